	.target	sm_80

	.elftype	@"ET_EXEC"


//--------------------- .note.nv.tkinfo           --------------------------
	.section	.note.nv.tkinfo,"",@"SHT_NOTE"
	.sectionflags	@"SHF_NOTE_NV_TKINFO"
	.tkinfo
        /*0018*/ 	.word	0x00000002
        /*0030*/ 	.string	""
        /*0030*/ 	.string	"ptxas"
        /*0030*/ 	.string	"Cuda compilation tools, release 13.0, V13.0.88"
        /*0030*/ 	.string	"Build cuda_13.0.r13.0/compiler.36424714_0"
        /*0030*/ 	.string	"-arch sm_80 -m 64 "



//--------------------- .note.nv.cuinfo           --------------------------
	.section	.note.nv.cuinfo,"",@"SHT_NOTE"
	.sectionflags	@"SHF_NOTE_NV_CUINFO"
        /*0018*/ 	.short	0x0002
        /*001a*/ 	.short	0x0050
        /*001c*/ 	.short	0x0082
	.zero		2


//--------------------- .nv.info                  --------------------------
	.section	.nv.info,"",@"SHT_CUDA_INFO"
	.align	4


	//----- nvinfo : EIATTR_REGCOUNT
	.align		4
        /*0000*/ 	.byte	0x04, 0x2f
        /*0002*/ 	.short	(.L_12 - .L_11)
	.align		4
.L_11:
        /*0004*/ 	.word	index@(_ZN5flash16flash_fwd_kernelI23Flash_fwd_kernel_traitsILi32ELi128ELi128ELi4ELb0ELb0EN7cutlass6half_tE19Flash_kernel_traitsILi32ELi128ELi128ELi4ES3_EELb0ELb0ELb1ELb1ELb0ELb0ELb1ELb0EEEvNS_16Flash_fwd_paramsE)
        /*0008*/ 	.word	0x000000ff


	//----- nvinfo : EIATTR_FRAME_SIZE
	.align		4
.L_12:
        /*000c*/ 	.byte	0x04, 0x11
        /*000e*/ 	.short	(.L_14 - .L_13)
	.align		4
.L_13:
        /*0010*/ 	.word	index@(_ZN5flash16flash_fwd_kernelI23Flash_fwd_kernel_traitsILi32ELi128ELi128ELi4ELb0ELb0EN7cutlass6half_tE19Flash_kernel_traitsILi32ELi128ELi128ELi4ES3_EELb0ELb0ELb1ELb1ELb0ELb0ELb1ELb0EEEvNS_16Flash_fwd_paramsE)
        /*0014*/ 	.word	0x00000030


	//----- nvinfo : EIATTR_REGCOUNT
	.align		4
.L_14:
        /*0018*/ 	.byte	0x04, 0x2f
        /*001a*/ 	.short	(.L_16 - .L_15)
	.align		4
.L_15:
        /*001c*/ 	.word	index@(_ZN5flash16flash_fwd_kernelI23Flash_fwd_kernel_traitsILi32ELi128ELi128ELi4ELb0ELb0EN7cutlass6half_tE19Flash_kernel_traitsILi32ELi128ELi128ELi4ES3_EELb1ELb0ELb1ELb1ELb0ELb0ELb0ELb1EEEvNS_16Flash_fwd_paramsE)
        /*0020*/ 	.word	0x000000ff


	//----- nvinfo : EIATTR_FRAME_SIZE
	.align		4
.L_16:
        /*0024*/ 	.byte	0x04, 0x11
        /*0026*/ 	.short	(.L_18 - .L_17)
	.align		4
.L_17:
        /*0028*/ 	.word	index@($__internal_1_$__cuda_sm70_shflsync_bfly_p)
        /*002c*/ 	.word	0x00000000


	//----- nvinfo : EIATTR_FRAME_SIZE
	.align		4
.L_18:
        /*0030*/ 	.byte	0x04, 0x11
        /*0032*/ 	.short	(.L_20 - .L_19)
	.align		4
.L_19:
        /*0034*/ 	.word	index@($_ZN5flash16flash_fwd_kernelI23Flash_fwd_kernel_traitsILi32ELi128ELi128ELi4ELb0ELb0EN7cutlass6half_tE19Flash_kernel_traitsILi32ELi128ELi128ELi4ES3_EELb1ELb0ELb1ELb1ELb0ELb0ELb0ELb1EEEvNS_16Flash_fwd_paramsE$_ZN5flash22compute_attn_1rowblockI23Flash_fwd_kernel_traitsILi32ELi128ELi128ELi4ELb0ELb0EN7cutlass6half_tE19Flash_kernel_traitsILi32ELi128ELi128ELi4ES3_EELb1ELb0ELb1ELb1ELb0ELb0ELb0ELb1ENS_16Flash_fwd_paramsEEEvRKT8_iii)
        /*0038*/ 	.word	0x00000000


	//----- nvinfo : EIATTR_FRAME_SIZE
	.align		4
.L_20:
        /*003c*/ 	.byte	0x04, 0x11
        /*003e*/ 	.short	(.L_22 - .L_21)
	.align		4
.L_21:
        /*0040*/ 	.word	index@(_ZN5flash16flash_fwd_kernelI23Flash_fwd_kernel_traitsILi32ELi128ELi128ELi4ELb0ELb0EN7cutlass6half_tE19Flash_kernel_traitsILi32ELi128ELi128ELi4ES3_EELb1ELb0ELb1ELb1ELb0ELb0ELb0ELb1EEEvNS_16Flash_fwd_paramsE)
        /*0044*/ 	.word	0x00000480


	//----- nvinfo : EIATTR_REGCOUNT
	.align		4
.L_22:
        /*0048*/ 	.byte	0x04, 0x2f
        /*004a*/ 	.short	(.L_24 - .L_23)
	.align		4
.L_23:
        /*004c*/ 	.word	index@(_ZN5flash16flash_fwd_kernelI23Flash_fwd_kernel_traitsILi32ELi128ELi128ELi4ELb0ELb0EN7cutlass6half_tE19Flash_kernel_traitsILi32ELi128ELi128ELi4ES3_EELb0ELb0ELb1ELb0ELb0ELb0ELb1ELb0EEEvNS_16Flash_fwd_paramsE)
        /*0050*/ 	.word	0x000000ff


	//----- nvinfo : EIATTR_FRAME_SIZE
	.align		4
.L_24:
        /*0054*/ 	.byte	0x04, 0x11
        /*0056*/ 	.short	(.L_26 - .L_25)
	.align		4
.L_25:
        /*0058*/ 	.word	index@(_ZN5flash16flash_fwd_kernelI23Flash_fwd_kernel_traitsILi32ELi128ELi128ELi4ELb0ELb0EN7cutlass6half_tE19Flash_kernel_traitsILi32ELi128ELi128ELi4ES3_EELb0ELb0ELb1ELb0ELb0ELb0ELb1ELb0EEEvNS_16Flash_fwd_paramsE)
        /*005c*/ 	.word	0x00000000


	//----- nvinfo : EIATTR_REGCOUNT
	.align		4
.L_26:
        /*0060*/ 	.byte	0x04, 0x2f
        /*0062*/ 	.short	(.L_28 - .L_27)
	.align		4
.L_27:
        /*0064*/ 	.word	index@(_ZN5flash16flash_fwd_kernelI23Flash_fwd_kernel_traitsILi32ELi128ELi128ELi4ELb0ELb0EN7cutlass6half_tE19Flash_kernel_traitsILi32ELi128ELi128ELi4ES3_EELb1ELb0ELb1ELb0ELb0ELb0ELb0ELb1EEEvNS_16Flash_fwd_paramsE)
        /*0068*/ 	.word	0x000000ff


	//----- nvinfo : EIATTR_FRAME_SIZE
	.align		4
.L_28:
        /*006c*/ 	.byte	0x04, 0x11
        /*006e*/ 	.short	(.L_30 - .L_29)
	.align		4
.L_29:
        /*0070*/ 	.word	index@($__internal_0_$__cuda_sm70_shflsync_bfly_p)
        /*0074*/ 	.word	0x00000000


	//----- nvinfo : EIATTR_FRAME_SIZE
	.align		4
.L_30:
        /*0078*/ 	.byte	0x04, 0x11
        /*007a*/ 	.short	(.L_32 - .L_31)
	.align		4
.L_31:
        /*007c*/ 	.word	index@($_ZN5flash16flash_fwd_kernelI23Flash_fwd_kernel_traitsILi32ELi128ELi128ELi4ELb0ELb0EN7cutlass6half_tE19Flash_kernel_traitsILi32ELi128ELi128ELi4ES3_EELb1ELb0ELb1ELb0ELb0ELb0ELb0ELb1EEEvNS_16Flash_fwd_paramsE$_ZN5flash22compute_attn_1rowblockI23Flash_fwd_kernel_traitsILi32ELi128ELi128ELi4ELb0ELb0EN7cutlass6half_tE19Flash_kernel_traitsILi32ELi128ELi128ELi4ES3_EELb1ELb0ELb1ELb0ELb0ELb0ELb0ELb1ENS_16Flash_fwd_paramsEEEvRKT8_iii)
        /*0080*/ 	.word	0x00000000


	//----- nvinfo : EIATTR_FRAME_SIZE
	.align		4
.L_32:
        /*0084*/ 	.byte	0x04, 0x11
        /*0086*/ 	.short	(.L_34 - .L_33)
	.align		4
.L_33:
        /*0088*/ 	.word	index@(_ZN5flash16flash_fwd_kernelI23Flash_fwd_kernel_traitsILi32ELi128ELi128ELi4ELb0ELb0EN7cutlass6half_tE19Flash_kernel_traitsILi32ELi128ELi128ELi4ES3_EELb1ELb0ELb1ELb0ELb0ELb0ELb0ELb1EEEvNS_16Flash_fwd_paramsE)
        /*008c*/ 	.word	0x00000448


	//----- nvinfo : EIATTR_REGCOUNT
	.align		4
.L_34:
        /*0090*/ 	.byte	0x04, 0x2f
        /*0092*/ 	.short	(.L_36 - .L_35)
	.align		4
.L_35:
        /*0094*/ 	.word	index@(_ZN5flash16flash_fwd_kernelI23Flash_fwd_kernel_traitsILi32ELi128ELi128ELi4ELb0ELb0EN7cutlass6half_tE19Flash_kernel_traitsILi32ELi128ELi128ELi4ES3_EELb1ELb0ELb1ELb1ELb0ELb0ELb0ELb0EEEvNS_16Flash_fwd_paramsE)
        /*0098*/ 	.word	0x000000ff


	//----- nvinfo : EIATTR_FRAME_SIZE
	.align		4
.L_36:
        /*009c*/ 	.byte	0x04, 0x11
        /*009e*/ 	.short	(.L_38 - .L_37)
	.align		4
.L_37:
        /*00a0*/ 	.word	index@(_ZN5flash16flash_fwd_kernelI23Flash_fwd_kernel_traitsILi32ELi128ELi128ELi4ELb0ELb0EN7cutlass6half_tE19Flash_kernel_traitsILi32ELi128ELi128ELi4ES3_EELb1ELb0ELb1ELb1ELb0ELb0ELb0ELb0EEEvNS_16Flash_fwd_paramsE)
        /*00a4*/ 	.word	0x00000088


	//----- nvinfo : EIATTR_REGCOUNT
	.align		4
.L_38:
        /*00a8*/ 	.byte	0x04, 0x2f
        /*00aa*/ 	.short	(.L_40 - .L_39)
	.align		4
.L_39:
        /*00ac*/ 	.word	index@(_ZN5flash16flash_fwd_kernelI23Flash_fwd_kernel_traitsILi32ELi128ELi128ELi4ELb0ELb0EN7cutlass6half_tE19Flash_kernel_traitsILi32ELi128ELi128ELi4ES3_EELb0ELb0ELb1ELb0ELb0ELb1ELb1ELb0EEEvNS_16Flash_fwd_paramsE)
        /*00b0*/ 	.word	0x000000ff


	//----- nvinfo : EIATTR_FRAME_SIZE
	.align		4
.L_40:
        /*00b4*/ 	.byte	0x04, 0x11
        /*00b6*/ 	.short	(.L_42 - .L_41)
	.align		4
.L_41:
        /*00b8*/ 	.word	index@(_ZN5flash16flash_fwd_kernelI23Flash_fwd_kernel_traitsILi32ELi128ELi128ELi4ELb0ELb0EN7cutlass6half_tE19Flash_kernel_traitsILi32ELi128ELi128ELi4ES3_EELb0ELb0ELb1ELb0ELb0ELb1ELb1ELb0EEEvNS_16Flash_fwd_paramsE)
        /*00bc*/ 	.word	0x00000018


	//----- nvinfo : EIATTR_REGCOUNT
	.align		4
.L_42:
        /*00c0*/ 	.byte	0x04, 0x2f
        /*00c2*/ 	.short	(.L_44 - .L_43)
	.align		4
.L_43:
        /*00c4*/ 	.word	index@(_ZN5flash16flash_fwd_kernelI23Flash_fwd_kernel_traitsILi32ELi128ELi128ELi4ELb0ELb0EN7cutlass6half_tE19Flash_kernel_traitsILi32ELi128ELi128ELi4ES3_EELb1ELb0ELb1ELb0ELb0ELb1ELb0ELb0EEEvNS_16Flash_fwd_paramsE)
        /*00c8*/ 	.word	0x000000ff


	//----- nvinfo : EIATTR_FRAME_SIZE
	.align		4
.L_44:
        /*00cc*/ 	.byte	0x04, 0x11
        /*00ce*/ 	.short	(.L_46 - .L_45)
	.align		4
.L_45:
        /*00d0*/ 	.word	index@(_ZN5flash16flash_fwd_kernelI23Flash_fwd_kernel_traitsILi32ELi128ELi128ELi4ELb0ELb0EN7cutlass6half_tE19Flash_kernel_traitsILi32ELi128ELi128ELi4ES3_EELb1ELb0ELb1ELb0ELb0ELb1ELb0ELb0EEEvNS_16Flash_fwd_paramsE)
        /*00d4*/ 	.word	0x000000a0


	//----- nvinfo : EIATTR_REGCOUNT
	.align		4
.L_46:
        /*00d8*/ 	.byte	0x04, 0x2f
        /*00da*/ 	.short	(.L_48 - .L_47)
	.align		4
.L_47:
        /*00dc*/ 	.word	index@(_ZN5flash16flash_fwd_kernelI23Flash_fwd_kernel_traitsILi32ELi128ELi128ELi4ELb0ELb0EN7cutlass6half_tE19Flash_kernel_traitsILi32ELi128ELi128ELi4ES3_EELb0ELb0ELb0ELb1ELb0ELb0ELb1ELb0EEEvNS_16Flash_fwd_paramsE)
        /*00e0*/ 	.word	0x000000ff


	//----- nvinfo : EIATTR_FRAME_SIZE
	.align		4
.L_48:
        /*00e4*/ 	.byte	0x04, 0x11
        /*00e6*/ 	.short	(.L_50 - .L_49)
	.align		4
.L_49:
        /*00e8*/ 	.word	index@(_ZN5flash16flash_fwd_kernelI23Flash_fwd_kernel_traitsILi32ELi128ELi128ELi4ELb0ELb0EN7cutlass6half_tE19Flash_kernel_traitsILi32ELi128ELi128ELi4ES3_EELb0ELb0ELb0ELb1ELb0ELb0ELb1ELb0EEEvNS_16Flash_fwd_paramsE)
        /*00ec*/ 	.word	0x00000010


	//----- nvinfo : EIATTR_REGCOUNT
	.align		4
.L_50:
        /*00f0*/ 	.byte	0x04, 0x2f
        /*00f2*/ 	.short	(.L_52 - .L_51)
	.align		4
.L_51:
        /*00f4*/ 	.word	index@(_ZN5flash16flash_fwd_kernelI23Flash_fwd_kernel_traitsILi32ELi128ELi128ELi4ELb0ELb0EN7cutlass6half_tE19Flash_kernel_traitsILi32ELi128ELi128ELi4ES3_EELb1ELb0ELb0ELb1ELb0ELb0ELb0ELb1EEEvNS_16Flash_fwd_paramsE)
        /*00f8*/ 	.word	0x000000ff


	//----- nvinfo : EIATTR_FRAME_SIZE
	.align		4
.L_52:
        /*00fc*/ 	.byte	0x04, 0x11
        /*00fe*/ 	.short	(.L_54 - .L_53)
	.align		4
.L_53:
        /*0100*/ 	.word	index@(_ZN5flash16flash_fwd_kernelI23Flash_fwd_kernel_traitsILi32ELi128ELi128ELi4ELb0ELb0EN7cutlass6half_tE19Flash_kernel_traitsILi32ELi128ELi128ELi4ES3_EELb1ELb0ELb0ELb1ELb0ELb0ELb0ELb1EEEvNS_16Flash_fwd_paramsE)
        /*0104*/ 	.word	0x00000300


	//----- nvinfo : EIATTR_REGCOUNT
	.align		4
.L_54:
        /*0108*/ 	.byte	0x04, 0x2f
        /*010a*/ 	.short	(.L_56 - .L_55)
	.align		4
.L_55:
        /*010c*/ 	.word	index@(_ZN5flash16flash_fwd_kernelI23Flash_fwd_kernel_traitsILi32ELi128ELi128ELi4ELb0ELb0EN7cutlass6half_tE19Flash_kernel_traitsILi32ELi128ELi128ELi4ES3_EELb0ELb0ELb0ELb0ELb0ELb0ELb1ELb0EEEvNS_16Flash_fwd_paramsE)
        /*0110*/ 	.word	0x000000ff


	//----- nvinfo : EIATTR_FRAME_SIZE
	.align		4
.L_56:
        /*0114*/ 	.byte	0x04, 0x11
        /*0116*/ 	.short	(.L_58 - .L_57)
	.align		4
.L_57:
        /*0118*/ 	.word	index@(_ZN5flash16flash_fwd_kernelI23Flash_fwd_kernel_traitsILi32ELi128ELi128ELi4ELb0ELb0EN7cutlass6half_tE19Flash_kernel_traitsILi32ELi128ELi128ELi4ES3_EELb0ELb0ELb0ELb0ELb0ELb0ELb1ELb0EEEvNS_16Flash_fwd_paramsE)
        /*011c*/ 	.word	0x00000058


	//----- nvinfo : EIATTR_REGCOUNT
	.align		4
.L_58:
        /*0120*/ 	.byte	0x04, 0x2f
        /*0122*/ 	.short	(.L_60 - .L_59)
	.align		4
.L_59:
        /*0124*/ 	.word	index@(_ZN5flash16flash_fwd_kernelI23Flash_fwd_kernel_traitsILi32ELi128ELi128ELi4ELb0ELb0EN7cutlass6half_tE19Flash_kernel_traitsILi32ELi128ELi128ELi4ES3_EELb1ELb0ELb0ELb0ELb0ELb0ELb0ELb1EEEvNS_16Flash_fwd_paramsE)
        /*0128*/ 	.word	0x000000ff


	//----- nvinfo : EIATTR_FRAME_SIZE
	.align		4
.L_60:
        /*012c*/ 	.byte	0x04, 0x11
        /*012e*/ 	.short	(.L_62 - .L_61)
	.align		4
.L_61:
        /*0130*/ 	.word	index@(_ZN5flash16flash_fwd_kernelI23Flash_fwd_kernel_traitsILi32ELi128ELi128ELi4ELb0ELb0EN7cutlass6half_tE19Flash_kernel_traitsILi32ELi128ELi128ELi4ES3_EELb1ELb0ELb0ELb0ELb0ELb0ELb0ELb1EEEvNS_16Flash_fwd_paramsE)
        /*0134*/ 	.word	0x00000358


	//----- nvinfo : EIATTR_REGCOUNT
	.align		4
.L_62:
        /*0138*/ 	.byte	0x04, 0x2f
        /*013a*/ 	.short	(.L_64 - .L_63)
	.align		4
.L_63:
        /*013c*/ 	.word	index@(_ZN5flash16flash_fwd_kernelI23Flash_fwd_kernel_traitsILi32ELi128ELi128ELi4ELb0ELb0EN7cutlass6half_tE19Flash_kernel_traitsILi32ELi128ELi128ELi4ES3_EELb1ELb0ELb0ELb1ELb0ELb0ELb0ELb0EEEvNS_16Flash_fwd_paramsE)
        /*0140*/ 	.word	0x000000ff


	//----- nvinfo : EIATTR_FRAME_SIZE
	.align		4
.L_64:
        /*0144*/ 	.byte	0x04, 0x11
        /*0146*/ 	.short	(.L_66 - .L_65)
	.align		4
.L_65:
        /*0148*/ 	.word	index@(_ZN5flash16flash_fwd_kernelI23Flash_fwd_kernel_traitsILi32ELi128ELi128ELi4ELb0ELb0EN7cutlass6half_tE19Flash_kernel_traitsILi32ELi128ELi128ELi4ES3_EELb1ELb0ELb0ELb1ELb0ELb0ELb0ELb0EEEvNS_16Flash_fwd_paramsE)
        /*014c*/ 	.word	0x000000b0


	//----- nvinfo : EIATTR_REGCOUNT
	.align		4
.L_66:
        /*0150*/ 	.byte	0x04, 0x2f
        /*0152*/ 	.short	(.L_68 - .L_67)
	.align		4
.L_67:
        /*0154*/ 	.word	index@(_ZN5flash16flash_fwd_kernelI23Flash_fwd_kernel_traitsILi32ELi128ELi128ELi4ELb0ELb0EN7cutlass6half_tE19Flash_kernel_traitsILi32ELi128ELi128ELi4ES3_EELb0ELb0ELb0ELb0ELb1ELb1ELb1ELb0EEEvNS_16Flash_fwd_paramsE)
        /*0158*/ 	.word	0x000000ff


	//----- nvinfo : EIATTR_FRAME_SIZE
	.align		4
.L_68:
        /*015c*/ 	.byte	0x04, 0x11
        /*015e*/ 	.short	(.L_70 - .L_69)
	.align		4
.L_69:
        /*0160*/ 	.word	index@(_ZN5flash16flash_fwd_kernelI23Flash_fwd_kernel_traitsILi32ELi128ELi128ELi4ELb0ELb0EN7cutlass6half_tE19Flash_kernel_traitsILi32ELi128ELi128ELi4ES3_EELb0ELb0ELb0ELb0ELb1ELb1ELb1ELb0EEEvNS_16Flash_fwd_paramsE)
        /*0164*/ 	.word	0x00000038


	//----- nvinfo : EIATTR_REGCOUNT
	.align		4
.L_70:
        /*0168*/ 	.byte	0x04, 0x2f
        /*016a*/ 	.short	(.L_72 - .L_71)
	.align		4
.L_71:
        /*016c*/ 	.word	index@(_ZN5flash16flash_fwd_kernelI23Flash_fwd_kernel_traitsILi32ELi128ELi128ELi4ELb0ELb0EN7cutlass6half_tE19Flash_kernel_traitsILi32ELi128ELi128ELi4ES3_EELb1ELb0ELb0ELb0ELb1ELb1ELb0ELb0EEEvNS_16Flash_fwd_paramsE)
        /*0170*/ 	.word	0x000000ff


	//----- nvinfo : EIATTR_FRAME_SIZE
	.align		4
.L_72:
        /*0174*/ 	.byte	0x04, 0x11
        /*0176*/ 	.short	(.L_74 - .L_73)
	.align		4
.L_73:
        /*0178*/ 	.word	index@(_ZN5flash16flash_fwd_kernelI23Flash_fwd_kernel_traitsILi32ELi128ELi128ELi4ELb0ELb0EN7cutlass6half_tE19Flash_kernel_traitsILi32ELi128ELi128ELi4ES3_EELb1ELb0ELb0ELb0ELb1ELb1ELb0ELb0EEEvNS_16Flash_fwd_paramsE)
        /*017c*/ 	.word	0x00000080


	//----- nvinfo : EIATTR_REGCOUNT
	.align		4
.L_74:
        /*0180*/ 	.byte	0x04, 0x2f
        /*0182*/ 	.short	(.L_76 - .L_75)
	.align		4
.L_75:
        /*0184*/ 	.word	index@(_ZN5flash16flash_fwd_kernelI23Flash_fwd_kernel_traitsILi32ELi128ELi128ELi4ELb0ELb0EN7cutlass6half_tE19Flash_kernel_traitsILi32ELi128ELi128ELi4ES3_EELb1ELb0ELb1ELb0ELb0ELb0ELb0ELb0EEEvNS_16Flash_fwd_paramsE)
        /*0188*/ 	.word	0x000000ff


	//----- nvinfo : EIATTR_FRAME_SIZE
	.align		4
.L_76:
        /*018c*/ 	.byte	0x04, 0x11
        /*018e*/ 	.short	(.L_78 - .L_77)
	.align		4
.L_77:
        /*0190*/ 	.word	index@(_ZN5flash16flash_fwd_kernelI23Flash_fwd_kernel_traitsILi32ELi128ELi128ELi4ELb0ELb0EN7cutlass6half_tE19Flash_kernel_traitsILi32ELi128ELi128ELi4ES3_EELb1ELb0ELb1ELb0ELb0ELb0ELb0ELb0EEEvNS_16Flash_fwd_paramsE)
        /*0194*/ 	.word	0x000000d0


	//----- nvinfo : EIATTR_REGCOUNT
	.align		4
.L_78:
        /*0198*/ 	.byte	0x04, 0x2f
        /*019a*/ 	.short	(.L_80 - .L_79)
	.align		4
.L_79:
        /*019c*/ 	.word	index@(_ZN5flash16flash_fwd_kernelI23Flash_fwd_kernel_traitsILi32ELi128ELi128ELi4ELb0ELb0EN7cutlass6half_tE19Flash_kernel_traitsILi32ELi128ELi128ELi4ES3_EELb1ELb0ELb0ELb0ELb0ELb0ELb0ELb0EEEvNS_16Flash_fwd_paramsE)
        /*01a0*/ 	.word	0x000000ff


	//----- nvinfo : EIATTR_FRAME_SIZE
	.align		4
.L_80:
        /*01a4*/ 	.byte	0x04, 0x11
        /*01a6*/ 	.short	(.L_82 - .L_81)
	.align		4
.L_81:
        /*01a8*/ 	.word	index@(_ZN5flash16flash_fwd_kernelI23Flash_fwd_kernel_traitsILi32ELi128ELi128ELi4ELb0ELb0EN7cutlass6half_tE19Flash_kernel_traitsILi32ELi128ELi128ELi4ES3_EELb1ELb0ELb0ELb0ELb0ELb0ELb0ELb0EEEvNS_16Flash_fwd_paramsE)
        /*01ac*/ 	.word	0x00000080


	//----- nvinfo : EIATTR_REGCOUNT
	.align		4
.L_82:
        /*01b0*/ 	.byte	0x04, 0x2f
        /*01b2*/ 	.short	(.L_84 - .L_83)
	.align		4
.L_83:
        /*01b4*/ 	.word	index@(_ZN5flash16flash_fwd_kernelI23Flash_fwd_kernel_traitsILi32ELi128ELi128ELi4ELb0ELb0EN7cutlass6half_tE19Flash_kernel_traitsILi32ELi128ELi128ELi4ES3_EELb0ELb0ELb0ELb0ELb0ELb1ELb1ELb0EEEvNS_16Flash_fwd_paramsE)
        /*01b8*/ 	.word	0x000000ff


	//----- nvinfo : EIATTR_FRAME_SIZE
	.align		4
.L_84:
        /*01bc*/ 	.byte	0x04, 0x11
        /*01be*/ 	.short	(.L_86 - .L_85)
	.align		4
.L_85:
        /*01c0*/ 	.word	index@(_ZN5flash16flash_fwd_kernelI23Flash_fwd_kernel_traitsILi32ELi128ELi128ELi4ELb0ELb0EN7cutlass6half_tE19Flash_kernel_traitsILi32ELi128ELi128ELi4ES3_EELb0ELb0ELb0ELb0ELb0ELb1ELb1ELb0EEEvNS_16Flash_fwd_paramsE)
        /*01c4*/ 	.word	0x00000060


	//----- nvinfo : EIATTR_REGCOUNT
	.align		4
.L_86:
        /*01c8*/ 	.byte	0x04, 0x2f
        /*01ca*/ 	.short	(.L_88 - .L_87)
	.align		4
.L_87:
        /*01cc*/ 	.word	index@(_ZN5flash16flash_fwd_kernelI23Flash_fwd_kernel_traitsILi32ELi128ELi128ELi4ELb0ELb0EN7cutlass6half_tE19Flash_kernel_traitsILi32ELi128ELi128ELi4ES3_EELb1ELb0ELb0ELb0ELb0ELb1ELb0ELb0EEEvNS_16Flash_fwd_paramsE)
        /*01d0*/ 	.word	0x000000ff


	//----- nvinfo : EIATTR_FRAME_SIZE
	.align		4
.L_88:
        /*01d4*/ 	.byte	0x04, 0x11
        /*01d6*/ 	.short	(.L_90 - .L_89)
	.align		4
.L_89:
        /*01d8*/ 	.word	index@(_ZN5flash16flash_fwd_kernelI23Flash_fwd_kernel_traitsILi32ELi128ELi128ELi4ELb0ELb0EN7cutlass6half_tE19Flash_kernel_traitsILi32ELi128ELi128ELi4ES3_EELb1ELb0ELb0ELb0ELb0ELb1ELb0ELb0EEEvNS_16Flash_fwd_paramsE)
        /*01dc*/ 	.word	0x00000088


	//----- nvinfo : EIATTR_REGCOUNT
	.align		4
.L_90:
        /*01e0*/ 	.byte	0x04, 0x2f
        /*01e2*/ 	.short	(.L_92 - .L_91)
	.align		4
.L_91:
        /*01e4*/ 	.word	index@(_ZN5flash16flash_fwd_kernelI23Flash_fwd_kernel_traitsILi32ELi128ELi128ELi4ELb0ELb0EN7cutlass6half_tE19Flash_kernel_traitsILi32ELi128ELi128ELi4ES3_EELb0ELb0ELb1ELb1ELb0ELb0ELb0ELb0EEEvNS_16Flash_fwd_paramsE)
        /*01e8*/ 	.word	0x000000ff


	//----- nvinfo : EIATTR_FRAME_SIZE
	.align		4
.L_92:
        /*01ec*/ 	.byte	0x04, 0x11
        /*01ee*/ 	.short	(.L_94 - .L_93)
	.align		4
.L_93:
        /*01f0*/ 	.word	index@(_ZN5flash16flash_fwd_kernelI23Flash_fwd_kernel_traitsILi32ELi128ELi128ELi4ELb0ELb0EN7cutlass6half_tE19Flash_kernel_traitsILi32ELi128ELi128ELi4ES3_EELb0ELb0ELb1ELb1ELb0ELb0ELb0ELb0EEEvNS_16Flash_fwd_paramsE)
        /*01f4*/ 	.word	0x00000000


	//----- nvinfo : EIATTR_REGCOUNT
	.align		4
.L_94:
        /*01f8*/ 	.byte	0x04, 0x2f
        /*01fa*/ 	.short	(.L_96 - .L_95)
	.align		4
.L_95:
        /*01fc*/ 	.word	index@(_ZN5flash16flash_fwd_kernelI23Flash_fwd_kernel_traitsILi32ELi128ELi128ELi4ELb0ELb0EN7cutlass6half_tE19Flash_kernel_traitsILi32ELi128ELi128ELi4ES3_EELb0ELb0ELb1ELb0ELb0ELb0ELb0ELb0EEEvNS_16Flash_fwd_paramsE)
        /*0200*/ 	.word	0x000000ff


	//----- nvinfo : EIATTR_FRAME_SIZE
	.align		4
.L_96:
        /*0204*/ 	.byte	0x04, 0x11
        /*0206*/ 	.short	(.L_98 - .L_97)
	.align		4
.L_97:
        /*0208*/ 	.word	index@(_ZN5flash16flash_fwd_kernelI23Flash_fwd_kernel_traitsILi32ELi128ELi128ELi4ELb0ELb0EN7cutlass6half_tE19Flash_kernel_traitsILi32ELi128ELi128ELi4ES3_EELb0ELb0ELb1ELb0ELb0ELb0ELb0ELb0EEEvNS_16Flash_fwd_paramsE)
        /*020c*/ 	.word	0x00000000


	//----- nvinfo : EIATTR_REGCOUNT
	.align		4
.L_98:
        /*0210*/ 	.byte	0x04, 0x2f
        /*0212*/ 	.short	(.L_100 - .L_99)
	.align		4
.L_99:
        /*0214*/ 	.word	index@(_ZN5flash16flash_fwd_kernelI23Flash_fwd_kernel_traitsILi32ELi128ELi128ELi4ELb0ELb0EN7cutlass6half_tE19Flash_kernel_traitsILi32ELi128ELi128ELi4ES3_EELb0ELb0ELb1ELb0ELb0ELb1ELb0ELb0EEEvNS_16Flash_fwd_paramsE)
        /*0218*/ 	.word	0x000000ff


	//----- nvinfo : EIATTR_FRAME_SIZE
	.align		4
.L_100:
        /*021c*/ 	.byte	0x04, 0x11
        /*021e*/ 	.short	(.L_102 - .L_101)
	.align		4
.L_101:
        /*0220*/ 	.word	index@(_ZN5flash16flash_fwd_kernelI23Flash_fwd_kernel_traitsILi32ELi128ELi128ELi4ELb0ELb0EN7cutlass6half_tE19Flash_kernel_traitsILi32ELi128ELi128ELi4ES3_EELb0ELb0ELb1ELb0ELb0ELb1ELb0ELb0EEEvNS_16Flash_fwd_paramsE)
        /*0224*/ 	.word	0x00000050


	//----- nvinfo : EIATTR_REGCOUNT
	.align		4
.L_102:
        /*0228*/ 	.byte	0x04, 0x2f
        /*022a*/ 	.short	(.L_104 - .L_103)
	.align		4
.L_103:
        /*022c*/ 	.word	index@(_ZN5flash16flash_fwd_kernelI23Flash_fwd_kernel_traitsILi32ELi128ELi128ELi4ELb0ELb0EN7cutlass6half_tE19Flash_kernel_traitsILi32ELi128ELi128ELi4ES3_EELb0ELb0ELb0ELb1ELb0ELb0ELb0ELb0EEEvNS_16Flash_fwd_paramsE)
        /*0230*/ 	.word	0x000000ff


	//----- nvinfo : EIATTR_FRAME_SIZE
	.align		4
.L_104:
        /*0234*/ 	.byte	0x04, 0x11
        /*0236*/ 	.short	(.L_106 - .L_105)
	.align		4
.L_105:
        /*0238*/ 	.word	index@(_ZN5flash16flash_fwd_kernelI23Flash_fwd_kernel_traitsILi32ELi128ELi128ELi4ELb0ELb0EN7cutlass6half_tE19Flash_kernel_traitsILi32ELi128ELi128ELi4ES3_EELb0ELb0ELb0ELb1ELb0ELb0ELb0ELb0EEEvNS_16Flash_fwd_paramsE)
        /*023c*/ 	.word	0x00000040


	//----- nvinfo : EIATTR_REGCOUNT
	.align		4
.L_106:
        /*0240*/ 	.byte	0x04, 0x2f
        /*0242*/ 	.short	(.L_108 - .L_107)
	.align		4
.L_107:
        /*0244*/ 	.word	index@(_ZN5flash16flash_fwd_kernelI23Flash_fwd_kernel_traitsILi32ELi128ELi128ELi4ELb0ELb0EN7cutlass6half_tE19Flash_kernel_traitsILi32ELi128ELi128ELi4ES3_EELb0ELb0ELb0ELb0ELb0ELb0ELb0ELb0EEEvNS_16Flash_fwd_paramsE)
        /*0248*/ 	.word	0x000000ff


	//----- nvinfo : EIATTR_FRAME_SIZE
	.align		4
.L_108:
        /*024c*/ 	.byte	0x04, 0x11
        /*024e*/ 	.short	(.L_110 - .L_109)
	.align		4
.L_109:
        /*0250*/ 	.word	index@(_ZN5flash16flash_fwd_kernelI23Flash_fwd_kernel_traitsILi32ELi128ELi128ELi4ELb0ELb0EN7cutlass6half_tE19Flash_kernel_traitsILi32ELi128ELi128ELi4ES3_EELb0ELb0ELb0ELb0ELb0ELb0ELb0ELb0EEEvNS_16Flash_fwd_paramsE)
        /*0254*/ 	.word	0x00000028


	//----- nvinfo : EIATTR_REGCOUNT
	.align		4
.L_110:
        /*0258*/ 	.byte	0x04, 0x2f
        /*025a*/ 	.short	(.L_112 - .L_111)
	.align		4
.L_111:
        /*025c*/ 	.word	index@(_ZN5flash16flash_fwd_kernelI23Flash_fwd_kernel_traitsILi32ELi128ELi128ELi4ELb0ELb0EN7cutlass6half_tE19Flash_kernel_traitsILi32ELi128ELi128ELi4ES3_EELb0ELb0ELb0ELb0ELb1ELb1ELb0ELb0EEEvNS_16Flash_fwd_paramsE)
        /*0260*/ 	.word	0x000000ff


	//----- nvinfo : EIATTR_FRAME_SIZE
	.align		4
.L_112:
        /*0264*/ 	.byte	0x04, 0x11
        /*0266*/ 	.short	(.L_114 - .L_113)
	.align		4
.L_113:
        /*0268*/ 	.word	index@(_ZN5flash16flash_fwd_kernelI23Flash_fwd_kernel_traitsILi32ELi128ELi128ELi4ELb0ELb0EN7cutlass6half_tE19Flash_kernel_traitsILi32ELi128ELi128ELi4ES3_EELb0ELb0ELb0ELb0ELb1ELb1ELb0ELb0EEEvNS_16Flash_fwd_paramsE)
        /*026c*/ 	.word	0x00000000


	//----- nvinfo : EIATTR_REGCOUNT
	.align		4
.L_114:
        /*0270*/ 	.byte	0x04, 0x2f
        /*0272*/ 	.short	(.L_116 - .L_115)
	.align		4
.L_115:
        /*0274*/ 	.word	index@(_ZN5flash16flash_fwd_kernelI23Flash_fwd_kernel_traitsILi32ELi128ELi128ELi4ELb0ELb0EN7cutlass6half_tE19Flash_kernel_traitsILi32ELi128ELi128ELi4ES3_EELb0ELb0ELb0ELb0ELb0ELb1ELb0ELb0EEEvNS_16Flash_fwd_paramsE)
        /*0278*/ 	.word	0x000000ff


	//----- nvinfo : EIATTR_FRAME_SIZE
	.align		4
.L_116:
        /*027c*/ 	.byte	0x04, 0x11
        /*027e*/ 	.short	(.L_118 - .L_117)
	.align		4
.L_117:
        /*0280*/ 	.word	index@(_ZN5flash16flash_fwd_kernelI23Flash_fwd_kernel_traitsILi32ELi128ELi128ELi4ELb0ELb0EN7cutlass6half_tE19Flash_kernel_traitsILi32ELi128ELi128ELi4ES3_EELb0ELb0ELb0ELb0ELb0ELb1ELb0ELb0EEEvNS_16Flash_fwd_paramsE)
        /*0284*/ 	.word	0x00000030


	//----- nvinfo : EIATTR_MIN_STACK_SIZE
	.align		4
.L_118:
        /*0288*/ 	.byte	0x04, 0x12
        /*028a*/ 	.short	(.L_120 - .L_119)
	.align		4
.L_119:
        /*028c*/ 	.word	index@(_ZN5flash16flash_fwd_kernelI23Flash_fwd_kernel_traitsILi32ELi128ELi128ELi4ELb0ELb0EN7cutlass6half_tE19Flash_kernel_traitsILi32ELi128ELi128ELi4ES3_EELb0ELb0ELb0ELb0ELb0ELb1ELb0ELb0EEEvNS_16Flash_fwd_paramsE)
        /*0290*/ 	.word	0x00000030


	//----- nvinfo : EIATTR_MIN_STACK_SIZE
	.align		4
.L_120:
        /*0294*/ 	.byte	0x04, 0x12
        /*0296*/ 	.short	(.L_122 - .L_121)
	.align		4
.L_121:
        /*0298*/ 	.word	index@(_ZN5flash16flash_fwd_kernelI23Flash_fwd_kernel_traitsILi32ELi128ELi128ELi4ELb0ELb0EN7cutlass6half_tE19Flash_kernel_traitsILi32ELi128ELi128ELi4ES3_EELb0ELb0ELb0ELb0ELb1ELb1ELb0ELb0EEEvNS_16Flash_fwd_paramsE)
        /*029c*/ 	.word	0x00000000


	//----- nvinfo : EIATTR_MIN_STACK_SIZE
	.align		4
.L_122:
        /*02a0*/ 	.byte	0x04, 0x12
        /*02a2*/ 	.short	(.L_124 - .L_123)
	.align		4
.L_123:
        /*02a4*/ 	.word	index@(_ZN5flash16flash_fwd_kernelI23Flash_fwd_kernel_traitsILi32ELi128ELi128ELi4ELb0ELb0EN7cutlass6half_tE19Flash_kernel_traitsILi32ELi128ELi128ELi4ES3_EELb0ELb0ELb0ELb0ELb0ELb0ELb0ELb0EEEvNS_16Flash_fwd_paramsE)
        /*02a8*/ 	.word	0x00000028


	//----- nvinfo : EIATTR_MIN_STACK_SIZE
	.align		4
.L_124:
        /*02ac*/ 	.byte	0x04, 0x12
        /*02ae*/ 	.short	(.L_126 - .L_125)
	.align		4
.L_125:
        /*02b0*/ 	.word	index@(_ZN5flash16flash_fwd_kernelI23Flash_fwd_kernel_traitsILi32ELi128ELi128ELi4ELb0ELb0EN7cutlass6half_tE19Flash_kernel_traitsILi32ELi128ELi128ELi4ES3_EELb0ELb0ELb0ELb1ELb0ELb0ELb0ELb0EEEvNS_16Flash_fwd_paramsE)
        /*02b4*/ 	.word	0x00000040


	//----- nvinfo : EIATTR_MIN_STACK_SIZE
	.align		4
.L_126:
        /*02b8*/ 	.byte	0x04, 0x12
        /*02ba*/ 	.short	(.L_128 - .L_127)
	.align		4
.L_127:
        /*02bc*/ 	.word	index@(_ZN5flash16flash_fwd_kernelI23Flash_fwd_kernel_traitsILi32ELi128ELi128ELi4ELb0ELb0EN7cutlass6half_tE19Flash_kernel_traitsILi32ELi128ELi128ELi4ES3_EELb0ELb0ELb1ELb0ELb0ELb1ELb0ELb0EEEvNS_16Flash_fwd_paramsE)
        /*02c0*/ 	.word	0x00000050


	//----- nvinfo : EIATTR_MIN_STACK_SIZE
	.align		4
.L_128:
        /*02c4*/ 	.byte	0x04, 0x12
        /*02c6*/ 	.short	(.L_130 - .L_129)
	.align		4
.L_129:
        /*02c8*/ 	.word	index@(_ZN5flash16flash_fwd_kernelI23Flash_fwd_kernel_traitsILi32ELi128ELi128ELi4ELb0ELb0EN7cutlass6half_tE19Flash_kernel_traitsILi32ELi128ELi128ELi4ES3_EELb0ELb0ELb1ELb0ELb0ELb0ELb0ELb0EEEvNS_16Flash_fwd_paramsE)
        /*02cc*/ 	.word	0x00000000


	//----- nvinfo : EIATTR_MIN_STACK_SIZE
	.align		4
.L_130:
        /*02d0*/ 	.byte	0x04, 0x12
        /*02d2*/ 	.short	(.L_132 - .L_131)
	.align		4
.L_131:
        /*02d4*/ 	.word	index@(_ZN5flash16flash_fwd_kernelI23Flash_fwd_kernel_traitsILi32ELi128ELi128ELi4ELb0ELb0EN7cutlass6half_tE19Flash_kernel_traitsILi32ELi128ELi128ELi4ES3_EELb0ELb0ELb1ELb1ELb0ELb0ELb0ELb0EEEvNS_16Flash_fwd_paramsE)
        /*02d8*/ 	.word	0x00000000


	//----- nvinfo : EIATTR_MIN_STACK_SIZE
	.align		4
.L_132:
        /*02dc*/ 	.byte	0x04, 0x12
        /*02de*/ 	.short	(.L_134 - .L_133)
	.align		4
.L_133:
        /*02e0*/ 	.word	index@(_ZN5flash16flash_fwd_kernelI23Flash_fwd_kernel_traitsILi32ELi128ELi128ELi4ELb0ELb0EN7cutlass6half_tE19Flash_kernel_traitsILi32ELi128ELi128ELi4ES3_EELb1ELb0ELb0ELb0ELb0ELb1ELb0ELb0EEEvNS_16Flash_fwd_paramsE)
        /*02e4*/ 	.word	0x00000088


	//----- nvinfo : EIATTR_MIN_STACK_SIZE
	.align		4
.L_134:
        /*02e8*/ 	.byte	0x04, 0x12
        /*02ea*/ 	.short	(.L_136 - .L_135)
	.align		4
.L_135:
        /*02ec*/ 	.word	index@(_ZN5flash16flash_fwd_kernelI23Flash_fwd_kernel_traitsILi32ELi128ELi128ELi4ELb0ELb0EN7cutlass6half_tE19Flash_kernel_traitsILi32ELi128ELi128ELi4ES3_EELb0ELb0ELb0ELb0ELb0ELb1ELb1ELb0EEEvNS_16Flash_fwd_paramsE)
        /*02f0*/ 	.word	0x00000060


	//----- nvinfo : EIATTR_MIN_STACK_SIZE
	.align		4
.L_136:
        /*02f4*/ 	.byte	0x04, 0x12
        /*02f6*/ 	.short	(.L_138 - .L_137)
	.align		4
.L_137:
        /*02f8*/ 	.word	index@(_ZN5flash16flash_fwd_kernelI23Flash_fwd_kernel_traitsILi32ELi128ELi128ELi4ELb0ELb0EN7cutlass6half_tE19Flash_kernel_traitsILi32ELi128ELi128ELi4ES3_EELb1ELb0ELb0ELb0ELb0ELb0ELb0ELb0EEEvNS_16Flash_fwd_paramsE)
        /*02fc*/ 	.word	0x00000080


	//----- nvinfo : EIATTR_MIN_STACK_SIZE
	.align		4
.L_138:
        /*0300*/ 	.byte	0x04, 0x12
        /*0302*/ 	.short	(.L_140 - .L_139)
	.align		4
.L_139:
        /*0304*/ 	.word	index@(_ZN5flash16flash_fwd_kernelI23Flash_fwd_kernel_traitsILi32ELi128ELi128ELi4ELb0ELb0EN7cutlass6half_tE19Flash_kernel_traitsILi32ELi128ELi128ELi4ES3_EELb1ELb0ELb1ELb0ELb0ELb0ELb0ELb0EEEvNS_16Flash_fwd_paramsE)
        /*0308*/ 	.word	0x000000d0


	//----- nvinfo : EIATTR_MIN_STACK_SIZE
	.align		4
.L_140:
        /*030c*/ 	.byte	0x04, 0x12
        /*030e*/ 	.short	(.L_142 - .L_141)
	.align		4
.L_141:
        /*0310*/ 	.word	index@(_ZN5flash16flash_fwd_kernelI23Flash_fwd_kernel_traitsILi32ELi128ELi128ELi4ELb0ELb0EN7cutlass6half_tE19Flash_kernel_traitsILi32ELi128ELi128ELi4ES3_EELb1ELb0ELb0ELb0ELb1ELb1ELb0ELb0EEEvNS_16Flash_fwd_paramsE)
        /*0314*/ 	.word	0x00000080


	//----- nvinfo : EIATTR_MIN_STACK_SIZE
	.align		4
.L_142:
        /*0318*/ 	.byte	0x04, 0x12
        /*031a*/ 	.short	(.L_144 - .L_143)
	.align		4
.L_143:
        /*031c*/ 	.word	index@(_ZN5flash16flash_fwd_kernelI23Flash_fwd_kernel_traitsILi32ELi128ELi128ELi4ELb0ELb0EN7cutlass6half_tE19Flash_kernel_traitsILi32ELi128ELi128ELi4ES3_EELb0ELb0ELb0ELb0ELb1ELb1ELb1ELb0EEEvNS_16Flash_fwd_paramsE)
        /*0320*/ 	.word	0x00000038


	//----- nvinfo : EIATTR_MIN_STACK_SIZE
	.align		4
.L_144:
        /*0324*/ 	.byte	0x04, 0x12
        /*0326*/ 	.short	(.L_146 - .L_145)
	.align		4
.L_145:
        /*0328*/ 	.word	index@(_ZN5flash16flash_fwd_kernelI23Flash_fwd_kernel_traitsILi32ELi128ELi128ELi4ELb0ELb0EN7cutlass6half_tE19Flash_kernel_traitsILi32ELi128ELi128ELi4ES3_EELb1ELb0ELb0ELb1ELb0ELb0ELb0ELb0EEEvNS_16Flash_fwd_paramsE)
        /*032c*/ 	.word	0x000000b0


	//----- nvinfo : EIATTR_MIN_STACK_SIZE
	.align		4
.L_146:
        /*0330*/ 	.byte	0x04, 0x12
        /*0332*/ 	.short	(.L_148 - .L_147)
	.align		4
.L_147:
        /*0334*/ 	.word	index@(_ZN5flash16flash_fwd_kernelI23Flash_fwd_kernel_traitsILi32ELi128ELi128ELi4ELb0ELb0EN7cutlass6half_tE19Flash_kernel_traitsILi32ELi128ELi128ELi4ES3_EELb1ELb0ELb0ELb0ELb0ELb0ELb0ELb1EEEvNS_16Flash_fwd_paramsE)
        /*0338*/ 	.word	0x00000358


	//----- nvinfo : EIATTR_MIN_STACK_SIZE
	.align		4
.L_148:
        /*033c*/ 	.byte	0x04, 0x12
        /*033e*/ 	.short	(.L_150 - .L_149)
	.align		4
.L_149:
        /*0340*/ 	.word	index@(_ZN5flash16flash_fwd_kernelI23Flash_fwd_kernel_traitsILi32ELi128ELi128ELi4ELb0ELb0EN7cutlass6half_tE19Flash_kernel_traitsILi32ELi128ELi128ELi4ES3_EELb0ELb0ELb0ELb0ELb0ELb0ELb1ELb0EEEvNS_16Flash_fwd_paramsE)
        /*0344*/ 	.word	0x00000058


	//----- nvinfo : EIATTR_MIN_STACK_SIZE
	.align		4
.L_150:
        /*0348*/ 	.byte	0x04, 0x12
        /*034a*/ 	.short	(.L_152 - .L_151)
	.align		4
.L_151:
        /*034c*/ 	.word	index@(_ZN5flash16flash_fwd_kernelI23Flash_fwd_kernel_traitsILi32ELi128ELi128ELi4ELb0ELb0EN7cutlass6half_tE19Flash_kernel_traitsILi32ELi128ELi128ELi4ES3_EELb1ELb0ELb0ELb1ELb0ELb0ELb0ELb1EEEvNS_16Flash_fwd_paramsE)
        /*0350*/ 	.word	0x00000300


	//----- nvinfo : EIATTR_MIN_STACK_SIZE
	.align		4
.L_152:
        /*0354*/ 	.byte	0x04, 0x12
        /*0356*/ 	.short	(.L_154 - .L_153)
	.align		4
.L_153:
        /*0358*/ 	.word	index@(_ZN5flash16flash_fwd_kernelI23Flash_fwd_kernel_traitsILi32ELi128ELi128ELi4ELb0ELb0EN7cutlass6half_tE19Flash_kernel_traitsILi32ELi128ELi128ELi4ES3_EELb0ELb0ELb0ELb1ELb0ELb0ELb1ELb0EEEvNS_16Flash_fwd_paramsE)
        /*035c*/ 	.word	0x00000010


	//----- nvinfo : EIATTR_MIN_STACK_SIZE
	.align		4
.L_154:
        /*0360*/ 	.byte	0x04, 0x12
        /*0362*/ 	.short	(.L_156 - .L_155)
	.align		4
.L_155:
        /*0364*/ 	.word	index@(_ZN5flash16flash_fwd_kernelI23Flash_fwd_kernel_traitsILi32ELi128ELi128ELi4ELb0ELb0EN7cutlass6half_tE19Flash_kernel_traitsILi32ELi128ELi128ELi4ES3_EELb1ELb0ELb1ELb0ELb0ELb1ELb0ELb0EEEvNS_16Flash_fwd_paramsE)
        /*0368*/ 	.word	0x000000a0


	//----- nvinfo : EIATTR_MIN_STACK_SIZE
	.align		4
.L_156:
        /*036c*/ 	.byte	0x04, 0x12
        /*036e*/ 	.short	(.L_158 - .L_157)
	.align		4
.L_157:
        /*0370*/ 	.word	index@(_ZN5flash16flash_fwd_kernelI23Flash_fwd_kernel_traitsILi32ELi128ELi128ELi4ELb0ELb0EN7cutlass6half_tE19Flash_kernel_traitsILi32ELi128ELi128ELi4ES3_EELb0ELb0ELb1ELb0ELb0ELb1ELb1ELb0EEEvNS_16Flash_fwd_paramsE)
        /*0374*/ 	.word	0x00000018


	//----- nvinfo : EIATTR_MIN_STACK_SIZE
	.align		4
.L_158:
        /*0378*/ 	.byte	0x04, 0x12
        /*037a*/ 	.short	(.L_160 - .L_159)
	.align		4
.L_159:
        /*037c*/ 	.word	index@(_ZN5flash16flash_fwd_kernelI23Flash_fwd_kernel_traitsILi32ELi128ELi128ELi4ELb0ELb0EN7cutlass6half_tE19Flash_kernel_traitsILi32ELi128ELi128ELi4ES3_EELb1ELb0ELb1ELb1ELb0ELb0ELb0ELb0EEEvNS_16Flash_fwd_paramsE)
        /*0380*/ 	.word	0x00000088


	//----- nvinfo : EIATTR_MIN_STACK_SIZE
	.align		4
.L_160:
        /*0384*/ 	.byte	0x04, 0x12
        /*0386*/ 	.short	(.L_162 - .L_161)
	.align		4
.L_161:
        /*0388*/ 	.word	index@(_ZN5flash16flash_fwd_kernelI23Flash_fwd_kernel_traitsILi32ELi128ELi128ELi4ELb0ELb0EN7cutlass6half_tE19Flash_kernel_traitsILi32ELi128ELi128ELi4ES3_EELb1ELb0ELb1ELb0ELb0ELb0ELb0ELb1EEEvNS_16Flash_fwd_paramsE)
        /*038c*/ 	.word	0x00000448


	//----- nvinfo : EIATTR_MIN_STACK_SIZE
	.align		4
.L_162:
        /*0390*/ 	.byte	0x04, 0x12
        /*0392*/ 	.short	(.L_164 - .L_163)
	.align		4
.L_163:
        /*0394*/ 	.word	index@(_ZN5flash16flash_fwd_kernelI23Flash_fwd_kernel_traitsILi32ELi128ELi128ELi4ELb0ELb0EN7cutlass6half_tE19Flash_kernel_traitsILi32ELi128ELi128ELi4ES3_EELb0ELb0ELb1ELb0ELb0ELb0ELb1ELb0EEEvNS_16Flash_fwd_paramsE)
        /*0398*/ 	.word	0x00000000


	//----- nvinfo : EIATTR_MIN_STACK_SIZE
	.align		4
.L_164:
        /*039c*/ 	.byte	0x04, 0x12
        /*039e*/ 	.short	(.L_166 - .L_165)
	.align		4
.L_165:
        /*03a0*/ 	.word	index@(_ZN5flash16flash_fwd_kernelI23Flash_fwd_kernel_traitsILi32ELi128ELi128ELi4ELb0ELb0EN7cutlass6half_tE19Flash_kernel_traitsILi32ELi128ELi128ELi4ES3_EELb1ELb0ELb1ELb1ELb0ELb0ELb0ELb1EEEvNS_16Flash_fwd_paramsE)
        /*03a4*/ 	.word	0x00000480


	//----- nvinfo : EIATTR_MIN_STACK_SIZE
	.align		4
.L_166:
        /*03a8*/ 	.byte	0x04, 0x12
        /*03aa*/ 	.short	(.L_168 - .L_167)
	.align		4
.L_167:
        /*03ac*/ 	.word	index@(_ZN5flash16flash_fwd_kernelI23Flash_fwd_kernel_traitsILi32ELi128ELi128ELi4ELb0ELb0EN7cutlass6half_tE19Flash_kernel_traitsILi32ELi128ELi128ELi4ES3_EELb0ELb0ELb1ELb1ELb0ELb0ELb1ELb0EEEvNS_16Flash_fwd_paramsE)
        /*03b0*/ 	.word	0x00000030
.L_168:


//--------------------- .nv.info._ZN5flash16flash_fwd_kernelI23Flash_fwd_kernel_traitsILi32ELi128ELi128ELi4ELb0ELb0EN7cutlass6half_tE19Flash_kernel_traitsILi32ELi128ELi128ELi4ES3_EELb0ELb0ELb0ELb0ELb0ELb1ELb0ELb0EEEvNS_16Flash_fwd_paramsE --------------------------
	.section	.nv.info._ZN5flash16flash_fwd_kernelI23Flash_fwd_kernel_traitsILi32ELi128ELi128ELi4ELb0ELb0EN7cutlass6half_tE19Flash_kernel_traitsILi32ELi128ELi128ELi4ES3_EELb0ELb0ELb0ELb0ELb0ELb1ELb0ELb0EEEvNS_16Flash_fwd_paramsE,"",@"SHT_CUDA_INFO"
	.sectionflags	@""
	.align	4


	//----- nvinfo : EIATTR_CUDA_API_VERSION
	.align		4
        /*0000*/ 	.byte	0x04, 0x37
        /*0002*/ 	.short	(.L_170 - .L_169)
.L_169:
        /*0004*/ 	.word	0x00000082


	//----- nvinfo : EIATTR_SW2861232_WAR
	.align		4
.L_170:
        /*0008*/ 	.byte	0x01, 0x35
	.zero		2


	//----- nvinfo : EIATTR_PARAM_CBANK
	.align		4
        /*000c*/ 	.byte	0x04, 0x0a
        /*000e*/ 	.short	(.L_172 - .L_171)
	.align		4
.L_171:
        /*0010*/ 	.word	index@(.nv.constant0._ZN5flash16flash_fwd_kernelI23Flash_fwd_kernel_traitsILi32ELi128ELi128ELi4ELb0ELb0EN7cutlass6half_tE19Flash_kernel_traitsILi32ELi128ELi128ELi4ES3_EELb0ELb0ELb0ELb0ELb0ELb1ELb0ELb0EEEvNS_16Flash_fwd_paramsE)
        /*0014*/ 	.short	0x0160
        /*0016*/ 	.short	0x01d0


	//----- nvinfo : EIATTR_CBANK_PARAM_SIZE
	.align		4
.L_172:
        /*0018*/ 	.byte	0x03, 0x19
        /*001a*/ 	.short	0x01d0


	//----- nvinfo : EIATTR_KPARAM_INFO
	.align		4
        /*001c*/ 	.byte	0x04, 0x17
        /*001e*/ 	.short	(.L_174 - .L_173)
.L_173:
        /*0020*/ 	.word	0x00000000
        /*0024*/ 	.short	0x0000
        /*0026*/ 	.short	0x0000
        /*0028*/ 	.byte	0x00, 0xf0, 0x41, 0x07


	//----- nvinfo : EIATTR_MAXREG_COUNT
	.align		4
.L_174:
        /*002c*/ 	.byte	0x03, 0x1b
        /*002e*/ 	.short	0x00ff


	//----- nvinfo : EIATTR_NUM_BARRIERS
	.align		4
        /*0030*/ 	.byte	0x02, 0x4c
        /*0032*/ 	.byte	0x01
	.zero		1


	//----- nvinfo : EIATTR_ANNOTATIONS
	.align		4
        /*0034*/ 	.byte	0x04, 0x55
        /*0036*/ 	.short	(.L_176 - .L_175)


	//   ....[0]....
.L_175:
        /*0038*/ 	.word	0x00000001
        /*003c*/ 	.byte	0x60, 0x09, 0x00, 0x00, 0x01, 0x00, 0x00, 0x00, 0xa0, 0x09, 0x00, 0x00, 0x01, 0x00, 0x00, 0x00
        /*004c*/ 	.byte	0x20, 0x0a, 0x00, 0x00, 0x01, 0x00, 0x00, 0x00, 0x60, 0x0a, 0x00, 0x00, 0x01, 0x00, 0x00, 0x00
        /*005c*/ 	.byte	0x90, 0x0a, 0x00, 0x00, 0x01, 0x00, 0x00, 0x00, 0xc0, 0x0a, 0x00, 0x00, 0x01, 0x00, 0x00, 0x00
        /*006c*/ 	.byte	0xe0, 0x0a, 0x00, 0x00, 0x01, 0x00, 0x00, 0x00, 0xb0, 0x19, 0x00, 0x00, 0x01, 0x00, 0x00, 0x00
        /*007c*/ 	.byte	0xe0, 0x8d, 0x00, 0x00, 0x01, 0x00, 0x00, 0x00, 0xf0, 0x8d, 0x00, 0x00, 0x01, 0x00, 0x00, 0x00
        /*008c*/ 	.byte	0x40, 0x9c, 0x00, 0x00, 0x01, 0x00, 0x00, 0x00, 0x50, 0x9c, 0x00, 0x00, 0x01, 0x00, 0x00, 0x00
        /*009c*/ 	.byte	0x60, 0x9c, 0x00, 0x00, 0x01, 0x00, 0x00, 0x00, 0xa0, 0x9d, 0x00, 0x00, 0x01, 0x00, 0x00, 0x00
        /*00ac*/ 	.byte	0xa0, 0x9e, 0x00, 0x00, 0x01, 0x00, 0x00, 0x00, 0xa0, 0x9f, 0x00, 0x00


	//----- nvinfo : EIATTR_MERCURY_ISA_VERSION
	.align		4
.L_176:
        /*00b8*/ 	.byte	0x03, 0x5f
        /*00ba*/ 	.short	0x0000


	//----- nvinfo : EIATTR_COOP_GROUP_MASK_REGIDS
	.align		4
        /*00bc*/ 	.byte	0x04, 0x29
        /*00be*/ 	.short	(.L_178 - .L_177)


	//   ....[0]....
.L_177:
        /*00c0*/ 	.word	0xffffffff


	//   ....[1]....
        /*00c4*/ 	.word	0xffffffff


	//   ....[2]....
        /*00c8*/ 	.word	0xffffffff


	//   ....[3]....
        /*00cc*/ 	.word	0xffffffff


	//   ....[4]....
        /*00d0*/ 	.word	0xffffffff


	//   ....[5]....
        /*00d4*/ 	.word	0xffffffff


	//   ....[6]....
        /*00d8*/ 	.word	0xffffffff


	//   ....[7]....
        /*00dc*/ 	.word	0xffffffff


	//   ....[8]....
        /*00e0*/ 	.word	0xffffffff


	//   ....[9]....
        /*00e4*/ 	.word	0xffffffff


	//   ....[10]....
        /*00e8*/ 	.word	0xffffffff


	//   ....[11]....
        /*00ec*/ 	.word	0xffffffff


	//   ....[12]....
        /*00f0*/ 	.word	0xffffffff


	//   ....[13]....
        /*00f4*/ 	.word	0xffffffff


	//   ....[14]....
        /*00f8*/ 	.word	0xffffffff


	//   ....[15]....
        /*00fc*/ 	.word	0xffffffff


	//   ....[16]....
        /*0100*/ 	.word	0xffffffff


	//   ....[17]....
        /*0104*/ 	.word	0xffffffff


	//   ....[18]....
        /*0108*/ 	.word	0xffffffff


	//   ....[19]....
        /*010c*/ 	.word	0xffffffff


	//   ....[20]....
        /*0110*/ 	.word	0xffffffff


	//   ....[21]....
        /*0114*/ 	.word	0xffffffff


	//   ....[22]....
        /*0118*/ 	.word	0xffffffff


	//   ....[23]....
        /*011c*/ 	.word	0xffffffff


	//----- nvinfo : EIATTR_COOP_GROUP_INSTR_OFFSETS
	.align		4
.L_178:
        /*0120*/ 	.byte	0x04, 0x28
        /*0122*/ 	.short	(.L_180 - .L_179)


	//   ....[0]....
.L_179:
        /*0124*/ 	.word	0x00002f30


	//   ....[1]....
        /*0128*/ 	.word	0x00002f50


	//   ....[2]....
        /*012c*/ 	.word	0x00002fa0


	//   ....[3]....
        /*0130*/ 	.word	0x00002fc0


	//   ....[4]....
        /*0134*/ 	.word	0x00003860


	//   ....[5]....
        /*0138*/ 	.word	0x000038d0


	//   ....[6]....
        /*013c*/ 	.word	0x00003a60


	//   ....[7]....
        /*0140*/ 	.word	0x00003ac0


	//   ....[8]....
        /*0144*/ 	.word	0x000067a0


	//   ....[9]....
        /*0148*/ 	.word	0x000067f0


	//   ....[10]....
        /*014c*/ 	.word	0x00006830


	//   ....[11]....
        /*0150*/ 	.word	0x00006840


	//   ....[12]....
        /*0154*/ 	.word	0x00006880


	//   ....[13]....
        /*0158*/ 	.word	0x000068a0


	//   ....[14]....
        /*015c*/ 	.word	0x000068b0


	//   ....[15]....
        /*0160*/ 	.word	0x000068d0


	//   ....[16]....
        /*0164*/ 	.word	0x00008e30


	//   ....[17]....
        /*0168*/ 	.word	0x00008e50


	//   ....[18]....
        /*016c*/ 	.word	0x00008e70


	//   ....[19]....
        /*0170*/ 	.word	0x00008e80


	//   ....[20]....
        /*0174*/ 	.word	0x00008ee0


	//   ....[21]....
        /*0178*/ 	.word	0x00008f00


	//   ....[22]....
        /*017c*/ 	.word	0x00008f20


	//   ....[23]....
        /*0180*/ 	.word	0x00008f40


	//----- nvinfo : EIATTR_EXIT_INSTR_OFFSETS
	.align		4
.L_180:
        /*0184*/ 	.byte	0x04, 0x1c
        /*0186*/ 	.short	(.L_182 - .L_181)


	//   ....[0]....
.L_181:
        /*0188*/ 	.word	0x000002f0


	//   ....[1]....
        /*018c*/ 	.word	0x00009fc0


	//   ....[2]....
        /*0190*/ 	.word	0x0000a080


	//   ....[3]....
        /*0194*/ 	.word	0x0000a910


	//   ....[4]....
        /*0198*/ 	.word	0x0000a990


	//----- nvinfo : EIATTR_CTAIDZ_USED
	.align		4
.L_182:
        /*019c*/ 	.byte	0x01, 0x04
	.zero		2


	//----- nvinfo : EIATTR_CRS_STACK_SIZE
	.align		4
        /*01a0*/ 	.byte	0x04, 0x1e
        /*01a2*/ 	.short	(.L_184 - .L_183)
.L_183:
        /*01a4*/ 	.word	0x00000000
.L_184:


//--------------------- .nv.info._ZN5flash16flash_fwd_kernelI23Flash_fwd_kernel_traitsILi32ELi128ELi128ELi4ELb0ELb0EN7cutlass6half_tE19Flash_kernel_traitsILi32ELi128ELi128ELi4ES3_EELb0ELb0ELb0ELb0ELb1ELb1ELb0ELb0EEEvNS_16Flash_fwd_paramsE --------------------------
	.section	.nv.info._ZN5flash16flash_fwd_kernelI23Flash_fwd_kernel_traitsILi32ELi128ELi128ELi4ELb0ELb0EN7cutlass6half_tE19Flash_kernel_traitsILi32ELi128ELi128ELi4ES3_EELb0ELb0ELb0ELb0ELb1ELb1ELb0ELb0EEEvNS_16Flash_fwd_paramsE,"",@"SHT_CUDA_INFO"
	.sectionflags	@""
	.align	4


	//----- nvinfo : EIATTR_CUDA_API_VERSION
	.align		4
        /*0000*/ 	.byte	0x04, 0x37
        /*0002*/ 	.short	(.L_186 - .L_185)
.L_185:
        /*0004*/ 	.word	0x00000082


	//----- nvinfo : EIATTR_SW2861232_WAR
	.align		4
.L_186:
        /*0008*/ 	.byte	0x01, 0x35
	.zero		2


	//----- nvinfo : EIATTR_PARAM_CBANK
	.align		4
        /*000c*/ 	.byte	0x04, 0x0a
        /*000e*/ 	.short	(.L_188 - .L_187)
	.align		4
.L_187:
        /*0010*/ 	.word	index@(.nv.constant0._ZN5flash16flash_fwd_kernelI23Flash_fwd_kernel_traitsILi32ELi128ELi128ELi4ELb0ELb0EN7cutlass6half_tE19Flash_kernel_traitsILi32ELi128ELi128ELi4ES3_EELb0ELb0ELb0ELb0ELb1ELb1ELb0ELb0EEEvNS_16Flash_fwd_paramsE)
        /*0014*/ 	.short	0x0160
        /*0016*/ 	.short	0x01d0


	//----- nvinfo : EIATTR_CBANK_PARAM_SIZE
	.align		4
.L_188:
        /*0018*/ 	.byte	0x03, 0x19
        /*001a*/ 	.short	0x01d0


	//----- nvinfo : EIATTR_KPARAM_INFO
	.align		4
        /*001c*/ 	.byte	0x04, 0x17
        /*001e*/ 	.short	(.L_190 - .L_189)
.L_189:
        /*0020*/ 	.word	0x00000000
        /*0024*/ 	.short	0x0000
        /*0026*/ 	.short	0x0000
        /*0028*/ 	.byte	0x00, 0xf0, 0x41, 0x07


	//----- nvinfo : EIATTR_MAXREG_COUNT
	.align		4
.L_190:
        /*002c*/ 	.byte	0x03, 0x1b
        /*002e*/ 	.short	0x00ff


	//----- nvinfo : EIATTR_NUM_BARRIERS
	.align		4
        /*0030*/ 	.byte	0x02, 0x4c
        /*0032*/ 	.byte	0x01
	.zero		1


	//----- nvinfo : EIATTR_MERCURY_ISA_VERSION
	.align		4
        /*0034*/ 	.byte	0x03, 0x5f
        /*0036*/ 	.short	0x0000


	//----- nvinfo : EIATTR_COOP_GROUP_MASK_REGIDS
	.align		4
        /*0038*/ 	.byte	0x04, 0x29
        /*003a*/ 	.short	(.L_192 - .L_191)


	//   ....[0]....
.L_191:
        /*003c*/ 	.word	0xffffffff


	//   ....[1]....
        /*0040*/ 	.word	0xffffffff


	//   ....[2]....
        /*0044*/ 	.word	0xffffffff


	//   ....[3]....
        /*0048*/ 	.word	0xffffffff


	//   ....[4]....
        /*004c*/ 	.word	0xffffffff


	//   ....[5]....
        /*0050*/ 	.word	0xffffffff


	//   ....[6]....
        /*0054*/ 	.word	0xffffffff


	//   ....[7]....
        /*0058*/ 	.word	0xffffffff


	//   ....[8]....
        /*005c*/ 	.word	0xffffffff


	//   ....[9]....
        /*0060*/ 	.word	0xffffffff


	//   ....[10]....
        /*0064*/ 	.word	0xffffffff


	//   ....[11]....
        /*0068*/ 	.word	0xffffffff


	//   ....[12]....
        /*006c*/ 	.word	0xffffffff


	//   ....[13]....
        /*0070*/ 	.word	0xffffffff


	//   ....[14]....
        /*0074*/ 	.word	0xffffffff


	//   ....[15]....
        /*0078*/ 	.word	0xffffffff


	//   ....[16]....
        /*007c*/ 	.word	0xffffffff


	//   ....[17]....
        /*0080*/ 	.word	0xffffffff


	//   ....[18]....
        /*0084*/ 	.word	0xffffffff


	//   ....[19]....
        /*0088*/ 	.word	0xffffffff


	//   ....[20]....
        /*008c*/ 	.word	0xffffffff


	//   ....[21]....
        /*0090*/ 	.word	0xffffffff


	//   ....[22]....
        /*0094*/ 	.word	0xffffffff


	//   ....[23]....
        /*0098*/ 	.word	0xffffffff


	//----- nvinfo : EIATTR_COOP_GROUP_INSTR_OFFSETS
	.align		4
.L_192:
        /*009c*/ 	.byte	0x04, 0x28
        /*009e*/ 	.short	(.L_194 - .L_193)


	//   ....[0]....
.L_193:
        /*00a0*/ 	.word	0x00001900


	//   ....[1]....
        /*00a4*/ 	.word	0x00001920


	//   ....[2]....
        /*00a8*/ 	.word	0x00001e00


	//   ....[3]....
        /*00ac*/ 	.word	0x00001e70


	//   ....[4]....
        /*00b0*/ 	.word	0x00002540


	//   ....[5]....
        /*00b4*/ 	.word	0x000025b0


	//   ....[6]....
        /*00b8*/ 	.word	0x000025e0


	//   ....[7]....
        /*00bc*/ 	.word	0x00002620


	//   ....[8]....
        /*00c0*/ 	.word	0x00005320


	//   ....[9]....
        /*00c4*/ 	.word	0x00005370


	//   ....[10]....
        /*00c8*/ 	.word	0x000053b0


	//   ....[11]....
        /*00cc*/ 	.word	0x000053d0


	//   ....[12]....
        /*00d0*/ 	.word	0x00005410


	//   ....[13]....
        /*00d4*/ 	.word	0x00005430


	//   ....[14]....
        /*00d8*/ 	.word	0x00005440


	//   ....[15]....
        /*00dc*/ 	.word	0x00005460


	//   ....[16]....
        /*00e0*/ 	.word	0x00007970


	//   ....[17]....
        /*00e4*/ 	.word	0x000079b0


	//   ....[18]....
        /*00e8*/ 	.word	0x000079e0


	//   ....[19]....
        /*00ec*/ 	.word	0x000079f0


	//   ....[20]....
        /*00f0*/ 	.word	0x00007a50


	//   ....[21]....
        /*00f4*/ 	.word	0x00007a70


	//   ....[22]....
        /*00f8*/ 	.word	0x00007a90


	//   ....[23]....
        /*00fc*/ 	.word	0x00007ab0


	//----- nvinfo : EIATTR_EXIT_INSTR_OFFSETS
	.align		4
.L_194:
        /*0100*/ 	.byte	0x04, 0x1c
        /*0102*/ 	.short	(.L_196 - .L_195)


	//   ....[0]....
.L_195:
        /*0104*/ 	.word	0x00000160


	//   ....[1]....
        /*0108*/ 	.word	0x00008940


	//----- nvinfo : EIATTR_CTAIDZ_USED
	.align		4
.L_196:
        /*010c*/ 	.byte	0x01, 0x04
	.zero		2


	//----- nvinfo : EIATTR_CRS_STACK_SIZE
	.align		4
        /*0110*/ 	.byte	0x04, 0x1e
        /*0112*/ 	.short	(.L_198 - .L_197)
.L_197:
        /*0114*/ 	.word	0x00000000
.L_198:


//--------------------- .nv.info._ZN5flash16flash_fwd_kernelI23Flash_fwd_kernel_traitsILi32ELi128ELi128ELi4ELb0ELb0EN7cutlass6half_tE19Flash_kernel_traitsILi32ELi128ELi128ELi4ES3_EELb0ELb0ELb0ELb0ELb0ELb0ELb0ELb0EEEvNS_16Flash_fwd_paramsE --------------------------
	.section	.nv.info._ZN5flash16flash_fwd_kernelI23Flash_fwd_kernel_traitsILi32ELi128ELi128ELi4ELb0ELb0EN7cutlass6half_tE19Flash_kernel_traitsILi32ELi128ELi128ELi4ES3_EELb0ELb0ELb0ELb0ELb0ELb0ELb0ELb0EEEvNS_16Flash_fwd_paramsE,"",@"SHT_CUDA_INFO"
	.sectionflags	@""
	.align	4


	//----- nvinfo : EIATTR_CUDA_API_VERSION
	.align		4
        /*0000*/ 	.byte	0x04, 0x37
        /*0002*/ 	.short	(.L_200 - .L_199)
.L_199:
        /*0004*/ 	.word	0x00000082


	//----- nvinfo : EIATTR_SW2861232_WAR
	.align		4
.L_200:
        /*0008*/ 	.byte	0x01, 0x35
	.zero		2


	//----- nvinfo : EIATTR_PARAM_CBANK
	.align		4
        /*000c*/ 	.byte	0x04, 0x0a
        /*000e*/ 	.short	(.L_202 - .L_201)
	.align		4
.L_201:
        /*0010*/ 	.word	index@(.nv.constant0._ZN5flash16flash_fwd_kernelI23Flash_fwd_kernel_traitsILi32ELi128ELi128ELi4ELb0ELb0EN7cutlass6half_tE19Flash_kernel_traitsILi32ELi128ELi128ELi4ES3_EELb0ELb0ELb0ELb0ELb0ELb0ELb0ELb0EEEvNS_16Flash_fwd_paramsE)
        /*0014*/ 	.short	0x0160
        /*0016*/ 	.short	0x01d0


	//----- nvinfo : EIATTR_CBANK_PARAM_SIZE
	.align		4
.L_202:
        /*0018*/ 	.byte	0x03, 0x19
        /*001a*/ 	.short	0x01d0


	//----- nvinfo : EIATTR_KPARAM_INFO
	.align		4
        /*001c*/ 	.byte	0x04, 0x17
        /*001e*/ 	.short	(.L_204 - .L_203)
.L_203:
        /*0020*/ 	.word	0x00000000
        /*0024*/ 	.short	0x0000
        /*0026*/ 	.short	0x0000
        /*0028*/ 	.byte	0x00, 0xf0, 0x41, 0x07


	//----- nvinfo : EIATTR_MAXREG_COUNT
	.align		4
.L_204:
        /*002c*/ 	.byte	0x03, 0x1b
        /*002e*/ 	.short	0x00ff


	//----- nvinfo : EIATTR_NUM_BARRIERS
	.align		4
        /*0030*/ 	.byte	0x02, 0x4c
        /*0032*/ 	.byte	0x01
	.zero		1


	//----- nvinfo : EIATTR_ANNOTATIONS
	.align		4
        /*0034*/ 	.byte	0x04, 0x55
        /*0036*/ 	.short	(.L_206 - .L_205)


	//   ....[0]....
.L_205:
        /*0038*/ 	.word	0x00000001
        /*003c*/ 	.byte	0x00, 0x08, 0x00, 0x00, 0x01, 0x00, 0x00, 0x00, 0x60, 0x09, 0x00, 0x00, 0x01, 0x00, 0x00, 0x00
        /*004c*/ 	.byte	0x30, 0x0b, 0x00, 0x00, 0x01, 0x00, 0x00, 0x00, 0xa0, 0x0c, 0x00, 0x00, 0x01, 0x00, 0x00, 0x00
        /*005c*/ 	.byte	0x30, 0x0e, 0x00, 0x00, 0x01, 0x00, 0x00, 0x00, 0xd0, 0x10, 0x00, 0x00, 0x01, 0x00, 0x00, 0x00
        /*006c*/ 	.byte	0x50, 0x11, 0x00, 0x00, 0x01, 0x00, 0x00, 0x00, 0x00, 0x5f, 0x00, 0x00, 0x01, 0x00, 0x00, 0x00
        /*007c*/ 	.byte	0xf0, 0x98, 0x00, 0x00, 0x01, 0x00, 0x00, 0x00, 0x00, 0x99, 0x00, 0x00, 0x01, 0x00, 0x00, 0x00
        /*008c*/ 	.byte	0x50, 0xa7, 0x00, 0x00, 0x01, 0x00, 0x00, 0x00, 0xa0, 0xa8, 0x00, 0x00, 0x01, 0x00, 0x00, 0x00
        /*009c*/ 	.byte	0xa0, 0xa9, 0x00, 0x00, 0x01, 0x00, 0x00, 0x00, 0xa0, 0xaa, 0x00, 0x00


	//----- nvinfo : EIATTR_MERCURY_ISA_VERSION
	.align		4
.L_206:
        /*00a8*/ 	.byte	0x03, 0x5f
        /*00aa*/ 	.short	0x0000


	//----- nvinfo : EIATTR_COOP_GROUP_MASK_REGIDS
	.align		4
        /*00ac*/ 	.byte	0x04, 0x29
        /*00ae*/ 	.short	(.L_208 - .L_207)


	//   ....[0]....
.L_207:
        /*00b0*/ 	.word	0xffffffff


	//   ....[1]....
        /*00b4*/ 	.word	0xffffffff


	//   ....[2]....
        /*00b8*/ 	.word	0xffffffff


	//   ....[3]....
        /*00bc*/ 	.word	0xffffffff


	//   ....[4]....
        /*00c0*/ 	.word	0xffffffff


	//   ....[5]....
        /*00c4*/ 	.word	0xffffffff


	//   ....[6]....
        /*00c8*/ 	.word	0xffffffff


	//   ....[7]....
        /*00cc*/ 	.word	0xffffffff


	//   ....[8]....
        /*00d0*/ 	.word	0xffffffff


	//   ....[9]....
        /*00d4*/ 	.word	0xffffffff


	//   ....[10]....
        /*00d8*/ 	.word	0xffffffff


	//   ....[11]....
        /*00dc*/ 	.word	0xffffffff


	//   ....[12]....
        /*00e0*/ 	.word	0xffffffff


	//   ....[13]....
        /*00e4*/ 	.word	0xffffffff


	//   ....[14]....
        /*00e8*/ 	.word	0xffffffff


	//   ....[15]....
        /*00ec*/ 	.word	0xffffffff


	//   ....[16]....
        /*00f0*/ 	.word	0xffffffff


	//   ....[17]....
        /*00f4*/ 	.word	0xffffffff


	//   ....[18]....
        /*00f8*/ 	.word	0xffffffff


	//   ....[19]....
        /*00fc*/ 	.word	0xffffffff


	//   ....[20]....
        /*0100*/ 	.word	0xffffffff


	//   ....[21]....
        /*0104*/ 	.word	0xffffffff


	//   ....[22]....
        /*0108*/ 	.word	0xffffffff


	//   ....[23]....
        /*010c*/ 	.word	0xffffffff


	//----- nvinfo : EIATTR_COOP_GROUP_INSTR_OFFSETS
	.align		4
.L_208:
        /*0110*/ 	.byte	0x04, 0x28
        /*0112*/ 	.short	(.L_210 - .L_209)


	//   ....[0]....
.L_209:
        /*0114*/ 	.word	0x00003750


	//   ....[1]....
        /*0118*/ 	.word	0x00003770


	//   ....[2]....
        /*011c*/ 	.word	0x000037b0


	//   ....[3]....
        /*0120*/ 	.word	0x000037d0


	//   ....[4]....
        /*0124*/ 	.word	0x00004080


	//   ....[5]....
        /*0128*/ 	.word	0x000040f0


	//   ....[6]....
        /*012c*/ 	.word	0x00004280


	//   ....[7]....
        /*0130*/ 	.word	0x000042e0


	//   ....[8]....
        /*0134*/ 	.word	0x000072a0


	//   ....[9]....
        /*0138*/ 	.word	0x000072f0


	//   ....[10]....
        /*013c*/ 	.word	0x00007330


	//   ....[11]....
        /*0140*/ 	.word	0x00007350


	//   ....[12]....
        /*0144*/ 	.word	0x00007390


	//   ....[13]....
        /*0148*/ 	.word	0x000073b0


	//   ....[14]....
        /*014c*/ 	.word	0x000073c0


	//   ....[15]....
        /*0150*/ 	.word	0x000073e0


	//   ....[16]....
        /*0154*/ 	.word	0x00009940


	//   ....[17]....
        /*0158*/ 	.word	0x00009960


	//   ....[18]....
        /*015c*/ 	.word	0x00009980


	//   ....[19]....
        /*0160*/ 	.word	0x00009990


	//   ....[20]....
        /*0164*/ 	.word	0x000099f0


	//   ....[21]....
        /*0168*/ 	.word	0x00009a10


	//   ....[22]....
        /*016c*/ 	.word	0x00009a30


	//   ....[23]....
        /*0170*/ 	.word	0x00009a60


	//----- nvinfo : EIATTR_EXIT_INSTR_OFFSETS
	.align		4
.L_210:
        /*0174*/ 	.byte	0x04, 0x1c
        /*0176*/ 	.short	(.L_212 - .L_211)


	//   ....[0]....
.L_211:
        /*0178*/ 	.word	0x000002f0


	//   ....[1]....
        /*017c*/ 	.word	0x0000aac0


	//   ....[2]....
        /*0180*/ 	.word	0x0000ab80


	//   ....[3]....
        /*0184*/ 	.word	0x0000b460


	//   ....[4]....
        /*0188*/ 	.word	0x0000b4e0


	//----- nvinfo : EIATTR_CTAIDZ_USED
	.align		4
.L_212:
        /*018c*/ 	.byte	0x01, 0x04
	.zero		2


	//----- nvinfo : EIATTR_CRS_STACK_SIZE
	.align		4
        /*0190*/ 	.byte	0x04, 0x1e
        /*0192*/ 	.short	(.L_214 - .L_213)
.L_213:
        /*0194*/ 	.word	0x00000000
.L_214:


//--------------------- .nv.info._ZN5flash16flash_fwd_kernelI23Flash_fwd_kernel_traitsILi32ELi128ELi128ELi4ELb0ELb0EN7cutlass6half_tE19Flash_kernel_traitsILi32ELi128ELi128ELi4ES3_EELb0ELb0ELb0ELb1ELb0ELb0ELb0ELb0EEEvNS_16Flash_fwd_paramsE --------------------------
	.section	.nv.info._ZN5flash16flash_fwd_kernelI23Flash_fwd_kernel_traitsILi32ELi128ELi128ELi4ELb0ELb0EN7cutlass6half_tE19Flash_kernel_traitsILi32ELi128ELi128ELi4ES3_EELb0ELb0ELb0ELb1ELb0ELb0ELb0ELb0EEEvNS_16Flash_fwd_paramsE,"",@"SHT_CUDA_INFO"
	.sectionflags	@""
	.align	4


	//----- nvinfo : EIATTR_CUDA_API_VERSION
	.align		4
        /*0000*/ 	.byte	0x04, 0x37
        /*0002*/ 	.short	(.L_216 - .L_215)
.L_215:
        /*0004*/ 	.word	0x00000082


	//----- nvinfo : EIATTR_SW2861232_WAR
	.align		4
.L_216:
        /*0008*/ 	.byte	0x01, 0x35
	.zero		2


	//----- nvinfo : EIATTR_PARAM_CBANK
	.align		4
        /*000c*/ 	.byte	0x04, 0x0a
        /*000e*/ 	.short	(.L_218 - .L_217)
	.align		4
.L_217:
        /*0010*/ 	.word	index@(.nv.constant0._ZN5flash16flash_fwd_kernelI23Flash_fwd_kernel_traitsILi32ELi128ELi128ELi4ELb0ELb0EN7cutlass6half_tE19Flash_kernel_traitsILi32ELi128ELi128ELi4ES3_EELb0ELb0ELb0ELb1ELb0ELb0ELb0ELb0EEEvNS_16Flash_fwd_paramsE)
        /*0014*/ 	.short	0x0160
        /*0016*/ 	.short	0x01d0


	//----- nvinfo : EIATTR_CBANK_PARAM_SIZE
	.align		4
.L_218:
        /*0018*/ 	.byte	0x03, 0x19
        /*001a*/ 	.short	0x01d0


	//----- nvinfo : EIATTR_KPARAM_INFO
	.align		4
        /*001c*/ 	.byte	0x04, 0x17
        /*001e*/ 	.short	(.L_220 - .L_219)
.L_219:
        /*0020*/ 	.word	0x00000000
        /*0024*/ 	.short	0x0000
        /*0026*/ 	.short	0x0000
        /*0028*/ 	.byte	0x00, 0xf0, 0x41, 0x07


	//----- nvinfo : EIATTR_MAXREG_COUNT
	.align		4
.L_220:
        /*002c*/ 	.byte	0x03, 0x1b
        /*002e*/ 	.short	0x00ff


	//----- nvinfo : EIATTR_NUM_BARRIERS
	.align		4
        /*0030*/ 	.byte	0x02, 0x4c
        /*0032*/ 	.byte	0x01
	.zero		1


	//----- nvinfo : EIATTR_ANNOTATIONS
	.align		4
        /*0034*/ 	.byte	0x04, 0x55
        /*0036*/ 	.short	(.L_222 - .L_221)


	//   ....[0]....
.L_221:
        /* <DEDUP_REMOVED lines=13> */


	//----- nvinfo : EIATTR_MERCURY_ISA_VERSION
	.align		4
.L_222:
        /*00f8*/ 	.byte	0x03, 0x5f
        /*00fa*/ 	.short	0x0000


	//----- nvinfo : EIATTR_COOP_GROUP_MASK_REGIDS
	.align		4
        /*00fc*/ 	.byte	0x04, 0x29
        /*00fe*/ 	.short	(.L_224 - .L_223)


	//   ....[0]....
.L_223:
        /*0100*/ 	.word	0xffffffff


	//   ....[1]....
        /*0104*/ 	.word	0xffffffff


	//   ....[2]....
        /*0108*/ 	.word	0xffffffff


	//   ....[3]....
        /*010c*/ 	.word	0xffffffff


	//   ....[4]....
        /*0110*/ 	.word	0xffffffff


	//   ....[5]....
        /*0114*/ 	.word	0xffffffff


	//   ....[6]....
        /*0118*/ 	.word	0xffffffff


	//   ....[7]....
        /*011c*/ 	.word	0xffffffff


	//   ....[8]....
        /*0120*/ 	.word	0xffffffff


	//   ....[9]....
        /*0124*/ 	.word	0xffffffff


	//   ....[10]....
        /*0128*/ 	.word	0xffffffff


	//   ....[11]....
        /*012c*/ 	.word	0xffffffff


	//   ....[12]....
        /*0130*/ 	.word	0xffffffff


	//   ....[13]....
        /*0134*/ 	.word	0xffffffff


	//   ....[14]....
        /*0138*/ 	.word	0xffffffff


	//   ....[15]....
        /*013c*/ 	.word	0xffffffff


	//   ....[16]....
        /*0140*/ 	.word	0xffffffff


	//   ....[17]....
        /*0144*/ 	.word	0xffffffff


	//   ....[18]....
        /*0148*/ 	.word	0xffffffff


	//   ....[19]....
        /*014c*/ 	.word	0xffffffff


	//   ....[20]....
        /*0150*/ 	.word	0xffffffff


	//   ....[21]....
        /*0154*/ 	.word	0xffffffff


	//   ....[22]....
        /*0158*/ 	.word	0xffffffff


	//   ....[23]....
        /*015c*/ 	.word	0xffffffff


	//----- nvinfo : EIATTR_COOP_GROUP_INSTR_OFFSETS
	.align		4
.L_224:
        /*0160*/ 	.byte	0x04, 0x28
        /*0162*/ 	.short	(.L_226 - .L_225)


	//   ....[0]....
.L_225:
        /*0164*/ 	.word	0x00006b40


	//   ....[1]....
        /*0168*/ 	.word	0x00006b60


	//   ....[2]....
        /*016c*/ 	.word	0x00006ba0


	//   ....[3]....
        /*0170*/ 	.word	0x00006bc0


	//   ....[4]....
        /*0174*/ 	.word	0x00007560


	//   ....[5]....
        /*0178*/ 	.word	0x000075e0


	//   ....[6]....
        /*017c*/ 	.word	0x00007610


	//   ....[7]....
        /*0180*/ 	.word	0x00007690


	//   ....[8]....
        /*0184*/ 	.word	0x0000b930


	//   ....[9]....
        /*0188*/ 	.word	0x0000ba30


	//   ....[10]....
        /*018c*/ 	.word	0x0000bbb0


	//   ....[11]....
        /*0190*/ 	.word	0x0000bc30


	//   ....[12]....
        /*0194*/ 	.word	0x0000bca0


	//   ....[13]....
        /*0198*/ 	.word	0x0000bcb0


	//   ....[14]....
        /*019c*/ 	.word	0x0000bcd0


	//   ....[15]....
        /*01a0*/ 	.word	0x0000bd00


	//   ....[16]....
        /*01a4*/ 	.word	0x0000e230


	//   ....[17]....
        /*01a8*/ 	.word	0x0000e240


	//   ....[18]....
        /*01ac*/ 	.word	0x0000e250


	//   ....[19]....
        /*01b0*/ 	.word	0x0000e260


	//   ....[20]....
        /*01b4*/ 	.word	0x0000e2a0


	//   ....[21]....
        /*01b8*/ 	.word	0x0000e2c0


	//   ....[22]....
        /*01bc*/ 	.word	0x0000e2e0


	//   ....[23]....
        /*01c0*/ 	.word	0x0000e300


	//----- nvinfo : EIATTR_EXIT_INSTR_OFFSETS
	.align		4
.L_226:
        /*01c4*/ 	.byte	0x04, 0x1c
        /*01c6*/ 	.short	(.L_228 - .L_227)


	//   ....[0]....
.L_227:
        /*01c8*/ 	.word	0x000002f0


	//   ....[1]....
        /*01cc*/ 	.word	0x0000f380


	//   ....[2]....
        /*01d0*/ 	.word	0x0000f440


	//   ....[3]....
        /*01d4*/ 	.word	0x0000fd20


	//   ....[4]....
        /*01d8*/ 	.word	0x0000fda0


	//----- nvinfo : EIATTR_CTAIDZ_USED
	.align		4
.L_228:
        /*01dc*/ 	.byte	0x01, 0x04
	.zero		2


	//----- nvinfo : EIATTR_CRS_STACK_SIZE
	.align		4
        /*01e0*/ 	.byte	0x04, 0x1e
        /*01e2*/ 	.short	(.L_230 - .L_229)
.L_229:
        /*01e4*/ 	.word	0x00000000
.L_230:


//--------------------- .nv.info._ZN5flash16flash_fwd_kernelI23Flash_fwd_kernel_traitsILi32ELi128ELi128ELi4ELb0ELb0EN7cutlass6half_tE19Flash_kernel_traitsILi32ELi128ELi128ELi4ES3_EELb0ELb0ELb1ELb0ELb0ELb1ELb0ELb0EEEvNS_16Flash_fwd_paramsE --------------------------
	.section	.nv.info._ZN5flash16flash_fwd_kernelI23Flash_fwd_kernel_traitsILi32ELi128ELi128ELi4ELb0ELb0EN7cutlass6half_tE19Flash_kernel_traitsILi32ELi128ELi128ELi4ES3_EELb0ELb0ELb1ELb0ELb0ELb1ELb0ELb0EEEvNS_16Flash_fwd_paramsE,"",@"SHT_CUDA_INFO"
	.sectionflags	@""
	.align	4


	//----- nvinfo : EIATTR_CUDA_API_VERSION
	.align		4
        /*0000*/ 	.byte	0x04, 0x37
        /*0002*/ 	.short	(.L_232 - .L_231)
.L_231:
        /*0004*/ 	.word	0x00000082


	//----- nvinfo : EIATTR_SW2861232_WAR
	.align		4
.L_232:
        /*0008*/ 	.byte	0x01, 0x35
	.zero		2


	//----- nvinfo : EIATTR_PARAM_CBANK
	.align		4
        /*000c*/ 	.byte	0x04, 0x0a
        /*000e*/ 	.short	(.L_234 - .L_233)
	.align		4
.L_233:
        /*0010*/ 	.word	index@(.nv.constant0._ZN5flash16flash_fwd_kernelI23Flash_fwd_kernel_traitsILi32ELi128ELi128ELi4ELb0ELb0EN7cutlass6half_tE19Flash_kernel_traitsILi32ELi128ELi128ELi4ES3_EELb0ELb0ELb1ELb0ELb0ELb1ELb0ELb0EEEvNS_16Flash_fwd_paramsE)
        /*0014*/ 	.short	0x0160
        /*0016*/ 	.short	0x01d0


	//----- nvinfo : EIATTR_CBANK_PARAM_SIZE
	.align		4
.L_234:
        /*0018*/ 	.byte	0x03, 0x19
        /*001a*/ 	.short	0x01d0


	//----- nvinfo : EIATTR_KPARAM_INFO
	.align		4
        /*001c*/ 	.byte	0x04, 0x17
        /*001e*/ 	.short	(.L_236 - .L_235)
.L_235:
        /*0020*/ 	.word	0x00000000
        /*0024*/ 	.short	0x0000
        /*0026*/ 	.short	0x0000
        /*0028*/ 	.byte	0x00, 0xf0, 0x41, 0x07


	//----- nvinfo : EIATTR_MAXREG_COUNT
	.align		4
.L_236:
        /*002c*/ 	.byte	0x03, 0x1b
        /*002e*/ 	.short	0x00ff


	//----- nvinfo : EIATTR_NUM_BARRIERS
	.align		4
        /*0030*/ 	.byte	0x02, 0x4c
        /*0032*/ 	.byte	0x01
	.zero		1


	//----- nvinfo : EIATTR_ANNOTATIONS
	.align		4
        /*0034*/ 	.byte	0x04, 0x55
        /*0036*/ 	.short	(.L_238 - .L_237)


	//   ....[0]....
.L_237:
        /* <DEDUP_REMOVED lines=21> */


	//----- nvinfo : EIATTR_MERCURY_ISA_VERSION
	.align		4
.L_238:
        /*0178*/ 	.byte	0x03, 0x5f
        /*017a*/ 	.short	0x0000


	//----- nvinfo : EIATTR_COOP_GROUP_MASK_REGIDS
	.align		4
        /*017c*/ 	.byte	0x04, 0x29
        /*017e*/ 	.short	(.L_240 - .L_239)


	//   ....[0]....
.L_239:
        /*0180*/ 	.word	0xffffffff


	//   ....[1]....
        /*0184*/ 	.word	0xffffffff


	//   ....[2]....
        /*0188*/ 	.word	0xffffffff


	//   ....[3]....
        /*018c*/ 	.word	0xffffffff


	//   ....[4]....
        /*0190*/ 	.word	0xffffffff


	//   ....[5]....
        /*0194*/ 	.word	0xffffffff


	//   ....[6]....
        /*0198*/ 	.word	0xffffffff


	//   ....[7]....
        /*019c*/ 	.word	0xffffffff


	//   ....[8]....
        /*01a0*/ 	.word	0xffffffff


	//   ....[9]....
        /*01a4*/ 	.word	0xffffffff


	//   ....[10]....
        /*01a8*/ 	.word	0xffffffff


	//   ....[11]....
        /*01ac*/ 	.word	0xffffffff


	//   ....[12]....
        /*01b0*/ 	.word	0xffffffff


	//   ....[13]....
        /*01b4*/ 	.word	0xffffffff


	//   ....[14]....
        /*01b8*/ 	.word	0xffffffff


	//   ....[15]....
        /*01bc*/ 	.word	0xffffffff


	//   ....[16]....
        /*01c0*/ 	.word	0xffffffff


	//   ....[17]....
        /*01c4*/ 	.word	0xffffffff


	//   ....[18]....
        /*01c8*/ 	.word	0xffffffff


	//   ....[19]....
        /*01cc*/ 	.word	0xffffffff


	//   ....[20]....
        /*01d0*/ 	.word	0xffffffff


	//   ....[21]....
        /*01d4*/ 	.word	0xffffffff


	//   ....[22]....
        /*01d8*/ 	.word	0xffffffff


	//   ....[23]....
        /*01dc*/ 	.word	0xffffffff


	//   ....[24]....
        /*01e0*/ 	.word	0xffffffff


	//   ....[25]....
        /*01e4*/ 	.word	0xffffffff


	//   ....[26]....
        /*01e8*/ 	.word	0xffffffff


	//   ....[27]....
        /*01ec*/ 	.word	0xffffffff


	//   ....[28]....
        /*01f0*/ 	.word	0xffffffff


	//   ....[29]....
        /*01f4*/ 	.word	0xffffffff


	//   ....[30]....
        /*01f8*/ 	.word	0xffffffff


	//   ....[31]....
        /*01fc*/ 	.word	0xffffffff


	//----- nvinfo : EIATTR_COOP_GROUP_INSTR_OFFSETS
	.align		4
.L_240:
        /*0200*/ 	.byte	0x04, 0x28
        /*0202*/ 	.short	(.L_242 - .L_241)


	//   ....[0]....
.L_241:
        /*0204*/ 	.word	0x00004620


	//   ....[1]....
        /*0208*/ 	.word	0x00004650


	//   ....[2]....
        /*020c*/ 	.word	0x00004b50


	//   ....[3]....
        /*0210*/ 	.word	0x00004ba0


	//   ....[4]....
        /*0214*/ 	.word	0x00005030


	//   ....[5]....
        /*0218*/ 	.word	0x00005180


	//   ....[6]....
        /*021c*/ 	.word	0x000051c0


	//   ....[7]....
        /*0220*/ 	.word	0x00005310


	//   ....[8]....
        /*0224*/ 	.word	0x00009620


	//   ....[9]....
        /*0228*/ 	.word	0x00009640


	//   ....[10]....
        /*022c*/ 	.word	0x00009be0


	//   ....[11]....
        /*0230*/ 	.word	0x00009c00


	//   ....[12]....
        /*0234*/ 	.word	0x00009f20


	//   ....[13]....
        /*0238*/ 	.word	0x00009fa0


	//   ....[14]....
        /*023c*/ 	.word	0x00009fb0


	//   ....[15]....
        /*0240*/ 	.word	0x00009fe0


	//   ....[16]....
        /*0244*/ 	.word	0x0000e920


	//   ....[17]....
        /*0248*/ 	.word	0x0000eb10


	//   ....[18]....
        /*024c*/ 	.word	0x0000ebc0


	//   ....[19]....
        /*0250*/ 	.word	0x0000ed60


	//   ....[20]....
        /*0254*/ 	.word	0x0000f290


	//   ....[21]....
        /*0258*/ 	.word	0x0000f380


	//   ....[22]....
        /*025c*/ 	.word	0x0000f400


	//   ....[23]....
        /*0260*/ 	.word	0x0000f490


	//   ....[24]....
        /*0264*/ 	.word	0x000119e0


	//   ....[25]....
        /*0268*/ 	.word	0x00011a20


	//   ....[26]....
        /*026c*/ 	.word	0x00011a60


	//   ....[27]....
        /*0270*/ 	.word	0x00011ad0


	//   ....[28]....
        /*0274*/ 	.word	0x00011af0


	//   ....[29]....
        /*0278*/ 	.word	0x00011b10


	//   ....[30]....
        /*027c*/ 	.word	0x00011b20


	//   ....[31]....
        /*0280*/ 	.word	0x00011b80


	//----- nvinfo : EIATTR_EXIT_INSTR_OFFSETS
	.align		4
.L_242:
        /*0284*/ 	.byte	0x04, 0x1c
        /*0286*/ 	.short	(.L_244 - .L_243)


	//   ....[0]....
.L_243:
        /*0288*/ 	.word	0x000002e0


	//   ....[1]....
        /*028c*/ 	.word	0x00000ca0


	//   ....[2]....
        /*0290*/ 	.word	0x00000d20


	//   ....[3]....
        /*0294*/ 	.word	0x00012b80


	//   ....[4]....
        /*0298*/ 	.word	0x00012c30


	//----- nvinfo : EIATTR_CTAIDZ_USED
	.align		4
.L_244:
        /*029c*/ 	.byte	0x01, 0x04
	.zero		2


	//----- nvinfo : EIATTR_CRS_STACK_SIZE
	.align		4
        /*02a0*/ 	.byte	0x04, 0x1e
        /*02a2*/ 	.short	(.L_246 - .L_245)
.L_245:
        /*02a4*/ 	.word	0x00000000
.L_246:


//--------------------- .nv.info._ZN5flash16flash_fwd_kernelI23Flash_fwd_kernel_traitsILi32ELi128ELi128ELi4ELb0ELb0EN7cutlass6half_tE19Flash_kernel_traitsILi32ELi128ELi128ELi4ES3_EELb0ELb0ELb1ELb0ELb0ELb0ELb0ELb0EEEvNS_16Flash_fwd_paramsE --------------------------
	.section	.nv.info._ZN5flash16flash_fwd_kernelI23Flash_fwd_kernel_traitsILi32ELi128ELi128ELi4ELb0ELb0EN7cutlass6half_tE19Flash_kernel_traitsILi32ELi128ELi128ELi4ES3_EELb0ELb0ELb1ELb0ELb0ELb0ELb0ELb0EEEvNS_16Flash_fwd_paramsE,"",@"SHT_CUDA_INFO"
	.sectionflags	@""
	.align	4


	//----- nvinfo : EIATTR_CUDA_API_VERSION
	.align		4
        /*0000*/ 	.byte	0x04, 0x37
        /*0002*/ 	.short	(.L_248 - .L_247)
.L_247:
        /*0004*/ 	.word	0x00000082


	//----- nvinfo : EIATTR_SW2861232_WAR
	.align		4
.L_248:
        /*0008*/ 	.byte	0x01, 0x35
	.zero		2


	//----- nvinfo : EIATTR_PARAM_CBANK
	.align		4
        /*000c*/ 	.byte	0x04, 0x0a
        /*000e*/ 	.short	(.L_250 - .L_249)
	.align		4
.L_249:
        /*0010*/ 	.word	index@(.nv.constant0._ZN5flash16flash_fwd_kernelI23Flash_fwd_kernel_traitsILi32ELi128ELi128ELi4ELb0ELb0EN7cutlass6half_tE19Flash_kernel_traitsILi32ELi128ELi128ELi4ES3_EELb0ELb0ELb1ELb0ELb0ELb0ELb0ELb0EEEvNS_16Flash_fwd_paramsE)
        /*0014*/ 	.short	0x0160
        /*0016*/ 	.short	0x01d0


	//----- nvinfo : EIATTR_CBANK_PARAM_SIZE
	.align		4
.L_250:
        /*0018*/ 	.byte	0x03, 0x19
        /*001a*/ 	.short	0x01d0


	//----- nvinfo : EIATTR_KPARAM_INFO
	.align		4
        /*001c*/ 	.byte	0x04, 0x17
        /*001e*/ 	.short	(.L_252 - .L_251)
.L_251:
        /*0020*/ 	.word	0x00000000
        /*0024*/ 	.short	0x0000
        /*0026*/ 	.short	0x0000
        /*0028*/ 	.byte	0x00, 0xf0, 0x41, 0x07


	//----- nvinfo : EIATTR_MAXREG_COUNT
	.align		4
.L_252:
        /*002c*/ 	.byte	0x03, 0x1b
        /*002e*/ 	.short	0x00ff


	//----- nvinfo : EIATTR_NUM_BARRIERS
	.align		4
        /*0030*/ 	.byte	0x02, 0x4c
        /*0032*/ 	.byte	0x01
	.zero		1


	//----- nvinfo : EIATTR_MERCURY_ISA_VERSION
	.align		4
        /*0034*/ 	.byte	0x03, 0x5f
        /*0036*/ 	.short	0x0000


	//----- nvinfo : EIATTR_COOP_GROUP_MASK_REGIDS
	.align		4
        /*0038*/ 	.byte	0x04, 0x29
        /*003a*/ 	.short	(.L_254 - .L_253)


	//   ....[0]....
.L_253:
        /*003c*/ 	.word	0xffffffff


	//   ....[1]....
        /*0040*/ 	.word	0xffffffff


	//   ....[2]....
        /*0044*/ 	.word	0xffffffff


	//   ....[3]....
        /*0048*/ 	.word	0xffffffff


	//   ....[4]....
        /*004c*/ 	.word	0xffffffff


	//   ....[5]....
        /*0050*/ 	.word	0xffffffff


	//   ....[6]....
        /*0054*/ 	.word	0xffffffff


	//   ....[7]....
        /*0058*/ 	.word	0xffffffff


	//   ....[8]....
        /*005c*/ 	.word	0xffffffff


	//   ....[9]....
        /*0060*/ 	.word	0xffffffff


	//   ....[10]....
        /*0064*/ 	.word	0xffffffff


	//   ....[11]....
        /*0068*/ 	.word	0xffffffff


	//   ....[12]....
        /*006c*/ 	.word	0xffffffff


	//   ....[13]....
        /*0070*/ 	.word	0xffffffff


	//   ....[14]....
        /*0074*/ 	.word	0xffffffff


	//   ....[15]....
        /*0078*/ 	.word	0xffffffff


	//   ....[16]....
        /*007c*/ 	.word	0xffffffff


	//   ....[17]....
        /*0080*/ 	.word	0xffffffff


	//   ....[18]....
        /*0084*/ 	.word	0xffffffff


	//   ....[19]....
        /*0088*/ 	.word	0xffffffff


	//   ....[20]....
        /*008c*/ 	.word	0xffffffff


	//   ....[21]....
        /*0090*/ 	.word	0xffffffff


	//   ....[22]....
        /*0094*/ 	.word	0xffffffff


	//   ....[23]....
        /*0098*/ 	.word	0xffffffff


	//   ....[24]....
        /*009c*/ 	.word	0xffffffff


	//   ....[25]....
        /*00a0*/ 	.word	0xffffffff


	//   ....[26]....
        /*00a4*/ 	.word	0xffffffff


	//   ....[27]....
        /*00a8*/ 	.word	0xffffffff


	//   ....[28]....
        /*00ac*/ 	.word	0xffffffff


	//   ....[29]....
        /*00b0*/ 	.word	0xffffffff


	//   ....[30]....
        /*00b4*/ 	.word	0xffffffff


	//   ....[31]....
        /*00b8*/ 	.word	0xffffffff


	//----- nvinfo : EIATTR_COOP_GROUP_INSTR_OFFSETS
	.align		4
.L_254:
        /*00bc*/ 	.byte	0x04, 0x28
        /*00be*/ 	.short	(.L_256 - .L_255)


	//   ....[0]....
.L_255:
        /*00c0*/ 	.word	0x00005460


	//   ....[1]....
        /*00c4*/ 	.word	0x00005480


	//   ....[2]....
        /*00c8*/ 	.word	0x00005ab0


	//   ....[3]....
        /*00cc*/ 	.word	0x00005b80


	//   ....[4]....
        /*00d0*/ 	.word	0x00005ce0


	//   ....[5]....
        /*00d4*/ 	.word	0x00005e90


	//   ....[6]....
        /*00d8*/ 	.word	0x000060a0


	//   ....[7]....
        /*00dc*/ 	.word	0x000060f0


	//   ....[8]....
        /*00e0*/ 	.word	0x0000a4c0


	//   ....[9]....
        /*00e4*/ 	.word	0x0000a4f0


	//   ....[10]....
        /*00e8*/ 	.word	0x0000aa20


	//   ....[11]....
        /*00ec*/ 	.word	0x0000aa80


	//   ....[12]....
        /*00f0*/ 	.word	0x0000b0a0


	//   ....[13]....
        /*00f4*/ 	.word	0x0000b1c0


	//   ....[14]....
        /*00f8*/ 	.word	0x0000b1e0


	//   ....[15]....
        /*00fc*/ 	.word	0x0000b240


	//   ....[16]....
        /*0100*/ 	.word	0x0000fec0


	//   ....[17]....
        /*0104*/ 	.word	0x0000ff20


	//   ....[18]....
        /*0108*/ 	.word	0x0000ff70


	//   ....[19]....
        /*010c*/ 	.word	0x00010060


	//   ....[20]....
        /*0110*/ 	.word	0x000103a0


	//   ....[21]....
        /*0114*/ 	.word	0x00010500


	//   ....[22]....
        /*0118*/ 	.word	0x00010570


	//   ....[23]....
        /*011c*/ 	.word	0x000106f0


	//   ....[24]....
        /*0120*/ 	.word	0x000128f0


	//   ....[25]....
        /*0124*/ 	.word	0x00012930


	//   ....[26]....
        /*0128*/ 	.word	0x00012970


	//   ....[27]....
        /*012c*/ 	.word	0x00012a40


	//   ....[28]....
        /*0130*/ 	.word	0x00012a80


	//   ....[29]....
        /*0134*/ 	.word	0x00012ac0


	//   ....[30]....
        /*0138*/ 	.word	0x00012af0


	//   ....[31]....
        /*013c*/ 	.word	0x00012bb0


	//----- nvinfo : EIATTR_EXIT_INSTR_OFFSETS
	.align		4
.L_256:
        /*0140*/ 	.byte	0x04, 0x1c
        /*0142*/ 	.short	(.L_258 - .L_257)


	//   ....[0]....
.L_257:
        /*0144*/ 	.word	0x000004c0


	//   ....[1]....
        /*0148*/ 	.word	0x00000fa0


	//   ....[2]....
        /*014c*/ 	.word	0x00001020


	//   ....[3]....
        /*0150*/ 	.word	0x00013ba0


	//   ....[4]....
        /*0154*/ 	.word	0x00013c60


	//----- nvinfo : EIATTR_CTAIDZ_USED
	.align		4
.L_258:
        /*0158*/ 	.byte	0x01, 0x04
	.zero		2


	//----- nvinfo : EIATTR_CRS_STACK_SIZE
	.align		4
        /*015c*/ 	.byte	0x04, 0x1e
        /*015e*/ 	.short	(.L_260 - .L_259)
.L_259:
        /*0160*/ 	.word	0x00000000
.L_260:


//--------------------- .nv.info._ZN5flash16flash_fwd_kernelI23Flash_fwd_kernel_traitsILi32ELi128ELi128ELi4ELb0ELb0EN7cutlass6half_tE19Flash_kernel_traitsILi32ELi128ELi128ELi4ES3_EELb0ELb0ELb1ELb1ELb0ELb0ELb0ELb0EEEvNS_16Flash_fwd_paramsE --------------------------
	.section	.nv.info._ZN5flash16flash_fwd_kernelI23Flash_fwd_kernel_traitsILi32ELi128ELi128ELi4ELb0ELb0EN7cutlass6half_tE19Flash_kernel_traitsILi32ELi128ELi128ELi4ES3_EELb0ELb0ELb1ELb1ELb0ELb0ELb0ELb0EEEvNS_16Flash_fwd_paramsE,"",@"SHT_CUDA_INFO"
	.sectionflags	@""
	.align	4


	//----- nvinfo : EIATTR_CUDA_API_VERSION
	.align		4
        /*0000*/ 	.byte	0x04, 0x37
        /*0002*/ 	.short	(.L_262 - .L_261)
.L_261:
        /*0004*/ 	.word	0x00000082


	//----- nvinfo : EIATTR_SW2861232_WAR
	.align		4
.L_262:
        /*0008*/ 	.byte	0x01, 0x35
	.zero		2


	//----- nvinfo : EIATTR_PARAM_CBANK
	.align		4
        /*000c*/ 	.byte	0x04, 0x0a
        /*000e*/ 	.short	(.L_264 - .L_263)
	.align		4
.L_263:
        /*0010*/ 	.word	index@(.nv.constant0._ZN5flash16flash_fwd_kernelI23Flash_fwd_kernel_traitsILi32ELi128ELi128ELi4ELb0ELb0EN7cutlass6half_tE19Flash_kernel_traitsILi32ELi128ELi128ELi4ES3_EELb0ELb0ELb1ELb1ELb0ELb0ELb0ELb0EEEvNS_16Flash_fwd_paramsE)
        /*0014*/ 	.short	0x0160
        /*0016*/ 	.short	0x01d0


	//----- nvinfo : EIATTR_CBANK_PARAM_SIZE
	.align		4
.L_264:
        /*0018*/ 	.byte	0x03, 0x19
        /*001a*/ 	.short	0x01d0


	//----- nvinfo : EIATTR_KPARAM_INFO
	.align		4
        /*001c*/ 	.byte	0x04, 0x17
        /*001e*/ 	.short	(.L_266 - .L_265)
.L_265:
        /*0020*/ 	.word	0x00000000
        /*0024*/ 	.short	0x0000
        /*0026*/ 	.short	0x0000
        /*0028*/ 	.byte	0x00, 0xf0, 0x41, 0x07


	//----- nvinfo : EIATTR_MAXREG_COUNT
	.align		4
.L_266:
        /*002c*/ 	.byte	0x03, 0x1b
        /*002e*/ 	.short	0x00ff


	//----- nvinfo : EIATTR_NUM_BARRIERS
	.align		4
        /*0030*/ 	.byte	0x02, 0x4c
        /*0032*/ 	.byte	0x01
	.zero		1


	//----- nvinfo : EIATTR_MERCURY_ISA_VERSION
	.align		4
        /*0034*/ 	.byte	0x03, 0x5f
        /*0036*/ 	.short	0x0000


	//----- nvinfo : EIATTR_COOP_GROUP_MASK_REGIDS
	.align		4
        /*0038*/ 	.byte	0x04, 0x29
        /*003a*/ 	.short	(.L_268 - .L_267)


	//   ....[0]....
.L_267:
        /*003c*/ 	.word	0xffffffff


	//   ....[1]....
        /*0040*/ 	.word	0xffffffff


	//   ....[2]....
        /*0044*/ 	.word	0xffffffff


	//   ....[3]....
        /*0048*/ 	.word	0xffffffff


	//   ....[4]....
        /*004c*/ 	.word	0xffffffff


	//   ....[5]....
        /*0050*/ 	.word	0xffffffff


	//   ....[6]....
        /*0054*/ 	.word	0xffffffff


	//   ....[7]....
        /*0058*/ 	.word	0xffffffff


	//   ....[8]....
        /*005c*/ 	.word	0xffffffff


	//   ....[9]....
        /*0060*/ 	.word	0xffffffff


	//   ....[10]....
        /*0064*/ 	.word	0xffffffff


	//   ....[11]....
        /*0068*/ 	.word	0xffffffff


	//   ....[12]....
        /*006c*/ 	.word	0xffffffff


	//   ....[13]....
        /*0070*/ 	.word	0xffffffff


	//   ....[14]....
        /*0074*/ 	.word	0xffffffff


	//   ....[15]....
        /*0078*/ 	.word	0xffffffff


	//   ....[16]....
        /*007c*/ 	.word	0xffffffff


	//   ....[17]....
        /*0080*/ 	.word	0xffffffff


	//   ....[18]....
        /*0084*/ 	.word	0xffffffff


	//   ....[19]....
        /*0088*/ 	.word	0xffffffff


	//   ....[20]....
        /*008c*/ 	.word	0xffffffff


	//   ....[21]....
        /*0090*/ 	.word	0xffffffff


	//   ....[22]....
        /*0094*/ 	.word	0xffffffff


	//   ....[23]....
        /*0098*/ 	.word	0xffffffff


	//   ....[24]....
        /*009c*/ 	.word	0xffffffff


	//   ....[25]....
        /*00a0*/ 	.word	0xffffffff


	//   ....[26]....
        /*00a4*/ 	.word	0xffffffff


	//   ....[27]....
        /*00a8*/ 	.word	0xffffffff


	//   ....[28]....
        /*00ac*/ 	.word	0xffffffff


	//   ....[29]....
        /*00b0*/ 	.word	0xffffffff


	//   ....[30]....
        /*00b4*/ 	.word	0xffffffff


	//   ....[31]....
        /*00b8*/ 	.word	0xffffffff


	//----- nvinfo : EIATTR_COOP_GROUP_INSTR_OFFSETS
	.align		4
.L_268:
        /*00bc*/ 	.byte	0x04, 0x28
        /*00be*/ 	.short	(.L_270 - .L_269)


	//   ....[0]....
.L_269:
        /*00c0*/ 	.word	0x000077d0


	//   ....[1]....
        /*00c4*/ 	.word	0x000077f0


	//   ....[2]....
        /*00c8*/ 	.word	0x00007eb0


	//   ....[3]....
        /*00cc*/ 	.word	0x00007f10


	//   ....[4]....
        /*00d0*/ 	.word	0x000082d0


	//   ....[5]....
        /*00d4*/ 	.word	0x000083e0


	//   ....[6]....
        /*00d8*/ 	.word	0x00008400


	//   ....[7]....
        /*00dc*/ 	.word	0x00008450


	//   ....[8]....
        /*00e0*/ 	.word	0x0000eab0


	//   ....[9]....
        /*00e4*/ 	.word	0x0000eae0


	//   ....[10]....
        /*00e8*/ 	.word	0x0000f010


	//   ....[11]....
        /*00ec*/ 	.word	0x0000f080


	//   ....[12]....
        /*00f0*/ 	.word	0x0000f7a0


	//   ....[13]....
        /*00f4*/ 	.word	0x0000f830


	//   ....[14]....
        /*00f8*/ 	.word	0x0000f860


	//   ....[15]....
        /*00fc*/ 	.word	0x0000f8c0


	//   ....[16]....
        /*0100*/ 	.word	0x00015ac0


	//   ....[17]....
        /*0104*/ 	.word	0x00015e50


	//   ....[18]....
        /*0108*/ 	.word	0x00016610


	//   ....[19]....
        /*010c*/ 	.word	0x00016740


	//   ....[20]....
        /*0110*/ 	.word	0x00016950


	//   ....[21]....
        /*0114*/ 	.word	0x00016ab0


	//   ....[22]....
        /*0118*/ 	.word	0x00017110


	//   ....[23]....
        /*011c*/ 	.word	0x00017260


	//   ....[24]....
        /*0120*/ 	.word	0x00019230


	//   ....[25]....
        /*0124*/ 	.word	0x00019270


	//   ....[26]....
        /*0128*/ 	.word	0x000192b0


	//   ....[27]....
        /*012c*/ 	.word	0x000193b0


	//   ....[28]....
        /*0130*/ 	.word	0x000193f0


	//   ....[29]....
        /*0134*/ 	.word	0x00019420


	//   ....[30]....
        /*0138*/ 	.word	0x00019450


	//   ....[31]....
        /*013c*/ 	.word	0x00019570


	//----- nvinfo : EIATTR_EXIT_INSTR_OFFSETS
	.align		4
.L_270:
        /*0140*/ 	.byte	0x04, 0x1c
        /*0142*/ 	.short	(.L_272 - .L_271)


	//   ....[0]....
.L_271:
        /*0144*/ 	.word	0x000004d0


	//   ....[1]....
        /*0148*/ 	.word	0x00000f90


	//   ....[2]....
        /*014c*/ 	.word	0x00001010


	//   ....[3]....
        /*0150*/ 	.word	0x0001a570


	//   ....[4]....
        /*0154*/ 	.word	0x0001a630


	//----- nvinfo : EIATTR_CTAIDZ_USED
	.align		4
.L_272:
        /*0158*/ 	.byte	0x01, 0x04
	.zero		2


	//----- nvinfo : EIATTR_CRS_STACK_SIZE
	.align		4
        /*015c*/ 	.byte	0x04, 0x1e
        /*015e*/ 	.short	(.L_274 - .L_273)
.L_273:
        /*0160*/ 	.word	0x00000000
.L_274:


//--------------------- .nv.info._ZN5flash16flash_fwd_kernelI23Flash_fwd_kernel_traitsILi32ELi128ELi128ELi4ELb0ELb0EN7cutlass6half_tE19Flash_kernel_traitsILi32ELi128ELi128ELi4ES3_EELb1ELb0ELb0ELb0ELb0ELb1ELb0ELb0EEEvNS_16Flash_fwd_paramsE --------------------------
	.section	.nv.info._ZN5flash16flash_fwd_kernelI23Flash_fwd_kernel_traitsILi32ELi128ELi128ELi4ELb0ELb0EN7cutlass6half_tE19Flash_kernel_traitsILi32ELi128ELi128ELi4ES3_EELb1ELb0ELb0ELb0ELb0ELb1ELb0ELb0EEEvNS_16Flash_fwd_paramsE,"",@"SHT_CUDA_INFO"
	.sectionflags	@""
	.align	4


	//----- nvinfo : EIATTR_CUDA_API_VERSION
	.align		4
        /*0000*/ 	.byte	0x04, 0x37
        /*0002*/ 	.short	(.L_276 - .L_275)
.L_275:
        /*0004*/ 	.word	0x00000082


	//----- nvinfo : EIATTR_SW2861232_WAR
	.align		4
.L_276:
        /*0008*/ 	.byte	0x01, 0x35
	.zero		2


	//----- nvinfo : EIATTR_PARAM_CBANK
	.align		4
        /*000c*/ 	.byte	0x04, 0x0a
        /*000e*/ 	.short	(.L_278 - .L_277)
	.align		4
.L_277:
        /*0010*/ 	.word	index@(.nv.constant0._ZN5flash16flash_fwd_kernelI23Flash_fwd_kernel_traitsILi32ELi128ELi128ELi4ELb0ELb0EN7cutlass6half_tE19Flash_kernel_traitsILi32ELi128ELi128ELi4ES3_EELb1ELb0ELb0ELb0ELb0ELb1ELb0ELb0EEEvNS_16Flash_fwd_paramsE)
        /*0014*/ 	.short	0x0160
        /*0016*/ 	.short	0x01d0


	//----- nvinfo : EIATTR_CBANK_PARAM_SIZE
	.align		4
.L_278:
        /*0018*/ 	.byte	0x03, 0x19
        /*001a*/ 	.short	0x01d0


	//----- nvinfo : EIATTR_KPARAM_INFO
	.align		4
        /*001c*/ 	.byte	0x04, 0x17
        /*001e*/ 	.short	(.L_280 - .L_279)
.L_279:
        /*0020*/ 	.word	0x00000000
        /*0024*/ 	.short	0x0000
        /*0026*/ 	.short	0x0000
        /*0028*/ 	.byte	0x00, 0xf0, 0x41, 0x07


	//----- nvinfo : EIATTR_MAXREG_COUNT
	.align		4
.L_280:
        /*002c*/ 	.byte	0x03, 0x1b
        /*002e*/ 	.short	0x00ff


	//----- nvinfo : EIATTR_NUM_BARRIERS
	.align		4
        /*0030*/ 	.byte	0x02, 0x4c
        /*0032*/ 	.byte	0x01
	.zero		1


	//----- nvinfo : EIATTR_ANNOTATIONS
	.align		4
        /*0034*/ 	.byte	0x04, 0x55
        /*0036*/ 	.short	(.L_282 - .L_281)


	//   ....[0]....
.L_281:
        /* <DEDUP_REMOVED lines=38> */


	//----- nvinfo : EIATTR_MERCURY_ISA_VERSION
	.align		4
.L_282:
        /*0288*/ 	.byte	0x03, 0x5f
        /*028a*/ 	.short	0x0000


	//----- nvinfo : EIATTR_INT_WARP_WIDE_INSTR_OFFSETS
	.align		4
        /*028c*/ 	.byte	0x04, 0x31
        /*028e*/ 	.short	(.L_284 - .L_283)


	//   ....[0]....
.L_283:
        /*0290*/ 	.word	0x00001420


	//----- nvinfo : EIATTR_COOP_GROUP_MASK_REGIDS
	.align		4
.L_284:
        /*0294*/ 	.byte	0x04, 0x29
        /*0296*/ 	.short	(.L_286 - .L_285)


	//   ....[0]....
.L_285:
        /*0298*/ 	.word	0xffffffff


	//   ....[1]....
        /*029c*/ 	.word	0xffffffff


	//   ....[2]....
        /*02a0*/ 	.word	0xffffffff


	//   ....[3]....
        /*02a4*/ 	.word	0xffffffff


	//   ....[4]....
        /*02a8*/ 	.word	0xffffffff


	//   ....[5]....
        /*02ac*/ 	.word	0xffffffff


	//   ....[6]....
        /*02b0*/ 	.word	0xffffffff


	//   ....[7]....
        /*02b4*/ 	.word	0xffffffff


	//   ....[8]....
        /*02b8*/ 	.word	0xffffffff


	//   ....[9]....
        /*02bc*/ 	.word	0xffffffff


	//   ....[10]....
        /*02c0*/ 	.word	0xffffffff


	//   ....[11]....
        /*02c4*/ 	.word	0xffffffff


	//   ....[12]....
        /*02c8*/ 	.word	0xffffffff


	//   ....[13]....
        /*02cc*/ 	.word	0xffffffff


	//   ....[14]....
        /*02d0*/ 	.word	0xffffffff


	//   ....[15]....
        /*02d4*/ 	.word	0xffffffff


	//   ....[16]....
        /*02d8*/ 	.word	0xffffffff


	//   ....[17]....
        /*02dc*/ 	.word	0xffffffff


	//   ....[18]....
        /*02e0*/ 	.word	0xffffffff


	//   ....[19]....
        /*02e4*/ 	.word	0xffffffff


	//   ....[20]....
        /*02e8*/ 	.word	0xffffffff


	//   ....[21]....
        /*02ec*/ 	.word	0xffffffff


	//   ....[22]....
        /*02f0*/ 	.word	0xffffffff


	//   ....[23]....
        /*02f4*/ 	.word	0xffffffff


	//----- nvinfo : EIATTR_COOP_GROUP_INSTR_OFFSETS
	.align		4
.L_286:
        /*02f8*/ 	.byte	0x04, 0x28
        /*02fa*/ 	.short	(.L_288 - .L_287)


	//   ....[0]....
.L_287:
        /*02fc*/ 	.word	0x00003590


	//   ....[1]....
        /*0300*/ 	.word	0x00003760


	//   ....[2]....
        /*0304*/ 	.word	0x00003830


	//   ....[3]....
        /*0308*/ 	.word	0x000039d0


	//   ....[4]....
        /*030c*/ 	.word	0x00003bf0


	//   ....[5]....
        /*0310*/ 	.word	0x00003d60


	//   ....[6]....
        /*0314*/ 	.word	0x00004000


	//   ....[7]....
        /*0318*/ 	.word	0x00004170


	//   ....[8]....
        /*031c*/ 	.word	0x00009b90


	//   ....[9]....
        /*0320*/ 	.word	0x00009c10


	//   ....[10]....
        /*0324*/ 	.word	0x00009d10


	//   ....[11]....
        /*0328*/ 	.word	0x00009d60


	//   ....[12]....
        /*032c*/ 	.word	0x00009e60


	//   ....[13]....
        /*0330*/ 	.word	0x00009ed0


	//   ....[14]....
        /*0334*/ 	.word	0x00009fd0


	//   ....[15]....
        /*0338*/ 	.word	0x0000a030


	//   ....[16]....
        /*033c*/ 	.word	0x0000efb0


	//   ....[17]....
        /*0340*/ 	.word	0x0000eff0


	//   ....[18]....
        /*0344*/ 	.word	0x0000f020


	//   ....[19]....
        /*0348*/ 	.word	0x0000f050


	//   ....[20]....
        /*034c*/ 	.word	0x0000f0f0


	//   ....[21]....
        /*0350*/ 	.word	0x0000f120


	//   ....[22]....
        /*0354*/ 	.word	0x0000f150


	//   ....[23]....
        /*0358*/ 	.word	0x0000f180


	//----- nvinfo : EIATTR_EXIT_INSTR_OFFSETS
	.align		4
.L_288:
        /*035c*/ 	.byte	0x04, 0x1c
        /*035e*/ 	.short	(.L_290 - .L_289)


	//   ....[0]....
.L_289:
        /*0360*/ 	.word	0x000005a0


	//   ....[1]....
        /*0364*/ 	.word	0x00010280


	//   ....[2]....
        /*0368*/ 	.word	0x00010340


	//   ....[3]....
        /*036c*/ 	.word	0x00010c50


	//   ....[4]....
        /*0370*/ 	.word	0x00010cd0


	//----- nvinfo : EIATTR_CTAIDZ_USED
	.align		4
.L_290:
        /*0374*/ 	.byte	0x01, 0x04
	.zero		2


	//----- nvinfo : EIATTR_CRS_STACK_SIZE
	.align		4
        /*0378*/ 	.byte	0x04, 0x1e
        /*037a*/ 	.short	(.L_292 - .L_291)
.L_291:
        /*037c*/ 	.word	0x00000000
.L_292:


//--------------------- .nv.info._ZN5flash16flash_fwd_kernelI23Flash_fwd_kernel_traitsILi32ELi128ELi128ELi4ELb0ELb0EN7cutlass6half_tE19Flash_kernel_traitsILi32ELi128ELi128ELi4ES3_EELb0ELb0ELb0ELb0ELb0ELb1ELb1ELb0EEEvNS_16Flash_fwd_paramsE --------------------------
	.section	.nv.info._ZN5flash16flash_fwd_kernelI23Flash_fwd_kernel_traitsILi32ELi128ELi128ELi4ELb0ELb0EN7cutlass6half_tE19Flash_kernel_traitsILi32ELi128ELi128ELi4ES3_EELb0ELb0ELb0ELb0ELb0ELb1ELb1ELb0EEEvNS_16Flash_fwd_paramsE,"",@"SHT_CUDA_INFO"
	.sectionflags	@""
	.align	4


	//----- nvinfo : EIATTR_CUDA_API_VERSION
	.align		4
        /*0000*/ 	.byte	0x04, 0x37
        /*0002*/ 	.short	(.L_294 - .L_293)
.L_293:
        /*0004*/ 	.word	0x00000082


	//----- nvinfo : EIATTR_SW2861232_WAR
	.align		4
.L_294:
        /*0008*/ 	.byte	0x01, 0x35
	.zero		2


	//----- nvinfo : EIATTR_PARAM_CBANK
	.align		4
        /*000c*/ 	.byte	0x04, 0x0a
        /*000e*/ 	.short	(.L_296 - .L_295)
	.align		4
.L_295:
        /*0010*/ 	.word	index@(.nv.constant0._ZN5flash16flash_fwd_kernelI23Flash_fwd_kernel_traitsILi32ELi128ELi128ELi4ELb0ELb0EN7cutlass6half_tE19Flash_kernel_traitsILi32ELi128ELi128ELi4ES3_EELb0ELb0ELb0ELb0ELb0ELb1ELb1ELb0EEEvNS_16Flash_fwd_paramsE)
        /*0014*/ 	.short	0x0160
        /*0016*/ 	.short	0x01d0


	//----- nvinfo : EIATTR_CBANK_PARAM_SIZE
	.align		4
.L_296:
        /*0018*/ 	.byte	0x03, 0x19
        /*001a*/ 	.short	0x01d0


	//----- nvinfo : EIATTR_KPARAM_INFO
	.align		4
        /*001c*/ 	.byte	0x04, 0x17
        /*001e*/ 	.short	(.L_298 - .L_297)
.L_297:
        /*0020*/ 	.word	0x00000000
        /*0024*/ 	.short	0x0000
        /*0026*/ 	.short	0x0000
        /*0028*/ 	.byte	0x00, 0xf0, 0x41, 0x07


	//----- nvinfo : EIATTR_MAXREG_COUNT
	.align		4
.L_298:
        /*002c*/ 	.byte	0x03, 0x1b
        /*002e*/ 	.short	0x00ff


	//----- nvinfo : EIATTR_NUM_BARRIERS
	.align		4
        /*0030*/ 	.byte	0x02, 0x4c
        /*0032*/ 	.byte	0x01
	.zero		1


	//----- nvinfo : EIATTR_ANNOTATIONS
	.align		4
        /*0034*/ 	.byte	0x04, 0x55
        /*0036*/ 	.short	(.L_300 - .L_299)


	//   ....[0]....
.L_299:
        /* <DEDUP_REMOVED lines=23> */


	//----- nvinfo : EIATTR_MERCURY_ISA_VERSION
	.align		4
.L_300:
        /*0198*/ 	.byte	0x03, 0x5f
        /*019a*/ 	.short	0x0000


	//----- nvinfo : EIATTR_COOP_GROUP_MASK_REGIDS
	.align		4
        /*019c*/ 	.byte	0x04, 0x29
        /*019e*/ 	.short	(.L_302 - .L_301)


	//   ....[0]....
.L_301:
        /*01a0*/ 	.word	0xffffffff


	//   ....[1]....
        /*01a4*/ 	.word	0xffffffff


	//   ....[2]....
        /*01a8*/ 	.word	0xffffffff


	//   ....[3]....
        /*01ac*/ 	.word	0xffffffff


	//   ....[4]....
        /*01b0*/ 	.word	0xffffffff


	//   ....[5]....
        /*01b4*/ 	.word	0xffffffff


	//   ....[6]....
        /*01b8*/ 	.word	0xffffffff


	//   ....[7]....
        /*01bc*/ 	.word	0xffffffff


	//   ....[8]....
        /*01c0*/ 	.word	0xffffffff


	//   ....[9]....
        /*01c4*/ 	.word	0xffffffff


	//   ....[10]....
        /*01c8*/ 	.word	0xffffffff


	//   ....[11]....
        /*01cc*/ 	.word	0xffffffff


	//   ....[12]....
        /*01d0*/ 	.word	0xffffffff


	//   ....[13]....
        /*01d4*/ 	.word	0xffffffff


	//   ....[14]....
        /*01d8*/ 	.word	0xffffffff


	//   ....[15]....
        /*01dc*/ 	.word	0xffffffff


	//   ....[16]....
        /*01e0*/ 	.word	0xffffffff


	//   ....[17]....
        /*01e4*/ 	.word	0xffffffff


	//   ....[18]....
        /*01e8*/ 	.word	0xffffffff


	//   ....[19]....
        /*01ec*/ 	.word	0xffffffff


	//   ....[20]....
        /*01f0*/ 	.word	0xffffffff


	//   ....[21]....
        /*01f4*/ 	.word	0xffffffff


	//   ....[22]....
        /*01f8*/ 	.word	0xffffffff


	//   ....[23]....
        /*01fc*/ 	.word	0xffffffff


	//----- nvinfo : EIATTR_COOP_GROUP_INSTR_OFFSETS
	.align		4
.L_302:
        /*0200*/ 	.byte	0x04, 0x28
        /*0202*/ 	.short	(.L_304 - .L_303)


	//   ....[0]....
.L_303:
        /*0204*/ 	.word	0x00003e00


	//   ....[1]....
        /*0208*/ 	.word	0x00003e20


	//   ....[2]....
        /*020c*/ 	.word	0x00004270


	//   ....[3]....
        /*0210*/ 	.word	0x000042c0


	//   ....[4]....
        /*0214*/ 	.word	0x00004920


	//   ....[5]....
        /*0218*/ 	.word	0x00004990


	//   ....[6]....
        /*021c*/ 	.word	0x00004b30


	//   ....[7]....
        /*0220*/ 	.word	0x00004ba0


	//   ....[8]....
        /*0224*/ 	.word	0x00008600


	//   ....[9]....
        /*0228*/ 	.word	0x000086d0


	//   ....[10]....
        /*022c*/ 	.word	0x00008740


	//   ....[11]....
        /*0230*/ 	.word	0x000087e0


	//   ....[12]....
        /*0234*/ 	.word	0x00008810


	//   ....[13]....
        /*0238*/ 	.word	0x00008840


	//   ....[14]....
        /*023c*/ 	.word	0x00008a50


	//   ....[15]....
        /*0240*/ 	.word	0x00008af0


	//   ....[16]....
        /*0244*/ 	.word	0x0000b050


	//   ....[17]....
        /*0248*/ 	.word	0x0000b060


	//   ....[18]....
        /*024c*/ 	.word	0x0000b070


	//   ....[19]....
        /*0250*/ 	.word	0x0000b0a0


	//   ....[20]....
        /*0254*/ 	.word	0x0000b0c0


	//   ....[21]....
        /*0258*/ 	.word	0x0000b0e0


	//   ....[22]....
        /*025c*/ 	.word	0x0000b0f0


	//   ....[23]....
        /*0260*/ 	.word	0x0000b120


	//----- nvinfo : EIATTR_EXIT_INSTR_OFFSETS
	.align		4
.L_304:
        /*0264*/ 	.byte	0x04, 0x1c
        /*0266*/ 	.short	(.L_306 - .L_305)


	//   ....[0]....
.L_305:
        /*0268*/ 	.word	0x00000300


	//   ....[1]....
        /*026c*/ 	.word	0x0000c1c0


	//   ....[2]....
        /*0270*/ 	.word	0x0000c280


	//   ....[3]....
        /*0274*/ 	.word	0x0000cb30


	//   ....[4]....
        /*0278*/ 	.word	0x0000cbb0


	//----- nvinfo : EIATTR_CTAIDZ_USED
	.align		4
.L_306:
        /*027c*/ 	.byte	0x01, 0x04
	.zero		2


	//----- nvinfo : EIATTR_CRS_STACK_SIZE
	.align		4
        /*0280*/ 	.byte	0x04, 0x1e
        /*0282*/ 	.short	(.L_308 - .L_307)
.L_307:
        /*0284*/ 	.word	0x00000000
.L_308:


//--------------------- .nv.info._ZN5flash16flash_fwd_kernelI23Flash_fwd_kernel_traitsILi32ELi128ELi128ELi4ELb0ELb0EN7cutlass6half_tE19Flash_kernel_traitsILi32ELi128ELi128ELi4ES3_EELb1ELb0ELb0ELb0ELb0ELb0ELb0ELb0EEEvNS_16Flash_fwd_paramsE --------------------------
	.section	.nv.info._ZN5flash16flash_fwd_kernelI23Flash_fwd_kernel_traitsILi32ELi128ELi128ELi4ELb0ELb0EN7cutlass6half_tE19Flash_kernel_traitsILi32ELi128ELi128ELi4ES3_EELb1ELb0ELb0ELb0ELb0ELb0ELb0ELb0EEEvNS_16Flash_fwd_paramsE,"",@"SHT_CUDA_INFO"
	.sectionflags	@""
	.align	4


	//----- nvinfo : EIATTR_CUDA_API_VERSION
	.align		4
        /*0000*/ 	.byte	0x04, 0x37
        /*0002*/ 	.short	(.L_310 - .L_309)
.L_309:
        /*0004*/ 	.word	0x00000082


	//----- nvinfo : EIATTR_SW2861232_WAR
	.align		4
.L_310:
        /*0008*/ 	.byte	0x01, 0x35
	.zero		2


	//----- nvinfo : EIATTR_PARAM_CBANK
	.align		4
        /*000c*/ 	.byte	0x04, 0x0a
        /*000e*/ 	.short	(.L_312 - .L_311)
	.align		4
.L_311:
        /*0010*/ 	.word	index@(.nv.constant0._ZN5flash16flash_fwd_kernelI23Flash_fwd_kernel_traitsILi32ELi128ELi128ELi4ELb0ELb0EN7cutlass6half_tE19Flash_kernel_traitsILi32ELi128ELi128ELi4ES3_EELb1ELb0ELb0ELb0ELb0ELb0ELb0ELb0EEEvNS_16Flash_fwd_paramsE)
        /*0014*/ 	.short	0x0160
        /*0016*/ 	.short	0x01d0


	//----- nvinfo : EIATTR_CBANK_PARAM_SIZE
	.align		4
.L_312:
        /*0018*/ 	.byte	0x03, 0x19
        /*001a*/ 	.short	0x01d0


	//----- nvinfo : EIATTR_KPARAM_INFO
	.align		4
        /*001c*/ 	.byte	0x04, 0x17
        /*001e*/ 	.short	(.L_314 - .L_313)
.L_313:
        /*0020*/ 	.word	0x00000000
        /*0024*/ 	.short	0x0000
        /*0026*/ 	.short	0x0000
        /*0028*/ 	.byte	0x00, 0xf0, 0x41, 0x07


	//----- nvinfo : EIATTR_MAXREG_COUNT
	.align		4
.L_314:
        /*002c*/ 	.byte	0x03, 0x1b
        /*002e*/ 	.short	0x00ff


	//----- nvinfo : EIATTR_NUM_BARRIERS
	.align		4
        /*0030*/ 	.byte	0x02, 0x4c
        /*0032*/ 	.byte	0x01
	.zero		1


	//----- nvinfo : EIATTR_ANNOTATIONS
	.align		4
        /*0034*/ 	.byte	0x04, 0x55
        /*0036*/ 	.short	(.L_316 - .L_315)


	//   ....[0]....
.L_315:
        /* <DEDUP_REMOVED lines=46> */
        /*030c*/ 	.byte	0x60, 0x0e, 0x01, 0x00


	//----- nvinfo : EIATTR_MERCURY_ISA_VERSION
	.align		4
.L_316:
        /*0310*/ 	.byte	0x03, 0x5f
        /*0312*/ 	.short	0x0000


	//----- nvinfo : EIATTR_COOP_GROUP_MASK_REGIDS
	.align		4
        /*0314*/ 	.byte	0x04, 0x29
        /*0316*/ 	.short	(.L_318 - .L_317)


	//   ....[0]....
.L_317:
        /*0318*/ 	.word	0xffffffff


	//   ....[1]....
        /*031c*/ 	.word	0xffffffff


	//   ....[2]....
        /*0320*/ 	.word	0xffffffff


	//   ....[3]....
        /*0324*/ 	.word	0xffffffff


	//   ....[4]....
        /*0328*/ 	.word	0xffffffff


	//   ....[5]....
        /*032c*/ 	.word	0xffffffff


	//   ....[6]....
        /*0330*/ 	.word	0xffffffff


	//   ....[7]....
        /*0334*/ 	.word	0xffffffff


	//   ....[8]....
        /*0338*/ 	.word	0xffffffff


	//   ....[9]....
        /*033c*/ 	.word	0xffffffff


	//   ....[10]....
        /*0340*/ 	.word	0xffffffff


	//   ....[11]....
        /*0344*/ 	.word	0xffffffff


	//   ....[12]....
        /*0348*/ 	.word	0xffffffff


	//   ....[13]....
        /*034c*/ 	.word	0xffffffff


	//   ....[14]....
        /*0350*/ 	.word	0xffffffff


	//   ....[15]....
        /*0354*/ 	.word	0xffffffff


	//   ....[16]....
        /*0358*/ 	.word	0xffffffff


	//   ....[17]....
        /*035c*/ 	.word	0xffffffff


	//   ....[18]....
        /*0360*/ 	.word	0xffffffff


	//   ....[19]....
        /*0364*/ 	.word	0xffffffff


	//   ....[20]....
        /*0368*/ 	.word	0xffffffff


	//   ....[21]....
        /*036c*/ 	.word	0xffffffff


	//   ....[22]....
        /*0370*/ 	.word	0xffffffff


	//   ....[23]....
        /*0374*/ 	.word	0xffffffff


	//----- nvinfo : EIATTR_COOP_GROUP_INSTR_OFFSETS
	.align		4
.L_318:
        /*0378*/ 	.byte	0x04, 0x28
        /*037a*/ 	.short	(.L_320 - .L_319)


	//   ....[0]....
.L_319:
        /*037c*/ 	.word	0x00003d10


	//   ....[1]....
        /*0380*/ 	.word	0x00003e60


	//   ....[2]....
        /*0384*/ 	.word	0x00003f10


	//   ....[3]....
        /*0388*/ 	.word	0x00004000


	//   ....[4]....
        /*038c*/ 	.word	0x00004270


	//   ....[5]....
        /*0390*/ 	.word	0x000043a0


	//   ....[6]....
        /*0394*/ 	.word	0x00004630


	//   ....[7]....
        /*0398*/ 	.word	0x000048b0


	//   ....[8]....
        /*039c*/ 	.word	0x0000a240


	//   ....[9]....
        /*03a0*/ 	.word	0x0000a3d0


	//   ....[10]....
        /*03a4*/ 	.word	0x0000a420


	//   ....[11]....
        /*03a8*/ 	.word	0x0000a5a0


	//   ....[12]....
        /*03ac*/ 	.word	0x0000a6f0


	//   ....[13]....
        /*03b0*/ 	.word	0x0000a830


	//   ....[14]....
        /*03b4*/ 	.word	0x0000a8a0


	//   ....[15]....
        /*03b8*/ 	.word	0x0000a970


	//   ....[16]....
        /*03bc*/ 	.word	0x0000f840


	//   ....[17]....
        /*03c0*/ 	.word	0x0000f850


	//   ....[18]....
        /*03c4*/ 	.word	0x0000f870


	//   ....[19]....
        /*03c8*/ 	.word	0x0000f880


	//   ....[20]....
        /*03cc*/ 	.word	0x0000f8e0


	//   ....[21]....
        /*03d0*/ 	.word	0x0000f900


	//   ....[22]....
        /*03d4*/ 	.word	0x0000f920


	//   ....[23]....
        /*03d8*/ 	.word	0x0000f950


	//----- nvinfo : EIATTR_EXIT_INSTR_OFFSETS
	.align		4
.L_320:
        /*03dc*/ 	.byte	0x04, 0x1c
        /*03de*/ 	.short	(.L_322 - .L_321)


	//   ....[0]....
.L_321:
        /*03e0*/ 	.word	0x00000540


	//   ....[1]....
        /*03e4*/ 	.word	0x00010b20


	//   ....[2]....
        /*03e8*/ 	.word	0x00010be0


	//   ....[3]....
        /*03ec*/ 	.word	0x000114f0


	//   ....[4]....
        /*03f0*/ 	.word	0x00011570


	//----- nvinfo : EIATTR_CTAIDZ_USED
	.align		4
.L_322:
        /*03f4*/ 	.byte	0x01, 0x04
	.zero		2


	//----- nvinfo : EIATTR_CRS_STACK_SIZE
	.align		4
        /*03f8*/ 	.byte	0x04, 0x1e
        /*03fa*/ 	.short	(.L_324 - .L_323)
.L_323:
        /*03fc*/ 	.word	0x00000000
.L_324:


//--------------------- .nv.info._ZN5flash16flash_fwd_kernelI23Flash_fwd_kernel_traitsILi32ELi128ELi128ELi4ELb0ELb0EN7cutlass6half_tE19Flash_kernel_traitsILi32ELi128ELi128ELi4ES3_EELb1ELb0ELb1ELb0ELb0ELb0ELb0ELb0EEEvNS_16Flash_fwd_paramsE --------------------------
	.section	.nv.info._ZN5flash16flash_fwd_kernelI23Flash_fwd_kernel_traitsILi32ELi128ELi128ELi4ELb0ELb0EN7cutlass6half_tE19Flash_kernel_traitsILi32ELi128ELi128ELi4ES3_EELb1ELb0ELb1ELb0ELb0ELb0ELb0ELb0EEEvNS_16Flash_fwd_paramsE,"",@"SHT_CUDA_INFO"
	.sectionflags	@""
	.align	4


	//----- nvinfo : EIATTR_CUDA_API_VERSION
	.align		4
        /*0000*/ 	.byte	0x04, 0x37
        /*0002*/ 	.short	(.L_326 - .L_325)
.L_325:
        /*0004*/ 	.word	0x00000082


	//----- nvinfo : EIATTR_SW2861232_WAR
	.align		4
.L_326:
        /*0008*/ 	.byte	0x01, 0x35
	.zero		2


	//----- nvinfo : EIATTR_PARAM_CBANK
	.align		4
        /*000c*/ 	.byte	0x04, 0x0a
        /*000e*/ 	.short	(.L_328 - .L_327)
	.align		4
.L_327:
        /*0010*/ 	.word	index@(.nv.constant0._ZN5flash16flash_fwd_kernelI23Flash_fwd_kernel_traitsILi32ELi128ELi128ELi4ELb0ELb0EN7cutlass6half_tE19Flash_kernel_traitsILi32ELi128ELi128ELi4ES3_EELb1ELb0ELb1ELb0ELb0ELb0ELb0ELb0EEEvNS_16Flash_fwd_paramsE)
        /*0014*/ 	.short	0x0160
        /*0016*/ 	.short	0x01d0


	//----- nvinfo : EIATTR_CBANK_PARAM_SIZE
	.align		4
.L_328:
        /*0018*/ 	.byte	0x03, 0x19
        /*001a*/ 	.short	0x01d0


	//----- nvinfo : EIATTR_KPARAM_INFO
	.align		4
        /*001c*/ 	.byte	0x04, 0x17
        /*001e*/ 	.short	(.L_330 - .L_329)
.L_329:
        /*0020*/ 	.word	0x00000000
        /*0024*/ 	.short	0x0000
        /*0026*/ 	.short	0x0000
        /*0028*/ 	.byte	0x00, 0xf0, 0x41, 0x07


	//----- nvinfo : EIATTR_MAXREG_COUNT
	.align		4
.L_330:
        /*002c*/ 	.byte	0x03, 0x1b
        /*002e*/ 	.short	0x00ff


	//----- nvinfo : EIATTR_NUM_BARRIERS
	.align		4
        /*0030*/ 	.byte	0x02, 0x4c
        /*0032*/ 	.byte	0x01
	.zero		1


	//----- nvinfo : EIATTR_ANNOTATIONS
	.align		4
        /*0034*/ 	.byte	0x04, 0x55
        /*0036*/ 	.short	(.L_332 - .L_331)


	//   ....[0]....
.L_331:
        /* <DEDUP_REMOVED lines=76> */


	//----- nvinfo : EIATTR_MERCURY_ISA_VERSION
	.align		4
.L_332:
        /*04e8*/ 	.byte	0x03, 0x5f
        /*04ea*/ 	.short	0x0000


	//----- nvinfo : EIATTR_COOP_GROUP_MASK_REGIDS
	.align		4
        /*04ec*/ 	.byte	0x04, 0x29
        /*04ee*/ 	.short	(.L_334 - .L_333)


	//   ....[0]....
.L_333:
        /*04f0*/ 	.word	0xffffffff


	//   ....[1]....
        /*04f4*/ 	.word	0xffffffff


	//   ....[2]....
        /*04f8*/ 	.word	0xffffffff


	//   ....[3]....
        /*04fc*/ 	.word	0xffffffff


	//   ....[4]....
        /*0500*/ 	.word	0xffffffff


	//   ....[5]....
        /*0504*/ 	.word	0xffffffff


	//   ....[6]....
        /*0508*/ 	.word	0xffffffff


	//   ....[7]....
        /*050c*/ 	.word	0xffffffff


	//   ....[8]....
        /*0510*/ 	.word	0xffffffff


	//   ....[9]....
        /*0514*/ 	.word	0xffffffff


	//   ....[10]....
        /*0518*/ 	.word	0xffffffff


	//   ....[11]....
        /*051c*/ 	.word	0xffffffff


	//   ....[12]....
        /*0520*/ 	.word	0xffffffff


	//   ....[13]....
        /*0524*/ 	.word	0xffffffff


	//   ....[14]....
        /*0528*/ 	.word	0xffffffff


	//   ....[15]....
        /*052c*/ 	.word	0xffffffff


	//   ....[16]....
        /*0530*/ 	.word	0xffffffff


	//   ....[17]....
        /*0534*/ 	.word	0xffffffff


	//   ....[18]....
        /*0538*/ 	.word	0xffffffff


	//   ....[19]....
        /*053c*/ 	.word	0xffffffff


	//   ....[20]....
        /*0540*/ 	.word	0xffffffff


	//   ....[21]....
        /*0544*/ 	.word	0xffffffff


	//   ....[22]....
        /*0548*/ 	.word	0xffffffff


	//   ....[23]....
        /*054c*/ 	.word	0xffffffff


	//   ....[24]....
        /*0550*/ 	.word	0xffffffff


	//   ....[25]....
        /*0554*/ 	.word	0xffffffff


	//   ....[26]....
        /*0558*/ 	.word	0xffffffff


	//   ....[27]....
        /*055c*/ 	.word	0xffffffff


	//   ....[28]....
        /*0560*/ 	.word	0xffffffff


	//   ....[29]....
        /*0564*/ 	.word	0xffffffff


	//   ....[30]....
        /*0568*/ 	.word	0xffffffff


	//   ....[31]....
        /*056c*/ 	.word	0xffffffff


	//----- nvinfo : EIATTR_COOP_GROUP_INSTR_OFFSETS
	.align		4
.L_334:
        /*0570*/ 	.byte	0x04, 0x28
        /*0572*/ 	.short	(.L_336 - .L_335)


	//   ....[0]....
.L_335:
        /*0574*/ 	.word	0x00005b30


	//   ....[1]....
        /*0578*/ 	.word	0x00005ba0


	//   ....[2]....
        /*057c*/ 	.word	0x00005d30


	//   ....[3]....
        /*0580*/ 	.word	0x00005dd0


	//   ....[4]....
        /*0584*/ 	.word	0x00006020


	//   ....[5]....
        /*0588*/ 	.word	0x000060e0


	//   ....[6]....
        /*058c*/ 	.word	0x000063e0


	//   ....[7]....
        /*0590*/ 	.word	0x00006540


	//   ....[8]....
        /*0594*/ 	.word	0x0000de50


	//   ....[9]....
        /*0598*/ 	.word	0x0000de80


	//   ....[10]....
        /*059c*/ 	.word	0x0000df90


	//   ....[11]....
        /*05a0*/ 	.word	0x0000e0c0


	//   ....[12]....
        /*05a4*/ 	.word	0x0000e0e0


	//   ....[13]....
        /*05a8*/ 	.word	0x0000e1a0


	//   ....[14]....
        /*05ac*/ 	.word	0x0000e220


	//   ....[15]....
        /*05b0*/ 	.word	0x0000e3c0


	//   ....[16]....
        /*05b4*/ 	.word	0x00016960


	//   ....[17]....
        /*05b8*/ 	.word	0x00016b10


	//   ....[18]....
        /*05bc*/ 	.word	0x00016b60


	//   ....[19]....
        /*05c0*/ 	.word	0x00016cf0


	//   ....[20]....
        /*05c4*/ 	.word	0x00016dd0


	//   ....[21]....
        /*05c8*/ 	.word	0x00016f50


	//   ....[22]....
        /*05cc*/ 	.word	0x00017050


	//   ....[23]....
        /*05d0*/ 	.word	0x000171a0


	//   ....[24]....
        /*05d4*/ 	.word	0x0001cc00


	//   ....[25]....
        /*05d8*/ 	.word	0x0001cc10


	//   ....[26]....
        /*05dc*/ 	.word	0x0001cc20


	//   ....[27]....
        /*05e0*/ 	.word	0x0001cc30


	//   ....[28]....
        /*05e4*/ 	.word	0x0001cc50


	//   ....[29]....
        /*05e8*/ 	.word	0x0001cc80


	//   ....[30]....
        /*05ec*/ 	.word	0x0001cca0


	//   ....[31]....
        /*05f0*/ 	.word	0x0001ccb0


	//----- nvinfo : EIATTR_EXIT_INSTR_OFFSETS
	.align		4
.L_336:
        /*05f4*/ 	.byte	0x04, 0x1c
        /*05f6*/ 	.short	(.L_338 - .L_337)


	//   ....[0]....
.L_337:
        /*05f8*/ 	.word	0x00000730


	//   ....[1]....
        /*05fc*/ 	.word	0x000011f0


	//   ....[2]....
        /*0600*/ 	.word	0x00001270


	//   ....[3]....
        /*0604*/ 	.word	0x0001dc10


	//   ....[4]....
        /*0608*/ 	.word	0x0001dcd0


	//----- nvinfo : EIATTR_CTAIDZ_USED
	.align		4
.L_338:
        /*060c*/ 	.byte	0x01, 0x04
	.zero		2


	//----- nvinfo : EIATTR_CRS_STACK_SIZE
	.align		4
        /*0610*/ 	.byte	0x04, 0x1e
        /*0612*/ 	.short	(.L_340 - .L_339)
.L_339:
        /*0614*/ 	.word	0x00000000
.L_340:


//--------------------- .nv.info._ZN5flash16flash_fwd_kernelI23Flash_fwd_kernel_traitsILi32ELi128ELi128ELi4ELb0ELb0EN7cutlass6half_tE19Flash_kernel_traitsILi32ELi128ELi128ELi4ES3_EELb1ELb0ELb0ELb0ELb1ELb1ELb0ELb0EEEvNS_16Flash_fwd_paramsE --------------------------
	.section	.nv.info._ZN5flash16flash_fwd_kernelI23Flash_fwd_kernel_traitsILi32ELi128ELi128ELi4ELb0ELb0EN7cutlass6half_tE19Flash_kernel_traitsILi32ELi128ELi128ELi4ES3_EELb1ELb0ELb0ELb0ELb1ELb1ELb0ELb0EEEvNS_16Flash_fwd_paramsE,"",@"SHT_CUDA_INFO"
	.sectionflags	@""
	.align	4


	//----- nvinfo : EIATTR_CUDA_API_VERSION
	.align		4
        /*0000*/ 	.byte	0x04, 0x37
        /*0002*/ 	.short	(.L_342 - .L_341)
.L_341:
        /*0004*/ 	.word	0x00000082


	//----- nvinfo : EIATTR_SW2861232_WAR
	.align		4
.L_342:
        /*0008*/ 	.byte	0x01, 0x35
	.zero		2


	//----- nvinfo : EIATTR_PARAM_CBANK
	.align		4
        /*000c*/ 	.byte	0x04, 0x0a
        /*000e*/ 	.short	(.L_344 - .L_343)
	.align		4
.L_343:
        /*0010*/ 	.word	index@(.nv.constant0._ZN5flash16flash_fwd_kernelI23Flash_fwd_kernel_traitsILi32ELi128ELi128ELi4ELb0ELb0EN7cutlass6half_tE19Flash_kernel_traitsILi32ELi128ELi128ELi4ES3_EELb1ELb0ELb0ELb0ELb1ELb1ELb0ELb0EEEvNS_16Flash_fwd_paramsE)
        /*0014*/ 	.short	0x0160
        /*0016*/ 	.short	0x01d0


	//----- nvinfo : EIATTR_CBANK_PARAM_SIZE
	.align		4
.L_344:
        /*0018*/ 	.byte	0x03, 0x19
        /*001a*/ 	.short	0x01d0


	//----- nvinfo : EIATTR_KPARAM_INFO
	.align		4
        /*001c*/ 	.byte	0x04, 0x17
        /*001e*/ 	.short	(.L_346 - .L_345)
.L_345:
        /*0020*/ 	.word	0x00000000
        /*0024*/ 	.short	0x0000
        /*0026*/ 	.short	0x0000
        /*0028*/ 	.byte	0x00, 0xf0, 0x41, 0x07


	//----- nvinfo : EIATTR_MAXREG_COUNT
	.align		4
.L_346:
        /*002c*/ 	.byte	0x03, 0x1b
        /*002e*/ 	.short	0x00ff


	//----- nvinfo : EIATTR_NUM_BARRIERS
	.align		4
        /*0030*/ 	.byte	0x02, 0x4c
        /*0032*/ 	.byte	0x01
	.zero		1


	//----- nvinfo : EIATTR_ANNOTATIONS
	.align		4
        /*0034*/ 	.byte	0x04, 0x55
        /*0036*/ 	.short	(.L_348 - .L_347)


	//   ....[0]....
.L_347:
        /* <DEDUP_REMOVED lines=46> */


	//----- nvinfo : EIATTR_MERCURY_ISA_VERSION
	.align		4
.L_348:
        /*0308*/ 	.byte	0x03, 0x5f
        /*030a*/ 	.short	0x0000


	//----- nvinfo : EIATTR_COOP_GROUP_MASK_REGIDS
	.align		4
        /*030c*/ 	.byte	0x04, 0x29
        /*030e*/ 	.short	(.L_350 - .L_349)


	//   ....[0]....
.L_349:
        /*0310*/ 	.word	0xffffffff


	//   ....[1]....
        /*0314*/ 	.word	0xffffffff


	//   ....[2]....
        /*0318*/ 	.word	0xffffffff


	//   ....[3]....
        /*031c*/ 	.word	0xffffffff


	//   ....[4]....
        /*0320*/ 	.word	0xffffffff


	//   ....[5]....
        /*0324*/ 	.word	0xffffffff


	//   ....[6]....
        /*0328*/ 	.word	0xffffffff


	//   ....[7]....
        /*032c*/ 	.word	0xffffffff


	//   ....[8]....
        /*0330*/ 	.word	0xffffffff


	//   ....[9]....
        /*0334*/ 	.word	0xffffffff


	//   ....[10]....
        /*0338*/ 	.word	0xffffffff


	//   ....[11]....
        /*033c*/ 	.word	0xffffffff


	//   ....[12]....
        /*0340*/ 	.word	0xffffffff


	//   ....[13]....
        /*0344*/ 	.word	0xffffffff


	//   ....[14]....
        /*0348*/ 	.word	0xffffffff


	//   ....[15]....
        /*034c*/ 	.word	0xffffffff


	//   ....[16]....
        /*0350*/ 	.word	0xffffffff


	//   ....[17]....
        /*0354*/ 	.word	0xffffffff


	//   ....[18]....
        /*0358*/ 	.word	0xffffffff


	//   ....[19]....
        /*035c*/ 	.word	0xffffffff


	//   ....[20]....
        /*0360*/ 	.word	0xffffffff


	//   ....[21]....
        /*0364*/ 	.word	0xffffffff


	//   ....[22]....
        /*0368*/ 	.word	0xffffffff


	//   ....[23]....
        /*036c*/ 	.word	0xffffffff


	//----- nvinfo : EIATTR_COOP_GROUP_INSTR_OFFSETS
	.align		4
.L_350:
        /*0370*/ 	.byte	0x04, 0x28
        /*0372*/ 	.short	(.L_352 - .L_351)


	//   ....[0]....
.L_351:
        /*0374*/ 	.word	0x00001e90


	//   ....[1]....
        /*0378*/ 	.word	0x000022d0


	//   ....[2]....
        /*037c*/ 	.word	0x00002330


	//   ....[3]....
        /*0380*/ 	.word	0x00002570


	//   ....[4]....
        /*0384*/ 	.word	0x000025b0


	//   ....[5]....
        /*0388*/ 	.word	0x00002690


	//   ....[6]....
        /*038c*/ 	.word	0x00002870


	//   ....[7]....
        /*0390*/ 	.word	0x000029c0


	//   ....[8]....
        /*0394*/ 	.word	0x00008440


	//   ....[9]....
        /*0398*/ 	.word	0x000084c0


	//   ....[10]....
        /*039c*/ 	.word	0x000085c0


	//   ....[11]....
        /*03a0*/ 	.word	0x00008610


	//   ....[12]....
        /*03a4*/ 	.word	0x00008720


	//   ....[13]....
        /*03a8*/ 	.word	0x000087a0


	//   ....[14]....
        /*03ac*/ 	.word	0x000088a0


	//   ....[15]....
        /*03b0*/ 	.word	0x00008910


	//   ....[16]....
        /*03b4*/ 	.word	0x0000dec0


	//   ....[17]....
        /*03b8*/ 	.word	0x0000def0


	//   ....[18]....
        /*03bc*/ 	.word	0x0000df70


	//   ....[19]....
        /*03c0*/ 	.word	0x0000dfe0


	//   ....[20]....
        /*03c4*/ 	.word	0x0000dff0


	//   ....[21]....
        /*03c8*/ 	.word	0x0000e010


	//   ....[22]....
        /*03cc*/ 	.word	0x0000e030


	//   ....[23]....
        /*03d0*/ 	.word	0x0000e040


	//----- nvinfo : EIATTR_EXIT_INSTR_OFFSETS
	.align		4
.L_352:
        /*03d4*/ 	.byte	0x04, 0x1c
        /*03d6*/ 	.short	(.L_354 - .L_353)


	//   ....[0]....
.L_353:
        /*03d8*/ 	.word	0x000003c0


	//   ....[1]....
        /*03dc*/ 	.word	0x0000eef0


	//----- nvinfo : EIATTR_CTAIDZ_USED
	.align		4
.L_354:
        /*03e0*/ 	.byte	0x01, 0x04
	.zero		2


	//----- nvinfo : EIATTR_CRS_STACK_SIZE
	.align		4
        /*03e4*/ 	.byte	0x04, 0x1e
        /*03e6*/ 	.short	(.L_356 - .L_355)
.L_355:
        /*03e8*/ 	.word	0x00000000
.L_356:


//--------------------- .nv.info._ZN5flash16flash_fwd_kernelI23Flash_fwd_kernel_traitsILi32ELi128ELi128ELi4ELb0ELb0EN7cutlass6half_tE19Flash_kernel_traitsILi32ELi128ELi128ELi4ES3_EELb0ELb0ELb0ELb0ELb1ELb1ELb1ELb0EEEvNS_16Flash_fwd_paramsE --------------------------
	.section	.nv.info._ZN5flash16flash_fwd_kernelI23Flash_fwd_kernel_traitsILi32ELi128ELi128ELi4ELb0ELb0EN7cutlass6half_tE19Flash_kernel_traitsILi32ELi128ELi128ELi4ES3_EELb0ELb0ELb0ELb0ELb1ELb1ELb1ELb0EEEvNS_16Flash_fwd_paramsE,"",@"SHT_CUDA_INFO"
	.sectionflags	@""
	.align	4


	//----- nvinfo : EIATTR_CUDA_API_VERSION
	.align		4
        /*0000*/ 	.byte	0x04, 0x37
        /*0002*/ 	.short	(.L_358 - .L_357)
.L_357:
        /*0004*/ 	.word	0x00000082


	//----- nvinfo : EIATTR_SW2861232_WAR
	.align		4
.L_358:
        /*0008*/ 	.byte	0x01, 0x35
	.zero		2


	//----- nvinfo : EIATTR_PARAM_CBANK
	.align		4
        /*000c*/ 	.byte	0x04, 0x0a
        /*000e*/ 	.short	(.L_360 - .L_359)
	.align		4
.L_359:
        /*0010*/ 	.word	index@(.nv.constant0._ZN5flash16flash_fwd_kernelI23Flash_fwd_kernel_traitsILi32ELi128ELi128ELi4ELb0ELb0EN7cutlass6half_tE19Flash_kernel_traitsILi32ELi128ELi128ELi4ES3_EELb0ELb0ELb0ELb0ELb1ELb1ELb1ELb0EEEvNS_16Flash_fwd_paramsE)
        /*0014*/ 	.short	0x0160
        /*0016*/ 	.short	0x01d0


	//----- nvinfo : EIATTR_CBANK_PARAM_SIZE
	.align		4
.L_360:
        /*0018*/ 	.byte	0x03, 0x19
        /*001a*/ 	.short	0x01d0


	//----- nvinfo : EIATTR_KPARAM_INFO
	.align		4
        /*001c*/ 	.byte	0x04, 0x17
        /*001e*/ 	.short	(.L_362 - .L_361)
.L_361:
        /*0020*/ 	.word	0x00000000
        /*0024*/ 	.short	0x0000
        /*0026*/ 	.short	0x0000
        /*0028*/ 	.byte	0x00, 0xf0, 0x41, 0x07


	//----- nvinfo : EIATTR_MAXREG_COUNT
	.align		4
.L_362:
        /*002c*/ 	.byte	0x03, 0x1b
        /*002e*/ 	.short	0x00ff


	//----- nvinfo : EIATTR_NUM_BARRIERS
	.align		4
        /*0030*/ 	.byte	0x02, 0x4c
        /*0032*/ 	.byte	0x01
	.zero		1


	//----- nvinfo : EIATTR_ANNOTATIONS
	.align		4
        /*0034*/ 	.byte	0x04, 0x55
        /*0036*/ 	.short	(.L_364 - .L_363)


	//   ....[0]....
.L_363:
        /* <DEDUP_REMOVED lines=14> */


	//----- nvinfo : EIATTR_MERCURY_ISA_VERSION
	.align		4
.L_364:
        /*0108*/ 	.byte	0x03, 0x5f
        /*010a*/ 	.short	0x0000


	//----- nvinfo : EIATTR_COOP_GROUP_MASK_REGIDS
	.align		4
        /*010c*/ 	.byte	0x04, 0x29
        /*010e*/ 	.short	(.L_366 - .L_365)


	//   ....[0]....
.L_365:
        /*0110*/ 	.word	0xffffffff


	//   ....[1]....
        /*0114*/ 	.word	0xffffffff


	//   ....[2]....
        /*0118*/ 	.word	0xffffffff


	//   ....[3]....
        /*011c*/ 	.word	0xffffffff


	//   ....[4]....
        /*0120*/ 	.word	0xffffffff


	//   ....[5]....
        /*0124*/ 	.word	0xffffffff


	//   ....[6]....
        /*0128*/ 	.word	0xffffffff


	//   ....[7]....
        /*012c*/ 	.word	0xffffffff


	//   ....[8]....
        /*0130*/ 	.word	0xffffffff


	//   ....[9]....
        /*0134*/ 	.word	0xffffffff


	//   ....[10]....
        /*0138*/ 	.word	0xffffffff


	//   ....[11]....
        /*013c*/ 	.word	0xffffffff


	//   ....[12]....
        /*0140*/ 	.word	0xffffffff


	//   ....[13]....
        /*0144*/ 	.word	0xffffffff


	//   ....[14]....
        /*0148*/ 	.word	0xffffffff


	//   ....[15]....
        /*014c*/ 	.word	0xffffffff


	//   ....[16]....
        /*0150*/ 	.word	0xffffffff


	//   ....[17]....
        /*0154*/ 	.word	0xffffffff


	//   ....[18]....
        /*0158*/ 	.word	0xffffffff


	//   ....[19]....
        /*015c*/ 	.word	0xffffffff


	//   ....[20]....
        /*0160*/ 	.word	0xffffffff


	//   ....[21]....
        /*0164*/ 	.word	0xffffffff


	//   ....[22]....
        /*0168*/ 	.word	0xffffffff


	//   ....[23]....
        /*016c*/ 	.word	0xffffffff


	//----- nvinfo : EIATTR_COOP_GROUP_INSTR_OFFSETS
	.align		4
.L_366:
        /*0170*/ 	.byte	0x04, 0x28
        /*0172*/ 	.short	(.L_368 - .L_367)


	//   ....[0]....
.L_367:
        /*0174*/ 	.word	0x000029b0


	//   ....[1]....
        /*0178*/ 	.word	0x000029d0


	//   ....[2]....
        /*017c*/ 	.word	0x00002dc0


	//   ....[3]....
        /*0180*/ 	.word	0x00002e10


	//   ....[4]....
        /*0184*/ 	.word	0x000034b0


	//   ....[5]....
        /*0188*/ 	.word	0x00003520


	//   ....[6]....
        /*018c*/ 	.word	0x000036b0


	//   ....[7]....
        /*0190*/ 	.word	0x00003710


	//   ....[8]....
        /*0194*/ 	.word	0x000070e0


	//   ....[9]....
        /*0198*/ 	.word	0x00007170


	//   ....[10]....
        /*019c*/ 	.word	0x000071e0


	//   ....[11]....
        /*01a0*/ 	.word	0x00007280


	//   ....[12]....
        /*01a4*/ 	.word	0x000072b0


	//   ....[13]....
        /*01a8*/ 	.word	0x000072e0


	//   ....[14]....
        /*01ac*/ 	.word	0x000075a0


	//   ....[15]....
        /*01b0*/ 	.word	0x00007630


	//   ....[16]....
        /*01b4*/ 	.word	0x00009b90


	//   ....[17]....
        /*01b8*/ 	.word	0x00009ba0


	//   ....[18]....
        /*01bc*/ 	.word	0x00009bb0


	//   ....[19]....
        /*01c0*/ 	.word	0x00009bc0


	//   ....[20]....
        /*01c4*/ 	.word	0x00009bf0


	//   ....[21]....
        /*01c8*/ 	.word	0x00009c10


	//   ....[22]....
        /*01cc*/ 	.word	0x00009c30


	//   ....[23]....
        /*01d0*/ 	.word	0x00009c40


	//----- nvinfo : EIATTR_EXIT_INSTR_OFFSETS
	.align		4
.L_368:
        /*01d4*/ 	.byte	0x04, 0x1c
        /*01d6*/ 	.short	(.L_370 - .L_369)


	//   ....[0]....
.L_369:
        /*01d8*/ 	.word	0x00000170


	//   ....[1]....
        /*01dc*/ 	.word	0x0000aaa0


	//----- nvinfo : EIATTR_CTAIDZ_USED
	.align		4
.L_370:
        /*01e0*/ 	.byte	0x01, 0x04
	.zero		2


	//----- nvinfo : EIATTR_CRS_STACK_SIZE
	.align		4
        /*01e4*/ 	.byte	0x04, 0x1e
        /*01e6*/ 	.short	(.L_372 - .L_371)
.L_371:
        /*01e8*/ 	.word	0x00000000
.L_372:


//--------------------- .nv.info._ZN5flash16flash_fwd_kernelI23Flash_fwd_kernel_traitsILi32ELi128ELi128ELi4ELb0ELb0EN7cutlass6half_tE19Flash_kernel_traitsILi32ELi128ELi128ELi4ES3_EELb1ELb0ELb0ELb1ELb0ELb0ELb0ELb0EEEvNS_16Flash_fwd_paramsE --------------------------
	.section	.nv.info._ZN5flash16flash_fwd_kernelI23Flash_fwd_kernel_traitsILi32ELi128ELi128ELi4ELb0ELb0EN7cutlass6half_tE19Flash_kernel_traitsILi32ELi128ELi128ELi4ES3_EELb1ELb0ELb0ELb1ELb0ELb0ELb0ELb0EEEvNS_16Flash_fwd_paramsE,"",@"SHT_CUDA_INFO"
	.sectionflags	@""
	.align	4


	//----- nvinfo : EIATTR_CUDA_API_VERSION
	.align		4
        /*0000*/ 	.byte	0x04, 0x37
        /*0002*/ 	.short	(.L_374 - .L_373)
.L_373:
        /*0004*/ 	.word	0x00000082


	//----- nvinfo : EIATTR_SW2861232_WAR
	.align		4
.L_374:
        /*0008*/ 	.byte	0x01, 0x35
	.zero		2


	//----- nvinfo : EIATTR_PARAM_CBANK
	.align		4
        /*000c*/ 	.byte	0x04, 0x0a
        /*000e*/ 	.short	(.L_376 - .L_375)
	.align		4
.L_375:
        /*0010*/ 	.word	index@(.nv.constant0._ZN5flash16flash_fwd_kernelI23Flash_fwd_kernel_traitsILi32ELi128ELi128ELi4ELb0ELb0EN7cutlass6half_tE19Flash_kernel_traitsILi32ELi128ELi128ELi4ES3_EELb1ELb0ELb0ELb1ELb0ELb0ELb0ELb0EEEvNS_16Flash_fwd_paramsE)
        /*0014*/ 	.short	0x0160
        /*0016*/ 	.short	0x01d0


	//----- nvinfo : EIATTR_CBANK_PARAM_SIZE
	.align		4
.L_376:
        /*0018*/ 	.byte	0x03, 0x19
        /*001a*/ 	.short	0x01d0


	//----- nvinfo : EIATTR_KPARAM_INFO
	.align		4
        /*001c*/ 	.byte	0x04, 0x17
        /*001e*/ 	.short	(.L_378 - .L_377)
.L_377:
        /*0020*/ 	.word	0x00000000
        /*0024*/ 	.short	0x0000
        /*0026*/ 	.short	0x0000
        /*0028*/ 	.byte	0x00, 0xf0, 0x41, 0x07


	//----- nvinfo : EIATTR_MAXREG_COUNT
	.align		4
.L_378:
        /*002c*/ 	.byte	0x03, 0x1b
        /*002e*/ 	.short	0x00ff


	//----- nvinfo : EIATTR_NUM_BARRIERS
	.align		4
        /*0030*/ 	.byte	0x02, 0x4c
        /*0032*/ 	.byte	0x01
	.zero		1


	//----- nvinfo : EIATTR_ANNOTATIONS
	.align		4
        /*0034*/ 	.byte	0x04, 0x55
        /*0036*/ 	.short	(.L_380 - .L_379)


	//   ....[0]....
.L_379:
        /* <DEDUP_REMOVED lines=46> */


	//----- nvinfo : EIATTR_MERCURY_ISA_VERSION
	.align		4
.L_380:
        /*0308*/ 	.byte	0x03, 0x5f
        /*030a*/ 	.short	0x0000


	//----- nvinfo : EIATTR_COOP_GROUP_MASK_REGIDS
	.align		4
        /*030c*/ 	.byte	0x04, 0x29
        /*030e*/ 	.short	(.L_382 - .L_381)


	//   ....[0]....
.L_381:
        /*0310*/ 	.word	0xffffffff


	//   ....[1]....
        /*0314*/ 	.word	0xffffffff


	//   ....[2]....
        /*0318*/ 	.word	0xffffffff


	//   ....[3]....
        /*031c*/ 	.word	0xffffffff


	//   ....[4]....
        /*0320*/ 	.word	0xffffffff


	//   ....[5]....
        /*0324*/ 	.word	0xffffffff


	//   ....[6]....
        /*0328*/ 	.word	0xffffffff


	//   ....[7]....
        /*032c*/ 	.word	0xffffffff


	//   ....[8]....
        /*0330*/ 	.word	0xffffffff


	//   ....[9]....
        /*0334*/ 	.word	0xffffffff


	//   ....[10]....
        /*0338*/ 	.word	0xffffffff


	//   ....[11]....
        /*033c*/ 	.word	0xffffffff


	//   ....[12]....
        /*0340*/ 	.word	0xffffffff


	//   ....[13]....
        /*0344*/ 	.word	0xffffffff


	//   ....[14]....
        /*0348*/ 	.word	0xffffffff


	//   ....[15]....
        /*034c*/ 	.word	0xffffffff


	//   ....[16]....
        /*0350*/ 	.word	0xffffffff


	//   ....[17]....
        /*0354*/ 	.word	0xffffffff


	//   ....[18]....
        /*0358*/ 	.word	0xffffffff


	//   ....[19]....
        /*035c*/ 	.word	0xffffffff


	//   ....[20]....
        /*0360*/ 	.word	0xffffffff


	//   ....[21]....
        /*0364*/ 	.word	0xffffffff


	//   ....[22]....
        /*0368*/ 	.word	0xffffffff


	//   ....[23]....
        /*036c*/ 	.word	0xffffffff


	//----- nvinfo : EIATTR_COOP_GROUP_INSTR_OFFSETS
	.align		4
.L_382:
        /*0370*/ 	.byte	0x04, 0x28
        /*0372*/ 	.short	(.L_384 - .L_383)


	//   ....[0]....
.L_383:
        /*0374*/ 	.word	0x00006e00


	//   ....[1]....
        /*0378*/ 	.word	0x00006f20


	//   ....[2]....
        /*037c*/ 	.word	0x00006fe0


	//   ....[3]....
        /*0380*/ 	.word	0x00007120


	//   ....[4]....
        /*0384*/ 	.word	0x000073c0


	//   ....[5]....
        /*0388*/ 	.word	0x00007480


	//   ....[6]....
        /*038c*/ 	.word	0x000076a0


	//   ....[7]....
        /*0390*/ 	.word	0x00007860


	//   ....[8]....
        /*0394*/ 	.word	0x0000e600


	//   ....[9]....
        /*0398*/ 	.word	0x0000e740


	//   ....[10]....
        /*039c*/ 	.word	0x0000ec50


	//   ....[11]....
        /*03a0*/ 	.word	0x0000ee40


	//   ....[12]....
        /*03a4*/ 	.word	0x0000ef20


	//   ....[13]....
        /*03a8*/ 	.word	0x0000efd0


	//   ....[14]....
        /*03ac*/ 	.word	0x0000f090


	//   ....[15]....
        /*03b0*/ 	.word	0x0000f190


	//   ....[16]....
        /*03b4*/ 	.word	0x00014320


	//   ....[17]....
        /*03b8*/ 	.word	0x00014360


	//   ....[18]....
        /*03bc*/ 	.word	0x000143c0


	//   ....[19]....
        /*03c0*/ 	.word	0x000143d0


	//   ....[20]....
        /*03c4*/ 	.word	0x000143e0


	//   ....[21]....
        /*03c8*/ 	.word	0x00014420


	//   ....[22]....
        /*03cc*/ 	.word	0x00014440


	//   ....[23]....
        /*03d0*/ 	.word	0x00014450


	//----- nvinfo : EIATTR_EXIT_INSTR_OFFSETS
	.align		4
.L_384:
        /*03d4*/ 	.byte	0x04, 0x1c
        /*03d6*/ 	.short	(.L_386 - .L_385)


	//   ....[0]....
.L_385:
        /*03d8*/ 	.word	0x00000550


	//   ....[1]....
        /*03dc*/ 	.word	0x00015610


	//   ....[2]....
        /*03e0*/ 	.word	0x000156d0


	//   ....[3]....
        /*03e4*/ 	.word	0x00015fe0


	//   ....[4]....
        /*03e8*/ 	.word	0x00016060


	//----- nvinfo : EIATTR_CTAIDZ_USED
	.align		4
.L_386:
        /*03ec*/ 	.byte	0x01, 0x04
	.zero		2


	//----- nvinfo : EIATTR_CRS_STACK_SIZE
	.align		4
        /*03f0*/ 	.byte	0x04, 0x1e
        /*03f2*/ 	.short	(.L_388 - .L_387)
.L_387:
        /*03f4*/ 	.word	0x00000000
.L_388:


//--------------------- .nv.info._ZN5flash16flash_fwd_kernelI23Flash_fwd_kernel_traitsILi32ELi128ELi128ELi4ELb0ELb0EN7cutlass6half_tE19Flash_kernel_traitsILi32ELi128ELi128ELi4ES3_EELb1ELb0ELb0ELb0ELb0ELb0ELb0ELb1EEEvNS_16Flash_fwd_paramsE --------------------------
	.section	.nv.info._ZN5flash16flash_fwd_kernelI23Flash_fwd_kernel_traitsILi32ELi128ELi128ELi4ELb0ELb0EN7cutlass6half_tE19Flash_kernel_traitsILi32ELi128ELi128ELi4ES3_EELb1ELb0ELb0ELb0ELb0ELb0ELb0ELb1EEEvNS_16Flash_fwd_paramsE,"",@"SHT_CUDA_INFO"
	.sectionflags	@""
	.align	4


	//----- nvinfo : EIATTR_CUDA_API_VERSION
	.align		4
        /*0000*/ 	.byte	0x04, 0x37
        /*0002*/ 	.short	(.L_390 - .L_389)
.L_389:
        /*0004*/ 	.word	0x00000082


	//----- nvinfo : EIATTR_SW2861232_WAR
	.align		4
.L_390:
        /*0008*/ 	.byte	0x01, 0x35
	.zero		2


	//----- nvinfo : EIATTR_PARAM_CBANK
	.align		4
        /*000c*/ 	.byte	0x04, 0x0a
        /*000e*/ 	.short	(.L_392 - .L_391)
	.align		4
.L_391:
        /*0010*/ 	.word	index@(.nv.constant0._ZN5flash16flash_fwd_kernelI23Flash_fwd_kernel_traitsILi32ELi128ELi128ELi4ELb0ELb0EN7cutlass6half_tE19Flash_kernel_traitsILi32ELi128ELi128ELi4ES3_EELb1ELb0ELb0ELb0ELb0ELb0ELb0ELb1EEEvNS_16Flash_fwd_paramsE)
        /*0014*/ 	.short	0x0160
        /*0016*/ 	.short	0x01d0


	//----- nvinfo : EIATTR_CBANK_PARAM_SIZE
	.align		4
.L_392:
        /*0018*/ 	.byte	0x03, 0x19
        /*001a*/ 	.short	0x01d0


	//----- nvinfo : EIATTR_KPARAM_INFO
	.align		4
        /*001c*/ 	.byte	0x04, 0x17
        /*001e*/ 	.short	(.L_394 - .L_393)
.L_393:
        /*0020*/ 	.word	0x00000000
        /*0024*/ 	.short	0x0000
        /*0026*/ 	.short	0x0000
        /*0028*/ 	.byte	0x00, 0xf0, 0x41, 0x07


	//----- nvinfo : EIATTR_MAXREG_COUNT
	.align		4
.L_394:
        /*002c*/ 	.byte	0x03, 0x1b
        /*002e*/ 	.short	0x00ff


	//----- nvinfo : EIATTR_NUM_BARRIERS
	.align		4
        /*0030*/ 	.byte	0x02, 0x4c
        /*0032*/ 	.byte	0x01
	.zero		1


	//----- nvinfo : EIATTR_ANNOTATIONS
	.align		4
        /*0034*/ 	.byte	0x04, 0x55
        /*0036*/ 	.short	(.L_396 - .L_395)


	//   ....[0]....
.L_395:
        /* <DEDUP_REMOVED lines=228> */


	//----- nvinfo : EIATTR_MERCURY_ISA_VERSION
	.align		4
.L_396:
        /*0e68*/ 	.byte	0x03, 0x5f
        /*0e6a*/ 	.short	0x0000


	//----- nvinfo : EIATTR_COOP_GROUP_MASK_REGIDS
	.align		4
        /*0e6c*/ 	.byte	0x04, 0x29
        /*0e6e*/ 	.short	(.L_398 - .L_397)


	//   ....[0]....
.L_397:
        /*0e70*/ 	.word	0xffffffff


	//   ....[1]....
        /*0e74*/ 	.word	0xffffffff


	//   ....[2]....
        /*0e78*/ 	.word	0xffffffff


	//   ....[3]....
        /*0e7c*/ 	.word	0xffffffff


	//   ....[4]....
        /*0e80*/ 	.word	0xffffffff


	//   ....[5]....
        /*0e84*/ 	.word	0xffffffff


	//   ....[6]....
        /*0e88*/ 	.word	0xffffffff


	//   ....[7]....
        /*0e8c*/ 	.word	0xffffffff


	//   ....[8]....
        /*0e90*/ 	.word	0xffffffff


	//   ....[9]....
        /*0e94*/ 	.word	0xffffffff


	//   ....[10]....
        /*0e98*/ 	.word	0xffffffff


	//   ....[11]....
        /*0e9c*/ 	.word	0xffffffff


	//   ....[12]....
        /*0ea0*/ 	.word	0xffffffff


	//   ....[13]....
        /*0ea4*/ 	.word	0xffffffff


	//   ....[14]....
        /*0ea8*/ 	.word	0xffffffff


	//   ....[15]....
        /*0eac*/ 	.word	0xffffffff


	//   ....[16]....
        /*0eb0*/ 	.word	0xffffffff


	//   ....[17]....
        /*0eb4*/ 	.word	0xffffffff


	//   ....[18]....
        /*0eb8*/ 	.word	0xffffffff


	//   ....[19]....
        /*0ebc*/ 	.word	0xffffffff


	//   ....[20]....
        /*0ec0*/ 	.word	0xffffffff


	//   ....[21]....
        /*0ec4*/ 	.word	0xffffffff


	//   ....[22]....
        /*0ec8*/ 	.word	0xffffffff


	//   ....[23]....
        /*0ecc*/ 	.word	0xffffffff


	//----- nvinfo : EIATTR_COOP_GROUP_INSTR_OFFSETS
	.align		4
.L_398:
        /*0ed0*/ 	.byte	0x04, 0x28
        /*0ed2*/ 	.short	(.L_400 - .L_399)


	//   ....[0]....
.L_399:
        /*0ed4*/ 	.word	0x00003ea0


	//   ....[1]....
        /*0ed8*/ 	.word	0x00003f90


	//   ....[2]....
        /*0edc*/ 	.word	0x00004350


	//   ....[3]....
        /*0ee0*/ 	.word	0x00004470


	//   ....[4]....
        /*0ee4*/ 	.word	0x000044e0


	//   ....[5]....
        /*0ee8*/ 	.word	0x00004550


	//   ....[6]....
        /*0eec*/ 	.word	0x00005cf0


	//   ....[7]....
        /*0ef0*/ 	.word	0x00005d40


	//   ....[8]....
        /*0ef4*/ 	.word	0x0000f520


	//   ....[9]....
        /*0ef8*/ 	.word	0x0000f610


	//   ....[10]....
        /*0efc*/ 	.word	0x0000f6c0


	//   ....[11]....
        /*0f00*/ 	.word	0x0000f750


	//   ....[12]....
        /*0f04*/ 	.word	0x0000f7e0


	//   ....[13]....
        /*0f08*/ 	.word	0x0000f910


	//   ....[14]....
        /*0f0c*/ 	.word	0x000101b0


	//   ....[15]....
        /*0f10*/ 	.word	0x000102c0


	//   ....[16]....
        /*0f14*/ 	.word	0x00019400


	//   ....[17]....
        /*0f18*/ 	.word	0x00019410


	//   ....[18]....
        /*0f1c*/ 	.word	0x00019420


	//   ....[19]....
        /*0f20*/ 	.word	0x00019430


	//   ....[20]....
        /*0f24*/ 	.word	0x00019460


	//   ....[21]....
        /*0f28*/ 	.word	0x00019480


	//   ....[22]....
        /*0f2c*/ 	.word	0x000194b0


	//   ....[23]....
        /*0f30*/ 	.word	0x000194c0


	//----- nvinfo : EIATTR_EXIT_INSTR_OFFSETS
	.align		4
.L_400:
        /*0f34*/ 	.byte	0x04, 0x1c
        /*0f36*/ 	.short	(.L_402 - .L_401)


	//   ....[0]....
.L_401:
        /*0f38*/ 	.word	0x000006c0


	//   ....[1]....
        /*0f3c*/ 	.word	0x0001a3f0


	//   ....[2]....
        /*0f40*/ 	.word	0x0001a4b0


	//   ....[3]....
        /*0f44*/ 	.word	0x0001ae20


	//   ....[4]....
        /*0f48*/ 	.word	0x0001aea0


	//----- nvinfo : EIATTR_CTAIDZ_USED
	.align		4
.L_402:
        /*0f4c*/ 	.byte	0x01, 0x04
	.zero		2


	//----- nvinfo : EIATTR_CRS_STACK_SIZE
	.align		4
        /*0f50*/ 	.byte	0x04, 0x1e
        /*0f52*/ 	.short	(.L_404 - .L_403)
.L_403:
        /*0f54*/ 	.word	0x00000000
.L_404:


//--------------------- .nv.info._ZN5flash16flash_fwd_kernelI23Flash_fwd_kernel_traitsILi32ELi128ELi128ELi4ELb0ELb0EN7cutlass6half_tE19Flash_kernel_traitsILi32ELi128ELi128ELi4ES3_EELb0ELb0ELb0ELb0ELb0ELb0ELb1ELb0EEEvNS_16Flash_fwd_paramsE --------------------------
	.section	.nv.info._ZN5flash16flash_fwd_kernelI23Flash_fwd_kernel_traitsILi32ELi128ELi128ELi4ELb0ELb0EN7cutlass6half_tE19Flash_kernel_traitsILi32ELi128ELi128ELi4ES3_EELb0ELb0ELb0ELb0ELb0ELb0ELb1ELb0EEEvNS_16Flash_fwd_paramsE,"",@"SHT_CUDA_INFO"
	.sectionflags	@""
	.align	4


	//----- nvinfo : EIATTR_CUDA_API_VERSION
	.align		4
        /*0000*/ 	.byte	0x04, 0x37
        /*0002*/ 	.short	(.L_406 - .L_405)
.L_405:
        /*0004*/ 	.word	0x00000082


	//----- nvinfo : EIATTR_SW2861232_WAR
	.align		4
.L_406:
        /*0008*/ 	.byte	0x01, 0x35
	.zero		2


	//----- nvinfo : EIATTR_PARAM_CBANK
	.align		4
        /*000c*/ 	.byte	0x04, 0x0a
        /*000e*/ 	.short	(.L_408 - .L_407)
	.align		4
.L_407:
        /*0010*/ 	.word	index@(.nv.constant0._ZN5flash16flash_fwd_kernelI23Flash_fwd_kernel_traitsILi32ELi128ELi128ELi4ELb0ELb0EN7cutlass6half_tE19Flash_kernel_traitsILi32ELi128ELi128ELi4ES3_EELb0ELb0ELb0ELb0ELb0ELb0ELb1ELb0EEEvNS_16Flash_fwd_paramsE)
        /*0014*/ 	.short	0x0160
        /*0016*/ 	.short	0x01d0


	//----- nvinfo : EIATTR_CBANK_PARAM_SIZE
	.align		4
.L_408:
        /*0018*/ 	.byte	0x03, 0x19
        /*001a*/ 	.short	0x01d0


	//----- nvinfo : EIATTR_KPARAM_INFO
	.align		4
        /*001c*/ 	.byte	0x04, 0x17
        /*001e*/ 	.short	(.L_410 - .L_409)
.L_409:
        /*0020*/ 	.word	0x00000000
        /*0024*/ 	.short	0x0000
        /*0026*/ 	.short	0x0000
        /*0028*/ 	.byte	0x00, 0xf0, 0x41, 0x07


	//----- nvinfo : EIATTR_MAXREG_COUNT
	.align		4
.L_410:
        /*002c*/ 	.byte	0x03, 0x1b
        /*002e*/ 	.short	0x00ff


	//----- nvinfo : EIATTR_NUM_BARRIERS
	.align		4
        /*0030*/ 	.byte	0x02, 0x4c
        /*0032*/ 	.byte	0x01
	.zero		1


	//----- nvinfo : EIATTR_ANNOTATIONS
	.align		4
        /*0034*/ 	.byte	0x04, 0x55
        /*0036*/ 	.short	(.L_412 - .L_411)


	//   ....[0]....
.L_411:
        /* <DEDUP_REMOVED lines=23> */


	//----- nvinfo : EIATTR_MERCURY_ISA_VERSION
	.align		4
.L_412:
        /*0198*/ 	.byte	0x03, 0x5f
        /*019a*/ 	.short	0x0000


	//----- nvinfo : EIATTR_COOP_GROUP_MASK_REGIDS
	.align		4
        /*019c*/ 	.byte	0x04, 0x29
        /*019e*/ 	.short	(.L_414 - .L_413)


	//   ....[0]....
.L_413:
        /*01a0*/ 	.word	0xffffffff


	//   ....[1]....
        /*01a4*/ 	.word	0xffffffff


	//   ....[2]....
        /*01a8*/ 	.word	0xffffffff


	//   ....[3]....
        /*01ac*/ 	.word	0xffffffff


	//   ....[4]....
        /*01b0*/ 	.word	0xffffffff


	//   ....[5]....
        /*01b4*/ 	.word	0xffffffff


	//   ....[6]....
        /*01b8*/ 	.word	0xffffffff


	//   ....[7]....
        /*01bc*/ 	.word	0xffffffff


	//   ....[8]....
        /*01c0*/ 	.word	0xffffffff


	//   ....[9]....
        /*01c4*/ 	.word	0xffffffff


	//   ....[10]....
        /*01c8*/ 	.word	0xffffffff


	//   ....[11]....
        /*01cc*/ 	.word	0xffffffff


	//   ....[12]....
        /*01d0*/ 	.word	0xffffffff


	//   ....[13]....
        /*01d4*/ 	.word	0xffffffff


	//   ....[14]....
        /*01d8*/ 	.word	0xffffffff


	//   ....[15]....
        /*01dc*/ 	.word	0xffffffff


	//   ....[16]....
        /*01e0*/ 	.word	0xffffffff


	//   ....[17]....
        /*01e4*/ 	.word	0xffffffff


	//   ....[18]....
        /*01e8*/ 	.word	0xffffffff


	//   ....[19]....
        /*01ec*/ 	.word	0xffffffff


	//   ....[20]....
        /*01f0*/ 	.word	0xffffffff


	//   ....[21]....
        /*01f4*/ 	.word	0xffffffff


	//   ....[22]....
        /*01f8*/ 	.word	0xffffffff


	//   ....[23]....
        /*01fc*/ 	.word	0xffffffff


	//----- nvinfo : EIATTR_COOP_GROUP_INSTR_OFFSETS
	.align		4
.L_414:
        /*0200*/ 	.byte	0x04, 0x28
        /*0202*/ 	.short	(.L_416 - .L_415)


	//   ....[0]....
.L_415:
        /*0204*/ 	.word	0x00004620


	//   ....[1]....
        /*0208*/ 	.word	0x00004640


	//   ....[2]....
        /*020c*/ 	.word	0x00004aa0


	//   ....[3]....
        /*0210*/ 	.word	0x00004af0


	//   ....[4]....
        /*0214*/ 	.word	0x00005150


	//   ....[5]....
        /*0218*/ 	.word	0x000051c0


	//   ....[6]....
        /*021c*/ 	.word	0x00005360


	//   ....[7]....
        /*0220*/ 	.word	0x000053c0


	//   ....[8]....
        /*0224*/ 	.word	0x00009170


	//   ....[9]....
        /*0228*/ 	.word	0x00009240


	//   ....[10]....
        /*022c*/ 	.word	0x000092b0


	//   ....[11]....
        /*0230*/ 	.word	0x00009350


	//   ....[12]....
        /*0234*/ 	.word	0x00009380


	//   ....[13]....
        /*0238*/ 	.word	0x000093b0


	//   ....[14]....
        /*023c*/ 	.word	0x000095d0


	//   ....[15]....
        /*0240*/ 	.word	0x00009670


	//   ....[16]....
        /*0244*/ 	.word	0x0000bc00


	//   ....[17]....
        /*0248*/ 	.word	0x0000bc10


	//   ....[18]....
        /*024c*/ 	.word	0x0000bc20


	//   ....[19]....
        /*0250*/ 	.word	0x0000bc50


	//   ....[20]....
        /*0254*/ 	.word	0x0000bc70


	//   ....[21]....
        /*0258*/ 	.word	0x0000bc90


	//   ....[22]....
        /*025c*/ 	.word	0x0000bca0


	//   ....[23]....
        /*0260*/ 	.word	0x0000bcd0


	//----- nvinfo : EIATTR_EXIT_INSTR_OFFSETS
	.align		4
.L_416:
        /*0264*/ 	.byte	0x04, 0x1c
        /*0266*/ 	.short	(.L_418 - .L_417)


	//   ....[0]....
.L_417:
        /*0268*/ 	.word	0x00000300


	//   ....[1]....
        /*026c*/ 	.word	0x0000cd50


	//   ....[2]....
        /*0270*/ 	.word	0x0000ce10


	//   ....[3]....
        /*0274*/ 	.word	0x0000d710


	//   ....[4]....
        /*0278*/ 	.word	0x0000d790


	//----- nvinfo : EIATTR_CTAIDZ_USED
	.align		4
.L_418:
        /*027c*/ 	.byte	0x01, 0x04
	.zero		2


	//----- nvinfo : EIATTR_CRS_STACK_SIZE
	.align		4
        /*0280*/ 	.byte	0x04, 0x1e
        /*0282*/ 	.short	(.L_420 - .L_419)
.L_419:
        /*0284*/ 	.word	0x00000000
.L_420:


//--------------------- .nv.info._ZN5flash16flash_fwd_kernelI23Flash_fwd_kernel_traitsILi32ELi128ELi128ELi4ELb0ELb0EN7cutlass6half_tE19Flash_kernel_traitsILi32ELi128ELi128ELi4ES3_EELb1ELb0ELb0ELb1ELb0ELb0ELb0ELb1EEEvNS_16Flash_fwd_paramsE --------------------------
	.section	.nv.info._ZN5flash16flash_fwd_kernelI23Flash_fwd_kernel_traitsILi32ELi128ELi128ELi4ELb0ELb0EN7cutlass6half_tE19Flash_kernel_traitsILi32ELi128ELi128ELi4ES3_EELb1ELb0ELb0ELb1ELb0ELb0ELb0ELb1EEEvNS_16Flash_fwd_paramsE,"",@"SHT_CUDA_INFO"
	.sectionflags	@""
	.align	4


	//----- nvinfo : EIATTR_CUDA_API_VERSION
	.align		4
        /*0000*/ 	.byte	0x04, 0x37
        /*0002*/ 	.short	(.L_422 - .L_421)
.L_421:
        /*0004*/ 	.word	0x00000082


	//----- nvinfo : EIATTR_SW2861232_WAR
	.align		4
.L_422:
        /*0008*/ 	.byte	0x01, 0x35
	.zero		2


	//----- nvinfo : EIATTR_PARAM_CBANK
	.align		4
        /*000c*/ 	.byte	0x04, 0x0a
        /*000e*/ 	.short	(.L_424 - .L_423)
	.align		4
.L_423:
        /*0010*/ 	.word	index@(.nv.constant0._ZN5flash16flash_fwd_kernelI23Flash_fwd_kernel_traitsILi32ELi128ELi128ELi4ELb0ELb0EN7cutlass6half_tE19Flash_kernel_traitsILi32ELi128ELi128ELi4ES3_EELb1ELb0ELb0ELb1ELb0ELb0ELb0ELb1EEEvNS_16Flash_fwd_paramsE)
        /*0014*/ 	.short	0x0160
        /*0016*/ 	.short	0x01d0


	//----- nvinfo : EIATTR_CBANK_PARAM_SIZE
	.align		4
.L_424:
        /*0018*/ 	.byte	0x03, 0x19
        /*001a*/ 	.short	0x01d0


	//----- nvinfo : EIATTR_KPARAM_INFO
	.align		4
        /*001c*/ 	.byte	0x04, 0x17
        /*001e*/ 	.short	(.L_426 - .L_425)
.L_425:
        /*0020*/ 	.word	0x00000000
        /*0024*/ 	.short	0x0000
        /*0026*/ 	.short	0x0000
        /*0028*/ 	.byte	0x00, 0xf0, 0x41, 0x07


	//----- nvinfo : EIATTR_MAXREG_COUNT
	.align		4
.L_426:
        /*002c*/ 	.byte	0x03, 0x1b
        /*002e*/ 	.short	0x00ff


	//----- nvinfo : EIATTR_NUM_BARRIERS
	.align		4
        /*0030*/ 	.byte	0x02, 0x4c
        /*0032*/ 	.byte	0x01
	.zero		1


	//----- nvinfo : EIATTR_ANNOTATIONS
	.align		4
        /*0034*/ 	.byte	0x04, 0x55
        /*0036*/ 	.short	(.L_428 - .L_427)


	//   ....[0]....
.L_427:
        /* <DEDUP_REMOVED lines=196> */


	//----- nvinfo : EIATTR_MERCURY_ISA_VERSION
	.align		4
.L_428:
        /*0c60*/ 	.byte	0x03, 0x5f
        /*0c62*/ 	.short	0x0000


	//----- nvinfo : EIATTR_COOP_GROUP_MASK_REGIDS
	.align		4
        /*0c64*/ 	.byte	0x04, 0x29
        /*0c66*/ 	.short	(.L_430 - .L_429)


	//   ....[0]....
.L_429:
        /*0c68*/ 	.word	0xffffffff


	//   ....[1]....
        /*0c6c*/ 	.word	0xffffffff


	//   ....[2]....
        /*0c70*/ 	.word	0xffffffff


	//   ....[3]....
        /*0c74*/ 	.word	0xffffffff


	//   ....[4]....
        /*0c78*/ 	.word	0xffffffff


	//   ....[5]....
        /*0c7c*/ 	.word	0xffffffff


	//   ....[6]....
        /*0c80*/ 	.word	0xffffffff


	//   ....[7]....
        /*0c84*/ 	.word	0xffffffff


	//   ....[8]....
        /*0c88*/ 	.word	0xffffffff


	//   ....[9]....
        /*0c8c*/ 	.word	0xffffffff


	//   ....[10]....
        /*0c90*/ 	.word	0xffffffff


	//   ....[11]....
        /*0c94*/ 	.word	0xffffffff


	//   ....[12]....
        /*0c98*/ 	.word	0xffffffff


	//   ....[13]....
        /*0c9c*/ 	.word	0xffffffff


	//   ....[14]....
        /*0ca0*/ 	.word	0xffffffff


	//   ....[15]....
        /*0ca4*/ 	.word	0xffffffff


	//   ....[16]....
        /*0ca8*/ 	.word	0xffffffff


	//   ....[17]....
        /*0cac*/ 	.word	0xffffffff


	//   ....[18]....
        /*0cb0*/ 	.word	0xffffffff


	//   ....[19]....
        /*0cb4*/ 	.word	0xffffffff


	//   ....[20]....
        /*0cb8*/ 	.word	0xffffffff


	//   ....[21]....
        /*0cbc*/ 	.word	0xffffffff


	//   ....[22]....
        /*0cc0*/ 	.word	0xffffffff


	//   ....[23]....
        /*0cc4*/ 	.word	0xffffffff


	//----- nvinfo : EIATTR_COOP_GROUP_INSTR_OFFSETS
	.align		4
.L_430:
        /*0cc8*/ 	.byte	0x04, 0x28
        /*0cca*/ 	.short	(.L_432 - .L_431)


	//   ....[0]....
.L_431:
        /*0ccc*/ 	.word	0x000069d0


	//   ....[1]....
        /*0cd0*/ 	.word	0x00006a20


	//   ....[2]....
        /*0cd4*/ 	.word	0x00006ab0


	//   ....[3]....
        /*0cd8*/ 	.word	0x00006b40


	//   ....[4]....
        /*0cdc*/ 	.word	0x00006b70


	//   ....[5]....
        /*0ce0*/ 	.word	0x00006ba0


	//   ....[6]....
        /*0ce4*/ 	.word	0x00006c00


	//   ....[7]....
        /*0ce8*/ 	.word	0x00006cb0


	//   ....[8]....
        /*0cec*/ 	.word	0x00012f20


	//   ....[9]....
        /*0cf0*/ 	.word	0x000130b0


	//   ....[10]....
        /*0cf4*/ 	.word	0x00013130


	//   ....[11]....
        /*0cf8*/ 	.word	0x00013190


	//   ....[12]....
        /*0cfc*/ 	.word	0x000132b0


	//   ....[13]....
        /*0d00*/ 	.word	0x00013320


	//   ....[14]....
        /*0d04*/ 	.word	0x000134a0


	//   ....[15]....
        /*0d08*/ 	.word	0x000135e0


	//   ....[16]....
        /*0d0c*/ 	.word	0x0001cf40


	//   ....[17]....
        /*0d10*/ 	.word	0x0001cf50


	//   ....[18]....
        /*0d14*/ 	.word	0x0001cf60


	//   ....[19]....
        /*0d18*/ 	.word	0x0001cf70


	//   ....[20]....
        /*0d1c*/ 	.word	0x0001cfa0


	//   ....[21]....
        /*0d20*/ 	.word	0x0001cfc0


	//   ....[22]....
        /*0d24*/ 	.word	0x0001cfe0


	//   ....[23]....
        /*0d28*/ 	.word	0x0001d000


	//----- nvinfo : EIATTR_EXIT_INSTR_OFFSETS
	.align		4
.L_432:
        /*0d2c*/ 	.byte	0x04, 0x1c
        /*0d2e*/ 	.short	(.L_434 - .L_433)


	//   ....[0]....
.L_433:
        /*0d30*/ 	.word	0x00000660


	//   ....[1]....
        /*0d34*/ 	.word	0x0001df90


	//   ....[2]....
        /*0d38*/ 	.word	0x0001e040


	//   ....[3]....
        /*0d3c*/ 	.word	0x0001e9c0


	//   ....[4]....
        /*0d40*/ 	.word	0x0001ea40


	//----- nvinfo : EIATTR_CTAIDZ_USED
	.align		4
.L_434:
        /*0d44*/ 	.byte	0x01, 0x04
	.zero		2


	//----- nvinfo : EIATTR_CRS_STACK_SIZE
	.align		4
        /*0d48*/ 	.byte	0x04, 0x1e
        /*0d4a*/ 	.short	(.L_436 - .L_435)
.L_435:
        /*0d4c*/ 	.word	0x00000000
.L_436:


//--------------------- .nv.info._ZN5flash16flash_fwd_kernelI23Flash_fwd_kernel_traitsILi32ELi128ELi128ELi4ELb0ELb0EN7cutlass6half_tE19Flash_kernel_traitsILi32ELi128ELi128ELi4ES3_EELb0ELb0ELb0ELb1ELb0ELb0ELb1ELb0EEEvNS_16Flash_fwd_paramsE --------------------------
	.section	.nv.info._ZN5flash16flash_fwd_kernelI23Flash_fwd_kernel_traitsILi32ELi128ELi128ELi4ELb0ELb0EN7cutlass6half_tE19Flash_kernel_traitsILi32ELi128ELi128ELi4ES3_EELb0ELb0ELb0ELb1ELb0ELb0ELb1ELb0EEEvNS_16Flash_fwd_paramsE,"",@"SHT_CUDA_INFO"
	.sectionflags	@""
	.align	4


	//----- nvinfo : EIATTR_CUDA_API_VERSION
	.align		4
        /*0000*/ 	.byte	0x04, 0x37
        /*0002*/ 	.short	(.L_438 - .L_437)
.L_437:
        /*0004*/ 	.word	0x00000082


	//----- nvinfo : EIATTR_SW2861232_WAR
	.align		4
.L_438:
        /*0008*/ 	.byte	0x01, 0x35
	.zero		2


	//----- nvinfo : EIATTR_PARAM_CBANK
	.align		4
        /*000c*/ 	.byte	0x04, 0x0a
        /*000e*/ 	.short	(.L_440 - .L_439)
	.align		4
.L_439:
        /*0010*/ 	.word	index@(.nv.constant0._ZN5flash16flash_fwd_kernelI23Flash_fwd_kernel_traitsILi32ELi128ELi128ELi4ELb0ELb0EN7cutlass6half_tE19Flash_kernel_traitsILi32ELi128ELi128ELi4ES3_EELb0ELb0ELb0ELb1ELb0ELb0ELb1ELb0EEEvNS_16Flash_fwd_paramsE)
        /*0014*/ 	.short	0x0160
        /*0016*/ 	.short	0x01d0


	//----- nvinfo : EIATTR_CBANK_PARAM_SIZE
	.align		4
.L_440:
        /*0018*/ 	.byte	0x03, 0x19
        /*001a*/ 	.short	0x01d0


	//----- nvinfo : EIATTR_KPARAM_INFO
	.align		4
        /*001c*/ 	.byte	0x04, 0x17
        /*001e*/ 	.short	(.L_442 - .L_441)
.L_441:
        /*0020*/ 	.word	0x00000000
        /*0024*/ 	.short	0x0000
        /*0026*/ 	.short	0x0000
        /*0028*/ 	.byte	0x00, 0xf0, 0x41, 0x07


	//----- nvinfo : EIATTR_MAXREG_COUNT
	.align		4
.L_442:
        /*002c*/ 	.byte	0x03, 0x1b
        /*002e*/ 	.short	0x00ff


	//----- nvinfo : EIATTR_NUM_BARRIERS
	.align		4
        /*0030*/ 	.byte	0x02, 0x4c
        /*0032*/ 	.byte	0x01
	.zero		1


	//----- nvinfo : EIATTR_ANNOTATIONS
	.align		4
        /*0034*/ 	.byte	0x04, 0x55
        /*0036*/ 	.short	(.L_444 - .L_443)


	//   ....[0]....
.L_443:
        /* <DEDUP_REMOVED lines=8> */


	//----- nvinfo : EIATTR_MERCURY_ISA_VERSION
	.align		4
.L_444:
        /*00a8*/ 	.byte	0x03, 0x5f
        /*00aa*/ 	.short	0x0000


	//----- nvinfo : EIATTR_COOP_GROUP_MASK_REGIDS
	.align		4
        /*00ac*/ 	.byte	0x04, 0x29
        /*00ae*/ 	.short	(.L_446 - .L_445)


	//   ....[0]....
.L_445:
        /*00b0*/ 	.word	0xffffffff


	//   ....[1]....
        /*00b4*/ 	.word	0xffffffff


	//   ....[2]....
        /*00b8*/ 	.word	0xffffffff


	//   ....[3]....
        /*00bc*/ 	.word	0xffffffff


	//   ....[4]....
        /*00c0*/ 	.word	0xffffffff


	//   ....[5]....
        /*00c4*/ 	.word	0xffffffff


	//   ....[6]....
        /*00c8*/ 	.word	0xffffffff


	//   ....[7]....
        /*00cc*/ 	.word	0xffffffff


	//   ....[8]....
        /*00d0*/ 	.word	0xffffffff


	//   ....[9]....
        /*00d4*/ 	.word	0xffffffff


	//   ....[10]....
        /*00d8*/ 	.word	0xffffffff


	//   ....[11]....
        /*00dc*/ 	.word	0xffffffff


	//   ....[12]....
        /*00e0*/ 	.word	0xffffffff


	//   ....[13]....
        /*00e4*/ 	.word	0xffffffff


	//   ....[14]....
        /*00e8*/ 	.word	0xffffffff


	//   ....[15]....
        /*00ec*/ 	.word	0xffffffff


	//   ....[16]....
        /*00f0*/ 	.word	0xffffffff


	//   ....[17]....
        /*00f4*/ 	.word	0xffffffff


	//   ....[18]....
        /*00f8*/ 	.word	0xffffffff


	//   ....[19]....
        /*00fc*/ 	.word	0xffffffff


	//   ....[20]....
        /*0100*/ 	.word	0xffffffff


	//   ....[21]....
        /*0104*/ 	.word	0xffffffff


	//   ....[22]....
        /*0108*/ 	.word	0xffffffff


	//   ....[23]....
        /*010c*/ 	.word	0xffffffff


	//----- nvinfo : EIATTR_COOP_GROUP_INSTR_OFFSETS
	.align		4
.L_446:
        /*0110*/ 	.byte	0x04, 0x28
        /*0112*/ 	.short	(.L_448 - .L_447)


	//   ....[0]....
.L_447:
        /*0114*/ 	.word	0x00006980


	//   ....[1]....
        /*0118*/ 	.word	0x000069a0


	//   ....[2]....
        /*011c*/ 	.word	0x00006fd0


	//   ....[3]....
        /*0120*/ 	.word	0x000070a0


	//   ....[4]....
        /*0124*/ 	.word	0x00007120


	//   ....[5]....
        /*0128*/ 	.word	0x00007220


	//   ....[6]....
        /*012c*/ 	.word	0x000076c0


	//   ....[7]....
        /*0130*/ 	.word	0x000077f0


	//   ....[8]....
        /*0134*/ 	.word	0x0000c9e0


	//   ....[9]....
        /*0138*/ 	.word	0x0000caf0


	//   ....[10]....
        /*013c*/ 	.word	0x0000cb30


	//   ....[11]....
        /*0140*/ 	.word	0x0000cb60


	//   ....[12]....
        /*0144*/ 	.word	0x0000cbb0


	//   ....[13]....
        /*0148*/ 	.word	0x0000cc00


	//   ....[14]....
        /*014c*/ 	.word	0x0000cc50


	//   ....[15]....
        /*0150*/ 	.word	0x0000cee0


	//   ....[16]....
        /*0154*/ 	.word	0x0000f310


	//   ....[17]....
        /*0158*/ 	.word	0x0000f370


	//   ....[18]....
        /*015c*/ 	.word	0x0000f380


	//   ....[19]....
        /*0160*/ 	.word	0x0000f390


	//   ....[20]....
        /*0164*/ 	.word	0x0000f3b0


	//   ....[21]....
        /*0168*/ 	.word	0x0000f3d0


	//   ....[22]....
        /*016c*/ 	.word	0x0000f400


	//   ....[23]....
        /*0170*/ 	.word	0x0000f410


	//----- nvinfo : EIATTR_EXIT_INSTR_OFFSETS
	.align		4
.L_448:
        /*0174*/ 	.byte	0x04, 0x1c
        /*0176*/ 	.short	(.L_450 - .L_449)


	//   ....[0]....
.L_449:
        /*0178*/ 	.word	0x000002f0


	//   ....[1]....
        /*017c*/ 	.word	0x00010400


	//   ....[2]....
        /*0180*/ 	.word	0x000104b0


	//   ....[3]....
        /*0184*/ 	.word	0x00010d80


	//   ....[4]....
        /*0188*/ 	.word	0x00010e00


	//----- nvinfo : EIATTR_CTAIDZ_USED
	.align		4
.L_450:
        /*018c*/ 	.byte	0x01, 0x04
	.zero		2


	//----- nvinfo : EIATTR_CRS_STACK_SIZE
	.align		4
        /*0190*/ 	.byte	0x04, 0x1e
        /*0192*/ 	.short	(.L_452 - .L_451)
.L_451:
        /*0194*/ 	.word	0x00000000
.L_452:


//--------------------- .nv.info._ZN5flash16flash_fwd_kernelI23Flash_fwd_kernel_traitsILi32ELi128ELi128ELi4ELb0ELb0EN7cutlass6half_tE19Flash_kernel_traitsILi32ELi128ELi128ELi4ES3_EELb1ELb0ELb1ELb0ELb0ELb1ELb0ELb0EEEvNS_16Flash_fwd_paramsE --------------------------
	.section	.nv.info._ZN5flash16flash_fwd_kernelI23Flash_fwd_kernel_traitsILi32ELi128ELi128ELi4ELb0ELb0EN7cutlass6half_tE19Flash_kernel_traitsILi32ELi128ELi128ELi4ES3_EELb1ELb0ELb1ELb0ELb0ELb1ELb0ELb0EEEvNS_16Flash_fwd_paramsE,"",@"SHT_CUDA_INFO"
	.sectionflags	@""
	.align	4


	//----- nvinfo : EIATTR_CUDA_API_VERSION
	.align		4
        /*0000*/ 	.byte	0x04, 0x37
        /*0002*/ 	.short	(.L_454 - .L_453)
.L_453:
        /*0004*/ 	.word	0x00000082


	//----- nvinfo : EIATTR_SW2861232_WAR
	.align		4
.L_454:
        /*0008*/ 	.byte	0x01, 0x35
	.zero		2


	//----- nvinfo : EIATTR_PARAM_CBANK
	.align		4
        /*000c*/ 	.byte	0x04, 0x0a
        /*000e*/ 	.short	(.L_456 - .L_455)
	.align		4
.L_455:
        /*0010*/ 	.word	index@(.nv.constant0._ZN5flash16flash_fwd_kernelI23Flash_fwd_kernel_traitsILi32ELi128ELi128ELi4ELb0ELb0EN7cutlass6half_tE19Flash_kernel_traitsILi32ELi128ELi128ELi4ES3_EELb1ELb0ELb1ELb0ELb0ELb1ELb0ELb0EEEvNS_16Flash_fwd_paramsE)
        /*0014*/ 	.short	0x0160
        /*0016*/ 	.short	0x01d0


	//----- nvinfo : EIATTR_CBANK_PARAM_SIZE
	.align		4
.L_456:
        /*0018*/ 	.byte	0x03, 0x19
        /*001a*/ 	.short	0x01d0


	//----- nvinfo : EIATTR_KPARAM_INFO
	.align		4
        /*001c*/ 	.byte	0x04, 0x17
        /*001e*/ 	.short	(.L_458 - .L_457)
.L_457:
        /*0020*/ 	.word	0x00000000
        /*0024*/ 	.short	0x0000
        /*0026*/ 	.short	0x0000
        /*0028*/ 	.byte	0x00, 0xf0, 0x41, 0x07


	//----- nvinfo : EIATTR_MAXREG_COUNT
	.align		4
.L_458:
        /*002c*/ 	.byte	0x03, 0x1b
        /*002e*/ 	.short	0x00ff


	//----- nvinfo : EIATTR_NUM_BARRIERS
	.align		4
        /*0030*/ 	.byte	0x02, 0x4c
        /*0032*/ 	.byte	0x01
	.zero		1


	//----- nvinfo : EIATTR_ANNOTATIONS
	.align		4
        /*0034*/ 	.byte	0x04, 0x55
        /*0036*/ 	.short	(.L_460 - .L_459)


	//   ....[0]....
.L_459:
        /* <DEDUP_REMOVED lines=58> */


	//----- nvinfo : EIATTR_MERCURY_ISA_VERSION
	.align		4
.L_460:
        /*03c0*/ 	.byte	0x03, 0x5f
        /*03c2*/ 	.short	0x0000


	//----- nvinfo : EIATTR_COOP_GROUP_MASK_REGIDS
	.align		4
        /*03c4*/ 	.byte	0x04, 0x29
        /*03c6*/ 	.short	(.L_462 - .L_461)


	//   ....[0]....
.L_461:
        /*03c8*/ 	.word	0xffffffff


	//   ....[1]....
        /*03cc*/ 	.word	0xffffffff


	//   ....[2]....
        /*03d0*/ 	.word	0xffffffff


	//   ....[3]....
        /*03d4*/ 	.word	0xffffffff


	//   ....[4]....
        /*03d8*/ 	.word	0xffffffff


	//   ....[5]....
        /*03dc*/ 	.word	0xffffffff


	//   ....[6]....
        /*03e0*/ 	.word	0xffffffff


	//   ....[7]....
        /*03e4*/ 	.word	0xffffffff


	//   ....[8]....
        /*03e8*/ 	.word	0xffffffff


	//   ....[9]....
        /*03ec*/ 	.word	0xffffffff


	//   ....[10]....
        /*03f0*/ 	.word	0xffffffff


	//   ....[11]....
        /*03f4*/ 	.word	0xffffffff


	//   ....[12]....
        /*03f8*/ 	.word	0xffffffff


	//   ....[13]....
        /*03fc*/ 	.word	0xffffffff


	//   ....[14]....
        /*0400*/ 	.word	0xffffffff


	//   ....[15]....
        /*0404*/ 	.word	0xffffffff


	//   ....[16]....
        /*0408*/ 	.word	0xffffffff


	//   ....[17]....
        /*040c*/ 	.word	0xffffffff


	//   ....[18]....
        /*0410*/ 	.word	0xffffffff


	//   ....[19]....
        /*0414*/ 	.word	0xffffffff


	//   ....[20]....
        /*0418*/ 	.word	0xffffffff


	//   ....[21]....
        /*041c*/ 	.word	0xffffffff


	//   ....[22]....
        /*0420*/ 	.word	0xffffffff


	//   ....[23]....
        /*0424*/ 	.word	0xffffffff


	//   ....[24]....
        /*0428*/ 	.word	0xffffffff


	//   ....[25]....
        /*042c*/ 	.word	0xffffffff


	//   ....[26]....
        /*0430*/ 	.word	0xffffffff


	//   ....[27]....
        /*0434*/ 	.word	0xffffffff


	//   ....[28]....
        /*0438*/ 	.word	0xffffffff


	//   ....[29]....
        /*043c*/ 	.word	0xffffffff


	//   ....[30]....
        /*0440*/ 	.word	0xffffffff


	//   ....[31]....
        /*0444*/ 	.word	0xffffffff


	//----- nvinfo : EIATTR_COOP_GROUP_INSTR_OFFSETS
	.align		4
.L_462:
        /*0448*/ 	.byte	0x04, 0x28
        /*044a*/ 	.short	(.L_464 - .L_463)


	//   ....[0]....
.L_463:
        /*044c*/ 	.word	0x000050a0


	//   ....[1]....
        /*0450*/ 	.word	0x00005160


	//   ....[2]....
        /*0454*/ 	.word	0x00005190


	//   ....[3]....
        /*0458*/ 	.word	0x00005240


	//   ....[4]....
        /*045c*/ 	.word	0x00005ce0


	//   ....[5]....
        /*0460*/ 	.word	0x00005d40


	//   ....[6]....
        /*0464*/ 	.word	0x00005e30


	//   ....[7]....
        /*0468*/ 	.word	0x00005ef0


	//   ....[8]....
        /*046c*/ 	.word	0x0000c850


	//   ....[9]....
        /*0470*/ 	.word	0x0000c980


	//   ....[10]....
        /*0474*/ 	.word	0x0000d000


	//   ....[11]....
        /*0478*/ 	.word	0x0000d050


	//   ....[12]....
        /*047c*/ 	.word	0x0000d0c0


	//   ....[13]....
        /*0480*/ 	.word	0x0000d160


	//   ....[14]....
        /*0484*/ 	.word	0x0000d1d0


	//   ....[15]....
        /*0488*/ 	.word	0x0000d260


	//   ....[16]....
        /*048c*/ 	.word	0x00014090


	//   ....[17]....
        /*0490*/ 	.word	0x000141d0


	//   ....[18]....
        /*0494*/ 	.word	0x00014280


	//   ....[19]....
        /*0498*/ 	.word	0x000143a0


	//   ....[20]....
        /*049c*/ 	.word	0x00014750


	//   ....[21]....
        /*04a0*/ 	.word	0x00014900


	//   ....[22]....
        /*04a4*/ 	.word	0x00014990


	//   ....[23]....
        /*04a8*/ 	.word	0x00014a80


	//   ....[24]....
        /*04ac*/ 	.word	0x00019320


	//   ....[25]....
        /*04b0*/ 	.word	0x00019330


	//   ....[26]....
        /*04b4*/ 	.word	0x00019450


	//   ....[27]....
        /*04b8*/ 	.word	0x00019480


	//   ....[28]....
        /*04bc*/ 	.word	0x000198d0


	//   ....[29]....
        /*04c0*/ 	.word	0x000198e0


	//   ....[30]....
        /*04c4*/ 	.word	0x00019900


	//   ....[31]....
        /*04c8*/ 	.word	0x00019930


	//----- nvinfo : EIATTR_EXIT_INSTR_OFFSETS
	.align		4
.L_464:
        /*04cc*/ 	.byte	0x04, 0x1c
        /*04ce*/ 	.short	(.L_466 - .L_465)


	//   ....[0]....
.L_465:
        /*04d0*/ 	.word	0x000006e0


	//   ....[1]....
        /*04d4*/ 	.word	0x00001170


	//   ....[2]....
        /*04d8*/ 	.word	0x000011f0


	//   ....[3]....
        /*04dc*/ 	.word	0x0001a580


	//   ....[4]....
        /*04e0*/ 	.word	0x0001a630


	//----- nvinfo : EIATTR_CTAIDZ_USED
	.align		4
.L_466:
        /*04e4*/ 	.byte	0x01, 0x04
	.zero		2


	//----- nvinfo : EIATTR_CRS_STACK_SIZE
	.align		4
        /*04e8*/ 	.byte	0x04, 0x1e
        /*04ea*/ 	.short	(.L_468 - .L_467)
.L_467:
        /*04ec*/ 	.word	0x00000000
.L_468:


//--------------------- .nv.info._ZN5flash16flash_fwd_kernelI23Flash_fwd_kernel_traitsILi32ELi128ELi128ELi4ELb0ELb0EN7cutlass6half_tE19Flash_kernel_traitsILi32ELi128ELi128ELi4ES3_EELb0ELb0ELb1ELb0ELb0ELb1ELb1ELb0EEEvNS_16Flash_fwd_paramsE --------------------------
	.section	.nv.info._ZN5flash16flash_fwd_kernelI23Flash_fwd_kernel_traitsILi32ELi128ELi128ELi4ELb0ELb0EN7cutlass6half_tE19Flash_kernel_traitsILi32ELi128ELi128ELi4ES3_EELb0ELb0ELb1ELb0ELb0ELb1ELb1ELb0EEEvNS_16Flash_fwd_paramsE,"",@"SHT_CUDA_INFO"
	.sectionflags	@""
	.align	4


	//----- nvinfo : EIATTR_CUDA_API_VERSION
	.align		4
        /*0000*/ 	.byte	0x04, 0x37
        /*0002*/ 	.short	(.L_470 - .L_469)
.L_469:
        /*0004*/ 	.word	0x00000082


	//----- nvinfo : EIATTR_SW2861232_WAR
	.align		4
.L_470:
        /*0008*/ 	.byte	0x01, 0x35
	.zero		2


	//----- nvinfo : EIATTR_PARAM_CBANK
	.align		4
        /*000c*/ 	.byte	0x04, 0x0a
        /*000e*/ 	.short	(.L_472 - .L_471)
	.align		4
.L_471:
        /*0010*/ 	.word	index@(.nv.constant0._ZN5flash16flash_fwd_kernelI23Flash_fwd_kernel_traitsILi32ELi128ELi128ELi4ELb0ELb0EN7cutlass6half_tE19Flash_kernel_traitsILi32ELi128ELi128ELi4ES3_EELb0ELb0ELb1ELb0ELb0ELb1ELb1ELb0EEEvNS_16Flash_fwd_paramsE)
        /*0014*/ 	.short	0x0160
        /*0016*/ 	.short	0x01d0


	//----- nvinfo : EIATTR_CBANK_PARAM_SIZE
	.align		4
.L_472:
        /*0018*/ 	.byte	0x03, 0x19
        /*001a*/ 	.short	0x01d0


	//----- nvinfo : EIATTR_KPARAM_INFO
	.align		4
        /*001c*/ 	.byte	0x04, 0x17
        /*001e*/ 	.short	(.L_474 - .L_473)
.L_473:
        /*0020*/ 	.word	0x00000000
        /*0024*/ 	.short	0x0000
        /*0026*/ 	.short	0x0000
        /*0028*/ 	.byte	0x00, 0xf0, 0x41, 0x07


	//----- nvinfo : EIATTR_MAXREG_COUNT
	.align		4
.L_474:
        /*002c*/ 	.byte	0x03, 0x1b
        /*002e*/ 	.short	0x00ff


	//----- nvinfo : EIATTR_NUM_BARRIERS
	.align		4
        /*0030*/ 	.byte	0x02, 0x4c
        /*0032*/ 	.byte	0x01
	.zero		1


	//----- nvinfo : EIATTR_ANNOTATIONS
	.align		4
        /*0034*/ 	.byte	0x04, 0x55
        /*0036*/ 	.short	(.L_476 - .L_475)


	//   ....[0]....
.L_475:
        /* <DEDUP_REMOVED lines=10> */


	//----- nvinfo : EIATTR_MERCURY_ISA_VERSION
	.align		4
.L_476:
        /*00c8*/ 	.byte	0x03, 0x5f
        /*00ca*/ 	.short	0x0000


	//----- nvinfo : EIATTR_COOP_GROUP_MASK_REGIDS
	.align		4
        /*00cc*/ 	.byte	0x04, 0x29
        /*00ce*/ 	.short	(.L_478 - .L_477)


	//   ....[0]....
.L_477:
        /*00d0*/ 	.word	0xffffffff


	//   ....[1]....
        /*00d4*/ 	.word	0xffffffff


	//   ....[2]....
        /*00d8*/ 	.word	0xffffffff


	//   ....[3]....
        /*00dc*/ 	.word	0xffffffff


	//   ....[4]....
        /*00e0*/ 	.word	0xffffffff


	//   ....[5]....
        /*00e4*/ 	.word	0xffffffff


	//   ....[6]....
        /*00e8*/ 	.word	0xffffffff


	//   ....[7]....
        /*00ec*/ 	.word	0xffffffff


	//   ....[8]....
        /*00f0*/ 	.word	0xffffffff


	//   ....[9]....
        /*00f4*/ 	.word	0xffffffff


	//   ....[10]....
        /*00f8*/ 	.word	0xffffffff


	//   ....[11]....
        /*00fc*/ 	.word	0xffffffff


	//   ....[12]....
        /*0100*/ 	.word	0xffffffff


	//   ....[13]....
        /*0104*/ 	.word	0xffffffff


	//   ....[14]....
        /*0108*/ 	.word	0xffffffff


	//   ....[15]....
        /*010c*/ 	.word	0xffffffff


	//   ....[16]....
        /*0110*/ 	.word	0xffffffff


	//   ....[17]....
        /*0114*/ 	.word	0xffffffff


	//   ....[18]....
        /*0118*/ 	.word	0xffffffff


	//   ....[19]....
        /*011c*/ 	.word	0xffffffff


	//   ....[20]....
        /*0120*/ 	.word	0xffffffff


	//   ....[21]....
        /*0124*/ 	.word	0xffffffff


	//   ....[22]....
        /*0128*/ 	.word	0xffffffff


	//   ....[23]....
        /*012c*/ 	.word	0xffffffff


	//   ....[24]....
        /*0130*/ 	.word	0xffffffff


	//   ....[25]....
        /*0134*/ 	.word	0xffffffff


	//   ....[26]....
        /*0138*/ 	.word	0xffffffff


	//   ....[27]....
        /*013c*/ 	.word	0xffffffff


	//   ....[28]....
        /*0140*/ 	.word	0xffffffff


	//   ....[29]....
        /*0144*/ 	.word	0xffffffff


	//   ....[30]....
        /*0148*/ 	.word	0xffffffff


	//   ....[31]....
        /*014c*/ 	.word	0xffffffff


	//----- nvinfo : EIATTR_COOP_GROUP_INSTR_OFFSETS
	.align		4
.L_478:
        /*0150*/ 	.byte	0x04, 0x28
        /*0152*/ 	.short	(.L_480 - .L_479)


	//   ....[0]....
.L_479:
        /*0154*/ 	.word	0x00005680


	//   ....[1]....
        /*0158*/ 	.word	0x000056a0


	//   ....[2]....
        /*015c*/ 	.word	0x00005cd0


	//   ....[3]....
        /*0160*/ 	.word	0x00005d30


	//   ....[4]....
        /*0164*/ 	.word	0x00006270


	//   ....[5]....
        /*0168*/ 	.word	0x00006310


	//   ....[6]....
        /*016c*/ 	.word	0x00006340


	//   ....[7]....
        /*0170*/ 	.word	0x00006390


	//   ....[8]....
        /*0174*/ 	.word	0x0000b410


	//   ....[9]....
        /*0178*/ 	.word	0x0000b440


	//   ....[10]....
        /*017c*/ 	.word	0x0000b9b0


	//   ....[11]....
        /*0180*/ 	.word	0x0000ba10


	//   ....[12]....
        /*0184*/ 	.word	0x0000bfb0


	//   ....[13]....
        /*0188*/ 	.word	0x0000c0e0


	//   ....[14]....
        /*018c*/ 	.word	0x0000c100


	//   ....[15]....
        /*0190*/ 	.word	0x0000c160


	//   ....[16]....
        /*0194*/ 	.word	0x00011800


	//   ....[17]....
        /*0198*/ 	.word	0x000119e0


	//   ....[18]....
        /*019c*/ 	.word	0x00011a40


	//   ....[19]....
        /*01a0*/ 	.word	0x00011ec0


	//   ....[20]....
        /*01a4*/ 	.word	0x00011fd0


	//   ....[21]....
        /*01a8*/ 	.word	0x000120f0


	//   ....[22]....
        /*01ac*/ 	.word	0x00012160


	//   ....[23]....
        /*01b0*/ 	.word	0x00012240


	//   ....[24]....
        /*01b4*/ 	.word	0x00014640


	//   ....[25]....
        /*01b8*/ 	.word	0x00014670


	//   ....[26]....
        /*01bc*/ 	.word	0x000146b0


	//   ....[27]....
        /*01c0*/ 	.word	0x000146f0


	//   ....[28]....
        /*01c4*/ 	.word	0x00014700


	//   ....[29]....
        /*01c8*/ 	.word	0x00014720


	//   ....[30]....
        /*01cc*/ 	.word	0x00014740


	//   ....[31]....
        /*01d0*/ 	.word	0x00014750


	//----- nvinfo : EIATTR_EXIT_INSTR_OFFSETS
	.align		4
.L_480:
        /*01d4*/ 	.byte	0x04, 0x1c
        /*01d6*/ 	.short	(.L_482 - .L_481)


	//   ....[0]....
.L_481:
        /*01d8*/ 	.word	0x000002e0


	//   ....[1]....
        /*01dc*/ 	.word	0x00000cc0


	//   ....[2]....
        /*01e0*/ 	.word	0x00000d40


	//   ....[3]....
        /*01e4*/ 	.word	0x000157b0


	//   ....[4]....
        /*01e8*/ 	.word	0x00015870


	//----- nvinfo : EIATTR_CTAIDZ_USED
	.align		4
.L_482:
        /*01ec*/ 	.byte	0x01, 0x04
	.zero		2


	//----- nvinfo : EIATTR_CRS_STACK_SIZE
	.align		4
        /*01f0*/ 	.byte	0x04, 0x1e
        /*01f2*/ 	.short	(.L_484 - .L_483)
.L_483:
        /*01f4*/ 	.word	0x00000000
.L_484:


//--------------------- .nv.info._ZN5flash16flash_fwd_kernelI23Flash_fwd_kernel_traitsILi32ELi128ELi128ELi4ELb0ELb0EN7cutlass6half_tE19Flash_kernel_traitsILi32ELi128ELi128ELi4ES3_EELb1ELb0ELb1ELb1ELb0ELb0ELb0ELb0EEEvNS_16Flash_fwd_paramsE --------------------------
	.section	.nv.info._ZN5flash16flash_fwd_kernelI23Flash_fwd_kernel_traitsILi32ELi128ELi128ELi4ELb0ELb0EN7cutlass6half_tE19Flash_kernel_traitsILi32ELi128ELi128ELi4ES3_EELb1ELb0ELb1ELb1ELb0ELb0ELb0ELb0EEEvNS_16Flash_fwd_paramsE,"",@"SHT_CUDA_INFO"
	.sectionflags	@""
	.align	4


	//----- nvinfo : EIATTR_CUDA_API_VERSION
	.align		4
        /*0000*/ 	.byte	0x04, 0x37
        /*0002*/ 	.short	(.L_486 - .L_485)
.L_485:
        /*0004*/ 	.word	0x00000082


	//----- nvinfo : EIATTR_SW2861232_WAR
	.align		4
.L_486:
        /*0008*/ 	.byte	0x01, 0x35
	.zero		2


	//----- nvinfo : EIATTR_PARAM_CBANK
	.align		4
        /*000c*/ 	.byte	0x04, 0x0a
        /*000e*/ 	.short	(.L_488 - .L_487)
	.align		4
.L_487:
        /*0010*/ 	.word	index@(.nv.constant0._ZN5flash16flash_fwd_kernelI23Flash_fwd_kernel_traitsILi32ELi128ELi128ELi4ELb0ELb0EN7cutlass6half_tE19Flash_kernel_traitsILi32ELi128ELi128ELi4ES3_EELb1ELb0ELb1ELb1ELb0ELb0ELb0ELb0EEEvNS_16Flash_fwd_paramsE)
        /*0014*/ 	.short	0x0160
        /*0016*/ 	.short	0x01d0


	//----- nvinfo : EIATTR_CBANK_PARAM_SIZE
	.align		4
.L_488:
        /*0018*/ 	.byte	0x03, 0x19
        /*001a*/ 	.short	0x01d0


	//----- nvinfo : EIATTR_KPARAM_INFO
	.align		4
        /*001c*/ 	.byte	0x04, 0x17
        /*001e*/ 	.short	(.L_490 - .L_489)
.L_489:
        /*0020*/ 	.word	0x00000000
        /*0024*/ 	.short	0x0000
        /*0026*/ 	.short	0x0000
        /*0028*/ 	.byte	0x00, 0xf0, 0x41, 0x07


	//----- nvinfo : EIATTR_MAXREG_COUNT
	.align		4
.L_490:
        /*002c*/ 	.byte	0x03, 0x1b
        /*002e*/ 	.short	0x00ff


	//----- nvinfo : EIATTR_NUM_BARRIERS
	.align		4
        /*0030*/ 	.byte	0x02, 0x4c
        /*0032*/ 	.byte	0x01
	.zero		1


	//----- nvinfo : EIATTR_ANNOTATIONS
	.align		4
        /*0034*/ 	.byte	0x04, 0x55
        /*0036*/ 	.short	(.L_492 - .L_491)


	//   ....[0]....
.L_491:
        /* <DEDUP_REMOVED lines=46> */


	//----- nvinfo : EIATTR_MERCURY_ISA_VERSION
	.align		4
.L_492:
        /*0300*/ 	.byte	0x03, 0x5f
        /*0302*/ 	.short	0x0000


	//----- nvinfo : EIATTR_COOP_GROUP_MASK_REGIDS
	.align		4
        /*0304*/ 	.byte	0x04, 0x29
        /*0306*/ 	.short	(.L_494 - .L_493)


	//   ....[0]....
.L_493:
        /*0308*/ 	.word	0xffffffff


	//   ....[1]....
        /*030c*/ 	.word	0xffffffff


	//   ....[2]....
        /*0310*/ 	.word	0xffffffff


	//   ....[3]....
        /*0314*/ 	.word	0xffffffff


	//   ....[4]....
        /*0318*/ 	.word	0xffffffff


	//   ....[5]....
        /*031c*/ 	.word	0xffffffff


	//   ....[6]....
        /*0320*/ 	.word	0xffffffff


	//   ....[7]....
        /*0324*/ 	.word	0xffffffff


	//   ....[8]....
        /*0328*/ 	.word	0xffffffff


	//   ....[9]....
        /*032c*/ 	.word	0xffffffff


	//   ....[10]....
        /*0330*/ 	.word	0xffffffff


	//   ....[11]....
        /*0334*/ 	.word	0xffffffff


	//   ....[12]....
        /*0338*/ 	.word	0xffffffff


	//   ....[13]....
        /*033c*/ 	.word	0xffffffff


	//   ....[14]....
        /*0340*/ 	.word	0xffffffff


	//   ....[15]....
        /*0344*/ 	.word	0xffffffff


	//   ....[16]....
        /*0348*/ 	.word	0xffffffff


	//   ....[17]....
        /*034c*/ 	.word	0xffffffff


	//   ....[18]....
        /*0350*/ 	.word	0xffffffff


	//   ....[19]....
        /*0354*/ 	.word	0xffffffff


	//   ....[20]....
        /*0358*/ 	.word	0xffffffff


	//   ....[21]....
        /*035c*/ 	.word	0xffffffff


	//   ....[22]....
        /*0360*/ 	.word	0xffffffff


	//   ....[23]....
        /*0364*/ 	.word	0xffffffff


	//   ....[24]....
        /*0368*/ 	.word	0xffffffff


	//   ....[25]....
        /*036c*/ 	.word	0xffffffff


	//   ....[26]....
        /*0370*/ 	.word	0xffffffff


	//   ....[27]....
        /*0374*/ 	.word	0xffffffff


	//   ....[28]....
        /*0378*/ 	.word	0xffffffff


	//   ....[29]....
        /*037c*/ 	.word	0xffffffff


	//   ....[30]....
        /*0380*/ 	.word	0xffffffff


	//   ....[31]....
        /*0384*/ 	.word	0xffffffff


	//----- nvinfo : EIATTR_COOP_GROUP_INSTR_OFFSETS
	.align		4
.L_494:
        /*0388*/ 	.byte	0x04, 0x28
        /*038a*/ 	.short	(.L_496 - .L_495)


	//   ....[0]....
.L_495:
        /*038c*/ 	.word	0x00007c50


	//   ....[1]....
        /*0390*/ 	.word	0x00007da0


	//   ....[2]....
        /*0394*/ 	.word	0x00007ed0


	//   ....[3]....
        /*0398*/ 	.word	0x00007fe0


	//   ....[4]....
        /*039c*/ 	.word	0x00008580


	//   ....[5]....
        /*03a0*/ 	.word	0x00008730


	//   ....[6]....
        /*03a4*/ 	.word	0x000087c0


	//   ....[7]....
        /*03a8*/ 	.word	0x000088e0


	//   ....[8]....
        /*03ac*/ 	.word	0x000114f0


	//   ....[9]....
        /*03b0*/ 	.word	0x00011620


	//   ....[10]....
        /*03b4*/ 	.word	0x00011ce0


	//   ....[11]....
        /*03b8*/ 	.word	0x00011d10


	//   ....[12]....
        /*03bc*/ 	.word	0x00011d80


	//   ....[13]....
        /*03c0*/ 	.word	0x00011e70


	//   ....[14]....
        /*03c4*/ 	.word	0x00011eb0


	//   ....[15]....
        /*03c8*/ 	.word	0x00011f00


	//   ....[16]....
        /*03cc*/ 	.word	0x0001b3c0


	//   ....[17]....
        /*03d0*/ 	.word	0x0001b480


	//   ....[18]....
        /*03d4*/ 	.word	0x0001b5e0


	//   ....[19]....
        /*03d8*/ 	.word	0x0001b650


	//   ....[20]....
        /*03dc*/ 	.word	0x0001b950


	//   ....[21]....
        /*03e0*/ 	.word	0x0001b9c0


	//   ....[22]....
        /*03e4*/ 	.word	0x0001bab0


	//   ....[23]....
        /*03e8*/ 	.word	0x0001bb20


	//   ....[24]....
        /*03ec*/ 	.word	0x00020440


	//   ....[25]....
        /*03f0*/ 	.word	0x00020450


	//   ....[26]....
        /*03f4*/ 	.word	0x000205a0


	//   ....[27]....
        /*03f8*/ 	.word	0x000208e0


	//   ....[28]....
        /*03fc*/ 	.word	0x000208f0


	//   ....[29]....
        /*0400*/ 	.word	0x00020910


	//   ....[30]....
        /*0404*/ 	.word	0x00020920


	//   ....[31]....
        /*0408*/ 	.word	0x00020950


	//----- nvinfo : EIATTR_EXIT_INSTR_OFFSETS
	.align		4
.L_496:
        /*040c*/ 	.byte	0x04, 0x1c
        /*040e*/ 	.short	(.L_498 - .L_497)


	//   ....[0]....
.L_497:
        /*0410*/ 	.word	0x000006e0


	//   ....[1]....
        /*0414*/ 	.word	0x000011a0


	//   ....[2]....
        /*0418*/ 	.word	0x00001220


	//   ....[3]....
        /*041c*/ 	.word	0x00021780


	//   ....[4]....
        /*0420*/ 	.word	0x00021840


	//----- nvinfo : EIATTR_CTAIDZ_USED
	.align		4
.L_498:
        /*0424*/ 	.byte	0x01, 0x04
	.zero		2


	//----- nvinfo : EIATTR_CRS_STACK_SIZE
	.align		4
        /*0428*/ 	.byte	0x04, 0x1e
        /*042a*/ 	.short	(.L_500 - .L_499)
.L_499:
        /*042c*/ 	.word	0x00000000
.L_500:


//--------------------- .nv.info._ZN5flash16flash_fwd_kernelI23Flash_fwd_kernel_traitsILi32ELi128ELi128ELi4ELb0ELb0EN7cutlass6half_tE19Flash_kernel_traitsILi32ELi128ELi128ELi4ES3_EELb1ELb0ELb1ELb0ELb0ELb0ELb0ELb1EEEvNS_16Flash_fwd_paramsE --------------------------
	.section	.nv.info._ZN5flash16flash_fwd_kernelI23Flash_fwd_kernel_traitsILi32ELi128ELi128ELi4ELb0ELb0EN7cutlass6half_tE19Flash_kernel_traitsILi32ELi128ELi128ELi4ES3_EELb1ELb0ELb1ELb0ELb0ELb0ELb0ELb1EEEvNS_16Flash_fwd_paramsE,"",@"SHT_CUDA_INFO"
	.sectionflags	@""
	.align	4


	//----- nvinfo : EIATTR_CUDA_API_VERSION
	.align		4
        /*0000*/ 	.byte	0x04, 0x37
        /*0002*/ 	.short	(.L_502 - .L_501)
.L_501:
        /*0004*/ 	.word	0x00000082


	//----- nvinfo : EIATTR_SW2861232_WAR
	.align		4
.L_502:
        /*0008*/ 	.byte	0x01, 0x35
	.zero		2


	//----- nvinfo : EIATTR_PARAM_CBANK
	.align		4
        /*000c*/ 	.byte	0x04, 0x0a
        /*000e*/ 	.short	(.L_504 - .L_503)
	.align		4
.L_503:
        /*0010*/ 	.word	index@(.nv.constant0._ZN5flash16flash_fwd_kernelI23Flash_fwd_kernel_traitsILi32ELi128ELi128ELi4ELb0ELb0EN7cutlass6half_tE19Flash_kernel_traitsILi32ELi128ELi128ELi4ES3_EELb1ELb0ELb1ELb0ELb0ELb0ELb0ELb1EEEvNS_16Flash_fwd_paramsE)
        /*0014*/ 	.short	0x0160
        /*0016*/ 	.short	0x01d0


	//----- nvinfo : EIATTR_CBANK_PARAM_SIZE
	.align		4
.L_504:
        /*0018*/ 	.byte	0x03, 0x19
        /*001a*/ 	.short	0x01d0


	//----- nvinfo : EIATTR_KPARAM_INFO
	.align		4
        /*001c*/ 	.byte	0x04, 0x17
        /*001e*/ 	.short	(.L_506 - .L_505)
.L_505:
        /*0020*/ 	.word	0x00000000
        /*0024*/ 	.short	0x0000
        /*0026*/ 	.short	0x0000
        /*0028*/ 	.byte	0x00, 0xf0, 0x41, 0x07


	//----- nvinfo : EIATTR_MAXREG_COUNT
	.align		4
.L_506:
        /*002c*/ 	.byte	0x03, 0x1b
        /*002e*/ 	.short	0x00ff


	//----- nvinfo : EIATTR_NUM_BARRIERS
	.align		4
        /*0030*/ 	.byte	0x02, 0x4c
        /*0032*/ 	.byte	0x01
	.zero		1


	//----- nvinfo : EIATTR_ANNOTATIONS
	.align		4
        /*0034*/ 	.byte	0x04, 0x55
        /*0036*/ 	.short	(.L_508 - .L_507)


	//   ....[0]....
.L_507:
        /* <DEDUP_REMOVED lines=432> */


	//----- nvinfo : EIATTR_MERCURY_ISA_VERSION
	.align		4
.L_508:
        /*1b20*/ 	.byte	0x03, 0x5f
        /*1b22*/ 	.short	0x0000


	//----- nvinfo : EIATTR_COOP_GROUP_MASK_REGIDS
	.align		4
        /*1b24*/ 	.byte	0x04, 0x29
        /*1b26*/ 	.short	(.L_510 - .L_509)


	//   ....[0]....
.L_509:
        /*1b28*/ 	.word	0xffffffff


	//   ....[1]....
        /*1b2c*/ 	.word	0xffffffff


	//   ....[2]....
        /*1b30*/ 	.word	0xffffffff


	//   ....[3]....
        /*1b34*/ 	.word	0xffffffff


	//   ....[4]....
        /*1b38*/ 	.word	0xffffffff


	//   ....[5]....
        /*1b3c*/ 	.word	0xffffffff


	//   ....[6]....
        /*1b40*/ 	.word	0xffffffff


	//   ....[7]....
        /*1b44*/ 	.word	0xffffffff


	//   ....[8]....
        /*1b48*/ 	.word	0xffffffff


	//   ....[9]....
        /*1b4c*/ 	.word	0xffffffff


	//   ....[10]....
        /*1b50*/ 	.word	0xffffffff


	//   ....[11]....
        /*1b54*/ 	.word	0xffffffff


	//   ....[12]....
        /*1b58*/ 	.word	0xffffffff


	//   ....[13]....
        /*1b5c*/ 	.word	0xffffffff


	//   ....[14]....
        /*1b60*/ 	.word	0xffffffff


	//   ....[15]....
        /*1b64*/ 	.word	0xffffffff


	//   ....[16]....
        /*1b68*/ 	.word	0xffffffff


	//   ....[17]....
        /*1b6c*/ 	.word	0xffffffff


	//   ....[18]....
        /*1b70*/ 	.word	0xffffffff


	//   ....[19]....
        /*1b74*/ 	.word	0xffffffff


	//   ....[20]....
        /*1b78*/ 	.word	0xffffffff


	//   ....[21]....
        /*1b7c*/ 	.word	0xffffffff


	//   ....[22]....
        /*1b80*/ 	.word	0xffffffff


	//   ....[23]....
        /*1b84*/ 	.word	0xffffffff


	//   ....[24]....
        /*1b88*/ 	.word	0xffffffff


	//   ....[25]....
        /*1b8c*/ 	.word	0xffffffff


	//   ....[26]....
        /*1b90*/ 	.word	0xffffffff


	//   ....[27]....
        /*1b94*/ 	.word	0xffffffff


	//   ....[28]....
        /*1b98*/ 	.word	0xffffffff


	//   ....[29]....
        /*1b9c*/ 	.word	0xffffffff


	//   ....[30]....
        /*1ba0*/ 	.word	0xffffffff


	//   ....[31]....
        /*1ba4*/ 	.word	0xffffffff


	//   ....[32]....
        /*1ba8*/ 	.word	0xffffffff


	//   ....[33]....
        /*1bac*/ 	.word	0xffffffff


	//   ....[34]....
        /*1bb0*/ 	.word	0xffffffff


	//   ....[35]....
        /*1bb4*/ 	.word	0xffffffff


	//   ....[36]....
        /*1bb8*/ 	.word	0xffffffff


	//   ....[37]....
        /*1bbc*/ 	.word	0xffffffff


	//   ....[38]....
        /*1bc0*/ 	.word	0xffffffff


	//   ....[39]....
        /*1bc4*/ 	.word	0xffffffff


	//----- nvinfo : EIATTR_COOP_GROUP_INSTR_OFFSETS
	.align		4
.L_510:
        /*1bc8*/ 	.byte	0x04, 0x28
        /*1bca*/ 	.short	(.L_512 - .L_511)


	//   ....[0]....
.L_511:
        /*1bcc*/ 	.word	0x00006090


	//   ....[1]....
        /*1bd0*/ 	.word	0x000060d0


	//   ....[2]....
        /*1bd4*/ 	.word	0x00006140


	//   ....[3]....
        /*1bd8*/ 	.word	0x00006150


	//   ....[4]....
        /*1bdc*/ 	.word	0x00006180


	//   ....[5]....
        /*1be0*/ 	.word	0x00006190


	//   ....[6]....
        /*1be4*/ 	.word	0x000061c0


	//   ....[7]....
        /*1be8*/ 	.word	0x000061d0


	//   ....[8]....
        /*1bec*/ 	.word	0x00013830


	//   ....[9]....
        /*1bf0*/ 	.word	0x000138b0


	//   ....[10]....
        /*1bf4*/ 	.word	0x00014060


	//   ....[11]....
        /*1bf8*/ 	.word	0x00014080


	//   ....[12]....
        /*1bfc*/ 	.word	0x000146f0


	//   ....[13]....
        /*1c00*/ 	.word	0x00014710


	//   ....[14]....
        /*1c04*/ 	.word	0x00014cd0


	//   ....[15]....
        /*1c08*/ 	.word	0x00014cf0


	//   ....[16]....
        /*1c0c*/ 	.word	0x00022600


	//   ....[17]....
        /*1c10*/ 	.word	0x00022700


	//   ....[18]....
        /*1c14*/ 	.word	0x00022b60


	//   ....[19]....
        /*1c18*/ 	.word	0x00022bd0


	//   ....[20]....
        /*1c1c*/ 	.word	0x00023230


	//   ....[21]....
        /*1c20*/ 	.word	0x00023250


	//   ....[22]....
        /*1c24*/ 	.word	0x000238b0


	//   ....[23]....
        /*1c28*/ 	.word	0x000238d0


	//   ....[24]....
        /*1c2c*/ 	.word	0x0002d780


	//   ....[25]....
        /*1c30*/ 	.word	0x0002d7f0


	//   ....[26]....
        /*1c34*/ 	.word	0x0002d810


	//   ....[27]....
        /*1c38*/ 	.word	0x0002d820


	//   ....[28]....
        /*1c3c*/ 	.word	0x0002d830


	//   ....[29]....
        /*1c40*/ 	.word	0x0002d860


	//   ....[30]....
        /*1c44*/ 	.word	0x0002d880


	//   ....[31]....
        /*1c48*/ 	.word	0x0002d890


	//   ....[32]....
        /*1c4c*/ 	.word	0x0002ecd0


	//   ....[33]....
        /*1c50*/ 	.word	0x0002ed20


	//   ....[34]....
        /*1c54*/ 	.word	0x0002ed70


	//   ....[35]....
        /*1c58*/ 	.word	0x0002edc0


	//   ....[36]....
        /*1c5c*/ 	.word	0x0002ee10


	//   ....[37]....
        /*1c60*/ 	.word	0x0002ee70


	//   ....[38]....
        /*1c64*/ 	.word	0x0002eec0


	//   ....[39]....
        /*1c68*/ 	.word	0x0002ef20


	//----- nvinfo : EIATTR_EXIT_INSTR_OFFSETS
	.align		4
.L_512:
        /*1c6c*/ 	.byte	0x04, 0x1c
        /*1c6e*/ 	.short	(.L_514 - .L_513)


	//   ....[0]....
.L_513:
        /*1c70*/ 	.word	0x00000080


	//----- nvinfo : EIATTR_CTAIDZ_USED
	.align		4
.L_514:
        /*1c74*/ 	.byte	0x01, 0x04
	.zero		2


	//----- nvinfo : EIATTR_CRS_STACK_SIZE
	.align		4
        /*1c78*/ 	.byte	0x04, 0x1e
        /*1c7a*/ 	.short	(.L_516 - .L_515)
.L_515:
        /*1c7c*/ 	.word	0x00000000
.L_516:


//--------------------- .nv.info._ZN5flash16flash_fwd_kernelI23Flash_fwd_kernel_traitsILi32ELi128ELi128ELi4ELb0ELb0EN7cutlass6half_tE19Flash_kernel_traitsILi32ELi128ELi128ELi4ES3_EELb0ELb0ELb1ELb0ELb0ELb0ELb1ELb0EEEvNS_16Flash_fwd_paramsE --------------------------
	.section	.nv.info._ZN5flash16flash_fwd_kernelI23Flash_fwd_kernel_traitsILi32ELi128ELi128ELi4ELb0ELb0EN7cutlass6half_tE19Flash_kernel_traitsILi32ELi128ELi128ELi4ES3_EELb0ELb0ELb1ELb0ELb0ELb0ELb1ELb0EEEvNS_16Flash_fwd_paramsE,"",@"SHT_CUDA_INFO"
	.sectionflags	@""
	.align	4


	//----- nvinfo : EIATTR_CUDA_API_VERSION
	.align		4
        /*0000*/ 	.byte	0x04, 0x37
        /*0002*/ 	.short	(.L_518 - .L_517)
.L_517:
        /*0004*/ 	.word	0x00000082


	//----- nvinfo : EIATTR_SW2861232_WAR
	.align		4
.L_518:
        /*0008*/ 	.byte	0x01, 0x35
	.zero		2


	//----- nvinfo : EIATTR_PARAM_CBANK
	.align		4
        /*000c*/ 	.byte	0x04, 0x0a
        /*000e*/ 	.short	(.L_520 - .L_519)
	.align		4
.L_519:
        /*0010*/ 	.word	index@(.nv.constant0._ZN5flash16flash_fwd_kernelI23Flash_fwd_kernel_traitsILi32ELi128ELi128ELi4ELb0ELb0EN7cutlass6half_tE19Flash_kernel_traitsILi32ELi128ELi128ELi4ES3_EELb0ELb0ELb1ELb0ELb0ELb0ELb1ELb0EEEvNS_16Flash_fwd_paramsE)
        /*0014*/ 	.short	0x0160
        /*0016*/ 	.short	0x01d0


	//----- nvinfo : EIATTR_CBANK_PARAM_SIZE
	.align		4
.L_520:
        /*0018*/ 	.byte	0x03, 0x19
        /*001a*/ 	.short	0x01d0


	//----- nvinfo : EIATTR_KPARAM_INFO
	.align		4
        /*001c*/ 	.byte	0x04, 0x17
        /*001e*/ 	.short	(.L_522 - .L_521)
.L_521:
        /*0020*/ 	.word	0x00000000
        /*0024*/ 	.short	0x0000
        /*0026*/ 	.short	0x0000
        /*0028*/ 	.byte	0x00, 0xf0, 0x41, 0x07


	//----- nvinfo : EIATTR_MAXREG_COUNT
	.align		4
.L_522:
        /*002c*/ 	.byte	0x03, 0x1b
        /*002e*/ 	.short	0x00ff


	//----- nvinfo : EIATTR_NUM_BARRIERS
	.align		4
        /*0030*/ 	.byte	0x02, 0x4c
        /*0032*/ 	.byte	0x01
	.zero		1


	//----- nvinfo : EIATTR_MERCURY_ISA_VERSION
	.align		4
        /*0034*/ 	.byte	0x03, 0x5f
        /*0036*/ 	.short	0x0000


	//----- nvinfo : EIATTR_COOP_GROUP_MASK_REGIDS
	.align		4
        /*0038*/ 	.byte	0x04, 0x29
        /*003a*/ 	.short	(.L_524 - .L_523)


	//   ....[0]....
.L_523:
        /*003c*/ 	.word	0xffffffff


	//   ....[1]....
        /*0040*/ 	.word	0xffffffff


	//   ....[2]....
        /*0044*/ 	.word	0xffffffff


	//   ....[3]....
        /*0048*/ 	.word	0xffffffff


	//   ....[4]....
        /*004c*/ 	.word	0xffffffff


	//   ....[5]....
        /*0050*/ 	.word	0xffffffff


	//   ....[6]....
        /*0054*/ 	.word	0xffffffff


	//   ....[7]....
        /*0058*/ 	.word	0xffffffff


	//   ....[8]....
        /*005c*/ 	.word	0xffffffff


	//   ....[9]....
        /*0060*/ 	.word	0xffffffff


	//   ....[10]....
        /*0064*/ 	.word	0xffffffff


	//   ....[11]....
        /*0068*/ 	.word	0xffffffff


	//   ....[12]....
        /*006c*/ 	.word	0xffffffff


	//   ....[13]....
        /*0070*/ 	.word	0xffffffff


	//   ....[14]....
        /*0074*/ 	.word	0xffffffff


	//   ....[15]....
        /*0078*/ 	.word	0xffffffff


	//   ....[16]....
        /*007c*/ 	.word	0xffffffff


	//   ....[17]....
        /*0080*/ 	.word	0xffffffff


	//   ....[18]....
        /*0084*/ 	.word	0xffffffff


	//   ....[19]....
        /*0088*/ 	.word	0xffffffff


	//   ....[20]....
        /*008c*/ 	.word	0xffffffff


	//   ....[21]....
        /*0090*/ 	.word	0xffffffff


	//   ....[22]....
        /*0094*/ 	.word	0xffffffff


	//   ....[23]....
        /*0098*/ 	.word	0xffffffff


	//   ....[24]....
        /*009c*/ 	.word	0xffffffff


	//   ....[25]....
        /*00a0*/ 	.word	0xffffffff


	//   ....[26]....
        /*00a4*/ 	.word	0xffffffff


	//   ....[27]....
        /*00a8*/ 	.word	0xffffffff


	//   ....[28]....
        /*00ac*/ 	.word	0xffffffff


	//   ....[29]....
        /*00b0*/ 	.word	0xffffffff


	//   ....[30]....
        /*00b4*/ 	.word	0xffffffff


	//   ....[31]....
        /*00b8*/ 	.word	0xffffffff


	//----- nvinfo : EIATTR_COOP_GROUP_INSTR_OFFSETS
	.align		4
.L_524:
        /*00bc*/ 	.byte	0x04, 0x28
        /*00be*/ 	.short	(.L_526 - .L_525)


	//   ....[0]....
.L_525:
        /*00c0*/ 	.word	0x00006390


	//   ....[1]....
        /*00c4*/ 	.word	0x000063b0


	//   ....[2]....
        /*00c8*/ 	.word	0x00006930


	//   ....[3]....
        /*00cc*/ 	.word	0x00006990


	//   ....[4]....
        /*00d0*/ 	.word	0x00006fd0


	//   ....[5]....
        /*00d4*/ 	.word	0x00007090


	//   ....[6]....
        /*00d8*/ 	.word	0x00007140


	//   ....[7]....
        /*00dc*/ 	.word	0x000071e0


	//   ....[8]....
        /*00e0*/ 	.word	0x0000c690


	//   ....[9]....
        /*00e4*/ 	.word	0x0000c6c0


	//   ....[10]....
        /*00e8*/ 	.word	0x0000c6d0


	//   ....[11]....
        /*00ec*/ 	.word	0x0000c7f0


	//   ....[12]....
        /*00f0*/ 	.word	0x0000ce30


	//   ....[13]....
        /*00f4*/ 	.word	0x0000cfb0


	//   ....[14]....
        /*00f8*/ 	.word	0x0000cfe0


	//   ....[15]....
        /*00fc*/ 	.word	0x0000d130


	//   ....[16]....
        /*0100*/ 	.word	0x00013000


	//   ....[17]....
        /*0104*/ 	.word	0x000130b0


	//   ....[18]....
        /*0108*/ 	.word	0x000130c0


	//   ....[19]....
        /*010c*/ 	.word	0x000130f0


	//   ....[20]....
        /*0110*/ 	.word	0x00013110


	//   ....[21]....
        /*0114*/ 	.word	0x00013230


	//   ....[22]....
        /*0118*/ 	.word	0x000132b0


	//   ....[23]....
        /*011c*/ 	.word	0x000133e0


	//   ....[24]....
        /*0120*/ 	.word	0x00015750


	//   ....[25]....
        /*0124*/ 	.word	0x00015790


	//   ....[26]....
        /*0128*/ 	.word	0x000157d0


	//   ....[27]....
        /*012c*/ 	.word	0x000158a0


	//   ....[28]....
        /*0130*/ 	.word	0x000158e0


	//   ....[29]....
        /*0134*/ 	.word	0x00015920


	//   ....[30]....
        /*0138*/ 	.word	0x00015950


	//   ....[31]....
        /*013c*/ 	.word	0x00015a10


	//----- nvinfo : EIATTR_EXIT_INSTR_OFFSETS
	.align		4
.L_526:
        /*0140*/ 	.byte	0x04, 0x1c
        /*0142*/ 	.short	(.L_528 - .L_527)


	//   ....[0]....
.L_527:
        /*0144*/ 	.word	0x000004c0


	//   ....[1]....
        /*0148*/ 	.word	0x00000fa0


	//   ....[2]....
        /*014c*/ 	.word	0x00001020


	//   ....[3]....
        /*0150*/ 	.word	0x00016a80


	//   ....[4]....
        /*0154*/ 	.word	0x00016b40


	//----- nvinfo : EIATTR_CTAIDZ_USED
	.align		4
.L_528:
        /*0158*/ 	.byte	0x01, 0x04
	.zero		2


	//----- nvinfo : EIATTR_CRS_STACK_SIZE
	.align		4
        /*015c*/ 	.byte	0x04, 0x1e
        /*015e*/ 	.short	(.L_530 - .L_529)
.L_529:
        /*0160*/ 	.word	0x00000000
.L_530:


//--------------------- .nv.info._ZN5flash16flash_fwd_kernelI23Flash_fwd_kernel_traitsILi32ELi128ELi128ELi4ELb0ELb0EN7cutlass6half_tE19Flash_kernel_traitsILi32ELi128ELi128ELi4ES3_EELb1ELb0ELb1ELb1ELb0ELb0ELb0ELb1EEEvNS_16Flash_fwd_paramsE --------------------------
	.section	.nv.info._ZN5flash16flash_fwd_kernelI23Flash_fwd_kernel_traitsILi32ELi128ELi128ELi4ELb0ELb0EN7cutlass6half_tE19Flash_kernel_traitsILi32ELi128ELi128ELi4ES3_EELb1ELb0ELb1ELb1ELb0ELb0ELb0ELb1EEEvNS_16Flash_fwd_paramsE,"",@"SHT_CUDA_INFO"
	.sectionflags	@""
	.align	4


	//----- nvinfo : EIATTR_CUDA_API_VERSION
	.align		4
        /*0000*/ 	.byte	0x04, 0x37
        /*0002*/ 	.short	(.L_532 - .L_531)
.L_531:
        /*0004*/ 	.word	0x00000082


	//----- nvinfo : EIATTR_SW2861232_WAR
	.align		4
.L_532:
        /*0008*/ 	.byte	0x01, 0x35
	.zero		2


	//----- nvinfo : EIATTR_PARAM_CBANK
	.align		4
        /*000c*/ 	.byte	0x04, 0x0a
        /*000e*/ 	.short	(.L_534 - .L_533)
	.align		4
.L_533:
        /*0010*/ 	.word	index@(.nv.constant0._ZN5flash16flash_fwd_kernelI23Flash_fwd_kernel_traitsILi32ELi128ELi128ELi4ELb0ELb0EN7cutlass6half_tE19Flash_kernel_traitsILi32ELi128ELi128ELi4ES3_EELb1ELb0ELb1ELb1ELb0ELb0ELb0ELb1EEEvNS_16Flash_fwd_paramsE)
        /*0014*/ 	.short	0x0160
        /*0016*/ 	.short	0x01d0


	//----- nvinfo : EIATTR_CBANK_PARAM_SIZE
	.align		4
.L_534:
        /*0018*/ 	.byte	0x03, 0x19
        /*001a*/ 	.short	0x01d0


	//----- nvinfo : EIATTR_KPARAM_INFO
	.align		4
        /*001c*/ 	.byte	0x04, 0x17
        /*001e*/ 	.short	(.L_536 - .L_535)
.L_535:
        /*0020*/ 	.word	0x00000000
        /*0024*/ 	.short	0x0000
        /*0026*/ 	.short	0x0000
        /*0028*/ 	.byte	0x00, 0xf0, 0x41, 0x07


	//----- nvinfo : EIATTR_MAXREG_COUNT
	.align		4
.L_536:
        /*002c*/ 	.byte	0x03, 0x1b
        /*002e*/ 	.short	0x00ff


	//----- nvinfo : EIATTR_NUM_BARRIERS
	.align		4
        /*0030*/ 	.byte	0x02, 0x4c
        /*0032*/ 	.byte	0x01
	.zero		1


	//----- nvinfo : EIATTR_ANNOTATIONS
	.align		4
        /*0034*/ 	.byte	0x04, 0x55
        /*0036*/ 	.short	(.L_538 - .L_537)


	//   ....[0]....
.L_537:
        /* <DEDUP_REMOVED lines=447> */


	//----- nvinfo : EIATTR_MERCURY_ISA_VERSION
	.align		4
.L_538:
        /*1c10*/ 	.byte	0x03, 0x5f
        /*1c12*/ 	.short	0x0000


	//----- nvinfo : EIATTR_COOP_GROUP_MASK_REGIDS
	.align		4
        /*1c14*/ 	.byte	0x04, 0x29
        /*1c16*/ 	.short	(.L_540 - .L_539)


	//   ....[0]....
.L_539:
        /*1c18*/ 	.word	0xffffffff


	//   ....[1]....
        /*1c1c*/ 	.word	0xffffffff


	//   ....[2]....
        /*1c20*/ 	.word	0xffffffff


	//   ....[3]....
        /*1c24*/ 	.word	0xffffffff


	//   ....[4]....
        /*1c28*/ 	.word	0xffffffff


	//   ....[5]....
        /*1c2c*/ 	.word	0xffffffff


	//   ....[6]....
        /*1c30*/ 	.word	0xffffffff


	//   ....[7]....
        /*1c34*/ 	.word	0xffffffff


	//   ....[8]....
        /*1c38*/ 	.word	0xffffffff


	//   ....[9]....
        /*1c3c*/ 	.word	0xffffffff


	//   ....[10]....
        /*1c40*/ 	.word	0xffffffff


	//   ....[11]....
        /*1c44*/ 	.word	0xffffffff


	//   ....[12]....
        /*1c48*/ 	.word	0xffffffff


	//   ....[13]....
        /*1c4c*/ 	.word	0xffffffff


	//   ....[14]....
        /*1c50*/ 	.word	0xffffffff


	//   ....[15]....
        /*1c54*/ 	.word	0xffffffff


	//   ....[16]....
        /*1c58*/ 	.word	0xffffffff


	//   ....[17]....
        /*1c5c*/ 	.word	0xffffffff


	//   ....[18]....
        /*1c60*/ 	.word	0xffffffff


	//   ....[19]....
        /*1c64*/ 	.word	0xffffffff


	//   ....[20]....
        /*1c68*/ 	.word	0xffffffff


	//   ....[21]....
        /*1c6c*/ 	.word	0xffffffff


	//   ....[22]....
        /*1c70*/ 	.word	0xffffffff


	//   ....[23]....
        /*1c74*/ 	.word	0xffffffff


	//   ....[24]....
        /*1c78*/ 	.word	0xffffffff


	//   ....[25]....
        /*1c7c*/ 	.word	0xffffffff


	//   ....[26]....
        /*1c80*/ 	.word	0xffffffff


	//   ....[27]....
        /*1c84*/ 	.word	0xffffffff


	//   ....[28]....
        /*1c88*/ 	.word	0xffffffff


	//   ....[29]....
        /*1c8c*/ 	.word	0xffffffff


	//   ....[30]....
        /*1c90*/ 	.word	0xffffffff


	//   ....[31]....
        /*1c94*/ 	.word	0xffffffff


	//   ....[32]....
        /*1c98*/ 	.word	0xffffffff


	//   ....[33]....
        /*1c9c*/ 	.word	0xffffffff


	//   ....[34]....
        /*1ca0*/ 	.word	0xffffffff


	//   ....[35]....
        /*1ca4*/ 	.word	0xffffffff


	//   ....[36]....
        /*1ca8*/ 	.word	0xffffffff


	//   ....[37]....
        /*1cac*/ 	.word	0xffffffff


	//   ....[38]....
        /*1cb0*/ 	.word	0xffffffff


	//   ....[39]....
        /*1cb4*/ 	.word	0xffffffff


	//----- nvinfo : EIATTR_COOP_GROUP_INSTR_OFFSETS
	.align		4
.L_540:
        /*1cb8*/ 	.byte	0x04, 0x28
        /*1cba*/ 	.short	(.L_542 - .L_541)


	//   ....[0]....
.L_541:
        /*1cbc*/ 	.word	0x00008610


	//   ....[1]....
        /*1cc0*/ 	.word	0x00008640


	//   ....[2]....
        /*1cc4*/ 	.word	0x00008660


	//   ....[3]....
        /*1cc8*/ 	.word	0x00008680


	//   ....[4]....
        /*1ccc*/ 	.word	0x000086b0


	//   ....[5]....
        /*1cd0*/ 	.word	0x000086d0


	//   ....[6]....
        /*1cd4*/ 	.word	0x000086f0


	//   ....[7]....
        /*1cd8*/ 	.word	0x00008700


	//   ....[8]....
        /*1cdc*/ 	.word	0x00018390


	//   ....[9]....
        /*1ce0*/ 	.word	0x00018410


	//   ....[10]....
        /*1ce4*/ 	.word	0x00018c00


	//   ....[11]....
        /*1ce8*/ 	.word	0x00018c20


	//   ....[12]....
        /*1cec*/ 	.word	0x00019260


	//   ....[13]....
        /*1cf0*/ 	.word	0x00019280


	//   ....[14]....
        /*1cf4*/ 	.word	0x00019870


	//   ....[15]....
        /*1cf8*/ 	.word	0x00019890


	//   ....[16]....
        /*1cfc*/ 	.word	0x00029cf0


	//   ....[17]....
        /*1d00*/ 	.word	0x00029d90


	//   ....[18]....
        /*1d04*/ 	.word	0x0002a150


	//   ....[19]....
        /*1d08*/ 	.word	0x0002a190


	//   ....[20]....
        /*1d0c*/ 	.word	0x0002a8a0


	//   ....[21]....
        /*1d10*/ 	.word	0x0002a8c0


	//   ....[22]....
        /*1d14*/ 	.word	0x0002ad50


	//   ....[23]....
        /*1d18*/ 	.word	0x0002ada0


	//   ....[24]....
        /*1d1c*/ 	.word	0x00034de0


	//   ....[25]....
        /*1d20*/ 	.word	0x00034e50


	//   ....[26]....
        /*1d24*/ 	.word	0x00034e70


	//   ....[27]....
        /*1d28*/ 	.word	0x00034e80


	//   ....[28]....
        /*1d2c*/ 	.word	0x00034e90


	//   ....[29]....
        /*1d30*/ 	.word	0x00034ec0


	//   ....[30]....
        /*1d34*/ 	.word	0x00034ee0


	//   ....[31]....
        /*1d38*/ 	.word	0x00034ef0


	//   ....[32]....
        /*1d3c*/ 	.word	0x00036330


	//   ....[33]....
        /*1d40*/ 	.word	0x00036380


	//   ....[34]....
        /*1d44*/ 	.word	0x000363d0


	//   ....[35]....
        /*1d48*/ 	.word	0x00036420


	//   ....[36]....
        /*1d4c*/ 	.word	0x00036470


	//   ....[37]....
        /*1d50*/ 	.word	0x000364d0


	//   ....[38]....
        /*1d54*/ 	.word	0x00036520


	//   ....[39]....
        /*1d58*/ 	.word	0x00036580


	//----- nvinfo : EIATTR_EXIT_INSTR_OFFSETS
	.align		4
.L_542:
        /*1d5c*/ 	.byte	0x04, 0x1c
        /*1d5e*/ 	.short	(.L_544 - .L_543)


	//   ....[0]....
.L_543:
        /*1d60*/ 	.word	0x00000080


	//----- nvinfo : EIATTR_CTAIDZ_USED
	.align		4
.L_544:
        /*1d64*/ 	.byte	0x01, 0x04
	.zero		2


	//----- nvinfo : EIATTR_CRS_STACK_SIZE
	.align		4
        /*1d68*/ 	.byte	0x04, 0x1e
        /*1d6a*/ 	.short	(.L_546 - .L_545)
.L_545:
        /*1d6c*/ 	.word	0x00000000
.L_546:


//--------------------- .nv.info._ZN5flash16flash_fwd_kernelI23Flash_fwd_kernel_traitsILi32ELi128ELi128ELi4ELb0ELb0EN7cutlass6half_tE19Flash_kernel_traitsILi32ELi128ELi128ELi4ES3_EELb0ELb0ELb1ELb1ELb0ELb0ELb1ELb0EEEvNS_16Flash_fwd_paramsE --------------------------
	.section	.nv.info._ZN5flash16flash_fwd_kernelI23Flash_fwd_kernel_traitsILi32ELi128ELi128ELi4ELb0ELb0EN7cutlass6half_tE19Flash_kernel_traitsILi32ELi128ELi128ELi4ES3_EELb0ELb0ELb1ELb1ELb0ELb0ELb1ELb0EEEvNS_16Flash_fwd_paramsE,"",@"SHT_CUDA_INFO"
	.sectionflags	@""
	.align	4


	//----- nvinfo : EIATTR_CUDA_API_VERSION
	.align		4
        /*0000*/ 	.byte	0x04, 0x37
        /*0002*/ 	.short	(.L_548 - .L_547)
.L_547:
        /*0004*/ 	.word	0x00000082


	//----- nvinfo : EIATTR_SW2861232_WAR
	.align		4
.L_548:
        /*0008*/ 	.byte	0x01, 0x35
	.zero		2


	//----- nvinfo : EIATTR_PARAM_CBANK
	.align		4
        /*000c*/ 	.byte	0x04, 0x0a
        /*000e*/ 	.short	(.L_550 - .L_549)
	.align		4
.L_549:
        /*0010*/ 	.word	index@(.nv.constant0._ZN5flash16flash_fwd_kernelI23Flash_fwd_kernel_traitsILi32ELi128ELi128ELi4ELb0ELb0EN7cutlass6half_tE19Flash_kernel_traitsILi32ELi128ELi128ELi4ES3_EELb0ELb0ELb1ELb1ELb0ELb0ELb1ELb0EEEvNS_16Flash_fwd_paramsE)
        /*0014*/ 	.short	0x0160
        /*0016*/ 	.short	0x01d0


	//----- nvinfo : EIATTR_CBANK_PARAM_SIZE
	.align		4
.L_550:
        /*0018*/ 	.byte	0x03, 0x19
        /*001a*/ 	.short	0x01d0


	//----- nvinfo : EIATTR_KPARAM_INFO
	.align		4
        /*001c*/ 	.byte	0x04, 0x17
        /*001e*/ 	.short	(.L_552 - .L_551)
.L_551:
        /*0020*/ 	.word	0x00000000
        /*0024*/ 	.short	0x0000
        /*0026*/ 	.short	0x0000
        /*0028*/ 	.byte	0x00, 0xf0, 0x41, 0x07


	//----- nvinfo : EIATTR_MAXREG_COUNT
	.align		4
.L_552:
        /*002c*/ 	.byte	0x03, 0x1b
        /*002e*/ 	.short	0x00ff


	//----- nvinfo : EIATTR_NUM_BARRIERS
	.align		4
        /*0030*/ 	.byte	0x02, 0x4c
        /*0032*/ 	.byte	0x01
	.zero		1


	//----- nvinfo : EIATTR_ANNOTATIONS
	.align		4
        /*0034*/ 	.byte	0x04, 0x55
        /*0036*/ 	.short	(.L_554 - .L_553)


	//   ....[0]....
.L_553:
        /* <DEDUP_REMOVED lines=13> */


	//----- nvinfo : EIATTR_MERCURY_ISA_VERSION
	.align		4
.L_554:
        /*00f8*/ 	.byte	0x03, 0x5f
        /*00fa*/ 	.short	0x0000


	//----- nvinfo : EIATTR_COOP_GROUP_MASK_REGIDS
	.align		4
        /*00fc*/ 	.byte	0x04, 0x29
        /*00fe*/ 	.short	(.L_556 - .L_555)


	//   ....[0]....
.L_555:
        /*0100*/ 	.word	0xffffffff


	//   ....[1]....
        /*0104*/ 	.word	0xffffffff


	//   ....[2]....
        /*0108*/ 	.word	0xffffffff


	//   ....[3]....
        /*010c*/ 	.word	0xffffffff


	//   ....[4]....
        /*0110*/ 	.word	0xffffffff


	//   ....[5]....
        /*0114*/ 	.word	0xffffffff


	//   ....[6]....
        /*0118*/ 	.word	0xffffffff


	//   ....[7]....
        /*011c*/ 	.word	0xffffffff


	//   ....[8]....
        /*0120*/ 	.word	0xffffffff


	//   ....[9]....
        /*0124*/ 	.word	0xffffffff


	//   ....[10]....
        /*0128*/ 	.word	0xffffffff


	//   ....[11]....
        /*012c*/ 	.word	0xffffffff


	//   ....[12]....
        /*0130*/ 	.word	0xffffffff


	//   ....[13]....
        /*0134*/ 	.word	0xffffffff


	//   ....[14]....
        /*0138*/ 	.word	0xffffffff


	//   ....[15]....
        /*013c*/ 	.word	0xffffffff


	//   ....[16]....
        /*0140*/ 	.word	0xffffffff


	//   ....[17]....
        /*0144*/ 	.word	0xffffffff


	//   ....[18]....
        /*0148*/ 	.word	0xffffffff


	//   ....[19]....
        /*014c*/ 	.word	0xffffffff


	//   ....[20]....
        /*0150*/ 	.word	0xffffffff


	//   ....[21]....
        /*0154*/ 	.word	0xffffffff


	//   ....[22]....
        /*0158*/ 	.word	0xffffffff


	//   ....[23]....
        /*015c*/ 	.word	0xffffffff


	//   ....[24]....
        /*0160*/ 	.word	0xffffffff


	//   ....[25]....
        /*0164*/ 	.word	0xffffffff


	//   ....[26]....
        /*0168*/ 	.word	0xffffffff


	//   ....[27]....
        /*016c*/ 	.word	0xffffffff


	//   ....[28]....
        /*0170*/ 	.word	0xffffffff


	//   ....[29]....
        /*0174*/ 	.word	0xffffffff


	//   ....[30]....
        /*0178*/ 	.word	0xffffffff


	//   ....[31]....
        /*017c*/ 	.word	0xffffffff


	//----- nvinfo : EIATTR_COOP_GROUP_INSTR_OFFSETS
	.align		4
.L_556:
        /*0180*/ 	.byte	0x04, 0x28
        /*0182*/ 	.short	(.L_558 - .L_557)


	//   ....[0]....
.L_557:
        /*0184*/ 	.word	0x000086a0


	//   ....[1]....
        /*0188*/ 	.word	0x000086d0


	//   ....[2]....
        /*018c*/ 	.word	0x00008f70


	//   ....[3]....
        /*0190*/ 	.word	0x00008fc0


	//   ....[4]....
        /*0194*/ 	.word	0x00008ff0


	//   ....[5]....
        /*0198*/ 	.word	0x00009030


	//   ....[6]....
        /*019c*/ 	.word	0x00009060


	//   ....[7]....
        /*01a0*/ 	.word	0x00009080


	//   ....[8]....
        /*01a4*/ 	.word	0x00010cc0


	//   ....[9]....
        /*01a8*/ 	.word	0x00010d50


	//   ....[10]....
        /*01ac*/ 	.word	0x00011060


	//   ....[11]....
        /*01b0*/ 	.word	0x00011190


	//   ....[12]....
        /*01b4*/ 	.word	0x00011470


	//   ....[13]....
        /*01b8*/ 	.word	0x00011550


	//   ....[14]....
        /*01bc*/ 	.word	0x000116c0


	//   ....[15]....
        /*01c0*/ 	.word	0x00011800


	//   ....[16]....
        /*01c4*/ 	.word	0x00019250


	//   ....[17]....
        /*01c8*/ 	.word	0x00019380


	//   ....[18]....
        /*01cc*/ 	.word	0x00019530


	//   ....[19]....
        /*01d0*/ 	.word	0x00019710


	//   ....[20]....
        /*01d4*/ 	.word	0x00019a40


	//   ....[21]....
        /*01d8*/ 	.word	0x00019b60


	//   ....[22]....
        /*01dc*/ 	.word	0x00019bd0


	//   ....[23]....
        /*01e0*/ 	.word	0x00019d40


	//   ....[24]....
        /*01e4*/ 	.word	0x0001c030


	//   ....[25]....
        /*01e8*/ 	.word	0x0001c070


	//   ....[26]....
        /*01ec*/ 	.word	0x0001c0b0


	//   ....[27]....
        /*01f0*/ 	.word	0x0001c1b0


	//   ....[28]....
        /*01f4*/ 	.word	0x0001c1f0


	//   ....[29]....
        /*01f8*/ 	.word	0x0001c220


	//   ....[30]....
        /*01fc*/ 	.word	0x0001c250


	//   ....[31]....
        /*0200*/ 	.word	0x0001c370


	//----- nvinfo : EIATTR_EXIT_INSTR_OFFSETS
	.align		4
.L_558:
        /*0204*/ 	.byte	0x04, 0x1c
        /*0206*/ 	.short	(.L_560 - .L_559)


	//   ....[0]....
.L_559:
        /*0208*/ 	.word	0x000004e0


	//   ....[1]....
        /*020c*/ 	.word	0x00000fa0


	//   ....[2]....
        /*0210*/ 	.word	0x00001020


	//   ....[3]....
        /*0214*/ 	.word	0x0001d370


	//   ....[4]....
        /*0218*/ 	.word	0x0001d430


	//----- nvinfo : EIATTR_CTAIDZ_USED
	.align		4
.L_560:
        /*021c*/ 	.byte	0x01, 0x04
	.zero		2


	//----- nvinfo : EIATTR_CRS_STACK_SIZE
	.align		4
        /*0220*/ 	.byte	0x04, 0x1e
        /*0222*/ 	.short	(.L_562 - .L_561)
.L_561:
        /*0224*/ 	.word	0x00000000
.L_562:


//--------------------- .nv.callgraph             --------------------------
	.section	.nv.callgraph,"",@"SHT_CUDA_CALLGRAPH"
	.align	4
	.sectionentsize	8
	.align		4
        /*0000*/ 	.word	0x00000000
	.align		4
        /*0004*/ 	.word	0xffffffff
	.align		4
        /*0008*/ 	.word	0x00000000
	.align		4
        /*000c*/ 	.word	0xfffffffe
	.align		4
        /*0010*/ 	.word	0x00000000
	.align		4
        /*0014*/ 	.word	0xfffffffd
	.align		4
        /*0018*/ 	.word	0x00000000
	.align		4
        /*001c*/ 	.word	0xfffffffc


//--------------------- .nv.rel.action            --------------------------
	.section	.nv.rel.action,"",@"SHT_CUDA_RELOCINFO"
	.align	8
	.sectionentsize	8
        /*0000*/ 	.byte	0x73, 0x00, 0x00, 0x00, 0x00, 0x00, 0x00, 0x00, 0x00, 0x00, 0x00, 0x11, 0x25, 0x00, 0x05, 0x36


//--------------------- .nv.constant4             --------------------------
	.section	.nv.constant4,"a",@progbits
	.align	8
	.align		8
.nv.constant4:
        /*0000*/ 	.dword	_ZN65_INTERNAL_adb80482_29_flash_fwd_hdim32_fp16_sm80_cu_c0233546_28444cuda3std3__45__cpo5beginE
	.align		8
        /*0008*/ 	.dword	_ZN65_INTERNAL_adb80482_29_flash_fwd_hdim32_fp16_sm80_cu_c0233546_28444cuda3std3__45__cpo3endE
	.align		8
        /*0010*/ 	.dword	_ZN65_INTERNAL_adb80482_29_flash_fwd_hdim32_fp16_sm80_cu_c0233546_28444cuda3std3__45__cpo6cbeginE
	.align		8
        /*0018*/ 	.dword	_ZN65_INTERNAL_adb80482_29_flash_fwd_hdim32_fp16_sm80_cu_c0233546_28444cuda3std3__45__cpo4cendE
	.align		8
        /*0020*/ 	.dword	_ZN65_INTERNAL_adb80482_29_flash_fwd_hdim32_fp16_sm80_cu_c0233546_28444cuda3std3__467_GLOBAL__N__adb80482_29_flash_fwd_hdim32_fp16_sm80_cu_c0233546_28446ignoreE
	.align		8
        /*0028*/ 	.dword	_ZN65_INTERNAL_adb80482_29_flash_fwd_hdim32_fp16_sm80_cu_c0233546_28444cuda3std3__419piecewise_constructE
	.align		8
        /*0030*/ 	.dword	_ZN65_INTERNAL_adb80482_29_flash_fwd_hdim32_fp16_sm80_cu_c0233546_28444cuda3std3__48in_placeE
	.align		8
        /*0038*/ 	.dword	_ZN65_INTERNAL_adb80482_29_flash_fwd_hdim32_fp16_sm80_cu_c0233546_28444cuda3std6ranges3__45__cpo4swapE
	.align		8
        /*0040*/ 	.dword	_ZN65_INTERNAL_adb80482_29_flash_fwd_hdim32_fp16_sm80_cu_c0233546_28444cuda3std6ranges3__45__cpo9iter_moveE
	.align		8
        /*0048*/ 	.dword	_ZN65_INTERNAL_adb80482_29_flash_fwd_hdim32_fp16_sm80_cu_c0233546_28444cute7productE
	.align		8
        /*0050*/ 	.dword	_ZN65_INTERNAL_adb80482_29_flash_fwd_hdim32_fp16_sm80_cu_c0233546_28444cute1_E


//--------------------- .nv.constant0._ZN5flash16flash_fwd_kernelI23Flash_fwd_kernel_traitsILi32ELi128ELi128ELi4ELb0ELb0EN7cutlass6half_tE19Flash_kernel_traitsILi32ELi128ELi128ELi4ES3_EELb0ELb0ELb0ELb0ELb0ELb1ELb0ELb0EEEvNS_16Flash_fwd_paramsE --------------------------
	.section	.nv.constant0._ZN5flash16flash_fwd_kernelI23Flash_fwd_kernel_traitsILi32ELi128ELi128ELi4ELb0ELb0EN7cutlass6half_tE19Flash_kernel_traitsILi32ELi128ELi128ELi4ES3_EELb0ELb0ELb0ELb0ELb0ELb1ELb0ELb0EEEvNS_16Flash_fwd_paramsE,"a",@progbits
	.sectionflags	@""
	.align	4
.nv.constant0._ZN5flash16flash_fwd_kernelI23Flash_fwd_kernel_traitsILi32ELi128ELi128ELi4ELb0ELb0EN7cutlass6half_tE19Flash_kernel_traitsILi32ELi128ELi128ELi4ES3_EELb0ELb0ELb0ELb0ELb0ELb1ELb0ELb0EEEvNS_16Flash_fwd_paramsE:
	.zero		816


//--------------------- .nv.constant0._ZN5flash16flash_fwd_kernelI23Flash_fwd_kernel_traitsILi32ELi128ELi128ELi4ELb0ELb0EN7cutlass6half_tE19Flash_kernel_traitsILi32ELi128ELi128ELi4ES3_EELb0ELb0ELb0ELb0ELb1ELb1ELb0ELb0EEEvNS_16Flash_fwd_paramsE --------------------------
	.section	.nv.constant0._ZN5flash16flash_fwd_kernelI23Flash_fwd_kernel_traitsILi32ELi128ELi128ELi4ELb0ELb0EN7cutlass6half_tE19Flash_kernel_traitsILi32ELi128ELi128ELi4ES3_EELb0ELb0ELb0ELb0ELb1ELb1ELb0ELb0EEEvNS_16Flash_fwd_paramsE,"a",@progbits
	.sectionflags	@""
	.align	4
.nv.constant0._ZN5flash16flash_fwd_kernelI23Flash_fwd_kernel_traitsILi32ELi128ELi128ELi4ELb0ELb0EN7cutlass6half_tE19Flash_kernel_traitsILi32ELi128ELi128ELi4ES3_EELb0ELb0ELb0ELb0ELb1ELb1ELb0ELb0EEEvNS_16Flash_fwd_paramsE:
	.zero		816


//--------------------- .nv.constant0._ZN5flash16flash_fwd_kernelI23Flash_fwd_kernel_traitsILi32ELi128ELi128ELi4ELb0ELb0EN7cutlass6half_tE19Flash_kernel_traitsILi32ELi128ELi128ELi4ES3_EELb0ELb0ELb0ELb0ELb0ELb0ELb0ELb0EEEvNS_16Flash_fwd_paramsE --------------------------
	.section	.nv.constant0._ZN5flash16flash_fwd_kernelI23Flash_fwd_kernel_traitsILi32ELi128ELi128ELi4ELb0ELb0EN7cutlass6half_tE19Flash_kernel_traitsILi32ELi128ELi128ELi4ES3_EELb0ELb0ELb0ELb0ELb0ELb0ELb0ELb0EEEvNS_16Flash_fwd_paramsE,"a",@progbits
	.sectionflags	@""
	.align	4
.nv.constant0._ZN5flash16flash_fwd_kernelI23Flash_fwd_kernel_traitsILi32ELi128ELi128ELi4ELb0ELb0EN7cutlass6half_tE19Flash_kernel_traitsILi32ELi128ELi128ELi4ES3_EELb0ELb0ELb0ELb0ELb0ELb0ELb0ELb0EEEvNS_16Flash_fwd_paramsE:
	.zero		816


//--------------------- .nv.constant0._ZN5flash16flash_fwd_kernelI23Flash_fwd_kernel_traitsILi32ELi128ELi128ELi4ELb0ELb0EN7cutlass6half_tE19Flash_kernel_traitsILi32ELi128ELi128ELi4ES3_EELb0ELb0ELb0ELb1ELb0ELb0ELb0ELb0EEEvNS_16Flash_fwd_paramsE --------------------------
	.section	.nv.constant0._ZN5flash16flash_fwd_kernelI23Flash_fwd_kernel_traitsILi32ELi128ELi128ELi4ELb0ELb0EN7cutlass6half_tE19Flash_kernel_traitsILi32ELi128ELi128ELi4ES3_EELb0ELb0ELb0ELb1ELb0ELb0ELb0ELb0EEEvNS_16Flash_fwd_paramsE,"a",@progbits
	.sectionflags	@""
	.align	4
.nv.constant0._ZN5flash16flash_fwd_kernelI23Flash_fwd_kernel_traitsILi32ELi128ELi128ELi4ELb0ELb0EN7cutlass6half_tE19Flash_kernel_traitsILi32ELi128ELi128ELi4ES3_EELb0ELb0ELb0ELb1ELb0ELb0ELb0ELb0EEEvNS_16Flash_fwd_paramsE:
	.zero		816


//--------------------- .nv.constant0._ZN5flash16flash_fwd_kernelI23Flash_fwd_kernel_traitsILi32ELi128ELi128ELi4ELb0ELb0EN7cutlass6half_tE19Flash_kernel_traitsILi32ELi128ELi128ELi4ES3_EELb0ELb0ELb1ELb0ELb0ELb1ELb0ELb0EEEvNS_16Flash_fwd_paramsE --------------------------
	.section	.nv.constant0._ZN5flash16flash_fwd_kernelI23Flash_fwd_kernel_traitsILi32ELi128ELi128ELi4ELb0ELb0EN7cutlass6half_tE19Flash_kernel_traitsILi32ELi128ELi128ELi4ES3_EELb0ELb0ELb1ELb0ELb0ELb1ELb0ELb0EEEvNS_16Flash_fwd_paramsE,"a",@progbits
	.sectionflags	@""
	.align	4
.nv.constant0._ZN5flash16flash_fwd_kernelI23Flash_fwd_kernel_traitsILi32ELi128ELi128ELi4ELb0ELb0EN7cutlass6half_tE19Flash_kernel_traitsILi32ELi128ELi128ELi4ES3_EELb0ELb0ELb1ELb0ELb0ELb1ELb0ELb0EEEvNS_16Flash_fwd_paramsE:
	.zero		816


//--------------------- .nv.constant0._ZN5flash16flash_fwd_kernelI23Flash_fwd_kernel_traitsILi32ELi128ELi128ELi4ELb0ELb0EN7cutlass6half_tE19Flash_kernel_traitsILi32ELi128ELi128ELi4ES3_EELb0ELb0ELb1ELb0ELb0ELb0ELb0ELb0EEEvNS_16Flash_fwd_paramsE --------------------------
	.section	.nv.constant0._ZN5flash16flash_fwd_kernelI23Flash_fwd_kernel_traitsILi32ELi128ELi128ELi4ELb0ELb0EN7cutlass6half_tE19Flash_kernel_traitsILi32ELi128ELi128ELi4ES3_EELb0ELb0ELb1ELb0ELb0ELb0ELb0ELb0EEEvNS_16Flash_fwd_paramsE,"a",@progbits
	.sectionflags	@""
	.align	4
.nv.constant0._ZN5flash16flash_fwd_kernelI23Flash_fwd_kernel_traitsILi32ELi128ELi128ELi4ELb0ELb0EN7cutlass6half_tE19Flash_kernel_traitsILi32ELi128ELi128ELi4ES3_EELb0ELb0ELb1ELb0ELb0ELb0ELb0ELb0EEEvNS_16Flash_fwd_paramsE:
	.zero		816


//--------------------- .nv.constant0._ZN5flash16flash_fwd_kernelI23Flash_fwd_kernel_traitsILi32ELi128ELi128ELi4ELb0ELb0EN7cutlass6half_tE19Flash_kernel_traitsILi32ELi128ELi128ELi4ES3_EELb0ELb0ELb1ELb1ELb0ELb0ELb0ELb0EEEvNS_16Flash_fwd_paramsE --------------------------
	.section	.nv.constant0._ZN5flash16flash_fwd_kernelI23Flash_fwd_kernel_traitsILi32ELi128ELi128ELi4ELb0ELb0EN7cutlass6half_tE19Flash_kernel_traitsILi32ELi128ELi128ELi4ES3_EELb0ELb0ELb1ELb1ELb0ELb0ELb0ELb0EEEvNS_16Flash_fwd_paramsE,"a",@progbits
	.sectionflags	@""
	.align	4
.nv.constant0._ZN5flash16flash_fwd_kernelI23Flash_fwd_kernel_traitsILi32ELi128ELi128ELi4ELb0ELb0EN7cutlass6half_tE19Flash_kernel_traitsILi32ELi128ELi128ELi4ES3_EELb0ELb0ELb1ELb1ELb0ELb0ELb0ELb0EEEvNS_16Flash_fwd_paramsE:
	.zero		816


//--------------------- .nv.constant0._ZN5flash16flash_fwd_kernelI23Flash_fwd_kernel_traitsILi32ELi128ELi128ELi4ELb0ELb0EN7cutlass6half_tE19Flash_kernel_traitsILi32ELi128ELi128ELi4ES3_EELb1ELb0ELb0ELb0ELb0ELb1ELb0ELb0EEEvNS_16Flash_fwd_paramsE --------------------------
	.section	.nv.constant0._ZN5flash16flash_fwd_kernelI23Flash_fwd_kernel_traitsILi32ELi128ELi128ELi4ELb0ELb0EN7cutlass6half_tE19Flash_kernel_traitsILi32ELi128ELi128ELi4ES3_EELb1ELb0ELb0ELb0ELb0ELb1ELb0ELb0EEEvNS_16Flash_fwd_paramsE,"a",@progbits
	.sectionflags	@""
	.align	4
.nv.constant0._ZN5flash16flash_fwd_kernelI23Flash_fwd_kernel_traitsILi32ELi128ELi128ELi4ELb0ELb0EN7cutlass6half_tE19Flash_kernel_traitsILi32ELi128ELi128ELi4ES3_EELb1ELb0ELb0ELb0ELb0ELb1ELb0ELb0EEEvNS_16Flash_fwd_paramsE:
	.zero		816


//--------------------- .nv.constant0._ZN5flash16flash_fwd_kernelI23Flash_fwd_kernel_traitsILi32ELi128ELi128ELi4ELb0ELb0EN7cutlass6half_tE19Flash_kernel_traitsILi32ELi128ELi128ELi4ES3_EELb0ELb0ELb0ELb0ELb0ELb1ELb1ELb0EEEvNS_16Flash_fwd_paramsE --------------------------
	.section	.nv.constant0._ZN5flash16flash_fwd_kernelI23Flash_fwd_kernel_traitsILi32ELi128ELi128ELi4ELb0ELb0EN7cutlass6half_tE19Flash_kernel_traitsILi32ELi128ELi128ELi4ES3_EELb0ELb0ELb0ELb0ELb0ELb1ELb1ELb0EEEvNS_16Flash_fwd_paramsE,"a",@progbits
	.sectionflags	@""
	.align	4
.nv.constant0._ZN5flash16flash_fwd_kernelI23Flash_fwd_kernel_traitsILi32ELi128ELi128ELi4ELb0ELb0EN7cutlass6half_tE19Flash_kernel_traitsILi32ELi128ELi128ELi4ES3_EELb0ELb0ELb0ELb0ELb0ELb1ELb1ELb0EEEvNS_16Flash_fwd_paramsE:
	.zero		816


//--------------------- .nv.constant0._ZN5flash16flash_fwd_kernelI23Flash_fwd_kernel_traitsILi32ELi128ELi128ELi4ELb0ELb0EN7cutlass6half_tE19Flash_kernel_traitsILi32ELi128ELi128ELi4ES3_EELb1ELb0ELb0ELb0ELb0ELb0ELb0ELb0EEEvNS_16Flash_fwd_paramsE --------------------------
	.section	.nv.constant0._ZN5flash16flash_fwd_kernelI23Flash_fwd_kernel_traitsILi32ELi128ELi128ELi4ELb0ELb0EN7cutlass6half_tE19Flash_kernel_traitsILi32ELi128ELi128ELi4ES3_EELb1ELb0ELb0ELb0ELb0ELb0ELb0ELb0EEEvNS_16Flash_fwd_paramsE,"a",@progbits
	.sectionflags	@""
	.align	4
.nv.constant0._ZN5flash16flash_fwd_kernelI23Flash_fwd_kernel_traitsILi32ELi128ELi128ELi4ELb0ELb0EN7cutlass6half_tE19Flash_kernel_traitsILi32ELi128ELi128ELi4ES3_EELb1ELb0ELb0ELb0ELb0ELb0ELb0ELb0EEEvNS_16Flash_fwd_paramsE:
	.zero		816


//--------------------- .nv.constant0._ZN5flash16flash_fwd_kernelI23Flash_fwd_kernel_traitsILi32ELi128ELi128ELi4ELb0ELb0EN7cutlass6half_tE19Flash_kernel_traitsILi32ELi128ELi128ELi4ES3_EELb1ELb0ELb1ELb0ELb0ELb0ELb0ELb0EEEvNS_16Flash_fwd_paramsE --------------------------
	.section	.nv.constant0._ZN5flash16flash_fwd_kernelI23Flash_fwd_kernel_traitsILi32ELi128ELi128ELi4ELb0ELb0EN7cutlass6half_tE19Flash_kernel_traitsILi32ELi128ELi128ELi4ES3_EELb1ELb0ELb1ELb0ELb0ELb0ELb0ELb0EEEvNS_16Flash_fwd_paramsE,"a",@progbits
	.sectionflags	@""
	.align	4
.nv.constant0._ZN5flash16flash_fwd_kernelI23Flash_fwd_kernel_traitsILi32ELi128ELi128ELi4ELb0ELb0EN7cutlass6half_tE19Flash_kernel_traitsILi32ELi128ELi128ELi4ES3_EELb1ELb0ELb1ELb0ELb0ELb0ELb0ELb0EEEvNS_16Flash_fwd_paramsE:
	.zero		816


//--------------------- .nv.constant0._ZN5flash16flash_fwd_kernelI23Flash_fwd_kernel_traitsILi32ELi128ELi128ELi4ELb0ELb0EN7cutlass6half_tE19Flash_kernel_traitsILi32ELi128ELi128ELi4ES3_EELb1ELb0ELb0ELb0ELb1ELb1ELb0ELb0EEEvNS_16Flash_fwd_paramsE --------------------------
	.section	.nv.constant0._ZN5flash16flash_fwd_kernelI23Flash_fwd_kernel_traitsILi32ELi128ELi128ELi4ELb0ELb0EN7cutlass6half_tE19Flash_kernel_traitsILi32ELi128ELi128ELi4ES3_EELb1ELb0ELb0ELb0ELb1ELb1ELb0ELb0EEEvNS_16Flash_fwd_paramsE,"a",@progbits
	.sectionflags	@""
	.align	4
.nv.constant0._ZN5flash16flash_fwd_kernelI23Flash_fwd_kernel_traitsILi32ELi128ELi128ELi4ELb0ELb0EN7cutlass6half_tE19Flash_kernel_traitsILi32ELi128ELi128ELi4ES3_EELb1ELb0ELb0ELb0ELb1ELb1ELb0ELb0EEEvNS_16Flash_fwd_paramsE:
	.zero		816


//--------------------- .nv.constant0._ZN5flash16flash_fwd_kernelI23Flash_fwd_kernel_traitsILi32ELi128ELi128ELi4ELb0ELb0EN7cutlass6half_tE19Flash_kernel_traitsILi32ELi128ELi128ELi4ES3_EELb0ELb0ELb0ELb0ELb1ELb1ELb1ELb0EEEvNS_16Flash_fwd_paramsE --------------------------
	.section	.nv.constant0._ZN5flash16flash_fwd_kernelI23Flash_fwd_kernel_traitsILi32ELi128ELi128ELi4ELb0ELb0EN7cutlass6half_tE19Flash_kernel_traitsILi32ELi128ELi128ELi4ES3_EELb0ELb0ELb0ELb0ELb1ELb1ELb1ELb0EEEvNS_16Flash_fwd_paramsE,"a",@progbits
	.sectionflags	@""
	.align	4
.nv.constant0._ZN5flash16flash_fwd_kernelI23Flash_fwd_kernel_traitsILi32ELi128ELi128ELi4ELb0ELb0EN7cutlass6half_tE19Flash_kernel_traitsILi32ELi128ELi128ELi4ES3_EELb0ELb0ELb0ELb0ELb1ELb1ELb1ELb0EEEvNS_16Flash_fwd_paramsE:
	.zero		816


//--------------------- .nv.constant0._ZN5flash16flash_fwd_kernelI23Flash_fwd_kernel_traitsILi32ELi128ELi128ELi4ELb0ELb0EN7cutlass6half_tE19Flash_kernel_traitsILi32ELi128ELi128ELi4ES3_EELb1ELb0ELb0ELb1ELb0ELb0ELb0ELb0EEEvNS_16Flash_fwd_paramsE --------------------------
	.section	.nv.constant0._ZN5flash16flash_fwd_kernelI23Flash_fwd_kernel_traitsILi32ELi128ELi128ELi4ELb0ELb0EN7cutlass6half_tE19Flash_kernel_traitsILi32ELi128ELi128ELi4ES3_EELb1ELb0ELb0ELb1ELb0ELb0ELb0ELb0EEEvNS_16Flash_fwd_paramsE,"a",@progbits
	.sectionflags	@""
	.align	4
.nv.constant0._ZN5flash16flash_fwd_kernelI23Flash_fwd_kernel_traitsILi32ELi128ELi128ELi4ELb0ELb0EN7cutlass6half_tE19Flash_kernel_traitsILi32ELi128ELi128ELi4ES3_EELb1ELb0ELb0ELb1ELb0ELb0ELb0ELb0EEEvNS_16Flash_fwd_paramsE:
	.zero		816


//--------------------- .nv.constant0._ZN5flash16flash_fwd_kernelI23Flash_fwd_kernel_traitsILi32ELi128ELi128ELi4ELb0ELb0EN7cutlass6half_tE19Flash_kernel_traitsILi32ELi128ELi128ELi4ES3_EELb1ELb0ELb0ELb0ELb0ELb0ELb0ELb1EEEvNS_16Flash_fwd_paramsE --------------------------
	.section	.nv.constant0._ZN5flash16flash_fwd_kernelI23Flash_fwd_kernel_traitsILi32ELi128ELi128ELi4ELb0ELb0EN7cutlass6half_tE19Flash_kernel_traitsILi32ELi128ELi128ELi4ES3_EELb1ELb0ELb0ELb0ELb0ELb0ELb0ELb1EEEvNS_16Flash_fwd_paramsE,"a",@progbits
	.sectionflags	@""
	.align	4
.nv.constant0._ZN5flash16flash_fwd_kernelI23Flash_fwd_kernel_traitsILi32ELi128ELi128ELi4ELb0ELb0EN7cutlass6half_tE19Flash_kernel_traitsILi32ELi128ELi128ELi4ES3_EELb1ELb0ELb0ELb0ELb0ELb0ELb0ELb1EEEvNS_16Flash_fwd_paramsE:
	.zero		816


//--------------------- .nv.constant0._ZN5flash16flash_fwd_kernelI23Flash_fwd_kernel_traitsILi32ELi128ELi128ELi4ELb0ELb0EN7cutlass6half_tE19Flash_kernel_traitsILi32ELi128ELi128ELi4ES3_EELb0ELb0ELb0ELb0ELb0ELb0ELb1ELb0EEEvNS_16Flash_fwd_paramsE --------------------------
	.section	.nv.constant0._ZN5flash16flash_fwd_kernelI23Flash_fwd_kernel_traitsILi32ELi128ELi128ELi4ELb0ELb0EN7cutlass6half_tE19Flash_kernel_traitsILi32ELi128ELi128ELi4ES3_EELb0ELb0ELb0ELb0ELb0ELb0ELb1ELb0EEEvNS_16Flash_fwd_paramsE,"a",@progbits
	.sectionflags	@""
	.align	4
.nv.constant0._ZN5flash16flash_fwd_kernelI23Flash_fwd_kernel_traitsILi32ELi128ELi128ELi4ELb0ELb0EN7cutlass6half_tE19Flash_kernel_traitsILi32ELi128ELi128ELi4ES3_EELb0ELb0ELb0ELb0ELb0ELb0ELb1ELb0EEEvNS_16Flash_fwd_paramsE:
	.zero		816


//--------------------- .nv.constant0._ZN5flash16flash_fwd_kernelI23Flash_fwd_kernel_traitsILi32ELi128ELi128ELi4ELb0ELb0EN7cutlass6half_tE19Flash_kernel_traitsILi32ELi128ELi128ELi4ES3_EELb1ELb0ELb0ELb1ELb0ELb0ELb0ELb1EEEvNS_16Flash_fwd_paramsE --------------------------
	.section	.nv.constant0._ZN5flash16flash_fwd_kernelI23Flash_fwd_kernel_traitsILi32ELi128ELi128ELi4ELb0ELb0EN7cutlass6half_tE19Flash_kernel_traitsILi32ELi128ELi128ELi4ES3_EELb1ELb0ELb0ELb1ELb0ELb0ELb0ELb1EEEvNS_16Flash_fwd_paramsE,"a",@progbits
	.sectionflags	@""
	.align	4
.nv.constant0._ZN5flash16flash_fwd_kernelI23Flash_fwd_kernel_traitsILi32ELi128ELi128ELi4ELb0ELb0EN7cutlass6half_tE19Flash_kernel_traitsILi32ELi128ELi128ELi4ES3_EELb1ELb0ELb0ELb1ELb0ELb0ELb0ELb1EEEvNS_16Flash_fwd_paramsE:
	.zero		816


//--------------------- .nv.constant0._ZN5flash16flash_fwd_kernelI23Flash_fwd_kernel_traitsILi32ELi128ELi128ELi4ELb0ELb0EN7cutlass6half_tE19Flash_kernel_traitsILi32ELi128ELi128ELi4ES3_EELb0ELb0ELb0ELb1ELb0ELb0ELb1ELb0EEEvNS_16Flash_fwd_paramsE --------------------------
	.section	.nv.constant0._ZN5flash16flash_fwd_kernelI23Flash_fwd_kernel_traitsILi32ELi128ELi128ELi4ELb0ELb0EN7cutlass6half_tE19Flash_kernel_traitsILi32ELi128ELi128ELi4ES3_EELb0ELb0ELb0ELb1ELb0ELb0ELb1ELb0EEEvNS_16Flash_fwd_paramsE,"a",@progbits
	.sectionflags	@""
	.align	4
.nv.constant0._ZN5flash16flash_fwd_kernelI23Flash_fwd_kernel_traitsILi32ELi128ELi128ELi4ELb0ELb0EN7cutlass6half_tE19Flash_kernel_traitsILi32ELi128ELi128ELi4ES3_EELb0ELb0ELb0ELb1ELb0ELb0ELb1ELb0EEEvNS_16Flash_fwd_paramsE:
	.zero		816


//--------------------- .nv.constant0._ZN5flash16flash_fwd_kernelI23Flash_fwd_kernel_traitsILi32ELi128ELi128ELi4ELb0ELb0EN7cutlass6half_tE19Flash_kernel_traitsILi32ELi128ELi128ELi4ES3_EELb1ELb0ELb1ELb0ELb0ELb1ELb0ELb0EEEvNS_16Flash_fwd_paramsE --------------------------
	.section	.nv.constant0._ZN5flash16flash_fwd_kernelI23Flash_fwd_kernel_traitsILi32ELi128ELi128ELi4ELb0ELb0EN7cutlass6half_tE19Flash_kernel_traitsILi32ELi128ELi128ELi4ES3_EELb1ELb0ELb1ELb0ELb0ELb1ELb0ELb0EEEvNS_16Flash_fwd_paramsE,"a",@progbits
	.sectionflags	@""
	.align	4
.nv.constant0._ZN5flash16flash_fwd_kernelI23Flash_fwd_kernel_traitsILi32ELi128ELi128ELi4ELb0ELb0EN7cutlass6half_tE19Flash_kernel_traitsILi32ELi128ELi128ELi4ES3_EELb1ELb0ELb1ELb0ELb0ELb1ELb0ELb0EEEvNS_16Flash_fwd_paramsE:
	.zero		816


//--------------------- .nv.constant0._ZN5flash16flash_fwd_kernelI23Flash_fwd_kernel_traitsILi32ELi128ELi128ELi4ELb0ELb0EN7cutlass6half_tE19Flash_kernel_traitsILi32ELi128ELi128ELi4ES3_EELb0ELb0ELb1ELb0ELb0ELb1ELb1ELb0EEEvNS_16Flash_fwd_paramsE --------------------------
	.section	.nv.constant0._ZN5flash16flash_fwd_kernelI23Flash_fwd_kernel_traitsILi32ELi128ELi128ELi4ELb0ELb0EN7cutlass6half_tE19Flash_kernel_traitsILi32ELi128ELi128ELi4ES3_EELb0ELb0ELb1ELb0ELb0ELb1ELb1ELb0EEEvNS_16Flash_fwd_paramsE,"a",@progbits
	.sectionflags	@""
	.align	4
.nv.constant0._ZN5flash16flash_fwd_kernelI23Flash_fwd_kernel_traitsILi32ELi128ELi128ELi4ELb0ELb0EN7cutlass6half_tE19Flash_kernel_traitsILi32ELi128ELi128ELi4ES3_EELb0ELb0ELb1ELb0ELb0ELb1ELb1ELb0EEEvNS_16Flash_fwd_paramsE:
	.zero		816


//--------------------- .nv.constant0._ZN5flash16flash_fwd_kernelI23Flash_fwd_kernel_traitsILi32ELi128ELi128ELi4ELb0ELb0EN7cutlass6half_tE19Flash_kernel_traitsILi32ELi128ELi128ELi4ES3_EELb1ELb0ELb1ELb1ELb0ELb0ELb0ELb0EEEvNS_16Flash_fwd_paramsE --------------------------
	.section	.nv.constant0._ZN5flash16flash_fwd_kernelI23Flash_fwd_kernel_traitsILi32ELi128ELi128ELi4ELb0ELb0EN7cutlass6half_tE19Flash_kernel_traitsILi32ELi128ELi128ELi4ES3_EELb1ELb0ELb1ELb1ELb0ELb0ELb0ELb0EEEvNS_16Flash_fwd_paramsE,"a",@progbits
	.sectionflags	@""
	.align	4
.nv.constant0._ZN5flash16flash_fwd_kernelI23Flash_fwd_kernel_traitsILi32ELi128ELi128ELi4ELb0ELb0EN7cutlass6half_tE19Flash_kernel_traitsILi32ELi128ELi128ELi4ES3_EELb1ELb0ELb1ELb1ELb0ELb0ELb0ELb0EEEvNS_16Flash_fwd_paramsE:
	.zero		816


//--------------------- .nv.constant0._ZN5flash16flash_fwd_kernelI23Flash_fwd_kernel_traitsILi32ELi128ELi128ELi4ELb0ELb0EN7cutlass6half_tE19Flash_kernel_traitsILi32ELi128ELi128ELi4ES3_EELb1ELb0ELb1ELb0ELb0ELb0ELb0ELb1EEEvNS_16Flash_fwd_paramsE --------------------------
	.section	.nv.constant0._ZN5flash16flash_fwd_kernelI23Flash_fwd_kernel_traitsILi32ELi128ELi128ELi4ELb0ELb0EN7cutlass6half_tE19Flash_kernel_traitsILi32ELi128ELi128ELi4ES3_EELb1ELb0ELb1ELb0ELb0ELb0ELb0ELb1EEEvNS_16Flash_fwd_paramsE,"a",@progbits
	.sectionflags	@""
	.align	4
.nv.constant0._ZN5flash16flash_fwd_kernelI23Flash_fwd_kernel_traitsILi32ELi128ELi128ELi4ELb0ELb0EN7cutlass6half_tE19Flash_kernel_traitsILi32ELi128ELi128ELi4ES3_EELb1ELb0ELb1ELb0ELb0ELb0ELb0ELb1EEEvNS_16Flash_fwd_paramsE:
	.zero		816


//--------------------- .nv.constant0._ZN5flash16flash_fwd_kernelI23Flash_fwd_kernel_traitsILi32ELi128ELi128ELi4ELb0ELb0EN7cutlass6half_tE19Flash_kernel_traitsILi32ELi128ELi128ELi4ES3_EELb0ELb0ELb1ELb0ELb0ELb0ELb1ELb0EEEvNS_16Flash_fwd_paramsE --------------------------
	.section	.nv.constant0._ZN5flash16flash_fwd_kernelI23Flash_fwd_kernel_traitsILi32ELi128ELi128ELi4ELb0ELb0EN7cutlass6half_tE19Flash_kernel_traitsILi32ELi128ELi128ELi4ES3_EELb0ELb0ELb1ELb0ELb0ELb0ELb1ELb0EEEvNS_16Flash_fwd_paramsE,"a",@progbits
	.sectionflags	@""
	.align	4
.nv.constant0._ZN5flash16flash_fwd_kernelI23Flash_fwd_kernel_traitsILi32ELi128ELi128ELi4ELb0ELb0EN7cutlass6half_tE19Flash_kernel_traitsILi32ELi128ELi128ELi4ES3_EELb0ELb0ELb1ELb0ELb0ELb0ELb1ELb0EEEvNS_16Flash_fwd_paramsE:
	.zero		816


//--------------------- .nv.constant0._ZN5flash16flash_fwd_kernelI23Flash_fwd_kernel_traitsILi32ELi128ELi128ELi4ELb0ELb0EN7cutlass6half_tE19Flash_kernel_traitsILi32ELi128ELi128ELi4ES3_EELb1ELb0ELb1ELb1ELb0ELb0ELb0ELb1EEEvNS_16Flash_fwd_paramsE --------------------------
	.section	.nv.constant0._ZN5flash16flash_fwd_kernelI23Flash_fwd_kernel_traitsILi32ELi128ELi128ELi4ELb0ELb0EN7cutlass6half_tE19Flash_kernel_traitsILi32ELi128ELi128ELi4ES3_EELb1ELb0ELb1ELb1ELb0ELb0ELb0ELb1EEEvNS_16Flash_fwd_paramsE,"a",@progbits
	.sectionflags	@""
	.align	4
.nv.constant0._ZN5flash16flash_fwd_kernelI23Flash_fwd_kernel_traitsILi32ELi128ELi128ELi4ELb0ELb0EN7cutlass6half_tE19Flash_kernel_traitsILi32ELi128ELi128ELi4ES3_EELb1ELb0ELb1ELb1ELb0ELb0ELb0ELb1EEEvNS_16Flash_fwd_paramsE:
	.zero		816


//--------------------- .nv.constant0._ZN5flash16flash_fwd_kernelI23Flash_fwd_kernel_traitsILi32ELi128ELi128ELi4ELb0ELb0EN7cutlass6half_tE19Flash_kernel_traitsILi32ELi128ELi128ELi4ES3_EELb0ELb0ELb1ELb1ELb0ELb0ELb1ELb0EEEvNS_16Flash_fwd_paramsE --------------------------
	.section	.nv.constant0._ZN5flash16flash_fwd_kernelI23Flash_fwd_kernel_traitsILi32ELi128ELi128ELi4ELb0ELb0EN7cutlass6half_tE19Flash_kernel_traitsILi32ELi128ELi128ELi4ES3_EELb0ELb0ELb1ELb1ELb0ELb0ELb1ELb0EEEvNS_16Flash_fwd_paramsE,"a",@progbits
	.sectionflags	@""
	.align	4
.nv.constant0._ZN5flash16flash_fwd_kernelI23Flash_fwd_kernel_traitsILi32ELi128ELi128ELi4ELb0ELb0EN7cutlass6half_tE19Flash_kernel_traitsILi32ELi128ELi128ELi4ES3_EELb0ELb0ELb1ELb1ELb0ELb0ELb1ELb0EEEvNS_16Flash_fwd_paramsE:
	.zero		816


//--------------------- .text._ZN5flash16flash_fwd_kernelI23Flash_fwd_kernel_traitsILi32ELi128ELi128ELi4ELb0ELb0EN7cutlass6half_tE19Flash_kernel_traitsILi32ELi128ELi128ELi4ES3_EELb0ELb0ELb0ELb0ELb0ELb1ELb0ELb0EEEvNS_16Flash_fwd_paramsE --------------------------
	.section	.text._ZN5flash16flash_fwd_kernelI23Flash_fwd_kernel_traitsILi32ELi128ELi128ELi4ELb0ELb0EN7cutlass6half_tE19Flash_kernel_traitsILi32ELi128ELi128ELi4ES3_EELb0ELb0ELb0ELb0ELb0ELb1ELb0ELb0EEEvNS_16Flash_fwd_paramsE,"ax",@progbits
	.sectioninfo	@"SHI_REGISTERS=255"
	.align	128
        .global         _ZN5flash16flash_fwd_kernelI23Flash_fwd_kernel_traitsILi32ELi128ELi128ELi4ELb0ELb0EN7cutlass6half_tE19Flash_kernel_traitsILi32ELi128ELi128ELi4ES3_EELb0ELb0ELb0ELb0ELb0ELb1ELb0ELb0EEEvNS_16Flash_fwd_paramsE
        .type           _ZN5flash16flash_fwd_kernelI23Flash_fwd_kernel_traitsILi32ELi128ELi128ELi4ELb0ELb0EN7cutlass6half_tE19Flash_kernel_traitsILi32ELi128ELi128ELi4ES3_EELb0ELb0ELb0ELb0ELb0ELb1ELb0ELb0EEEvNS_16Flash_fwd_paramsE,@function
        .size           _ZN5flash16flash_fwd_kernelI23Flash_fwd_kernel_traitsILi32ELi128ELi128ELi4ELb0ELb0EN7cutlass6half_tE19Flash_kernel_traitsILi32ELi128ELi128ELi4ES3_EELb0ELb0ELb0ELb0ELb0ELb1ELb0ELb0EEEvNS_16Flash_fwd_paramsE,(.L_x_1124 - _ZN5flash16flash_fwd_kernelI23Flash_fwd_kernel_traitsILi32ELi128ELi128ELi4ELb0ELb0EN7cutlass6half_tE19Flash_kernel_traitsILi32ELi128ELi128ELi4ES3_EELb0ELb0ELb0ELb0ELb0ELb1ELb0ELb0EEEvNS_16Flash_fwd_paramsE)
        .other          _ZN5flash16flash_fwd_kernelI23Flash_fwd_kernel_traitsILi32ELi128ELi128ELi4ELb0ELb0EN7cutlass6half_tE19Flash_kernel_traitsILi32ELi128ELi128ELi4ES3_EELb0ELb0ELb0ELb0ELb0ELb1ELb0ELb0EEEvNS_16Flash_fwd_paramsE,@"STO_CUDA_ENTRY STV_DEFAULT"
_ZN5flash16flash_fwd_kernelI23Flash_fwd_kernel_traitsILi32ELi128ELi128ELi4ELb0ELb0EN7cutlass6half_tE19Flash_kernel_traitsILi32ELi128ELi128ELi4ES3_EELb0ELb0ELb0ELb0ELb0ELb1ELb0ELb0EEEvNS_16Flash_fwd_paramsE:
.text._ZN5flash16flash_fwd_kernelI23Flash_fwd_kernel_traitsILi32ELi128ELi128ELi4ELb0ELb0EN7cutlass6half_tE19Flash_kernel_traitsILi32ELi128ELi128ELi4ES3_EELb0ELb0ELb0ELb0ELb0ELb1ELb0ELb0EEEvNS_16Flash_fwd_paramsE:
[----:B------:R-:W-:Y:S02]  /*0000*/  MOV R1, c[0x0][0x28] ;  /* 0x00000a0000017a02 */ /* 0x000fe40000000f00 */
[----:B------:R-:W1:Y:S01]  /*0010*/  LDC.U8 R0, c[0x0][0x312] ;  /* 0x0000c480ff007b82 */ /* 0x000e620000000000 */
[----:B------:R-:W2:Y:S01]  /*0020*/  S2R R12, SR_CTAID.Y ;  /* 0x00000000000c7919 */ /* 0x000ea20000002600 */
[----:B------:R-:W-:Y:S01]  /*0030*/  ISETP.NE.U32.AND P2, PT, RZ, c[0x0][0x240], PT ;  /* 0x00009000ff007a0c */ /* 0x000fe20003f45070 */
[----:B------:R-:W-:Y:S01]  /*0040*/  IMAD.MOV.U32 R7, RZ, RZ, 0x4 ;  /* 0x00000004ff077424 */ /* 0x000fe200078e00ff */
[----:B------:R-:W-:Y:S01]  /*0050*/  ISETP.EQ.U32.AND P1, PT, RZ, c[0x0][0x248], PT ;  /* 0x00009200ff007a0c */ /* 0x000fe20003f22070 */
[----:B------:R-:W-:Y:S01]  /*0060*/  IMAD.MOV.U32 R252, RZ, RZ, -0x1 ;  /* 0xfffffffffffc7424 */ /* 0x000fe200078e00ff */
[----:B------:R-:W-:Y:S01]  /*0070*/  ISETP.NE.AND.EX P2, PT, RZ, c[0x0][0x244], PT, P2 ;  /* 0x00009100ff007a0c */ /* 0x000fe20003f45320 */
[----:B------:R-:W-:Y:S01]  /*0080*/  ULDC.64 UR8, c[0x0][0x118] ;  /* 0x0000460000087ab9 */ /* 0x000fe20000000a00 */
[----:B------:R-:W-:Y:S01]  /*0090*/  IMAD.MOV.U32 R8, RZ, RZ, -0x1 ;  /* 0xffffffffff087424 */ /* 0x000fe200078e00ff */
[----:B------:R-:W-:Y:S02]  /*00a0*/  ISETP.NE.U32.AND P0, PT, RZ, c[0x0][0x250], PT ;  /* 0x00009400ff007a0c */ /* 0x000fe40003f05070 */
[----:B------:R-:W-:-:S02]  /*00b0*/  IADD3 R1, R1, -0x30, RZ ;  /* 0xffffffd001017810 */ /* 0x000fc40007ffe0ff */
[----:B------:R-:W-:Y:S02]  /*00c0*/  ISETP.NE.AND.EX P0, PT, RZ, c[0x0][0x254], PT, P0 ;  /* 0x00009500ff007a0c */ /* 0x000fe40003f05300 */
[----:B-1----:R-:W-:Y:S01]  /*00d0*/  ISETP.NE.AND P3, PT, R0, RZ, PT ;  /* 0x000000ff0000720c */ /* 0x002fe20003f65270 */
[----:B--2---:R-:W-:-:S03]  /*00e0*/  IMAD.WIDE R2, R12, R7, c[0x0][0x240] ;  /* 0x000090000c027625 */ /* 0x004fc600078e0207 */
[----:B------:R-:W-:Y:S01]  /*00f0*/  ISETP.EQ.OR.EX P1, PT, RZ, c[0x0][0x24c], !P3, P1 ;  /* 0x00009300ff007a0c */ /* 0x000fe20005f22710 */
[----:B------:R-:W-:Y:S01]  /*0100*/  IMAD.WIDE R4, R12, R7, c[0x0][0x248] ;  /* 0x000092000c047625 */ /* 0x000fe200078e0207 */
[----:B------:R1:W2:Y:S04]  /*0110*/  @P2 LDG.E R252, [R2.64] ;  /* 0x0000000802fc2981 */ /* 0x0002a8000c1e1900 */
[----:B------:R1:W2:Y:S01]  /*0120*/  @P2 LDG.E R0, [R2.64+0x4] ;  /* 0x0000040802002981 */ /* 0x0002a2000c1e1900 */
[----:B------:R-:W-:-:S06]  /*0130*/  IMAD.MOV.U32 R6, RZ, RZ, RZ ;  /* 0x000000ffff067224 */ /* 0x000fcc00078e00ff */
[----:B------:R3:W5:Y:S04]  /*0140*/  @!P1 LDG.E R8, [R4.64] ;  /* 0x0000000804089981 */ /* 0x000768000c1e1900 */
[----:B------:R-:W4:Y:S04]  /*0150*/  S2R R18, SR_CTAID.X ;  /* 0x0000000000127919 */ /* 0x000f280000002500 */
[----:B------:R-:W2:Y:S04]  /*0160*/  S2R R14, SR_CTAID.Z ;  /* 0x00000000000e7919 */ /* 0x000ea80000002700 */
[----:B------:R-:W2:Y:S01]  /*0170*/  S2R R168, SR_TID.X ;  /* 0x0000000000a87919 */ /* 0x000ea20000002100 */
[----:B-1----:R-:W-:-:S05]  /*0180*/  @P0 IMAD.WIDE R2, R12, R7, c[0x0][0x250] ;  /* 0x000094000c020625 */ /* 0x002fca00078e0207 */
[----:B------:R3:W5:Y:S01]  /*0190*/  @P0 LDG.E R6, [R2.64] ;  /* 0x0000000802060981 */ /* 0x000762000c1e1900 */
[----:B------:R-:W-:-:S04]  /*01a0*/  ISETP.NE.U32.AND P0, PT, RZ, c[0x0][0x248], PT ;  /* 0x00009200ff007a0c */ /* 0x000fc80003f05070 */
[----:B------:R-:W-:Y:S01]  /*01b0*/  ISETP.NE.AND.EX P0, PT, RZ, c[0x0][0x24c], PT, P0 ;  /* 0x00009300ff007a0c */ /* 0x000fe20003f05300 */
[----:B--2---:R-:W-:Y:S02]  /*01c0*/  @P2 IMAD.IADD R15, R0, 0x1, -R252 ;  /* 0x00000001000f2824 */ /* 0x004fe400078e0afc */
[----:B------:R-:W-:-:S10]  /*01d0*/  @!P2 IMAD.MOV.U32 R15, RZ, RZ, c[0x0][0x214] ;  /* 0x00008500ff0fa624 */ /* 0x000fd400078e00ff */
[----:B------:R-:W-:Y:S05]  /*01e0*/  @!P0 BRA `(.L_x_0) ;  /* 0x0000004000008947 */ /* 0x000fea0003800000 */
[----:B---34-:R-:W2:Y:S02]  /*01f0*/  @P3 LDG.E R0, [R4.64+0x4] ;  /* 0x0000040804003981 */ /* 0x018ea4000c1e1900 */
[----:B--2--5:R-:W-:-:S06]  /*0200*/  @P3 IADD3 R0, R0, -R8, RZ ;  /* 0x8000000800003210 */ /* 0x024fcc0007ffe0ff */
[----:B------:R1:W5:Y:S01]  /*0210*/  @!P3 LDG.E R0, [R4.64] ;  /* 0x000000080400b981 */ /* 0x000362000c1e1900 */
[----:B------:R-:W-:Y:S05]  /*0220*/  BRA `(.L_x_1) ;  /* 0x0000001000007947 */ /* 0x000fea0003800000 */
.L_x_0:
[----:B---34-:R-:W-:Y:S02]  /*0230*/  MOV R0, c[0x0][0x218] ;  /* 0x0000860000007a02 */ /* 0x018fe40000000f00 */
.L_x_1:
[----:B------:R-:W-:-:S04]  /*0240*/  ISETP.NE.U32.AND P2, PT, RZ, c[0x0][0x258], PT ;  /* 0x00009600ff007a0c */ /* 0x000fc80003f45070 */
[----:B------:R-:W-:-:S13]  /*0250*/  ISETP.NE.AND.EX P2, PT, RZ, c[0x0][0x25c], PT, P2 ;  /* 0x00009700ff007a0c */ /* 0x000fda0003f45320 */
[----:B------:R-:W-:-:S06]  /*0260*/  @P2 IMAD.WIDE R2, R12, R7, c[0x0][0x258] ;  /* 0x000096000c022625 */ /* 0x000fcc00078e0207 */
[----:B------:R-:W2:Y:S01]  /*0270*/  @P2 LDG.E R3, [R2.64] ;  /* 0x0000000802032981 */ /* 0x000ea2000c1e1900 */
[----:B------:R-:W-:Y:S01]  /*0280*/  IMAD.SHL.U32 R13, R18, 0x80, RZ ;  /* 0x00000080120d7824 */ /* 0x000fe200078e00ff */
[----:B------:R-:W-:-:S04]  /*0290*/  @!P2 ISETP.NE.U32.AND P1, PT, RZ, c[0x0][0x268], PT ;  /* 0x00009a00ff00aa0c */ /* 0x000fc80003f25070 */
[----:B------:R-:W-:Y:S02]  /*02a0*/  ISETP.GT.AND P0, PT, R15, R13, PT ;  /* 0x0000000d0f00720c */ /* 0x000fe40003f04270 */
[----:B------:R-:W-:-:S04]  /*02b0*/  @!P2 ISETP.NE.AND.EX P1, PT, RZ, c[0x0][0x26c], PT, P1 ;  /* 0x00009b00ff00aa0c */ /* 0x000fc80003f25310 */
[----:B------:R-:W-:Y:S01]  /*02c0*/  @!P2 SEL R2, RZ, c[0x0][0x21c], !P1 ;  /* 0x00008700ff02aa07 */ /* 0x000fe20004800000 */
[----:B--2--5:R-:W-:-:S03]  /*02d0*/  @P2 IMAD.IADD R20, R3, 0x1, -R6 ;  /* 0x0000000103142824 */ /* 0x024fc600078e0a06 */
[----:B------:R-:W-:-:S03]  /*02e0*/  @!P2 IADD3 R20, R2, R0, -R6 ;  /* 0x000000000214a210 */ /* 0x000fc60007ffe806 */
[----:B------:R-:W-:Y:S05]  /*02f0*/  @!P0 EXIT ;  /* 0x000000000000894d */ /* 0x000fea0003800000 */
[C---:B------:R-:W-:Y:S02]  /*0300*/  ISETP.GE.AND P0, PT, R20.reuse, 0x1, PT ;  /* 0x000000011400780c */ /* 0x040fe40003f06270 */
[----:B------:R-:W-:-:S04]  /*0310*/  IADD3 R0, R20, 0x7f, RZ ;  /* 0x0000007f14007810 */ /* 0x000fc80007ffe0ff */
[----:B------:R-:W-:-:S04]  /*0320*/  SHF.R.S32.HI R2, RZ, 0x1f, R0 ;  /* 0x0000001fff027819 */ /* 0x000fc80000011400 */
[----:B------:R-:W-:-:S03]  /*0330*/  LEA.HI R217, R2, R0, RZ, 0x7 ;  /* 0x0000000002d97211 */ /* 0x000fc600078f38ff */
[----:B------:R-:W-:Y:S05]  /*0340*/  @!P0 BRA `(.L_x_2) ;  /* 0x00009d4000008947 */ /* 0x000fea0003800000 */
[----:B------:R-:W-:Y:S02]  /*0350*/  ISETP.NE.AND P1, PT, R252, -0x1, PT ;  /* 0xfffffffffc00780c */ /* 0x000fe40003f25270 */
[----:B------:R-:W-:-:S11]  /*0360*/  ISETP.NE.AND P0, PT, R8, -0x1, PT ;  /* 0xffffffff0800780c */ /* 0x000fd60003f05270 */
[----:B-1----:R-:W-:Y:S01]  /*0370*/  @!P1 SHF.R.S32.HI R4, RZ, 0x1f, R12 ;  /* 0x0000001fff049819 */ /* 0x002fe2000001140c */
[----:B------:R-:W-:Y:S01]  /*0380*/  @P1 IMAD.WIDE.U32 R2, R252, c[0x0][0x190], RZ ;  /* 0x00006400fc021a25 */ /* 0x000fe200078e00ff */
[----:B------:R-:W-:-:S03]  /*0390*/  @P0 IADD3 R0, R6, R8, RZ ;  /* 0x0000000806000210 */ /* 0x000fc60007ffe0ff */
[----:B------:R-:W-:Y:S01]  /*03a0*/  @!P1 IMAD R7, R4, c[0x0][0x178], RZ ;  /* 0x00005e0004079a24 */ /* 0x000fe200078e02ff */
[----:B------:R-:W-:Y:S01]  /*03b0*/  @P1 MOV R9, R2 ;  /* 0x0000000200091202 */ /* 0x000fe20000000f00 */
[----:B------:R-:W-:Y:S02]  /*03c0*/  @P1 IMAD R10, R252, c[0x0][0x194], R3 ;  /* 0x00006500fc0a1a24 */ /* 0x000fe400078e0203 */
[----:B------:R-:W-:-:S04]  /*03d0*/  @P0 IMAD.WIDE.U32 R2, R0, c[0x0][0x198], RZ ;  /* 0x0000660000020a25 */ /* 0x000fc800078e00ff */
[----:B------:R-:W-:Y:S01]  /*03e0*/  @!P1 IMAD.WIDE.U32 R4, R12, c[0x0][0x178], RZ ;  /* 0x00005e000c049a25 */ /* 0x000fe200078e00ff */
[----:B------:R-:W-:-:S03]  /*03f0*/  @P0 MOV R22, R2 ;  /* 0x0000000200160202 */ /* 0x000fc60000000f00 */
[----:B------:R-:W-:Y:S01]  /*0400*/  @!P1 IMAD R7, R12, c[0x0][0x17c], R7 ;  /* 0x00005f000c079a24 */ /* 0x000fe200078e0207 */
[----:B------:R-:W-:Y:S01]  /*0410*/  @!P1 MOV R9, R4 ;  /* 0x0000000400099202 */ /* 0x000fe20000000f00 */
[----:B------:R-:W-:-:S03]  /*0420*/  @P0 IMAD R11, R0, c[0x0][0x19c], R3 ;  /* 0x00006700000b0a24 */ /* 0x000fc600078e0203 */
[----:B------:R-:W-:Y:S01]  /*0430*/  @!P1 IADD3 R10, R5, R7, RZ ;  /* 0x00000007050a9210 */ /* 0x000fe20007ffe0ff */
[----:B------:R-:W-:Y:S05]  /*0440*/  @P0 BRA `(.L_x_3) ;  /* 0x000000b000000947 */ /* 0x000fea0003800000 */
[----:B------:R-:W-:Y:S01]  /*0450*/  SHF.R.S32.HI R0, RZ, 0x1f, R6 ;  /* 0x0000001fff007819 */ /* 0x000fe20000011406 */
[----:B------:R-:W-:Y:S01]  /*0460*/  IMAD.WIDE.U32 R2, R6, c[0x0][0x198], RZ ;  /* 0x0000660006027a25 */ /* 0x000fe200078e00ff */
[----:B------:R-:W-:-:S03]  /*0470*/  SHF.R.S32.HI R4, RZ, 0x1f, R12 ;  /* 0x0000001fff047819 */ /* 0x000fc6000001140c */
[----:B------:R-:W-:Y:S02]  /*0480*/  IMAD R0, R0, c[0x0][0x198], RZ ;  /* 0x0000660000007a24 */ /* 0x000fe400078e02ff */
[----:B------:R-:W-:Y:S02]  /*0490*/  IMAD R4, R4, c[0x0][0x180], RZ ;  /* 0x0000600004047a24 */ /* 0x000fe400078e02ff */
[----:B------:R-:W-:-:S05]  /*04a0*/  IMAD R0, R6, c[0x0][0x19c], R0 ;  /* 0x0000670006007a24 */ /* 0x000fca00078e0200 */
[----:B------:R-:W-:Y:S01]  /*04b0*/  IADD3 R3, R3, R0, RZ ;  /* 0x0000000003037210 */ /* 0x000fe20007ffe0ff */
[----:B------:R-:W-:-:S04]  /*04c0*/  IMAD R0, R12, c[0x0][0x184], R4 ;  /* 0x000061000c007a24 */ /* 0x000fc800078e0204 */
[----:B------:R-:W-:-:S05]  /*04d0*/  IMAD.WIDE.U32 R2, R12, c[0x0][0x180], R2 ;  /* 0x000060000c027a25 */ /* 0x000fca00078e0002 */
[----:B------:R-:W-:Y:S02]  /*04e0*/  IADD3 R11, R3, R0, RZ ;  /* 0x00000000030b7210 */ /* 0x000fe40007ffe0ff */
[----:B------:R-:W-:Y:S02]  /*04f0*/  MOV R22, R2 ;  /* 0x0000000200167202 */ /* 0x000fe40000000f00 */
.L_x_3:
[----:B------:R-:W-:Y:S02]  /*0500*/  IABS R4, c[0x0][0x1c8] ;  /* 0x0000720000047a13 */ /* 0x000fe40000000000 */
[----:B------:R-:W-:Y:S02]  /*0510*/  IABS R5, R14 ;  /* 0x0000000e00057213 */ /* 0x000fe40000000000 */
[----:B------:R-:W1:Y:S08]  /*0520*/  I2F.RP R2, R4 ;  /* 0x0000000400027306 */ /* 0x000e700000209400 */
[----:B-1----:R-:W1:Y:S02]  /*0530*/  MUFU.RCP R2, R2 ;  /* 0x0000000200027308 */ /* 0x002e640000001000 */
[----:B-1----:R-:W-:-:S06]  /*0540*/  IADD3 R2, R2, 0xffffffe, RZ ;  /* 0x0ffffffe02027810 */ /* 0x002fcc0007ffe0ff */
[----:B------:R-:W1:Y:S02]  /*0550*/  F2I.FTZ.U32.TRUNC.NTZ R3, R2 ;  /* 0x0000000200037305 */ /* 0x000e64000021f000 */
[----:B-1----:R-:W-:Y:S02]  /*0560*/  IMAD.MOV R0, RZ, RZ, -R3 ;  /* 0x000000ffff007224 */ /* 0x002fe400078e0a03 */
[----:B------:R-:W-:Y:S02]  /*0570*/  IMAD.MOV.U32 R2, RZ, RZ, RZ ;  /* 0x000000ffff027224 */ /* 0x000fe400078e00ff */
[----:B------:R-:W-:-:S04]  /*0580*/  IMAD R0, R0, R4, RZ ;  /* 0x0000000400007224 */ /* 0x000fc800078e02ff */
[----:B------:R-:W-:-:S04]  /*0590*/  IMAD.HI.U32 R0, R3, R0, R2 ;  /* 0x0000000003007227 */ /* 0x000fc800078e0002 */
[----:B------:R-:W-:Y:S01]  /*05a0*/  IMAD.MOV.U32 R3, RZ, RZ, R5 ;  /* 0x000000ffff037224 */ /* 0x000fe200078e0005 */
[----:B------:R-:W-:-:S03]  /*05b0*/  SHF.R.S32.HI R5, RZ, 0x1f, R14 ;  /* 0x0000001fff057819 */ /* 0x000fc6000001140e */
[----:B------:R-:W-:-:S05]  /*05c0*/  IMAD.HI.U32 R0, R0, R3, RZ ;  /* 0x0000000300007227 */ /* 0x000fca00078e00ff */
[----:B------:R-:W-:-:S05]  /*05d0*/  IADD3 R2, -R0, RZ, RZ ;  /* 0x000000ff00027210 */ /* 0x000fca0007ffe1ff */
[----:B------:R-:W-:-:S05]  /*05e0*/  IMAD R2, R4, R2, R3 ;  /* 0x0000000204027224 */ /* 0x000fca00078e0203 */
[----:B------:R-:W-:-:S13]  /*05f0*/  ISETP.GT.U32.AND P2, PT, R4, R2, PT ;  /* 0x000000020400720c */ /* 0x000fda0003f44070 */
[----:B------:R-:W-:Y:S01]  /*0600*/  @!P2 IMAD.IADD R2, R2, 0x1, -R4 ;  /* 0x000000010202a824 */ /* 0x000fe200078e0a04 */
[----:B------:R-:W-:Y:S02]  /*0610*/  @!P2 IADD3 R0, R0, 0x1, RZ ;  /* 0x000000010000a810 */ /* 0x000fe40007ffe0ff */
[----:B------:R-:W-:Y:S02]  /*0620*/  ISETP.NE.AND P2, PT, RZ, c[0x0][0x1c8], PT ;  /* 0x00007200ff007a0c */ /* 0x000fe40003f45270 */
[----:B------:R-:W-:Y:S01]  /*0630*/  ISETP.GE.U32.AND P3, PT, R2, R4, PT ;  /* 0x000000040200720c */ /* 0x000fe20003f66070 */
[----:B------:R-:W-:Y:S01]  /*0640*/  @P0 IMAD.IADD R4, R6, 0x1, R8 ;  /* 0x0000000106040824 */ /* 0x000fe200078e0208 */
[----:B------:R-:W-:-:S04]  /*0650*/  LOP3.LUT R2, R14, c[0x0][0x1c8], RZ, 0x3c, !PT ;  /* 0x000072000e027a12 */ /* 0x000fc800078e3cff */
[----:B------:R-:W-:Y:S01]  /*0660*/  ISETP.GE.AND P1, PT, R2, RZ, PT ;  /* 0x000000ff0200720c */ /* 0x000fe20003f26270 */
[----:B------:R-:W-:-:S04]  /*0670*/  @P0 IMAD.WIDE.U32 R2, R4, c[0x0][0x1a0], RZ ;  /* 0x0000680004020a25 */ /* 0x000fc800078e00ff */
[----:B------:R-:W-:Y:S01]  /*0680*/  @P0 IMAD R25, R4, c[0x0][0x1a4], R3 ;  /* 0x0000690004190a24 */ /* 0x000fe200078e0203 */
[----:B------:R-:W-:Y:S02]  /*0690*/  @P0 MOV R21, R2 ;  /* 0x0000000200150202 */ /* 0x000fe40000000f00 */
[----:B------:R-:W-:-:S04]  /*06a0*/  @P3 IADD3 R0, R0, 0x1, RZ ;  /* 0x0000000100003810 */ /* 0x000fc80007ffe0ff */
[----:B------:R-:W-:-:S05]  /*06b0*/  MOV R17, R0 ;  /* 0x0000000000117202 */ /* 0x000fca0000000f00 */
[----:B------:R-:W-:Y:S01]  /*06c0*/  @!P1 IMAD.MOV R17, RZ, RZ, -R17 ;  /* 0x000000ffff119224 */ /* 0x000fe200078e0a11 */
[----:B------:R-:W-:Y:S01]  /*06d0*/  @!P2 LOP3.LUT R17, RZ, c[0x0][0x1c8], RZ, 0x33, !PT ;  /* 0x00007200ff11aa12 */ /* 0x000fe200078e33ff */
        /* <DEDUP_REMOVED lines=12> */
.L_x_4:
[----:B------:R-:W-:Y:S01]  /*07a0*/  SHF.R.S32.HI R29, RZ, 0x1f, R168 ;  /* 0x0000001fff1d7819 */ /* 0x000fe200000114a8 */
[----:B------:R-:W-:Y:S02]  /*07b0*/  IMAD.IADD R4, R15, 0x1, -R13 ;  /* 0x000000010f047824 */ /* 0x000fe400078e0a0d */
[----:B------:R-:W-:Y:S01]  /*07c0*/  IMAD R6, R5, c[0x0][0x1a8], RZ ;  /* 0x00006a0005067a24 */ /* 0x000fe200078e02ff */
[CC--:B------:R-:W-:Y:S01]  /*07d0*/  LEA.HI R16, R29.reuse, R168.reuse, RZ, 0x2 ;  /* 0x000000a81d107211 */ /* 0x0c0fe200078f10ff */
[----:B------:R-:W-:Y:S01]  /*07e0*/  IMAD.MOV.U32 R206, RZ, RZ, c[0x0][0x198] ;  /* 0x00006600ffce7624 */ /* 0x000fe200078e00ff */
[CC--:B------:R-:W-:Y:S01]  /*07f0*/  LEA.HI R28, R29.reuse, R168.reuse, RZ, 0x3 ;  /* 0x000000a81d1c7211 */ /* 0x0c0fe200078f18ff */
[----:B------:R-:W-:Y:S01]  /*0800*/  IMAD R6, R14, c[0x0][0x1ac], R6 ;  /* 0x00006b000e067a24 */ /* 0x000fe200078e0206 */
[----:B------:R-:W-:Y:S01]  /*0810*/  LOP3.LUT R0, R16, 0xfffffffc, RZ, 0xc0, !PT ;  /* 0xfffffffc10007812 */ /* 0x000fe200078ec0ff */
[----:B------:R-:W-:Y:S01]  /*0820*/  IMAD.MOV.U32 R205, RZ, RZ, 0x7 ;  /* 0x00000007ffcd7424 */ /* 0x000fe200078e00ff */
[----:B------:R-:W-:Y:S01]  /*0830*/  SHF.R.S32.HI R27, RZ, 0x3, R28 ;  /* 0x00000003ff1b7819 */ /* 0x000fe2000001141c */
[----:B------:R-:W-:Y:S01]  /*0840*/  IMAD.SHL.U32 R220, R206, 0x80, RZ ;  /* 0x00000080cedc7824 */ /* 0x000fe200078e00ff */
[----:B------:R-:W-:Y:S01]  /*0850*/  SHF.R.S32.HI R34, RZ, 0x2, R16 ;  /* 0x00000002ff227819 */ /* 0x000fe20000011410 */
[----:B------:R-:W-:Y:S01]  /*0860*/  IMAD.IADD R0, R168, 0x1, -R0 ;  /* 0x00000001a8007824 */ /* 0x000fe200078e0a00 */
[----:B------:R-:W-:Y:S01]  /*0870*/  LEA.HI R143, R29, R168, RZ, 0x5 ;  /* 0x000000a81d8f7211 */ /* 0x000fe200078f28ff */
[----:B------:R-:W-:Y:S01]  /*0880*/  IMAD.SHL.U32 R2, R27, 0x40, RZ ;  /* 0x000000401b027824 */ /* 0x000fe200078e00ff */
[----:B------:R-:W-:Y:S01]  /*0890*/  IADD3 R33, R34, 0x20, RZ ;  /* 0x0000002022217810 */ /* 0x000fe20007ffe0ff */
[----:B------:R-:W-:Y:S01]  /*08a0*/  IMAD.SHL.U32 R36, R0, 0x8, RZ ;  /* 0x0000000800247824 */ /* 0x000fe200078e00ff */
[----:B------:R-:W-:Y:S01]  /*08b0*/  IADD3 R32, R34, 0x40, RZ ;  /* 0x0000004022207810 */ /* 0x000fe20007ffe0ff */
[----:B------:R-:W-:Y:S01]  /*08c0*/  IMAD.MOV.U32 R219, RZ, RZ, c[0x0][0x19c] ;  /* 0x00006700ffdb7624 */ /* 0x000fe200078e00ff */
[----:B------:R-:W-:-:S02]  /*08d0*/  LOP3.LUT R0, R2, 0xc0, RZ, 0xc0, !PT ;  /* 0x000000c002007812 */ /* 0x000fc400078ec0ff */
[-C--:B------:R-:W-:Y:S02]  /*08e0*/  ISETP.GE.AND P4, PT, R33, R4.reuse, PT ;  /* 0x000000042100720c */ /* 0x080fe40003f86270 */
[----:B------:R-:W-:Y:S02]  /*08f0*/  LOP3.LUT R2, R0, 0x18, R36, 0xf8, !PT ;  /* 0x0000001800027812 */ /* 0x000fe400078ef824 */
[----:B------:R-:W-:Y:S02]  /*0900*/  SHF.R.U32.HI R0, RZ, 0x3, R0 ;  /* 0x00000003ff007819 */ /* 0x000fe40000011600 */
[----:B------:R-:W-:Y:S02]  /*0910*/  ISETP.GE.AND P1, PT, R32, R4, PT ;  /* 0x000000042000720c */ /* 0x000fe40003f26270 */
[----:B------:R-:W-:Y:S02]  /*0920*/  LOP3.LUT R26, R2, R0, RZ, 0x3c, !PT ;  /* 0x00000000021a7212 */ /* 0x000fe400078e3cff */
[----:B------:R-:W-:-:S02]  /*0930*/  SHF.R.S32.HI R35, RZ, 0x1f, R34 ;  /* 0x0000001fff237819 */ /* 0x000fc40000011422 */
[----:B------:R-:W-:Y:S02]  /*0940*/  IADD3 R2, P0, R36, R9, RZ ;  /* 0x0000000924027210 */ /* 0x000fe40007f1e0ff */
[----:B------:R-:W-:Y:S01]  /*0950*/  SHF.R.S32.HI R37, RZ, 0x1f, R36 ;  /* 0x0000001fff257819 */ /* 0x000fe20000011424 */
[----:B------:R-:W-:Y:S01]  /*0960*/  STL.64 [R1], R34 ;  /* 0x0000002201007387 */ /* 0x000fe20000100a00 */
[----:B------:R-:W-:Y:S01]  /*0970*/  IADD3 R31, R34, 0x60, RZ ;  /* 0x00000060221f7810 */ /* 0x000fe20007ffe0ff */
[----:B------:R-:W-:Y:S01]  /*0980*/  IMAD.WIDE R38, R18, 0x80, R34 ;  /* 0x0000008012267825 */ /* 0x000fe200078e0222 */
[-C--:B------:R-:W-:Y:S01]  /*0990*/  ISETP.GE.AND P2, PT, R34, R4.reuse, PT ;  /* 0x000000042200720c */ /* 0x080fe20003f46270 */
[----:B------:R1:W-:Y:S01]  /*09a0*/  STL [R1+0x10], R4 ;  /* 0x0000100401007387 */ /* 0x0003e20000100800 */
[----:B------:R-:W-:Y:S01]  /*09b0*/  SHF.R.S32.HI R30, RZ, 0x5, R143 ;  /* 0x00000005ff1e7819 */ /* 0x000fe2000001148f */
[----:B------:R-:W-:Y:S01]  /*09c0*/  IMAD.X R3, R37, 0x1, R10, P0 ;  /* 0x0000000125037824 */ /* 0x000fe200000e060a */
[----:B------:R-:W-:Y:S01]  /*09d0*/  ISETP.GE.AND P0, PT, R31, R4, PT ;  /* 0x000000041f00720c */ /* 0x000fe20003f06270 */
[----:B------:R-:W-:Y:S01]  /*09e0*/  IMAD R0, R35, c[0x0][0x198], RZ ;  /* 0x0000660023007a24 */ /* 0x000fe200078e02ff */
[----:B------:R-:W-:Y:S01]  /*09f0*/  @!P1 IADD3 R12, P5, R38, 0x40, RZ ;  /* 0x00000040260c9810 */ /* 0x000fe20007fbe0ff */
[----:B------:R-:W-:Y:S01]  /*0a00*/  IMAD.WIDE.U32 R2, R14, c[0x0][0x1a8], R2 ;  /* 0x00006a000e027a25 */ /* 0x000fe200078e0002 */
[----:B------:R-:W-:Y:S01]  /*0a10*/  @!P4 IADD3 R14, P6, R38, 0x20, RZ ;  /* 0x00000020260ec810 */ /* 0x000fe20007fde0ff */
[----:B------:R-:W-:Y:S01]  /*0a20*/  STL.64 [R1+0x8], R38 ;  /* 0x0000082601007387 */ /* 0x000fe20000100a00 */
[----:B------:R-:W-:Y:S01]  /*0a30*/  SHF.L.U64.HI R205, R206, R205, c[0x0][0x19c] ;  /* 0x00006700cecd7619 */ /* 0x000fe200000102cd */
[----:B------:R-:W-:-:S02]  /*0a40*/  IMAD R0, R34, c[0x0][0x19c], R0 ;  /* 0x0000670022007a24 */ /* 0x000fc400078e0200 */
[----:B------:R-:W-:Y:S01]  /*0a50*/  IMAD.IADD R3, R3, 0x1, R6 ;  /* 0x0000000103037824 */ /* 0x000fe200078e0206 */
[----:B------:R-:W-:Y:S01]  /*0a60*/  STL [R1+0x20], R33 ;  /* 0x0000202101007387 */ /* 0x000fe20000100800 */
[--C-:B------:R-:W-:Y:S02]  /*0a70*/  @!P4 IMAD.MOV.U32 R6, RZ, RZ, R2.reuse ;  /* 0x000000ffff06c224 */ /* 0x100fe400078e0002 */
[--C-:B------:R-:W-:Y:S01]  /*0a80*/  @!P4 IMAD.MOV.U32 R7, RZ, RZ, R3.reuse ;  /* 0x000000ffff07c224 */ /* 0x100fe200078e0003 */
[----:B------:R-:W-:Y:S01]  /*0a90*/  STL [R1+0x24], R32 ;  /* 0x0000242001007387 */ /* 0x000fe20000100800 */
[----:B------:R-:W-:Y:S02]  /*0aa0*/  @!P0 IMAD.MOV.U32 R8, RZ, RZ, R2 ;  /* 0x000000ffff088224 */ /* 0x000fe400078e0002 */
[----:B------:R-:W-:Y:S01]  /*0ab0*/  @!P0 IMAD.MOV.U32 R9, RZ, RZ, R3 ;  /* 0x000000ffff098224 */ /* 0x000fe200078e0003 */
[----:B------:R2:W-:Y:S01]  /*0ac0*/  STL [R1+0x28], R31 ;  /* 0x0000281f01007387 */ /* 0x0005e20000100800 */
[----:B-1----:R-:W-:-:S03]  /*0ad0*/  IMAD.WIDE.U32 R4, R34, c[0x0][0x198], R36 ;  /* 0x0000660022047a25 */ /* 0x002fc600078e0024 */
[----:B------:R-:W-:Y:S02]  /*0ae0*/  STL.64 [R1+0x18], R36 ;  /* 0x0000182401007387 */ /* 0x000fe40000100a00 */
[----:B------:R-:W-:Y:S01]  /*0af0*/  IADD3 R22, P3, R22, R4, RZ ;  /* 0x0000000416167210 */ /* 0x000fe20007f7e0ff */
[----:B------:R-:W-:-:S03]  /*0b00*/  @!P4 IMAD.X R4, RZ, RZ, R39, P6 ;  /* 0x000000ffff04c224 */ /* 0x000fc600030e0627 */
[----:B------:R-:W-:Y:S01]  /*0b10*/  IADD3.X R23, R11, R5, R0, P3, !PT ;  /* 0x000000050b177210 */ /* 0x000fe20001ffe400 */
[----:B------:R-:W-:Y:S01]  /*0b20*/  @!P1 IMAD.X R0, RZ, RZ, R39, P5 ;  /* 0x000000ffff009224 */ /* 0x000fe200028e0627 */
[----:B------:R-:W-:Y:S01]  /*0b30*/  @!P0 IADD3 R10, P3, R38, 0x60, RZ ;  /* 0x00000060260a8810 */ /* 0x000fe20007f7e0ff */
[----:B------:R-:W-:Y:S02]  /*0b40*/  @!P4 IMAD R13, R4, c[0x0][0x190], RZ ;  /* 0x00006400040dca24 */ /* 0x000fe400078e02ff */
[----:B------:R-:W-:Y:S02]  /*0b50*/  @!P1 IMAD R0, R0, c[0x0][0x190], RZ ;  /* 0x0000640000009a24 */ /* 0x000fe400078e02ff */
[----:B------:R-:W-:Y:S02]  /*0b60*/  @!P1 IMAD.MOV.U32 R4, RZ, RZ, R2 ;  /* 0x000000ffff049224 */ /* 0x000fe400078e0002 */
[----:B------:R-:W-:Y:S02]  /*0b70*/  @!P1 IMAD.MOV.U32 R5, RZ, RZ, R3 ;  /* 0x000000ffff059224 */ /* 0x000fe400078e0003 */
[----:B------:R-:W-:-:S02]  /*0b80*/  @!P4 IMAD R18, R14, c[0x0][0x194], R13 ;  /* 0x000065000e12ca24 */ /* 0x000fc400078e020d */
[C---:B------:R-:W-:Y:S02]  /*0b90*/  @!P1 IMAD R24, R12.reuse, c[0x0][0x194], R0 ;  /* 0x000065000c189a24 */ /* 0x040fe400078e0200 */
[----:B------:R-:W-:Y:S01]  /*0ba0*/  @!P1 IMAD.WIDE.U32 R12, R12, c[0x0][0x190], R4 ;  /* 0x000064000c0c9a25 */ /* 0x000fe200078e0004 */
[----:B------:R-:W-:-:S03]  /*0bb0*/  LEA.HI R4, R16, R34, RZ, 0x1 ;  /* 0x0000002210047211 */ /* 0x000fc600078f08ff */
[----:B------:R-:W-:Y:S01]  /*0bc0*/  @!P2 IMAD R0, R39, c[0x0][0x190], RZ ;  /* 0x000064002700aa24 */ /* 0x000fe200078e02ff */
[----:B------:R-:W-:Y:S01]  /*0bd0*/  LOP3.LUT R4, R4, 0x7fffffe, RZ, 0xc0, !PT ;  /* 0x07fffffe04047812 */ /* 0x000fe200078ec0ff */
[----:B------:R-:W-:Y:S02]  /*0be0*/  @!P0 IMAD.X R11, RZ, RZ, R39, P3 ;  /* 0x000000ffff0b8224 */ /* 0x000fe400018e0627 */
[C---:B------:R-:W-:Y:S02]  /*0bf0*/  @!P2 IMAD R0, R38.reuse, c[0x0][0x194], R0 ;  /* 0x000065002600aa24 */ /* 0x040fe400078e0200 */
[----:B------:R-:W-:-:S04]  /*0c00*/  @!P2 IMAD.WIDE.U32 R2, R38, c[0x0][0x190], R2 ;  /* 0x000064002602aa25 */ /* 0x000fc800078e0002 */
[----:B------:R-:W-:Y:S01]  /*0c10*/  @!P4 IMAD.WIDE.U32 R14, R14, c[0x0][0x190], R6 ;  /* 0x000064000e0eca25 */ /* 0x000fe200078e0006 */
[----:B------:R-:W-:-:S03]  /*0c20*/  @!P2 LEA R6, P5, R2, c[0x0][0x160], 0x1 ;  /* 0x000058000206aa11 */ /* 0x000fc600078a08ff */
[----:B------:R-:W-:Y:S02]  /*0c30*/  @!P0 IMAD R11, R11, c[0x0][0x190], RZ ;  /* 0x000064000b0b8a24 */ /* 0x000fe400078e02ff */
[----:B------:R-:W-:Y:S02]  /*0c40*/  @!P2 IMAD.IADD R0, R3, 0x1, R0 ;  /* 0x000000010300a824 */ /* 0x000fe400078e0200 */
[----:B------:R-:W-:Y:S02]  /*0c50*/  @!P4 IMAD.IADD R3, R15, 0x1, R18 ;  /* 0x000000010f03c824 */ /* 0x000fe400078e0212 */
[----:B------:R-:W-:Y:S01]  /*0c60*/  @!P0 IMAD R19, R10, c[0x0][0x194], R11 ;  /* 0x000065000a138a24 */ /* 0x000fe200078e020b */
[----:B------:R-:W-:Y:S01]  /*0c70*/  @!P2 LEA.HI.X R7, R2, c[0x0][0x164], R0, 0x1, P5 ;  /* 0x000059000207aa11 */ /* 0x000fe200028f0c00 */
[----:B------:R-:W-:Y:S01]  /*0c80*/  @!P0 IMAD.WIDE.U32 R8, R10, c[0x0][0x190], R8 ;  /* 0x000064000a088a25 */ /* 0x000fe200078e0008 */
[----:B------:R-:W-:-:S03]  /*0c90*/  @!P4 LEA R10, P3, R14, c[0x0][0x160], 0x1 ;  /* 0x000058000e0aca11 */ /* 0x000fc600078608ff */
[----:B------:R-:W-:Y:S01]  /*0ca0*/  IMAD.IADD R15, R34, 0x1, -R4 ;  /* 0x00000001220f7824 */ /* 0x000fe200078e0a04 */
[----:B------:R-:W-:Y:S01]  /*0cb0*/  @!P4 LEA.HI.X R11, R14, c[0x0][0x164], R3, 0x1, P3 ;  /* 0x000059000e0bca11 */ /* 0x000fe200018f0c03 */
[----:B------:R-:W-:Y:S01]  /*0cc0*/  IMAD R16, R35, c[0x0][0x1a0], RZ ;  /* 0x0000680023107a24 */ /* 0x000fe200078e02ff */
[----:B------:R-:W-:Y:S01]  /*0cd0*/  @!P0 LEA R14, P5, R8, c[0x0][0x160], 0x1 ;  /* 0x00005800080e8a11 */ /* 0x000fe200078a08ff */
[----:B------:R-:W-:-:S04]  /*0ce0*/  IMAD.WIDE.U32 R4, R34, c[0x0][0x1a0], R36 ;  /* 0x0000680022047a25 */ /* 0x000fc800078e0024 */
[----:B------:R-:W-:Y:S01]  /*0cf0*/  IMAD R0, R34, c[0x0][0x1a4], R16 ;  /* 0x0000690022007a24 */ /* 0x000fe200078e0210 */
[----:B------:R-:W-:Y:S01]  /*0d00*/  IADD3 R18, P3, R21, R4, RZ ;  /* 0x0000000415127210 */ /* 0x000fe20007f7e0ff */
[----:B------:R-:W-:Y:S01]  /*0d10*/  @!P1 IMAD.IADD R2, R13, 0x1, R24 ;  /* 0x000000010d029824 */ /* 0x000fe200078e0218 */
[----:B------:R-:W-:Y:S01]  /*0d20*/  @!P1 LEA R4, P6, R12, c[0x0][0x160], 0x1 ;  /* 0x000058000c049a11 */ /* 0x000fe200078c08ff */
[----:B------:R-:W-:Y:S01]  /*0d30*/  IMAD R15, R30, 0x8, R15 ;  /* 0x000000081e0f7824 */ /* 0x000fe200078e020f */
[----:B------:R-:W-:Y:S01]  /*0d40*/  LEA.HI.SX32 R21, R217, 0xffffffff, 0x19 ;  /* 0xffffffffd9157811 */ /* 0x000fe200078fcaff */
[----:B------:R-:W-:Y:S01]  /*0d50*/  @!P0 IMAD.IADD R3, R9, 0x1, R19 ;  /* 0x0000000109038824 */ /* 0x000fe200078e0213 */
[----:B------:R-:W-:Y:S01]  /*0d60*/  IADD3.X R19, R25, R5, R0, P3, !PT ;  /* 0x0000000519137210 */ /* 0x000fe20001ffe400 */
[----:B------:R-:W-:Y:S01]  /*0d70*/  IMAD.U32 R9, R15, 0x20, R26 ;  /* 0x000000200f097824 */ /* 0x000fe200078e001a */
[----:B------:R-:W-:Y:S01]  /*0d80*/  @!P1 LEA.HI.X R5, R12, c[0x0][0x164], R2, 0x1, P6 ;  /* 0x000059000c059a11 */ /* 0x000fe200030f0c02 */
[----:B------:R-:W-:Y:S01]  /*0d90*/  IMAD.WIDE.U32 R250, R17, c[0x0][0x1b0], R22 ;  /* 0x00006c0011fa7a25 */ /* 0x000fe200078e0016 */
[----:B------:R-:W-:-:S02]  /*0da0*/  SHF.R.S32.HI R12, RZ, 0x1f, R17 ;  /* 0x0000001fff0c7819 */ /* 0x000fc40000011411 */
[----:B------:R-:W-:Y:S01]  /*0db0*/  SHF.R.S32.HI R13, RZ, 0x1f, R21 ;  /* 0x0000001fff0d7819 */ /* 0x000fe20000011415 */
[----:B------:R-:W-:Y:S01]  /*0dc0*/  IMAD.SHL.U32 R218, R9, 0x2, RZ ;  /* 0x0000000209da7824 */ /* 0x000fe200078e00ff */
[----:B------:R-:W-:Y:S01]  /*0dd0*/  @!P0 LEA.HI.X R15, R8, c[0x0][0x164], R3, 0x1, P5 ;  /* 0x00005900080f8a11 */ /* 0x000fe200028f0c03 */
[----:B------:R-:W-:Y:S02]  /*0de0*/  IMAD R9, R21, -0x80, R20 ;  /* 0xffffff8015097824 */ /* 0x000fe400078e0214 */
[----:B------:R-:W-:Y:S01]  /*0df0*/  IMAD R0, R12, c[0x0][0x1b0], RZ ;  /* 0x00006c000c007a24 */ /* 0x000fe200078e02ff */
[----:B------:R-:W-:Y:S01]  /*0e00*/  @!PT LDS RZ, [RZ] ;  /* 0x00000000fffff984 */ /* 0x000fe20000000800 */
[----:B------:R-:W-:Y:S01]  /*0e10*/  @!PT LDS RZ, [RZ] ;  /* 0x00000000fffff984 */ /* 0x000fe20000000800 */
[----:B------:R-:W-:Y:S01]  /*0e20*/  @!PT LDS RZ, [RZ] ;  /* 0x00000000fffff984 */ /* 0x000fe20000000800 */
[----:B------:R1:W-:Y:S01]  /*0e30*/  @!P2 LDGSTS.E.BYPASS.LTC128B.128 [R218], [R6.64] ;  /* 0x0000000006daafae */ /* 0x0003e2000b901d48 */
[----:B------:R-:W-:Y:S01]  /*0e40*/  IMAD R2, R205, R21, RZ ;  /* 0x00000015cd027224 */ /* 0x000fe200078e02ff */
[-C--:B------:R-:W-:Y:S01]  /*0e50*/  ISETP.GE.AND P2, PT, R33, R9.reuse, PT ;  /* 0x000000092100720c */ /* 0x080fe20003f46270 */
[----:B------:R-:W-:Y:S01]  /*0e60*/  IMAD R0, R17, c[0x0][0x1b4], R0 ;  /* 0x00006d0011007a24 */ /* 0x000fe200078e0200 */
[-C--:B------:R-:W-:Y:S01]  /*0e70*/  ISETP.GE.AND P6, PT, R32, R9.reuse, PT ;  /* 0x000000092000720c */ /* 0x080fe20003fc6270 */
[----:B------:R-:W-:Y:S01]  /*0e80*/  IMAD.MOV.U32 R246, RZ, RZ, R250 ;  /* 0x000000fffff67224 */ /* 0x000fe200078e00fa */
[----:B------:R-:W-:Y:S01]  /*0e90*/  ISETP.GE.AND P3, PT, R34, R9, PT ;  /* 0x000000092200720c */ /* 0x000fe20003f66270 */
[----:B------:R-:W-:Y:S01]  /*0ea0*/  IMAD.IADD R247, R251, 0x1, R0 ;  /* 0x00000001fbf77824 */ /* 0x000fe200078e0200 */
[----:B------:R3:W-:Y:S01]  /*0eb0*/  @!P4 LDGSTS.E.BYPASS.LTC128B.128 [R218+0x800], [R10.64] ;  /* 0x008000000adacfae */ /* 0x0007e2000b901d48 */
[----:B------:R-:W-:-:S02]  /*0ec0*/  IMAD R0, R13, R220, R2 ;  /* 0x000000dc0d007224 */ /* 0x000fc400078e0202 */
[----:B------:R-:W-:Y:S01]  /*0ed0*/  IMAD.WIDE.U32 R2, R21, R220, R246 ;  /* 0x000000dc15027225 */ /* 0x000fe200078e00f6 */
[----:B------:R4:W-:Y:S03]  /*0ee0*/  @!P1 LDGSTS.E.BYPASS.LTC128B.128 [R218+0x1000], [R4.64] ;  /* 0x0100000004da9fae */ /* 0x0009e6000b901d48 */
[----:B------:R-:W-:Y:S01]  /*0ef0*/  IMAD.IADD R3, R3, 0x1, R0 ;  /* 0x0000000103037824 */ /* 0x000fe200078e0200 */
[----:B------:R-:W-:Y:S01]  /*0f00*/  @!P2 LEA R0, P1, R206, R2, 0x5 ;  /* 0x00000002ce00a211 */ /* 0x000fe200078228ff */
[----:B------:R5:W-:Y:S01]  /*0f10*/  @!P0 LDGSTS.E.BYPASS.LTC128B.128 [R218+0x1800], [R14.64] ;  /* 0x018000000eda8fae */ /* 0x000be2000b901d48 */
[----:B------:R-:W-:-:S04]  /*0f20*/  IMAD.WIDE.U32 R248, R17, c[0x0][0x1b8], R18 ;  /* 0x00006e0011f87a25 */ /* 0x000fc800078e0012 */
[----:B------:R-:W-:-:S04]  /*0f30*/  IMAD.MOV.U32 R26, RZ, RZ, c[0x0][0x1a0] ;  /* 0x00006800ff1a7624 */ /* 0x000fc800078e00ff */
[----:B------:R-:W-:Y:S01]  /*0f40*/  IMAD.WIDE.U32 R24, R26, 0x40, RZ ;  /* 0x000000401a187825 */ /* 0x000fe200078e00ff */
[----:B-1----:R-:W-:-:S03]  /*0f50*/  @!P3 LEA R6, P5, R2, c[0x0][0x168], 0x1 ;  /* 0x00005a000206ba11 */ /* 0x002fc600078a08ff */
[----:B------:R-:W-:Y:S02]  /*0f60*/  IMAD.SHL.U32 R7, R219, 0x40, RZ ;  /* 0x00000040db077824 */ /* 0x000fe400078e00ff */
[C---:B---3--:R-:W-:Y:S01]  /*0f70*/  IMAD.WIDE.U32 R10, R206.reuse, 0x40, RZ ;  /* 0x00000040ce0a7825 */ /* 0x048fe200078e00ff */
[----:B----4-:R-:W-:-:S04]  /*0f80*/  @!P2 LEA.HI.X R5, R206, R3, R219, 0x5, P1 ;  /* 0x00000003ce05a211 */ /* 0x010fc800008f2cdb */
[----:B------:R-:W-:Y:S02]  /*0f90*/  @!P6 IADD3 R8, P4, R2, R10, RZ ;  /* 0x0000000a0208e210 */ /* 0x000fe40007f9e0ff */
[----:B------:R-:W-:Y:S02]  /*0fa0*/  @!P2 LEA R4, P1, R0, c[0x0][0x168], 0x1 ;  /* 0x00005a000004aa11 */ /* 0x000fe400078208ff */
[----:B------:R-:W-:Y:S02]  /*0fb0*/  @!P6 IADD3.X R10, R3, R11, R7, P4, !PT ;  /* 0x0000000b030ae210 */ /* 0x000fe400027fe407 */
[----:B------:R-:W-:Y:S02]  /*0fc0*/  @!P3 LEA.HI.X R7, R2, c[0x0][0x16c], R3, 0x1, P5 ;  /* 0x00005b000207ba11 */ /* 0x000fe400028f0c03 */
[----:B------:R-:W-:Y:S02]  /*0fd0*/  ISETP.GE.AND P5, PT, R31, R9, PT ;  /* 0x000000091f00720c */ /* 0x000fe40003fa6270 */
[----:B------:R-:W-:Y:S01]  /*0fe0*/  @!P2 LEA.HI.X R5, R0, c[0x0][0x16c], R5, 0x1, P1 ;  /* 0x00005b000005aa11 */ /* 0x000fe200008f0c05 */
[----:B------:R-:W-:Y:S01]  /*0ff0*/  IMAD R0, R12, c[0x0][0x1b8], RZ ;  /* 0x00006e000c007a24 */ /* 0x000fe200078e02ff */
[----:B------:R1:W-:Y:S01]  /*1000*/  @!P3 LDGSTS.E.BYPASS.LTC128B.128 [R218+0x2000], [R6.64] ;  /* 0x0200000006dabfae */ /* 0x0003e2000b901d48 */
[----:B------:R-:W-:-:S02]  /*1010*/  @!P6 LEA R22, P0, R8, c[0x0][0x168], 0x1 ;  /* 0x00005a000816ea11 */ /* 0x000fc400078008ff */
[----:B------:R-:W-:Y:S01]  /*1020*/  LEA.HI R12, R29, R168, RZ, 0x4 ;  /* 0x000000a81d0c7211 */ /* 0x000fe200078f20ff */
[----:B------:R3:W-:Y:S01]  /*1030*/  @!P2 LDGSTS.E.BYPASS.LTC128B.128 [R218+0x2800], [R4.64] ;  /* 0x0280000004daafae */ /* 0x0007e2000b901d48 */
[----:B------:R-:W-:Y:S02]  /*1040*/  @!P6 LEA.HI.X R23, R8, c[0x0][0x16c], R10, 0x1, P0 ;  /* 0x00005b000817ea11 */ /* 0x000fe400000f0c0a */
[----:B------:R-:W-:Y:S02]  /*1050*/  SHF.R.S32.HI R10, RZ, 0x4, R12 ;  /* 0x00000004ff0a7819 */ /* 0x000fe4000001140c */
[----:B------:R-:W-:Y:S01]  /*1060*/  @!P5 IMAD.WIDE.U32 R2, R206, 0x60, R2 ;  /* 0x00000060ce02d825 */ /* 0x000fe200078e0002 */
[-C--:B------:R-:W-:Y:S01]  /*1070*/  ISETP.GE.AND P3, PT, R33, R9.reuse, PT ;  /* 0x000000092100720c */ /* 0x080fe20003f66270 */
[----:B------:R4:W-:Y:S01]  /*1080*/  @!P6 LDGSTS.E.BYPASS.LTC128B.128 [R218+0x3000], [R22.64] ;  /* 0x0300000016daefae */ /* 0x0009e2000b901d48 */
[----:B------:R-:W-:Y:S02]  /*1090*/  ISETP.GE.AND P4, PT, R34, R9, PT ;  /* 0x000000092200720c */ /* 0x000fe40003f86270 */
[----:B-----5:R-:W-:-:S02]  /*10a0*/  @!P5 LEA R14, P0, R2, c[0x0][0x168], 0x1 ;  /* 0x00005a00020eda11 */ /* 0x020fc400078008ff */
[-C--:B------:R-:W-:Y:S02]  /*10b0*/  ISETP.GE.AND P2, PT, R32, R9.reuse, PT ;  /* 0x000000092000720c */ /* 0x080fe40003f46270 */
[----:B------:R-:W-:Y:S01]  /*10c0*/  ISETP.GE.AND P1, PT, R31, R9, PT ;  /* 0x000000091f00720c */ /* 0x000fe20003f26270 */
[----:B------:R-:W-:-:S04]  /*10d0*/  IMAD.WIDE.U32 R8, R21, c[0x0][0x1a0], RZ ;  /* 0x0000680015087a25 */ /* 0x000fc800078e00ff */
[----:B--2---:R-:W-:Y:S02]  /*10e0*/  IMAD.MOV.U32 R31, RZ, RZ, c[0x0][0x1a4] ;  /* 0x00006900ff1f7624 */ /* 0x004fe400078e00ff */
[----:B-1----:R-:W-:Y:S01]  /*10f0*/  IMAD R7, R17, c[0x0][0x1bc], R0 ;  /* 0x00006f0011077a24 */ /* 0x002fe200078e0200 */
[----:B------:R-:W-:Y:S01]  /*1100*/  LOP3.LUT R0, R28, 0xfffffff8, RZ, 0xc0, !PT ;  /* 0xfffffff81c007812 */ /* 0x000fe200078ec0ff */
[----:B------:R-:W-:Y:S02]  /*1110*/  IMAD R6, R13, c[0x0][0x1a0], RZ ;  /* 0x000068000d067a24 */ /* 0x000fe400078e02ff */
[----:B---3--:R-:W-:Y:S02]  /*1120*/  @!P5 IMAD R5, R219, 0x60, RZ ;  /* 0x00000060db05d824 */ /* 0x008fe400078e02ff */
[----:B------:R-:W-:Y:S02]  /*1130*/  IMAD.IADD R4, R168, 0x1, -R0 ;  /* 0x00000001a8047824 */ /* 0x000fe400078e0a00 */
[----:B------:R-:W-:Y:S01]  /*1140*/  @!P5 IMAD.IADD R0, R3, 0x1, R5 ;  /* 0x000000010300d824 */ /* 0x000fe200078e0205 */
[----:B------:R-:W-:Y:S01]  /*1150*/  LEA.HI R5, R12, R10, RZ, 0x1 ;  /* 0x0000000a0c057211 */ /* 0x000fe200078f08ff */
[----:B------:R-:W-:Y:S01]  /*1160*/  IMAD R6, R21, c[0x0][0x1a4], R6 ;  /* 0x0000690015067a24 */ /* 0x000fe200078e0206 */
[----:B------:R-:W-:Y:S01]  /*1170*/  LEA.HI R3, R4, R4, RZ, 0x1 ;  /* 0x0000000404037211 */ /* 0x000fe200078f08ff */
[----:B------:R-:W-:Y:S01]  /*1180*/  IMAD.IADD R245, R249, 0x1, R7 ;  /* 0x00000001f9f57824 */ /* 0x000fe200078e0207 */
[----:B------:R-:W-:Y:S01]  /*1190*/  @!P5 LEA.HI.X R15, R2, c[0x0][0x16c], R0, 0x1, P0 ;  /* 0x00005b00020fda11 */ /* 0x000fe200000f0c00 */
[----:B------:R-:W-:Y:S01]  /*11a0*/  IMAD.IADD R6, R9, 0x1, R6 ;  /* 0x0000000109067824 */ /* 0x000fe200078e0206 */
[----:B------:R-:W-:Y:S01]  /*11b0*/  LOP3.LUT R0, R3, 0x3fffffe, RZ, 0xc0, !PT ;  /* 0x03fffffe03007812 */ /* 0x000fe200078ec0ff */
[----:B------:R-:W-:Y:S01]  /*11c0*/  IMAD.SHL.U32 R7, R27, 0x8, RZ ;  /* 0x000000081b077824 */ /* 0x000fe200078e00ff */
[----:B------:R-:W-:Y:S01]  /*11d0*/  SHF.R.S32.HI R19, RZ, 0x1, R3 ;  /* 0x00000001ff137819 */ /* 0x000fe20000011403 */
[----:B------:R1:W-:Y:S01]  /*11e0*/  @!P5 LDGSTS.E.BYPASS.LTC128B.128 [R218+0x3800], [R14.64] ;  /* 0x038000000edadfae */ /* 0x0003e2000b901d48 */
[----:B------:R-:W-:Y:S01]  /*11f0*/  LOP3.LUT R5, R5, 0xfffffffe, RZ, 0xc0, !PT ;  /* 0xfffffffe05057812 */ /* 0x000fe200078ec0ff */
[----:B------:R-:W-:Y:S01]  /*1200*/  IMAD.IADD R11, R4, 0x1, -R0 ;  /* 0x00000001040b7824 */ /* 0x000fe200078e0a00 */
[----:B------:R-:W-:Y:S01]  /*1210*/  LOP3.LUT R0, R12, 0xfffffff0, RZ, 0xc0, !PT ;  /* 0xfffffff00c007812 */ /* 0x000fe200078ec0ff */
[----:B------:R-:W-:Y:S01]  /*1220*/  IMAD.SHL.U32 R4, R19, 0x40, RZ ;  /* 0x0000004013047824 */ /* 0x000fe200078e00ff */
[----:B------:R-:W-:Y:S01]  /*1230*/  LEA R2, P0, R8, R248, 0x7 ;  /* 0x000000f808027211 */ /* 0x000fe200078038ff */
[----:B------:R-:W-:Y:S01]  /*1240*/  IMAD.IADD R10, R10, 0x1, -R5 ;  /* 0x000000010a0a7824 */ /* 0x000fe200078e0a05 */
[----:B------:R-:W0:Y:S01]  /*1250*/  LDGDEPBAR ;  /* 0x00000000000079af */ /* 0x000e220000000000 */
[----:B------:R-:W-:Y:S01]  /*1260*/  IMAD.IADD R0, R168, 0x1, -R0 ;  /* 0x00000001a8007824 */ /* 0x000fe200078e0a00 */
[----:B------:R-:W-:Y:S01]  /*1270*/  LOP3.LUT R4, R4, 0xc0, RZ, 0xc0, !PT ;  /* 0x000000c004047812 */ /* 0x000fe200078ec0ff */
[----:B------:R-:W-:Y:S01]  /*1280*/  IMAD.SHL.U32 R17, R31, 0x40, RZ ;  /* 0x000000401f117824 */ /* 0x000fe200078e00ff */
[----:B------:R-:W-:-:S02]  /*1290*/  LEA.HI.X R3, R8, R245, R6, 0x7, P0 ;  /* 0x000000f508037211 */ /* 0x000fc400000f3c06 */
[----:B------:R-:W-:Y:S02]  /*12a0*/  @!P3 LEA R5, P0, R26, R2, 0x5 ;  /* 0x000000021a05b211 */ /* 0x000fe400078028ff */
[----:B------:R-:W-:Y:S02]  /*12b0*/  LOP3.LUT R7, R4, 0x8, R7, 0xf8, !PT ;  /* 0x0000000804077812 */ /* 0x000fe400078ef807 */
[----:B------:R-:W-:Y:S02]  /*12c0*/  SHF.R.U32.HI R6, RZ, 0x3, R4 ;  /* 0x00000003ff067819 */ /* 0x000fe40000011604 */
[----:B------:R-:W-:Y:S02]  /*12d0*/  LEA.HI R4, R0, R0, RZ, 0x1 ;  /* 0x0000000000047211 */ /* 0x000fe400078f08ff */
[----:B------:R-:W-:Y:S02]  /*12e0*/  @!P3 LEA.HI.X R8, R26, R3, R31, 0x5, P0 ;  /* 0x000000031a08b211 */ /* 0x000fe400000f2c1f */
[----:B------:R-:W-:-:S02]  /*12f0*/  @!P3 LEA R12, P0, R5, c[0x0][0x170], 0x1 ;  /* 0x00005c00050cba11 */ /* 0x000fc400078008ff */
[----:B------:R-:W-:Y:S02]  /*1300*/  LOP3.LUT R9, R7, R6, RZ, 0x3c, !PT ;  /* 0x0000000607097212 */ /* 0x000fe400078e3cff */
[--C-:B------:R-:W-:Y:S02]  /*1310*/  SHF.R.S32.HI R6, RZ, 0x1, R4.reuse ;  /* 0x00000001ff067819 */ /* 0x100fe40000011404 */
[----:B------:R-:W-:Y:S02]  /*1320*/  SHF.R.S32.HI R7, RZ, 0x1f, R4 ;  /* 0x0000001fff077819 */ /* 0x000fe40000011404 */
[----:B------:R-:W-:Y:S01]  /*1330*/  @!P3 LEA.HI.X R13, R5, c[0x0][0x174], R8, 0x1, P0 ;  /* 0x00005d00050dba11 */ /* 0x000fe200000f0c08 */
[----:B------:R-:W-:-:S04]  /*1340*/  DEPBAR.LE SB0, 0x0 ;  /* 0x000080000000791a */ /* 0x000fc80000000000 */
[----:B------:R-:W-:Y:S01]  /*1350*/  LEA.HI R5, R7, R6, RZ, 0x2 ;  /* 0x0000000607057211 */ /* 0x000fe200078f10ff */
[----:B------:R-:W-:Y:S01]  /*1360*/  BAR.SYNC.DEFER_BLOCKING 0x0 ;  /* 0x0000000000007b1d */ /* 0x000fe20000010000 */
[----:B------:R-:W-:Y:S01]  /*1370*/  LOP3.LUT R7, R4, 0x7fffffe, RZ, 0xc0, !PT ;  /* 0x07fffffe04077812 */ /* 0x000fe200078ec0ff */
[----:B------:R-:W-:Y:S01]  /*1380*/  IMAD R4, R10, 0x8, R11 ;  /* 0x000000080a047824 */ /* 0x000fe200078e020b */
[----:B------:R-:W-:Y:S01]  /*1390*/  LOP3.LUT R5, R5, 0xfffffffc, RZ, 0xc0, !PT ;  /* 0xfffffffc05057812 */ /* 0x000fe200078ec0ff */
[----:B------:R-:W-:Y:S01]  /*13a0*/  @!P1 IMAD R8, R31, 0x60, RZ ;  /* 0x000000601f089824 */ /* 0x000fe200078e02ff */
[----:B------:R-:W-:Y:S01]  /*13b0*/  SHF.R.S32.HI R16, RZ, 0x1f, R0 ;  /* 0x0000001fff107819 */ /* 0x000fe20000011400 */
[----:B------:R-:W-:Y:S01]  /*13c0*/  IMAD.IADD R142, R0, 0x1, -R7 ;  /* 0x00000001008e7824 */ /* 0x000fe200078e0a07 */
[----:B------:R-:W-:Y:S01]  /*13d0*/  @!P2 IADD3 R11, P0, R2, R24, RZ ;  /* 0x00000018020ba210 */ /* 0x000fe20007f1e0ff */
[----:B------:R-:W-:Y:S01]  /*13e0*/  IMAD.IADD R18, R6, 0x1, -R5 ;  /* 0x0000000106127824 */ /* 0x000fe200078e0a05 */
[----:B------:R-:W-:Y:S01]  /*13f0*/  LEA.HI R16, R16, R0, RZ, 0x3 ;  /* 0x0000000010107211 */ /* 0x000fe200078f18ff */
[----:B------:R-:W-:Y:S01]  /*1400*/  IMAD.U32 R0, R4, 0x20, R9 ;  /* 0x0000002004007824 */ /* 0x000fe200078e0009 */
[----:B------:R-:W-:Y:S01]  /*1410*/  @!P2 IADD3.X R17, R3, R25, R17, P0, !PT ;  /* 0x000000190311a210 */ /* 0x000fe200007fe411 */
[----:B------:R-:W-:Y:S01]  /*1420*/  IMAD.SHL.U32 R4, R18, 0x40, RZ ;  /* 0x0000004012047824 */ /* 0x000fe200078e00ff */
[----:B------:R-:W-:Y:S01]  /*1430*/  @!P4 LEA R6, P0, R2, c[0x0][0x170], 0x1 ;  /* 0x00005c000206ca11 */ /* 0x000fe200078008ff */
[----:B------:R-:W-:-:S02]  /*1440*/  IMAD.SHL.U32 R5, R10, 0x8, RZ ;  /* 0x000000080a057824 */ /* 0x000fc400078e00ff */
[----:B------:R-:W-:Y:S01]  /*1450*/  IMAD.SHL.U32 R10, R16, 0x20, RZ ;  /* 0x00000020100a7824 */ /* 0x000fe200078e00ff */
[----:B------:R-:W-:Y:S01]  /*1460*/  LOP3.LUT R4, R4, 0xc0, RZ, 0xc0, !PT ;  /* 0x000000c004047812 */ /* 0x000fe200078ec0ff */
[----:B------:R-:W-:Y:S01]  /*1470*/  IMAD.SHL.U32 R204, R0, 0x2, RZ ;  /* 0x0000000200cc7824 */ /* 0x000fe200078e00ff */
[--C-:B------:R-:W-:Y:S01]  /*1480*/  @!P4 LEA.HI.X R7, R2, c[0x0][0x174], R3.reuse, 0x1, P0 ;  /* 0x00005d000207ca11 */ /* 0x100fe200000f0c03 */
[----:B------:R-:W-:Y:S01]  /*1490*/  @!P1 IMAD.WIDE.U32 R2, R26, 0x60, R2 ;  /* 0x000000601a029825 */ /* 0x000fe200078e0002 */
[----:B------:R-:W-:Y:S02]  /*14a0*/  LOP3.LUT R9, R4, 0x8, R5, 0xf8, !PT ;  /* 0x0000000804097812 */ /* 0x000fe400078ef805 */
[----:B------:R-:W-:Y:S01]  /*14b0*/  SHF.R.U32.HI R5, RZ, 0x3, R4 ;  /* 0x00000003ff057819 */ /* 0x000fe20000011604 */
[----:B------:R-:W-:Y:S01]  /*14c0*/  @!P1 IMAD.IADD R3, R3, 0x1, R8 ;  /* 0x0000000103039824 */ /* 0x000fe200078e0208 */
[----:B------:R-:W-:Y:S01]  /*14d0*/  @!P1 LEA R8, P0, R2, c[0x0][0x170], 0x1 ;  /* 0x00005c0002089a11 */ /* 0x000fe200078008ff */
[----:B------:R-:W-:Y:S01]  /*14e0*/  @P4 STS [R218+0x4000], RZ ;  /* 0x004000ffda004388 */ /* 0x000fe20000000800 */
[----:B------:R-:W-:Y:S01]  /*14f0*/  LOP3.LUT R140, R10, 0xffffff00, RZ, 0xc0, !PT ;  /* 0xffffff000a8c7812 */ /* 0x000fe200078ec0ff */
[----:B------:R-:W-:Y:S01]  /*1500*/  IMAD.MOV.U32 R0, RZ, RZ, 0x10 ;  /* 0x00000010ff007424 */ /* 0x000fe200078e00ff */
[----:B------:R-:W-:Y:S01]  /*1510*/  LOP3.LUT R141, R9, R5, RZ, 0x3c, !PT ;  /* 0x00000005098d7212 */ /* 0x000fe200078e3cff */
[----:B------:R-:W-:Y:S01]  /*1520*/  @P4 STS [R218+0x4004], RZ ;  /* 0x004004ffda004388 */ /* 0x000fe20000000800 */
[----:B------:R-:W-:Y:S01]  /*1530*/  @!P1 LEA.HI.X R9, R2, c[0x0][0x174], R3, 0x1, P0 ;  /* 0x00005d0002099a11 */ /* 0x000fe200000f0c03 */
[----:B------:R-:W-:Y:S01]  /*1540*/  IMAD R2, R30, 0x200, R140 ;  /* 0x000002001e027824 */ /* 0x000fe200078e028c */
[----:B------:R-:W-:Y:S01]  /*1550*/  @!P2 LEA R4, P5, R11, c[0x0][0x170], 0x1 ;  /* 0x00005c000b04aa11 */ /* 0x000fe200078a08ff */
[----:B------:R-:W-:Y:S01]  /*1560*/  @P4 STS.64 [R218+0x4008], RZ ;  /* 0x004008ffda004388 */ /* 0x000fe20000000a00 */
[----:B------:R-:W-:Y:S01]  /*1570*/  LOP3.LUT P0, RZ, R19, 0x2, RZ, 0xc0, !PT ;  /* 0x0000000213ff7812 */ /* 0x000fe2000780c0ff */
[----:B------:R-:W-:Y:S01]  /*1580*/  IMAD R2, R142, 0x20, R2 ;  /* 0x000000208e027824 */ /* 0x000fe200078e0202 */
[----:B------:R-:W-:Y:S01]  /*1590*/  @!P2 LEA.HI.X R5, R11, c[0x0][0x174], R17, 0x1, P5 ;  /* 0x00005d000b05aa11 */ /* 0x000fe200028f0c11 */
[----:B------:R-:W-:Y:S01]  /*15a0*/  @!PT LDS RZ, [RZ] ;  /* 0x00000000fffff984 */ /* 0x000fe20000000800 */
[----:B------:R-:W-:Y:S01]  /*15b0*/  @!PT LDS RZ, [RZ] ;  /* 0x00000000fffff984 */ /* 0x000fe20000000800 */
[----:B------:R-:W-:Y:S01]  /*15c0*/  @!PT LDS RZ, [RZ] ;  /* 0x00000000fffff984 */ /* 0x000fe20000000800 */
[----:B------:R2:W-:Y:S01]  /*15d0*/  @!P4 LDGSTS.E.BYPASS.LTC128B.128 [R218+0x4000], [R6.64] ;  /* 0x0400000006dacfae */ /* 0x0005e2000b901d48 */
[----:B------:R-:W-:Y:S01]  /*15e0*/  IADD3 R209, R204, 0x2020, RZ ;  /* 0x00002020ccd17810 */ /* 0x000fe20007ffe0ff */
[----:B------:R-:W-:Y:S01]  /*15f0*/  IMAD.IADD R2, R141, 0x1, R2 ;  /* 0x000000018d027824 */ /* 0x000fe200078e0202 */
[----:B------:R-:W-:Y:S01]  /*1600*/  LOP3.LUT R3, R143, 0xffffffe0, RZ, 0xc0, !PT ;  /* 0xffffffe08f037812 */ /* 0x000fe200078ec0ff */
[----:B------:R-:W-:Y:S02]  /*1610*/  @P3 STS.128 [R218+0x4800], RZ ;  /* 0x004800ffda003388 */ /* 0x000fe40000000c00 */
[----:B------:R-:W-:Y:S01]  /*1620*/  IMAD.SHL.U32 R207, R2, 0x2, RZ ;  /* 0x0000000202cf7824 */ /* 0x000fe200078e00ff */
[----:B------:R-:W-:Y:S01]  /*1630*/  IADD3 R2, R204, 0x2000, RZ ;  /* 0x00002000cc027810 */ /* 0x000fe20007ffe0ff */
[----:B------:R-:W-:Y:S01]  /*1640*/  @!PT LDS RZ, [RZ] ;  /* 0x00000000fffff984 */ /* 0x000fe20000000800 */
[----:B------:R-:W-:Y:S01]  /*1650*/  @!PT LDS RZ, [RZ] ;  /* 0x00000000fffff984 */ /* 0x000fe20000000800 */
[----:B------:R-:W-:Y:S01]  /*1660*/  @!PT LDS RZ, [RZ] ;  /* 0x00000000fffff984 */ /* 0x000fe20000000800 */
[----:B------:R1:W-:Y:S01]  /*1670*/  @!P3 LDGSTS.E.BYPASS.LTC128B.128 [R218+0x4800], [R12.64] ;  /* 0x048000000cdabfae */ /* 0x0003e2000b901d48 */
[----:B------:R-:W-:-:S02]  /*1680*/  IMAD.IADD R3, R168, 0x1, -R3 ;  /* 0x00000001a8037824 */ /* 0x000fc400078e0a03 */
[----:B------:R-:W-:Y:S01]  /*1690*/  @P0 IADD3 R209, R2, -0x20, RZ ;  /* 0xffffffe002d10810 */ /* 0x000fe20007ffe0ff */
[----:B------:R-:W-:Y:S01]  /*16a0*/  @P2 STS.128 [R218+0x5000], RZ ;  /* 0x005000ffda002388 */ /* 0x000fe20000000c00 */
[----:B------:R-:W-:Y:S02]  /*16b0*/  IMAD.SHL.U32 R2, R168, 0x2, RZ ;  /* 0x00000002a8027824 */ /* 0x000fe400078e00ff */
[C---:B------:R-:W-:Y:S01]  /*16c0*/  IADD3 R216, R209.reuse, 0x400, RZ ;  /* 0x00000400d1d87810 */ /* 0x040fe20007ffe0ff */
[----:B------:R-:W-:Y:S01]  /*16d0*/  @!PT LDS RZ, [RZ] ;  /* 0x00000000fffff984 */ /* 0x000fe20000000800 */
[----:B------:R-:W-:Y:S01]  /*16e0*/  @!PT LDS RZ, [RZ] ;  /* 0x00000000fffff984 */ /* 0x000fe20000000800 */
[----:B------:R-:W-:Y:S01]  /*16f0*/  @!PT LDS RZ, [RZ] ;  /* 0x00000000fffff984 */ /* 0x000fe20000000800 */
[----:B------:R2:W-:Y:S01]  /*1700*/  @!P2 LDGSTS.E.BYPASS.LTC128B.128 [R218+0x5000], [R4.64] ;  /* 0x0500000004daafae */ /* 0x0005e2000b901d48 */
[C---:B------:R-:W-:Y:S02]  /*1710*/  IADD3 R215, R209.reuse, 0x800, RZ ;  /* 0x00000800d1d77810 */ /* 0x040fe40007ffe0ff */
[----:B------:R-:W-:Y:S01]  /*1720*/  LOP3.LUT R2, R2, 0x6, RZ, 0xc0, !PT ;  /* 0x0000000602027812 */ /* 0x000fe200078ec0ff */
[----:B------:R-:W-:Y:S01]  /*1730*/  @P1 STS.128 [R218+0x5800], RZ ;  /* 0x005800ffda001388 */ /* 0x000fe20000000c00 */
[----:B------:R-:W-:-:S02]  /*1740*/  IADD3 R214, R209, 0xc00, RZ ;  /* 0x00000c00d1d67810 */ /* 0x000fc40007ffe0ff */
[----:B------:R-:W-:Y:S01]  /*1750*/  IADD3 R213, R209, 0x1000, RZ ;  /* 0x00001000d1d57810 */ /* 0x000fe20007ffe0ff */
[----:B------:R-:W-:Y:S01]  /*1760*/  @!PT LDS RZ, [RZ] ;  /* 0x00000000fffff984 */ /* 0x000fe20000000800 */
[----:B------:R-:W-:Y:S01]  /*1770*/  @!PT LDS RZ, [RZ] ;  /* 0x00000000fffff984 */ /* 0x000fe20000000800 */
[----:B------:R-:W-:Y:S01]  /*1780*/  @!PT LDS RZ, [RZ] ;  /* 0x00000000fffff984 */ /* 0x000fe20000000800 */
[----:B------:R3:W-:Y:S01]  /*1790*/  @!P1 LDGSTS.E.BYPASS.LTC128B.128 [R218+0x5800], [R8.64] ;  /* 0x0580000008da9fae */ /* 0x0007e2000b901d48 */
[----:B------:R-:W-:Y:S01]  /*17a0*/  LOP3.LUT P1, RZ, R18, 0x2, RZ, 0xc0, !PT ;  /* 0x0000000212ff7812 */ /* 0x000fe2000782c0ff */
[----:B------:R-:W-:Y:S01]  /*17b0*/  IMAD R2, R21, 0x80, R2 ;  /* 0x0000008015027824 */ /* 0x000fe200078e0202 */
[----:B------:R-:W-:Y:S01]  /*17c0*/  IADD3 R212, R209, 0x1400, RZ ;  /* 0x00001400d1d47810 */ /* 0x000fe20007ffe0ff */
[----:B------:R-:W-:Y:S01]  /*17d0*/  LDSM.16.M88.4 R32, [R204+0x2400] ;  /* 0x00240000cc20783b */ /* 0x000fe20000000200 */
[----:B------:R-:W-:Y:S02]  /*17e0*/  SEL R0, R0, 0xfffffff0, !P1 ;  /* 0xfffffff000007807 */ /* 0x000fe40004800000 */
[CC--:B------:R-:W-:Y:S01]  /*17f0*/  ISETP.GE.AND P5, PT, R2.reuse, R20.reuse, PT ;  /* 0x000000140200720c */ /* 0x0c0fe20003fa6270 */
[----:B------:R-:W-:Y:S01]  /*1800*/  LDSM.16.M88.4 R28, [R204+0x2800] ;  /* 0x00280000cc1c783b */ /* 0x000fe20000000200 */
[----:B----4-:R-:W-:Y:S01]  /*1810*/  IADD3 R23, R2, 0x9, RZ ;  /* 0x0000000902177810 */ /* 0x010fe20007ffe0ff */
[----:B------:R-:W-:Y:S01]  /*1820*/  IMAD R208, R0, 0x2, R207 ;  /* 0x0000000200d07824 */ /* 0x000fe200078e02cf */
[----:B------:R-:W-:Y:S01]  /*1830*/  IADD3 R22, R2, 0x10, RZ ;  /* 0x0000001002167810 */ /* 0x000fe20007ffe0ff */
[----:B-1----:R-:W-:Y:S01]  /*1840*/  LDSM.16.M88.4 R12, [R204+0x2000] ;  /* 0x00200000cc0c783b */ /* 0x002fe20000000200 */
[----:B------:R-:W-:-:S02]  /*1850*/  ISETP.GE.AND P2, PT, R23, R20, PT ;  /* 0x000000141700720c */ /* 0x000fc40003f46270 */
[-C--:B------:R-:W-:Y:S01]  /*1860*/  ISETP.GE.AND P0, PT, R22, R20.reuse, PT ;  /* 0x000000141600720c */ /* 0x080fe20003f06270 */
[----:B------:R-:W-:Y:S01]  /*1870*/  LDSM.16.M88.4 R24, [R204+0x2c00] ;  /* 0x002c0000cc18783b */ /* 0x000fe20000000200 */
[C---:B------:R-:W-:Y:S02]  /*1880*/  IADD3 R21, R2.reuse, 0x11, RZ ;  /* 0x0000001102157810 */ /* 0x040fe40007ffe0ff */
[----:B------:R-:W-:Y:S01]  /*1890*/  IADD3 R211, R209, 0x1800, RZ ;  /* 0x00001800d1d37810 */ /* 0x000fe20007ffe0ff */
[----:B--2---:R-:W1:Y:S01]  /*18a0*/  LDSM.16.M88.4 R4, [R207+0x1000] ;  /* 0x00100000cf04783b */ /* 0x004e620000000200 */
[----:B------:R-:W-:Y:S02]  /*18b0*/  ISETP.GE.AND P1, PT, R21, R20, PT ;  /* 0x000000141500720c */ /* 0x000fe40003f26270 */
[----:B------:R-:W-:Y:S01]  /*18c0*/  IADD3 R210, R209, 0x1c00, RZ ;  /* 0x00001c00d1d27810 */ /* 0x000fe20007ffe0ff */
[----:B------:R-:W-:Y:S04]  /*18d0*/  LDSM.16.M88.4 R36, [R204+0x3000] ;  /* 0x00300000cc24783b */ /* 0x000fe80000000200 */
[----:B---3--:R-:W2:Y:S04]  /*18e0*/  LDSM.16.M88.4 R8, [R207] ;  /* 0x00000000cf08783b */ /* 0x008ea80000000200 */
[----:B------:R-:W3:Y:S04]  /*18f0*/  LDSM.16.M88.4 R40, [R204+0x3400] ;  /* 0x00340000cc28783b */ /* 0x000ee80000000200 */
[----:B------:R-:W4:Y:S04]  /*1900*/  LDSM.16.M88.4 R52, [R204+0x3800] ;  /* 0x00380000cc34783b */ /* 0x000f280000000200 */
[----:B------:R-:W5:Y:S04]  /*1910*/  LDSM.16.M88.4 R48, [R204+0x3c00] ;  /* 0x003c0000cc30783b */ /* 0x000f680000000200 */
[----:B------:R-:W-:Y:S04]  /*1920*/  LDSM.16.M88.4 R16, [R208] ;  /* 0x00000000d010783b */ /* 0x000fe80000000200 */
[----:B------:R-:W3:Y:S04]  /*1930*/  LDSM.16.M88.4 R44, [R209] ;  /* 0x00000000d12c783b */ /* 0x000ee80000000200 */
[----:B------:R-:W-:Y:S04]  /*1940*/  LDSM.16.M88.4 R72, [R209+0x1400] ;  /* 0x00140000d148783b */ /* 0x000fe80000000200 */
[----:B------:R-:W-:Y:S01]  /*1950*/  LDSM.16.M88.4 R60, [R209+0x800] ;  /* 0x00080000d13c783b */ /* 0x000fe20000000200 */
[-C--:B-1----:R-:W-:Y:S03]  /*1960*/  HMMA.16816.F32 R84, R4, R12.reuse, RZ ;  /* 0x0000000c0454723c */ /* 0x082fe600000018ff */
[----:B------:R-:W-:Y:S04]  /*1970*/  LDSM.16.M88.4 R56, [R209+0x400] ;  /* 0x00040000d138783b */ /* 0x000fe80000000200 */
[----:B------:R-:W-:Y:S01]  /*1980*/  LDSM.16.M88.4 R64, [R209+0xc00] ;  /* 0x000c0000d140783b */ /* 0x000fe20000000200 */
[----:B--2---:R-:W-:Y:S03]  /*1990*/  HMMA.16816.F32 R80, R8, R12, RZ ;  /* 0x0000000c0850723c */ /* 0x004fe600000018ff */
[----:B------:R-:W-:Y:S04]  /*19a0*/  LDSM.16.M88.4 R68, [R209+0x1000] ;  /* 0x00100000d144783b */ /* 0x000fe80000000200 */
[----:B------:R1:W-:Y:S01]  /*19b0*/  STL [R1+0x2c], R3 ;  /* 0x00002c0301007387 */ /* 0x0003e20000100800 */
[-C--:B------:R-:W-:Y:S03]  /*19c0*/  HMMA.16816.F32 R108, R4, R14.reuse, RZ ;  /* 0x0000000e046c723c */ /* 0x080fe600000018ff */
[----:B------:R-:W0:Y:S05]  /*19d0*/  LDGDEPBAR ;  /* 0x00000000000079af */ /* 0x000e2a0000000000 */
[----:B------:R-:W-:Y:S01]  /*19e0*/  HMMA.16816.F32 R112, R8, R14, RZ ;  /* 0x0000000e0870723c */ /* 0x000fe200000018ff */
[----:B------:R-:W2:Y:S07]  /*19f0*/  LDSM.16.M88.4 R12, [R208+0x1000] ;  /* 0x00100000d00c783b */ /* 0x000eae0000000200 */
[----:B------:R-:W-:Y:S01]  /*1a00*/  HMMA.16816.F32 R88, R4, R32, RZ ;  /* 0x000000200458723c */ /* 0x000fe200000018ff */
[----:B-1----:R-:W-:-:S07]  /*1a10*/  IADD3 R3, R2, 0x18, RZ ;  /* 0x0000001802037810 */ /* 0x002fce0007ffe0ff */
[----:B------:R-:W-:Y:S01]  /*1a20*/  HMMA.16816.F32 R92, R4, R28, RZ ;  /* 0x0000001c045c723c */ /* 0x000fe200000018ff */
[----:B------:R-:W-:Y:S02]  /*1a30*/  ISETP.GE.AND P3, PT, R3, R20, PT ;  /* 0x000000140300720c */ /* 0x000fe40003f66270 */
[----:B------:R-:W-:-:S05]  /*1a40*/  IADD3 R3, R2, 0x19, RZ ;  /* 0x0000001902037810 */ /* 0x000fca0007ffe0ff */
[C---:B------:R-:W-:Y:S08]  /*1a50*/  HMMA.16816.F32 R104, R4.reuse, R24, RZ ;  /* 0x000000180468723c */ /* 0x040ff000000018ff */
[C---:B------:R-:W-:Y:S08]  /*1a60*/  HMMA.16816.F32 R100, R4.reuse, R36, RZ ;  /* 0x000000240464723c */ /* 0x040ff000000018ff */
[C---:B---3--:R-:W-:Y:S08]  /*1a70*/  HMMA.16816.F32 R96, R4.reuse, R40, RZ ;  /* 0x000000280460723c */ /* 0x048ff000000018ff */
[C---:B----4-:R-:W-:Y:S08]  /*1a80*/  HMMA.16816.F32 R148, R4.reuse, R52, RZ ;  /* 0x000000340494723c */ /* 0x050ff000000018ff */
[C---:B-----5:R-:W-:Y:S08]  /*1a90*/  HMMA.16816.F32 R192, R4.reuse, R48, RZ ;  /* 0x0000003004c0723c */ /* 0x060ff000000018ff */
[C---:B------:R-:W-:Y:S08]  /*1aa0*/  HMMA.16816.F32 R124, R4.reuse, R34, RZ ;  /* 0x00000022047c723c */ /* 0x040ff000000018ff */
[C---:B------:R-:W-:Y:S08]  /*1ab0*/  HMMA.16816.F32 R132, R4.reuse, R30, RZ ;  /* 0x0000001e0484723c */ /* 0x040ff000000018ff */
[C---:B------:R-:W-:Y:S08]  /*1ac0*/  HMMA.16816.F32 R152, R4.reuse, R26, RZ ;  /* 0x0000001a0498723c */ /* 0x040ff000000018ff */
[C---:B------:R-:W-:Y:S08]  /*1ad0*/  HMMA.16816.F32 R160, R4.reuse, R38, RZ ;  /* 0x0000002604a0723c */ /* 0x040ff000000018ff */
[C---:B------:R-:W-:Y:S08]  /*1ae0*/  HMMA.16816.F32 R180, R4.reuse, R42, RZ ;  /* 0x0000002a04b4723c */ /* 0x040ff000000018ff */
[C---:B------:R-:W-:Y:S08]  /*1af0*/  HMMA.16816.F32 R196, R4.reuse, R54, RZ ;  /* 0x0000003604c4723c */ /* 0x040ff000000018ff */
[----:B------:R-:W-:Y:S08]  /*1b00*/  HMMA.16816.F32 R200, R4, R50, RZ ;  /* 0x0000003204c8723c */ /* 0x000ff000000018ff */
[C---:B------:R-:W-:Y:S08]  /*1b10*/  HMMA.16816.F32 R4, R8.reuse, R40, RZ ;  /* 0x000000280804723c */ /* 0x040ff000000018ff */
        /* <DEDUP_REMOVED lines=8> */
[----:B------:R-:W-:Y:S08]  /*1ba0*/  HMMA.16816.F32 R164, R8, R42, RZ ;  /* 0x0000002a08a4723c */ /* 0x000ff000000018ff */
[-C--:B------:R-:W-:Y:S08]  /*1bb0*/  HMMA.16816.F32 R40, R16, R44.reuse, R80 ;  /* 0x0000002c1028723c */ /* 0x080ff00000001850 */
[----:B--2---:R-:W-:Y:S08]  /*1bc0*/  HMMA.16816.F32 R36, R12, R44, R84 ;  /* 0x0000002c0c24723c */ /* 0x004ff00000001854 */
[----:B------:R-:W-:Y:S07]  /*1bd0*/  HMMA.16816.F32 R136, R16, R72, R4 ;  /* 0x000000481088723c */ /* 0x000fee0000001804 */
[C---:B------:R-:W-:Y:S01]  /*1be0*/  IADD3 R5, R2.reuse, 0x1, RZ ;  /* 0x0000000102057810 */ /* 0x040fe20007ffe0ff */
[----:B------:R-:W-:Y:S01]  /*1bf0*/  HMMA.16816.F32 R120, R8, R52, RZ ;  /* 0x000000340878723c */ /* 0x000fe200000018ff */
[----:B------:R-:W-:-:S02]  /*1c00*/  IADD3 R4, R2, 0x8, RZ ;  /* 0x0000000802047810 */ /* 0x000fc40007ffe0ff */
[-C--:B------:R-:W-:Y:S02]  /*1c10*/  ISETP.GE.AND P4, PT, R5, R20.reuse, PT ;  /* 0x000000140500720c */ /* 0x080fe40003f86270 */
[----:B------:R-:W-:Y:S02]  /*1c20*/  ISETP.GE.AND P6, PT, R4, R20, PT ;  /* 0x000000140400720c */ /* 0x000fe40003fc6270 */
[----:B------:R-:W-:Y:S01]  /*1c30*/  FSEL R87, R40, -INF , !P5 ;  /* 0xff80000028577808 */ /* 0x000fe20006800000 */
[----:B------:R-:W-:Y:S01]  /*1c40*/  HMMA.16816.F32 R184, R8, R54, RZ ;  /* 0x0000003608b8723c */ /* 0x000fe200000018ff */
[----:B------:R-:W-:Y:S02]  /*1c50*/  FSEL R169, R38, -INF , !P5 ;  /* 0xff80000026a97808 */ /* 0x000fe40006800000 */
[----:B------:R-:W-:Y:S02]  /*1c60*/  FSEL R143, R36, -INF , !P5 ;  /* 0xff800000248f7808 */ /* 0x000fe40006800000 */
[----:B------:R-:W-:-:S02]  /*1c70*/  FSEL R170, R39, -INF , !P4 ;  /* 0xff80000027aa7808 */ /* 0x000fc40006000000 */
[----:B------:R-:W-:Y:S01]  /*1c80*/  FSEL R86, R41, -INF , !P4 ;  /* 0xff80000029567808 */ /* 0x000fe20006000000 */
[C---:B------:R-:W-:Y:S08]  /*1c90*/  HMMA.16816.F32 R172, R8.reuse, R48, RZ ;  /* 0x0000003008ac723c */ /* 0x040ff000000018ff */
[----:B------:R-:W-:Y:S08]  /*1ca0*/  HMMA.16816.F32 R188, R8, R50, RZ ;  /* 0x0000003208bc723c */ /* 0x000ff000000018ff */
[-C--:B------:R-:W-:Y:S08]  /*1cb0*/  HMMA.16816.F32 R8, R12, R46.reuse, R108 ;  /* 0x0000002e0c08723c */ /* 0x080ff0000000186c */
[C---:B------:R-:W-:Y:S07]  /*1cc0*/  HMMA.16816.F32 R4, R16.reuse, R46, R112 ;  /* 0x0000002e1004723c */ /* 0x040fee0000001870 */
[----:B------:R-:W-:Y:S01]  /*1cd0*/  FSEL R115, R43, -INF , !P4 ;  /* 0xff8000002b737808 */ /* 0x000fe20006000000 */
[C---:B------:R-:W-:Y:S01]  /*1ce0*/  HMMA.16816.F32 R80, R16.reuse, R60, R32 ;  /* 0x0000003c1050723c */ /* 0x040fe20000001820 */
[----:B------:R-:W1:Y:S07]  /*1cf0*/  LDSM.16.M88.4 R32, [R209+0x1800] ;  /* 0x00180000d120783b */ /* 0x000e6e0000000200 */
[----:B------:R-:W-:Y:S01]  /*1d00*/  HMMA.16816.F32 R76, R16, R56, R76 ;  /* 0x00000038104c723c */ /* 0x000fe2000000184c */
[----:B------:R-:W-:-:S02]  /*1d10*/  FSEL R176, R10, -INF , !P6 ;  /* 0xff8000000ab07808 */ /* 0x000fc40007000000 */
[----:B------:R-:W-:Y:S02]  /*1d20*/  FSEL R168, R8, -INF , !P6 ;  /* 0xff80000008a87808 */ /* 0x000fe40007000000 */
[----:B------:R-:W-:-:S03]  /*1d30*/  FSEL R171, R11, -INF , !P2 ;  /* 0xff8000000bab7808 */ /* 0x000fc60005000000 */
[----:B------:R-:W-:Y:S01]  /*1d40*/  HMMA.16816.F32 R48, R12, R56, R88 ;  /* 0x000000380c30723c */ /* 0x000fe20000001858 */
[----:B------:R-:W-:Y:S02]  /*1d50*/  FSEL R85, R4, -INF , !P6 ;  /* 0xff80000004557808 */ /* 0x000fe40007000000 */
[----:B------:R-:W-:-:S05]  /*1d60*/  FSEL R84, R5, -INF , !P2 ;  /* 0xff80000005547808 */ /* 0x000fca0005000000 */
[----:B------:R-:W-:Y:S08]  /*1d70*/  HMMA.16816.F32 R88, R16, R64, R28 ;  /* 0x000000401058723c */ /* 0x000ff0000000181c */
[----:B------:R-:W-:Y:S01]  /*1d80*/  HMMA.16816.F32 R28, R12, R58, R124 ;  /* 0x0000003a0c1c723c */ /* 0x000fe2000000187c */
[----:B------:R-:W-:Y:S02]  /*1d90*/  FSEL R114, R79, -INF , !P1 ;  /* 0xff8000004f727808 */ /* 0x000fe40004800000 */
[----:B------:R-:W-:-:S04]  /*1da0*/  FSEL R77, R77, -INF , !P1 ;  /* 0xff8000004d4d7808 */ /* 0x000fc80004800000 */
[----:B------:R-:W-:Y:S01]  /*1db0*/  FSEL R124, R42, -INF , !P5 ;  /* 0xff8000002a7c7808 */ /* 0x000fe20006800000 */
[----:B------:R-:W-:Y:S01]  /*1dc0*/  HMMA.16816.F32 R52, R12, R60, R92 ;  /* 0x0000003c0c34723c */ /* 0x000fe2000000185c */
[-C--:B------:R-:W-:Y:S02]  /*1dd0*/  ISETP.GE.AND P5, PT, R3, R20.reuse, PT ;  /* 0x000000140300720c */ /* 0x080fe40003fa6270 */
[C---:B------:R-:W-:Y:S02]  /*1de0*/  IADD3 R3, R2.reuse, 0x20, RZ ;  /* 0x0000002002037810 */ /* 0x040fe40007ffe0ff */
[----:B------:R-:W-:Y:S02]  /*1df0*/  FSEL R127, R37, -INF , !P4 ;  /* 0xff800000257f7808 */ /* 0x000fe40006000000 */
[----:B------:R-:W-:Y:S01]  /*1e00*/  ISETP.GE.AND P4, PT, R3, R20, PT ;  /* 0x000000140300720c */ /* 0x000fe20003f86270 */
[----:B------:R-:W-:Y:S01]  /*1e10*/  HMMA.16816.F32 R92, R16, R68, R24 ;  /* 0x00000044105c723c */ /* 0x000fe20000001818 */
[----:B------:R-:W-:-:S02]  /*1e20*/  IADD3 R3, R2, 0x21, RZ ;  /* 0x0000002102037810 */ /* 0x000fc40007ffe0ff */
[----:B------:R-:W-:Y:S02]  /*1e30*/  FSEL R126, R9, -INF , !P2 ;  /* 0xff800000097e7808 */ /* 0x000fe40005000000 */
[----:B------:R-:W-:Y:S02]  /*1e40*/  FSEL R125, R49, -INF , !P1 ;  /* 0xff800000317d7808 */ /* 0x000fe40004800000 */
[----:B------:R-:W-:Y:S01]  /*1e50*/  FSEL R111, R82, -INF , !P4 ;  /* 0xff800000526f7808 */ /* 0x000fe20006000000 */
[----:B------:R-:W-:Y:S07]  /*1e60*/  HMMA.16816.F32 R24, R16, R58, R116 ;  /* 0x0000003a1018723c */ /* 0x000fee0000001874 */
[----:B------:R-:W-:Y:S01]  /*1e70*/  FSEL R118, R6, -INF , !P6 ;  /* 0xff80000006767808 */ /* 0x000fe20007000000 */
[----:B------:R-:W-:Y:S01]  /*1e80*/  HMMA.16816.F32 R8, R12, R62, R132 ;  /* 0x0000003e0c08723c */ /* 0x000fe20000001884 */
[----:B------:R-:W-:-:S02]  /*1e90*/  ISETP.GE.AND P6, PT, R3, R20, PT ;  /* 0x000000140300720c */ /* 0x000fc40003fc6270 */
[C---:B------:R-:W-:Y:S02]  /*1ea0*/  IADD3 R3, R2.reuse, 0x28, RZ ;  /* 0x0000002802037810 */ /* 0x040fe40007ffe0ff */
[----:B------:R-:W-:Y:S02]  /*1eb0*/  FSEL R117, R7, -INF , !P2 ;  /* 0xff80000007757808 */ /* 0x000fe40005000000 */
[----:B------:R-:W-:Y:S01]  /*1ec0*/  ISETP.GE.AND P2, PT, R3, R20, PT ;  /* 0x000000140300720c */ /* 0x000fe20003f46270 */
[----:B------:R-:W-:Y:S01]  /*1ed0*/  HMMA.16816.F32 R4, R16, R62, R128 ;  /* 0x0000003e1004723c */ /* 0x000fe20000001880 */
[----:B------:R-:W-:Y:S02]  /*1ee0*/  IADD3 R3, R2, 0x29, RZ ;  /* 0x0000002902037810 */ /* 0x000fe40007ffe0ff */
[----:B------:R-:W-:Y:S02]  /*1ef0*/  FSEL R116, R78, -INF , !P0 ;  /* 0xff8000004e747808 */ /* 0x000fe40004000000 */
[----:B------:R-:W-:-:S02]  /*1f00*/  FSEL R133, R50, -INF , !P0 ;  /* 0xff80000032857808 */ /* 0x000fc40004000000 */
[----:B------:R-:W-:Y:S01]  /*1f10*/  FSEL R132, R48, -INF , !P0 ;  /* 0xff80000030847808 */ /* 0x000fe20004000000 */
[----:B-1----:R-:W-:Y:S01]  /*1f20*/  HMMA.16816.F32 R60, R16, R32, R120 ;  /* 0x00000020103c723c */ /* 0x002fe20000001878 */
[----:B------:R-:W-:Y:S02]  /*1f30*/  FSEL R78, R76, -INF , !P0 ;  /* 0xff8000004c4e7808 */ /* 0x000fe40004000000 */
[-C--:B------:R-:W-:Y:S02]  /*1f40*/  ISETP.GE.AND P0, PT, R3, R20.reuse, PT ;  /* 0x000000140300720c */ /* 0x080fe40003f06270 */
[----:B------:R-:W-:Y:S02]  /*1f50*/  IADD3 R3, R2, 0x30, RZ ;  /* 0x0000003002037810 */ /* 0x000fe40007ffe0ff */
[----:B------:R-:W-:Y:S01]  /*1f60*/  FSEL R128, R51, -INF , !P1 ;  /* 0xff80000033807808 */ /* 0x000fe20004800000 */
[----:B------:R-:W-:Y:S01]  /*1f70*/  HMMA.16816.F32 R96, R12, R72, R96 ;  /* 0x000000480c60723c */ /* 0x000fe20000001860 */
[----:B------:R-:W-:-:S02]  /*1f80*/  ISETP.GE.AND P1, PT, R3, R20, PT ;  /* 0x000000140300720c */ /* 0x000fc40003f26270 */
[----:B------:R-:W-:Y:S02]  /*1f90*/  IADD3 R3, R2, 0x31, RZ ;  /* 0x0000003102037810 */ /* 0x000fe40007ffe0ff */
[----:B------:R-:W-:Y:S02]  /*1fa0*/  FSEL R130, R30, -INF , !P3 ;  /* 0xff8000001e827808 */ /* 0x000fe40005800000 */
[----:B------:R-:W-:Y:S01]  /*1fb0*/  FSEL R120, R28, -INF , !P3 ;  /* 0xff8000001c787808 */ /* 0x000fe20005800000 */
[----:B------:R-:W-:Y:S01]  /*1fc0*/  HMMA.16816.F32 R104, R12, R64, R104 ;  /* 0x000000400c68723c */ /* 0x000fe20000001868 */
[----:B------:R-:W-:Y:S02]  /*1fd0*/  FSEL R113, R26, -INF , !P3 ;  /* 0xff8000001a717808 */ /* 0x000fe40005800000 */
[----:B------:R-:W-:Y:S02]  /*1fe0*/  FSEL R76, R24, -INF , !P3 ;  /* 0xff800000184c7808 */ /* 0x000fe40005800000 */
[----:B------:R-:W-:-:S02]  /*1ff0*/  ISETP.GE.AND P3, PT, R3, R20, PT ;  /* 0x000000140300720c */ /* 0x000fc40003f66270 */
[----:B------:R-:W-:Y:S01]  /*2000*/  IADD3 R3, R2, 0x38, RZ ;  /* 0x0000003802037810 */ /* 0x000fe20007ffe0ff */
[C---:B------:R-:W-:Y:S01]  /*2010*/  HMMA.16816.F32 R100, R12.reuse, R68, R100 ;  /* 0x000000440c64723c */ /* 0x040fe20000001864 */
[----:B------:R-:W-:Y:S02]  /*2020*/  FSEL R129, R31, -INF , !P5 ;  /* 0xff8000001f817808 */ /* 0x000fe40006800000 */
[----:B------:R-:W-:Y:S02]  /*2030*/  FSEL R119, R29, -INF , !P5 ;  /* 0xff8000001d777808 */ /* 0x000fe40006800000 */
[----:B------:R-:W-:Y:S02]  /*2040*/  FSEL R112, R27, -INF , !P5 ;  /* 0xff8000001b707808 */ /* 0x000fe40006800000 */
        /* <DEDUP_REMOVED lines=8> */
[----:B------:R-:W-:Y:S02]  /*20d0*/  ISETP.GE.AND P4, PT, R3, R20, PT ;  /* 0x000000140300720c */ /* 0x000fe40003f86270 */
[----:B------:R-:W-:-:S02]  /*20e0*/  IADD3 R3, R2, 0x40, RZ ;  /* 0x0000004002037810 */ /* 0x000fc40007ffe0ff */
[----:B------:R-:W-:Y:S01]  /*20f0*/  FSEL R148, R55, -INF , !P6 ;  /* 0xff80000037947808 */ /* 0x000fe20007000000 */
[----:B------:R-:W-:Y:S01]  /*2100*/  HMMA.16816.F32 R28, R16, R66, R144 ;  /* 0x00000042101c723c */ /* 0x000fe20000001890 */
[----:B------:R-:W-:Y:S02]  /*2110*/  FSEL R131, R53, -INF , !P6 ;  /* 0xff80000035837808 */ /* 0x000fe40007000000 */
[----:B------:R-:W-:Y:S02]  /*2120*/  FSEL R110, R83, -INF , !P6 ;  /* 0xff800000536e7808 */ /* 0x000fe40007000000 */
[----:B------:R-:W-:Y:S02]  /*2130*/  FSEL R69, R81, -INF , !P6 ;  /* 0xff80000051457808 */ /* 0x000fe40007000000 */
[----:B------:R-:W-:Y:S01]  /*2140*/  ISETP.GE.AND P6, PT, R3, R20, PT ;  /* 0x000000140300720c */ /* 0x000fe20003fc6270 */
[----:B------:R-:W-:Y:S01]  /*2150*/  HMMA.16816.F32 R24, R12, R70, R160 ;  /* 0x000000460c18723c */ /* 0x000fe200000018a0 */
[----:B------:R-:W-:-:S02]  /*2160*/  IADD3 R3, R2, 0x41, RZ ;  /* 0x0000004102037810 */ /* 0x000fc40007ffe0ff */
[----:B------:R-:W-:Y:S02]  /*2170*/  FSEL R149, R10, -INF , !P2 ;  /* 0xff8000000a957808 */ /* 0x000fe40005000000 */
[----:B------:R-:W-:Y:S02]  /*2180*/  FSEL R123, R8, -INF , !P2 ;  /* 0xff800000087b7808 */ /* 0x000fe40005000000 */
[----:B------:R-:W-:Y:S01]  /*2190*/  FSEL R109, R6, -INF , !P2 ;  /* 0xff800000066d7808 */ /* 0x000fe20005000000 */
[----:B------:R-:W-:Y:S01]  /*21a0*/  HMMA.16816.F32 R40, R12, R74, R180 ;  /* 0x0000004a0c28723c */ /* 0x000fe200000018b4 */
[----:B------:R-:W-:Y:S02]  /*21b0*/  FSEL R68, R4, -INF , !P2 ;  /* 0xff80000004447808 */ /* 0x000fe40005000000 */
[----:B------:R-:W-:Y:S02]  /*21c0*/  ISETP.GE.AND P2, PT, R3, R20, PT ;  /* 0x000000140300720c */ /* 0x000fe40003f46270 */
[----:B------:R-:W-:-:S02]  /*21d0*/  FSEL R108, R7, -INF , !P0 ;  /* 0xff800000076c7808 */ /* 0x000fc40004000000 */
[----:B------:R-:W-:Y:S02]  /*21e0*/  FSEL R59, R5, -INF , !P0 ;  /* 0xff800000053b7808 */ /* 0x000fe40004000000 */
[----:B------:R-:W-:Y:S01]  /*21f0*/  IADD3 R3, R2, 0x48, RZ ;  /* 0x0000004802037810 */ /* 0x000fe20007ffe0ff */
[----:B------:R-:W1:Y:S01]  /*2200*/  LDSM.16.M88.4 R4, [R209+0x1c00] ;  /* 0x001c0000d104783b */ /* 0x000e620000000200 */
[----:B------:R-:W-:Y:S01]  /*2210*/  FSEL R135, R11, -INF , !P0 ;  /* 0xff8000000b877808 */ /* 0x000fe20004000000 */
[----:B------:R-:W-:-:S04]  /*2220*/  DEPBAR.LE SB0, 0x0 ;  /* 0x000080000000791a */ /* 0x000fc80000000000 */
[----:B------:R-:W-:Y:S02]  /*2230*/  FSEL R121, R9, -INF , !P0 ;  /* 0xff80000009797808 */ /* 0x000fe40004000000 */
[----:B------:R-:W-:Y:S01]  /*2240*/  ISETP.GE.AND P0, PT, R3, R20, PT ;  /* 0x000000140300720c */ /* 0x000fe20003f06270 */
[----:B------:R-:W-:Y:S01]  /*2250*/  HMMA.16816.F32 R8, R16, R70, R156 ;  /* 0x000000461008723c */ /* 0x000fe2000000189c */
[----:B------:R-:W-:Y:S02]  /*2260*/  IADD3 R3, R2, 0x49, RZ ;  /* 0x0000004902037810 */ /* 0x000fe40007ffe0ff */
[----:B------:R-:W-:Y:S02]  /*2270*/  FSEL R83, R90, -INF , !P1 ;  /* 0xff8000005a537808 */ /* 0x000fe40004800000 */
[----:B------:R-:W-:Y:S02]  /*2280*/  FSEL R106, R106, -INF , !P1 ;  /* 0xff8000006a6a7808 */ /* 0x000fe40004800000 */
[----:B------:R-:W-:-:S02]  /*2290*/  FSEL R104, R104, -INF , !P1 ;  /* 0xff80000068687808 */ /* 0x000fc40004800000 */
[----:B------:R-:W-:Y:S02]  /*22a0*/  FSEL R64, R88, -INF , !P1 ;  /* 0xff80000058407808 */ /* 0x000fe40004800000 */
[----:B------:R-:W-:Y:S02]  /*22b0*/  ISETP.GE.AND P1, PT, R3, R20, PT ;  /* 0x000000140300720c */ /* 0x000fe40003f26270 */
        /* <DEDUP_REMOVED lines=9> */
[----:B------:R-:W-:Y:S01]  /*2350*/  FSEL R81, R30, -INF , !P5 ;  /* 0xff8000001e517808 */ /* 0x000fe20006800000 */
[----:B-1----:R-:W-:Y:S01]  /*2360*/  HMMA.16816.F32 R44, R16, R4, R172 ;  /* 0x00000004102c723c */ /* 0x002fe200000018ac */
[----:B------:R-:W-:-:S02]  /*2370*/  FSEL R58, R28, -INF , !P5 ;  /* 0xff8000001c3a7808 */ /* 0x000fc40006800000 */
[----:B------:R-:W-:Y:S02]  /*2380*/  ISETP.GE.AND P5, PT, R3, R20, PT ;  /* 0x000000140300720c */ /* 0x000fe40003fa6270 */
[----:B------:R-:W-:Y:S02]  /*2390*/  IADD3 R3, R2, 0x58, RZ ;  /* 0x0000005802037810 */ /* 0x000fe40007ffe0ff */
[----:B------:R-:W-:Y:S02]  /*23a0*/  FSEL R145, R39, -INF , !P4 ;  /* 0xff80000027917808 */ /* 0x000fe40006000000 */
[----:B------:R-:W-:Y:S02]  /*23b0*/  FSEL R90, R37, -INF , !P4 ;  /* 0xff800000255a7808 */ /* 0x000fe40006000000 */
[----:B------:R-:W-:Y:S01]  /*23c0*/  FSEL R80, R31, -INF , !P4 ;  /* 0xff8000001f507808 */ /* 0x000fe20006000000 */
[----:B------:R-:W-:Y:S01]  /*23d0*/  HMMA.16816.F32 R36, R16, R74, R164 ;  /* 0x0000004a1024723c */ /* 0x000fe200000018a4 */
[----:B------:R-:W-:-:S02]  /*23e0*/  FSEL R55, R29, -INF , !P4 ;  /* 0xff8000001d377808 */ /* 0x000fc40006000000 */
[----:B------:R-:W-:Y:S02]  /*23f0*/  ISETP.GE.AND P4, PT, R3, R20, PT ;  /* 0x000000140300720c */ /* 0x000fe40003f86270 */
[----:B------:R-:W-:Y:S02]  /*2400*/  IADD3 R3, R2, 0x59, RZ ;  /* 0x0000005902037810 */ /* 0x000fe40007ffe0ff */
[----:B------:R-:W-:Y:S01]  /*2410*/  FSEL R79, R94, -INF , !P6 ;  /* 0xff8000005e4f7808 */ /* 0x000fe20007000000 */
[----:B------:R-:W-:Y:S01]  /*2420*/  HMMA.16816.F32 R28, R12, R34, R196 ;  /* 0x000000220c1c723c */ /* 0x000fe200000018c4 */
[----:B------:R-:W-:Y:S02]  /*2430*/  FSEL R146, R102, -INF , !P6 ;  /* 0xff80000066927808 */ /* 0x000fe40007000000 */
[----:B------:R-:W-:Y:S02]  /*2440*/  FSEL R100, R100, -INF , !P6 ;  /* 0xff80000064647808 */ /* 0x000fe40007000000 */
[----:B------:R-:W-:-:S02]  /*2450*/  FSEL R57, R92, -INF , !P6 ;  /* 0xff8000005c397808 */ /* 0x000fc40007000000 */
[----:B------:R-:W-:Y:S02]  /*2460*/  ISETP.GE.AND P6, PT, R3, R20, PT ;  /* 0x000000140300720c */ /* 0x000fe40003fc6270 */
[----:B------:R-:W-:Y:S02]  /*2470*/  IADD3 R3, R2, 0x60, RZ ;  /* 0x0000006002037810 */ /* 0x000fe40007ffe0ff */
[----:B------:R-:W-:Y:S02]  /*2480*/  FSEL R103, R103, -INF , !P2 ;  /* 0xff80000067677808 */ /* 0x000fe40005000000 */
        /* <DEDUP_REMOVED lines=10> */
[----:B------:R-:W-:Y:S02]  /*2530*/  FSEL R152, R27, -INF , !P1 ;  /* 0xff8000001b987808 */ /* 0x000fe40004800000 */
[----:B------:R-:W-:Y:S02]  /*2540*/  FSEL R93, R25, -INF , !P1 ;  /* 0xff800000195d7808 */ /* 0x000fe40004800000 */
[----:B------:R-:W-:Y:S01]  /*2550*/  IADD3 R3, R2, 0x70, RZ ;  /* 0x0000007002037810 */ /* 0x000fe20007ffe0ff */
[----:B------:R-:W-:Y:S01]  /*2560*/  HMMA.16816.F32 R24, R12, R4, R192 ;  /* 0x000000040c18723c */ /* 0x000fe200000018c0 */
[----:B------:R-:W-:Y:S02]  /*2570*/  FSEL R70, R11, -INF , !P1 ;  /* 0xff8000000b467808 */ /* 0x000fe40004800000 */
[----:B------:R-:W-:-:S02]  /*2580*/  FSEL R52, R9, -INF , !P1 ;  /* 0xff80000009347808 */ /* 0x000fc40004800000 */
[-C--:B------:R-:W-:Y:S02]  /*2590*/  ISETP.GE.AND P1, PT, R3, R20.reuse, PT ;  /* 0x000000140300720c */ /* 0x080fe40003f26270 */
[----:B------:R-:W-:Y:S01]  /*25a0*/  IADD3 R3, R2, 0x71, RZ ;  /* 0x0000007102037810 */ /* 0x000fe20007ffe0ff */
[----:B------:R-:W-:Y:S01]  /*25b0*/  HMMA.16816.F32 R12, R12, R6, R200 ;  /* 0x000000060c0c723c */ /* 0x000fe200000018c8 */
        /* <DEDUP_REMOVED lines=13> */
[----:B------:R-:W-:Y:S02]  /*2690*/  FSEL R166, R51, -INF , !P0 ;  /* 0xff80000033a67808 */ /* 0x000fe40004000000 */
[----:B------:R-:W-:Y:S02]  /*26a0*/  FSEL R155, R49, -INF , !P0 ;  /* 0xff800000319b7808 */ /* 0x000fe40004000000 */
[----:B------:R-:W-:Y:S02]  /*26b0*/  FSEL R95, R63, -INF , !P0 ;  /* 0xff8000003f5f7808 */ /* 0x000fe40004000000 */
[----:B------:R-:W-:Y:S02]  /*26c0*/  FSEL R21, R61, -INF , !P0 ;  /* 0xff8000003d157808 */ /* 0x000fe40004000000 */
[----:B------:R-:W-:Y:S02]  /*26d0*/  IADD3 R3, R2, 0x69, RZ ;  /* 0x0000006902037810 */ /* 0x000fe40007ffe0ff */
[----:B------:R-:W-:-:S02]  /*26e0*/  ISETP.GE.AND P0, PT, R20, 0x81, PT ;  /* 0x000000811400780c */ /* 0x000fc40003f06270 */
[----:B------:R-:W-:Y:S02]  /*26f0*/  FSEL R157, R42, -INF , !P4 ;  /* 0xff8000002a9d7808 */ /* 0x000fe40006000000 */
[----:B------:R-:W-:Y:S02]  /*2700*/  FSEL R99, R40, -INF , !P4 ;  /* 0xff80000028637808 */ /* 0x000fe40006000000 */
[----:B------:R-:W-:Y:S02]  /*2710*/  FSEL R75, R38, -INF , !P4 ;  /* 0xff800000264b7808 */ /* 0x000fe40006000000 */
[----:B------:R-:W-:Y:S02]  /*2720*/  FSEL R32, R36, -INF , !P4 ;  /* 0xff80000024207808 */ /* 0x000fe40006000000 */
[----:B------:R-:W-:Y:S02]  /*2730*/  ISETP.GE.AND P4, PT, R3, R20, PT ;  /* 0x000000140300720c */ /* 0x000fe40003f86270 */
[----:B------:R-:W-:-:S02]  /*2740*/  IADD3 R3, R2, 0x78, RZ ;  /* 0x0000007802037810 */ /* 0x000fc40007ffe0ff */
[----:B------:R-:W-:Y:S02]  /*2750*/  IADD3 R2, R2, 0x79, RZ ;  /* 0x0000007902027810 */ /* 0x000fe40007ffe0ff */
[----:B------:R-:W-:Y:S02]  /*2760*/  FSEL R89, R62, -INF , !P2 ;  /* 0xff8000003e597808 */ /* 0x000fe40005000000 */
[----:B------:R-:W-:Y:S02]  /*2770*/  FSEL R167, R50, -INF , !P2 ;  /* 0xff80000032a77808 */ /* 0x000fe40005000000 */
[----:B------:R-:W-:Y:S02]  /*2780*/  FSEL R156, R48, -INF , !P2 ;  /* 0xff800000309c7808 */ /* 0x000fe40005000000 */
[----:B------:R-:W-:Y:S02]  /*2790*/  FSEL R23, R60, -INF , !P2 ;  /* 0xff8000003c177808 */ /* 0x000fe40005000000 */
[----:B------:R-:W-:-:S02]  /*27a0*/  FSEL R184, R46, -INF , !P1 ;  /* 0xff8000002eb87808 */ /* 0x000fc40004800000 */
[----:B------:R-:W-:Y:S02]  /*27b0*/  FSEL R180, R26, -INF , !P1 ;  /* 0xff8000001ab47808 */ /* 0x000fe40004800000 */
[----:B------:R-:W-:Y:S02]  /*27c0*/  FSEL R175, R24, -INF , !P1 ;  /* 0xff80000018af7808 */ /* 0x000fe40004800000 */
[----:B------:R-:W-:Y:S02]  /*27d0*/  FSEL R22, R44, -INF , !P1 ;  /* 0xff8000002c167808 */ /* 0x000fe40004800000 */
[-C--:B------:R-:W-:Y:S01]  /*27e0*/  ISETP.GE.AND P2, PT, R3, R20.reuse, PT ;  /* 0x000000140300720c */ /* 0x080fe20003f46270 */
[----:B------:R-:W-:Y:S01]  /*27f0*/  IMAD R3, R142, 0x20, R140 ;  /* 0x000000208e037824 */ /* 0x000fe200078e028c */
[----:B------:R-:W-:Y:S02]  /*2800*/  ISETP.GE.AND P1, PT, R2, R20, PT ;  /* 0x000000140200720c */ /* 0x000fe40003f26270 */
[----:B------:R-:W-:Y:S01]  /*2810*/  FSEL R172, R12, -INF , !P2 ;  /* 0xff8000000cac7808 */ /* 0x000fe20005000000 */
[----:B------:R-:W-:Y:S01]  /*2820*/  IMAD.IADD R2, R141, 0x1, R3 ;  /* 0x000000018d027824 */ /* 0x000fe200078e0203 */
[----:B------:R-:W-:-:S02]  /*2830*/  FSEL R173, R13, -INF , !P1 ;  /* 0xff8000000dad7808 */ /* 0x000fc40004800000 */
[----:B------:R-:W-:Y:S02]  /*2840*/  FSEL R179, R27, -INF , !P3 ;  /* 0xff8000001bb37808 */ /* 0x000fe40005800000 */
        /* <DEDUP_REMOVED lines=20> */
[----:B------:R-:W-:Y:S01]  /*2990*/  FSEL R17, R17, -INF , !P1 ;  /* 0xff80000011117808 */ /* 0x000fe20004800000 */
[----:B------:R-:W-:Y:S06]  /*29a0*/  BAR.SYNC.DEFER_BLOCKING 0x0 ;  /* 0x0000000000007b1d */ /* 0x000fec0000010000 */
[----:B------:R-:W-:Y:S05]  /*29b0*/  @!P0 BRA `(.L_x_5) ;  /* 0x0000018000008947 */ /* 0x000fea0003800000 */
[----:B------:R-:W-:Y:S01]  /*29c0*/  LEA.HI.SX32 R4, R217, 0xfffffffe, 0x19 ;  /* 0xfffffffed9047811 */ /* 0x000fe200078fcaff */
[C---:B------:R-:W-:Y:S01]  /*29d0*/  IMAD.SHL.U32 R10, R206.reuse, 0x40, RZ ;  /* 0x00000040ce0a7824 */ /* 0x040fe200078e00ff */
[----:B------:R-:W-:-:S02]  /*29e0*/  SHF.L.U64.HI R11, R206, 0x6, R219 ;  /* 0x00000006ce0b7819 */ /* 0x000fc400000102db */
[----:B------:R-:W-:Y:S01]  /*29f0*/  SHF.R.S32.HI R6, RZ, 0x1f, R4 ;  /* 0x0000001fff067819 */ /* 0x000fe20000011404 */
[----:B------:R-:W-:Y:S02]  /*2a00*/  IMAD R3, R205, R4, RZ ;  /* 0x00000004cd037224 */ /* 0x000fe400078e02ff */
[----:B------:R-:W-:-:S04]  /*2a10*/  IMAD.WIDE.U32 R4, R4, R220, R246 ;  /* 0x000000dc04047225 */ /* 0x000fc800078e00f6 */
[----:B------:R-:W-:Y:S01]  /*2a20*/  IMAD R3, R6, R220, R3 ;  /* 0x000000dc06037224 */ /* 0x000fe200078e0203 */
[----:B------:R-:W-:-:S03]  /*2a30*/  LEA R8, P2, R4, c[0x0][0x168], 0x1 ;  /* 0x00005a0004087a11 */ /* 0x000fc600078408ff */
[----:B------:R-:W-:Y:S01]  /*2a40*/  IMAD.IADD R3, R5, 0x1, R3 ;  /* 0x0000000105037824 */ /* 0x000fe200078e0203 */
[----:B------:R-:W-:-:S04]  /*2a50*/  IADD3 R6, P1, R10, R8, RZ ;  /* 0x000000080a067210 */ /* 0x000fc80007f3e0ff */
[----:B------:R-:W-:Y:S02]  /*2a60*/  LEA.HI.X R9, R4, c[0x0][0x16c], R3, 0x1, P2 ;  /* 0x00005b0004097a11 */ /* 0x000fe400010f0c03 */
[----:B------:R-:W-:-:S03]  /*2a70*/  IADD3 R4, P2, R6, R10, RZ ;  /* 0x0000000a06047210 */ /* 0x000fc60007f5e0ff */
[----:B------:R-:W-:Y:S01]  /*2a80*/  IMAD.X R7, R11, 0x1, R9, P1 ;  /* 0x000000010b077824 */ /* 0x000fe200008e0609 */
[----:B------:R-:W-:Y:S01]  /*2a90*/  IADD3 R10, P1, R4, R10, RZ ;  /* 0x0000000a040a7210 */ /* 0x000fe20007f3e0ff */
[----:B------:R-:W-:Y:S01]  /*2aa0*/  @!PT LDS RZ, [RZ] ;  /* 0x00000000fffff984 */ /* 0x000fe20000000800 */
[----:B------:R-:W-:Y:S01]  /*2ab0*/  @!PT LDS RZ, [RZ] ;  /* 0x00000000fffff984 */ /* 0x000fe20000000800 */
[----:B------:R-:W-:Y:S01]  /*2ac0*/  @!PT LDS RZ, [RZ] ;  /* 0x00000000fffff984 */ /* 0x000fe20000000800 */
[----:B------:R1:W-:Y:S02]  /*2ad0*/  LDGSTS.E.BYPASS.LTC128B.128 [R218+0x2000], [R8.64] ;  /* 0x0200000008da7fae */ /* 0x0003e4000b901d48 */
[--C-:B------:R-:W-:Y:S02]  /*2ae0*/  IMAD.X R5, R7, 0x1, R11.reuse, P2 ;  /* 0x0000000107057824 */ /* 0x100fe400010e060b */
[----:B------:R1:W-:Y:S02]  /*2af0*/  LDGSTS.E.BYPASS.LTC128B.128 [R218+0x2800], [R6.64] ;  /* 0x0280000006da7fae */ /* 0x0003e4000b901d48 */
[----:B------:R-:W-:Y:S02]  /*2b00*/  IMAD.X R11, R5, 0x1, R11, P1 ;  /* 0x00000001050b7824 */ /* 0x000fe400008e060b */
[----:B------:R1:W-:Y:S04]  /*2b10*/  LDGSTS.E.BYPASS.LTC128B.128 [R218+0x3000], [R4.64] ;  /* 0x0300000004da7fae */ /* 0x0003e8000b901d48 */
[----:B------:R1:W-:Y:S04]  /*2b20*/  LDGSTS.E.BYPASS.LTC128B.128 [R218+0x3800], [R10.64] ;  /* 0x038000000ada7fae */ /* 0x0003e8000b901d48 */
[----:B------:R-:W0:Y:S02]  /*2b30*/  LDGDEPBAR ;  /* 0x00000000000079af */ /* 0x000e240000000000 */
.L_x_5:
[----:B------:R-:W-:Y:S02]  /*2b40*/  FMNMX.FTZ R138, R87, R86, !PT ;  /* 0x00000056578a7209 */ /* 0x000fe40007810000 */
[----:B------:R-:W-:-:S02]  /*2b50*/  FMNMX.FTZ R137, R124, R115, !PT ;  /* 0x000000737c897209 */ /* 0x000fc40007810000 */
[----:B------:R-:W-:Y:S02]  /*2b60*/  FMNMX.FTZ R138, R85, R138, !PT ;  /* 0x0000008a558a7209 */ /* 0x000fe40007810000 */
[----:B------:R-:W-:Y:S02]  /*2b70*/  FMNMX.FTZ R137, R118, R137, !PT ;  /* 0x0000008976897209 */ /* 0x000fe40007810000 */
[----:B------:R-:W-:Y:S02]  /*2b80*/  FMNMX.FTZ R138, R84, R138, !PT ;  /* 0x0000008a548a7209 */ /* 0x000fe40007810000 */
[----:B------:R-:W-:Y:S02]  /*2b90*/  FMNMX.FTZ R137, R117, R137, !PT ;  /* 0x0000008975897209 */ /* 0x000fe40007810000 */
        /* <DEDUP_REMOVED lines=56> */
[----:B------:R-:W-:Y:S01]  /*2f20*/  SHF.L.U32 R205, R2, 0x1, RZ ;  /* 0x0000000102cd7819 */ /* 0x000fe200000006ff */
[----:B------:R-:W2:Y:S03]  /*2f30*/  SHFL.BFLY PT, R3, R138, 0x2, 0x1f ;  /* 0x0c401f008a037f89 */ /* 0x000ea600000e0000 */
[----:B------:R-:W-:Y:S01]  /*2f40*/  LEA R206, R0, R205, 0x1 ;  /* 0x000000cd00ce7211 */ /* 0x000fe200078e08ff */
[----:B-1----:R-:W1:Y:S04]  /*2f50*/  SHFL.BFLY PT, R6, R137, 0x2, 0x1f ;  /* 0x0c401f0089067f89 */ /* 0x002e6800000e0000 */
[----:B------:R-:W-:Y:S04]  /*2f60*/  LDSM.16.MT88.4 R28, [R205+0x4400] ;  /* 0x00440000cd1c783b */ /* 0x000fe80000004200 */
[----:B------:R-:W-:Y:S01]  /*2f70*/  LDSM.16.MT88.4 R24, [R206+0x4400] ;  /* 0x00440000ce18783b */ /* 0x000fe20000004200 */
[----:B--2---:R-:W-:-:S02]  /*2f80*/  FMNMX.FTZ R138, R138, R3, !PT ;  /* 0x000000038a8a7209 */ /* 0x004fc40007810000 */
[----:B-1----:R-:W-:-:S03]  /*2f90*/  FMNMX.FTZ R137, R137, R6, !PT ;  /* 0x0000000689897209 */ /* 0x002fc60007810000 */
[----:B------:R-:W1:Y:S01]  /*2fa0*/  SHFL.BFLY PT, R3, R138, 0x1, 0x1f ;  /* 0x0c201f008a037f89 */ /* 0x000e6200000e0000 */
[----:B------:R-:W-:-:S03]  /*2fb0*/  FMNMX.FTZ R6, R169, R170, !PT ;  /* 0x000000aaa9067209 */ /* 0x000fc60007810000 */
[----:B------:R-:W2:Y:S01]  /*2fc0*/  SHFL.BFLY PT, R8, R137, 0x1, 0x1f ;  /* 0x0c201f0089087f89 */ /* 0x000ea200000e0000 */
[----:B-1----:R-:W-:-:S04]  /*2fd0*/  FMNMX.FTZ R138, R138, R3, !PT ;  /* 0x000000038a8a7209 */ /* 0x002fc80007810000 */
[C---:B------:R-:W-:Y:S01]  /*2fe0*/  FSETP.NEU.FTZ.AND P1, PT, R138.reuse, -INF , PT ;  /* 0xff8000008a00780b */ /* 0x040fe20003f3d000 */
[----:B------:R-:W-:Y:S01]  /*2ff0*/  FMUL.FTZ R3, R138, c[0x0][0x23c] ;  /* 0x00008f008a037a20 */ /* 0x000fe20000410000 */
[----:B--2---:R-:W-:-:S04]  /*3000*/  FMNMX.FTZ R137, R137, R8, !PT ;  /* 0x0000000889897209 */ /* 0x004fc80007810000 */
[----:B------:R-:W-:Y:S02]  /*3010*/  FSEL R3, R3, RZ, P1 ;  /* 0x000000ff03037208 */ /* 0x000fe40000800000 */
[----:B------:R-:W-:-:S03]  /*3020*/  FSETP.NEU.FTZ.AND P1, PT, R137, -INF , PT ;  /* 0xff8000008900780b */ /* 0x000fc60003f3d000 */
[--C-:B------:R-:W-:Y:S02]  /*3030*/  FFMA.FTZ R4, R87, c[0x0][0x23c], -R3.reuse ;  /* 0x00008f0057047a23 */ /* 0x100fe40000010803 */
[--C-:B------:R-:W-:Y:S02]  /*3040*/  FFMA.FTZ R5, R12, c[0x0][0x23c], -R3.reuse ;  /* 0x00008f000c057a23 */ /* 0x100fe40000010803 */
[----:B------:R1:W-:Y:S08]  /*3050*/  MUFU.EX2 R225, R4 ;  /* 0x0000000400e17308 */ /* 0x0003f00000000800 */
[----:B------:R2:W-:Y:S01]  /*3060*/  MUFU.EX2 R61, R5 ;  /* 0x00000005003d7308 */ /* 0x0005e20000000800 */
[----:B-1----:R-:W-:-:S07]  /*3070*/  FFMA.FTZ R4, R86, c[0x0][0x23c], -R3 ;  /* 0x00008f0056047a23 */ /* 0x002fce0000010803 */
[----:B------:R1:W3:Y:S01]  /*3080*/  MUFU.EX2 R221, R4 ;  /* 0x0000000400dd7308 */ /* 0x0002e20000000800 */
[----:B--2---:R-:W-:-:S07]  /*3090*/  FFMA.FTZ R5, R13, c[0x0][0x23c], -R3 ;  /* 0x00008f000d057a23 */ /* 0x004fce0000010803 */
[----:B------:R2:W-:Y:S01]  /*30a0*/  MUFU.EX2 R62, R5 ;  /* 0x00000005003e7308 */ /* 0x0005e20000000800 */
[----:B-1----:R-:W-:Y:S01]  /*30b0*/  FFMA.FTZ R4, R85, c[0x0][0x23c], -R3 ;  /* 0x00008f0055047a23 */ /* 0x002fe20000010803 */
[----:B---3--:R-:W-:-:S06]  /*30c0*/  F2FP.PACK_AB R12, R221, R225 ;  /* 0x000000e1dd0c723e */ /* 0x008fcc00000000ff */
[----:B------:R1:W-:Y:S01]  /*30d0*/  MUFU.EX2 R226, R4 ;  /* 0x0000000400e27308 */ /* 0x0003e20000000800 */
[----:B--2---:R-:W-:-:S07]  /*30e0*/  FFMA.FTZ R5, R22, c[0x0][0x23c], -R3 ;  /* 0x00008f0016057a23 */ /* 0x004fce0000010803 */
[----:B------:R2:W-:Y:S01]  /*30f0*/  MUFU.EX2 R63, R5 ;  /* 0x00000005003f7308 */ /* 0x0005e20000000800 */
[----:B-1----:R-:W-:-:S07]  /*3100*/  FFMA.FTZ R4, R84, c[0x0][0x23c], -R3 ;  /* 0x00008f0054047a23 */ /* 0x002fce0000010803 */
[----:B------:R1:W-:Y:S01]  /*3110*/  MUFU.EX2 R227, R4 ;  /* 0x0000000400e37308 */ /* 0x0003e20000000800 */
[----:B--2---:R-:W-:-:S07]  /*3120*/  FFMA.FTZ R5, R45, c[0x0][0x23c], -R3 ;  /* 0x00008f002d057a23 */ /* 0x004fce0000010803 */
[----:B------:R2:W-:Y:S01]  /*3130*/  MUFU.EX2 R48, R5 ;  /* 0x0000000500307308 */ /* 0x0005e20000000800 */
[----:B-1----:R-:W-:-:S07]  /*3140*/  FFMA.FTZ R4, R78, c[0x0][0x23c], -R3 ;  /* 0x00008f004e047a23 */ /* 0x002fce0000010803 */
[----:B------:R1:W-:Y:S01]  /*3150*/  MUFU.EX2 R228, R4 ;  /* 0x0000000400e47308 */ /* 0x0003e20000000800 */
[----:B--2---:R-:W-:Y:S01]  /*3160*/  FMNMX.FTZ R5, R176, R6, !PT ;  /* 0x00000006b0057209 */ /* 0x004fe20007810000 */
[----:B-1----:R-:W-:-:S06]  /*3170*/  FFMA.FTZ R4, R77, c[0x0][0x23c], -R3 ;  /* 0x00008f004d047a23 */ /* 0x002fcc0000010803 */
[----:B------:R1:W-:Y:S02]  /*3180*/  MUFU.EX2 R229, R4 ;  /* 0x0000000400e57308 */ /* 0x0003e40000000800 */
        /* <DEDUP_REMOVED lines=38> */
[----:B-1----:R-:W-:Y:S02]  /*33f0*/  FFMA.FTZ R4, R21, c[0x0][0x23c], -R3 ;  /* 0x00008f0015047a23 */ /* 0x002fe40000010803 */
[----:B------:R-:W-:Y:S04]  /*3400*/  LDSM.16.MT88.4 R20, [R205+0x4000] ;  /* 0x00400000cd14783b */ /* 0x000fe80000004200 */
[----:B------:R1:W-:Y:S02]  /*3410*/  MUFU.EX2 R60, R4 ;  /* 0x00000004003c7308 */ /* 0x0003e40000000800 */
[----:B-1----:R-:W-:-:S04]  /*3420*/  FMNMX.FTZ R4, R143, R127, !PT ;  /* 0x0000007f8f047209 */ /* 0x002fc80007810000 */
[----:B------:R-:W-:-:S04]  /*3430*/  FMNMX.FTZ R4, R168, R4, !PT ;  /* 0x00000004a8047209 */ /* 0x000fc80007810000 */
[----:B------:R-:W-:-:S04]  /*3440*/  FMNMX.FTZ R4, R126, R4, !PT ;  /* 0x000000047e047209 */ /* 0x000fc80007810000 */
[----:B------:R-:W-:-:S04]  /*3450*/  FMNMX.FTZ R4, R132, R4, !PT ;  /* 0x0000000484047209 */ /* 0x000fc80007810000 */
[----:B------:R-:W-:-:S04]  /*3460*/  FMNMX.FTZ R4, R125, R4, !PT ;  /* 0x000000047d047209 */ /* 0x000fc80007810000 */
[----:B------:R-:W-:-:S04]  /*3470*/  FMNMX.FTZ R4, R120, R4, !PT ;  /* 0x0000000478047209 */ /* 0x000fc80007810000 */
[----:B------:R-:W-:Y:S01]  /*3480*/  FMNMX.FTZ R7, R119, R4, !PT ;  /* 0x0000000477077209 */ /* 0x000fe20007810000 */
[--C-:B------:R-:W-:Y:S02]  /*3490*/  FFMA.FTZ R4, R16, c[0x0][0x23c], -R3.reuse ;  /* 0x00008f0010047a23 */ /* 0x100fe40000010803 */
[----:B------:R-:W-:Y:S01]  /*34a0*/  FFMA.FTZ R3, R17, c[0x0][0x23c], -R3 ;  /* 0x00008f0011037a23 */ /* 0x000fe20000010803 */
[----:B------:R-:W-:Y:S01]  /*34b0*/  FMNMX.FTZ R6, R122, R7, !PT ;  /* 0x000000077a067209 */ /* 0x000fe20007810000 */
[----:B------:R1:W-:Y:S01]  /*34c0*/  MUFU.EX2 R14, R4 ;  /* 0x00000004000e7308 */ /* 0x0003e20000000800 */
[----:B------:R-:W-:Y:S01]  /*34d0*/  FMNMX.FTZ R7, R171, R5, !PT ;  /* 0x00000005ab077209 */ /* 0x000fe20007810000 */
[----:B------:R-:W-:Y:S01]  /*34e0*/  LDSM.16.MT88.4 R16, [R206+0x4000] ;  /* 0x00400000ce10783b */ /* 0x000fe20000004200 */
[----:B------:R-:W-:Y:S01]  /*34f0*/  FMNMX.FTZ R5, R131, R6, !PT ;  /* 0x0000000683057209 */ /* 0x000fe20007810000 */
[----:B------:R-:W-:-:S03]  /*3500*/  FMUL.FTZ R6, R137, c[0x0][0x23c] ;  /* 0x00008f0089067a20 */ /* 0x000fc60000410000 */
[----:B------:R-:W-:Y:S01]  /*3510*/  FMNMX.FTZ R5, R123, R5, !PT ;  /* 0x000000057b057209 */ /* 0x000fe20007810000 */
[----:B------:R2:W-:Y:S01]  /*3520*/  MUFU.EX2 R9, R3 ;  /* 0x0000000300097308 */ /* 0x0005e20000000800 */
[----:B------:R-:W-:Y:S02]  /*3530*/  FSEL R6, R6, RZ, P1 ;  /* 0x000000ff06067208 */ /* 0x000fe40000800000 */
[----:B------:R-:W-:-:S03]  /*3540*/  FMNMX.FTZ R136, R121, R5, !PT ;  /* 0x0000000579887209 */ /* 0x000fc60007810000 */
[----:B------:R-:W-:Y:S01]  /*3550*/  FFMA.FTZ R2, R182, c[0x0][0x23c], -R6 ;  /* 0x00008f00b6027a23 */ /* 0x000fe20000010806 */
[----:B------:R-:W-:Y:S02]  /*3560*/  FMNMX.FTZ R136, R104, R136, !PT ;  /* 0x0000008868887209 */ /* 0x000fe40007810000 */
[----:B-1----:R-:W-:Y:S02]  /*3570*/  FMNMX.FTZ R4, R133, R7, !PT ;  /* 0x0000000785047209 */ /* 0x002fe40007810000 */
[----:B------:R-:W-:-:S04]  /*3580*/  FMNMX.FTZ R136, R105, R136, !PT ;  /* 0x0000008869887209 */ /* 0x000fc80007810000 */
[----:B------:R-:W-:Y:S02]  /*3590*/  FMNMX.FTZ R136, R91, R136, !PT ;  /* 0x000000885b887209 */ /* 0x000fe40007810000 */
[----:B--2---:R-:W-:Y:S01]  /*35a0*/  FMNMX.FTZ R3, R128, R4, !PT ;  /* 0x0000000480037209 */ /* 0x004fe20007810000 */
[----:B------:R-:W-:Y:S01]  /*35b0*/  FFMA.FTZ R4, R124, c[0x0][0x23c], -R6 ;  /* 0x00008f007c047a23 */ /* 0x000fe20000010806 */
[----:B------:R-:W-:Y:S02]  /*35c0*/  FMNMX.FTZ R136, R90, R136, !PT ;  /* 0x000000885a887209 */ /* 0x000fe40007810000 */
[----:B------:R-:W-:Y:S01]  /*35d0*/  FMNMX.FTZ R3, R130, R3, !PT ;  /* 0x0000000382037209 */ /* 0x000fe20007810000 */
[----:B------:R1:W-:Y:S01]  /*35e0*/  MUFU.EX2 R187, R4 ;  /* 0x0000000400bb7308 */ /* 0x0003e20000000800 */
[----:B------:R-:W-:Y:S02]  /*35f0*/  FMNMX.FTZ R136, R100, R136, !PT ;  /* 0x0000008864887209 */ /* 0x000fe40007810000 */
[----:B------:R-:W-:-:S02]  /*3600*/  FMNMX.FTZ R3, R129, R3, !PT ;  /* 0x0000000381037209 */ /* 0x000fc40007810000 */
[----:B------:R-:W-:Y:S02]  /*3610*/  FMNMX.FTZ R136, R101, R136, !PT ;  /* 0x0000008865887209 */ /* 0x000fe40007810000 */
[----:B------:R-:W-:Y:S02]  /*3620*/  FMNMX.FTZ R3, R134, R3, !PT ;  /* 0x0000000386037209 */ /* 0x000fe40007810000 */
[----:B------:R-:W-:Y:S02]  /*3630*/  FMNMX.FTZ R136, R94, R136, !PT ;  /* 0x000000885e887209 */ /* 0x000fe40007810000 */
[----:B------:R-:W-:Y:S02]  /*3640*/  FMNMX.FTZ R3, R148, R3, !PT ;  /* 0x0000000394037209 */ /* 0x000fe40007810000 */
[----:B------:R-:W-:Y:S02]  /*3650*/  FMNMX.FTZ R136, R93, R136, !PT ;  /* 0x000000885d887209 */ /* 0x000fe40007810000 */
[----:B------:R-:W-:Y:S01]  /*3660*/  FMNMX.FTZ R3, R149, R3, !PT ;  /* 0x0000000395037209 */ /* 0x000fe20007810000 */
[----:B-1----:R-:W-:Y:S01]  /*3670*/  FFMA.FTZ R4, R115, c[0x0][0x23c], -R6 ;  /* 0x00008f0073047a23 */ /* 0x002fe20000010806 */
[----:B------:R-:W-:-:S02]  /*3680*/  FMNMX.FTZ R136, R98, R136, !PT ;  /* 0x0000008862887209 */ /* 0x000fc40007810000 */
[----:B------:R-:W-:Y:S01]  /*3690*/  FMNMX.FTZ R3, R135, R3, !PT ;  /* 0x0000000387037209 */ /* 0x000fe20007810000 */
[----:B------:R1:W2:Y:S01]  /*36a0*/  MUFU.EX2 R185, R4 ;  /* 0x0000000400b97308 */ /* 0x0002a20000000800 */
[----:B------:R-:W-:Y:S02]  /*36b0*/  FMNMX.FTZ R136, R147, R136, !PT ;  /* 0x0000008893887209 */ /* 0x000fe40007810000 */
[----:B------:R-:W-:Y:S02]  /*36c0*/  FMNMX.FTZ R3, R106, R3, !PT ;  /* 0x000000036a037209 */ /* 0x000fe40007810000 */
[----:B------:R-:W-:Y:S02]  /*36d0*/  FMNMX.FTZ R136, R99, R136, !PT ;  /* 0x0000008863887209 */ /* 0x000fe40007810000 */
[----:B------:R-:W-:Y:S02]  /*36e0*/  FMNMX.FTZ R3, R144, R3, !PT ;  /* 0x0000000390037209 */ /* 0x000fe40007810000 */
[----:B------:R-:W-:-:S02]  /*36f0*/  FMNMX.FTZ R136, R92, R136, !PT ;  /* 0x000000885c887209 */ /* 0x000fc40007810000 */
[----:B------:R-:W-:Y:S02]  /*3700*/  FMNMX.FTZ R3, R107, R3, !PT ;  /* 0x000000036b037209 */ /* 0x000fe40007810000 */
[----:B------:R-:W-:Y:S02]  /*3710*/  FMNMX.FTZ R136, R156, R136, !PT ;  /* 0x000000889c887209 */ /* 0x000fe40007810000 */
[----:B------:R-:W-:Y:S01]  /*3720*/  FMNMX.FTZ R3, R145, R3, !PT ;  /* 0x0000000391037209 */ /* 0x000fe20007810000 */
[----:B-1----:R-:W-:Y:S01]  /*3730*/  FFMA.FTZ R4, R118, c[0x0][0x23c], -R6 ;  /* 0x00008f0076047a23 */ /* 0x002fe20000010806 */
[----:B------:R-:W-:Y:S02]  /*3740*/  FMNMX.FTZ R136, R155, R136, !PT ;  /* 0x000000889b887209 */ /* 0x000fe40007810000 */
[----:B------:R-:W-:Y:S01]  /*3750*/  FMNMX.FTZ R3, R146, R3, !PT ;  /* 0x0000000392037209 */ /* 0x000fe20007810000 */
[----:B------:R1:W-:Y:S01]  /*3760*/  MUFU.EX2 R186, R4 ;  /* 0x0000000400ba7308 */ /* 0x0003e20000000800 */
[----:B------:R-:W-:-:S02]  /*3770*/  FMNMX.FTZ R136, R139, R136, !PT ;  /* 0x000000888b887209 */ /* 0x000fc40007810000 */
[----:B------:R-:W-:Y:S02]  /*3780*/  FMNMX.FTZ R3, R103, R3, !PT ;  /* 0x0000000367037209 */ /* 0x000fe40007810000 */
[----:B------:R-:W-:Y:S02]  /*3790*/  FMNMX.FTZ R136, R153, R136, !PT ;  /* 0x0000008899887209 */ /* 0x000fe40007810000 */
[----:B------:R-:W-:Y:S02]  /*37a0*/  FMNMX.FTZ R3, R102, R3, !PT ;  /* 0x0000000366037209 */ /* 0x000fe40007810000 */
[----:B------:R-:W-:Y:S02]  /*37b0*/  FMNMX.FTZ R136, R175, R136, !PT ;  /* 0x00000088af887209 */ /* 0x000fe40007810000 */
[----:B------:R-:W-:Y:S02]  /*37c0*/  FMNMX.FTZ R3, R152, R3, !PT ;  /* 0x0000000398037209 */ /* 0x000fe40007810000 */
[----:B------:R-:W-:-:S02]  /*37d0*/  FMNMX.FTZ R136, R174, R136, !PT ;  /* 0x00000088ae887209 */ /* 0x000fc40007810000 */
[----:B------:R-:W-:Y:S01]  /*37e0*/  FMNMX.FTZ R3, R154, R3, !PT ;  /* 0x000000039a037209 */ /* 0x000fe20007810000 */
[----:B-1----:R-:W-:Y:S01]  /*37f0*/  FFMA.FTZ R4, R117, c[0x0][0x23c], -R6 ;  /* 0x00008f0075047a23 */ /* 0x002fe20000010806 */
[----:B------:R-:W-:Y:S02]  /*3800*/  FMNMX.FTZ R136, R172, R136, !PT ;  /* 0x00000088ac887209 */ /* 0x000fe40007810000 */
[----:B------:R-:W-:Y:S01]  /*3810*/  FMNMX.FTZ R3, R158, R3, !PT ;  /* 0x000000039e037209 */ /* 0x000fe20007810000 */
[----:B------:R1:W3:Y:S01]  /*3820*/  MUFU.EX2 R189, R4 ;  /* 0x0000000400bd7308 */ /* 0x0002e20000000800 */
[----:B------:R-:W-:Y:S02]  /*3830*/  FMNMX.FTZ R136, R173, R136, !PT ;  /* 0x00000088ad887209 */ /* 0x000fe40007810000 */
[----:B------:R-:W-:Y:S02]  /*3840*/  FMNMX.FTZ R3, R157, R3, !PT ;  /* 0x000000039d037209 */ /* 0x000fe40007810000 */
[----:B--2---:R-:W-:Y:S01]  /*3850*/  F2FP.PACK_AB R13, R185, R187 ;  /* 0x000000bbb90d723e */ /* 0x004fe200000000ff */
[----:B------:R-:W2:Y:S01]  /*3860*/  SHFL.BFLY PT, R7, R136, 0x2, 0x1f ;  /* 0x0c401f0088077f89 */ /* 0x000ea200000e0000 */
[----:B------:R-:W-:-:S04]  /*3870*/  FMNMX.FTZ R3, R97, R3, !PT ;  /* 0x0000000361037209 */ /* 0x000fc80007810000 */
[----:B------:R-:W-:Y:S01]  /*3880*/  FMNMX.FTZ R3, R167, R3, !PT ;  /* 0x00000003a7037209 */ /* 0x000fe20007810000 */
[----:B-1----:R-:W-:Y:S01]  /*3890*/  FFMA.FTZ R4, R116, c[0x0][0x23c], -R6 ;  /* 0x00008f0074047a23 */ /* 0x002fe20000010806 */
[----:B---3--:R-:W-:-:S03]  /*38a0*/  F2FP.PACK_AB R15, R189, R186 ;  /* 0x000000babd0f723e */ /* 0x008fc600000000ff */
[----:B------:R1:W-:Y:S01]  /*38b0*/  MUFU.EX2 R192, R4 ;  /* 0x0000000400c07308 */ /* 0x0003e20000000800 */
[----:B--2---:R-:W-:-:S05]  /*38c0*/  FMNMX.FTZ R136, R136, R7, !PT ;  /* 0x0000000788887209 */ /* 0x004fca0007810000 */
[----:B------:R-:W2:Y:S01]  /*38d0*/  SHFL.BFLY PT, R7, R136, 0x1, 0x1f ;  /* 0x0c201f0088077f89 */ /* 0x000ea200000e0000 */
[----:B-1----:R-:W-:-:S04]  /*38e0*/  FFMA.FTZ R4, R114, c[0x0][0x23c], -R6 ;  /* 0x00008f0072047a23 */ /* 0x002fc80000010806 */
[----:B------:R1:W-:Y:S02]  /*38f0*/  MUFU.EX2 R188, R4 ;  /* 0x0000000400bc7308 */ /* 0x0003e40000000800 */
[----:B-1----:R-:W-:Y:S01]  /*3900*/  FFMA.FTZ R4, R113, c[0x0][0x23c], -R6 ;  /* 0x00008f0071047a23 */ /* 0x002fe20000010806 */
[----:B--2---:R-:W-:-:S05]  /*3910*/  FMNMX.FTZ R136, R136, R7, !PT ;  /* 0x0000000788887209 */ /* 0x004fca0007810000 */
[----:B------:R1:W-:Y:S01]  /*3920*/  MUFU.EX2 R191, R4 ;  /* 0x0000000400bf7308 */ /* 0x0003e20000000800 */
[----:B------:R-:W-:Y:S01]  /*3930*/  FSETP.NEU.FTZ.AND P1, PT, R136, -INF , PT ;  /* 0xff8000008800780b */ /* 0x000fe20003f3d000 */
[----:B-1----:R-:W-:-:S06]  /*3940*/  FFMA.FTZ R4, R112, c[0x0][0x23c], -R6 ;  /* 0x00008f0070047a23 */ /* 0x002fcc0000010806 */
[----:B------:R1:W-:Y:S02]  /*3950*/  MUFU.EX2 R199, R4 ;  /* 0x0000000400c77308 */ /* 0x0003e40000000800 */
[----:B-1----:R-:W-:-:S06]  /*3960*/  FFMA.FTZ R4, R111, c[0x0][0x23c], -R6 ;  /* 0x00008f006f047a23 */ /* 0x002fcc0000010806 */
[----:B------:R1:W-:Y:S02]  /*3970*/  MUFU.EX2 R190, R4 ;  /* 0x0000000400be7308 */ /* 0x0003e40000000800 */
[----:B-1----:R-:W-:-:S06]  /*3980*/  FFMA.FTZ R4, R110, c[0x0][0x23c], -R6 ;  /* 0x00008f006e047a23 */ /* 0x002fcc0000010806 */
[----:B------:R1:W-:Y:S02]  /*3990*/  MUFU.EX2 R198, R4 ;  /* 0x0000000400c67308 */ /* 0x0003e40000000800 */
[----:B-1----:R-:W-:Y:S01]  /*39a0*/  FMNMX.FTZ R4, R166, R3, !PT ;  /* 0x00000003a6047209 */ /* 0x002fe20007810000 */
[----:B------:R-:W-:-:S03]  /*39b0*/  FFMA.FTZ R3, R109, c[0x0][0x23c], -R6 ;  /* 0x00008f006d037a23 */ /* 0x000fc60000010806 */
[----:B------:R-:W-:Y:S02]  /*39c0*/  FMNMX.FTZ R4, R159, R4, !PT ;  /* 0x000000049f047209 */ /* 0x000fe40007810000 */
[----:B------:R1:W-:Y:S02]  /*39d0*/  MUFU.EX2 R195, R3 ;  /* 0x0000000300c37308 */ /* 0x0003e40000000800 */
[----:B-1----:R-:W-:Y:S01]  /*39e0*/  FMNMX.FTZ R3, R165, R4, !PT ;  /* 0x00000004a5037209 */ /* 0x002fe20007810000 */
[----:B------:R-:W-:-:S03]  /*39f0*/  FFMA.FTZ R4, R108, c[0x0][0x23c], -R6 ;  /* 0x00008f006c047a23 */ /* 0x000fc60000010806 */
[----:B------:R-:W-:Y:S02]  /*3a00*/  FMNMX.FTZ R3, R180, R3, !PT ;  /* 0x00000003b4037209 */ /* 0x000fe40007810000 */
[----:B------:R1:W-:Y:S02]  /*3a10*/  MUFU.EX2 R194, R4 ;  /* 0x0000000400c27308 */ /* 0x0003e40000000800 */
[----:B------:R-:W-:-:S04]  /*3a20*/  FMNMX.FTZ R3, R179, R3, !PT ;  /* 0x00000003b3037209 */ /* 0x000fc80007810000 */
[----:B------:R-:W-:-:S04]  /*3a30*/  FMNMX.FTZ R3, R178, R3, !PT ;  /* 0x00000003b2037209 */ /* 0x000fc80007810000 */
[----:B------:R-:W-:Y:S01]  /*3a40*/  FMNMX.FTZ R3, R177, R3, !PT ;  /* 0x00000003b1037209 */ /* 0x000fe20007810000 */
[----:B-1----:R-:W-:-:S04]  /*3a50*/  FFMA.FTZ R4, R83, c[0x0][0x23c], -R6 ;  /* 0x00008f0053047a23 */ /* 0x002fc80000010806 */
[----:B------:R-:W1:Y:S01]  /*3a60*/  SHFL.BFLY PT, R5, R3, 0x2, 0x1f ;  /* 0x0c401f0003057f89 */ /* 0x000e6200000e0000 */
[----:B------:R2:W-:Y:S02]  /*3a70*/  MUFU.EX2 R193, R4 ;  /* 0x0000000400c17308 */ /* 0x0005e40000000800 */
[----:B--2---:R-:W-:-:S06]  /*3a80*/  FFMA.FTZ R4, R82, c[0x0][0x23c], -R6 ;  /* 0x00008f0052047a23 */ /* 0x004fcc0000010806 */
[----:B------:R2:W-:Y:S01]  /*3a90*/  MUFU.EX2 R197, R4 ;  /* 0x0000000400c57308 */ /* 0x0005e20000000800 */
[----:B-1----:R-:W-:Y:S01]  /*3aa0*/  FMNMX.FTZ R3, R3, R5, !PT ;  /* 0x0000000503037209 */ /* 0x002fe20007810000 */
[----:B------:R-:W-:-:S04]  /*3ab0*/  FMUL.FTZ R5, R136, c[0x0][0x23c] ;  /* 0x00008f0088057a20 */ /* 0x000fc80000410000 */
[----:B------:R-:W1:Y:S01]  /*3ac0*/  SHFL.BFLY PT, R8, R3, 0x1, 0x1f ;  /* 0x0c201f0003087f89 */ /* 0x000e6200000e0000 */
[----:B------:R-:W-:-:S05]  /*3ad0*/  FSEL R5, R5, RZ, P1 ;  /* 0x000000ff05057208 */ /* 0x000fca0000800000 */
[--C-:B------:R-:W-:Y:S02]  /*3ae0*/  FFMA.FTZ R7, R168, c[0x0][0x23c], -R5.reuse ;  /* 0x00008f00a8077a23 */ /* 0x100fe40000010805 */
[----:B--2---:R-:W-:Y:S02]  /*3af0*/  FFMA.FTZ R4, R81, c[0x0][0x23c], -R6 ;  /* 0x00008f0051047a23 */ /* 0x004fe40000010806 */
[----:B------:R2:W-:Y:S08]  /*3b00*/  MUFU.EX2 R116, R7 ;  /* 0x0000000700747308 */ /* 0x0005f00000000800 */
[----:B------:R3:W-:Y:S01]  /*3b10*/  MUFU.EX2 R196, R4 ;  /* 0x0000000400c47308 */ /* 0x0007e20000000800 */
[----:B-1----:R-:W-:Y:S01]  /*3b20*/  FMNMX.FTZ R3, R3, R8, !PT ;  /* 0x0000000803037209 */ /* 0x002fe20007810000 */
[----:B--2---:R-:W-:-:S03]  /*3b30*/  FFMA.FTZ R7, R126, c[0x0][0x23c], -R5 ;  /* 0x00008f007e077a23 */ /* 0x004fc60000010805 */
[----:B------:R-:W-:Y:S01]  /*3b40*/  FSETP.NEU.FTZ.AND P1, PT, R3, -INF , PT ;  /* 0xff8000000300780b */ /* 0x000fe20003f3d000 */
[----:B---3--:R-:W-:-:S04]  /*3b50*/  FFMA.FTZ R4, R80, c[0x0][0x23c], -R6 ;  /* 0x00008f0050047a23 */ /* 0x008fc80000010806 */
        /* <DEDUP_REMOVED lines=16> */
[----:B------:R-:W1:Y:S08]  /*3c60*/  MUFU.EX2 R127, R7 ;  /* 0x00000007007f7308 */ /* 0x000e700000000800 */
[----:B------:R2:W3:Y:S01]  /*3c70*/  MUFU.EX2 R114, R4 ;  /* 0x0000000400727308 */ /* 0x0004e20000000800 */
[----:B-1----:R-:W-:Y:S01]  /*3c80*/  F2FP.PACK_AB R10, R127, R116 ;  /* 0x000000747f0a723e */ /* 0x002fe200000000ff */
[----:B--2---:R-:W-:Y:S01]  /*3c90*/  FMUL.FTZ R4, R3, c[0x0][0x23c] ;  /* 0x00008f0003047a20 */ /* 0x004fe20000410000 */
[----:B---3--:R-:W-:-:S04]  /*3ca0*/  F2FP.PACK_AB R8, R114, R117 ;  /* 0x000000757208723e */ /* 0x008fc800000000ff */
[----:B------:R-:W-:-:S05]  /*3cb0*/  FSEL R4, R4, RZ, P1 ;  /* 0x000000ff04047208 */ /* 0x000fca0000800000 */
[--C-:B------:R-:W-:Y:S02]  /*3cc0*/  FFMA.FTZ R0, R170, c[0x0][0x23c], -R4.reuse ;  /* 0x00008f00aa007a23 */ /* 0x100fe40000010804 */
[--C-:B------:R-:W-:Y:S02]  /*3cd0*/  FFMA.FTZ R7, R169, c[0x0][0x23c], -R4.reuse ;  /* 0x00008f00a9077a23 */ /* 0x100fe40000010804 */
[----:B------:R1:W-:Y:S08]  /*3ce0*/  MUFU.EX2 R86, R0 ;  /* 0x0000000000567308 */ /* 0x0003f00000000800 */
[----:B------:R-:W2:Y:S01]  /*3cf0*/  MUFU.EX2 R108, R7 ;  /* 0x00000007006c7308 */ /* 0x000ea20000000800 */
[----:B-1----:R-:W-:Y:S01]  /*3d00*/  FFMA.FTZ R0, R176, c[0x0][0x23c], -R4 ;  /* 0x00008f00b0007a23 */ /* 0x002fe20000010804 */
[----:B------:R-:W-:-:S06]  /*3d10*/  MOV R176, R9 ;  /* 0x0000000900b07202 */ /* 0x000fcc0000000f00 */
[----:B------:R1:W-:Y:S01]  /*3d20*/  MUFU.EX2 R87, R0 ;  /* 0x0000000000577308 */ /* 0x0003e20000000800 */
[----:B--2---:R-:W-:Y:S01]  /*3d30*/  F2FP.PACK_AB R9, R86, R108 ;  /* 0x0000006c5609723e */ /* 0x004fe200000000ff */
[----:B------:R-:W-:Y:S02]  /*3d40*/  FADD.FTZ R7, R225, R221 ;  /* 0x000000dde1077221 */ /* 0x000fe40000010000 */
[----:B-1----:R-:W-:-:S04]  /*3d50*/  FFMA.FTZ R0, R171, c[0x0][0x23c], -R4 ;  /* 0x00008f00ab007a23 */ /* 0x002fc80000010804 */
[----:B------:R1:W2:Y:S02]  /*3d60*/  MUFU.EX2 R124, R0 ;  /* 0x00000000007c7308 */ /* 0x0002a40000000800 */
[----:B-1----:R-:W-:Y:S01]  /*3d70*/  FFMA.FTZ R0, R132, c[0x0][0x23c], -R5 ;  /* 0x00008f0084007a23 */ /* 0x002fe20000010805 */
[----:B--2---:R-:W-:-:S05]  /*3d80*/  F2FP.PACK_AB R11, R124, R87 ;  /* 0x000000577c0b723e */ /* 0x004fca00000000ff */
[----:B------:R1:W-:Y:S02]  /*3d90*/  MUFU.EX2 R126, R0 ;  /* 0x00000000007e7308 */ /* 0x0003e40000000800 */
[C---:B------:R-:W-:Y:S08]  /*3da0*/  HMMA.16816.F32 R44, R8.reuse, R20, RZ ;  /* 0x00000014082c723c */ /* 0x040ff000000018ff */
[----:B------:R-:W-:Y:S01]  /*3db0*/  HMMA.16816.F32 R36, R8, R16, RZ ;  /* 0x000000100824723c */ /* 0x000fe200000018ff */
[----:B-1----:R-:W-:-:S04]  /*3dc0*/  FFMA.FTZ R0, R125, c[0x0][0x23c], -R5 ;  /* 0x00008f007d007a23 */ /* 0x002fc80000010805 */
[----:B------:R1:W2:Y:S03]  /*3dd0*/  MUFU.EX2 R125, R0 ;  /* 0x00000000007d7308 */ /* 0x0002a60000000800 */
[C---:B------:R-:W-:Y:S08]  /*3de0*/  HMMA.16816.F32 R40, R8.reuse, R22, RZ ;  /* 0x000000160828723c */ /* 0x040ff000000018ff */
[----:B------:R-:W-:Y:S01]  /*3df0*/  HMMA.16816.F32 R32, R8, R18, RZ ;  /* 0x000000120820723c */ /* 0x000fe200000018ff */
[----:B-1----:R-:W-:-:S06]  /*3e00*/  FFMA.FTZ R0, R120, c[0x0][0x23c], -R5 ;  /* 0x00008f0078007a23 */ /* 0x002fcc0000010805 */
[----:B--2---:R-:W-:Y:S01]  /*3e10*/  F2FP.PACK_AB R8, R125, R126 ;  /* 0x0000007e7d08723e */ /* 0x004fe200000000ff */
[----:B------:R1:W-:Y:S02]  /*3e20*/  MUFU.EX2 R120, R0 ;  /* 0x0000000000787308 */ /* 0x0003e40000000800 */
[----:B-1----:R-:W-:-:S06]  /*3e30*/  FFMA.FTZ R0, R119, c[0x0][0x23c], -R5 ;  /* 0x00008f0077007a23 */ /* 0x002fcc0000010805 */
[----:B------:R1:W2:Y:S02]  /*3e40*/  MUFU.EX2 R132, R0 ;  /* 0x0000000000847308 */ /* 0x0002a40000000800 */
[----:B-1----:R-:W-:Y:S01]  /*3e50*/  FFMA.FTZ R0, R133, c[0x0][0x23c], -R4 ;  /* 0x00008f0085007a23 */ /* 0x002fe20000010804 */
[----:B------:R-:W-:Y:S02]  /*3e60*/  MOV R133, R14 ;  /* 0x0000000e00857202 */ /* 0x000fe40000000f00 */
[----:B------:R-:W-:-:S03]  /*3e70*/  F2FP.PACK_AB R14, R227, R226 ;  /* 0x000000e2e30e723e */ /* 0x000fc600000000ff */
[----:B------:R1:W-:Y:S01]  /*3e80*/  MUFU.EX2 R113, R0 ;  /* 0x0000000000717308 */ /* 0x0003e20000000800 */
[----:B--2---:R-:W-:Y:S02]  /*3e90*/  F2FP.PACK_AB R10, R132, R120 ;  /* 0x00000078840a723e */ /* 0x004fe400000000ff */
[----:B------:R-:W-:Y:S01]  /*3ea0*/  F2FP.PACK_AB R170, R176, R133 ;  /* 0x00000085b0aa723e */ /* 0x000fe200000000ff */
[C---:B------:R-:W-:Y:S08]  /*3eb0*/  HMMA.16816.F32 R56, R12.reuse, R16, RZ ;  /* 0x000000100c38723c */ /* 0x040ff000000018ff */
[----:B------:R-:W-:Y:S01]  /*3ec0*/  HMMA.16816.F32 R52, R12, R18, RZ ;  /* 0x000000120c34723c */ /* 0x000fe200000018ff */
[----:B------:R-:W2:Y:S01]  /*3ed0*/  LDSM.16.MT88.4 R16, [R206+0x4800] ;  /* 0x00480000ce10783b */ /* 0x000ea20000004200 */
[----:B-1----:R-:W-:-:S04]  /*3ee0*/  FFMA.FTZ R0, R128, c[0x0][0x23c], -R4 ;  /* 0x00008f0080007a23 */ /* 0x002fc80000010804 */
[----:B------:R1:W3:Y:S02]  /*3ef0*/  MUFU.EX2 R119, R0 ;  /* 0x0000000000777308 */ /* 0x0002e40000000800 */
[----:B------:R-:W-:Y:S01]  /*3f00*/  HMMA.16816.F32 R64, R12, R22, RZ ;  /* 0x000000160c40723c */ /* 0x000fe200000018ff */
[----:B-1----:R-:W-:Y:S01]  /*3f10*/  FFMA.FTZ R0, R130, c[0x0][0x23c], -R4 ;  /* 0x00008f0082007a23 */ /* 0x002fe20000010804 */
[----:B------:R-:W-:-:S06]  /*3f20*/  MOV R130, R48 ;  /* 0x0000003000827202 */ /* 0x000fcc0000000f00 */
[----:B------:R-:W-:Y:S01]  /*3f30*/  HMMA.16816.F32 R48, R12, R20, RZ ;  /* 0x000000140c30723c */ /* 0x000fe200000018ff */
[----:B------:R1:W-:Y:S01]  /*3f40*/  MUFU.EX2 R115, R0 ;  /* 0x0000000000737308 */ /* 0x0003e20000000800 */
[----:B---3--:R-:W-:Y:S01]  /*3f50*/  F2FP.PACK_AB R9, R119, R113 ;  /* 0x000000717709723e */ /* 0x008fe200000000ff */
[----:B------:R-:W3:Y:S01]  /*3f60*/  LDSM.16.MT88.4 R12, [R205+0x4800] ;  /* 0x00480000cd0c783b */ /* 0x000ee20000004200 */
[----:B-1----:R-:W-:Y:S01]  /*3f70*/  FFMA.FTZ R0, R129, c[0x0][0x23c], -R4 ;  /* 0x00008f0081007a23 */ /* 0x002fe20000010804 */
[----:B------:R-:W-:-:S04]  /*3f80*/  MOV R129, R63 ;  /* 0x0000003f00817202 */ /* 0x000fc80000000f00 */
[----:B------:R1:W4:Y:S01]  /*3f90*/  MUFU.EX2 R118, R0 ;  /* 0x0000000000767308 */ /* 0x0003220000000800 */
[----:B------:R-:W-:Y:S01]  /*3fa0*/  F2FP.PACK_AB R168, R130, R129 ;  /* 0x0000008182a8723e */ /* 0x000fe200000000ff */
[----:B-1----:R-:W-:Y:S01]  /*3fb0*/  FFMA.FTZ R0, R75, c[0x0][0x23c], -R6 ;  /* 0x00008f004b007a23 */ /* 0x002fe20000010806 */
[----:B----4-:R-:W-:-:S05]  /*3fc0*/  F2FP.PACK_AB R11, R118, R115 ;  /* 0x00000073760b723e */ /* 0x010fca00000000ff */
[----:B------:R1:W-:Y:S02]  /*3fd0*/  MUFU.EX2 R128, R0 ;  /* 0x0000000000807308 */ /* 0x0003e40000000800 */
[C---:B------:R-:W-:Y:S08]  /*3fe0*/  HMMA.16816.F32 R140, R8.reuse, R28, R44 ;  /* 0x0000001c088c723c */ /* 0x040ff0000000182c */
[----:B------:R-:W-:Y:S01]  /*3ff0*/  HMMA.16816.F32 R20, R8, R30, R40 ;  /* 0x0000001e0814723c */ /* 0x000fe20000001828 */
[----:B-1----:R-:W-:Y:S01]  /*4000*/  FFMA.FTZ R0, R122, c[0x0][0x23c], -R5 ;  /* 0x00008f007a007a23 */ /* 0x002fe20000010805 */
[----:B------:R-:W-:-:S03]  /*4010*/  MOV R122, R62 ;  /* 0x0000003e007a7202 */ /* 0x000fc60000000f00 */
[----:B------:R1:W-:Y:S03]  /*4020*/  MUFU.EX2 R111, R0 ;  /* 0x00000000006f7308 */ /* 0x0003e60000000800 */
[----:B------:R-:W-:Y:S01]  /*4030*/  HMMA.16816.F32 R32, R8, R26, R32 ;  /* 0x0000001a0820723c */ /* 0x000fe20000001820 */
[----:B-1----:R-:W-:Y:S01]  /*4040*/  FFMA.FTZ R0, R131, c[0x0][0x23c], -R5 ;  /* 0x00008f0083007a23 */ /* 0x002fe20000010805 */
[----:B------:R-:W-:-:S03]  /*4050*/  MOV R131, R61 ;  /* 0x0000003d00837202 */ /* 0x000fc60000000f00 */
[----:B------:R1:W4:Y:S02]  /*4060*/  MUFU.EX2 R112, R0 ;  /* 0x0000000000707308 */ /* 0x0003240000000800 */
[----:B-1----:R-:W-:Y:S01]  /*4070*/  FFMA.FTZ R0, R123, c[0x0][0x23c], -R5 ;  /* 0x00008f007b007a23 */ /* 0x002fe20000010805 */
[----:B------:R-:W-:Y:S02]  /*4080*/  MOV R123, R60 ;  /* 0x0000003c007b7202 */ /* 0x000fe40000000f00 */
[----:B------:R-:W-:Y:S03]  /*4090*/  HMMA.16816.F32 R60, R8, R24, R36 ;  /* 0x00000018083c723c */ /* 0x000fe60000001824 */
[----:B------:R1:W-:Y:S04]  /*40a0*/  MUFU.EX2 R110, R0 ;  /* 0x00000000006e7308 */ /* 0x0003e80000000800 */
[----:B------:R-:W-:-:S02]  /*40b0*/  F2FP.PACK_AB R8, R229, R228 ;  /* 0x000000e4e508723e */ /* 0x000fc400000000ff */
[----:B------:R-:W-:Y:S02]  /*40c0*/  F2FP.PACK_AB R9, R188, R192 ;  /* 0x000000c0bc09723e */ /* 0x000fe400000000ff */
[----:B------:R-:W-:Y:S02]  /*40d0*/  F2FP.PACK_AB R10, R230, R231 ;  /* 0x000000e7e60a723e */ /* 0x000fe400000000ff */
[----:B------:R-:W-:Y:S01]  /*40e0*/  F2FP.PACK_AB R11, R199, R191 ;  /* 0x000000bfc70b723e */ /* 0x000fe200000000ff */
[----:B-1----:R-:W-:Y:S01]  /*40f0*/  FFMA.FTZ R0, R121, c[0x0][0x23c], -R5 ;  /* 0x00008f0079007a23 */ /* 0x002fe20000010805 */
[----:B------:R-:W-:-:S05]  /*4100*/  MOV R121, R161 ;  /* 0x000000a100797202 */ /* 0x000fca0000000f00 */
[C---:B------:R-:W-:Y:S01]  /*4110*/  HMMA.16816.F32 R56, R8.reuse, R24, R56 ;  /* 0x000000180838723c */ /* 0x040fe20000001838 */
[----:B------:R1:W5:Y:S07]  /*4120*/  MUFU.EX2 R109, R0 ;  /* 0x00000000006d7308 */ /* 0x00036e0000000800 */
[C---:B------:R-:W-:Y:S01]  /*4130*/  HMMA.16816.F32 R36, R8.reuse, R26, R52 ;  /* 0x0000001a0824723c */ /* 0x040fe20000001834 */
[----:B------:R-:W2:Y:S07]  /*4140*/  LDSM.16.MT88.4 R24, [R206+0x4c00] ;  /* 0x004c0000ce18783b */ /* 0x000eae0000004200 */
[----:B------:R-:W-:Y:S01]  /*4150*/  HMMA.16816.F32 R44, R8, R28, R48 ;  /* 0x0000001c082c723c */ /* 0x000fe20000001830 */
[----:B-1----:R-:W-:Y:S01]  /*4160*/  FFMA.FTZ R0, R134, c[0x0][0x23c], -R4 ;  /* 0x00008f0086007a23 */ /* 0x002fe20000010804 */
[----:B------:R-:W-:-:S03]  /*4170*/  MOV R134, R160 ;  /* 0x000000a000867202 */ /* 0x000fc60000000f00 */
[----:B------:R1:W-:Y:S03]  /*4180*/  MUFU.EX2 R83, R0 ;  /* 0x0000000000537308 */ /* 0x0003e60000000800 */
[----:B------:R-:W-:Y:S07]  /*4190*/  HMMA.16816.F32 R40, R8, R30, R64 ;  /* 0x0000001e0828723c */ /* 0x000fee0000001840 */
[----:B----4-:R-:W-:-:S02]  /*41a0*/  F2FP.PACK_AB R8, R112, R111 ;  /* 0x0000006f7008723e */ /* 0x010fc400000000ff */
[----:B-----5:R-:W-:Y:S01]  /*41b0*/  F2FP.PACK_AB R10, R109, R110 ;  /* 0x0000006e6d0a723e */ /* 0x020fe200000000ff */
[----:B-1----:R-:W-:-:S04]  /*41c0*/  FFMA.FTZ R0, R148, c[0x0][0x23c], -R4 ;  /* 0x00008f0094007a23 */ /* 0x002fc80000010804 */
[----:B------:R1:W4:Y:S02]  /*41d0*/  MUFU.EX2 R85, R0 ;  /* 0x0000000000557308 */ /* 0x0003240000000800 */
[----:B-1----:R-:W-:Y:S01]  /*41e0*/  FFMA.FTZ R0, R149, c[0x0][0x23c], -R4 ;  /* 0x00008f0095007a23 */ /* 0x002fe20000010804 */
[----:B----4-:R-:W-:-:S05]  /*41f0*/  F2FP.PACK_AB R9, R85, R83 ;  /* 0x000000535509723e */ /* 0x010fca00000000ff */
[----:B------:R1:W-:Y:S02]  /*4200*/  MUFU.EX2 R84, R0 ;  /* 0x0000000000547308 */ /* 0x0003e40000000800 */
[----:B-1----:R-:W-:Y:S01]  /*4210*/  FFMA.FTZ R0, R135, c[0x0][0x23c], -R4 ;  /* 0x00008f0087007a23 */ /* 0x002fe20000010804 */
[----:B------:R-:W-:-:S05]  /*4220*/  MOV R135, R151 ;  /* 0x0000009700877202 */ /* 0x000fca0000000f00 */
[----:B------:R1:W4:Y:S02]  /*4230*/  MUFU.EX2 R82, R0 ;  /* 0x0000000000527308 */ /* 0x0003240000000800 */
[----:B-1----:R-:W-:Y:S01]  /*4240*/  FFMA.FTZ R0, R88, c[0x0][0x23c], -R6 ;  /* 0x00008f0058007a23 */ /* 0x002fe20000010806 */
[----:B----4-:R-:W-:-:S05]  /*4250*/  F2FP.PACK_AB R11, R82, R84 ;  /* 0x00000054520b723e */ /* 0x010fca00000000ff */
[----:B------:R1:W-:Y:S02]  /*4260*/  MUFU.EX2 R88, R0 ;  /* 0x0000000000587308 */ /* 0x0003e40000000800 */
[C---:B--2---:R-:W-:Y:S08]  /*4270*/  HMMA.16816.F32 R60, R8.reuse, R16, R60 ;  /* 0x00000010083c723c */ /* 0x044ff0000000183c */
[----:B---3--:R-:W-:Y:S01]  /*4280*/  HMMA.16816.F32 R140, R8, R12, R140 ;  /* 0x0000000c088c723c */ /* 0x008fe2000000188c */
[----:B-1----:R-:W-:Y:S01]  /*4290*/  FFMA.FTZ R0, R104, c[0x0][0x23c], -R5 ;  /* 0x00008f0068007a23 */ /* 0x002fe20000010805 */
[----:B------:R-:W-:-:S03]  /*42a0*/  MOV R104, R150 ;  /* 0x0000009600687202 */ /* 0x000fc60000000f00 */
[----:B------:R1:W-:Y:S03]  /*42b0*/  MUFU.EX2 R81, R0 ;  /* 0x0000000000517308 */ /* 0x0003e60000000800 */
[C---:B------:R-:W-:Y:S01]  /*42c0*/  HMMA.16816.F32 R148, R8.reuse, R14, R20 ;  /* 0x0000000e0894723c */ /* 0x040fe20000001814 */
[----:B------:R-:W2:Y:S07]  /*42d0*/  LDSM.16.MT88.4 R20, [R205+0x4c00] ;  /* 0x004c0000cd14783b */ /* 0x000eae0000004200 */
[----:B------:R-:W-:Y:S01]  /*42e0*/  HMMA.16816.F32 R28, R8, R18, R32 ;  /* 0x00000012081c723c */ /* 0x000fe20000001820 */
[----:B-1----:R-:W-:-:S06]  /*42f0*/  FFMA.FTZ R0, R105, c[0x0][0x23c], -R5 ;  /* 0x00008f0069007a23 */ /* 0x002fcc0000010805 */
[----:B------:R-:W-:Y:S02]  /*4300*/  F2FP.PACK_AB R8, R244, R232 ;  /* 0x000000e8f408723e */ /* 0x000fe400000000ff */
[----:B------:R-:W-:Y:S01]  /*4310*/  F2FP.PACK_AB R9, R198, R190 ;  /* 0x000000bec609723e */ /* 0x000fe200000000ff */
[----:B------:R1:W3:Y:S01]  /*4320*/  MUFU.EX2 R80, R0 ;  /* 0x0000000000507308 */ /* 0x0002e20000000800 */
[----:B------:R-:W-:Y:S02]  /*4330*/  F2FP.PACK_AB R10, R242, R243 ;  /* 0x000000f3f20a723e */ /* 0x000fe400000000ff */
[----:B------:R-:W-:-:S07]  /*4340*/  F2FP.PACK_AB R11, R194, R195 ;  /* 0x000000c3c20b723e */ /* 0x000fce00000000ff */
[----:B------:R-:W-:Y:S01]  /*4350*/  HMMA.16816.F32 R44, R8, R12, R44 ;  /* 0x0000000c082c723c */ /* 0x000fe2000000182c */
[----:B-1----:R-:W-:-:S07]  /*4360*/  FFMA.FTZ R0, R91, c[0x0][0x23c], -R5 ;  /* 0x00008f005b007a23 */ /* 0x002fce0000010805 */
[C---:B------:R-:W-:Y:S01]  /*4370*/  HMMA.16816.F32 R40, R8.reuse, R14, R40 ;  /* 0x0000000e0828723c */ /* 0x040fe20000001828 */
[----:B------:R-:W1:Y:S01]  /*4380*/  LDSM.16.MT88.4 R12, [R205+0x5000] ;  /* 0x00500000cd0c783b */ /* 0x000e620000004200 */
[----:B------:R4:W-:Y:S06]  /*4390*/  MUFU.EX2 R79, R0 ;  /* 0x00000000004f7308 */ /* 0x0009ec0000000800 */
[C---:B------:R-:W-:Y:S08]  /*43a0*/  HMMA.16816.F32 R32, R8.reuse, R16, R56 ;  /* 0x000000100820723c */ /* 0x040ff00000001838 */
[----:B------:R-:W-:Y:S01]  /*43b0*/  HMMA.16816.F32 R36, R8, R18, R36 ;  /* 0x000000120824723c */ /* 0x000fe20000001824 */
[----:B------:R-:W5:Y:S01]  /*43c0*/  LDSM.16.MT88.4 R16, [R206+0x5000] ;  /* 0x00500000ce10783b */ /* 0x000f620000004200 */
[----:B----4-:R-:W-:-:S04]  /*43d0*/  FFMA.FTZ R0, R90, c[0x0][0x23c], -R5 ;  /* 0x00008f005a007a23 */ /* 0x010fc80000010805 */
[----:B------:R4:W2:Y:S01]  /*43e0*/  MUFU.EX2 R78, R0 ;  /* 0x00000000004e7308 */ /* 0x0008a20000000800 */
[----:B---3--:R-:W-:Y:S01]  /*43f0*/  F2FP.PACK_AB R8, R80, R81 ;  /* 0x000000515008723e */ /* 0x008fe200000000ff */
[----:B----4-:R-:W-:Y:S01]  /*4400*/  FFMA.FTZ R0, R106, c[0x0][0x23c], -R4 ;  /* 0x00008f006a007a23 */ /* 0x010fe20000010804 */
[----:B--2---:R-:W-:-:S05]  /*4410*/  F2FP.PACK_AB R10, R78, R79 ;  /* 0x0000004f4e0a723e */ /* 0x004fca00000000ff */
[----:B------:R2:W-:Y:S02]  /*4420*/  MUFU.EX2 R75, R0 ;  /* 0x00000000004b7308 */ /* 0x0005e40000000800 */
[----:B--2---:R-:W-:-:S06]  /*4430*/  FFMA.FTZ R0, R144, c[0x0][0x23c], -R4 ;  /* 0x00008f0090007a23 */ /* 0x004fcc0000010804 */
[----:B------:R2:W3:Y:S02]  /*4440*/  MUFU.EX2 R76, R0 ;  /* 0x00000000004c7308 */ /* 0x0004e40000000800 */
[----:B--2---:R-:W-:Y:S01]  /*4450*/  FFMA.FTZ R0, R107, c[0x0][0x23c], -R4 ;  /* 0x00008f006b007a23 */ /* 0x004fe20000010804 */
[----:B---3--:R-:W-:-:S05]  /*4460*/  F2FP.PACK_AB R9, R76, R75 ;  /* 0x0000004b4c09723e */ /* 0x008fca00000000ff */
[----:B------:R2:W-:Y:S02]  /*4470*/  MUFU.EX2 R74, R0 ;  /* 0x00000000004a7308 */ /* 0x0005e40000000800 */
[----:B--2---:R-:W-:-:S06]  /*4480*/  FFMA.FTZ R0, R145, c[0x0][0x23c], -R4 ;  /* 0x00008f0091007a23 */ /* 0x004fcc0000010804 */
[----:B------:R2:W3:Y:S02]  /*4490*/  MUFU.EX2 R73, R0 ;  /* 0x0000000000497308 */ /* 0x0004e40000000800 */
[----:B--2---:R-:W-:Y:S01]  /*44a0*/  FFMA.FTZ R0, R89, c[0x0][0x23c], -R6 ;  /* 0x00008f0059007a23 */ /* 0x004fe20000010806 */
[----:B---3--:R-:W-:-:S05]  /*44b0*/  F2FP.PACK_AB R11, R73, R74 ;  /* 0x0000004a490b723e */ /* 0x008fca00000000ff */
[----:B------:R2:W-:Y:S02]  /*44c0*/  MUFU.EX2 R77, R0 ;  /* 0x00000000004d7308 */ /* 0x0005e40000000800 */
[C---:B------:R-:W-:Y:S08]  /*44d0*/  HMMA.16816.F32 R160, R8.reuse, R24, R60 ;  /* 0x0000001808a0723c */ /* 0x040ff0000000183c */
[----:B------:R-:W-:Y:S01]  /*44e0*/  HMMA.16816.F32 R140, R8, R20, R140 ;  /* 0x00000014088c723c */ /* 0x000fe2000000188c */
[----:B--2---:R-:W-:-:S04]  /*44f0*/  FFMA.FTZ R0, R100, c[0x0][0x23c], -R5 ;  /* 0x00008f0064007a23 */ /* 0x004fc80000010805 */
[----:B------:R2:W-:Y:S03]  /*4500*/  MUFU.EX2 R72, R0 ;  /* 0x0000000000487308 */ /* 0x0005e60000000800 */
[C---:B------:R-:W-:Y:S08]  /*4510*/  HMMA.16816.F32 R148, R8.reuse, R22, R148 ;  /* 0x000000160894723c */ /* 0x040ff00000001894 */
[----:B------:R-:W-:Y:S01]  /*4520*/  HMMA.16816.F32 R28, R8, R26, R28 ;  /* 0x0000001a081c723c */ /* 0x000fe2000000181c */
[----:B--2---:R-:W-:-:S06]  /*4530*/  FFMA.FTZ R0, R101, c[0x0][0x23c], -R5 ;  /* 0x00008f0065007a23 */ /* 0x004fcc0000010805 */
[----:B------:R-:W-:Y:S02]  /*4540*/  F2FP.PACK_AB R8, R240, R241 ;  /* 0x000000f1f008723e */ /* 0x000fe400000000ff */
[----:B------:R-:W-:Y:S01]  /*4550*/  F2FP.PACK_AB R9, R197, R193 ;  /* 0x000000c1c509723e */ /* 0x000fe200000000ff */
[----:B------:R2:W3:Y:S01]  /*4560*/  MUFU.EX2 R71, R0 ;  /* 0x0000000000477308 */ /* 0x0004e20000000800 */
[----:B------:R-:W-:Y:S02]  /*4570*/  F2FP.PACK_AB R10, R238, R239 ;  /* 0x000000efee0a723e */ /* 0x000fe400000000ff */
[----:B------:R-:W-:-:S07]  /*4580*/  F2FP.PACK_AB R11, R200, R196 ;  /* 0x000000c4c80b723e */ /* 0x000fce00000000ff */
[----:B------:R-:W-:Y:S01]  /*4590*/  HMMA.16816.F32 R44, R8, R20, R44 ;  /* 0x00000014082c723c */ /* 0x000fe2000000182c */
[----:B--2---:R-:W-:-:S07]  /*45a0*/  FFMA.FTZ R0, R94, c[0x0][0x23c], -R5 ;  /* 0x00008f005e007a23 */ /* 0x004fce0000010805 */
[C---:B------:R-:W-:Y:S01]  /*45b0*/  HMMA.16816.F32 R48, R8.reuse, R22, R40 ;  /* 0x000000160830723c */ /* 0x040fe20000001828 */
[----:B------:R-:W2:Y:S01]  /*45c0*/  LDSM.16.MT88.4 R20, [R205+0x5400] ;  /* 0x00540000cd14783b */ /* 0x000ea20000004200 */
[----:B------:R4:W-:Y:S06]  /*45d0*/  MUFU.EX2 R70, R0 ;  /* 0x0000000000467308 */ /* 0x0009ec0000000800 */
[C---:B------:R-:W-:Y:S08]  /*45e0*/  HMMA.16816.F32 R40, R8.reuse, R24, R32 ;  /* 0x000000180828723c */ /* 0x040ff00000001820 */
[----:B------:R-:W-:Y:S01]  /*45f0*/  HMMA.16816.F32 R36, R8, R26, R36 ;  /* 0x0000001a0824723c */ /* 0x000fe20000001824 */
[----:B------:R-:W1:Y:S01]  /*4600*/  LDSM.16.MT88.4 R24, [R206+0x5400] ;  /* 0x00540000ce18783b */ /* 0x000e620000004200 */
[----:B----4-:R-:W-:-:S04]  /*4610*/  FFMA.FTZ R0, R93, c[0x0][0x23c], -R5 ;  /* 0x00008f005d007a23 */ /* 0x010fc80000010805 */
[----:B------:R4:W4:Y:S01]  /*4620*/  MUFU.EX2 R69, R0 ;  /* 0x0000000000457308 */ /* 0x0009220000000800 */
[----:B---3--:R-:W-:Y:S01]  /*4630*/  F2FP.PACK_AB R8, R71, R72 ;  /* 0x000000484708723e */ /* 0x008fe200000000ff */
[----:B----4-:R-:W-:Y:S01]  /*4640*/  FFMA.FTZ R0, R146, c[0x0][0x23c], -R4 ;  /* 0x00008f0092007a23 */ /* 0x010fe20000010804 */
[----:B------:R-:W-:-:S05]  /*4650*/  F2FP.PACK_AB R10, R69, R70 ;  /* 0x00000046450a723e */ /* 0x000fca00000000ff */
[----:B------:R3:W-:Y:S02]  /*4660*/  MUFU.EX2 R66, R0 ;  /* 0x0000000000427308 */ /* 0x0007e40000000800 */
[----:B---3--:R-:W-:-:S06]  /*4670*/  FFMA.FTZ R0, R103, c[0x0][0x23c], -R4 ;  /* 0x00008f0067007a23 */ /* 0x008fcc0000010804 */
[----:B------:R3:W4:Y:S02]  /*4680*/  MUFU.EX2 R67, R0 ;  /* 0x0000000000437308 */ /* 0x0007240000000800 */
[----:B---3--:R-:W-:Y:S01]  /*4690*/  FFMA.FTZ R0, R102, c[0x0][0x23c], -R4 ;  /* 0x00008f0066007a23 */ /* 0x008fe20000010804 */
[----:B----4-:R-:W-:-:S05]  /*46a0*/  F2FP.PACK_AB R9, R67, R66 ;  /* 0x000000424309723e */ /* 0x010fca00000000ff */
[----:B------:R3:W-:Y:S02]  /*46b0*/  MUFU.EX2 R65, R0 ;  /* 0x0000000000417308 */ /* 0x0007e40000000800 */
[----:B---3--:R-:W-:-:S06]  /*46c0*/  FFMA.FTZ R0, R152, c[0x0][0x23c], -R4 ;  /* 0x00008f0098007a23 */ /* 0x008fcc0000010804 */
[----:B------:R3:W4:Y:S02]  /*46d0*/  MUFU.EX2 R64, R0 ;  /* 0x0000000000407308 */ /* 0x0007240000000800 */
[----:B---3--:R-:W-:Y:S01]  /*46e0*/  FFMA.FTZ R0, R95, c[0x0][0x23c], -R6 ;  /* 0x00008f005f007a23 */ /* 0x008fe20000010806 */
[----:B----4-:R-:W-:-:S05]  /*46f0*/  F2FP.PACK_AB R11, R64, R65 ;  /* 0x00000041400b723e */ /* 0x010fca00000000ff */
[----:B------:R3:W-:Y:S02]  /*4700*/  MUFU.EX2 R68, R0 ;  /* 0x0000000000447308 */ /* 0x0007e40000000800 */
[C---:B-1----:R-:W-:Y:S08]  /*4710*/  HMMA.16816.F32 R140, R8.reuse, R12, R140 ;  /* 0x0000000c088c723c */ /* 0x042ff0000000188c */
[----:B------:R-:W-:Y:S01]  /*4720*/  HMMA.16816.F32 R148, R8, R14, R148 ;  /* 0x0000000e0894723c */ /* 0x000fe20000001894 */
[----:B---3--:R-:W-:-:S04]  /*4730*/  FFMA.FTZ R0, R98, c[0x0][0x23c], -R5 ;  /* 0x00008f0062007a23 */ /* 0x008fc80000010805 */
[----:B------:R1:W-:Y:S03]  /*4740*/  MUFU.EX2 R63, R0 ;  /* 0x00000000003f7308 */ /* 0x0003e60000000800 */
[C---:B-----5:R-:W-:Y:S08]  /*4750*/  HMMA.16816.F32 R160, R8.reuse, R16, R160 ;  /* 0x0000001008a0723c */ /* 0x060ff000000018a0 */
        /* <DEDUP_REMOVED lines=46> */
[----:B------:R2:W-:Y:S07]  /*4a40*/  MUFU.EX2 R52, R0 ;  /* 0x0000000000347308 */ /* 0x0005ee0000000800 */
[C---:B------:R-:W-:Y:S08]  /*4a50*/  HMMA.16816.F32 R144, R8.reuse, R20, R144 ;  /* 0x000000140890723c */ /* 0x040ff00000001890 */
[----:B------:R-:W-:Y:S01]  /*4a60*/  HMMA.16816.F32 R44, R8, R22, R44 ;  /* 0x00000016082c723c */ /* 0x000fe2000000182c */
[----:B------:R-:W-:Y:S01]  /*4a70*/  LDSM.16.MT88.4 R20, [R206+0x5c00] ;  /* 0x005c0000ce14783b */ /* 0x000fe20000004200 */
[----:B--2---:R-:W-:-:S03]  /*4a80*/  FFMA.FTZ R0, R153, c[0x0][0x23c], -R5 ;  /* 0x00008f0099007a23 */ /* 0x004fc60000010805 */
[----:B------:R-:W2:Y:S01]  /*4a90*/  LDSM.16.MT88.4 R152, [R205+0x5c00] ;  /* 0x005c0000cd98783b */ /* 0x000ea20000004200 */
[----:B------:R4:W1:Y:S01]  /*4aa0*/  MUFU.EX2 R51, R0 ;  /* 0x0000000000337308 */ /* 0x0008620000000800 */
[----:B---3--:R-:W-:Y:S01]  /*4ab0*/  F2FP.PACK_AB R8, R53, R54 ;  /* 0x000000363508723e */ /* 0x008fe200000000ff */
[----:B----4-:R-:W-:Y:S01]  /*4ac0*/  FFMA.FTZ R0, R167, c[0x0][0x23c], -R4 ;  /* 0x00008f00a7007a23 */ /* 0x010fe20000010804 */
[----:B-1----:R-:W-:-:S05]  /*4ad0*/  F2FP.PACK_AB R10, R51, R52 ;  /* 0x00000034330a723e */ /* 0x002fca00000000ff */
[----:B------:R1:W-:Y:S02]  /*4ae0*/  MUFU.EX2 R49, R0 ;  /* 0x0000000000317308 */ /* 0x0003e40000000800 */
[----:B-1----:R-:W-:-:S06]  /*4af0*/  FFMA.FTZ R0, R166, c[0x0][0x23c], -R4 ;  /* 0x00008f00a6007a23 */ /* 0x002fcc0000010804 */
[----:B------:R1:W3:Y:S02]  /*4b00*/  MUFU.EX2 R50, R0 ;  /* 0x0000000000327308 */ /* 0x0002e40000000800 */
[----:B-1----:R-:W-:Y:S01]  /*4b10*/  FFMA.FTZ R0, R159, c[0x0][0x23c], -R4 ;  /* 0x00008f009f007a23 */ /* 0x002fe20000010804 */
[----:B---3--:R-:W-:-:S05]  /*4b20*/  F2FP.PACK_AB R9, R50, R49 ;  /* 0x000000313209723e */ /* 0x008fca00000000ff */
[----:B------:R1:W-:Y:S02]  /*4b30*/  MUFU.EX2 R48, R0 ;  /* 0x0000000000307308 */ /* 0x0003e40000000800 */
[----:B-1----:R-:W-:-:S06]  /*4b40*/  FFMA.FTZ R0, R165, c[0x0][0x23c], -R4 ;  /* 0x00008f00a5007a23 */ /* 0x002fcc0000010804 */
[----:B------:R1:W3:Y:S02]  /*4b50*/  MUFU.EX2 R39, R0 ;  /* 0x0000000000277308 */ /* 0x0002e40000000800 */
[----:B-1----:R-:W-:Y:S01]  /*4b60*/  FFMA.FTZ R0, R164, c[0x0][0x23c], -R6 ;  /* 0x00008f00a4007a23 */ /* 0x002fe20000010806 */
[----:B---3--:R-:W-:-:S05]  /*4b70*/  F2FP.PACK_AB R11, R39, R48 ;  /* 0x00000030270b723e */ /* 0x008fca00000000ff */
[----:B------:R1:W3:Y:S02]  /*4b80*/  MUFU.EX2 R38, R0 ;  /* 0x0000000000267308 */ /* 0x0002e40000000800 */
[C---:B------:R-:W-:Y:S08]  /*4b90*/  HMMA.16816.F32 R140, R8.reuse, R12, R140 ;  /* 0x0000000c088c723c */ /* 0x040ff0000000188c */
[----:B------:R-:W-:Y:S01]  /*4ba0*/  HMMA.16816.F32 R148, R8, R14, R148 ;  /* 0x0000000e0894723c */ /* 0x000fe20000001894 */
[----:B-1----:R-:W-:-:S04]  /*4bb0*/  FFMA.FTZ R0, R175, c[0x0][0x23c], -R5 ;  /* 0x00008f00af007a23 */ /* 0x002fc80000010805 */
[----:B------:R1:W-:Y:S03]  /*4bc0*/  MUFU.EX2 R37, R0 ;  /* 0x0000000000257308 */ /* 0x0003e60000000800 */
[C---:B-----5:R-:W-:Y:S08]  /*4bd0*/  HMMA.16816.F32 R160, R8.reuse, R16, R160 ;  /* 0x0000001008a0723c */ /* 0x060ff000000018a0 */
[----:B------:R-:W-:Y:S01]  /*4be0*/  HMMA.16816.F32 R32, R8, R18, R32 ;  /* 0x000000120820723c */ /* 0x000fe20000001820 */
[----:B-1----:R-:W-:-:S06]  /*4bf0*/  FFMA.FTZ R0, R174, c[0x0][0x23c], -R5 ;  /* 0x00008f00ae007a23 */ /* 0x002fcc0000010805 */
[----:B------:R-:W-:Y:S02]  /*4c00*/  F2FP.PACK_AB R8, R123, R121 ;  /* 0x000000797b08723e */ /* 0x000fe400000000ff */
[----:B------:R-:W-:Y:S01]  /*4c10*/  F2FP.PACK_AB R9, R68, R77 ;  /* 0x0000004d4409723e */ /* 0x000fe200000000ff */
[----:B------:R1:W4:Y:S01]  /*4c20*/  MUFU.EX2 R36, R0 ;  /* 0x0000000000247308 */ /* 0x0003220000000800 */
[----:B------:R-:W-:Y:S02]  /*4c30*/  F2FP.PACK_AB R10, R122, R131 ;  /* 0x000000837a0a723e */ /* 0x000fe400000000ff */
[----:B---3--:R-:W-:-:S07]  /*4c40*/  F2FP.PACK_AB R11, R38, R56 ;  /* 0x00000038260b723e */ /* 0x008fce00000000ff */
[----:B------:R-:W-:Y:S01]  /*4c50*/  HMMA.16816.F32 R40, R8, R16, R40 ;  /* 0x000000100828723c */ /* 0x000fe20000001828 */
[----:B-1----:R-:W-:Y:S01]  /*4c60*/  FFMA.FTZ R0, R172, c[0x0][0x23c], -R5 ;  /* 0x00008f00ac007a23 */ /* 0x002fe20000010805 */
[----:B----4-:R-:W-:-:S06]  /*4c70*/  F2FP.PACK_AB R164, R36, R37 ;  /* 0x0000002524a4723e */ /* 0x010fcc00000000ff */
[C---:B------:R-:W-:Y:S01]  /*4c80*/  HMMA.16816.F32 R144, R8.reuse, R12, R144 ;  /* 0x0000000c0890723c */ /* 0x040fe20000001890 */
[----:B------:R1:W-:Y:S07]  /*4c90*/  MUFU.EX2 R31, R0 ;  /* 0x00000000001f7308 */ /* 0x0003ee0000000800 */
[C---:B------:R-:W-:Y:S08]  /*4ca0*/  HMMA.16816.F32 R12, R8.reuse, R14, R44 ;  /* 0x0000000e080c723c */ /* 0x040ff0000000182c */
[----:B------:R-:W-:Y:S01]  /*4cb0*/  HMMA.16816.F32 R24, R8, R18, R24 ;  /* 0x000000120818723c */ /* 0x000fe20000001818 */
[----:B------:R3:W-:Y:S01]  /*4cc0*/  MUFU.EX2 R9, R2 ;  /* 0x0000000200097308 */ /* 0x0007e20000000800 */
[----:B-1----:R-:W-:-:S02]  /*4cd0*/  FFMA.FTZ R0, R173, c[0x0][0x23c], -R5 ;  /* 0x00008f00ad007a23 */ /* 0x002fc40000010805 */
[----:B------:R-:W-:-:S04]  /*4ce0*/  FADD.FTZ R5, R187, R185 ;  /* 0x000000b9bb057221 */ /* 0x000fc80000010000 */
[----:B------:R-:W-:Y:S01]  /*4cf0*/  FADD.FTZ R5, R186, R5 ;  /* 0x00000005ba057221 */ /* 0x000fe20000010000 */
[----:B------:R1:W4:Y:S01]  /*4d00*/  MUFU.EX2 R220, R0 ;  /* 0x0000000000dc7308 */ /* 0x0003220000000800 */
[----:B---3--:R-:W-:Y:S02]  /*4d10*/  FADD.FTZ R2, R108, R86 ;  /* 0x000000566c027221 */ /* 0x008fe40000010000 */
[----:B-1----:R-:W-:Y:S01]  /*4d20*/  FFMA.FTZ R0, R180, c[0x0][0x23c], -R4 ;  /* 0x00008f00b4007a23 */ /* 0x002fe20000010804 */
[----:B----4-:R-:W-:-:S04]  /*4d30*/  F2FP.PACK_AB R166, R220, R31 ;  /* 0x0000001fdca6723e */ /* 0x010fc800000000ff */
[----:B------:R1:W-:Y:S02]  /*4d40*/  MUFU.EX2 R29, R0 ;  /* 0x00000000001d7308 */ /* 0x0003e40000000800 */
[----:B-1----:R-:W-:-:S06]  /*4d50*/  FFMA.FTZ R0, R179, c[0x0][0x23c], -R4 ;  /* 0x00008f00b3007a23 */ /* 0x002fcc0000010804 */
[----:B------:R1:W3:Y:S02]  /*4d60*/  MUFU.EX2 R30, R0 ;  /* 0x00000000001e7308 */ /* 0x0002e40000000800 */
[----:B-1----:R-:W-:Y:S01]  /*4d70*/  FFMA.FTZ R0, R178, c[0x0][0x23c], -R4 ;  /* 0x00008f00b2007a23 */ /* 0x002fe20000010804 */
[----:B---3--:R-:W-:-:S05]  /*4d80*/  F2FP.PACK_AB R165, R30, R29 ;  /* 0x0000001d1ea5723e */ /* 0x008fca00000000ff */
[----:B------:R1:W-:Y:S02]  /*4d90*/  MUFU.EX2 R28, R0 ;  /* 0x00000000001c7308 */ /* 0x0003e40000000800 */
[----:B-1----:R-:W-:Y:S02]  /*4da0*/  FFMA.FTZ R0, R177, c[0x0][0x23c], -R4 ;  /* 0x00008f00b1007a23 */ /* 0x002fe40000010804 */
[----:B------:R-:W-:-:S04]  /*4db0*/  FADD.FTZ R4, R117, R114 ;  /* 0x0000007275047221 */ /* 0x000fc80000010000 */
[----:B------:R1:W3:Y:S01]  /*4dc0*/  MUFU.EX2 R222, R0 ;  /* 0x0000000000de7308 */ /* 0x0002e20000000800 */
[----:B------:R-:W-:Y:S02]  /*4dd0*/  FADD.FTZ R4, R116, R4 ;  /* 0x0000000474047221 */ /* 0x000fe40000010000 */
[----:B-1----:R-:W-:Y:S01]  /*4de0*/  FFMA.FTZ R0, R184, c[0x0][0x23c], -R6 ;  /* 0x00008f00b8007a23 */ /* 0x002fe20000010806 */
[----:B---3--:R-:W-:-:S04]  /*4df0*/  F2FP.PACK_AB R167, R222, R28 ;  /* 0x0000001cdea7723e */ /* 0x008fc800000000ff */
[----:B------:R1:W-:Y:S03]  /*4e00*/  MUFU.EX2 R16, R0 ;  /* 0x0000000000107308 */ /* 0x0003e60000000800 */
[C---:B--2---:R-:W-:Y:S08]  /*4e10*/  HMMA.16816.F32 R140, R164.reuse, R152, R140 ;  /* 0x00000098a48c723c */ /* 0x044ff0000000188c */
[----:B------:R-:W-:Y:S01]  /*4e20*/  HMMA.16816.F32 R148, R164, R154, R148 ;  /* 0x0000009aa494723c */ /* 0x000fe20000001894 */
[----:B-1----:R-:W-:-:S02]  /*4e30*/  FFMA.FTZ R0, R183, c[0x0][0x23c], -R6 ;  /* 0x00008f00b7007a23 */ /* 0x002fc40000010806 */
[----:B------:R-:W-:Y:S02]  /*4e40*/  FFMA.FTZ R6, R181, c[0x0][0x23c], -R6 ;  /* 0x00008f00b5067a23 */ /* 0x000fe40000010806 */
[----:B------:R1:W2:Y:S03]  /*4e50*/  MUFU.EX2 R10, R0 ;  /* 0x00000000000a7308 */ /* 0x0002a60000000800 */
[C---:B------:R-:W-:Y:S05]  /*4e60*/  HMMA.16816.F32 R160, R164.reuse, R20, R160 ;  /* 0x00000014a4a0723c */ /* 0x040fea00000018a0 */
[----:B------:R3:W4:Y:S03]  /*4e70*/  MUFU.EX2 R221, R6 ;  /* 0x0000000600dd7308 */ /* 0x0007260000000800 */
[----:B------:R-:W-:Y:S01]  /*4e80*/  HMMA.16816.F32 R164, R164, R22, R32 ;  /* 0x00000016a4a4723c */ /* 0x000fe20000001820 */
[----:B-1----:R-:W-:Y:S01]  /*4e90*/  FADD.FTZ R0, R226, R7 ;  /* 0x00000007e2007221 */ /* 0x002fe20000010000 */
[----:B--2---:R-:W-:Y:S01]  /*4ea0*/  F2FP.PACK_AB R169, R10, R16 ;  /* 0x000000100aa9723e */ /* 0x004fe200000000ff */
[----:B------:R-:W-:-:S04]  /*4eb0*/  FADD.FTZ R7, R127, R4 ;  /* 0x000000047f077221 */ /* 0x000fc80000010000 */
[----:B------:R-:W-:Y:S02]  /*4ec0*/  FADD.FTZ R7, R126, R7 ;  /* 0x000000077e077221 */ /* 0x000fe40000010000 */
[----:B---3--:R-:W-:Y:S01]  /*4ed0*/  FADD.FTZ R6, R87, R2 ;  /* 0x0000000257067221 */ /* 0x008fe20000010000 */
[----:B----4-:R-:W-:Y:S01]  /*4ee0*/  F2FP.PACK_AB R171, R221, R9 ;  /* 0x00000009ddab723e */ /* 0x010fe200000000ff */
[----:B------:R-:W-:Y:S02]  /*4ef0*/  FADD.FTZ R2, R227, R0 ;  /* 0x00000000e3027221 */ /* 0x000fe40000010000 */
[----:B------:R-:W-:Y:S02]  /*4f00*/  FADD.FTZ R0, R189, R5 ;  /* 0x00000005bd007221 */ /* 0x000fe40000010000 */
[----:B------:R-:W-:Y:S02]  /*4f10*/  FADD.FTZ R4, R124, R6 ;  /* 0x000000067c047221 */ /* 0x000fe40000010000 */
[----:B------:R-:W-:Y:S01]  /*4f20*/  FADD.FTZ R2, R228, R2 ;  /* 0x00000002e4027221 */ /* 0x000fe20000010000 */
[----:B------:R-:W-:Y:S01]  /*4f30*/  HMMA.16816.F32 R144, R168, R152, R144 ;  /* 0x00000098a890723c */ /* 0x000fe20000001890 */
[----:B------:R-:W-:-:S02]  /*4f40*/  FADD.FTZ R0, R192, R0 ;  /* 0x00000000c0007221 */ /* 0x000fc40000010000 */
[----:B------:R-:W-:Y:S02]  /*4f50*/  FADD.FTZ R6, R113, R4 ;  /* 0x0000000471067221 */ /* 0x000fe40000010000 */
[----:B------:R-:W-:Y:S02]  /*4f60*/  FADD.FTZ R4, R229, R2 ;  /* 0x00000002e5047221 */ /* 0x000fe40000010000 */
[----:B------:R-:W-:Y:S01]  /*4f70*/  FADD.FTZ R5, R188, R0 ;  /* 0x00000000bc057221 */ /* 0x000fe20000010000 */
[----:B------:R-:W-:Y:S01]  /*4f80*/  HMMA.16816.F32 R152, R168, R154, R12 ;  /* 0x0000009aa898723c */ /* 0x000fe2000000180c */
[----:B------:R-:W-:Y:S02]  /*4f90*/  FADD.FTZ R2, R125, R7 ;  /* 0x000000077d027221 */ /* 0x000fe40000010000 */
[----:B------:R-:W-:Y:S02]  /*4fa0*/  FADD.FTZ R0, R119, R6 ;  /* 0x0000000677007221 */ /* 0x000fe40000010000 */
[----:B------:R-:W-:-:S02]  /*4fb0*/  FADD.FTZ R4, R231, R4 ;  /* 0x00000004e7047221 */ /* 0x000fc40000010000 */
[----:B------:R-:W-:Y:S01]  /*4fc0*/  FADD.FTZ R5, R191, R5 ;  /* 0x00000005bf057221 */ /* 0x000fe20000010000 */
[C---:B------:R-:W-:Y:S01]  /*4fd0*/  HMMA.16816.F32 R156, R168.reuse, R20, R40 ;  /* 0x00000014a89c723c */ /* 0x040fe20000001828 */
        /* <DEDUP_REMOVED lines=8> */
[----:B------:R-:W-:Y:S02]  /*5060*/  FADD.FTZ R7, R190, R4 ;  /* 0x00000004be077221 */ /* 0x000fe40000010000 */
[----:B------:R-:W-:Y:S02]  /*5070*/  FADD.FTZ R6, R111, R2 ;  /* 0x000000026f067221 */ /* 0x000fe40000010000 */
[----:B------:R-:W-:Y:S02]  /*5080*/  FADD.FTZ R5, R83, R0 ;  /* 0x0000000053057221 */ /* 0x000fe40000010000 */
        /* <DEDUP_REMOVED lines=91> */
[----:B------:R-:W-:Y:S01]  /*5640*/  FADD.FTZ R222, R222, R0 ;  /* 0x00000000dede7221 */ /* 0x000fe20000010000 */
[----:B------:R-:W-:Y:S05]  /*5650*/  @!P0 BRA `(.L_x_6) ;  /* 0x0000378000008947 */ /* 0x000fea0003800000 */
[----:B------:R-:W-:Y:S01]  /*5660*/  IMAD.MOV.U32 R133, RZ, RZ, c[0x0][0x1a4] ;  /* 0x00006900ff857624 */ /* 0x000fe200078e00ff */
[----:B------:R-:W-:Y:S01]  /*5670*/  LEA.HI.SX32 R217, R217, 0xfffffffe, 0x19 ;  /* 0xfffffffed9d97811 */ /* 0x000fe200078fcaff */
[----:B------:R-:W-:Y:S01]  /*5680*/  IMAD.MOV.U32 R176, RZ, RZ, c[0x0][0x1a0] ;  /* 0x00006800ffb07624 */ /* 0x000fe200078e00ff */
[----:B------:R-:W-:Y:S01]  /*5690*/  MOV R135, R3 ;  /* 0x0000000300877202 */ /* 0x000fe20000000f00 */
[----:B------:R-:W-:Y:S02]  /*56a0*/  IMAD.MOV.U32 R132, RZ, RZ, R138 ;  /* 0x000000ffff847224 */ /* 0x000fe400078e008a */
[----:B------:R-:W-:Y:S01]  /*56b0*/  IMAD.MOV.U32 R134, RZ, RZ, R136 ;  /* 0x000000ffff867224 */ /* 0x000fe200078e0088 */
[----:B------:R-:W-:Y:S02]  /*56c0*/  SHF.L.U64.HI R0, R176, 0x6, R133 ;  /* 0x00000006b0007819 */ /* 0x000fe40000010285 */
[----:B------:R-:W-:Y:S01]  /*56d0*/  MOV R133, R137 ;  /* 0x0000008900857202 */ /* 0x000fe20000000f00 */
[----:B------:R-:W-:Y:S05]  /*56e0*/  BRA `(.L_x_7) ;  /* 0x000001c000007947 */ /* 0x000fea0003800000 */
.L_x_9:
[----:B------:R-:W-:Y:S01]  /*56f0*/  IADD3 R0, R217, -0x1, RZ ;  /* 0xffffffffd9007810 */ /* 0x000fe20007ffe0ff */
[----:B------:R-:W-:Y:S02]  /*5700*/  ULDC.64 UR4, c[0x0][0x198] ;  /* 0x0000660000047ab9 */ /* 0x000fe40000000a00 */
[----:B------:R-:W-:Y:S01]  /*5710*/  USHF.L.U32 UR6, UR4, 0x6, URZ ;  /* 0x0000000604067899 */ /* 0x000fe2000800063f */
[----:B------:R-:W-:Y:S01]  /*5720*/  SHF.R.S32.HI R136, RZ, 0x1f, R0 ;  /* 0x0000001fff887819 */ /* 0x000fe20000011400 */
[----:B------:R-:W-:Y:S01]  /*5730*/  IMAD.WIDE.U32 R2, R0, c[0x0][0x198], RZ ;  /* 0x0000660000027a25 */ /* 0x000fe200078e00ff */
[----:B------:R-:W-:Y:S03]  /*5740*/  USHF.L.U64.HI UR5, UR4, 0x6, UR5 ;  /* 0x0000000604057899 */ /* 0x000fe60008010205 */
[----:B------:R-:W-:Y:S04]  /*5750*/  IMAD R136, R136, c[0x0][0x198], RZ ;  /* 0x0000660088887a24 */ /* 0x000fe800078e02ff */
[----:B------:R-:W-:Y:S01]  /*5760*/  IMAD R136, R0, c[0x0][0x19c], R136 ;  /* 0x0000670000887a24 */ /* 0x000fe200078e0288 */
[----:B------:R-:W-:Y:S03]  /*5770*/  LEA R0, P1, R2, R250, 0x7 ;  /* 0x000000fa02007211 */ /* 0x000fe600078238ff */
[----:B------:R-:W-:Y:S01]  /*5780*/  IMAD.IADD R136, R3, 0x1, R136 ;  /* 0x0000000103887824 */ /* 0x000fe200078e0288 */
[----:B------:R-:W-:Y:S04]  /*5790*/  LEA R138, P2, R0, c[0x0][0x168], 0x1 ;  /* 0x00005a00008a7a11 */ /* 0x000fe800078408ff */
[----:B------:R-:W-:Y:S02]  /*57a0*/  LEA.HI.X R2, R2, R247, R136, 0x7, P1 ;  /* 0x000000f702027211 */ /* 0x000fe400008f3c88 */
[----:B------:R-:W-:Y:S02]  /*57b0*/  IADD3 R136, P1, R138, UR6, RZ ;  /* 0x000000068a887c10 */ /* 0x000fe4000ff3e0ff */
[----:B------:R-:W-:Y:S02]  /*57c0*/  LEA.HI.X R139, R0, c[0x0][0x16c], R2, 0x1, P2 ;  /* 0x00005b00008b7a11 */ /* 0x000fe400010f0c02 */
[----:B------:R-:W-:Y:S02]  /*57d0*/  IADD3 R2, P2, R136, UR6, RZ ;  /* 0x0000000688027c10 */ /* 0x000fe4000ff5e0ff */
[----:B------:R-:W-:Y:S01]  /*57e0*/  IADD3.X R137, R139, UR5, RZ, P1, !PT ;  /* 0x000000058b897c10 */ /* 0x000fe20008ffe4ff */
[----:B------:R-:W-:Y:S01]  /*57f0*/  @!PT LDS RZ, [RZ] ;  /* 0x00000000fffff984 */ /* 0x000fe20000000800 */
[----:B------:R-:W-:Y:S01]  /*5800*/  @!PT LDS RZ, [RZ] ;  /* 0x00000000fffff984 */ /* 0x000fe20000000800 */
[----:B------:R-:W-:Y:S01]  /*5810*/  @!PT LDS RZ, [RZ] ;  /* 0x00000000fffff984 */ /* 0x000fe20000000800 */
[----:B------:R1:W-:Y:S01]  /*5820*/  LDGSTS.E.BYPASS.LTC128B.128 [R218+0x2000], [R138.64] ;  /* 0x020000008ada7fae */ /* 0x0003e2000b901d48 */
[----:B------:R-:W-:Y:S02]  /*5830*/  IADD3 R172, P1, R2, UR6, RZ ;  /* 0x0000000602ac7c10 */ /* 0x000fe4000ff3e0ff */
[----:B------:R-:W-:Y:S01]  /*5840*/  IADD3.X R3, R137, UR5, RZ, P2, !PT ;  /* 0x0000000589037c10 */ /* 0x000fe200097fe4ff */
[----:B------:R1:W-:Y:S03]  /*5850*/  LDGSTS.E.BYPASS.LTC128B.128 [R218+0x2800], [R136.64] ;  /* 0x0280000088da7fae */ /* 0x0003e6000b901d48 */
[----:B------:R-:W-:Y:S01]  /*5860*/  IADD3.X R173, R3, UR5, RZ, P1, !PT ;  /* 0x0000000503ad7c10 */ /* 0x000fe20008ffe4ff */
[----:B------:R1:W-:Y:S04]  /*5870*/  LDGSTS.E.BYPASS.LTC128B.128 [R218+0x3000], [R2.64] ;  /* 0x0300000002da7fae */ /* 0x0003e8000b901d48 */
[----:B------:R1:W-:Y:S04]  /*5880*/  LDGSTS.E.BYPASS.LTC128B.128 [R218+0x3800], [R172.64] ;  /* 0x03800000acda7fae */ /* 0x0003e8000b901d48 */
[----:B------:R-:W0:Y:S01]  /*5890*/  LDGDEPBAR ;  /* 0x00000000000079af */ /* 0x000e220000000000 */
[----:B------:R-:W-:-:S05]  /*58a0*/  BRA `(.L_x_8) ;  /* 0x0000075000007947 */ /* 0x000fca0003800000 */
.L_x_7:
[----:B------:R-:W-:Y:S01]  /*58b0*/  SHF.R.S32.HI R0, RZ, 0x1f, R217 ;  /* 0x0000001fff007819 */ /* 0x000fe200000114d9 */
[----:B------:R-:W-:Y:S04]  /*58c0*/  DEPBAR.LE SB0, 0x0 ;  /* 0x000080000000791a */ /* 0x000fe80000000000 */
[----:B------:R-:W-:Y:S01]  /*58d0*/  BAR.SYNC.DEFER_BLOCKING 0x0 ;  /* 0x0000000000007b1d */ /* 0x000fe20000010000 */
[----:B------:R-:W-:Y:S02]  /*58e0*/  IMAD R0, R0, c[0x0][0x1a0], RZ ;  /* 0x0000680000007a24 */ /* 0x000fe400078e02ff */
[C---:B------:R-:W-:Y:S04]  /*58f0*/  IMAD.WIDE.U32 R2, R217.reuse, c[0x0][0x1a0], RZ ;  /* 0x00006800d9027a25 */ /* 0x040fe800078e00ff */
[----:B------:R-:W-:Y:S01]  /*5900*/  IMAD R4, R217, c[0x0][0x1a4], R0 ;  /* 0x00006900d9047a24 */ /* 0x000fe200078e0200 */
[----:B------:R-:W-:Y:S01]  /*5910*/  LEA R0, P0, R2, R248, 0x7 ;  /* 0x000000f802007211 */ /* 0x000fe200078038ff */
[----:B------:R-:W-:Y:S02]  /*5920*/  IMAD.MOV.U32 R9, RZ, RZ, c[0x0][0x1a0] ;  /* 0x00006800ff097624 */ /* 0x000fe400078e00ff */
[----:B------:R-:W-:Y:S01]  /*5930*/  IMAD.IADD R4, R3, 0x1, R4 ;  /* 0x0000000103047824 */ /* 0x000fe200078e0204 */
[----:B------:R-:W-:Y:S01]  /*5940*/  LEA R6, P1, R0, c[0x0][0x170], 0x1 ;  /* 0x00005c0000067a11 */ /* 0x000fe200078208ff */
[C---:B------:R-:W-:Y:S02]  /*5950*/  IMAD.SHL.U32 R8, R9.reuse, 0x40, RZ ;  /* 0x0000004009087824 */ /* 0x040fe400078e00ff */
[----:B------:R-:W-:Y:S01]  /*5960*/  IMAD.MOV.U32 R10, RZ, RZ, c[0x0][0x1a4] ;  /* 0x00006900ff0a7624 */ /* 0x000fe200078e00ff */
[----:B------:R-:W-:Y:S02]  /*5970*/  LEA.HI.X R2, R2, R245, R4, 0x7, P0 ;  /* 0x000000f502027211 */ /* 0x000fe400000f3c04 */
[-C--:B------:R-:W-:Y:S02]  /*5980*/  IADD3 R4, P0, R6, R8.reuse, RZ ;  /* 0x0000000806047210 */ /* 0x080fe40007f1e0ff */
[----:B------:R-:W-:Y:S02]  /*5990*/  LEA.HI.X R7, R0, c[0x0][0x174], R2, 0x1, P1 ;  /* 0x00005d0000077a11 */ /* 0x000fe400008f0c02 */
[----:B------:R-:W-:Y:S02]  /*59a0*/  SHF.L.U64.HI R10, R9, 0x6, R10 ;  /* 0x00000006090a7819 */ /* 0x000fe4000001020a */
[-C--:B------:R-:W-:Y:S01]  /*59b0*/  IADD3 R2, P1, R4, R8.reuse, RZ ;  /* 0x0000000804027210 */ /* 0x080fe20007f3e0ff */
[----:B------:R-:W-:Y:S01]  /*59c0*/  @!PT LDS RZ, [RZ] ;  /* 0x00000000fffff984 */ /* 0x000fe20000000800 */
[----:B------:R-:W-:Y:S01]  /*59d0*/  @!PT LDS RZ, [RZ] ;  /* 0x00000000fffff984 */ /* 0x000fe20000000800 */
[----:B------:R-:W-:Y:S01]  /*59e0*/  @!PT LDS RZ, [RZ] ;  /* 0x00000000fffff984 */ /* 0x000fe20000000800 */
[----:B------:R1:W-:Y:S02]  /*59f0*/  LDGSTS.E.BYPASS.LTC128B.128 [R218+0x4000], [R6.64] ;  /* 0x0400000006da7fae */ /* 0x0003e4000b901d48 */
[--C-:B------:R-:W-:Y:S01]  /*5a00*/  IMAD.X R5, R7, 0x1, R10.reuse, P0 ;  /* 0x0000000107057824 */ /* 0x100fe200000e060a */
[----:B------:R-:W-:Y:S03]  /*5a10*/  IADD3 R8, P0, R2, R8, RZ ;  /* 0x0000000802087210 */ /* 0x000fe60007f1e0ff */
[--C-:B------:R-:W-:Y:S02]  /*5a20*/  IMAD.X R3, R5, 0x1, R10.reuse, P1 ;  /* 0x0000000105037824 */ /* 0x100fe400008e060a */
[----:B------:R1:W-:Y:S02]  /*5a30*/  LDGSTS.E.BYPASS.LTC128B.128 [R218+0x4800], [R4.64] ;  /* 0x0480000004da7fae */ /* 0x0003e4000b901d48 */
[----:B------:R-:W-:Y:S01]  /*5a40*/  IMAD.X R9, R3, 0x1, R10, P0 ;  /* 0x0000000103097824 */ /* 0x000fe200000e060a */
[----:B------:R-:W-:Y:S05]  /*5a50*/  ISETP.GT.AND P0, PT, R217, RZ, PT ;  /* 0x000000ffd900720c */ /* 0x000fea0003f04270 */
[----:B------:R2:W-:Y:S08]  /*5a60*/  LDGSTS.E.BYPASS.LTC128B.128 [R218+0x5000], [R2.64] ;  /* 0x0500000002da7fae */ /* 0x0005f0000b901d48 */
[----:B------:R3:W-:Y:S08]  /*5a70*/  LDGSTS.E.BYPASS.LTC128B.128 [R218+0x5800], [R8.64] ;  /* 0x0580000008da7fae */ /* 0x0007f0000b901d48 */
[----:B------:R-:W-:Y:S08]  /*5a80*/  LDSM.16.M88.4 R128, [R207] ;  /* 0x00000000cf80783b */ /* 0x000ff00000000200 */
[----:B------:R-:W1:Y:S08]  /*5a90*/  LDSM.16.M88.4 R16, [R204+0x2000] ;  /* 0x00200000cc10783b */ /* 0x000e700000000200 */
[----:B------:R-:W3:Y:S08]  /*5aa0*/  LDSM.16.M88.4 R124, [R207+0x1000] ;  /* 0x00100000cf7c783b */ /* 0x000ef00000000200 */
[----:B------:R-:W4:Y:S08]  /*5ab0*/  LDSM.16.M88.4 R32, [R204+0x2400] ;  /* 0x00240000cc20783b */ /* 0x000f300000000200 */
[----:B------:R-:W0:Y:S08]  /*5ac0*/  LDGDEPBAR ;  /* 0x00000000000079af */ /* 0x000e300000000000 */
[----:B------:R-:W5:Y:S01]  /*5ad0*/  LDSM.16.M88.4 R48, [R204+0x2800] ;  /* 0x00280000cc30783b */ /* 0x000f620000000200 */
[-C--:B-1----:R-:W-:Y:S07]  /*5ae0*/  HMMA.16816.F32 R4, R128, R16.reuse, RZ ;  /* 0x000000108004723c */ /* 0x082fee00000018ff */
[----:B------:R-:W1:Y:S01]  /*5af0*/  LDSM.16.M88.4 R64, [R204+0x2c00] ;  /* 0x002c0000cc40783b */ /* 0x000e620000000200 */
[C---:B---3--:R-:W-:Y:S07]  /*5b00*/  HMMA.16816.F32 R8, R124.reuse, R16, RZ ;  /* 0x000000107c08723c */ /* 0x048fee00000018ff */
[----:B------:R-:W3:Y:S01]  /*5b10*/  LDSM.16.M88.4 R80, [R204+0x3000] ;  /* 0x00300000cc50783b */ /* 0x000ee20000000200 */
[-C--:B------:R-:W-:Y:S07]  /*5b20*/  HMMA.16816.F32 R12, R124, R18.reuse, RZ ;  /* 0x000000127c0c723c */ /* 0x080fee00000018ff */
[----:B------:R-:W1:Y:S01]  /*5b30*/  LDSM.16.M88.4 R96, [R204+0x3400] ;  /* 0x00340000cc60783b */ /* 0x000e620000000200 */
[C---:B------:R-:W-:Y:S07]  /*5b40*/  HMMA.16816.F32 R16, R128.reuse, R18, RZ ;  /* 0x000000128010723c */ /* 0x040fee00000018ff */
[----:B------:R-:W1:Y:S01]  /*5b50*/  LDSM.16.M88.4 R112, [R204+0x3800] ;  /* 0x00380000cc70783b */ /* 0x000e620000000200 */
[-C--:B----4-:R-:W-:Y:S07]  /*5b60*/  HMMA.16816.F32 R20, R128, R32.reuse, RZ ;  /* 0x000000208014723c */ /* 0x090fee00000018ff */
[----:B------:R-:W4:Y:S01]  /*5b70*/  LDSM.16.M88.4 R136, [R204+0x3c00] ;  /* 0x003c0000cc88783b */ /* 0x000f220000000200 */
[C---:B------:R-:W-:Y:S07]  /*5b80*/  HMMA.16816.F32 R24, R124.reuse, R32, RZ ;  /* 0x000000207c18723c */ /* 0x040fee00000018ff */
[----:B------:R-:W-:Y:S01]  /*5b90*/  LDSM.16.M88.4 R172, [R208] ;  /* 0x00000000d0ac783b */ /* 0x000fe20000000200 */
[-C--:B------:R-:W-:Y:S07]  /*5ba0*/  HMMA.16816.F32 R28, R124, R34.reuse, RZ ;  /* 0x000000227c1c723c */ /* 0x080fee00000018ff */
[----:B------:R-:W1:Y:S01]  /*5bb0*/  LDSM.16.M88.4 R176, [R209] ;  /* 0x00000000d1b0783b */ /* 0x000e620000000200 */
[C---:B------:R-:W-:Y:S07]  /*5bc0*/  HMMA.16816.F32 R32, R128.reuse, R34, RZ ;  /* 0x000000228020723c */ /* 0x040fee00000018ff */
[----:B------:R-:W2:Y:S01]  /*5bd0*/  LDSM.16.M88.4 R180, [R208+0x1000] ;  /* 0x00100000d0b4783b */ /* 0x000ea20000000200 */
[-C--:B-----5:R-:W-:Y:S07]  /*5be0*/  HMMA.16816.F32 R36, R128, R48.reuse, RZ ;  /* 0x000000308024723c */ /* 0x0a0fee00000018ff */
[----:B------:R-:W5:Y:S01]  /*5bf0*/  LDSM.16.M88.4 R184, [R216] ;  /* 0x00000000d8b8783b */ /* 0x000f620000000200 */
[C---:B------:R-:W-:Y:S07]  /*5c00*/  HMMA.16816.F32 R40, R124.reuse, R48, RZ ;  /* 0x000000307c28723c */ /* 0x040fee00000018ff */
[----:B------:R-:W2:Y:S01]  /*5c10*/  LDSM.16.M88.4 R188, [R215] ;  /* 0x00000000d7bc783b */ /* 0x000ea20000000200 */
[-C--:B------:R-:W-:Y:S07]  /*5c20*/  HMMA.16816.F32 R44, R124, R50.reuse, RZ ;  /* 0x000000327c2c723c */ /* 0x080fee00000018ff */
[----:B------:R-:W2:Y:S01]  /*5c30*/  LDSM.16.M88.4 R192, [R214] ;  /* 0x00000000d6c0783b */ /* 0x000ea20000000200 */
[C---:B------:R-:W-:Y:S07]  /*5c40*/  HMMA.16816.F32 R48, R128.reuse, R50, RZ ;  /* 0x000000328030723c */ /* 0x040fee00000018ff */
[----:B------:R-:W2:Y:S01]  /*5c50*/  LDSM.16.M88.4 R196, [R213] ;  /* 0x00000000d5c4783b */ /* 0x000ea20000000200 */
[-C--:B-1----:R-:W-:Y:S07]  /*5c60*/  HMMA.16816.F32 R52, R128, R64.reuse, RZ ;  /* 0x000000408034723c */ /* 0x082fee00000018ff */
[----:B------:R-:W-:Y:S01]  /*5c70*/  LDSM.16.M88.4 R200, [R211] ;  /* 0x00000000d3c8783b */ /* 0x000fe20000000200 */
[C---:B------:R-:W-:Y:S08]  /*5c80*/  HMMA.16816.F32 R56, R124.reuse, R64, RZ ;  /* 0x000000407c38723c */ /* 0x040ff000000018ff */
[-C--:B------:R-:W-:Y:S08]  /*5c90*/  HMMA.16816.F32 R60, R124, R66.reuse, RZ ;  /* 0x000000427c3c723c */ /* 0x080ff000000018ff */
[C---:B------:R-:W-:Y:S08]  /*5ca0*/  HMMA.16816.F32 R64, R128.reuse, R66, RZ ;  /* 0x000000428040723c */ /* 0x040ff000000018ff */
[-C--:B---3--:R-:W-:Y:S08]  /*5cb0*/  HMMA.16816.F32 R68, R128, R80.reuse, RZ ;  /* 0x000000508044723c */ /* 0x088ff000000018ff */
[C---:B------:R-:W-:Y:S08]  /*5cc0*/  HMMA.16816.F32 R72, R124.reuse, R80, RZ ;  /* 0x000000507c48723c */ /* 0x040ff000000018ff */
[-C--:B------:R-:W-:Y:S08]  /*5cd0*/  HMMA.16816.F32 R76, R124, R82.reuse, RZ ;  /* 0x000000527c4c723c */ /* 0x080ff000000018ff */
        /* <DEDUP_REMOVED lines=9> */
[-C--:B----4-:R-:W-:Y:S08]  /*5d70*/  HMMA.16816.F32 R116, R128, R136.reuse, RZ ;  /* 0x000000888074723c */ /* 0x090ff000000018ff */
[C---:B------:R-:W-:Y:S08]  /*5d80*/  HMMA.16816.F32 R120, R124.reuse, R136, RZ ;  /* 0x000000887c78723c */ /* 0x040ff000000018ff */
[-C--:B------:R-:W-:Y:S08]  /*5d90*/  HMMA.16816.F32 R124, R124, R138.reuse, RZ ;  /* 0x0000008a7c7c723c */ /* 0x080ff000000018ff */
[----:B------:R-:W-:Y:S01]  /*5da0*/  HMMA.16816.F32 R128, R128, R138, RZ ;  /* 0x0000008a8080723c */ /* 0x000fe200000018ff */
[----:B------:R-:W1:Y:S07]  /*5db0*/  LDSM.16.M88.4 R136, [R212] ;  /* 0x00000000d488783b */ /* 0x000e6e0000000200 */
[-C--:B------:R-:W-:Y:S08]  /*5dc0*/  HMMA.16816.F32 R4, R172, R176.reuse, R4 ;  /* 0x000000b0ac04723c */ /* 0x080ff00000001804 */
[C---:B--2---:R-:W-:Y:S08]  /*5dd0*/  HMMA.16816.F32 R8, R180.reuse, R176, R8 ;  /* 0x000000b0b408723c */ /* 0x044ff00000001808 */
[-C--:B------:R-:W-:Y:S08]  /*5de0*/  HMMA.16816.F32 R12, R180, R178.reuse, R12 ;  /* 0x000000b2b40c723c */ /* 0x080ff0000000180c */
[C---:B------:R-:W-:Y:S01]  /*5df0*/  HMMA.16816.F32 R16, R172.reuse, R178, R16 ;  /* 0x000000b2ac10723c */ /* 0x040fe20000001810 */
[----:B------:R-:W2:Y:S01]  /*5e00*/  LDSM.16.M88.4 R176, [R210] ;  /* 0x00000000d2b0783b */ /* 0x000ea20000000200 */
[----:B------:R-:W-:Y:S06]  /*5e10*/  DEPBAR.LE SB0, 0x0 ;  /* 0x000080000000791a */ /* 0x000fec0000000000 */
[-C--:B-----5:R-:W-:Y:S01]  /*5e20*/  HMMA.16816.F32 R20, R172, R184.reuse, R20 ;  /* 0x000000b8ac14723c */ /* 0x0a0fe20000001814 */
[----:B------:R-:W-:Y:S07]  /*5e30*/  BAR.SYNC.DEFER_BLOCKING 0x0 ;  /* 0x0000000000007b1d */ /* 0x000fee0000010000 */
[C---:B------:R-:W-:Y:S08]  /*5e40*/  HMMA.16816.F32 R24, R180.reuse, R184, R24 ;  /* 0x000000b8b418723c */ /* 0x040ff00000001818 */
[-C--:B------:R-:W-:Y:S08]  /*5e50*/  HMMA.16816.F32 R28, R180, R186.reuse, R28 ;  /* 0x000000bab41c723c */ /* 0x080ff0000000181c */
        /* <DEDUP_REMOVED lines=13> */
[-C--:B-1----:R-:W-:Y:S08]  /*5f30*/  HMMA.16816.F32 R84, R172, R136.reuse, R84 ;  /* 0x00000088ac54723c */ /* 0x082ff00000001854 */
[C---:B------:R-:W-:Y:S08]  /*5f40*/  HMMA.16816.F32 R88, R180.reuse, R136, R88 ;  /* 0x00000088b458723c */ /* 0x040ff00000001858 */
[-C--:B------:R-:W-:Y:S08]  /*5f50*/  HMMA.16816.F32 R92, R180, R138.reuse, R92 ;  /* 0x0000008ab45c723c */ /* 0x080ff0000000185c */
[C---:B------:R-:W-:Y:S08]  /*5f60*/  HMMA.16816.F32 R96, R172.reuse, R138, R96 ;  /* 0x0000008aac60723c */ /* 0x040ff00000001860 */
[-C--:B------:R-:W-:Y:S08]  /*5f70*/  HMMA.16816.F32 R100, R172, R200.reuse, R100 ;  /* 0x000000c8ac64723c */ /* 0x080ff00000001864 */
[C---:B------:R-:W-:Y:S08]  /*5f80*/  HMMA.16816.F32 R104, R180.reuse, R200, R104 ;  /* 0x000000c8b468723c */ /* 0x040ff00000001868 */
[-C--:B------:R-:W-:Y:S08]  /*5f90*/  HMMA.16816.F32 R108, R180, R202.reuse, R108 ;  /* 0x000000cab46c723c */ /* 0x080ff0000000186c */
[C---:B------:R-:W-:Y:S08]  /*5fa0*/  HMMA.16816.F32 R112, R172.reuse, R202, R112 ;  /* 0x000000caac70723c */ /* 0x040ff00000001870 */
[-C--:B--2---:R-:W-:Y:S08]  /*5fb0*/  HMMA.16816.F32 R116, R172, R176.reuse, R116 ;  /* 0x000000b0ac74723c */ /* 0x084ff00000001874 */
[C---:B------:R-:W-:Y:S08]  /*5fc0*/  HMMA.16816.F32 R120, R180.reuse, R176, R120 ;  /* 0x000000b0b478723c */ /* 0x040ff00000001878 */
[-C--:B------:R-:W-:Y:S08]  /*5fd0*/  HMMA.16816.F32 R124, R180, R178.reuse, R124 ;  /* 0x000000b2b47c723c */ /* 0x080ff0000000187c */
[----:B------:R-:W-:Y:S01]  /*5fe0*/  HMMA.16816.F32 R128, R172, R178, R128 ;  /* 0x000000b2ac80723c */ /* 0x000fe20000001880 */
[----:B------:R-:W-:-:S07]  /*5ff0*/  @P0 BRA `(.L_x_9) ;  /* 0xfffff6f000000947 */ /* 0x000fce000383ffff */
.L_x_8:
[----:B------:R-:W-:Y:S02]  /*6000*/  FMNMX.FTZ R0, R4, R132, !PT ;  /* 0x0000008404007209 */ /* 0x000fe40007810000 */
[----:B------:R-:W-:Y:S02]  /*6010*/  IADD3 R217, R217, -0x1, RZ ;  /* 0xffffffffd9d97810 */ /* 0x000fe40007ffe0ff */
[----:B-1----:R-:W-:Y:S02]  /*6020*/  FMNMX.FTZ R2, R5, R0, !PT ;  /* 0x0000000005027209 */ /* 0x002fe40007810000 */
[----:B------:R-:W-:Y:S02]  /*6030*/  FMNMX.FTZ R0, R6, R133, !PT ;  /* 0x0000008506007209 */ /* 0x000fe40007810000 */
        /* <DEDUP_REMOVED lines=117> */
[----:B------:R-:W-:Y:S01]  /*6790*/  FMNMX.FTZ R138, R116, R138, !PT ;  /* 0x0000008a748a7209 */ /* 0x000fe20007810000 */
[----:B------:R-:W-:Y:S01]  /*67a0*/  SHFL.BFLY PT, R2, R0, 0x2, 0x1f ;  /* 0x0c401f0000027f89 */ /* 0x000fe200000e0000 */
[----:B------:R-:W-:Y:S02]  /*67b0*/  FMNMX.FTZ R3, R118, R3, !PT ;  /* 0x0000000376037209 */ /* 0x000fe40007810000 */
[----:B------:R-:W-:Y:S02]  /*67c0*/  FMNMX.FTZ R138, R117, R138, !PT ;  /* 0x0000008a758a7209 */ /* 0x000fe40007810000 */
[----:B------:R-:W-:Y:S02]  /*67d0*/  FMNMX.FTZ R3, R119, R3, !PT ;  /* 0x0000000377037209 */ /* 0x000fe40007810000 */
[----:B------:R-:W-:Y:S01]  /*67e0*/  FMNMX.FTZ R138, R128, R138, !PT ;  /* 0x0000008a808a7209 */ /* 0x000fe20007810000 */
[----:B------:R-:W-:Y:S01]  /*67f0*/  SHFL.BFLY PT, R139, R136, 0x2, 0x1f ;  /* 0x0c401f00888b7f89 */ /* 0x000fe200000e0000 */
[----:B------:R-:W-:Y:S02]  /*6800*/  FMNMX.FTZ R3, R130, R3, !PT ;  /* 0x0000000382037209 */ /* 0x000fe40007810000 */
[----:B------:R-:W-:Y:S02]  /*6810*/  FMNMX.FTZ R138, R129, R138, !PT ;  /* 0x0000008a818a7209 */ /* 0x000fe40007810000 */
[----:B------:R-:W-:Y:S03]  /*6820*/  FMNMX.FTZ R3, R131, R3, !PT ;  /* 0x0000000383037209 */ /* 0x000fe60007810000 */
[----:B------:R-:W-:Y:S08]  /*6830*/  SHFL.BFLY PT, R172, R138, 0x2, 0x1f ;  /* 0x0c401f008aac7f89 */ /* 0x000ff000000e0000 */
[----:B------:R-:W1:Y:S02]  /*6840*/  SHFL.BFLY PT, R137, R3, 0x2, 0x1f ;  /* 0x0c401f0003897f89 */ /* 0x000e6400000e0000 */
[----:B-1----:R-:W-:Y:S02]  /*6850*/  FMNMX.FTZ R137, R3, R137, !PT ;  /* 0x0000008903897209 */ /* 0x002fe40007810000 */
[----:B------:R-:W-:Y:S02]  /*6860*/  FMNMX.FTZ R2, R0, R2, !PT ;  /* 0x0000000200027209 */ /* 0x000fe40007810000 */
[----:B------:R-:W-:Y:S02]  /*6870*/  FMNMX.FTZ R138, R138, R172, !PT ;  /* 0x000000ac8a8a7209 */ /* 0x000fe40007810000 */
[----:B------:R-:W1:Y:S01]  /*6880*/  SHFL.BFLY PT, R173, R137, 0x1, 0x1f ;  /* 0x0c201f0089ad7f89 */ /* 0x000e6200000e0000 */
[----:B------:R-:W-:Y:S07]  /*6890*/  FMNMX.FTZ R136, R136, R139, !PT ;  /* 0x0000008b88887209 */ /* 0x000fee0007810000 */
[----:B------:R-:W2:Y:S08]  /*68a0*/  SHFL.BFLY PT, R172, R138, 0x1, 0x1f ;  /* 0x0c201f008aac7f89 */ /* 0x000eb000000e0000 */
[----:B------:R-:W3:Y:S01]  /*68b0*/  SHFL.BFLY PT, R139, R136, 0x1, 0x1f ;  /* 0x0c201f00888b7f89 */ /* 0x000ee200000e0000 */
[----:B-1----:R-:W-:Y:S07]  /*68c0*/  FMNMX.FTZ R137, R137, R173, !PT ;  /* 0x000000ad89897209 */ /* 0x002fee0007810000 */
[----:B------:R-:W1:Y:S01]  /*68d0*/  SHFL.BFLY PT, R3, R2, 0x1, 0x1f ;  /* 0x0c201f0002037f89 */ /* 0x000e6200000e0000 */
[----:B--2---:R-:W-:Y:S04]  /*68e0*/  FMNMX.FTZ R138, R138, R172, !PT ;  /* 0x000000ac8a8a7209 */ /* 0x004fe80007810000 */
[C---:B------:R-:W-:Y:S01]  /*68f0*/  FSETP.NEU.FTZ.AND P1, PT, R138.reuse, -INF , PT ;  /* 0xff8000008a00780b */ /* 0x040fe20003f3d000 */
[----:B------:R-:W-:Y:S01]  /*6900*/  FADD.FTZ R0, -R138, R132 ;  /* 0x000000848a007221 */ /* 0x000fe20000010100 */
[----:B---3--:R-:W-:Y:S03]  /*6910*/  FMNMX.FTZ R136, R136, R139, !PT ;  /* 0x0000008b88887209 */ /* 0x008fe60007810000 */
[----:B------:R-:W-:Y:S02]  /*6920*/  FMUL.FTZ R0, R0, c[0x0][0x23c] ;  /* 0x00008f0000007a20 */ /* 0x000fe40000410000 */
[----:B------:R-:W-:Y:S02]  /*6930*/  FMUL.FTZ R139, R137, c[0x0][0x23c] ;  /* 0x00008f00898b7a20 */ /* 0x000fe40000410000 */
[----:B------:R2:W3:Y:S01]  /*6940*/  MUFU.EX2 R132, R0 ;  /* 0x0000000000847308 */ /* 0x0004e20000000800 */
[----:B-1----:R-:W-:Y:S05]  /*6950*/  FMNMX.FTZ R3, R2, R3, !PT ;  /* 0x0000000302037209 */ /* 0x002fea0007810000 */
[----:B------:R-:W-:Y:S02]  /*6960*/  FMUL.FTZ R172, R3, c[0x0][0x23c] ;  /* 0x00008f0003ac7a20 */ /* 0x000fe40000410000 */
[C---:B--2---:R-:W-:Y:S04]  /*6970*/  FADD.FTZ R0, -R137.reuse, R133 ;  /* 0x0000008589007221 */ /* 0x044fe80000010100 */
[----:B------:R-:W-:Y:S04]  /*6980*/  FMUL.FTZ R0, R0, c[0x0][0x23c] ;  /* 0x00008f0000007a20 */ /* 0x000fe80000410000 */
[----:B------:R1:W2:Y:S02]  /*6990*/  MUFU.EX2 R133, R0 ;  /* 0x0000000000857308 */ /* 0x0002a40000000800 */
[----:B-1----:R-:W-:Y:S02]  /*69a0*/  FADD.FTZ R0, -R136, R134 ;  /* 0x0000008688007221 */ /* 0x002fe40000010100 */
[----:B------:R-:W-:Y:S02]  /*69b0*/  FMUL.FTZ R134, R138, c[0x0][0x23c] ;  /* 0x00008f008a867a20 */ /* 0x000fe40000410000 */
[----:B------:R-:W-:Y:S03]  /*69c0*/  FMUL.FTZ R0, R0, c[0x0][0x23c] ;  /* 0x00008f0000007a20 */ /* 0x000fe60000410000 */
[----:B------:R-:W-:Y:S01]  /*69d0*/  FSEL R134, R134, RZ, P1 ;  /* 0x000000ff86867208 */ /* 0x000fe20000800000 */
[----:B------:R1:W-:Y:S01]  /*69e0*/  MUFU.EX2 R2, R0 ;  /* 0x0000000000027308 */ /* 0x0003e20000000800 */
[----:B------:R-:W-:Y:S03]  /*69f0*/  FSETP.NEU.FTZ.AND P1, PT, R137, -INF , PT ;  /* 0xff8000008900780b */ /* 0x000fe60003f3d000 */
[--C-:B------:R-:W-:Y:S01]  /*6a00*/  FFMA.FTZ R20, R20, c[0x0][0x23c], -R134.reuse ;  /* 0x00008f0014147a23 */ /* 0x100fe20000010886 */
[----:B------:R-:W-:Y:S01]  /*6a10*/  FSEL R139, R139, RZ, P1 ;  /* 0x000000ff8b8b7208 */ /* 0x000fe20000800000 */
[--C-:B------:R-:W-:Y:S01]  /*6a20*/  FFMA.FTZ R21, R21, c[0x0][0x23c], -R134.reuse ;  /* 0x00008f0015157a23 */ /* 0x100fe20000010886 */
[----:B------:R-:W-:Y:S01]  /*6a30*/  FSETP.NEU.FTZ.AND P1, PT, R136, -INF , PT ;  /* 0xff8000008800780b */ /* 0x000fe20003f3d000 */
[--C-:B------:R-:W-:Y:S02]  /*6a40*/  FFMA.FTZ R48, R48, c[0x0][0x23c], -R134.reuse ;  /* 0x00008f0030307a23 */ /* 0x100fe40000010886 */
[----:B------:R-:W-:Y:S01]  /*6a50*/  MUFU.EX2 R190, R20 ;  /* 0x0000001400be7308 */ /* 0x000fe20000000800 */
[--C-:B------:R-:W-:Y:S02]  /*6a60*/  FFMA.FTZ R22, R22, c[0x0][0x23c], -R139.reuse ;  /* 0x00008f0016167a23 */ /* 0x100fe4000001088b */
[--C-:B------:R-:W-:Y:S02]  /*6a70*/  FFMA.FTZ R23, R23, c[0x0][0x23c], -R139.reuse ;  /* 0x00008f0017177a23 */ /* 0x100fe4000001088b */
[--C-:B------:R-:W-:Y:S02]  /*6a80*/  FFMA.FTZ R49, R49, c[0x0][0x23c], -R134.reuse ;  /* 0x00008f0031317a23 */ /* 0x100fe40000010886 */
[--C-:B------:R-:W-:Y:S02]  /*6a90*/  FFMA.FTZ R50, R50, c[0x0][0x23c], -R139.reuse ;  /* 0x00008f0032327a23 */ /* 0x100fe4000001088b */
[--C-:B------:R-:W-:Y:S01]  /*6aa0*/  FFMA.FTZ R51, R51, c[0x0][0x23c], -R139.reuse ;  /* 0x00008f0033337a23 */ /* 0x100fe2000001088b */
        /* <DEDUP_REMOVED lines=12> */
[----:B------:R4:W-:Y:S01]  /*6b70*/  MUFU.EX2 R189, R23 ;  /* 0x0000001700bd7308 */ /* 0x0009e20000000800 */
[--C-:B------:R-:W-:Y:S02]  /*6b80*/  FFMA.FTZ R102, R102, c[0x0][0x23c], -R139.reuse ;  /* 0x00008f0066667a23 */ /* 0x100fe4000001088b */
[--C-:B------:R-:W-:Y:S02]  /*6b90*/  FFMA.FTZ R103, R103, c[0x0][0x23c], -R139.reuse ;  /* 0x00008f0067677a23 */ /* 0x100fe4000001088b */
[--C-:B------:R-:W-:Y:S02]  /*6ba0*/  FFMA.FTZ R112, R112, c[0x0][0x23c], -R134.reuse ;  /* 0x00008f0070707a23 */ /* 0x100fe40000010886 */
[--C-:B------:R-:W-:Y:S02]  /*6bb0*/  FFMA.FTZ R113, R113, c[0x0][0x23c], -R134.reuse ;  /* 0x00008f0071717a23 */ /* 0x100fe40000010886 */
[--C-:B------:R-:W-:Y:S01]  /*6bc0*/  FFMA.FTZ R114, R114, c[0x0][0x23c], -R139.reuse ;  /* 0x00008f0072727a23 */ /* 0x100fe2000001088b */
[----:B------:R3:W-:Y:S01]  /*6bd0*/  MUFU.EX2 R202, R16 ;  /* 0x0000001000ca7308 */ /* 0x0007e20000000800 */
[----:B------:R-:W-:Y:S02]  /*6be0*/  FFMA.FTZ R115, R115, c[0x0][0x23c], -R139 ;  /* 0x00008f0073737a23 */ /* 0x000fe4000001088b */
[----:B-1----:R-:W-:Y:S02]  /*6bf0*/  FADD.FTZ R0, -R3, R135 ;  /* 0x0000008703007221 */ /* 0x002fe40000010100 */
[----:B------:R-:W-:Y:S02]  /*6c00*/  FMUL.FTZ R135, R136, c[0x0][0x23c] ;  /* 0x00008f0088877a20 */ /* 0x000fe40000410000 */
[--C-:B------:R-:W-:Y:S02]  /*6c10*/  FFMA.FTZ R4, R4, c[0x0][0x23c], -R134.reuse ;  /* 0x00008f0004047a23 */ /* 0x100fe40000010886 */
[----:B------:R-:W-:Y:S01]  /*6c20*/  FFMA.FTZ R5, R5, c[0x0][0x23c], -R134 ;  /* 0x00008f0005057a23 */ /* 0x000fe20000010886 */
[----:B------:R1:W-:Y:S01]  /*6c30*/  MUFU.EX2 R235, R17 ;  /* 0x0000001100eb7308 */ /* 0x0003e20000000800 */
[----:B------:R-:W-:Y:S01]  /*6c40*/  FSEL R135, R135, RZ, P1 ;  /* 0x000000ff87877208 */ /* 0x000fe20000800000 */
[--C-:B------:R-:W-:Y:S01]  /*6c50*/  FFMA.FTZ R6, R6, c[0x0][0x23c], -R139.reuse ;  /* 0x00008f0006067a23 */ /* 0x100fe2000001088b */
[----:B------:R-:W-:Y:S01]  /*6c60*/  FSETP.NEU.FTZ.AND P1, PT, R3, -INF , PT ;  /* 0xff8000000300780b */ /* 0x000fe20003f3d000 */
[----:B----4-:R-:W4:Y:S01]  /*6c70*/  LDSM.16.MT88.4 R20, [R205+0x4000] ;  /* 0x00400000cd14783b */ /* 0x010f220000004200 */
[----:B------:R-:W-:Y:S02]  /*6c80*/  FFMA.FTZ R7, R7, c[0x0][0x23c], -R139 ;  /* 0x00008f0007077a23 */ /* 0x000fe4000001088b */
[--C-:B------:R-:W-:Y:S01]  /*6c90*/  FFMA.FTZ R40, R40, c[0x0][0x23c], -R135.reuse ;  /* 0x00008f0028287a23 */ /* 0x100fe20000010887 */
[----:B------:R-:W-:Y:S01]  /*6ca0*/  FSEL R172, R172, RZ, P1 ;  /* 0x000000ffacac7208 */ /* 0x000fe20000800000 */
[--C-:B------:R-:W-:Y:S01]  /*6cb0*/  FFMA.FTZ R41, R41, c[0x0][0x23c], -R135.reuse ;  /* 0x00008f0029297a23 */ /* 0x100fe20000010887 */
[----:B------:R5:W-:Y:S01]  /*6cc0*/  MUFU.EX2 R174, R4 ;  /* 0x0000000400ae7308 */ /* 0x000be20000000800 */
[--C-:B------:R-:W-:Y:S02]  /*6cd0*/  FFMA.FTZ R44, R44, c[0x0][0x23c], -R135.reuse ;  /* 0x00008f002c2c7a23 */ /* 0x100fe40000010887 */
[--C-:B------:R-:W-:Y:S02]  /*6ce0*/  FFMA.FTZ R42, R42, c[0x0][0x23c], -R172.reuse ;  /* 0x00008f002a2a7a23 */ /* 0x100fe400000108ac */
[--C-:B------:R-:W-:Y:S02]  /*6cf0*/  FFMA.FTZ R43, R43, c[0x0][0x23c], -R172.reuse ;  /* 0x00008f002b2b7a23 */ /* 0x100fe400000108ac */
[----:B------:R-:W-:Y:S02]  /*6d00*/  FFMA.FTZ R45, R45, c[0x0][0x23c], -R135 ;  /* 0x00008f002d2d7a23 */ /* 0x000fe40000010887 */
[--C-:B------:R-:W-:Y:S01]  /*6d10*/  FFMA.FTZ R46, R46, c[0x0][0x23c], -R172.reuse ;  /* 0x00008f002e2e7a23 */ /* 0x100fe200000108ac */
[----:B------:R2:W2:Y:S01]  /*6d20*/  MUFU.EX2 R225, R5 ;  /* 0x0000000500e17308 */ /* 0x0004a20000000800 */
[--C-:B------:R-:W-:Y:S02]  /*6d30*/  FFMA.FTZ R47, R47, c[0x0][0x23c], -R172.reuse ;  /* 0x00008f002f2f7a23 */ /* 0x100fe400000108ac */
[C---:B---3--:R-:W-:Y:S02]  /*6d40*/  FMUL.FTZ R16, R132.reuse, R152 ;  /* 0x0000009884107220 */ /* 0x048fe40000410000 */
[----:B-1----:R-:W-:Y:S02]  /*6d50*/  FMUL.FTZ R17, R132, R153 ;  /* 0x0000009984117220 */ /* 0x002fe40000410000 */
[--C-:B------:R-:W-:Y:S02]  /*6d60*/  FFMA.FTZ R15, R15, c[0x0][0x23c], -R172.reuse ;  /* 0x00008f000f0f7a23 */ /* 0x100fe400000108ac */
[----:B------:R-:W-:Y:S01]  /*6d70*/  FFMA.FTZ R26, R26, c[0x0][0x23c], -R172 ;  /* 0x00008f001a1a7a23 */ /* 0x000fe200000108ac */
[----:B------:R1:W-:Y:S01]  /*6d80*/  MUFU.EX2 R175, R6 ;  /* 0x0000000600af7308 */ /* 0x0003e20000000800 */
[--C-:B------:R-:W-:Y:S02]  /*6d90*/  FFMA.FTZ R36, R36, c[0x0][0x23c], -R134.reuse ;  /* 0x00008f0024247a23 */ /* 0x100fe40000010886 */
[----:B------:R-:W-:Y:S02]  /*6da0*/  FFMA.FTZ R37, R37, c[0x0][0x23c], -R134 ;  /* 0x00008f0025257a23 */ /* 0x000fe40000010886 */
[----:B-----5:R-:W-:Y:S02]  /*6db0*/  FMUL.FTZ R4, R132, R144 ;  /* 0x0000009084047220 */ /* 0x020fe40000410000 */
[--C-:B------:R-:W-:Y:S02]  /*6dc0*/  FFMA.FTZ R38, R38, c[0x0][0x23c], -R139.reuse ;  /* 0x00008f0026267a23 */ /* 0x100fe4000001088b */
[----:B------:R-:W-:Y:S01]  /*6dd0*/  FFMA.FTZ R39, R39, c[0x0][0x23c], -R139 ;  /* 0x00008f0027277a23 */ /* 0x000fe2000001088b */
[----:B------:R3:W5:Y:S01]  /*6de0*/  MUFU.EX2 R201, R7 ;  /* 0x0000000700c97308 */ /* 0x0007620000000800 */
[--C-:B------:R-:W-:Y:S02]  /*6df0*/  FFMA.FTZ R8, R8, c[0x0][0x23c], -R135.reuse ;  /* 0x00008f0008087a23 */ /* 0x100fe40000010887 */
[--C-:B------:R-:W-:Y:S02]  /*6e00*/  FFMA.FTZ R9, R9, c[0x0][0x23c], -R135.reuse ;  /* 0x00008f0009097a23 */ /* 0x100fe40000010887 */
[----:B--2---:R-:W-:Y:S02]  /*6e10*/  FMUL.FTZ R5, R132, R145 ;  /* 0x0000009184057220 */ /* 0x004fe40000410000 */
[--C-:B------:R-:W-:Y:S02]  /*6e20*/  FFMA.FTZ R10, R10, c[0x0][0x23c], -R172.reuse ;  /* 0x00008f000a0a7a23 */ /* 0x100fe400000108ac */
[--C-:B------:R-:W-:Y:S01]  /*6e30*/  FFMA.FTZ R11, R11, c[0x0][0x23c], -R172.reuse ;  /* 0x00008f000b0b7a23 */ /* 0x100fe200000108ac */
[----:B------:R2:W-:Y:S01]  /*6e40*/  MUFU.EX2 R197, R18 ;  /* 0x0000001200c57308 */ /* 0x0005e20000000800 */
[--C-:B------:R-:W-:Y:S02]  /*6e50*/  FFMA.FTZ R12, R12, c[0x0][0x23c], -R135.reuse ;  /* 0x00008f000c0c7a23 */ /* 0x100fe40000010887 */
[----:B------:R-:W-:Y:S02]  /*6e60*/  FFMA.FTZ R13, R13, c[0x0][0x23c], -R135 ;  /* 0x00008f000d0d7a23 */ /* 0x000fe40000010887 */
[----:B-1----:R-:W-:Y:S02]  /*6e70*/  FMUL.FTZ R6, R133, R146 ;  /* 0x0000009285067220 */ /* 0x002fe40000410000 */
[----:B------:R-:W-:Y:S02]  /*6e80*/  FFMA.FTZ R14, R14, c[0x0][0x23c], -R172 ;  /* 0x00008f000e0e7a23 */ /* 0x000fe400000108ac */
[--C-:B------:R-:W-:Y:S01]  /*6e90*/  FFMA.FTZ R32, R32, c[0x0][0x23c], -R134.reuse ;  /* 0x00008f0020207a23 */ /* 0x100fe20000010886 */
[----:B------:R1:W1:Y:S01]  /*6ea0*/  MUFU.EX2 R228, R19 ;  /* 0x0000001300e47308 */ /* 0x0002620000000800 */
[----:B------:R-:W-:Y:S02]  /*6eb0*/  FFMA.FTZ R33, R33, c[0x0][0x23c], -R134 ;  /* 0x00008f0021217a23 */ /* 0x000fe40000010886 */
[--C-:B------:R-:W-:Y:S02]  /*6ec0*/  FFMA.FTZ R34, R34, c[0x0][0x23c], -R139.reuse ;  /* 0x00008f0022227a23 */ /* 0x100fe4000001088b */
[----:B---3--:R-:W-:Y:S02]  /*6ed0*/  FMUL.FTZ R7, R133, R147 ;  /* 0x0000009385077220 */ /* 0x008fe40000410000 */
[----:B------:R-:W-:Y:S02]  /*6ee0*/  FFMA.FTZ R35, R35, c[0x0][0x23c], -R139 ;  /* 0x00008f0023237a23 */ /* 0x000fe4000001088b */
[--C-:B------:R-:W-:Y:S01]  /*6ef0*/  FFMA.FTZ R24, R24, c[0x0][0x23c], -R135.reuse ;  /* 0x00008f0018187a23 */ /* 0x100fe20000010887 */
[----:B------:R3:W-:Y:S01]  /*6f00*/  MUFU.EX2 R223, R36 ;  /* 0x0000002400df7308 */ /* 0x0007e20000000800 */
[--C-:B------:R-:W-:Y:S02]  /*6f10*/  FFMA.FTZ R25, R25, c[0x0][0x23c], -R135.reuse ;  /* 0x00008f0019197a23 */ /* 0x100fe40000010887 */
[--C-:B------:R-:W-:Y:S02]  /*6f20*/  FFMA.FTZ R27, R27, c[0x0][0x23c], -R172.reuse ;  /* 0x00008f001b1b7a23 */ /* 0x100fe400000108ac */
[----:B--2---:R-:W-:Y:S02]  /*6f30*/  FMUL.FTZ R18, R133, R154 ;  /* 0x0000009a85127220 */ /* 0x004fe40000410000 */
[--C-:B------:R-:W-:Y:S02]  /*6f40*/  FFMA.FTZ R28, R28, c[0x0][0x23c], -R135.reuse ;  /* 0x00008f001c1c7a23 */ /* 0x100fe40000010887 */
[----:B------:R-:W-:Y:S01]  /*6f50*/  FFMA.FTZ R29, R29, c[0x0][0x23c], -R135 ;  /* 0x00008f001d1d7a23 */ /* 0x000fe20000010887 */
[----:B------:R5:W-:Y:S01]  /*6f60*/  MUFU.EX2 R238, R37 ;  /* 0x0000002500ee7308 */ /* 0x000be20000000800 */
[--C-:B------:R-:W-:Y:S02]  /*6f70*/  FFMA.FTZ R30, R30, c[0x0][0x23c], -R172.reuse ;  /* 0x00008f001e1e7a23 */ /* 0x100fe400000108ac */
[----:B------:R-:W-:Y:S02]  /*6f80*/  FFMA.FTZ R31, R31, c[0x0][0x23c], -R172 ;  /* 0x00008f001f1f7a23 */ /* 0x000fe400000108ac */
[----:B-1----:R-:W-:Y:S02]  /*6f90*/  FMUL.FTZ R19, R133, R155 ;  /* 0x0000009b85137220 */ /* 0x002fe40000410000 */
[----:B------:R-:W-:Y:S01]  /*6fa0*/  LDSM.16.MT88.4 R152, [R205+0x5c00] ;  /* 0x005c0000cd98783b */ /* 0x000fe20000004200 */
[--C-:B------:R-:W-:Y:S02]  /*6fb0*/  FFMA.FTZ R65, R65, c[0x0][0x23c], -R134.reuse ;  /* 0x00008f0041417a23 */ /* 0x100fe40000010886 */
[----:B------:R1:W-:Y:S01]  /*6fc0*/  MUFU.EX2 R200, R38 ;  /* 0x0000002600c87308 */ /* 0x0003e20000000800 */
[--C-:B------:R-:W-:Y:S02]  /*6fd0*/  FFMA.FTZ R66, R66, c[0x0][0x23c], -R139.reuse ;  /* 0x00008f0042427a23 */ /* 0x100fe4000001088b */
[----:B------:R-:W-:Y:S01]  /*6fe0*/  FFMA.FTZ R67, R67, c[0x0][0x23c], -R139 ;  /* 0x00008f0043437a23 */ /* 0x000fe2000001088b */
[----:B---3--:R-:W-:Y:S01]  /*6ff0*/  F2FP.PACK_AB R36, R225, R174 ;  /* 0x000000aee124723e */ /* 0x008fe200000000ff */
[----:B------:R-:W-:Y:S02]  /*7000*/  FFMA.FTZ R64, R64, c[0x0][0x23c], -R134 ;  /* 0x00008f0040407a23 */ /* 0x000fe40000010886 */
[--C-:B------:R-:W-:Y:S02]  /*7010*/  FFMA.FTZ R57, R57, c[0x0][0x23c], -R135.reuse ;  /* 0x00008f0039397a23 */ /* 0x100fe40000010887 */
[--C-:B------:R-:W-:Y:S01]  /*7020*/  FFMA.FTZ R58, R58, c[0x0][0x23c], -R172.reuse ;  /* 0x00008f003a3a7a23 */ /* 0x100fe200000108ac */
[----:B------:R2:W-:Y:S01]  /*7030*/  MUFU.EX2 R232, R39 ;  /* 0x0000002700e87308 */ /* 0x0005e20000000800 */
[--C-:B------:R-:W-:Y:S02]  /*7040*/  FFMA.FTZ R59, R59, c[0x0][0x23c], -R172.reuse ;  /* 0x00008f003b3b7a23 */ /* 0x100fe400000108ac */
[--C-:B------:R-:W-:Y:S01]  /*7050*/  FFMA.FTZ R60, R60, c[0x0][0x23c], -R135.reuse ;  /* 0x00008f003c3c7a23 */ /* 0x100fe20000010887 */
[----:B-----5:R-:W-:Y:S01]  /*7060*/  F2FP.PACK_AB R37, R201, R175 ;  /* 0x000000afc925723e */ /* 0x020fe200000000ff */
[--C-:B------:R-:W-:Y:S02]  /*7070*/  FFMA.FTZ R61, R61, c[0x0][0x23c], -R135.reuse ;  /* 0x00008f003d3d7a23 */ /* 0x100fe40000010887 */
[--C-:B------:R-:W-:Y:S02]  /*7080*/  FFMA.FTZ R62, R62, c[0x0][0x23c], -R172.reuse ;  /* 0x00008f003e3e7a23 */ /* 0x100fe400000108ac */
[----:B------:R-:W-:Y:S01]  /*7090*/  FFMA.FTZ R63, R63, c[0x0][0x23c], -R172 ;  /* 0x00008f003f3f7a23 */ /* 0x000fe200000108ac */
[----:B------:R-:W-:Y:S01]  /*70a0*/  MUFU.EX2 R183, R40 ;  /* 0x0000002800b77308 */ /* 0x000fe20000000800 */
[----:B------:R-:W-:Y:S02]  /*70b0*/  FFMA.FTZ R56, R56, c[0x0][0x23c], -R135 ;  /* 0x00008f0038387a23 */ /* 0x000fe40000010887 */
[--C-:B------:R-:W-:Y:S01]  /*70c0*/  FFMA.FTZ R68, R68, c[0x0][0x23c], -R134.reuse ;  /* 0x00008f0044447a23 */ /* 0x100fe20000010886 */
[----:B-1----:R-:W-:Y:S01]  /*70d0*/  F2FP.PACK_AB R38, R235, R202 ;  /* 0x000000caeb26723e */ /* 0x002fe200000000ff */
[--C-:B------:R-:W-:Y:S02]  /*70e0*/  FFMA.FTZ R69, R69, c[0x0][0x23c], -R134.reuse ;  /* 0x00008f0045457a23 */ /* 0x100fe40000010886 */
[--C-:B------:R-:W-:Y:S02]  /*70f0*/  FFMA.FTZ R70, R70, c[0x0][0x23c], -R139.reuse ;  /* 0x00008f0046467a23 */ /* 0x100fe4000001088b */
[--C-:B------:R-:W-:Y:S01]  /*7100*/  FFMA.FTZ R71, R71, c[0x0][0x23c], -R139.reuse ;  /* 0x00008f0047477a23 */ /* 0x100fe2000001088b */
[----:B------:R-:W-:Y:S01]  /*7110*/  MUFU.EX2 R195, R41 ;  /* 0x0000002900c37308 */ /* 0x000fe20000000800 */
[--C-:B------:R-:W-:Y:S02]  /*7120*/  FFMA.FTZ R80, R80, c[0x0][0x23c], -R134.reuse ;  /* 0x00008f0050507a23 */ /* 0x100fe40000010886 */
[----:B------:R-:W-:Y:S01]  /*7130*/  FFMA.FTZ R81, R81, c[0x0][0x23c], -R134 ;  /* 0x00008f0051517a23 */ /* 0x000fe20000010886 */
[----:B--2---:R-:W-:Y:S01]  /*7140*/  F2FP.PACK_AB R39, R228, R197 ;  /* 0x000000c5e427723e */ /* 0x004fe200000000ff */
[--C-:B------:R-:W-:Y:S02]  /*7150*/  FFMA.FTZ R82, R82, c[0x0][0x23c], -R139.reuse ;  /* 0x00008f0052527a23 */ /* 0x100fe4000001088b */
[----:B------:R-:W-:Y:S02]  /*7160*/  FFMA.FTZ R83, R83, c[0x0][0x23c], -R139 ;  /* 0x00008f0053537a23 */ /* 0x000fe4000001088b */
[--C-:B------:R-:W-:Y:S01]  /*7170*/  FFMA.FTZ R72, R72, c[0x0][0x23c], -R135.reuse ;  /* 0x00008f0048487a23 */ /* 0x100fe20000010887 */
[----:B------:R-:W-:Y:S01]  /*7180*/  MUFU.EX2 R186, R42 ;  /* 0x0000002a00ba7308 */ /* 0x000fe20000000800 */
[-C--:B----4-:R-:W-:Y:S05]  /*7190*/  HMMA.16816.F32 R4, R36, R20.reuse, R4 ;  /* 0x000000142404723c */ /* 0x090fea0000001804 */
[--C-:B------:R-:W-:Y:S02]  /*71a0*/  FFMA.FTZ R73, R73, c[0x0][0x23c], -R135.reuse ;  /* 0x00008f0049497a23 */ /* 0x100fe40000010887 */
[--C-:B------:R-:W-:Y:S02]  /*71b0*/  FFMA.FTZ R74, R74, c[0x0][0x23c], -R172.reuse ;  /* 0x00008f004a4a7a23 */ /* 0x100fe400000108ac */
[----:B------:R1:W-:Y:S03]  /*71c0*/  MUFU.EX2 R191, R43 ;  /* 0x0000002b00bf7308 */ /* 0x0003e60000000800 */
[--C-:B------:R-:W-:Y:S02]  /*71d0*/  FFMA.FTZ R75, R75, c[0x0][0x23c], -R172.reuse ;  /* 0x00008f004b4b7a23 */ /* 0x100fe400000108ac */
[--C-:B------:R-:W-:Y:S02]  /*71e0*/  FFMA.FTZ R76, R76, c[0x0][0x23c], -R135.reuse ;  /* 0x00008f004c4c7a23 */ /* 0x100fe40000010887 */
[----:B------:R-:W-:Y:S02]  /*71f0*/  FFMA.FTZ R77, R77, c[0x0][0x23c], -R135 ;  /* 0x00008f004d4d7a23 */ /* 0x000fe40000010887 */
[--C-:B------:R-:W-:Y:S01]  /*7200*/  FFMA.FTZ R78, R78, c[0x0][0x23c], -R172.reuse ;  /* 0x00008f004e4e7a23 */ /* 0x100fe200000108ac */
[----:B------:R2:W-:Y:S01]  /*7210*/  MUFU.EX2 R173, R8 ;  /* 0x0000000800ad7308 */ /* 0x0005e20000000800 */
[----:B------:R-:W-:Y:S02]  /*7220*/  FFMA.FTZ R79, R79, c[0x0][0x23c], -R172 ;  /* 0x00008f004f4f7a23 */ /* 0x000fe400000108ac */
[--C-:B------:R-:W-:Y:S02]  /*7230*/  FFMA.FTZ R84, R84, c[0x0][0x23c], -R134.reuse ;  /* 0x00008f0054547a23 */ /* 0x100fe40000010886 */
[--C-:B------:R-:W-:Y:S02]  /*7240*/  FFMA.FTZ R85, R85, c[0x0][0x23c], -R134.reuse ;  /* 0x00008f0055557a23 */ /* 0x100fe40000010886 */
[--C-:B------:R-:W-:Y:S02]  /*7250*/  FFMA.FTZ R86, R86, c[0x0][0x23c], -R139.reuse ;  /* 0x00008f0056567a23 */ /* 0x100fe4000001088b */
[--C-:B------:R-:W-:Y:S01]  /*7260*/  FFMA.FTZ R87, R87, c[0x0][0x23c], -R139.reuse ;  /* 0x00008f0057577a23 */ /* 0x100fe2000001088b */
[----:B------:R3:W-:Y:S01]  /*7270*/  MUFU.EX2 R181, R9 ;  /* 0x0000000900b57308 */ /* 0x0007e20000000800 */
[--C-:B------:R-:W-:Y:S02]  /*7280*/  FFMA.FTZ R96, R96, c[0x0][0x23c], -R134.reuse ;  /* 0x00008f0060607a23 */ /* 0x100fe40000010886 */
[----:B------:R-:W-:Y:S01]  /*7290*/  FFMA.FTZ R97, R97, c[0x0][0x23c], -R134 ;  /* 0x00008f0061617a23 */ /* 0x000fe20000010886 */
[----:B-1----:R-:W1:Y:S01]  /*72a0*/  LDSM.16.MT88.4 R40, [R206+0x4000] ;  /* 0x00400000ce28783b */ /* 0x002e620000004200 */
[--C-:B------:R-:W-:Y:S02]  /*72b0*/  FFMA.FTZ R98, R98, c[0x0][0x23c], -R139.reuse ;  /* 0x00008f0062627a23 */ /* 0x100fe4000001088b */
[----:B------:R-:W-:Y:S02]  /*72c0*/  FFMA.FTZ R99, R99, c[0x0][0x23c], -R139 ;  /* 0x00008f0063637a23 */ /* 0x000fe4000001088b */
[--C-:B------:R-:W-:Y:S01]  /*72d0*/  FFMA.FTZ R88, R88, c[0x0][0x23c], -R135.reuse ;  /* 0x00008f0058587a23 */ /* 0x100fe20000010887 */
[----:B------:R-:W-:Y:S01]  /*72e0*/  MUFU.EX2 R177, R10 ;  /* 0x0000000a00b17308 */ /* 0x000fe20000000800 */
[--C-:B------:R-:W-:Y:S02]  /*72f0*/  FFMA.FTZ R89, R89, c[0x0][0x23c], -R135.reuse ;  /* 0x00008f0059597a23 */ /* 0x100fe40000010887 */
[--C-:B------:R-:W-:Y:S02]  /*7300*/  FFMA.FTZ R90, R90, c[0x0][0x23c], -R172.reuse ;  /* 0x00008f005a5a7a23 */ /* 0x100fe400000108ac */
[----:B--2---:R-:W-:Y:S02]  /*7310*/  FMUL.FTZ R8, R2, R140 ;  /* 0x0000008c02087220 */ /* 0x004fe40000410000 */
[--C-:B------:R-:W-:Y:S02]  /*7320*/  FFMA.FTZ R91, R91, c[0x0][0x23c], -R172.reuse ;  /* 0x00008f005b5b7a23 */ /* 0x100fe400000108ac */
[--C-:B------:R-:W-:Y:S01]  /*7330*/  FFMA.FTZ R92, R92, c[0x0][0x23c], -R135.reuse ;  /* 0x00008f005c5c7a23 */ /* 0x100fe20000010887 */
[----:B------:R-:W-:Y:S01]  /*7340*/  MUFU.EX2 R179, R11 ;  /* 0x0000000b00b37308 */ /* 0x000fe20000000800 */
[--C-:B------:R-:W-:Y:S02]  /*7350*/  FFMA.FTZ R93, R93, c[0x0][0x23c], -R135.reuse ;  /* 0x00008f005d5d7a23 */ /* 0x100fe40000010887 */
[--C-:B------:R-:W-:Y:S02]  /*7360*/  FFMA.FTZ R94, R94, c[0x0][0x23c], -R172.reuse ;  /* 0x00008f005e5e7a23 */ /* 0x100fe400000108ac */
[----:B---3--:R-:W-:Y:S02]  /*7370*/  FMUL.FTZ R9, R2, R141 ;  /* 0x0000008d02097220 */ /* 0x008fe40000410000 */
[--C-:B------:R-:W-:Y:S02]  /*7380*/  FFMA.FTZ R95, R95, c[0x0][0x23c], -R172.reuse ;  /* 0x00008f005f5f7a23 */ /* 0x100fe400000108ac */
[----:B------:R-:W-:Y:S01]  /*7390*/  FMUL.FTZ R0, R0, c[0x0][0x23c] ;  /* 0x00008f0000007a20 */ /* 0x000fe20000410000 */
[----:B------:R2:W-:Y:S01]  /*73a0*/  MUFU.EX2 R184, R12 ;  /* 0x0000000c00b87308 */ /* 0x0005e20000000800 */
[--C-:B------:R-:W-:Y:S02]  /*73b0*/  FFMA.FTZ R104, R104, c[0x0][0x23c], -R135.reuse ;  /* 0x00008f0068687a23 */ /* 0x100fe40000010887 */
[--C-:B------:R-:W-:Y:S02]  /*73c0*/  FFMA.FTZ R105, R105, c[0x0][0x23c], -R135.reuse ;  /* 0x00008f0069697a23 */ /* 0x100fe40000010887 */
[--C-:B------:R-:W-:Y:S02]  /*73d0*/  FFMA.FTZ R106, R106, c[0x0][0x23c], -R172.reuse ;  /* 0x00008f006a6a7a23 */ /* 0x100fe400000108ac */
[--C-:B------:R-:W-:Y:S02]  /*73e0*/  FFMA.FTZ R107, R107, c[0x0][0x23c], -R172.reuse ;  /* 0x00008f006b6b7a23 */ /* 0x100fe400000108ac */
[--C-:B------:R-:W-:Y:S01]  /*73f0*/  FFMA.FTZ R108, R108, c[0x0][0x23c], -R135.reuse ;  /* 0x00008f006c6c7a23 */ /* 0x100fe20000010887 */
[----:B------:R-:W3:Y:S01]  /*7400*/  MUFU.EX2 R0, R0 ;  /* 0x0000000000007308 */ /* 0x000ee20000000800 */
[----:B------:R-:W-:Y:S02]  /*7410*/  FFMA.FTZ R109, R109, c[0x0][0x23c], -R135 ;  /* 0x00008f006d6d7a23 */ /* 0x000fe40000010887 */
[--C-:B------:R-:W-:Y:S02]  /*7420*/  FFMA.FTZ R110, R110, c[0x0][0x23c], -R172.reuse ;  /* 0x00008f006e6e7a23 */ /* 0x100fe400000108ac */
[----:B------:R-:W-:Y:S02]  /*7430*/  FFMA.FTZ R111, R111, c[0x0][0x23c], -R172 ;  /* 0x00008f006f6f7a23 */ /* 0x000fe400000108ac */
[--C-:B------:R-:W-:Y:S02]  /*7440*/  FFMA.FTZ R116, R116, c[0x0][0x23c], -R134.reuse ;  /* 0x00008f0074747a23 */ /* 0x100fe40000010886 */
[--C-:B------:R-:W-:Y:S01]  /*7450*/  FFMA.FTZ R117, R117, c[0x0][0x23c], -R134.reuse ;  /* 0x00008f0075757a23 */ /* 0x100fe20000010886 */
[----:B------:R4:W5:Y:S01]  /*7460*/  MUFU.EX2 R188, R13 ;  /* 0x0000000d00bc7308 */ /* 0x0009620000000800 */
[--C-:B------:R-:W-:Y:S02]  /*7470*/  FFMA.FTZ R128, R128, c[0x0][0x23c], -R134.reuse ;  /* 0x00008f0080807a23 */ /* 0x100fe40000010886 */
[----:B------:R-:W-:Y:S02]  /*7480*/  FFMA.FTZ R134, R129, c[0x0][0x23c], -R134 ;  /* 0x00008f0081867a23 */ /* 0x000fe40000010886 */
[----:B--2---:R-:W-:Y:S02]  /*7490*/  FMUL.FTZ R12, R2, R148 ;  /* 0x00000094020c7220 */ /* 0x004fe40000410000 */
[--C-:B------:R-:W-:Y:S02]  /*74a0*/  FFMA.FTZ R118, R118, c[0x0][0x23c], -R139.reuse ;  /* 0x00008f0076767a23 */ /* 0x100fe4000001088b */
[--C-:B------:R-:W-:Y:S01]  /*74b0*/  FFMA.FTZ R119, R119, c[0x0][0x23c], -R139.reuse ;  /* 0x00008f0077777a23 */ /* 0x100fe2000001088b */
[----:B------:R2:W-:Y:S01]  /*74c0*/  MUFU.EX2 R180, R14 ;  /* 0x0000000e00b47308 */ /* 0x0005e20000000800 */
[--C-:B------:R-:W-:Y:S02]  /*74d0*/  FFMA.FTZ R130, R130, c[0x0][0x23c], -R139.reuse ;  /* 0x00008f0082827a23 */ /* 0x100fe4000001088b */
[----:B------:R-:W-:Y:S02]  /*74e0*/  FFMA.FTZ R139, R131, c[0x0][0x23c], -R139 ;  /* 0x00008f00838b7a23 */ /* 0x000fe4000001088b */
[C---:B---3--:R-:W-:Y:S02]  /*74f0*/  FMUL.FTZ R10, R0.reuse, R142 ;  /* 0x0000008e000a7220 */ /* 0x048fe40000410000 */
[----:B------:R-:W-:Y:S02]  /*7500*/  FMUL.FTZ R11, R0, R143 ;  /* 0x0000008f000b7220 */ /* 0x000fe40000410000 */
[--C-:B------:R-:W-:Y:S01]  /*7510*/  FFMA.FTZ R120, R120, c[0x0][0x23c], -R135.reuse ;  /* 0x00008f0078787a23 */ /* 0x100fe20000010887 */
[----:B------:R3:W1:Y:S01]  /*7520*/  MUFU.EX2 R182, R15 ;  /* 0x0000000f00b67308 */ /* 0x0006620000000800 */
[--C-:B------:R-:W-:Y:S02]  /*7530*/  FFMA.FTZ R121, R121, c[0x0][0x23c], -R135.reuse ;  /* 0x00008f0079797a23 */ /* 0x100fe40000010887 */
[--C-:B------:R-:W-:Y:S02]  /*7540*/  FFMA.FTZ R124, R124, c[0x0][0x23c], -R135.reuse ;  /* 0x00008f007c7c7a23 */ /* 0x100fe40000010887 */
[----:B----4-:R-:W-:Y:S02]  /*7550*/  FMUL.FTZ R13, R2, R149 ;  /* 0x00000095020d7220 */ /* 0x010fe40000410000 */
[----:B------:R-:W-:Y:S02]  /*7560*/  FFMA.FTZ R135, R125, c[0x0][0x23c], -R135 ;  /* 0x00008f007d877a23 */ /* 0x000fe40000010887 */
[--C-:B------:R-:W-:Y:S01]  /*7570*/  FFMA.FTZ R122, R122, c[0x0][0x23c], -R172.reuse ;  /* 0x00008f007a7a7a23 */ /* 0x100fe200000108ac */
[----:B------:R4:W-:Y:S01]  /*7580*/  MUFU.EX2 R240, R32 ;  /* 0x0000002000f07308 */ /* 0x0009e20000000800 */
[--C-:B------:R-:W-:Y:S02]  /*7590*/  FFMA.FTZ R123, R123, c[0x0][0x23c], -R172.reuse ;  /* 0x00008f007b7b7a23 */ /* 0x100fe400000108ac */
[--C-:B------:R-:W-:Y:S02]  /*75a0*/  FFMA.FTZ R126, R126, c[0x0][0x23c], -R172.reuse ;  /* 0x00008f007e7e7a23 */ /* 0x100fe400000108ac */
[C---:B--2---:R-:W-:Y:S02]  /*75b0*/  FMUL.FTZ R14, R0.reuse, R150 ;  /* 0x00000096000e7220 */ /* 0x044fe40000410000 */
[----:B------:R-:W-:Y:S03]  /*75c0*/  FFMA.FTZ R172, R127, c[0x0][0x23c], -R172 ;  /* 0x00008f007fac7a23 */ /* 0x000fe600000108ac */
[----:B------:R2:W-:Y:S01]  /*75d0*/  MUFU.EX2 R242, R33 ;  /* 0x0000002100f27308 */ /* 0x0005e20000000800 */
[----:B---3--:R-:W-:Y:S09]  /*75e0*/  FMUL.FTZ R15, R0, R151 ;  /* 0x00000097000f7220 */ /* 0x008ff20000410000 */
[----:B------:R5:W-:Y:S01]  /*75f0*/  MUFU.EX2 R239, R34 ;  /* 0x0000002200ef7308 */ /* 0x000be20000000800 */
[----:B----4-:R-:W-:Y:S09]  /*7600*/  F2FP.PACK_AB R32, R181, R173 ;  /* 0x000000adb520723e */ /* 0x010ff200000000ff */
[----:B------:R1:W-:Y:S01]  /*7610*/  MUFU.EX2 R243, R35 ;  /* 0x0000002300f37308 */ /* 0x0003e20000000800 */
[----:B--2---:R-:W-:Y:S09]  /*7620*/  F2FP.PACK_AB R33, R179, R177 ;  /* 0x000000b1b321723e */ /* 0x004ff200000000ff */
[----:B------:R2:W-:Y:S01]  /*7630*/  MUFU.EX2 R178, R24 ;  /* 0x0000001800b27308 */ /* 0x0005e20000000800 */
[----:B-----5:R-:W-:Y:S09]  /*7640*/  F2FP.PACK_AB R34, R188, R184 ;  /* 0x000000b8bc22723e */ /* 0x020ff200000000ff */
[----:B------:R3:W4:Y:S01]  /*7650*/  MUFU.EX2 R192, R25 ;  /* 0x0000001900c07308 */ /* 0x0007220000000800 */
[----:B-1----:R-:W-:Y:S09]  /*7660*/  F2FP.PACK_AB R35, R182, R180 ;  /* 0x000000b4b623723e */ /* 0x002ff200000000ff */
[----:B------:R1:W-:Y:S01]  /*7670*/  MUFU.EX2 R176, R26 ;  /* 0x0000001a00b07308 */ /* 0x0003e20000000800 */
[C---:B------:R-:W-:Y:S04]  /*7680*/  HMMA.16816.F32 R8, R32.reuse, R20, R8 ;  /* 0x000000142008723c */ /* 0x040fe80000001808 */
[----:B--2---:R-:W-:Y:S03]  /*7690*/  FMUL.FTZ R24, R2, R160 ;  /* 0x000000a002187220 */ /* 0x004fe60000410000 */
[C---:B------:R-:W-:Y:S01]  /*76a0*/  FMUL.FTZ R20, R132.reuse, R156 ;  /* 0x0000009c84147220 */ /* 0x040fe20000410000 */
[-C--:B------:R-:W-:Y:S01]  /*76b0*/  HMMA.16816.F32 R12, R32, R22.reuse, R12 ;  /* 0x00000016200c723c */ /* 0x080fe2000000180c */
[----:B------:R2:W5:Y:S03]  /*76c0*/  MUFU.EX2 R187, R27 ;  /* 0x0000001b00bb7308 */ /* 0x0005660000000800 */
[----:B------:R-:W-:Y:S02]  /*76d0*/  FMUL.FTZ R21, R132, R157 ;  /* 0x0000009d84157220 */ /* 0x000fe40000410000 */
[----:B---3--:R-:W-:Y:S02]  /*76e0*/  FMUL.FTZ R25, R2, R161 ;  /* 0x000000a102197220 */ /* 0x008fe40000410000 */
[C---:B------:R-:W-:Y:S03]  /*76f0*/  HMMA.16816.F32 R16, R36.reuse, R22, R16 ;  /* 0x000000162410723c */ /* 0x040fe60000001810 */
[----:B------:R-:W-:Y:S04]  /*7700*/  MUFU.EX2 R198, R44 ;  /* 0x0000002c00c67308 */ /* 0x000fe80000000800 */
[C---:B------:R-:W-:Y:S02]  /*7710*/  FMUL.FTZ R22, R133.reuse, R158 ;  /* 0x0000009e85167220 */ /* 0x040fe40000410000 */
[----:B------:R-:W-:Y:S03]  /*7720*/  FMUL.FTZ R23, R133, R159 ;  /* 0x0000009f85177220 */ /* 0x000fe60000410000 */
[C---:B-1----:R-:W-:Y:S01]  /*7730*/  FMUL.FTZ R26, R0.reuse, R162 ;  /* 0x000000a2001a7220 */ /* 0x042fe20000410000 */
[----:B------:R-:W-:Y:S03]  /*7740*/  MUFU.EX2 R226, R45 ;  /* 0x0000002d00e27308 */ /* 0x000fe60000000800 */
[-C--:B------:R-:W-:Y:S03]  /*7750*/  HMMA.16816.F32 R20, R36, R40.reuse, R20 ;  /* 0x000000282414723c */ /* 0x080fe60000001814 */
[----:B--2---:R-:W-:Y:S04]  /*7760*/  FMUL.FTZ R27, R0, R163 ;  /* 0x000000a3001b7220 */ /* 0x004fe80000410000 */
[----:B------:R-:W-:Y:S03]  /*7770*/  MUFU.EX2 R194, R46 ;  /* 0x0000002e00c27308 */ /* 0x000fe60000000800 */
[C---:B------:R-:W-:Y:S07]  /*7780*/  HMMA.16816.F32 R24, R32.reuse, R40, R24 ;  /* 0x000000282018723c */ /* 0x040fee0000001818 */
[----:B------:R1:W-:Y:S01]  /*7790*/  MUFU.EX2 R230, R47 ;  /* 0x0000002f00e67308 */ /* 0x0003e20000000800 */
[----:B----4-:R-:W-:Y:S04]  /*77a0*/  F2FP.PACK_AB R40, R192, R178 ;  /* 0x000000b2c028723e */ /* 0x010fe800000000ff */
[----:B-----5:R-:W-:Y:S05]  /*77b0*/  F2FP.PACK_AB R41, R187, R176 ;  /* 0x000000b0bb29723e */ /* 0x020fea00000000ff */
[----:B------:R2:W-:Y:S10]  /*77c0*/  MUFU.EX2 R199, R28 ;  /* 0x0000001c00c77308 */ /* 0x0005f40000000800 */
[----:B------:R3:W4:Y:S01]  /*77d0*/  MUFU.EX2 R231, R29 ;  /* 0x0000001d00e77308 */ /* 0x0007220000000800 */
[----:B-1----:R-:W1:Y:S09]  /*77e0*/  LDSM.16.MT88.4 R44, [R205+0x4400] ;  /* 0x00440000cd2c783b */ /* 0x002e720000004200 */
[----:B------:R5:W-:Y:S01]  /*77f0*/  MUFU.EX2 R196, R30 ;  /* 0x0000001e00c47308 */ /* 0x000be20000000800 */
[C---:B--2---:R-:W-:Y:S09]  /*7800*/  FMUL.FTZ R28, R2.reuse, R164 ;  /* 0x000000a4021c7220 */ /* 0x044ff20000410000 */
[----:B------:R2:W1:Y:S01]  /*7810*/  MUFU.EX2 R224, R31 ;  /* 0x0000001f00e07308 */ /* 0x0004620000000800 */
[----:B---3--:R-:W-:Y:S09]  /*7820*/  FMUL.FTZ R29, R2, R165 ;  /* 0x000000a5021d7220 */ /* 0x008ff20000410000 */
[----:B------:R-:W-:Y:S01]  /*7830*/  MUFU.EX2 R234, R48 ;  /* 0x0000003000ea7308 */ /* 0x000fe20000000800 */
[C---:B-----5:R-:W-:Y:S09]  /*7840*/  FMUL.FTZ R30, R0.reuse, R166 ;  /* 0x000000a6001e7220 */ /* 0x060ff20000410000 */
[----:B------:R-:W3:Y:S01]  /*7850*/  MUFU.EX2 R244, R49 ;  /* 0x0000003100f47308 */ /* 0x000ee20000000800 */
[C---:B--2---:R-:W-:Y:S02]  /*7860*/  FMUL.FTZ R31, R0.reuse, R167 ;  /* 0x000000a7001f7220 */ /* 0x044fe40000410000 */
[----:B------:R-:W-:Y:S07]  /*7870*/  FFMA.FTZ R0, R0, R222, R177 ;  /* 0x000000de00007223 */ /* 0x000fee00000100b1 */
[----:B------:R-:W-:Y:S01]  /*7880*/  MUFU.EX2 R227, R50 ;  /* 0x0000003200e37308 */ /* 0x000fe20000000800 */
[-C--:B------:R-:W-:Y:S03]  /*7890*/  HMMA.16816.F32 R28, R32, R42.reuse, R28 ;  /* 0x0000002a201c723c */ /* 0x080fe6000000181c */
[----:B------:R-:W-:Y:S04]  /*78a0*/  FADD.FTZ R0, R179, R0 ;  /* 0x00000000b3007221 */ /* 0x000fe80000010000 */
[----:B------:R-:W-:Y:S02]  /*78b0*/  FADD.FTZ R0, R180, R0 ;  /* 0x00000000b4007221 */ /* 0x000fe40000010000 */
[----:B------:R2:W5:Y:S03]  /*78c0*/  MUFU.EX2 R241, R51 ;  /* 0x0000003300f17308 */ /* 0x0005660000000800 */
[C---:B------:R-:W-:Y:S02]  /*78d0*/  FMUL.FTZ R32, R132.reuse, R168 ;  /* 0x000000a884207220 */ /* 0x040fe40000410000 */
[C---:B------:R-:W-:Y:S02]  /*78e0*/  FMUL.FTZ R33, R132.reuse, R169 ;  /* 0x000000a984217220 */ /* 0x040fe40000410000 */
[C---:B------:R-:W-:Y:S02]  /*78f0*/  FMUL.FTZ R34, R133.reuse, R170 ;  /* 0x000000aa85227220 */ /* 0x040fe40000410000 */
[----:B------:R-:W-:Y:S01]  /*7900*/  FMUL.FTZ R35, R133, R171 ;  /* 0x000000ab85237220 */ /* 0x000fe20000410000 */
[----:B------:R-:W-:Y:S01]  /*7910*/  MUFU.EX2 R229, R52 ;  /* 0x0000003400e57308 */ /* 0x000fe20000000800 */
[----:B------:R-:W-:Y:S05]  /*7920*/  FFMA.FTZ R132, R132, R219, R174 ;  /* 0x000000db84847223 */ /* 0x000fea00000100ae */
[----:B------:R-:W-:Y:S04]  /*7930*/  HMMA.16816.F32 R32, R36, R42, R32 ;  /* 0x0000002a2420723c */ /* 0x000fe80000001820 */
[----:B------:R-:W-:Y:S03]  /*7940*/  MUFU.EX2 R233, R53 ;  /* 0x0000003500e97308 */ /* 0x000fe60000000800 */
[----:B------:R-:W-:Y:S01]  /*7950*/  F2FP.PACK_AB R36, R193, R190 ;  /* 0x000000bec124723e */ /* 0x000fe200000000ff */
[----:B--2---:R-:W2:Y:S01]  /*7960*/  LDSM.16.MT88.4 R48, [R206+0x4400] ;  /* 0x00440000ce30783b */ /* 0x004ea20000004200 */
[----:B------:R-:W-:Y:S03]  /*7970*/  F2FP.PACK_AB R37, R189, R185 ;  /* 0x000000b9bd25723e */ /* 0x000fe600000000ff */
[----:B------:R-:W-:Y:S02]  /*7980*/  F2FP.PACK_AB R38, R242, R240 ;  /* 0x000000f0f226723e */ /* 0x000fe400000000ff */
[----:B------:R-:W-:Y:S01]  /*7990*/  MUFU.EX2 R203, R54 ;  /* 0x0000003600cb7308 */ /* 0x000fe20000000800 */
[----:B------:R-:W-:Y:S02]  /*79a0*/  F2FP.PACK_AB R39, R243, R239 ;  /* 0x000000eff327723e */ /* 0x000fe400000000ff */
[----:B----4-:R-:W-:Y:S02]  /*79b0*/  F2FP.PACK_AB R42, R231, R199 ;  /* 0x000000c7e72a723e */ /* 0x010fe400000000ff */
[----:B-1----:R-:W-:Y:S03]  /*79c0*/  F2FP.PACK_AB R43, R224, R196 ;  /* 0x000000c4e02b723e */ /* 0x002fe600000000ff */
[-C--:B------:R-:W-:Y:S02]  /*79d0*/  HMMA.16816.F32 R4, R36, R44.reuse, R4 ;  /* 0x0000002c2404723c */ /* 0x080fe40000001804 */
[----:B------:R1:W-:Y:S06]  /*79e0*/  MUFU.EX2 R236, R55 ;  /* 0x0000003700ec7308 */ /* 0x0003ec0000000800 */
[C---:B------:R-:W-:Y:S04]  /*79f0*/  HMMA.16816.F32 R8, R40.reuse, R44, R8 ;  /* 0x0000002c2808723c */ /* 0x040fe80000001808 */
[----:B------:R-:W-:Y:S04]  /*7a00*/  MUFU.EX2 R237, R64 ;  /* 0x0000004000ed7308 */ /* 0x000fe80000000800 */
[-C--:B------:R-:W-:Y:S06]  /*7a10*/  HMMA.16816.F32 R12, R40, R46.reuse, R12 ;  /* 0x0000002e280c723c */ /* 0x080fec000000180c */
[----:B------:R-:W-:Y:S02]  /*7a20*/  MUFU.EX2 R65, R65 ;  /* 0x0000004100417308 */ /* 0x000fe40000000800 */
[C---:B------:R-:W-:Y:S01]  /*7a30*/  HMMA.16816.F32 R16, R36.reuse, R46, R16 ;  /* 0x0000002e2410723c */ /* 0x040fe20000001810 */
[----:B------:R-:W-:Y:S07]  /*7a40*/  LDSM.16.MT88.4 R44, [R206+0x4800] ;  /* 0x00480000ce2c783b */ /* 0x000fee0000004200 */
[----:B------:R-:W-:Y:S01]  /*7a50*/  MUFU.EX2 R66, R66 ;  /* 0x0000004200427308 */ /* 0x000fe20000000800 */
[----:B-1----:R-:W1:Y:S01]  /*7a60*/  LDSM.16.MT88.4 R52, [R205+0x4800] ;  /* 0x00480000cd34783b */ /* 0x002e620000004200 */
[-C--:B--2---:R-:W-:Y:S08]  /*7a70*/  HMMA.16816.F32 R20, R36, R48.reuse, R20 ;  /* 0x000000302414723c */ /* 0x084ff00000001814 */
[----:B------:R-:W-:Y:S01]  /*7a80*/  MUFU.EX2 R67, R67 ;  /* 0x0000004300437308 */ /* 0x000fe20000000800 */
[C---:B------:R-:W-:Y:S08]  /*7a90*/  HMMA.16816.F32 R24, R40.reuse, R48, R24 ;  /* 0x000000302818723c */ /* 0x040ff00000001818 */
[-C--:B------:R-:W-:Y:S01]  /*7aa0*/  HMMA.16816.F32 R28, R40, R50.reuse, R28 ;  /* 0x00000032281c723c */ /* 0x080fe2000000181c */
[----:B------:R-:W-:Y:S06]  /*7ab0*/  MUFU.EX2 R64, R56 ;  /* 0x0000003800407308 */ /* 0x000fec0000000800 */
[----:B------:R-:W-:Y:S01]  /*7ac0*/  F2FP.PACK_AB R40, R195, R183 ;  /* 0x000000b7c328723e */ /* 0x000fe200000000ff */
[----:B------:R-:W-:Y:S01]  /*7ad0*/  HMMA.16816.F32 R32, R36, R50, R32 ;  /* 0x000000322420723c */ /* 0x000fe20000001820 */
[----:B------:R-:W2:Y:S02]  /*7ae0*/  LDSM.16.MT88.4 R48, [R205+0x4c00] ;  /* 0x004c0000cd30783b */ /* 0x000ea40000004200 */
[----:B------:R-:W4:Y:S01]  /*7af0*/  MUFU.EX2 R57, R57 ;  /* 0x0000003900397308 */ /* 0x000f220000000800 */
[----:B------:R-:W-:Y:S02]  /*7b00*/  F2FP.PACK_AB R41, R191, R186 ;  /* 0x000000babf29723e */ /* 0x000fe400000000ff */
[----:B------:R-:W-:Y:S02]  /*7b10*/  F2FP.PACK_AB R42, R226, R198 ;  /* 0x000000c6e22a723e */ /* 0x000fe400000000ff */
[----:B------:R-:W-:Y:S04]  /*7b20*/  F2FP.PACK_AB R36, R238, R223 ;  /* 0x000000dfee24723e */ /* 0x000fe800000000ff */
[----:B------:R-:W-:Y:S01]  /*7b30*/  F2FP.PACK_AB R37, R232, R200 ;  /* 0x000000c8e825723e */ /* 0x000fe200000000ff */
[----:B------:R-:W-:Y:S01]  /*7b40*/  MUFU.EX2 R58, R58 ;  /* 0x0000003a003a7308 */ /* 0x000fe20000000800 */
[----:B---3--:R-:W-:Y:S02]  /*7b50*/  F2FP.PACK_AB R38, R244, R234 ;  /* 0x000000eaf426723e */ /* 0x008fe400000000ff */
[----:B-----5:R-:W-:Y:S02]  /*7b60*/  F2FP.PACK_AB R39, R241, R227 ;  /* 0x000000e3f127723e */ /* 0x020fe400000000ff */
[----:B------:R-:W-:Y:S05]  /*7b70*/  F2FP.PACK_AB R43, R230, R194 ;  /* 0x000000c2e62b723e */ /* 0x000fea00000000ff */
[----:B------:R-:W3:Y:S01]  /*7b80*/  MUFU.EX2 R59, R59 ;  /* 0x0000003b003b7308 */ /* 0x000ee20000000800 */
[-C--:B-1----:R-:W-:Y:S08]  /*7b90*/  HMMA.16816.F32 R4, R36, R52.reuse, R4 ;  /* 0x000000342404723c */ /* 0x082ff00000001804 */
[C---:B------:R-:W-:Y:S01]  /*7ba0*/  HMMA.16816.F32 R8, R40.reuse, R52, R8 ;  /* 0x000000342808723c */ /* 0x040fe20000001808 */
[----:B------:R-:W-:Y:S07]  /*7bb0*/  MUFU.EX2 R60, R60 ;  /* 0x0000003c003c7308 */ /* 0x000fee0000000800 */
[-C--:B------:R-:W-:Y:S03]  /*7bc0*/  HMMA.16816.F32 R12, R40, R54.reuse, R12 ;  /* 0x00000036280c723c */ /* 0x080fe6000000180c */
[----:B------:R-:W1:Y:S05]  /*7bd0*/  MUFU.EX2 R61, R61 ;  /* 0x0000003d003d7308 */ /* 0x000e6a0000000800 */
[C---:B------:R-:W-:Y:S01]  /*7be0*/  HMMA.16816.F32 R16, R36.reuse, R54, R16 ;  /* 0x000000362410723c */ /* 0x040fe20000001810 */
[----:B------:R-:W5:Y:S04]  /*7bf0*/  LDSM.16.MT88.4 R52, [R206+0x4c00] ;  /* 0x004c0000ce34783b */ /* 0x000f680000004200 */
[----:B------:R-:W-:Y:S03]  /*7c00*/  MUFU.EX2 R62, R62 ;  /* 0x0000003e003e7308 */ /* 0x000fe60000000800 */
[-C--:B------:R-:W-:Y:S07]  /*7c10*/  HMMA.16816.F32 R20, R36, R44.reuse, R20 ;  /* 0x0000002c2414723c */ /* 0x080fee0000001814 */
[----:B------:R-:W2:Y:S01]  /*7c20*/  MUFU.EX2 R63, R63 ;  /* 0x0000003f003f7308 */ /* 0x000ea20000000800 */
[C---:B------:R-:W-:Y:S08]  /*7c30*/  HMMA.16816.F32 R24, R40.reuse, R44, R24 ;  /* 0x0000002c2818723c */ /* 0x040ff00000001818 */
[-C--:B------:R-:W-:Y:S01]  /*7c40*/  HMMA.16816.F32 R28, R40, R46.reuse, R28 ;  /* 0x0000002e281c723c */ /* 0x080fe2000000181c */
[----:B------:R-:W-:Y:S06]  /*7c50*/  MUFU.EX2 R68, R68 ;  /* 0x0000004400447308 */ /* 0x000fec0000000800 */
[----:B----4-:R-:W-:Y:S01]  /*7c60*/  F2FP.PACK_AB R40, R57, R64 ;  /* 0x000000403928723e */ /* 0x010fe200000000ff */
[----:B------:R-:W-:Y:S01]  /*7c70*/  HMMA.16816.F32 R32, R36, R46, R32 ;  /* 0x0000002e2420723c */ /* 0x000fe20000001820 */
[----:B------:R-:W4:Y:S02]  /*7c80*/  LDSM.16.MT88.4 R44, [R205+0x5000] ;  /* 0x00500000cd2c783b */ /* 0x000f240000004200 */
[----:B------:R-:W4:Y:S01]  /*7c90*/  MUFU.EX2 R69, R69 ;  /* 0x0000004500457308 */ /* 0x000f220000000800 */
[----:B---3--:R-:W-:Y:S02]  /*7ca0*/  F2FP.PACK_AB R41, R59, R58 ;  /* 0x0000003a3b29723e */ /* 0x008fe400000000ff */
[----:B-1----:R-:W-:Y:S02]  /*7cb0*/  F2FP.PACK_AB R42, R61, R60 ;  /* 0x0000003c3d2a723e */ /* 0x002fe400000000ff */
[----:B------:R-:W-:Y:S04]  /*7cc0*/  F2FP.PACK_AB R36, R233, R229 ;  /* 0x000000e5e924723e */ /* 0x000fe800000000ff */
[----:B------:R-:W-:Y:S01]  /*7cd0*/  F2FP.PACK_AB R37, R236, R203 ;  /* 0x000000cbec25723e */ /* 0x000fe200000000ff */
[----:B------:R-:W-:Y:S01]  /*7ce0*/  MUFU.EX2 R70, R70 ;  /* 0x0000004600467308 */ /* 0x000fe20000000800 */
[----:B------:R-:W-:Y:S02]  /*7cf0*/  F2FP.PACK_AB R38, R65, R237 ;  /* 0x000000ed4126723e */ /* 0x000fe400000000ff */
[----:B------:R-:W-:Y:S02]  /*7d00*/  F2FP.PACK_AB R39, R67, R66 ;  /* 0x000000424327723e */ /* 0x000fe400000000ff */
[----:B--2---:R-:W-:Y:S05]  /*7d10*/  F2FP.PACK_AB R43, R63, R62 ;  /* 0x0000003e3f2b723e */ /* 0x004fea00000000ff */
[----:B------:R-:W1:Y:S01]  /*7d20*/  MUFU.EX2 R71, R71 ;  /* 0x0000004700477308 */ /* 0x000e620000000800 */
[-C--:B------:R-:W-:Y:S08]  /*7d30*/  HMMA.16816.F32 R4, R36, R48.reuse, R4 ;  /* 0x000000302404723c */ /* 0x080ff00000001804 */
[C---:B------:R-:W-:Y:S01]  /*7d40*/  HMMA.16816.F32 R8, R40.reuse, R48, R8 ;  /* 0x000000302808723c */ /* 0x040fe20000001808 */
[----:B------:R-:W-:Y:S07]  /*7d50*/  MUFU.EX2 R80, R80 ;  /* 0x0000005000507308 */ /* 0x000fee0000000800 */
[-C--:B------:R-:W-:Y:S03]  /*7d60*/  HMMA.16816.F32 R12, R40, R50.reuse, R12 ;  /* 0x00000032280c723c */ /* 0x080fe6000000180c */
[----:B------:R-:W2:Y:S05]  /*7d70*/  MUFU.EX2 R81, R81 ;  /* 0x0000005100517308 */ /* 0x000eaa0000000800 */
[C---:B------:R-:W-:Y:S01]  /*7d80*/  HMMA.16816.F32 R16, R36.reuse, R50, R16 ;  /* 0x000000322410723c */ /* 0x040fe20000001810 */
[----:B------:R-:W3:Y:S04]  /*7d90*/  LDSM.16.MT88.4 R48, [R206+0x5000] ;  /* 0x00500000ce30783b */ /* 0x000ee80000004200 */
[----:B------:R-:W-:Y:S03]  /*7da0*/  MUFU.EX2 R82, R82 ;  /* 0x0000005200527308 */ /* 0x000fe60000000800 */
[-C--:B-----5:R-:W-:Y:S07]  /*7db0*/  HMMA.16816.F32 R20, R36, R52.reuse, R20 ;  /* 0x000000342414723c */ /* 0x0a0fee0000001814 */
[----:B------:R-:W5:Y:S01]  /*7dc0*/  MUFU.EX2 R83, R83 ;  /* 0x0000005300537308 */ /* 0x000f620000000800 */
[C---:B------:R-:W-:Y:S08]  /*7dd0*/  HMMA.16816.F32 R24, R40.reuse, R52, R24 ;  /* 0x000000342818723c */ /* 0x040ff00000001818 */
[-C--:B------:R-:W-:Y:S01]  /*7de0*/  HMMA.16816.F32 R28, R40, R54.reuse, R28 ;  /* 0x00000036281c723c */ /* 0x080fe2000000181c */
[----:B------:R-:W-:Y:S07]  /*7df0*/  MUFU.EX2 R72, R72 ;  /* 0x0000004800487308 */ /* 0x000fee0000000800 */
[----:B------:R-:W-:Y:S01]  /*7e00*/  HMMA.16816.F32 R32, R36, R54, R32 ;  /* 0x000000362420723c */ /* 0x000fe20000001820 */
[----:B------:R-:W-:Y:S02]  /*7e10*/  LDSM.16.MT88.4 R52, [R206+0x5400] ;  /* 0x00540000ce34783b */ /* 0x000fe40000004200 */
[----:B------:R-:W3:Y:S04]  /*7e20*/  MUFU.EX2 R73, R73 ;  /* 0x0000004900497308 */ /* 0x000ee80000000800 */
[----:B----4-:R-:W-:Y:S02]  /*7e30*/  F2FP.PACK_AB R36, R69, R68 ;  /* 0x000000444524723e */ /* 0x010fe400000000ff */
[----:B-1----:R-:W-:Y:S03]  /*7e40*/  F2FP.PACK_AB R37, R71, R70 ;  /* 0x000000464725723e */ /* 0x002fe600000000ff */
[----:B--2---:R-:W-:Y:S01]  /*7e50*/  F2FP.PACK_AB R38, R81, R80 ;  /* 0x000000505126723e */ /* 0x004fe200000000ff */
[----:B------:R-:W-:Y:S01]  /*7e60*/  MUFU.EX2 R74, R74 ;  /* 0x0000004a004a7308 */ /* 0x000fe20000000800 */
[----:B-----5:R-:W-:Y:S07]  /*7e70*/  F2FP.PACK_AB R39, R83, R82 ;  /* 0x000000525327723e */ /* 0x020fee00000000ff */
[-C--:B------:R-:W-:Y:S02]  /*7e80*/  HMMA.16816.F32 R4, R36, R44.reuse, R4 ;  /* 0x0000002c2404723c */ /* 0x080fe40000001804 */
[----:B------:R-:W1:Y:S01]  /*7e90*/  MUFU.EX2 R75, R75 ;  /* 0x0000004b004b7308 */ /* 0x000e620000000800 */
[----:B---3--:R-:W-:Y:S09]  /*7ea0*/  F2FP.PACK_AB R40, R73, R72 ;  /* 0x000000484928723e */ /* 0x008ff200000000ff */
[----:B------:R-:W-:Y:S10]  /*7eb0*/  MUFU.EX2 R76, R76 ;  /* 0x0000004c004c7308 */ /* 0x000ff40000000800 */
[----:B------:R-:W2:Y:S01]  /*7ec0*/  MUFU.EX2 R77, R77 ;  /* 0x0000004d004d7308 */ /* 0x000ea20000000800 */
[----:B-1----:R-:W-:Y:S09]  /*7ed0*/  F2FP.PACK_AB R41, R75, R74 ;  /* 0x0000004a4b29723e */ /* 0x002ff200000000ff */
[----:B------:R-:W-:Y:S10]  /*7ee0*/  MUFU.EX2 R78, R78 ;  /* 0x0000004e004e7308 */ /* 0x000ff40000000800 */
[----:B------:R-:W1:Y:S01]  /*7ef0*/  MUFU.EX2 R79, R79 ;  /* 0x0000004f004f7308 */ /* 0x000e620000000800 */
[----:B--2---:R-:W-:Y:S09]  /*7f00*/  F2FP.PACK_AB R42, R77, R76 ;  /* 0x0000004c4d2a723e */ /* 0x004ff200000000ff */
[----:B------:R-:W-:Y:S10]  /*7f10*/  MUFU.EX2 R84, R84 ;  /* 0x0000005400547308 */ /* 0x000ff40000000800 */
[----:B------:R-:W2:Y:S01]  /*7f20*/  MUFU.EX2 R85, R85 ;  /* 0x0000005500557308 */ /* 0x000ea20000000800 */
[----:B-1----:R-:W-:Y:S09]  /*7f30*/  F2FP.PACK_AB R43, R79, R78 ;  /* 0x0000004e4f2b723e */ /* 0x002ff200000000ff */
[----:B------:R-:W-:Y:S01]  /*7f40*/  MUFU.EX2 R86, R86 ;  /* 0x0000005600567308 */ /* 0x000fe20000000800 */
[C---:B------:R-:W-:Y:S08]  /*7f50*/  HMMA.16816.F32 R8, R40.reuse, R44, R8 ;  /* 0x0000002c2808723c */ /* 0x040ff00000001808 */
[-C--:B------:R-:W-:Y:S01]  /*7f60*/  HMMA.16816.F32 R12, R40, R46.reuse, R12 ;  /* 0x0000002e280c723c */ /* 0x080fe2000000180c */
[----:B------:R-:W1:Y:S07]  /*7f70*/  MUFU.EX2 R87, R87 ;  /* 0x0000005700577308 */ /* 0x000e6e0000000800 */
[C---:B------:R-:W-:Y:S01]  /*7f80*/  HMMA.16816.F32 R16, R36.reuse, R46, R16 ;  /* 0x0000002e2410723c */ /* 0x040fe20000001810 */
[----:B------:R-:W3:Y:S02]  /*7f90*/  LDSM.16.MT88.4 R44, [R205+0x5400] ;  /* 0x00540000cd2c783b */ /* 0x000ee40000004200 */
[----:B------:R-:W-:Y:S05]  /*7fa0*/  MUFU.EX2 R96, R96 ;  /* 0x0000006000607308 */ /* 0x000fea0000000800 */
[-C--:B------:R-:W-:Y:S05]  /*7fb0*/  HMMA.16816.F32 R20, R36, R48.reuse, R20 ;  /* 0x000000302414723c */ /* 0x080fea0000001814 */
[----:B------:R-:W4:Y:S03]  /*7fc0*/  MUFU.EX2 R97, R97 ;  /* 0x0000006100617308 */ /* 0x000f260000000800 */
[C---:B------:R-:W-:Y:S07]  /*7fd0*/  HMMA.16816.F32 R24, R40.reuse, R48, R24 ;  /* 0x000000302818723c */ /* 0x040fee0000001818 */
[----:B------:R-:W-:Y:S01]  /*7fe0*/  MUFU.EX2 R98, R98 ;  /* 0x0000006200627308 */ /* 0x000fe20000000800 */
[-C--:B------:R-:W-:Y:S04]  /*7ff0*/  HMMA.16816.F32 R28, R40, R50.reuse, R28 ;  /* 0x00000032281c723c */ /* 0x080fe8000000181c */
[----:B------:R-:W-:Y:S02]  /*8000*/  FFMA.FTZ R48, R2, R220, R173 ;  /* 0x000000dc02307223 */ /* 0x000fe400000100ad */
[----:B------:R-:W-:Y:S01]  /*8010*/  FFMA.FTZ R49, R133, R221, R175 ;  /* 0x000000dd85317223 */ /* 0x000fe200000100af */
[----:B------:R-:W-:Y:S01]  /*8020*/  MOV R133, R137 ;  /* 0x0000008900857202 */ /* 0x000fe20000000f00 */
[----:B------:R-:W-:Y:S01]  /*8030*/  HMMA.16816.F32 R32, R36, R50, R32 ;  /* 0x000000322420723c */ /* 0x000fe20000001820 */
[----:B------:R-:W5:Y:S03]  /*8040*/  MUFU.EX2 R99, R99 ;  /* 0x0000006300637308 */ /* 0x000f660000000800 */
[----:B------:R-:W-:Y:S02]  /*8050*/  FADD.FTZ R48, R181, R48 ;  /* 0x00000030b5307221 */ /* 0x000fe40000010000 */
[----:B------:R-:W-:Y:S01]  /*8060*/  FADD.FTZ R49, R201, R49 ;  /* 0x00000031c9317221 */ /* 0x000fe20000010000 */
[----:B--2---:R-:W-:Y:S01]  /*8070*/  F2FP.PACK_AB R36, R85, R84 ;  /* 0x000000545524723e */ /* 0x004fe200000000ff */
[----:B------:R-:W-:Y:S01]  /*8080*/  FADD.FTZ R2, R225, R132 ;  /* 0x00000084e1027221 */ /* 0x000fe20000010000 */
[----:B-1----:R-:W-:Y:S02]  /*8090*/  F2FP.PACK_AB R37, R87, R86 ;  /* 0x000000565725723e */ /* 0x002fe400000000ff */
[----:B------:R-:W-:Y:S01]  /*80a0*/  MUFU.EX2 R88, R88 ;  /* 0x0000005800587308 */ /* 0x000fe20000000800 */
[----:B----4-:R-:W-:Y:S01]  /*80b0*/  F2FP.PACK_AB R38, R97, R96 ;  /* 0x000000606126723e */ /* 0x010fe200000000ff */
[----:B------:R-:W-:Y:S01]  /*80c0*/  FADD.FTZ R49, R197, R49 ;  /* 0x00000031c5317221 */ /* 0x000fe20000010000 */
[----:B------:R-:W-:Y:S01]  /*80d0*/  MOV R132, R138 ;  /* 0x0000008a00847202 */ /* 0x000fe20000000f00 */
[----:B------:R-:W-:Y:S02]  /*80e0*/  FADD.FTZ R2, R202, R2 ;  /* 0x00000002ca027221 */ /* 0x000fe40000010000 */
[----:B------:R-:W-:Y:S02]  /*80f0*/  FADD.FTZ R49, R228, R49 ;  /* 0x00000031e4317221 */ /* 0x000fe40000010000 */
[----:B------:R-:W-:Y:S02]  /*8100*/  FADD.FTZ R2, R235, R2 ;  /* 0x00000002eb027221 */ /* 0x000fe40000010000 */
[----:B------:R-:W1:Y:S02]  /*8110*/  MUFU.EX2 R89, R89 ;  /* 0x0000005900597308 */ /* 0x000e640000000800 */
[----:B------:R-:W-:Y:S01]  /*8120*/  FADD.FTZ R2, R190, R2 ;  /* 0x00000002be027221 */ /* 0x000fe20000010000 */
[----:B-----5:R-:W-:Y:S03]  /*8130*/  F2FP.PACK_AB R39, R99, R98 ;  /* 0x000000626327723e */ /* 0x020fe600000000ff */
[----:B------:R-:W-:Y:S04]  /*8140*/  FADD.FTZ R56, R193, R2 ;  /* 0x00000002c1387221 */ /* 0x000fe80000010000 */
[----:B------:R-:W-:Y:S01]  /*8150*/  MUFU.EX2 R90, R90 ;  /* 0x0000005a005a7308 */ /* 0x000fe20000000800 */
[-C--:B---3--:R-:W-:Y:S09]  /*8160*/  HMMA.16816.F32 R4, R36, R44.reuse, R4 ;  /* 0x0000002c2404723c */ /* 0x088ff20000001804 */
[----:B------:R-:W2:Y:S03]  /*8170*/  MUFU.EX2 R91, R91 ;  /* 0x0000005b005b7308 */ /* 0x000ea60000000800 */
[----:B-1----:R-:W-:Y:S07]  /*8180*/  F2FP.PACK_AB R40, R89, R88 ;  /* 0x000000585928723e */ /* 0x002fee00000000ff */
[----:B------:R-:W-:Y:S10]  /*8190*/  MUFU.EX2 R92, R92 ;  /* 0x0000005c005c7308 */ /* 0x000ff40000000800 */
[----:B------:R-:W1:Y:S01]  /*81a0*/  MUFU.EX2 R93, R93 ;  /* 0x0000005d005d7308 */ /* 0x000e620000000800 */
[----:B--2---:R-:W-:Y:S09]  /*81b0*/  F2FP.PACK_AB R41, R91, R90 ;  /* 0x0000005a5b29723e */ /* 0x004ff200000000ff */
[----:B------:R-:W-:Y:S10]  /*81c0*/  MUFU.EX2 R94, R94 ;  /* 0x0000005e005e7308 */ /* 0x000ff40000000800 */
[----:B------:R-:W2:Y:S01]  /*81d0*/  MUFU.EX2 R95, R95 ;  /* 0x0000005f005f7308 */ /* 0x000ea20000000800 */
[----:B-1----:R-:W-:Y:S09]  /*81e0*/  F2FP.PACK_AB R42, R93, R92 ;  /* 0x0000005c5d2a723e */ /* 0x002ff200000000ff */
[----:B------:R-:W-:Y:S10]  /*81f0*/  MUFU.EX2 R100, R100 ;  /* 0x0000006400647308 */ /* 0x000ff40000000800 */
[----:B------:R-:W1:Y:S01]  /*8200*/  MUFU.EX2 R101, R101 ;  /* 0x0000006500657308 */ /* 0x000e620000000800 */
[----:B--2---:R-:W-:Y:S09]  /*8210*/  F2FP.PACK_AB R43, R95, R94 ;  /* 0x0000005e5f2b723e */ /* 0x004ff200000000ff */
[----:B------:R-:W-:Y:S01]  /*8220*/  MUFU.EX2 R102, R102 ;  /* 0x0000006600667308 */ /* 0x000fe20000000800 */
[C---:B------:R-:W-:Y:S08]  /*8230*/  HMMA.16816.F32 R8, R40.reuse, R44, R8 ;  /* 0x0000002c2808723c */ /* 0x040ff00000001808 */
[-C--:B------:R-:W-:Y:S01]  /*8240*/  HMMA.16816.F32 R12, R40, R46.reuse, R12 ;  /* 0x0000002e280c723c */ /* 0x080fe2000000180c */
[----:B------:R-:W2:Y:S07]  /*8250*/  MUFU.EX2 R103, R103 ;  /* 0x0000006700677308 */ /* 0x000eae0000000800 */
        /* <DEDUP_REMOVED lines=8> */
[----:B------:R-:W-:Y:S02]  /*82e0*/  FADD.FTZ R52, R184, R48 ;  /* 0x00000030b8347221 */ /* 0x000fe40000010000 */
[----:B------:R-:W-:Y:S02]  /*82f0*/  FADD.FTZ R48, R182, R0 ;  /* 0x00000000b6307221 */ /* 0x000fe40000010000 */
[----:B------:R-:W-:Y:S01]  /*8300*/  FADD.FTZ R0, R185, R49 ;  /* 0x00000031b9007221 */ /* 0x000fe20000010000 */
[----:B------:R-:W5:Y:S01]  /*8310*/  MUFU.EX2 R115, R115 ;  /* 0x0000007300737308 */ /* 0x000f620000000800 */
[----:B------:R-:W-:Y:S04]  /*8320*/  HMMA.16816.F32 R32, R36, R54, R32 ;  /* 0x000000362420723c */ /* 0x000fe80000001820 */
[----:B------:R-:W-:Y:S02]  /*8330*/  FADD.FTZ R40, R176, R48 ;  /* 0x00000030b0287221 */ /* 0x000fe40000010000 */
[----:B------:R-:W3:Y:S01]  /*8340*/  LDSM.16.MT88.4 R48, [R206+0x5800] ;  /* 0x00580000ce30783b */ /* 0x000ee20000004200 */
[----:B-1----:R-:W-:Y:S01]  /*8350*/  F2FP.PACK_AB R36, R101, R100 ;  /* 0x000000646524723e */ /* 0x002fe200000000ff */
[----:B------:R-:W-:Y:S01]  /*8360*/  FADD.FTZ R2, R187, R40 ;  /* 0x00000028bb027221 */ /* 0x000fe20000010000 */
[----:B------:R-:W-:Y:S03]  /*8370*/  MUFU.EX2 R104, R104 ;  /* 0x0000006800687308 */ /* 0x000fe60000000800 */
[----:B--2---:R-:W-:Y:S01]  /*8380*/  F2FP.PACK_AB R37, R103, R102 ;  /* 0x000000666725723e */ /* 0x004fe200000000ff */
[----:B------:R-:W-:Y:S01]  /*8390*/  FADD.FTZ R52, R188, R52 ;  /* 0x00000034bc347221 */ /* 0x000fe20000010000 */
[----:B----4-:R-:W-:Y:S01]  /*83a0*/  F2FP.PACK_AB R38, R113, R112 ;  /* 0x000000707126723e */ /* 0x010fe200000000ff */
[----:B------:R-:W-:Y:S02]  /*83b0*/  FADD.FTZ R53, R189, R0 ;  /* 0x00000000bd357221 */ /* 0x000fe40000010000 */
[----:B------:R-:W-:Y:S02]  /*83c0*/  FADD.FTZ R52, R178, R52 ;  /* 0x00000034b2347221 */ /* 0x000fe40000010000 */
[----:B------:R-:W1:Y:S01]  /*83d0*/  MUFU.EX2 R105, R105 ;  /* 0x0000006900697308 */ /* 0x000e620000000800 */
[----:B------:R-:W-:Y:S02]  /*83e0*/  FADD.FTZ R0, R240, R56 ;  /* 0x00000038f0007221 */ /* 0x000fe40000010000 */
[----:B------:R-:W-:Y:S01]  /*83f0*/  FADD.FTZ R52, R192, R52 ;  /* 0x00000034c0347221 */ /* 0x000fe20000010000 */
[----:B-----5:R-:W-:Y:S01]  /*8400*/  F2FP.PACK_AB R39, R115, R114 ;  /* 0x000000727327723e */ /* 0x020fe200000000ff */
[----:B------:R-:W-:Y:S02]  /*8410*/  FADD.FTZ R54, R239, R53 ;  /* 0x00000035ef367221 */ /* 0x000fe40000010000 */
[----:B------:R-:W-:Y:S02]  /*8420*/  FADD.FTZ R53, R199, R52 ;  /* 0x00000034c7357221 */ /* 0x000fe40000010000 */
[----:B------:R-:W-:Y:S01]  /*8430*/  FADD.FTZ R52, R196, R2 ;  /* 0x00000002c4347221 */ /* 0x000fe20000010000 */
[----:B------:R-:W-:Y:S01]  /*8440*/  MUFU.EX2 R106, R106 ;  /* 0x0000006a006a7308 */ /* 0x000fe20000000800 */
[-C--:B---3--:R-:W-:Y:S03]  /*8450*/  HMMA.16816.F32 R4, R36, R44.reuse, R4 ;  /* 0x0000002c2404723c */ /* 0x088fe60000001804 */
[----:B------:R-:W-:Y:S02]  /*8460*/  FADD.FTZ R55, R242, R0 ;  /* 0x00000000f2377221 */ /* 0x000fe40000010000 */
[----:B------:R-:W-:Y:S02]  /*8470*/  FADD.FTZ R2, R243, R54 ;  /* 0x00000036f3027221 */ /* 0x000fe40000010000 */
[----:B------:R-:W-:Y:S02]  /*8480*/  FADD.FTZ R0, R231, R53 ;  /* 0x00000035e7007221 */ /* 0x000fe40000010000 */
[----:B------:R-:W2:Y:S03]  /*8490*/  MUFU.EX2 R107, R107 ;  /* 0x0000006b006b7308 */ /* 0x000ea60000000800 */
[----:B------:R-:W-:Y:S01]  /*84a0*/  FADD.FTZ R2, R200, R2 ;  /* 0x00000002c8027221 */ /* 0x000fe20000010000 */
[----:B-1----:R-:W-:Y:S03]  /*84b0*/  F2FP.PACK_AB R40, R105, R104 ;  /* 0x000000686928723e */ /* 0x002fe600000000ff */
[----:B------:R-:W-:Y:S03]  /*84c0*/  FADD.FTZ R2, R232, R2 ;  /* 0x00000002e8027221 */ /* 0x000fe60000010000 */
        /* <DEDUP_REMOVED lines=10> */
[C---:B------:R-:W-:Y:S07]  /*8570*/  HMMA.16816.F32 R8, R40.reuse, R44, R8 ;  /* 0x0000002c2808723c */ /* 0x040fee0000001808 */
[----:B------:R-:W-:Y:S01]  /*8580*/  FADD.FTZ R44, R224, R52 ;  /* 0x00000034e02c7221 */ /* 0x000fe20000010000 */
[-C--:B------:R-:W-:Y:S01]  /*8590*/  HMMA.16816.F32 R12, R40, R46.reuse, R12 ;  /* 0x0000002e280c723c */ /* 0x080fe2000000180c */
[----:B------:R-:W2:Y:S03]  /*85a0*/  MUFU.EX2 R119, R119 ;  /* 0x0000007700777308 */ /* 0x000ea60000000800 */
[----:B------:R-:W-:Y:S01]  /*85b0*/  FADD.FTZ R45, R223, R55 ;  /* 0x00000037df2d7221 */ /* 0x000fe20000010000 */
[----:B-1----:R-:W-:Y:S01]  /*85c0*/  F2FP.PACK_AB R168, R117, R116 ;  /* 0x0000007475a8723e */ /* 0x002fe200000000ff */
[----:B------:R-:W-:Y:S02]  /*85d0*/  FADD.FTZ R52, R183, R0 ;  /* 0x00000000b7347221 */ /* 0x000fe40000010000 */
[----:B------:R-:W-:Y:S01]  /*85e0*/  FADD.FTZ R0, R186, R44 ;  /* 0x0000002cba007221 */ /* 0x000fe20000010000 */
[C---:B------:R-:W-:Y:S02]  /*85f0*/  HMMA.16816.F32 R16, R36.reuse, R46, R16 ;  /* 0x0000002e2410723c */ /* 0x040fe40000001810 */
[----:B------:R-:W-:Y:S02]  /*8600*/  MUFU.EX2 R128, R128 ;  /* 0x0000008000807308 */ /* 0x000fe40000000800 */
[----:B------:R-:W-:Y:S02]  /*8610*/  FADD.FTZ R44, R238, R45 ;  /* 0x0000002dee2c7221 */ /* 0x000fe40000010000 */
[----:B------:R-:W-:Y:S02]  /*8620*/  FADD.FTZ R52, R195, R52 ;  /* 0x00000034c3347221 */ /* 0x000fe40000010000 */
[----:B------:R-:W-:Y:S01]  /*8630*/  FADD.FTZ R45, R191, R0 ;  /* 0x00000000bf2d7221 */ /* 0x000fe20000010000 */
[-C--:B------:R-:W-:Y:S03]  /*8640*/  HMMA.16816.F32 R20, R36, R48.reuse, R20 ;  /* 0x000000302414723c */ /* 0x080fe60000001814 */
[----:B------:R-:W-:Y:S01]  /*8650*/  FADD.FTZ R53, R234, R44 ;  /* 0x0000002cea357221 */ /* 0x000fe20000010000 */
[----:B------:R-:W1:Y:S01]  /*8660*/  MUFU.EX2 R134, R134 ;  /* 0x0000008600867308 */ /* 0x000e620000000800 */
[----:B------:R-:W-:Y:S02]  /*8670*/  FADD.FTZ R44, R227, R2 ;  /* 0x00000002e32c7221 */ /* 0x000fe40000010000 */
[----:B------:R-:W-:Y:S01]  /*8680*/  FADD.FTZ R0, R198, R52 ;  /* 0x00000034c6007221 */ /* 0x000fe20000010000 */
[C---:B------:R-:W-:Y:S04]  /*8690*/  HMMA.16816.F32 R24, R40.reuse, R48, R24 ;  /* 0x000000302818723c */ /* 0x040fe80000001818 */
[----:B------:R-:W-:Y:S01]  /*86a0*/  FADD.FTZ R2, R194, R45 ;  /* 0x0000002dc2027221 */ /* 0x000fe20000010000 */
[----:B--2---:R-:W-:Y:S01]  /*86b0*/  F2FP.PACK_AB R169, R119, R118 ;  /* 0x0000007677a9723e */ /* 0x004fe200000000ff */
[----:B------:R-:W-:Y:S01]  /*86c0*/  FADD.FTZ R45, R244, R53 ;  /* 0x00000035f42d7221 */ /* 0x000fe20000010000 */
[----:B------:R-:W-:Y:S01]  /*86d0*/  MUFU.EX2 R130, R130 ;  /* 0x0000008200827308 */ /* 0x000fe20000000800 */
[----:B------:R-:W-:Y:S01]  /*86e0*/  FADD.FTZ R46, R241, R44 ;  /* 0x0000002cf12e7221 */ /* 0x000fe20000010000 */
[-C--:B------:R-:W-:Y:S03]  /*86f0*/  HMMA.16816.F32 R28, R40, R50.reuse, R28 ;  /* 0x00000032281c723c */ /* 0x080fe6000000181c */
[----:B------:R-:W-:Y:S02]  /*8700*/  FADD.FTZ R44, R226, R0 ;  /* 0x00000000e22c7221 */ /* 0x000fe40000010000 */
[----:B------:R-:W-:Y:S02]  /*8710*/  FADD.FTZ R0, R230, R2 ;  /* 0x00000002e6007221 */ /* 0x000fe40000010000 */
[----:B------:R-:W-:Y:S01]  /*8720*/  FADD.FTZ R2, R229, R45 ;  /* 0x0000002de5027221 */ /* 0x000fe20000010000 */
[----:B------:R-:W-:Y:S01]  /*8730*/  HMMA.16816.F32 R32, R36, R50, R32 ;  /* 0x000000322420723c */ /* 0x000fe20000001820 */
[----:B------:R-:W2:Y:S01]  /*8740*/  LDSM.16.MT88.4 R36, [R206+0x5c00] ;  /* 0x005c0000ce24783b */ /* 0x000ea20000004200 */
[----:B------:R-:W3:Y:S02]  /*8750*/  MUFU.EX2 R139, R139 ;  /* 0x0000008b008b7308 */ /* 0x000ee40000000800 */
[----:B------:R-:W-:Y:S01]  /*8760*/  FADD.FTZ R46, R203, R46 ;  /* 0x0000002ecb2e7221 */ /* 0x000fe20000010000 */
[----:B-1----:R-:W-:Y:S01]  /*8770*/  F2FP.PACK_AB R170, R134, R128 ;  /* 0x0000008086aa723e */ /* 0x002fe200000000ff */
[----:B------:R-:W-:Y:S02]  /*8780*/  FADD.FTZ R45, R64, R44 ;  /* 0x0000002c402d7221 */ /* 0x000fe40000010000 */
[----:B------:R-:W-:Y:S04]  /*8790*/  FADD.FTZ R44, R58, R0 ;  /* 0x000000003a2c7221 */ /* 0x000fe80000010000 */
[----:B------:R-:W-:Y:S01]  /*87a0*/  FADD.FTZ R47, R233, R2 ;  /* 0x00000002e92f7221 */ /* 0x000fe20000010000 */
[----:B------:R-:W-:Y:S01]  /*87b0*/  MUFU.EX2 R120, R120 ;  /* 0x0000007800787308 */ /* 0x000fe20000000800 */
[----:B------:R-:W-:Y:S02]  /*87c0*/  FADD.FTZ R2, R236, R46 ;  /* 0x0000002eec027221 */ /* 0x000fe40000010000 */
[----:B------:R-:W-:Y:S02]  /*87d0*/  FADD.FTZ R0, R57, R45 ;  /* 0x0000002d39007221 */ /* 0x000fe40000010000 */
[----:B------:R-:W-:Y:S02]  /*87e0*/  FADD.FTZ R44, R59, R44 ;  /* 0x0000002c3b2c7221 */ /* 0x000fe40000010000 */
[----:B------:R-:W-:Y:S02]  /*87f0*/  FADD.FTZ R46, R237, R47 ;  /* 0x0000002fed2e7221 */ /* 0x000fe40000010000 */
[----:B------:R-:W-:Y:S01]  /*8800*/  FADD.FTZ R2, R66, R2 ;  /* 0x0000000242027221 */ /* 0x000fe20000010000 */
[----:B------:R-:W1:Y:S01]  /*8810*/  MUFU.EX2 R121, R121 ;  /* 0x0000007900797308 */ /* 0x000e620000000800 */
[----:B------:R-:W-:Y:S02]  /*8820*/  FADD.FTZ R45, R60, R0 ;  /* 0x000000003c2d7221 */ /* 0x000fe40000010000 */
[----:B------:R-:W-:Y:S01]  /*8830*/  FADD.FTZ R0, R62, R44 ;  /* 0x0000002c3e007221 */ /* 0x000fe20000010000 */
[----:B---3--:R-:W-:Y:S01]  /*8840*/  F2FP.PACK_AB R171, R139, R130 ;  /* 0x000000828bab723e */ /* 0x008fe200000000ff */
[----:B------:R-:W-:Y:S02]  /*8850*/  FADD.FTZ R40, R65, R46 ;  /* 0x0000002e41287221 */ /* 0x000fe40000010000 */
[----:B------:R-:W-:Y:S02]  /*8860*/  FADD.FTZ R2, R67, R2 ;  /* 0x0000000243027221 */ /* 0x000fe40000010000 */
[----:B------:R-:W-:Y:S01]  /*8870*/  FADD.FTZ R45, R61, R45 ;  /* 0x0000002d3d2d7221 */ /* 0x000fe20000010000 */
[----:B------:R-:W-:Y:S01]  /*8880*/  MUFU.EX2 R122, R122 ;  /* 0x0000007a007a7308 */ /* 0x000fe20000000800 */
[----:B------:R-:W-:Y:S01]  /*8890*/  FADD.FTZ R41, R63, R0 ;  /* 0x000000003f297221 */ /* 0x000fe20000010000 */
[-C--:B------:R-:W-:Y:S05]  /*88a0*/  HMMA.16816.F32 R144, R168, R152.reuse, R4 ;  /* 0x00000098a890723c */ /* 0x080fea0000001804 */
[----:B------:R-:W-:Y:S02]  /*88b0*/  FADD.FTZ R42, R68, R40 ;  /* 0x00000028442a7221 */ /* 0x000fe40000010000 */
[----:B------:R-:W-:Y:S01]  /*88c0*/  FADD.FTZ R2, R70, R2 ;  /* 0x0000000246027221 */ /* 0x000fe20000010000 */
[----:B------:R-:W3:Y:S01]  /*88d0*/  MUFU.EX2 R123, R123 ;  /* 0x0000007b007b7308 */ /* 0x000ee20000000800 */
[----:B------:R-:W-:Y:S03]  /*88e0*/  FADD.FTZ R0, R72, R45 ;  /* 0x0000002d48007221 */ /* 0x000fe60000010000 */
[----:B------:R-:W-:Y:S01]  /*88f0*/  FADD.FTZ R40, R74, R41 ;  /* 0x000000294a287221 */ /* 0x000fe20000010000 */
[----:B-1----:R-:W-:Y:S01]  /*8900*/  F2FP.PACK_AB R164, R121, R120 ;  /* 0x0000007879a4723e */ /* 0x002fe200000000ff */
[----:B------:R-:W-:Y:S02]  /*8910*/  FADD.FTZ R41, R69, R42 ;  /* 0x0000002a45297221 */ /* 0x000fe40000010000 */
[----:B------:R-:W-:Y:S02]  /*8920*/  FADD.FTZ R2, R71, R2 ;  /* 0x0000000247027221 */ /* 0x000fe40000010000 */
        /* <DEDUP_REMOVED lines=20> */
[----:B------:R-:W3:Y:S01]  /*8a70*/  MUFU.EX2 R172, R172 ;  /* 0x000000ac00ac7308 */ /* 0x000ee20000000800 */
[----:B------:R-:W-:Y:S02]  /*8a80*/  FADD.FTZ R2, R89, R2 ;  /* 0x0000000259027221 */ /* 0x000fe40000010000 */
[----:B------:R-:W-:Y:S01]  /*8a90*/  FADD.FTZ R0, R91, R0 ;  /* 0x000000005b007221 */ /* 0x000fe20000010000 */
[----:B-1----:R-:W-:Y:S01]  /*8aa0*/  F2FP.PACK_AB R166, R135, R124 ;  /* 0x0000007c87a6723e */ /* 0x002fe200000000ff */
[----:B------:R-:W-:Y:S02]  /*8ab0*/  FADD.FTZ R2, R92, R2 ;  /* 0x000000025c027221 */ /* 0x000fe40000010000 */
[----:B------:R-:W-:Y:S02]  /*8ac0*/  FADD.FTZ R0, R94, R0 ;  /* 0x000000005e007221 */ /* 0x000fe40000010000 */
[----:B------:R-:W-:Y:S01]  /*8ad0*/  FADD.FTZ R6, R93, R2 ;  /* 0x000000025d067221 */ /* 0x000fe20000010000 */
[----:B---3--:R-:W-:Y:S07]  /*8ae0*/  F2FP.PACK_AB R167, R172, R126 ;  /* 0x0000007eaca7723e */ /* 0x008fee00000000ff */
[C---:B------:R-:W-:Y:S07]  /*8af0*/  HMMA.16816.F32 R140, R164.reuse, R152, R8 ;  /* 0x00000098a48c723c */ /* 0x040fee0000001808 */
[----:B------:R-:W-:Y:S01]  /*8b00*/  FADD.FTZ R8, R96, R4 ;  /* 0x0000000460087221 */ /* 0x000fe20000010000 */
[-C--:B------:R-:W-:Y:S04]  /*8b10*/  HMMA.16816.F32 R148, R164, R154.reuse, R12 ;  /* 0x0000009aa494723c */ /* 0x080fe8000000180c */
[----:B------:R-:W-:Y:S02]  /*8b20*/  FADD.FTZ R4, R98, R5 ;  /* 0x0000000562047221 */ /* 0x000fe40000010000 */
[----:B------:R-:W-:Y:S02]  /*8b30*/  FADD.FTZ R8, R97, R8 ;  /* 0x0000000861087221 */ /* 0x000fe40000010000 */
[----:B------:R-:W-:Y:S01]  /*8b40*/  FADD.FTZ R7, R99, R4 ;  /* 0x0000000463077221 */ /* 0x000fe20000010000 */
[C---:B------:R-:W-:Y:S04]  /*8b50*/  HMMA.16816.F32 R152, R168.reuse, R154, R16 ;  /* 0x0000009aa898723c */ /* 0x040fe80000001810 */
[----:B------:R-:W-:Y:S02]  /*8b60*/  FADD.FTZ R5, R95, R0 ;  /* 0x000000005f057221 */ /* 0x000fe40000010000 */
[----:B------:R-:W-:Y:S02]  /*8b70*/  FADD.FTZ R4, R100, R8 ;  /* 0x0000000864047221 */ /* 0x000fe40000010000 */
[----:B------:R-:W-:Y:S01]  /*8b80*/  FADD.FTZ R2, R102, R7 ;  /* 0x0000000766027221 */ /* 0x000fe20000010000 */
[-C--:B--2---:R-:W-:Y:S03]  /*8b90*/  HMMA.16816.F32 R156, R168, R36.reuse, R20 ;  /* 0x00000024a89c723c */ /* 0x084fe60000001814 */
[----:B------:R-:W-:Y:S02]  /*8ba0*/  FADD.FTZ R0, R104, R6 ;  /* 0x0000000668007221 */ /* 0x000fe40000010000 */
[----:B------:R-:W-:Y:S02]  /*8bb0*/  FADD.FTZ R5, R106, R5 ;  /* 0x000000056a057221 */ /* 0x000fe40000010000 */
[----:B------:R-:W-:Y:S01]  /*8bc0*/  FADD.FTZ R4, R101, R4 ;  /* 0x0000000465047221 */ /* 0x000fe20000010000 */
[C---:B------:R-:W-:Y:S04]  /*8bd0*/  HMMA.16816.F32 R160, R164.reuse, R36, R24 ;  /* 0x00000024a4a0723c */ /* 0x040fe80000001818 */
[----:B------:R-:W-:Y:S02]  /*8be0*/  FADD.FTZ R2, R103, R2 ;  /* 0x0000000267027221 */ /* 0x000fe40000010000 */
[----:B------:R-:W-:Y:S02]  /*8bf0*/  FADD.FTZ R6, R105, R0 ;  /* 0x0000000069067221 */ /* 0x000fe40000010000 */
[----:B------:R-:W-:Y:S01]  /*8c00*/  FADD.FTZ R0, R107, R5 ;  /* 0x000000056b007221 */ /* 0x000fe20000010000 */
[-C--:B------:R-:W-:Y:S03]  /*8c10*/  HMMA.16816.F32 R164, R164, R38.reuse, R28 ;  /* 0x00000026a4a4723c */ /* 0x080fe6000000181c */
[----:B------:R-:W-:Y:S02]  /*8c20*/  FADD.FTZ R4, R112, R4 ;  /* 0x0000000470047221 */ /* 0x000fe40000010000 */
[----:B------:R-:W-:Y:S02]  /*8c30*/  FADD.FTZ R2, R114, R2 ;  /* 0x0000000272027221 */ /* 0x000fe40000010000 */
[----:B------:R-:W-:Y:S01]  /*8c40*/  FADD.FTZ R5, R108, R6 ;  /* 0x000000066c057221 */ /* 0x000fe20000010000 */
[----:B------:R-:W-:Y:S04]  /*8c50*/  HMMA.16816.F32 R168, R168, R38, R32 ;  /* 0x00000026a8a8723c */ /* 0x000fe80000001820 */
[----:B------:R-:W-:Y:S02]  /*8c60*/  FADD.FTZ R0, R110, R0 ;  /* 0x000000006e007221 */ /* 0x000fe40000010000 */
[----:B------:R-:W-:Y:S02]  /*8c70*/  FADD.FTZ R4, R113, R4 ;  /* 0x0000000471047221 */ /* 0x000fe40000010000 */
[----:B------:R-:W-:Y:S04]  /*8c80*/  FADD.FTZ R7, R115, R2 ;  /* 0x0000000273077221 */ /* 0x000fe80000010000 */
[----:B------:R-:W-:Y:S02]  /*8c90*/  FADD.FTZ R2, R109, R5 ;  /* 0x000000056d027221 */ /* 0x000fe40000010000 */
        /* <DEDUP_REMOVED lines=13> */
[----:B------:R-:W-:Y:S01]  /*8d70*/  FADD.FTZ R219, R134, R6 ;  /* 0x0000000686db7221 */ /* 0x000fe20000010000 */
[----:B------:R-:W-:Y:S01]  /*8d80*/  MOV R134, R136 ;  /* 0x0000008800867202 */ /* 0x000fe20000000f00 */
[----:B------:R-:W-:Y:S02]  /*8d90*/  FADD.FTZ R221, R139, R5 ;  /* 0x000000058bdd7221 */ /* 0x000fe40000010000 */
[----:B------:R-:W-:Y:S01]  /*8da0*/  FADD.FTZ R220, R135, R2 ;  /* 0x0000000287dc7221 */ /* 0x000fe20000010000 */
[----:B------:R-:W-:Y:S01]  /*8db0*/  MOV R135, R3 ;  /* 0x0000000300877202 */ /* 0x000fe20000000f00 */
[----:B------:R-:W-:Y:S01]  /*8dc0*/  FADD.FTZ R222, R172, R0 ;  /* 0x00000000acde7221 */ /* 0x000fe20000010000 */
[----:B------:R-:W-:-:S05]  /*8dd0*/  @P0 BRA `(.L_x_7) ;  /* 0xffffcad000000947 */ /* 0x000fca000383ffff */
.L_x_6:
[----:B------:R-:W2:Y:S04]  /*8de0*/  LDL R44, [R1+0x2c] ;  /* 0x00002c00012c7983 */ /* 0x000ea80000100800 */
[----:B------:R1:W5:Y:S01]  /*8df0*/  LDL R43, [R1+0x10] ;  /* 0x00001000012b7983 */ /* 0x0003620000100800 */
[----:B------:R-:W-:Y:S01]  /*8e00*/  ISETP.NE.AND P0, PT, R252, -0x1, PT ;  /* 0xfffffffffc00780c */ /* 0x000fe20003f05270 */
[----:B------:R-:W-:Y:S01]  /*8e10*/  IMAD.MOV.U32 R13, RZ, RZ, -0x10 ;  /* 0xfffffff0ff0d7424 */ /* 0x000fe200078e00ff */
[----:B------:R-:W3:Y:S01]  /*8e20*/  LDC.U8 R28, c[0x0][0x329] ;  /* 0x0000ca40ff1c7b82 */ /* 0x000ee20000000000 */
[----:B------:R-:W4:Y:S01]  /*8e30*/  SHFL.BFLY PT, R2, R219, 0x2, 0x1f ;  /* 0x0c401f00db027f89 */ /* 0x000f2200000e0000 */
[----:B------:R-:W-:Y:S03]  /*8e40*/  BSSY B0, `(.L_x_10) ;  /* 0x00000df000007945 */ /* 0x000fe60003800000 */
[----:B------:R-:W1:Y:S03]  /*8e50*/  SHFL.BFLY PT, R4, R220, 0x2, 0x1f ;  /* 0x0c401f00dc047f89 */ /* 0x000e6600000e0000 */
[----:B------:R-:W1:Y:S01]  /*8e60*/  LDC.U8 R27, c[0x0][0x328] ;  /* 0x0000ca00ff1b7b82 */ /* 0x000e620000000000 */
[----:B------:R-:W1:Y:S04]  /*8e70*/  SHFL.BFLY PT, R0, R221, 0x2, 0x1f ;  /* 0x0c401f00dd007f89 */ /* 0x000e6800000e0000 */
[----:B------:R-:W1:Y:S04]  /*8e80*/  SHFL.BFLY PT, R5, R222, 0x2, 0x1f ;  /* 0x0c401f00de057f89 */ /* 0x000e6800000e0000 */
[----:B------:R-:W1:Y:S04]  /*8e90*/  S2R R10, SR_TID.X ;  /* 0x00000000000a7919 */ /* 0x000e680000002100 */
[----:B------:R-:W1:Y:S01]  /*8ea0*/  S2R R42, SR_CTAID.Y ;  /* 0x00000000002a7919 */ /* 0x000e620000002600 */
[----:B---3--:R-:W-:Y:S01]  /*8eb0*/  ISETP.NE.AND P1, PT, R28, RZ, PT ;  /* 0x000000ff1c00720c */ /* 0x008fe20003f25270 */
[----:B----4-:R-:W-:-:S02]  /*8ec0*/  FADD.FTZ R2, R2, R219 ;  /* 0x000000db02027221 */ /* 0x010fc40000010000 */
[----:B-1----:R-:W-:-:S03]  /*8ed0*/  FADD.FTZ R4, R4, R220 ;  /* 0x000000dc04047221 */ /* 0x002fc60000010000 */
[----:B------:R-:W1:Y:S01]  /*8ee0*/  SHFL.BFLY PT, R8, R2, 0x1, 0x1f ;  /* 0x0c201f0002087f89 */ /* 0x000e6200000e0000 */
[----:B------:R-:W-:-:S03]  /*8ef0*/  FADD.FTZ R0, R0, R221 ;  /* 0x000000dd00007221 */ /* 0x000fc60000010000 */
[----:B------:R-:W3:Y:S01]  /*8f00*/  SHFL.BFLY PT, R6, R4, 0x1, 0x1f ;  /* 0x0c201f0004067f89 */ /* 0x000ee200000e0000 */
[----:B------:R-:W-:-:S03]  /*8f10*/  FADD.FTZ R5, R5, R222 ;  /* 0x000000de05057221 */ /* 0x000fc60000010000 */
[----:B------:R-:W4:Y:S01]  /*8f20*/  SHFL.BFLY PT, R7, R0, 0x1, 0x1f ;  /* 0x0c201f0000077f89 */ /* 0x000f2200000e0000 */
[----:B------:R-:W-:-:S03]  /*8f30*/  SHF.R.S32.HI R22, RZ, 0x1f, R10 ;  /* 0x0000001fff167819 */ /* 0x000fc6000001140a */
[----:B------:R-:W4:Y:S01]  /*8f40*/  SHFL.BFLY PT, R9, R5, 0x1, 0x1f ;  /* 0x0c201f0005097f89 */ /* 0x000f2200000e0000 */
[----:B-1----:R-:W-:Y:S01]  /*8f50*/  FADD.FTZ R23, R2, R8 ;  /* 0x0000000802177221 */ /* 0x002fe20000010000 */
[----:B------:R-:W-:Y:S02]  /*8f60*/  MOV R2, 0x3f800000 ;  /* 0x3f80000000027802 */ /* 0x000fe40000000f00 */
[-C--:B------:R-:W-:Y:S01]  /*8f70*/  LEA.HI R8, R22, R10.reuse, RZ, 0x2 ;  /* 0x0000000a16087211 */ /* 0x080fe200078f10ff */
[----:B---3--:R-:W-:Y:S01]  /*8f80*/  FADD.FTZ R24, R4, R6 ;  /* 0x0000000604187221 */ /* 0x008fe20000010000 */
[----:B------:R-:W-:Y:S01]  /*8f90*/  FSETP.NE.FTZ.AND P6, PT, R23, RZ, PT ;  /* 0x000000ff1700720b */ /* 0x000fe20003fd5000 */
[----:B------:R-:W-:Y:S01]  /*8fa0*/  IMAD.MOV.U32 R4, RZ, RZ, 0x3f800000 ;  /* 0x3f800000ff047424 */ /* 0x000fe200078e00ff */
[----:B------:R-:W-:Y:S01]  /*8fb0*/  LOP3.LUT R12, R8, 0xfffffffc, RZ, 0xc0, !PT ;  /* 0xfffffffc080c7812 */ /* 0x000fe200078ec0ff */
[----:B----4-:R-:W-:Y:S01]  /*8fc0*/  FADD.FTZ R25, R0, R7 ;  /* 0x0000000700197221 */ /* 0x010fe20000010000 */
[----:B------:R-:W-:Y:S01]  /*8fd0*/  FSETP.NE.FTZ.AND P4, PT, R24, RZ, PT ;  /* 0x000000ff1800720b */ /* 0x000fe20003f95000 */
[----:B------:R-:W-:Y:S01]  /*8fe0*/  @P0 IMAD.WIDE.U32 R6, R252, c[0x0][0x1e8], RZ ;  /* 0x00007a00fc060a25 */ /* 0x000fe200078e00ff */
[----:B------:R-:W-:-:S02]  /*8ff0*/  LEA.HI R22, R22, R10, RZ, 0x5 ;  /* 0x0000000a16167211 */ /* 0x000fc400078f28ff */
[----:B------:R-:W-:Y:S01]  /*9000*/  FSETP.NE.FTZ.AND P5, PT, R25, RZ, PT ;  /* 0x000000ff1900720b */ /* 0x000fe20003fb5000 */
[----:B------:R-:W-:Y:S01]  /*9010*/  FADD.FTZ R26, R5, R9 ;  /* 0x00000009051a7221 */ /* 0x000fe20000010000 */
[----:B------:R-:W-:Y:S01]  /*9020*/  @P0 MOV R40, R6 ;  /* 0x0000000600280202 */ /* 0x000fe20000000f00 */
[----:B------:R-:W-:Y:S01]  /*9030*/  IMAD.MOV.U32 R0, RZ, RZ, 0x3f800000 ;  /* 0x3f800000ff007424 */ /* 0x000fe200078e00ff */
[----:B------:R-:W-:Y:S01]  /*9040*/  SHF.R.S32.HI R6, RZ, 0x2, R8 ;  /* 0x00000002ff067819 */ /* 0x000fe20000011408 */
[----:B------:R-:W1:Y:S01]  /*9050*/  @P6 MUFU.RCP R2, R23 ;  /* 0x0000001700026308 */ /* 0x000e620000001000 */
[----:B------:R-:W-:Y:S01]  /*9060*/  FSETP.NE.FTZ.AND P3, PT, R26, RZ, PT ;  /* 0x000000ff1a00720b */ /* 0x000fe20003f75000 */
[----:B------:R-:W-:Y:S01]  /*9070*/  IMAD.MOV.U32 R5, RZ, RZ, 0x3f800000 ;  /* 0x3f800000ff057424 */ /* 0x000fe200078e00ff */
[----:B------:R-:W-:Y:S01]  /*9080*/  IADD3 R12, -R12, R10, RZ ;  /* 0x0000000a0c0c7210 */ /* 0x000fe20007ffe1ff */
[----:B------:R-:W-:Y:S01]  /*9090*/  @P0 IMAD R41, R252, c[0x0][0x1ec], R7 ;  /* 0x00007b00fc290a24 */ /* 0x000fe200078e0207 */
[----:B------:R-:W-:-:S03]  /*90a0*/  SHF.R.S32.HI R22, RZ, 0x5, R22 ;  /* 0x00000005ff167819 */ /* 0x000fc60000011416 */
[----:B------:R-:W3:Y:S01]  /*90b0*/  @P4 MUFU.RCP R0, R24 ;  /* 0x0000001800004308 */ /* 0x000ee20000001000 */
[----:B-1----:R-:W-:-:S07]  /*90c0*/  FMUL.FTZ R144, R2, R144 ;  /* 0x0000009002907220 */ /* 0x002fce0000410000 */
[----:B------:R-:W1:Y:S01]  /*90d0*/  @P5 MUFU.RCP R4, R25 ;  /* 0x0000001900045308 */ /* 0x000e620000001000 */
[C---:B------:R-:W-:Y:S02]  /*90e0*/  FMUL.FTZ R21, R2.reuse, R145 ;  /* 0x0000009102157220 */ /* 0x040fe40000410000 */
[C---:B------:R-:W-:Y:S02]  /*90f0*/  FMUL.FTZ R152, R2.reuse, R152 ;  /* 0x0000009802987220 */ /* 0x040fe40000410000 */
[C---:B------:R-:W-:Y:S01]  /*9100*/  FMUL.FTZ R17, R2.reuse, R153 ;  /* 0x0000009902117220 */ /* 0x040fe20000410000 */
[----:B------:R-:W-:Y:S01]  /*9110*/  F2FP.PACK_AB R21, R21, R144 ;  /* 0x000000901515723e */ /* 0x000fe200000000ff */
[C---:B------:R-:W-:Y:S01]  /*9120*/  FMUL.FTZ R156, R2.reuse, R156 ;  /* 0x0000009c029c7220 */ /* 0x040fe20000410000 */
[----:B------:R-:W4:Y:S01]  /*9130*/  @P3 MUFU.RCP R5, R26 ;  /* 0x0000001a00053308 */ /* 0x000f220000001000 */
[C---:B------:R-:W-:Y:S01]  /*9140*/  FMUL.FTZ R14, R2.reuse, R157 ;  /* 0x0000009d020e7220 */ /* 0x040fe20000410000 */
[----:B------:R-:W-:Y:S01]  /*9150*/  F2FP.PACK_AB R17, R17, R152 ;  /* 0x000000981111723e */ /* 0x000fe200000000ff */
[----:B------:R-:W-:-:S02]  /*9160*/  FMUL.FTZ R168, R2, R168 ;  /* 0x000000a802a87220 */ /* 0x000fc40000410000 */
[----:B------:R-:W-:Y:S01]  /*9170*/  FMUL.FTZ R169, R2, R169 ;  /* 0x000000a902a97220 */ /* 0x000fe20000410000 */
[----:B------:R-:W-:Y:S01]  /*9180*/  SHF.R.S32.HI R2, RZ, 0x1f, R6 ;  /* 0x0000001fff027819 */ /* 0x000fe20000011406 */
[----:B---3--:R-:W-:Y:S01]  /*9190*/  FMUL.FTZ R140, R0, R140 ;  /* 0x0000008c008c7220 */ /* 0x008fe20000410000 */
[----:B------:R-:W-:Y:S01]  /*91a0*/  F2FP.PACK_AB R14, R14, R156 ;  /* 0x0000009c0e0e723e */ /* 0x000fe200000000ff */
[----:B------:R-:W-:Y:S01]  /*91b0*/  FMUL.FTZ R19, R0, R141 ;  /* 0x0000008d00137220 */ /* 0x000fe20000410000 */
[----:B------:R-:W-:Y:S01]  /*91c0*/  LEA.HI R2, R2, R6, RZ, 0x3 ;  /* 0x0000000602027211 */ /* 0x000fe200078f18ff */
[C---:B------:R-:W-:Y:S01]  /*91d0*/  FMUL.FTZ R148, R0.reuse, R148 ;  /* 0x0000009400947220 */ /* 0x040fe20000410000 */
[----:B------:R-:W-:Y:S01]  /*91e0*/  F2FP.PACK_AB R8, R169, R168 ;  /* 0x000000a8a908723e */ /* 0x000fe200000000ff */
[----:B------:R-:W-:Y:S01]  /*91f0*/  FMUL.FTZ R18, R0, R149 ;  /* 0x0000009500127220 */ /* 0x000fe20000410000 */
[----:B------:R-:W-:Y:S01]  /*9200*/  LOP3.LUT R2, R2, 0xfffffff8, RZ, 0xc0, !PT ;  /* 0xfffffff802027812 */ /* 0x000fe200078ec0ff */
[C---:B------:R-:W-:Y:S01]  /*9210*/  FMUL.FTZ R160, R0.reuse, R160 ;  /* 0x000000a000a07220 */ /* 0x040fe20000410000 */
[----:B------:R-:W-:Y:S01]  /*9220*/  F2FP.PACK_AB R19, R19, R140 ;  /* 0x0000008c1313723e */ /* 0x000fe200000000ff */
[----:B------:R-:W-:Y:S01]  /*9230*/  FMUL.FTZ R10, R0, R161 ;  /* 0x000000a1000a7220 */ /* 0x000fe20000410000 */
[----:B------:R-:W-:Y:S01]  /*9240*/  IADD3 R2, R6, -R2, RZ ;  /* 0x8000000206027210 */ /* 0x000fe20007ffe0ff */
[----:B------:R-:W-:Y:S01]  /*9250*/  FMUL.FTZ R164, R0, R164 ;  /* 0x000000a400a47220 */ /* 0x000fe20000410000 */
[----:B------:R-:W-:Y:S01]  /*9260*/  F2FP.PACK_AB R18, R18, R148 ;  /* 0x000000941212723e */ /* 0x000fe200000000ff */
[----:B------:R-:W-:Y:S01]  /*9270*/  FMUL.FTZ R165, R0, R165 ;  /* 0x000000a500a57220 */ /* 0x000fe20000410000 */
[----:B------:R-:W-:Y:S01]  /*9280*/  LEA.HI R0, R2, R2, RZ, 0x1 ;  /* 0x0000000202007211 */ /* 0x000fe200078f08ff */
[----:B-1----:R-:W-:Y:S01]  /*9290*/  FMUL.FTZ R146, R4, R146 ;  /* 0x0000009204927220 */ /* 0x002fe20000410000 */
[----:B------:R-:W-:Y:S01]  /*92a0*/  F2FP.PACK_AB R10, R10, R160 ;  /* 0x000000a00a0a723e */ /* 0x000fe200000000ff */
[----:B------:R-:W-:-:S02]  /*92b0*/  FMUL.FTZ R20, R4, R147 ;  /* 0x0000009304147220 */ /* 0x000fc40000410000 */
[C---:B------:R-:W-:Y:S02]  /*92c0*/  FMUL.FTZ R154, R4.reuse, R154 ;  /* 0x0000009a049a7220 */ /* 0x040fe40000410000 */
[----:B------:R-:W-:Y:S01]  /*92d0*/  FMUL.FTZ R16, R4, R155 ;  /* 0x0000009b04107220 */ /* 0x000fe20000410000 */
[----:B------:R-:W-:Y:S01]  /*92e0*/  F2FP.PACK_AB R20, R20, R146 ;  /* 0x000000921414723e */ /* 0x000fe200000000ff */
[C---:B------:R-:W-:Y:S02]  /*92f0*/  FMUL.FTZ R158, R4.reuse, R158 ;  /* 0x0000009e049e7220 */ /* 0x040fe40000410000 */
[----:B------:R-:W-:Y:S01]  /*9300*/  FMUL.FTZ R11, R4, R159 ;  /* 0x0000009f040b7220 */ /* 0x000fe20000410000 */
[----:B------:R-:W-:Y:S01]  /*9310*/  F2FP.PACK_AB R16, R16, R154 ;  /* 0x0000009a1010723e */ /* 0x000fe200000000ff */
[C---:B------:R-:W-:Y:S02]  /*9320*/  FMUL.FTZ R170, R4.reuse, R170 ;  /* 0x000000aa04aa7220 */ /* 0x040fe40000410000 */
[----:B------:R-:W-:Y:S01]  /*9330*/  FMUL.FTZ R7, R4, R171 ;  /* 0x000000ab04077220 */ /* 0x000fe20000410000 */
[----:B------:R-:W-:Y:S01]  /*9340*/  LOP3.LUT R4, R0, 0x3fffffe, RZ, 0xc0, !PT ;  /* 0x03fffffe00047812 */ /* 0x000fe200078ec0ff */
[C---:B----4-:R-:W-:Y:S01]  /*9350*/  FMUL.FTZ R143, R5.reuse, R143 ;  /* 0x0000008f058f7220 */ /* 0x050fe20000410000 */
[----:B------:R-:W-:Y:S01]  /*9360*/  SHF.R.S32.HI R0, RZ, 0x1, R0 ;  /* 0x00000001ff007819 */ /* 0x000fe20000011400 */
[----:B------:R-:W-:Y:S01]  /*9370*/  FMUL.FTZ R142, R5, R142 ;  /* 0x0000008e058e7220 */ /* 0x000fe20000410000 */
[----:B------:R-:W-:Y:S01]  /*9380*/  F2FP.PACK_AB R11, R11, R158 ;  /* 0x0000009e0b0b723e */ /* 0x000fe200000000ff */
[C---:B------:R-:W-:Y:S01]  /*9390*/  FMUL.FTZ R151, R5.reuse, R151 ;  /* 0x0000009705977220 */ /* 0x040fe20000410000 */
[----:B------:R-:W-:Y:S01]  /*93a0*/  LOP3.LUT R6, R0, 0x1, RZ, 0xc0, !PT ;  /* 0x0000000100067812 */ /* 0x000fe200078ec0ff */
[----:B------:R-:W-:Y:S01]  /*93b0*/  FMUL.FTZ R15, R5, R150 ;  /* 0x00000096050f7220 */ /* 0x000fe20000410000 */
[----:B------:R-:W-:Y:S01]  /*93c0*/  F2FP.PACK_AB R142, R143, R142 ;  /* 0x0000008e8f8e723e */ /* 0x000fe200000000ff */
[C---:B------:R-:W-:Y:S01]  /*93d0*/  FMUL.FTZ R163, R5.reuse, R163 ;  /* 0x000000a305a37220 */ /* 0x040fe20000410000 */
[----:B------:R-:W-:Y:S01]  /*93e0*/  ISETP.NE.U32.AND P2, PT, R6, 0x1, PT ;  /* 0x000000010600780c */ /* 0x000fe20003f45070 */
[----:B------:R-:W-:Y:S01]  /*93f0*/  FMUL.FTZ R9, R5, R162 ;  /* 0x000000a205097220 */ /* 0x000fe20000410000 */
[----:B------:R-:W-:Y:S01]  /*9400*/  F2FP.PACK_AB R15, R151, R15 ;  /* 0x0000000f970f723e */ /* 0x000fe200000000ff */
[----:B------:R-:W-:Y:S01]  /*9410*/  FMUL.FTZ R167, R5, R167 ;  /* 0x000000a705a77220 */ /* 0x000fe20000410000 */
[----:B------:R-:W-:Y:S01]  /*9420*/  SEL R13, R13, 0x10, !P2 ;  /* 0x000000100d0d7807 */ /* 0x000fe20005000000 */
[----:B------:R-:W-:Y:S01]  /*9430*/  FMUL.FTZ R166, R5, R166 ;  /* 0x000000a605a67220 */ /* 0x000fe20000410000 */
[----:B------:R-:W-:Y:S01]  /*9440*/  LOP3.LUT P2, RZ, R0, 0x2, RZ, 0xc0, !PT ;  /* 0x0000000200ff7812 */ /* 0x000fe2000784c0ff */
[----:B------:R-:W-:Y:S01]  /*9450*/  IMAD.IADD R4, R2, 0x1, -R4 ;  /* 0x0000000102047824 */ /* 0x000fe200078e0a04 */
[----:B------:R-:W-:Y:S01]  /*9460*/  LEA R2, R22, R12, 0x8 ;  /* 0x0000000c16027211 */ /* 0x000fe200078e40ff */
[----:B------:R-:W-:Y:S01]  /*9470*/  IMAD.SHL.U32 R5, R0, 0x40, RZ ;  /* 0x0000004000057824 */ /* 0x000fe200078e00ff */
[----:B------:R-:W-:-:S02]  /*9480*/  F2FP.PACK_AB R7, R7, R170 ;  /* 0x000000aa0707723e */ /* 0x000fc400000000ff */
[----:B------:R-:W-:Y:S02]  /*9490*/  LEA R4, R4, R2, 0x4 ;  /* 0x0000000204047211 */ /* 0x000fe400078e20ff */
[----:B------:R-:W-:Y:S02]  /*94a0*/  LOP3.LUT R2, R5, 0xc0, RZ, 0xc0, !PT ;  /* 0x000000c005027812 */ /* 0x000fe400078ec0ff */
[----:B------:R-:W-:Y:S02]  /*94b0*/  F2FP.PACK_AB R9, R163, R9 ;  /* 0x00000009a309723e */ /* 0x000fe400000000ff */
[----:B------:R-:W-:Y:S02]  /*94c0*/  LEA.HI R2, R2, R2, RZ, 0x1d ;  /* 0x0000000202027211 */ /* 0x000fe400078fe8ff */
[----:B------:R-:W-:Y:S02]  /*94d0*/  F2FP.PACK_AB R6, R165, R164 ;  /* 0x000000a4a506723e */ /* 0x000fe400000000ff */
[----:B------:R-:W-:-:S02]  /*94e0*/  LEA R0, R4, R2, 0x1 ;  /* 0x0000000204007211 */ /* 0x000fc400078e08ff */
[----:B------:R-:W-:Y:S02]  /*94f0*/  F2FP.PACK_AB R5, R167, R166 ;  /* 0x000000a6a705723e */ /* 0x000fe400000000ff */
[----:B------:R-:W-:Y:S01]  /*9500*/  @P1 MOV R12, c[0x0][0x210] ;  /* 0x00008400000c1a02 */ /* 0x000fe20000000f00 */
[----:B------:R-:W-:-:S04]  /*9510*/  IMAD.SHL.U32 R0, R0, 0x2, RZ ;  /* 0x0000000200007824 */ /* 0x000fc800078e00ff */
[----:B------:R-:W-:Y:S01]  /*9520*/  @P1 IMAD R12, R12, c[0x0][0x214], RZ ;  /* 0x000085000c0c1a24 */ /* 0x000fe200078e02ff */
[C---:B------:R-:W-:Y:S01]  /*9530*/  IADD3 R4, R0.reuse, R13, RZ ;  /* 0x0000000d00047210 */ /* 0x040fe20007ffe0ff */
[----:B------:R-:W-:Y:S01]  /*9540*/  STS [R0], R21 ;  /* 0x0000001500007388 */ /* 0x000fe20000000800 */
[C---:B------:R-:W-:Y:S02]  /*9550*/  IADD3 R2, R0.reuse, 0x20, RZ ;  /* 0x0000002000027810 */ /* 0x040fe40007ffe0ff */
[----:B------:R-:W-:Y:S01]  /*9560*/  @P2 IADD3 R2, R0, -0x20, RZ ;  /* 0xffffffe000022810 */ /* 0x000fe20007ffe0ff */
[----:B------:R-:W-:Y:S01]  /*9570*/  STS [R0+0x200], R20 ;  /* 0x0002001400007388 */ /* 0x000fe20000000800 */
[----:B------:R-:W-:Y:S01]  /*9580*/  ISETP.NE.AND P2, PT, R27, RZ, PT ;  /* 0x000000ff1b00720c */ /* 0x000fe20003f45270 */
[----:B------:R-:W-:Y:S02]  /*9590*/  @!P1 IMAD.MOV.U32 R27, RZ, RZ, c[0x0][0x214] ;  /* 0x00008500ff1b9624 */ /* 0x000fe400078e00ff */
[----:B------:R1:W-:Y:S03]  /*95a0*/  STS [R4], R17 ;  /* 0x0000001104007388 */ /* 0x0003e60000000800 */
[----:B------:R-:W-:Y:S01]  /*95b0*/  @!P1 SEL R12, R27, c[0x0][0x234], !P2 ;  /* 0x00008d001b0c9a07 */ /* 0x000fe20005000000 */
[----:B------:R3:W-:Y:S01]  /*95c0*/  STS [R4+0x200], R16 ;  /* 0x0002001004007388 */ /* 0x0007e20000000800 */
[----:B------:R-:W-:-:S03]  /*95d0*/  ISETP.NE.OR P2, PT, R28, RZ, !P2 ;  /* 0x000000ff1c00720c */ /* 0x000fc60005745670 */
[----:B------:R4:W-:Y:S04]  /*95e0*/  STS [R0+0x1000], R19 ;  /* 0x0010001300007388 */ /* 0x0009e80000000800 */
[----:B------:R4:W-:Y:S04]  /*95f0*/  STS [R0+0x1200], R142 ;  /* 0x0012008e00007388 */ /* 0x0009e80000000800 */
[----:B------:R4:W-:Y:S04]  /*9600*/  STS [R4+0x1000], R18 ;  /* 0x0010001204007388 */ /* 0x0009e80000000800 */
[----:B------:R4:W-:Y:S04]  /*9610*/  STS [R4+0x1200], R15 ;  /* 0x0012000f04007388 */ /* 0x0009e80000000800 */
[----:B------:R4:W-:Y:S01]  /*9620*/  STS [R2], R14 ;  /* 0x0000000e02007388 */ /* 0x0009e20000000800 */
[----:B-1----:R-:W-:-:S03]  /*9630*/  MOV R17, 0x7f800000 ;  /* 0x7f80000000117802 */ /* 0x002fc60000000f00 */
[----:B------:R-:W-:Y:S01]  /*9640*/  STS [R2+0x200], R11 ;  /* 0x0002000b02007388 */ /* 0x000fe20000000800 */
[----:B---3--:R-:W-:-:S03]  /*9650*/  MOV R16, 0x7f800000 ;  /* 0x7f80000000107802 */ /* 0x008fc60000000f00 */
[----:B----4-:R-:W1:Y:S01]  /*9660*/  S2R R19, SR_CTAID.Z ;  /* 0x0000000000137919 */ /* 0x010e620000002700 */
[----:B------:R-:W-:Y:S02]  /*9670*/  IMAD.IADD R0, R13, 0x1, R2 ;  /* 0x000000010d007824 */ /* 0x000fe400078e0202 */
[----:B------:R-:W-:Y:S01]  /*9680*/  @P4 MUFU.LG2 R13, R24 ;  /* 0x00000018000d4308 */ /* 0x000fe20000000c00 */
[----:B------:R-:W-:Y:S02]  /*9690*/  MOV R18, 0x7f800000 ;  /* 0x7f80000000127802 */ /* 0x000fe40000000f00 */
[----:B------:R-:W-:Y:S01]  /*96a0*/  STS [R0], R8 ;  /* 0x0000000800007388 */ /* 0x000fe20000000800 */
[----:B------:R-:W-:-:S03]  /*96b0*/  @!P2 IMAD R4, R42, c[0x0][0x214], RZ ;  /* 0x000085002a04aa24 */ /* 0x000fc600078e02ff */
[----:B------:R3:W-:Y:S01]  /*96c0*/  STS [R0+0x200], R7 ;  /* 0x0002000700007388 */ /* 0x0007e20000000800 */
[----:B------:R-:W-:Y:S01]  /*96d0*/  IMAD.MOV.U32 R15, RZ, RZ, 0x7f800000 ;  /* 0x7f800000ff0f7424 */ /* 0x000fe200078e00ff */
[----:B------:R-:W-:Y:S02]  /*96e0*/  @P5 MUFU.LG2 R14, R25 ;  /* 0x00000019000e5308 */ /* 0x000fe40000000c00 */
[----:B------:R4:W-:Y:S04]  /*96f0*/  STS [R2+0x1000], R10 ;  /* 0x0010000a02007388 */ /* 0x0009e80000000800 */
[----:B------:R1:W-:Y:S04]  /*9700*/  STS [R2+0x1200], R9 ;  /* 0x0012000902007388 */ /* 0x0003e80000000800 */
[----:B------:R1:W-:Y:S04]  /*9710*/  STS [R0+0x1000], R6 ;  /* 0x0010000600007388 */ /* 0x0003e80000000800 */
[----:B------:R1:W-:Y:S04]  /*9720*/  STS [R0+0x1200], R5 ;  /* 0x0012000500007388 */ /* 0x0003e80000000800 */
[----:B------:R-:W-:Y:S06]  /*9730*/  BAR.SYNC.DEFER_BLOCKING 0x0 ;  /* 0x0000000000007b1d */ /* 0x000fec0000010000 */
[----:B---3--:R-:W3:Y:S01]  /*9740*/  @P6 MUFU.LG2 R7, R23 ;  /* 0x0000001700076308 */ /* 0x008ee20000000c00 */
[----:B----4-:R-:W-:Y:S01]  /*9750*/  @!P0 IMAD.WIDE.U32 R10, R42, c[0x0][0x1e0], RZ ;  /* 0x000078002a0a8a25 */ /* 0x010fe200078e00ff */
[----:B-1----:R-:W1:Y:S01]  /*9760*/  S2R R9, SR_CTAID.X ;  /* 0x0000000000097919 */ /* 0x002e620000002500 */
[----:B------:R-:W-:-:S02]  /*9770*/  @!P2 SEL R2, R4, R252, !P0 ;  /* 0x000000fc0402a207 */ /* 0x000fc40004000000 */
[----:B------:R-:W-:Y:S01]  /*9780*/  @!P0 SHF.R.S32.HI R4, RZ, 0x1f, R42 ;  /* 0x0000001fff048819 */ /* 0x000fe2000001142a */
[----:B------:R-:W-:Y:S01]  /*9790*/  @P1 IMAD.MOV.U32 R6, RZ, RZ, c[0x0][0x210] ;  /* 0x00008400ff061624 */ /* 0x000fe200078e00ff */
[----:B------:R-:W-:Y:S02]  /*97a0*/  @!P0 MOV R40, R10 ;  /* 0x0000000a00288202 */ /* 0x000fe40000000f00 */
[----:B------:R-:W4:Y:S01]  /*97b0*/  @P3 MUFU.LG2 R10, R26 ;  /* 0x0000001a000a3308 */ /* 0x000f220000000c00 */
[----:B------:R-:W-:Y:S01]  /*97c0*/  @P1 MOV R0, 0x1 ;  /* 0x0000000100001802 */ /* 0x000fe20000000f00 */
[----:B------:R-:W-:Y:S01]  /*97d0*/  @!P1 IMAD R0, R12, c[0x0][0x1c0], RZ ;  /* 0x000070000c009a24 */ /* 0x000fe200078e02ff */
[----:B------:R-:W-:Y:S01]  /*97e0*/  @!P1 MOV R6, 0x1 ;  /* 0x0000000100069802 */ /* 0x000fe20000000f00 */
[----:B------:R4:W4:Y:S01]  /*97f0*/  LDS.128 R28, [R218] ;  /* 0x00000000da1c7984 */ /* 0x0009220000000c00 */
[----:B------:R-:W-:Y:S02]  /*9800*/  @!P0 IMAD R4, R4, c[0x0][0x1e0], RZ ;  /* 0x0000780004048a24 */ /* 0x000fe400078e02ff */
[C---:B------:R-:W-:Y:S01]  /*9810*/  IMAD R0, R42.reuse, R0, RZ ;  /* 0x000000002a007224 */ /* 0x040fe200078e02ff */
[----:B------:R4:W4:Y:S01]  /*9820*/  LDS.128 R32, [R218+0x800] ;  /* 0x00080000da207984 */ /* 0x0009220000000c00 */
[----:B------:R-:W-:-:S02]  /*9830*/  @!P0 IMAD R8, R42, c[0x0][0x1e4], R4 ;  /* 0x000079002a088a24 */ /* 0x000fc400078e0204 */
[----:B------:R-:W-:Y:S01]  /*9840*/  CS2R R4, SRZ ;  /* 0x0000000000047805 */ /* 0x000fe2000001ff00 */
[----:B------:R4:W4:Y:S01]  /*9850*/  LDS.128 R36, [R218+0x1000] ;  /* 0x00100000da247984 */ /* 0x0009220000000c00 */
[----:B------:R-:W-:Y:S01]  /*9860*/  @!P2 SHF.R.S32.HI R5, RZ, 0x1f, R2 ;  /* 0x0000001fff05a819 */ /* 0x000fe20000011402 */
[----:B---3--:R-:W-:Y:S01]  /*9870*/  @P6 FMUL.FTZ R7, R7, 0.69314718246459960938 ;  /* 0x3f31721807076820 */ /* 0x008fe20000410000 */
[----:B------:R-:W-:Y:S01]  /*9880*/  SEL R0, R0, RZ, P2 ;  /* 0x000000ff00007207 */ /* 0x000fe20001000000 */
[----:B------:R-:W3:Y:S01]  /*9890*/  LDS.128 R216, [R218+0x1800] ;  /* 0x00180000dad87984 */ /* 0x000ee20000000c00 */
[----:B------:R-:W-:Y:S01]  /*98a0*/  @!P2 MOV R4, R2 ;  /* 0x000000020004a202 */ /* 0x000fe20000000f00 */
[----:B-1----:R-:W-:Y:S02]  /*98b0*/  IMAD R2, R9, R6, RZ ;  /* 0x0000000609027224 */ /* 0x002fe400078e02ff */
[----:B------:R-:W-:Y:S01]  /*98c0*/  IMAD R0, R19, R12, R0 ;  /* 0x0000000c13007224 */ /* 0x000fe200078e0200 */
[----:B--2---:R-:W-:Y:S01]  /*98d0*/  LOP3.LUT P2, RZ, R44, 0x3, RZ, 0xc0, !PT ;  /* 0x000000032cff7812 */ /* 0x004fe2000784c0ff */
[----:B------:R-:W-:Y:S01]  /*98e0*/  @!P0 IMAD.IADD R41, R11, 0x1, R8 ;  /* 0x000000010b298824 */ /* 0x000fe200078e0208 */
[----:B------:R-:W-:Y:S01]  /*98f0*/  SHF.L.U32 R9, R2, 0x7, RZ ;  /* 0x0000000702097819 */ /* 0x000fe200000006ff */
[----:B----4-:R-:W-:-:S02]  /*9900*/  @P3 FMUL.FTZ R2, R10, 0.69314718246459960938 ;  /* 0x3f3172180a023820 */ /* 0x010fc40000410000 */
[----:B------:R-:W-:Y:S01]  /*9910*/  @P6 FFMA.FTZ R18, R138, c[0x0][0x238], R7 ;  /* 0x00008e008a126a23 */ /* 0x000fe20000010007 */
[--C-:B------:R-:W-:Y:S01]  /*9920*/  IADD3 R10, P1, P0, R9, R4, R0.reuse ;  /* 0x00000004090a7210 */ /* 0x100fe2000783e000 */
[----:B------:R-:W-:Y:S01]  /*9930*/  @P5 FMUL.FTZ R8, R14, 0.69314718246459960938 ;  /* 0x3f3172180e085820 */ /* 0x000fe20000410000 */
[----:B------:R-:W-:Y:S01]  /*9940*/  SHF.R.S32.HI R4, RZ, 0x1f, R9 ;  /* 0x0000001fff047819 */ /* 0x000fe20000011409 */
[----:B------:R-:W-:Y:S01]  /*9950*/  @P4 FMUL.FTZ R7, R13, 0.69314718246459960938 ;  /* 0x3f3172180d074820 */ /* 0x000fe20000410000 */
[----:B------:R-:W-:Y:S01]  /*9960*/  SHF.R.S32.HI R0, RZ, 0x1f, R0 ;  /* 0x0000001fff007819 */ /* 0x000fe20000011400 */
[----:B------:R-:W-:Y:S02]  /*9970*/  @P5 FFMA.FTZ R17, R137, c[0x0][0x238], R8 ;  /* 0x00008e0089115a23 */ /* 0x000fe40000010008 */
[----:B------:R-:W-:Y:S01]  /*9980*/  @P4 FFMA.FTZ R15, R136, c[0x0][0x238], R7 ;  /* 0x00008e00880f4a23 */ /* 0x000fe20000010007 */
[----:B------:R-:W-:Y:S01]  /*9990*/  IADD3.X R11, R4, R5, R0, P1, P0 ;  /* 0x00000005040b7210 */ /* 0x000fe20000fe0400 */
[----:B------:R-:W-:Y:S01]  /*99a0*/  @P3 FFMA.FTZ R16, R3, c[0x0][0x238], R2 ;  /* 0x00008e0003103a23 */ /* 0x000fe20000010002 */
[----:B------:R-:W-:Y:S05]  /*99b0*/  @P2 BRA `(.L_x_11) ;  /* 0x0000027000002947 */ /* 0x000fea0003800000 */
[----:B------:R-:W-:Y:S02]  /*99c0*/  SHF.R.S32.HI R0, RZ, 0x1f, R22 ;  /* 0x0000001fff007819 */ /* 0x000fe40000011416 */
[----:B------:R-:W-:-:S02]  /*99d0*/  SHF.R.S32.HI R3, RZ, 0x1f, R44 ;  /* 0x0000001fff037819 */ /* 0x000fc4000001142c */
[----:B------:R-:W-:Y:S02]  /*99e0*/  LEA.HI R2, R0, R22, RZ, 0x2 ;  /* 0x0000001600027211 */ /* 0x000fe400078f10ff */
[----:B------:R-:W-:Y:S02]  /*99f0*/  LEA.HI R0, R3, R44, RZ, 0x2 ;  /* 0x0000002c03007211 */ /* 0x000fe400078f10ff */
[----:B------:R-:W-:Y:S02]  /*9a00*/  LOP3.LUT R2, R2, 0xffffffc, RZ, 0xc0, !PT ;  /* 0x0ffffffc02027812 */ /* 0x000fe400078ec0ff */
[----:B------:R-:W-:-:S03]  /*9a10*/  SHF.R.S32.HI R0, RZ, 0x2, R0 ;  /* 0x00000002ff007819 */ /* 0x000fc60000011400 */
[----:B------:R-:W-:-:S04]  /*9a20*/  IMAD.IADD R2, R22, 0x1, -R2 ;  /* 0x0000000116027824 */ /* 0x000fc800078e0a02 */
[----:B------:R-:W-:-:S05]  /*9a30*/  IMAD R0, R2, 0x10, R0 ;  /* 0x0000001002007824 */ /* 0x000fca00078e0200 */
[CC--:B-----5:R-:W-:Y:S02]  /*9a40*/  ISETP.GE.AND P6, PT, R0.reuse, R43.reuse, PT ;  /* 0x0000002b0000720c */ /* 0x0e0fe40003fc6270 */
[C---:B------:R-:W-:Y:S02]  /*9a50*/  IADD3 R3, R0.reuse, 0x8, RZ ;  /* 0x0000000800037810 */ /* 0x040fe40007ffe0ff */
[C---:B------:R-:W-:Y:S02]  /*9a60*/  IADD3 R2, R0.reuse, 0x40, RZ ;  /* 0x0000004000027810 */ /* 0x040fe40007ffe0ff */
[----:B------:R-:W-:Y:S02]  /*9a70*/  IADD3 R4, R0, 0x48, RZ ;  /* 0x0000004800047810 */ /* 0x000fe40007ffe0ff */
[-C--:B------:R-:W-:Y:S02]  /*9a80*/  ISETP.GE.AND P5, PT, R3, R43.reuse, PT ;  /* 0x0000002b0300720c */ /* 0x080fe40003fa6270 */
[----:B------:R-:W-:-:S02]  /*9a90*/  ISETP.GE.AND P4, PT, R2, R43, PT ;  /* 0x0000002b0200720c */ /* 0x000fc40003f86270 */
[----:B------:R-:W-:Y:S01]  /*9aa0*/  ISETP.GE.AND P3, PT, R4, R43, PT ;  /* 0x0000002b0400720c */ /* 0x000fe20003f66270 */
[----:B------:R-:W-:-:S05]  /*9ab0*/  @!P6 IMAD R0, R0, R6, RZ ;  /* 0x000000060000e224 */ /* 0x000fca00078e02ff */
[----:B------:R-:W-:-:S03]  /*9ac0*/  @!P6 IADD3 R5, P0, R0, R10, RZ ;  /* 0x0000000a0005e210 */ /* 0x000fc60007f1e0ff */
[-C--:B------:R-:W-:Y:S01]  /*9ad0*/  @!P5 IMAD R3, R3, R6.reuse, RZ ;  /* 0x000000060303d224 */ /* 0x080fe200078e02ff */
[-C--:B------:R-:W-:Y:S01]  /*9ae0*/  @!P6 LEA.HI.X.SX32 R7, R0, R11.reuse, 0x1, P0 ;  /* 0x0000000b0007e211 */ /* 0x080fe200000f0eff */
[-C--:B------:R-:W-:Y:S01]  /*9af0*/  @!P4 IMAD R12, R2, R6.reuse, RZ ;  /* 0x00000006020cc224 */ /* 0x080fe200078e02ff */
[----:B------:R-:W-:Y:S01]  /*9b00*/  @!P6 LEA R8, P0, R5, c[0x0][0x200], 0x2 ;  /* 0x000080000508ea11 */ /* 0x000fe200078010ff */
[----:B------:R-:W-:Y:S01]  /*9b10*/  @!P3 IMAD R2, R4, R6, RZ ;  /* 0x000000060402b224 */ /* 0x000fe200078e02ff */
[-C--:B------:R-:W-:Y:S02]  /*9b20*/  @!P5 IADD3 R0, P2, R3, R10.reuse, RZ ;  /* 0x0000000a0300d210 */ /* 0x080fe40007f5e0ff */
[----:B------:R-:W-:Y:S02]  /*9b30*/  @!P6 LEA.HI.X R9, R5, c[0x0][0x204], R7, 0x2, P0 ;  /* 0x000081000509ea11 */ /* 0x000fe400000f1407 */
[-C--:B------:R-:W-:Y:S02]  /*9b40*/  @!P4 IADD3 R5, P1, R12, R10.reuse, RZ ;  /* 0x0000000a0c05c210 */ /* 0x080fe40007f3e0ff */
[----:B------:R-:W-:Y:S01]  /*9b50*/  @!P3 IADD3 R10, P0, R2, R10, RZ ;  /* 0x0000000a020ab210 */ /* 0x000fe20007f1e0ff */
[----:B------:R1:W-:Y:S01]  /*9b60*/  @!P6 STG.E [R8.64], R18 ;  /* 0x000000120800e986 */ /* 0x0003e2000c101908 */
[----:B------:R-:W-:-:S02]  /*9b70*/  @!P5 LEA.HI.X.SX32 R3, R3, R11, 0x1, P2 ;  /* 0x0000000b0303d211 */ /* 0x000fc400010f0eff */
[----:B------:R-:W-:Y:S02]  /*9b80*/  @!P5 LEA R6, P2, R0, c[0x0][0x200], 0x2 ;  /* 0x000080000006da11 */ /* 0x000fe400078410ff */
[-C--:B------:R-:W-:Y:S02]  /*9b90*/  @!P4 LEA.HI.X.SX32 R12, R12, R11.reuse, 0x1, P1 ;  /* 0x0000000b0c0cc211 */ /* 0x080fe400008f0eff */
[----:B------:R-:W-:Y:S02]  /*9ba0*/  @!P3 LEA.HI.X.SX32 R11, R2, R11, 0x1, P0 ;  /* 0x0000000b020bb211 */ /* 0x000fe400000f0eff */
[----:B------:R-:W-:Y:S02]  /*9bb0*/  @!P4 LEA R4, P1, R5, c[0x0][0x200], 0x2 ;  /* 0x000080000504ca11 */ /* 0x000fe400078210ff */
[----:B------:R-:W-:Y:S02]  /*9bc0*/  @!P3 LEA R2, P0, R10, c[0x0][0x200], 0x2 ;  /* 0x000080000a02ba11 */ /* 0x000fe400078010ff */
[----:B------:R-:W-:-:S02]  /*9bd0*/  @!P5 LEA.HI.X R7, R0, c[0x0][0x204], R3, 0x2, P2 ;  /* 0x000081000007da11 */ /* 0x000fc400010f1403 */
[----:B------:R-:W-:Y:S02]  /*9be0*/  @!P4 LEA.HI.X R5, R5, c[0x0][0x204], R12, 0x2, P1 ;  /* 0x000081000505ca11 */ /* 0x000fe400008f140c */
[----:B------:R-:W-:Y:S01]  /*9bf0*/  @!P3 LEA.HI.X R3, R10, c[0x0][0x204], R11, 0x2, P0 ;  /* 0x000081000a03ba11 */ /* 0x000fe200000f140b */
[----:B------:R1:W-:Y:S04]  /*9c00*/  @!P5 STG.E [R6.64], R17 ;  /* 0x000000110600d986 */ /* 0x0003e8000c101908 */
[----:B------:R1:W-:Y:S04]  /*9c10*/  @!P4 STG.E [R4.64], R15 ;  /* 0x0000000f0400c986 */ /* 0x0003e8000c101908 */
[----:B------:R1:W-:Y:S02]  /*9c20*/  @!P3 STG.E [R2.64], R16 ;  /* 0x000000100200b986 */ /* 0x0003e4000c101908 */
.L_x_11:
[----:B------:R-:W-:Y:S05]  /*9c30*/  BSYNC B0 ;  /* 0x0000000000007941 */ /* 0x000fea0003800000 */
.L_x_10:
[----:B-1----:R-:W2:Y:S04]  /*9c40*/  LDL.LU.64 R8, [R1+0x18] ;  /* 0x0000180001087983 */ /* 0x002ea80000300a00 */
[----:B------:R-:W4:Y:S04]  /*9c50*/  LDL.LU.64 R4, [R1] ;  /* 0x0000000001047983 */ /* 0x000f280000300a00 */
[----:B------:R1:W5:Y:S01]  /*9c60*/  LDL.64 R10, [R1+0x8] ;  /* 0x00000800010a7983 */ /* 0x0003620000100a00 */
[----:B------:R-:W-:Y:S01]  /*9c70*/  SHF.R.S32.HI R0, RZ, 0x1f, R19 ;  /* 0x0000001fff007819 */ /* 0x000fe20000011413 */
[----:B------:R-:W-:Y:S04]  /*9c80*/  BSSY B0, `(.L_x_12) ;  /* 0x0000011000007945 */ /* 0x000fe80003800000 */
[----:B------:R-:W-:-:S04]  /*9c90*/  IMAD R0, R0, c[0x0][0x1f0], RZ ;  /* 0x00007c0000007a24 */ /* 0x000fc800078e02ff */
[----:B------:R-:W-:Y:S01]  /*9ca0*/  IMAD R0, R19, c[0x0][0x1f4], R0 ;  /* 0x00007d0013007a24 */ /* 0x000fe200078e0200 */
[----:B--2---:R-:W-:-:S04]  /*9cb0*/  IADD3 R2, P0, R8, R40, RZ ;  /* 0x0000002808027210 */ /* 0x004fc80007f1e0ff */
[----:B------:R-:W-:Y:S02]  /*9cc0*/  IADD3.X R3, R9, R41, RZ, P0, !PT ;  /* 0x0000002909037210 */ /* 0x000fe400007fe4ff */
[----:B----45:R-:W-:-:S03]  /*9cd0*/  ISETP.GE.AND P0, PT, R4, R43, PT ;  /* 0x0000002b0400720c */ /* 0x030fc60003f06270 */
[----:B------:R-:W-:-:S05]  /*9ce0*/  IMAD.WIDE.U32 R8, R19, c[0x0][0x1f0], R2 ;  /* 0x00007c0013087a25 */ /* 0x000fca00078e0002 */
[----:B------:R-:W-:-:S05]  /*9cf0*/  IADD3 R7, R9, R0, RZ ;  /* 0x0000000009077210 */ /* 0x000fca0007ffe0ff */
[----:B------:R-:W-:Y:S05]  /*9d00*/  @P0 BRA `(.L_x_13) ;  /* 0x0000008000000947 */ /* 0x000fea0003800000 */
[----:B-1----:R-:W-:Y:S01]  /*9d10*/  MOV R6, R8 ;  /* 0x0000000800067202 */ /* 0x002fe20000000f00 */
[----:B------:R-:W-:-:S04]  /*9d20*/  IMAD R0, R11, c[0x0][0x1e8], RZ ;  /* 0x00007a000b007a24 */ /* 0x000fc800078e02ff */
[----:B------:R-:W-:-:S04]  /*9d30*/  IMAD.WIDE.U32 R2, R10, c[0x0][0x1e8], R6 ;  /* 0x00007a000a027a25 */ /* 0x000fc800078e0006 */
[----:B------:R-:W-:Y:S01]  /*9d40*/  IMAD R0, R10, c[0x0][0x1ec], R0 ;  /* 0x00007b000a007a24 */ /* 0x000fe200078e0200 */
[----:B------:R-:W-:-:S04]  /*9d50*/  LEA R4, P0, R2, c[0x0][0x1d0], 0x1 ;  /* 0x0000740002047a11 */ /* 0x000fc800078008ff */
[----:B------:R-:W-:-:S04]  /*9d60*/  IADD3 R0, R3, R0, RZ ;  /* 0x0000000003007210 */ /* 0x000fc80007ffe0ff */
[----:B------:R-:W-:-:S05]  /*9d70*/  LEA.HI.X R5, R2, c[0x0][0x1d4], R0, 0x1, P0 ;  /* 0x0000750002057a11 */ /* 0x000fca00000f0c00 */
[----:B------:R1:W-:Y:S02]  /*9d80*/  STG.E.128 [R4.64], R28 ;  /* 0x0000001c04007986 */ /* 0x0003e4000c101d08 */
.L_x_13:
[----:B-1----:R-:W-:Y:S05]  /*9d90*/  BSYNC B0 ;  /* 0x0000000000007941 */ /* 0x002fea0003800000 */
.L_x_12:
[----:B------:R-:W2:Y:S01]  /*9da0*/  LDL.LU R0, [R1+0x20] ;  /* 0x0000200001007983 */ /* 0x000ea20000300800 */
[----:B------:R-:W-:Y:S01]  /*9db0*/  BSSY B0, `(.L_x_14) ;  /* 0x000000e000007945 */ /* 0x000fe20003800000 */
[----:B--2---:R-:W-:-:S13]  /*9dc0*/  ISETP.GE.AND P0, PT, R0, R43, PT ;  /* 0x0000002b0000720c */ /* 0x004fda0003f06270 */
[----:B------:R-:W-:Y:S05]  /*9dd0*/  @P0 BRA `(.L_x_15) ;  /* 0x000000b000000947 */ /* 0x000fea0003800000 */
[----:B------:R-:W-:Y:S01]  /*9de0*/  IADD3 R4, P0, R10, 0x20, RZ ;  /* 0x000000200a047810 */ /* 0x000fe20007f1e0ff */
[----:B------:R-:W-:Y:S01]  /*9df0*/  IMAD.MOV.U32 R2, RZ, RZ, R8 ;  /* 0x000000ffff027224 */ /* 0x000fe200078e0008 */
[----:B------:R-:W-:-:S03]  /*9e00*/  MOV R3, R7 ;  /* 0x0000000700037202 */ /* 0x000fc60000000f00 */
[----:B------:R-:W-:Y:S02]  /*9e10*/  IMAD.X R0, RZ, RZ, R11, P0 ;  /* 0x000000ffff007224 */ /* 0x000fe400000e060b */
[----:B------:R-:W-:-:S04]  /*9e20*/  IMAD.WIDE.U32 R2, R4, c[0x0][0x1e8], R2 ;  /* 0x00007a0004027a25 */ /* 0x000fc800078e0002 */
[----:B------:R-:W-:-:S04]  /*9e30*/  IMAD R0, R0, c[0x0][0x1e8], RZ ;  /* 0x00007a0000007a24 */ /* 0x000fc800078e02ff */
[----:B------:R-:W-:Y:S01]  /*9e40*/  IMAD R0, R4, c[0x0][0x1ec], R0 ;  /* 0x00007b0004007a24 */ /* 0x000fe200078e0200 */
[----:B------:R-:W-:-:S04]  /*9e50*/  LEA R4, P0, R2, c[0x0][0x1d0], 0x1 ;  /* 0x0000740002047a11 */ /* 0x000fc800078008ff */
[----:B------:R-:W-:-:S04]  /*9e60*/  IADD3 R0, R3, R0, RZ ;  /* 0x0000000003007210 */ /* 0x000fc80007ffe0ff */
[----:B------:R-:W-:-:S05]  /*9e70*/  LEA.HI.X R5, R2, c[0x0][0x1d4], R0, 0x1, P0 ;  /* 0x0000750002057a11 */ /* 0x000fca00000f0c00 */
[----:B------:R1:W-:Y:S02]  /*9e80*/  STG.E.128 [R4.64], R32 ;  /* 0x0000002004007986 */ /* 0x0003e4000c101d08 */
.L_x_15:
[----:B------:R-:W-:Y:S05]  /*9e90*/  BSYNC B0 ;  /* 0x0000000000007941 */ /* 0x000fea0003800000 */
.L_x_14:
[----:B------:R-:W2:Y:S01]  /*9ea0*/  LDL.LU R0, [R1+0x24] ;  /* 0x0000240001007983 */ /* 0x000ea20000300800 */
[----:B------:R-:W-:Y:S01]  /*9eb0*/  BSSY B0, `(.L_x_16) ;  /* 0x000000e000007945 */ /* 0x000fe20003800000 */
[----:B--2---:R-:W-:-:S13]  /*9ec0*/  ISETP.GE.AND P0, PT, R0, R43, PT ;  /* 0x0000002b0000720c */ /* 0x004fda0003f06270 */
[----:B------:R-:W-:Y:S05]  /*9ed0*/  @P0 BRA `(.L_x_17) ;  /* 0x000000b000000947 */ /* 0x000fea0003800000 */
[----:B-1----:R-:W-:Y:S01]  /*9ee0*/  IADD3 R4, P0, R10, 0x40, RZ ;  /* 0x000000400a047810 */ /* 0x002fe20007f1e0ff */
        /* <DEDUP_REMOVED lines=10> */
.L_x_17:
[----:B------:R-:W-:Y:S05]  /*9f90*/  BSYNC B0 ;  /* 0x0000000000007941 */ /* 0x000fea0003800000 */
.L_x_16:
[----:B------:R-:W2:Y:S02]  /*9fa0*/  LDL.LU R0, [R1+0x28] ;  /* 0x0000280001007983 */ /* 0x000ea40000300800 */
[----:B--2---:R-:W-:-:S13]  /*9fb0*/  ISETP.GE.AND P0, PT, R0, R43, PT ;  /* 0x0000002b0000720c */ /* 0x004fda0003f06270 */
[----:B------:R-:W-:Y:S05]  /*9fc0*/  @P0 EXIT ;  /* 0x000000000000094d */ /* 0x000fea0003800000 */
[----:B------:R-:W-:Y:S01]  /*9fd0*/  IADD3 R6, P0, R10, 0x60, RZ ;  /* 0x000000600a067810 */ /* 0x000fe20007f1e0ff */
[----:B------:R-:W-:Y:S01]  /*9fe0*/  IMAD.MOV.U32 R2, RZ, RZ, R8 ;  /* 0x000000ffff027224 */ /* 0x000fe200078e0008 */
[----:B------:R-:W-:-:S03]  /*9ff0*/  MOV R3, R7 ;  /* 0x0000000700037202 */ /* 0x000fc60000000f00 */
[----:B------:R-:W-:Y:S02]  /*a000*/  IMAD.X R0, RZ, RZ, R11, P0 ;  /* 0x000000ffff007224 */ /* 0x000fe400000e060b */
[----:B-1----:R-:W-:-:S04]  /*a010*/  IMAD.WIDE.U32 R4, R6, c[0x0][0x1e8], R2 ;  /* 0x00007a0006047a25 */ /* 0x002fc800078e0002 */
[----:B------:R-:W-:Y:S01]  /*a020*/  IMAD R0, R0, c[0x0][0x1e8], RZ ;  /* 0x00007a0000007a24 */ /* 0x000fe200078e02ff */
[----:B------:R-:W-:-:S03]  /*a030*/  LEA R2, P0, R4, c[0x0][0x1d0], 0x1 ;  /* 0x0000740004027a11 */ /* 0x000fc600078008ff */
[----:B------:R-:W-:-:S05]  /*a040*/  IMAD R0, R6, c[0x0][0x1ec], R0 ;  /* 0x00007b0006007a24 */ /* 0x000fca00078e0200 */
[----:B------:R-:W-:-:S04]  /*a050*/  IADD3 R0, R5, R0, RZ ;  /* 0x0000000005007210 */ /* 0x000fc80007ffe0ff */
[----:B------:R-:W-:-:S05]  /*a060*/  LEA.HI.X R3, R4, c[0x0][0x1d4], R0, 0x1, P0 ;  /* 0x0000750004037a11 */ /* 0x000fca00000f0c00 */
[----:B---3--:R-:W-:Y:S01]  /*a070*/  STG.E.128 [R2.64], R216 ;  /* 0x000000d802007986 */ /* 0x008fe2000c101d08 */
[----:B------:R-:W-:Y:S05]  /*a080*/  EXIT ;  /* 0x000000000000794d */ /* 0x000fea0003800000 */
.L_x_2:
[----:B-1----:R-:W1:Y:S01]  /*a090*/  LDC.U8 R4, c[0x0][0x329] ;  /* 0x0000ca40ff047b82 */ /* 0x002e620000000000 */
[----:B------:R-:W-:Y:S01]  /*a0a0*/  ISETP.NE.AND P4, PT, R252, -0x1, PT ;  /* 0xfffffffffc00780c */ /* 0x000fe20003f85270 */
[----:B------:R-:W-:Y:S01]  /*a0b0*/  IMAD.IADD R15, R15, 0x1, -R13 ;  /* 0x000000010f0f7824 */ /* 0x000fe200078e0a0d */
[----:B------:R-:W-:Y:S01]  /*a0c0*/  SHF.R.S32.HI R10, RZ, 0x1f, R168 ;  /* 0x0000001fff0a7819 */ /* 0x000fe200000114a8 */
[----:B------:R-:W-:Y:S03]  /*a0d0*/  BSSY B0, `(.L_x_18) ;  /* 0x000003a000007945 */ /* 0x000fe60003800000 */
[----:B------:R-:W-:Y:S01]  /*a0e0*/  LEA.HI R10, R10, R168, RZ, 0x2 ;  /* 0x000000a80a0a7211 */ /* 0x000fe200078f10ff */
[----:B------:R-:W2:Y:S06]  /*a0f0*/  LDC.U8 R0, c[0x0][0x328] ;  /* 0x0000ca00ff007b82 */ /* 0x000eac0000000000 */
[----:B------:R-:W-:-:S04]  /*a100*/  @P4 IMAD.WIDE.U32 R2, R252, c[0x0][0x1e8], RZ ;  /* 0x00007a00fc024a25 */ /* 0x000fc800078e00ff */
[----:B------:R-:W-:Y:S02]  /*a110*/  @P4 IMAD R5, R252, c[0x0][0x1ec], R3 ;  /* 0x00007b00fc054a24 */ /* 0x000fe400078e0203 */
[----:B------:R-:W-:Y:S01]  /*a120*/  @!P4 IMAD.WIDE.U32 R6, R12, c[0x0][0x1e0], RZ ;  /* 0x000078000c06ca25 */ /* 0x000fe200078e00ff */
[----:B-1----:R-:W-:-:S04]  /*a130*/  ISETP.NE.AND P1, PT, R4, RZ, PT ;  /* 0x000000ff0400720c */ /* 0x002fc80003f25270 */
[----:B------:R-:W-:Y:S02]  /*a140*/  @!P4 MOV R2, R6 ;  /* 0x000000060002c202 */ /* 0x000fe40000000f00 */
[----:B--2---:R-:W-:Y:S02]  /*a150*/  ISETP.NE.AND P3, PT, R0, RZ, PT ;  /* 0x000000ff0000720c */ /* 0x004fe40003f65270 */
[----:B------:R-:W-:Y:S02]  /*a160*/  @!P4 SHF.R.S32.HI R0, RZ, 0x1f, R12 ;  /* 0x0000001fff00c819 */ /* 0x000fe4000001140c */
[----:B------:R-:W-:-:S03]  /*a170*/  ISETP.NE.OR P2, PT, R4, RZ, !P3 ;  /* 0x000000ff0400720c */ /* 0x000fc60005f45670 */
[----:B------:R-:W-:Y:S01]  /*a180*/  @P1 IMAD.MOV.U32 R9, RZ, RZ, c[0x0][0x210] ;  /* 0x00008400ff091624 */ /* 0x000fe200078e00ff */
[----:B------:R-:W-:Y:S01]  /*a190*/  LOP3.LUT R4, R10, 0x1ffffffc, RZ, 0xc0, !PT ;  /* 0x1ffffffc0a047812 */ /* 0x000fe200078ec0ff */
[----:B------:R-:W-:Y:S01]  /*a1a0*/  @!P4 IMAD R3, R0, c[0x0][0x1e0], RZ ;  /* 0x000078000003ca24 */ /* 0x000fe200078e02ff */
[----:B------:R-:W-:Y:S01]  /*a1b0*/  ISETP.NE.OR P0, PT, R252, -0x1, P2 ;  /* 0xfffffffffc00780c */ /* 0x000fe20001705670 */
[----:B------:R-:W-:Y:S02]  /*a1c0*/  @!P1 IMAD.MOV.U32 R8, RZ, RZ, c[0x0][0x214] ;  /* 0x00008500ff089624 */ /* 0x000fe400078e00ff */
[----:B------:R-:W-:Y:S02]  /*a1d0*/  IMAD.IADD R0, R168, 0x1, -R4 ;  /* 0x00000001a8007824 */ /* 0x000fe400078e0a04 */
[----:B------:R-:W-:Y:S01]  /*a1e0*/  @P1 IMAD R9, R9, c[0x0][0x214], RZ ;  /* 0x0000850009091a24 */ /* 0x000fe200078e02ff */
[----:B------:R-:W-:Y:S01]  /*a1f0*/  @!P1 SEL R9, R8, c[0x0][0x234], !P3 ;  /* 0x00008d0008099a07 */ /* 0x000fe20005800000 */
[----:B------:R-:W-:-:S02]  /*a200*/  @!P4 IMAD R3, R12, c[0x0][0x1e4], R3 ;  /* 0x000079000c03ca24 */ /* 0x000fc400078e0203 */
[----:B------:R-:W-:Y:S02]  /*a210*/  IMAD.SHL.U32 R0, R0, 0x8, RZ ;  /* 0x0000000800007824 */ /* 0x000fe400078e00ff */
[----:B------:R-:W-:Y:S01]  /*a220*/  @P1 IMAD.MOV.U32 R4, RZ, RZ, 0x1 ;  /* 0x00000001ff041424 */ /* 0x000fe200078e00ff */
[----:B------:R-:W-:Y:S01]  /*a230*/  @!P4 IADD3 R5, R7, R3, RZ ;  /* 0x000000030705c210 */ /* 0x000fe20007ffe0ff */
[----:B------:R-:W-:Y:S01]  /*a240*/  @!P1 IMAD R4, R9, c[0x0][0x1c0], RZ ;  /* 0x0000700009049a24 */ /* 0x000fe200078e02ff */
[----:B------:R-:W-:Y:S01]  /*a250*/  IADD3 R2, P3, R0, R2, RZ ;  /* 0x0000000200027210 */ /* 0x000fe20007f7e0ff */
[----:B------:R-:W-:Y:S01]  /*a260*/  @!P0 IMAD R252, R12, c[0x0][0x214], RZ ;  /* 0x000085000cfc8a24 */ /* 0x000fe200078e02ff */
[----:B------:R-:W-:Y:S01]  /*a270*/  CS2R R6, SRZ ;  /* 0x0000000000067805 */ /* 0x000fe2000001ff00 */
[----:B------:R-:W-:Y:S01]  /*a280*/  @P1 IMAD.MOV.U32 R17, RZ, RZ, c[0x0][0x210] ;  /* 0x00008400ff111624 */ /* 0x000fe200078e00ff */
[----:B------:R-:W-:Y:S01]  /*a290*/  LEA.HI.X.SX32 R3, R0, R5, 0x1, P3 ;  /* 0x0000000500037211 */ /* 0x000fe200018f0eff */
[----:B------:R-:W-:Y:S01]  /*a2a0*/  IMAD R0, R12, R4, RZ ;  /* 0x000000040c007224 */ /* 0x000fe200078e02ff */
[----:B------:R-:W-:Y:S01]  /*a2b0*/  SHF.R.S32.HI R4, RZ, 0x2, R10 ;  /* 0x00000002ff047819 */ /* 0x000fe2000001140a */
[----:B------:R-:W-:Y:S01]  /*a2c0*/  @!P2 IMAD.MOV.U32 R6, RZ, RZ, R252 ;  /* 0x000000ffff06a224 */ /* 0x000fe200078e00fc */
[----:B------:R-:W-:Y:S01]  /*a2d0*/  @!P1 MOV R17, 0x1 ;  /* 0x0000000100119802 */ /* 0x000fe20000000f00 */
[----:B------:R-:W-:Y:S01]  /*a2e0*/  IMAD.WIDE.U32 R10, R14, c[0x0][0x1f0], R2 ;  /* 0x00007c000e0a7a25 */ /* 0x000fe200078e0002 */
[----:B------:R-:W-:-:S02]  /*a2f0*/  SEL R0, R0, RZ, P2 ;  /* 0x000000ff00007207 */ /* 0x000fc40001000000 */
[----:B------:R-:W-:Y:S01]  /*a300*/  @!P2 SHF.R.S32.HI R7, RZ, 0x1f, R252 ;  /* 0x0000001fff07a819 */ /* 0x000fe200000114fc */
[----:B------:R-:W-:Y:S01]  /*a310*/  IMAD R8, R13, R17, RZ ;  /* 0x000000110d087224 */ /* 0x000fe200078e02ff */
[----:B------:R-:W-:Y:S01]  /*a320*/  ISETP.GE.AND P2, PT, R4, R15, PT ;  /* 0x0000000f0400720c */ /* 0x000fe20003f46270 */
[----:B------:R-:W-:Y:S01]  /*a330*/  IMAD R0, R14, R9, R0 ;  /* 0x000000090e007224 */ /* 0x000fe200078e0200 */
[----:B------:R-:W-:Y:S02]  /*a340*/  SHF.R.S32.HI R5, RZ, 0x1f, R14 ;  /* 0x0000001fff057819 */ /* 0x000fe4000001140e */
[----:B------:R-:W-:Y:S02]  /*a350*/  SHF.R.S32.HI R9, RZ, 0x1f, R8 ;  /* 0x0000001fff097819 */ /* 0x000fe40000011408 */
[----:B------:R-:W-:Y:S01]  /*a360*/  IADD3 R19, P1, P0, R8, R6, R0 ;  /* 0x0000000608137210 */ /* 0x000fe2000783e000 */
[----:B------:R-:W-:Y:S01]  /*a370*/  IMAD R12, R5, c[0x0][0x1f0], RZ ;  /* 0x00007c00050c7a24 */ /* 0x000fe200078e02ff */
[----:B------:R-:W-:-:S02]  /*a380*/  SHF.R.S32.HI R5, RZ, 0x1f, R4 ;  /* 0x0000001fff057819 */ /* 0x000fc40000011404 */
[----:B------:R-:W-:Y:S01]  /*a390*/  SHF.R.S32.HI R0, RZ, 0x1f, R0 ;  /* 0x0000001fff007819 */ /* 0x000fe20000011400 */
[----:B------:R-:W-:Y:S02]  /*a3a0*/  IMAD R12, R14, c[0x0][0x1f4], R12 ;  /* 0x00007d000e0c7a24 */ /* 0x000fe400078e020c */
[----:B------:R-:W-:Y:S01]  /*a3b0*/  IMAD.WIDE R2, R18, 0x80, R4 ;  /* 0x0000008012027825 */ /* 0x000fe200078e0204 */
[----:B------:R-:W-:Y:S02]  /*a3c0*/  IADD3.X R18, R9, R7, R0, P1, P0 ;  /* 0x0000000709127210 */ /* 0x000fe40000fe0400 */
[----:B------:R-:W-:Y:S01]  /*a3d0*/  IADD3 R7, R12, R11, RZ ;  /* 0x0000000b0c077210 */ /* 0x000fe20007ffe0ff */
[----:B------:R-:W-:Y:S05]  /*a3e0*/  @P2 BRA `(.L_x_19) ;  /* 0x0000008000002947 */ /* 0x000fea0003800000 */
[----:B------:R-:W-:Y:S01]  /*a3f0*/  MOV R6, R10 ;  /* 0x0000000a00067202 */ /* 0x000fe20000000f00 */
[----:B------:R-:W-:-:S04]  /*a400*/  IMAD R0, R3, c[0x0][0x1e8], RZ ;  /* 0x00007a0003007a24 */ /* 0x000fc800078e02ff */
[----:B------:R-:W-:-:S04]  /*a410*/  IMAD.WIDE.U32 R8, R2, c[0x0][0x1e8], R6 ;  /* 0x00007a0002087a25 */ /* 0x000fc800078e0006 */
[----:B------:R-:W-:Y:S01]  /*a420*/  IMAD R0, R2, c[0x0][0x1ec], R0 ;  /* 0x00007b0002007a24 */ /* 0x000fe200078e0200 */
[----:B------:R-:W-:-:S04]  /*a430*/  LEA R12, P0, R8, c[0x0][0x1d0], 0x1 ;  /* 0x00007400080c7a11 */ /* 0x000fc800078008ff */
[----:B------:R-:W-:-:S04]  /*a440*/  IADD3 R0, R0, R9, RZ ;  /* 0x0000000900007210 */ /* 0x000fc80007ffe0ff */
[----:B------:R-:W-:-:S05]  /*a450*/  LEA.HI.X R13, R8, c[0x0][0x1d4], R0, 0x1, P0 ;  /* 0x00007500080d7a11 */ /* 0x000fca00000f0c00 */
[----:B------:R1:W-:Y:S02]  /*a460*/  STG.E.128 [R12.64], RZ ;  /* 0x000000ff0c007986 */ /* 0x0003e4000c101d08 */
.L_x_19:
[----:B------:R-:W-:Y:S05]  /*a470*/  BSYNC B0 ;  /* 0x0000000000007941 */ /* 0x000fea0003800000 */
.L_x_18:
[----:B------:R-:W-:Y:S01]  /*a480*/  IADD3 R16, R4, 0x20, RZ ;  /* 0x0000002004107810 */ /* 0x000fe20007ffe0ff */
[----:B------:R-:W-:Y:S03]  /*a490*/  BSSY B0, `(.L_x_20) ;  /* 0x000000e000007945 */ /* 0x000fe60003800000 */
[----:B------:R-:W-:-:S13]  /*a4a0*/  ISETP.GE.AND P0, PT, R16, R15, PT ;  /* 0x0000000f1000720c */ /* 0x000fda0003f06270 */
[----:B------:R-:W-:Y:S05]  /*a4b0*/  @P0 BRA `(.L_x_21) ;  /* 0x000000b000000947 */ /* 0x000fea0003800000 */
[----:B------:R-:W-:Y:S02]  /*a4c0*/  IADD3 R0, P0, R2, 0x20, RZ ;  /* 0x0000002002007810 */ /* 0x000fe40007f1e0ff */
[----:B------:R-:W-:-:S03]  /*a4d0*/  MOV R9, R7 ;  /* 0x0000000700097202 */ /* 0x000fc60000000f00 */
[----:B------:R-:W-:-:S04]  /*a4e0*/  IMAD.X R8, RZ, RZ, R3, P0 ;  /* 0x000000ffff087224 */ /* 0x000fc800000e0603 */
[----:B-1----:R-:W-:Y:S02]  /*a4f0*/  IMAD R12, R8, c[0x0][0x1e8], RZ ;  /* 0x00007a00080c7a24 */ /* 0x002fe400078e02ff */
[----:B------:R-:W-:-:S04]  /*a500*/  IMAD.MOV.U32 R8, RZ, RZ, R10 ;  /* 0x000000ffff087224 */ /* 0x000fc800078e000a */
[----:B------:R-:W-:-:S04]  /*a510*/  IMAD.WIDE.U32 R8, R0, c[0x0][0x1e8], R8 ;  /* 0x00007a0000087a25 */ /* 0x000fc800078e0008 */
[----:B------:R-:W-:Y:S01]  /*a520*/  IMAD R0, R0, c[0x0][0x1ec], R12 ;  /* 0x00007b0000007a24 */ /* 0x000fe200078e020c */
[----:B------:R-:W-:-:S04]  /*a530*/  LEA R12, P0, R8, c[0x0][0x1d0], 0x1 ;  /* 0x00007400080c7a11 */ /* 0x000fc800078008ff */
[----:B------:R-:W-:-:S04]  /*a540*/  IADD3 R0, R0, R9, RZ ;  /* 0x0000000900007210 */ /* 0x000fc80007ffe0ff */
[----:B------:R-:W-:-:S05]  /*a550*/  LEA.HI.X R13, R8, c[0x0][0x1d4], R0, 0x1, P0 ;  /* 0x00007500080d7a11 */ /* 0x000fca00000f0c00 */
[----:B------:R1:W-:Y:S02]  /*a560*/  STG.E.128 [R12.64], RZ ;  /* 0x000000ff0c007986 */ /* 0x0003e4000c101d08 */
.L_x_21:
[----:B------:R-:W-:Y:S05]  /*a570*/  BSYNC B0 ;  /* 0x0000000000007941 */ /* 0x000fea0003800000 */
.L_x_20:
        /* <DEDUP_REMOVED lines=15> */
.L_x_23:
[----:B------:R-:W-:Y:S05]  /*a670*/  BSYNC B0 ;  /* 0x0000000000007941 */ /* 0x000fea0003800000 */
.L_x_22:
[----:B-1----:R-:W-:Y:S01]  /*a680*/  IADD3 R12, R4, 0x60, RZ ;  /* 0x00000060040c7810 */ /* 0x002fe20007ffe0ff */
[----:B------:R-:W-:Y:S03]  /*a690*/  BSSY B0, `(.L_x_24) ;  /* 0x000000d000007945 */ /* 0x000fe60003800000 */
[----:B------:R-:W-:-:S13]  /*a6a0*/  ISETP.GE.AND P0, PT, R12, R15, PT ;  /* 0x0000000f0c00720c */ /* 0x000fda0003f06270 */
[----:B------:R-:W-:Y:S05]  /*a6b0*/  @P0 BRA `(.L_x_25) ;  /* 0x000000a000000947 */ /* 0x000fea0003800000 */
[----:B------:R-:W-:Y:S02]  /*a6c0*/  IADD3 R0, P0, R2, 0x60, RZ ;  /* 0x0000006002007810 */ /* 0x000fe40007f1e0ff */
[----:B------:R-:W-:Y:S02]  /*a6d0*/  MOV R6, R10 ;  /* 0x0000000a00067202 */ /* 0x000fe40000000f00 */
[----:B------:R-:W-:-:S03]  /*a6e0*/  IADD3.X R2, RZ, R3, RZ, P0, !PT ;  /* 0x00000003ff027210 */ /* 0x000fc600007fe4ff */
[----:B------:R-:W-:-:S04]  /*a6f0*/  IMAD.WIDE.U32 R6, R0, c[0x0][0x1e8], R6 ;  /* 0x00007a0000067a25 */ /* 0x000fc800078e0006 */
[----:B------:R-:W-:-:S04]  /*a700*/  IMAD R2, R2, c[0x0][0x1e8], RZ ;  /* 0x00007a0002027a24 */ /* 0x000fc800078e02ff */
[----:B------:R-:W-:Y:S01]  /*a710*/  IMAD R0, R0, c[0x0][0x1ec], R2 ;  /* 0x00007b0000007a24 */ /* 0x000fe200078e0202 */
[----:B------:R-:W-:-:S04]  /*a720*/  LEA R2, P0, R6, c[0x0][0x1d0], 0x1 ;  /* 0x0000740006027a11 */ /* 0x000fc800078008ff */
[----:B------:R-:W-:-:S04]  /*a730*/  IADD3 R0, R0, R7, RZ ;  /* 0x0000000700007210 */ /* 0x000fc80007ffe0ff */
[----:B------:R-:W-:-:S05]  /*a740*/  LEA.HI.X R3, R6, c[0x0][0x1d4], R0, 0x1, P0 ;  /* 0x0000750006037a11 */ /* 0x000fca00000f0c00 */
[----:B------:R1:W-:Y:S02]  /*a750*/  STG.E.128 [R2.64], RZ ;  /* 0x000000ff02007986 */ /* 0x0003e4000c101d08 */
.L_x_25:
[----:B------:R-:W-:Y:S05]  /*a760*/  BSYNC B0 ;  /* 0x0000000000007941 */ /* 0x000fea0003800000 */
.L_x_24:
[----:B------:R-:W-:-:S04]  /*a770*/  LOP3.LUT P6, RZ, R168, 0x3, RZ, 0xc0, !PT ;  /* 0x00000003a8ff7812 */ /* 0x000fc800078cc0ff */
[-C--:B------:R-:W-:Y:S02]  /*a780*/  ISETP.GE.OR P5, PT, R4, R15.reuse, P6 ;  /* 0x0000000f0400720c */ /* 0x080fe400037a6670 */
[-C--:B------:R-:W-:Y:S02]  /*a790*/  ISETP.GE.OR P4, PT, R16, R15.reuse, P6 ;  /* 0x0000000f1000720c */ /* 0x080fe40003786670 */
[-C--:B------:R-:W-:Y:S02]  /*a7a0*/  ISETP.GE.OR P3, PT, R14, R15.reuse, P6 ;  /* 0x0000000f0e00720c */ /* 0x080fe40003766670 */
[----:B------:R-:W-:-:S07]  /*a7b0*/  ISETP.GE.OR P6, PT, R12, R15, P6 ;  /* 0x0000000f0c00720c */ /* 0x000fce00037c6670 */
[-C--:B------:R-:W-:Y:S02]  /*a7c0*/  @!P5 IMAD R4, R4, R17.reuse, RZ ;  /* 0x000000110404d224 */ /* 0x080fe400078e02ff */
[-C--:B-1----:R-:W-:Y:S02]  /*a7d0*/  @!P4 IMAD R2, R16, R17.reuse, RZ ;  /* 0x000000111002c224 */ /* 0x082fe400078e02ff */
[----:B------:R-:W-:Y:S01]  /*a7e0*/  @!P3 IMAD R3, R14, R17, RZ ;  /* 0x000000110e03b224 */ /* 0x000fe200078e02ff */
[-C--:B------:R-:W-:Y:S02]  /*a7f0*/  @!P5 IADD3 R0, P0, R4, R19.reuse, RZ ;  /* 0x000000130400d210 */ /* 0x080fe40007f1e0ff */
[----:B------:R-:W-:Y:S02]  /*a800*/  @!P4 IADD3 R5, P1, R2, R19, RZ ;  /* 0x000000130205c210 */ /* 0x000fe40007f3e0ff */
[----:B------:R-:W-:Y:S02]  /*a810*/  @!P5 LEA.HI.X.SX32 R4, R4, R18, 0x1, P0 ;  /* 0x000000120404d211 */ /* 0x000fe400000f0eff */
[----:B------:R-:W-:-:S02]  /*a820*/  @!P5 LEA R6, P2, R0, c[0x0][0x200], 0x2 ;  /* 0x000080000006da11 */ /* 0x000fc400078410ff */
[----:B------:R-:W-:Y:S02]  /*a830*/  @!P3 IADD3 R8, P0, R3, R19, RZ ;  /* 0x000000130308b210 */ /* 0x000fe40007f1e0ff */
[-C--:B------:R-:W-:Y:S02]  /*a840*/  @!P4 LEA.HI.X.SX32 R9, R2, R18.reuse, 0x1, P1 ;  /* 0x000000120209c211 */ /* 0x080fe400008f0eff */
[----:B------:R-:W-:Y:S01]  /*a850*/  @!P5 LEA.HI.X R7, R0, c[0x0][0x204], R4, 0x2, P2 ;  /* 0x000081000007da11 */ /* 0x000fe200010f1404 */
[----:B------:R-:W-:Y:S01]  /*a860*/  @!P3 IMAD.MOV.U32 R0, RZ, RZ, 0x7f800000 ;  /* 0x7f800000ff00b424 */ /* 0x000fe200078e00ff */
[----:B------:R-:W-:Y:S02]  /*a870*/  @!P4 LEA R4, P1, R5, c[0x0][0x200], 0x2 ;  /* 0x000080000504ca11 */ /* 0x000fe400078210ff */
[----:B------:R-:W-:Y:S02]  /*a880*/  @!P3 LEA.HI.X.SX32 R3, R3, R18, 0x1, P0 ;  /* 0x000000120303b211 */ /* 0x000fe400000f0eff */
[----:B------:R-:W-:-:S02]  /*a890*/  @!P3 LEA R2, P0, R8, c[0x0][0x200], 0x2 ;  /* 0x000080000802ba11 */ /* 0x000fc400078010ff */
[----:B------:R-:W-:Y:S01]  /*a8a0*/  @!P4 LEA.HI.X R5, R5, c[0x0][0x204], R9, 0x2, P1 ;  /* 0x000081000505ca11 */ /* 0x000fe200008f1409 */
[----:B------:R-:W-:Y:S01]  /*a8b0*/  @!P5 IMAD.MOV.U32 R9, RZ, RZ, 0x7f800000 ;  /* 0x7f800000ff09d424 */ /* 0x000fe200078e00ff */
[----:B------:R-:W-:Y:S01]  /*a8c0*/  @!P3 LEA.HI.X R3, R8, c[0x0][0x204], R3, 0x2, P0 ;  /* 0x000081000803ba11 */ /* 0x000fe200000f1403 */
[----:B------:R-:W-:-:S03]  /*a8d0*/  @!P4 IMAD.MOV.U32 R8, RZ, RZ, 0x7f800000 ;  /* 0x7f800000ff08c424 */ /* 0x000fc600078e00ff */
[----:B------:R1:W-:Y:S04]  /*a8e0*/  @!P5 STG.E [R6.64], R9 ;  /* 0x000000090600d986 */ /* 0x0003e8000c101908 */
[----:B------:R1:W-:Y:S04]  /*a8f0*/  @!P4 STG.E [R4.64], R8 ;  /* 0x000000080400c986 */ /* 0x0003e8000c101908 */
[----:B------:R1:W-:Y:S01]  /*a900*/  @!P3 STG.E [R2.64], R0 ;  /* 0x000000000200b986 */ /* 0x0003e2000c101908 */
[----:B------:R-:W-:Y:S05]  /*a910*/  @P6 EXIT ;  /* 0x000000000000694d */ /* 0x000fea0003800000 */
[----:B-1----:R-:W-:-:S05]  /*a920*/  IMAD R0, R12, R17, RZ ;  /* 0x000000110c007224 */ /* 0x002fca00078e02ff */
[----:B------:R-:W-:-:S04]  /*a930*/  IADD3 R3, P0, R0, R19, RZ ;  /* 0x0000001300037210 */ /* 0x000fc80007f1e0ff */
[----:B------:R-:W-:Y:S02]  /*a940*/  LEA.HI.X.SX32 R0, R0, R18, 0x1, P0 ;  /* 0x0000001200007211 */ /* 0x000fe400000f0eff */
[----:B------:R-:W-:-:S04]  /*a950*/  LEA R2, P0, R3, c[0x0][0x200], 0x2 ;  /* 0x0000800003027a11 */ /* 0x000fc800078010ff */
[----:B------:R-:W-:Y:S01]  /*a960*/  LEA.HI.X R3, R3, c[0x0][0x204], R0, 0x2, P0 ;  /* 0x0000810003037a11 */ /* 0x000fe200000f1400 */
[----:B------:R-:W-:-:S05]  /*a970*/  IMAD.MOV.U32 R0, RZ, RZ, 0x7f800000 ;  /* 0x7f800000ff007424 */ /* 0x000fca00078e00ff */
[----:B------:R-:W-:Y:S01]  /*a980*/  STG.E [R2.64], R0 ;  /* 0x0000000002007986 */ /* 0x000fe2000c101908 */
[----:B------:R-:W-:Y:S05]  /*a990*/  EXIT ;  /* 0x000000000000794d */ /* 0x000fea0003800000 */
.L_x_26:
[----:B------:R-:W-:-:S00]  /*a9a0*/  BRA `(.L_x_26) ;  /* 0xfffffff000007947 */ /* 0x000fc0000383ffff */
[----:B------:R-:W-:-:S00]  /*a9b0*/  NOP ;  /* 0x0000000000007918 */ /* 0x000fc00000000000 */
        /* <DEDUP_REMOVED lines=12> */
.L_x_1124:


//--------------------- .text._ZN5flash16flash_fwd_kernelI23Flash_fwd_kernel_traitsILi32ELi128ELi128ELi4ELb0ELb0EN7cutlass6half_tE19Flash_kernel_traitsILi32ELi128ELi128ELi4ES3_EELb0ELb0ELb0ELb0ELb1ELb1ELb0ELb0EEEvNS_16Flash_fwd_paramsE --------------------------
	.section	.text._ZN5flash16flash_fwd_kernelI23Flash_fwd_kernel_traitsILi32ELi128ELi128ELi4ELb0ELb0EN7cutlass6half_tE19Flash_kernel_traitsILi32ELi128ELi128ELi4ES3_EELb0ELb0ELb0ELb0ELb1ELb1ELb0ELb0EEEvNS_16Flash_fwd_paramsE,"ax",@progbits
	.sectioninfo	@"SHI_REGISTERS=255"
	.align	128
        .global         _ZN5flash16flash_fwd_kernelI23Flash_fwd_kernel_traitsILi32ELi128ELi128ELi4ELb0ELb0EN7cutlass6half_tE19Flash_kernel_traitsILi32ELi128ELi128ELi4ES3_EELb0ELb0ELb0ELb0ELb1ELb1ELb0ELb0EEEvNS_16Flash_fwd_paramsE
        .type           _ZN5flash16flash_fwd_kernelI23Flash_fwd_kernel_traitsILi32ELi128ELi128ELi4ELb0ELb0EN7cutlass6half_tE19Flash_kernel_traitsILi32ELi128ELi128ELi4ES3_EELb0ELb0ELb0ELb0ELb1ELb1ELb0ELb0EEEvNS_16Flash_fwd_paramsE,@function
        .size           _ZN5flash16flash_fwd_kernelI23Flash_fwd_kernel_traitsILi32ELi128ELi128ELi4ELb0ELb0EN7cutlass6half_tE19Flash_kernel_traitsILi32ELi128ELi128ELi4ES3_EELb0ELb0ELb0ELb0ELb1ELb1ELb0ELb0EEEvNS_16Flash_fwd_paramsE,(.L_x_1125 - _ZN5flash16flash_fwd_kernelI23Flash_fwd_kernel_traitsILi32ELi128ELi128ELi4ELb0ELb0EN7cutlass6half_tE19Flash_kernel_traitsILi32ELi128ELi128ELi4ES3_EELb0ELb0ELb0ELb0ELb1ELb1ELb0ELb0EEEvNS_16Flash_fwd_paramsE)
        .other          _ZN5flash16flash_fwd_kernelI23Flash_fwd_kernel_traitsILi32ELi128ELi128ELi4ELb0ELb0EN7cutlass6half_tE19Flash_kernel_traitsILi32ELi128ELi128ELi4ES3_EELb0ELb0ELb0ELb0ELb1ELb1ELb0ELb0EEEvNS_16Flash_fwd_paramsE,@"STO_CUDA_ENTRY STV_DEFAULT"
_ZN5flash16flash_fwd_kernelI23Flash_fwd_kernel_traitsILi32ELi128ELi128ELi4ELb0ELb0EN7cutlass6half_tE19Flash_kernel_traitsILi32ELi128ELi128ELi4ES3_EELb0ELb0ELb0ELb0ELb1ELb1ELb0ELb0EEEvNS_16Flash_fwd_paramsE:
.text._ZN5flash16flash_fwd_kernelI23Flash_fwd_kernel_traitsILi32ELi128ELi128ELi4ELb0ELb0EN7cutlass6half_tE19Flash_kernel_traitsILi32ELi128ELi128ELi4ES3_EELb0ELb0ELb0ELb0ELb1ELb1ELb0ELb0EEEvNS_16Flash_fwd_paramsE:
[----:B------:R-:W-:Y:S02]  /*0000*/  MOV R1, c[0x0][0x28] ;  /* 0x00000a0000017a02 */ /* 0x000fe40000000f00 */
[----:B------:R-:W1:Y:S01]  /*0010*/  S2R R29, SR_CTAID.Y ;  /* 0x00000000001d7919 */ /* 0x000e620000002600 */
[----:B------:R-:W-:Y:S01]  /*0020*/  ISETP.NE.U32.AND P2, PT, RZ, c[0x0][0x258], PT ;  /* 0x00009600ff007a0c */ /* 0x000fe20003f45070 */
[----:B------:R-:W-:Y:S01]  /*0030*/  IMAD.MOV.U32 R6, RZ, RZ, RZ ;  /* 0x000000ffff067224 */ /* 0x000fe200078e00ff */
[----:B------:R-:W-:Y:S01]  /*0040*/  ISETP.NE.U32.AND P0, PT, RZ, c[0x0][0x250], PT ;  /* 0x00009400ff007a0c */ /* 0x000fe20003f05070 */
[----:B------:R-:W-:Y:S01]  /*0050*/  ULDC.64 UR10, c[0x0][0x118] ;  /* 0x00004600000a7ab9 */ /* 0x000fe20000000a00 */
[----:B------:R-:W-:Y:S02]  /*0060*/  ISETP.NE.AND.EX P2, PT, RZ, c[0x0][0x25c], PT, P2 ;  /* 0x00009700ff007a0c */ /* 0x000fe40003f45320 */
[----:B------:R-:W-:-:S11]  /*0070*/  ISETP.NE.AND.EX P0, PT, RZ, c[0x0][0x254], PT, P0 ;  /* 0x00009500ff007a0c */ /* 0x000fd60003f05300 */
[----:B------:R-:W-:Y:S02]  /*0080*/  @P2 IMAD.MOV.U32 R2, RZ, RZ, 0x4 ;  /* 0x00000004ff022424 */ /* 0x000fe400078e00ff */
[----:B------:R-:W-:Y:S02]  /*0090*/  @P0 IMAD.MOV.U32 R0, RZ, RZ, 0x4 ;  /* 0x00000004ff000424 */ /* 0x000fe400078e00ff */
[----:B-1----:R-:W-:-:S04]  /*00a0*/  @P2 IMAD.WIDE R2, R29, R2, c[0x0][0x258] ;  /* 0x000096001d022625 */ /* 0x002fc800078e0202 */
[----:B------:R-:W-:Y:S02]  /*00b0*/  @P0 IMAD.WIDE R4, R29, R0, c[0x0][0x250] ;  /* 0x000094001d040625 */ /* 0x000fe400078e0200 */
[----:B------:R-:W2:Y:S04]  /*00c0*/  @P2 LDG.E R2, [R2.64] ;  /* 0x0000000a02022981 */ /* 0x000ea8000c1e1900 */
[----:B------:R-:W2:Y:S04]  /*00d0*/  @P0 LDG.E R6, [R4.64] ;  /* 0x0000000a04060981 */ /* 0x000ea8000c1e1900 */
[----:B------:R-:W1:Y:S01]  /*00e0*/  S2R R18, SR_CTAID.X ;  /* 0x0000000000127919 */ /* 0x000e620000002500 */
[----:B------:R-:W-:-:S04]  /*00f0*/  @!P2 ISETP.NE.U32.AND P1, PT, RZ, c[0x0][0x268], PT ;  /* 0x00009a00ff00aa0c */ /* 0x000fc80003f25070 */
[----:B------:R-:W-:Y:S01]  /*0100*/  @!P2 ISETP.NE.AND.EX P1, PT, RZ, c[0x0][0x26c], PT, P1 ;  /* 0x00009b00ff00aa0c */ /* 0x000fe20003f25310 */
[----:B-1----:R-:W-:-:S05]  /*0110*/  IMAD.SHL.U32 R0, R18, 0x80, RZ ;  /* 0x0000008012007824 */ /* 0x002fca00078e00ff */
[----:B------:R-:W-:Y:S02]  /*0120*/  ISETP.GE.AND P0, PT, R0, c[0x0][0x214], PT ;  /* 0x0000850000007a0c */ /* 0x000fe40003f06270 */
[----:B------:R-:W-:Y:S01]  /*0130*/  @!P2 SEL R0, RZ, c[0x0][0x21c], !P1 ;  /* 0x00008700ff00aa07 */ /* 0x000fe20004800000 */
[----:B--2---:R-:W-:-:S03]  /*0140*/  @P2 IMAD.IADD R82, R2, 0x1, -R6 ;  /* 0x0000000102522824 */ /* 0x004fc600078e0a06 */
[----:B------:R-:W-:-:S07]  /*0150*/  @!P2 IADD3 R82, R0, c[0x0][0x218], -R6 ;  /* 0x000086000052aa10 */ /* 0x000fce0007ffe806 */
[----:B------:R-:W-:Y:S05]  /*0160*/  @P0 EXIT ;  /* 0x000000000000094d */ /* 0x000fea0003800000 */
[----:B------:R-:W1:Y:S01]  /*0170*/  S2R R196, SR_TID.X ;  /* 0x0000000000c47919 */ /* 0x000e620000002100 */
[----:B------:R-:W-:Y:S01]  /*0180*/  IABS R0, c[0x0][0x1c8] ;  /* 0x0000720000007a13 */ /* 0x000fe20000000000 */
[----:B------:R-:W-:Y:S01]  /*0190*/  ULDC.64 UR4, c[0x0][0x190] ;  /* 0x0000640000047ab9 */ /* 0x000fe20000000a00 */
[----:B------:R-:W-:Y:S01]  /*01a0*/  SHF.R.S32.HI R28, RZ, 0x1f, R29 ;  /* 0x0000001fff1c7819 */ /* 0x000fe2000001141d */
[----:B------:R-:W2:Y:S01]  /*01b0*/  S2R R30, SR_CTAID.Z ;  /* 0x00000000001e7919 */ /* 0x000ea20000002700 */
[----:B------:R-:W-:Y:S01]  /*01c0*/  USHF.L.U32 UR13, UR4, 0x6, URZ ;  /* 0x00000006040d7899 */ /* 0x000fe2000800063f */
[----:B------:R-:W-:Y:S01]  /*01d0*/  IMAD.MOV.U32 R27, RZ, RZ, R0 ;  /* 0x000000ffff1b7224 */ /* 0x000fe200078e0000 */
[----:B------:R-:W-:Y:S01]  /*01e0*/  IADD3 R0, R82, 0x7f, RZ ;  /* 0x0000007f52007810 */ /* 0x000fe20007ffe0ff */
[----:B------:R-:W-:Y:S01]  /*01f0*/  IMAD R15, R28, c[0x0][0x178], RZ ;  /* 0x00005e001c0f7a24 */ /* 0x000fe200078e02ff */
[----:B------:R-:W-:Y:S01]  /*0200*/  UMOV UR6, 0x6 ;  /* 0x0000000600067882 */ /* 0x000fe20000000000 */
[----:B------:R-:W3:Y:S01]  /*0210*/  I2F.RP R7, R27 ;  /* 0x0000001b00077306 */ /* 0x000ee20000209400 */
[----:B------:R-:W-:Y:S01]  /*0220*/  SHF.R.S32.HI R4, RZ, 0x1f, R0 ;  /* 0x0000001fff047819 */ /* 0x000fe20000011400 */
[----:B------:R-:W-:Y:S01]  /*0230*/  IMAD R15, R29, c[0x0][0x17c], R15 ;  /* 0x00005f001d0f7a24 */ /* 0x000fe200078e020f */
[----:B------:R-:W-:-:S02]  /*0240*/  USHF.L.U64.HI UR12, UR4, UR6, UR5 ;  /* 0x00000006040c7299 */ /* 0x000fc40008010205 */
[----:B------:R-:W-:Y:S01]  /*0250*/  LEA.HI R217, R4, R0, RZ, 0x7 ;  /* 0x0000000004d97211 */ /* 0x000fe200078f38ff */
[----:B------:R-:W-:Y:S02]  /*0260*/  UMOV UR7, 0x7 ;  /* 0x0000000700077882 */ /* 0x000fe40000000000 */
[----:B------:R-:W-:Y:S02]  /*0270*/  ULDC.64 UR4, c[0x0][0x198] ;  /* 0x0000660000047ab9 */ /* 0x000fe40000000a00 */
[----:B------:R-:W-:Y:S02]  /*0280*/  USHF.L.U64.HI UR7, UR4, UR7, UR5 ;  /* 0x0000000704077299 */ /* 0x000fe40008010205 */
[----:B------:R-:W-:Y:S01]  /*0290*/  USHF.L.U32 UR8, UR4, 0x7, URZ ;  /* 0x0000000704087899 */ /* 0x000fe2000800063f */
[----:B-1----:R-:W-:Y:S01]  /*02a0*/  SHF.R.S32.HI R12, RZ, 0x1f, R196 ;  /* 0x0000001fff0c7819 */ /* 0x002fe200000114c4 */
[----:B------:R-:W-:Y:S01]  /*02b0*/  USHF.L.U32 UR9, UR4, 0x6, URZ ;  /* 0x0000000604097899 */ /* 0x000fe2000800063f */
[----:B---3--:R-:W1:Y:S02]  /*02c0*/  MUFU.RCP R7, R7 ;  /* 0x0000000700077308 */ /* 0x008e640000001000 */
[----:B------:R-:W-:-:S02]  /*02d0*/  LEA.HI R8, R12, R196, RZ, 0x2 ;  /* 0x000000c40c087211 */ /* 0x000fc400078f10ff */
[----:B--2---:R-:W-:Y:S02]  /*02e0*/  LOP3.LUT R10, R30, c[0x0][0x1c8], RZ, 0x3c, !PT ;  /* 0x000072001e0a7a12 */ /* 0x004fe400078e3cff */
[----:B------:R-:W-:Y:S02]  /*02f0*/  SHF.R.S32.HI R2, RZ, 0x2, R8 ;  /* 0x00000002ff027819 */ /* 0x000fe40000011408 */
[----:B------:R-:W-:Y:S02]  /*0300*/  LEA.HI R23, R12, R196, RZ, 0x3 ;  /* 0x000000c40c177211 */ /* 0x000fe400078f18ff */
[----:B------:R-:W-:Y:S02]  /*0310*/  LEA.HI R5, R8, R2, RZ, 0x1 ;  /* 0x0000000208057211 */ /* 0x000fe400078f08ff */
[----:B------:R-:W-:Y:S02]  /*0320*/  SHF.R.S32.HI R3, RZ, 0x1f, R2 ;  /* 0x0000001fff037819 */ /* 0x000fe40000011402 */
[----:B------:R-:W-:-:S02]  /*0330*/  LOP3.LUT R0, R5, 0x7fffffe, RZ, 0xc0, !PT ;  /* 0x07fffffe05007812 */ /* 0x000fc400078ec0ff */
[----:B------:R-:W-:Y:S01]  /*0340*/  IADD3 R9, P0, R2, R6, RZ ;  /* 0x0000000602097210 */ /* 0x000fe20007f1e0ff */
[----:B------:R-:W-:Y:S01]  /*0350*/  IMAD.WIDE R18, R18, 0x80, R2 ;  /* 0x0000008012127825 */ /* 0x000fe200078e0202 */
[----:B------:R-:W-:Y:S02]  /*0360*/  ISETP.GE.AND P1, PT, R10, RZ, PT ;  /* 0x000000ff0a00720c */ /* 0x000fe40003f26270 */
[----:B------:R-:W-:Y:S01]  /*0370*/  LEA.HI.X.SX32 R10, R6, R3, 0x1, P0 ;  /* 0x00000003060a7211 */ /* 0x000fe200000f0eff */
[----:B------:R-:W-:Y:S01]  /*0380*/  IMAD.IADD R17, R2, 0x1, -R0 ;  /* 0x0000000102117824 */ /* 0x000fe200078e0a00 */
[----:B------:R-:W-:Y:S02]  /*0390*/  LOP3.LUT R0, R8, 0xfffffffc, RZ, 0xc0, !PT ;  /* 0xfffffffc08007812 */ /* 0x000fe400078ec0ff */
[----:B------:R-:W-:Y:S02]  /*03a0*/  SHF.R.S32.HI R3, RZ, 0x3, R23 ;  /* 0x00000003ff037819 */ /* 0x000fe40000011417 */
[----:B------:R-:W-:Y:S01]  /*03b0*/  LEA.HI R11, R12, R196, RZ, 0x4 ;  /* 0x000000c40c0b7211 */ /* 0x000fe200078f20ff */
[----:B------:R-:W-:Y:S01]  /*03c0*/  IMAD.IADD R0, R196, 0x1, -R0 ;  /* 0x00000001c4007824 */ /* 0x000fe200078e0a00 */
[----:B-1----:R-:W-:Y:S01]  /*03d0*/  IADD3 R4, R7, 0xffffffe, RZ ;  /* 0x0ffffffe07047810 */ /* 0x002fe20007ffe0ff */
[----:B------:R-:W-:Y:S01]  /*03e0*/  IMAD.SHL.U32 R3, R3, 0x40, RZ ;  /* 0x0000004003037824 */ /* 0x000fe200078e00ff */
[----:B------:R-:W-:Y:S01]  /*03f0*/  SHF.R.S32.HI R8, RZ, 0x4, R11 ;  /* 0x00000004ff087819 */ /* 0x000fe2000001140b */
[----:B------:R-:W-:Y:S01]  /*0400*/  IMAD.SHL.U32 R2, R0, 0x8, RZ ;  /* 0x0000000800027824 */ /* 0x000fe200078e00ff */
[----:B------:R1:W2:Y:S01]  /*0410*/  F2I.FTZ.U32.TRUNC.NTZ R5, R4 ;  /* 0x0000000400057305 */ /* 0x0002a2000021f000 */
[----:B------:R-:W-:-:S02]  /*0420*/  IABS R21, R30 ;  /* 0x0000001e00157213 */ /* 0x000fc40000000000 */
[----:B------:R-:W-:Y:S02]  /*0430*/  LEA.HI R6, R11, R8, RZ, 0x1 ;  /* 0x000000080b067211 */ /* 0x000fe400078f08ff */
[----:B------:R-:W-:Y:S02]  /*0440*/  LOP3.LUT R0, R3, 0xc0, RZ, 0xc0, !PT ;  /* 0x000000c003007812 */ /* 0x000fe400078ec0ff */
[----:B------:R-:W-:Y:S02]  /*0450*/  LOP3.LUT R3, R6, 0xfffffffe, RZ, 0xc0, !PT ;  /* 0xfffffffe06037812 */ /* 0x000fe400078ec0ff */
[----:B------:R-:W-:Y:S02]  /*0460*/  LOP3.LUT R7, R0, 0x18, R2, 0xf8, !PT ;  /* 0x0000001800077812 */ /* 0x000fe400078ef802 */
[----:B------:R-:W-:Y:S01]  /*0470*/  SHF.R.U32.HI R6, RZ, 0x3, R0 ;  /* 0x00000003ff067819 */ /* 0x000fe20000011600 */
[----:B------:R-:W-:Y:S01]  /*0480*/  IMAD.IADD R20, R8, 0x1, -R3 ;  /* 0x0000000108147824 */ /* 0x000fe200078e0a03 */
[----:B------:R-:W-:-:S02]  /*0490*/  LEA.HI R197, R12, R196, RZ, 0x5 ;  /* 0x000000c40cc57211 */ /* 0x000fc400078f28ff */
[----:B------:R-:W-:Y:S02]  /*04a0*/  LOP3.LUT R16, R7, R6, RZ, 0x3c, !PT ;  /* 0x0000000607107212 */ /* 0x000fe400078e3cff */
[----:B-1----:R-:W-:Y:S02]  /*04b0*/  LOP3.LUT R4, R11, 0xfffffff0, RZ, 0xc0, !PT ;  /* 0xfffffff00b047812 */ /* 0x002fe400078ec0ff */
[----:B------:R-:W-:Y:S02]  /*04c0*/  LOP3.LUT R11, R23, 0xfffffff8, RZ, 0xc0, !PT ;  /* 0xfffffff8170b7812 */ /* 0x000fe400078ec0ff */
[----:B------:R-:W-:Y:S01]  /*04d0*/  SHF.R.S32.HI R26, RZ, 0x5, R197 ;  /* 0x00000005ff1a7819 */ /* 0x000fe200000114c5 */
[C---:B------:R-:W-:Y:S02]  /*04e0*/  IMAD.IADD R0, R196.reuse, 0x1, -R4 ;  /* 0x00000001c4007824 */ /* 0x040fe400078e0a04 */
[----:B------:R-:W-:Y:S02]  /*04f0*/  IMAD.IADD R3, R196, 0x1, -R11 ;  /* 0x00000001c4037824 */ /* 0x000fe400078e0a0b */
[----:B--2---:R-:W-:Y:S01]  /*0500*/  IMAD.MOV R4, RZ, RZ, -R5 ;  /* 0x000000ffff047224 */ /* 0x004fe200078e0a05 */
[----:B------:R-:W-:-:S02]  /*0510*/  LEA.HI R6, R0, R0, RZ, 0x1 ;  /* 0x0000000000067211 */ /* 0x000fc400078f08ff */
[----:B------:R-:W-:Y:S02]  /*0520*/  LEA.HI R13, R3, R3, RZ, 0x1 ;  /* 0x00000003030d7211 */ /* 0x000fe400078f08ff */
[----:B------:R-:W-:Y:S02]  /*0530*/  LOP3.LUT R8, R6, 0x7fffffe, RZ, 0xc0, !PT ;  /* 0x07fffffe06087812 */ /* 0x000fe400078ec0ff */
[----:B------:R-:W-:Y:S02]  /*0540*/  SHF.R.S32.HI R11, RZ, 0x1f, R0 ;  /* 0x0000001fff0b7819 */ /* 0x000fe40000011400 */
[----:B------:R-:W-:Y:S01]  /*0550*/  LOP3.LUT R7, R13, 0x3fffffe, RZ, 0xc0, !PT ;  /* 0x03fffffe0d077812 */ /* 0x000fe200078ec0ff */
[----:B------:R-:W-:Y:S01]  /*0560*/  IMAD.IADD R83, R0, 0x1, -R8 ;  /* 0x0000000100537824 */ /* 0x000fe200078e0a08 */
[----:B------:R-:W-:Y:S01]  /*0570*/  LEA.HI R25, R11, R0, RZ, 0x3 ;  /* 0x000000000b197211 */ /* 0x000fe200078f18ff */
[----:B------:R-:W-:Y:S01]  /*0580*/  IMAD R0, R4, R27, RZ ;  /* 0x0000001b04007224 */ /* 0x000fe200078e02ff */
[----:B------:R-:W-:Y:S01]  /*0590*/  SHF.R.S32.HI R11, RZ, 0x1, R6 ;  /* 0x00000001ff0b7819 */ /* 0x000fe20000011406 */
[----:B------:R-:W-:-:S02]  /*05a0*/  IMAD.MOV.U32 R4, RZ, RZ, RZ ;  /* 0x000000ffff047224 */ /* 0x000fc400078e00ff */
[----:B------:R-:W-:Y:S01]  /*05b0*/  IMAD.IADD R24, R3, 0x1, -R7 ;  /* 0x0000000103187824 */ /* 0x000fe200078e0a07 */
[----:B------:R-:W-:Y:S01]  /*05c0*/  SHF.R.S32.HI R3, RZ, 0x1f, R2 ;  /* 0x0000001fff037819 */ /* 0x000fe20000011402 */
[----:B------:R-:W-:Y:S01]  /*05d0*/  IMAD.HI.U32 R7, R5, R0, R4 ;  /* 0x0000000005077227 */ /* 0x000fe200078e0004 */
[----:B------:R-:W-:-:S03]  /*05e0*/  SHF.R.S32.HI R0, RZ, 0x1f, R6 ;  /* 0x0000001fff007819 */ /* 0x000fc60000011406 */
[----:B------:R-:W-:Y:S01]  /*05f0*/  IMAD R5, R10, c[0x0][0x198], RZ ;  /* 0x000066000a057a24 */ /* 0x000fe200078e02ff */
[----:B------:R-:W-:Y:S01]  /*0600*/  LEA.HI R0, R0, R11, RZ, 0x2 ;  /* 0x0000000b00007211 */ /* 0x000fe200078f10ff */
[----:B------:R-:W-:-:S03]  /*0610*/  IMAD.HI.U32 R12, R7, R21, RZ ;  /* 0x00000015070c7227 */ /* 0x000fc600078e00ff */
[----:B------:R-:W-:Y:S01]  /*0620*/  LOP3.LUT R0, R0, 0xfffffffc, RZ, 0xc0, !PT ;  /* 0xfffffffc00007812 */ /* 0x000fe200078ec0ff */
[----:B------:R-:W-:Y:S02]  /*0630*/  IMAD R4, R10, c[0x0][0x1a0], RZ ;  /* 0x000068000a047a24 */ /* 0x000fe400078e02ff */
[----:B------:R-:W-:Y:S02]  /*0640*/  IMAD.MOV R10, RZ, RZ, -R12 ;  /* 0x000000ffff0a7224 */ /* 0x000fe400078e0a0c */
[----:B------:R-:W-:Y:S01]  /*0650*/  IMAD.IADD R22, R11, 0x1, -R0 ;  /* 0x000000010b167824 */ /* 0x000fe200078e0a00 */
[----:B------:R-:W-:Y:S01]  /*0660*/  SHF.R.S32.HI R11, RZ, 0x1f, R30 ;  /* 0x0000001fff0b7819 */ /* 0x000fe2000001141e */
[----:B------:R-:W-:Y:S01]  /*0670*/  IMAD R10, R27, R10, R21 ;  /* 0x0000000a1b0a7224 */ /* 0x000fe200078e0215 */
[----:B------:R-:W-:Y:S01]  /*0680*/  SHF.R.S32.HI R21, RZ, 0x1, R13 ;  /* 0x00000001ff157819 */ /* 0x000fe2000001140d */
[C---:B------:R-:W-:Y:S02]  /*0690*/  IMAD R14, R9.reuse, c[0x0][0x19c], R5 ;  /* 0x00006700090e7a24 */ /* 0x040fe400078e0205 */
[----:B------:R-:W-:Y:S01]  /*06a0*/  IMAD R4, R9, c[0x0][0x1a4], R4 ;  /* 0x0000690009047a24 */ /* 0x000fe200078e0204 */
[----:B------:R-:W-:Y:S01]  /*06b0*/  ISETP.GT.U32.AND P2, PT, R27, R10, PT ;  /* 0x0000000a1b00720c */ /* 0x000fe20003f44070 */
[----:B------:R-:W-:-:S04]  /*06c0*/  IMAD.WIDE.U32 R6, R9, c[0x0][0x198], R2 ;  /* 0x0000660009067a25 */ /* 0x000fc800078e0002 */
[----:B------:R-:W-:Y:S02]  /*06d0*/  IMAD.SHL.U32 R0, R21, 0x40, RZ ;  /* 0x0000004015007824 */ /* 0x000fe400078e00ff */
[----:B------:R-:W-:Y:S02]  /*06e0*/  IMAD R5, R26, 0x8, R17 ;  /* 0x000000081a057824 */ /* 0x000fe400078e0211 */
[----:B------:R-:W-:Y:S01]  /*06f0*/  IMAD.WIDE.U32 R8, R9, c[0x0][0x1a0], R2 ;  /* 0x0000680009087a25 */ /* 0x000fe200078e0002 */
[----:B------:R-:W-:-:S03]  /*0700*/  LOP3.LUT R0, R0, 0xc0, RZ, 0xc0, !PT ;  /* 0x000000c000007812 */ /* 0x000fc600078ec0ff */
[----:B------:R-:W-:Y:S01]  /*0710*/  IMAD.WIDE.U32 R2, R29, c[0x0][0x178], R2 ;  /* 0x00005e001d027a25 */ /* 0x000fe200078e0002 */
[----:B------:R-:W-:-:S03]  /*0720*/  @!P2 IADD3 R12, R12, 0x1, RZ ;  /* 0x000000010c0ca810 */ /* 0x000fc60007ffe0ff */
[----:B------:R-:W-:Y:S02]  /*0730*/  IMAD.U32 R16, R5, 0x20, R16 ;  /* 0x0000002005107824 */ /* 0x000fe400078e0010 */
[----:B------:R-:W-:Y:S02]  /*0740*/  IMAD.IADD R5, R3, 0x1, R15 ;  /* 0x0000000103057824 */ /* 0x000fe400078e020f */
[----:B------:R-:W-:Y:S01]  /*0750*/  @!P2 IMAD.IADD R10, R10, 0x1, -R27 ;  /* 0x000000010a0aa824 */ /* 0x000fe200078e0a1b */
[----:B------:R-:W-:Y:S01]  /*0760*/  ISETP.NE.AND P2, PT, RZ, c[0x0][0x1c8], PT ;  /* 0x00007200ff007a0c */ /* 0x000fe20003f45270 */
[----:B------:R-:W-:Y:S02]  /*0770*/  IMAD.IADD R3, R7, 0x1, R14 ;  /* 0x0000000107037824 */ /* 0x000fe400078e020e */
[----:B------:R-:W-:Y:S01]  /*0780*/  IMAD R14, R11, c[0x0][0x1a8], RZ ;  /* 0x00006a000b0e7a24 */ /* 0x000fe200078e02ff */
[----:B------:R-:W-:Y:S01]  /*0790*/  LOP3.LUT R11, R0, 0x8, R23, 0xf8, !PT ;  /* 0x00000008000b7812 */ /* 0x000fe200078ef817 */
[----:B------:R-:W-:Y:S01]  /*07a0*/  IMAD.IADD R9, R9, 0x1, R4 ;  /* 0x0000000109097824 */ /* 0x000fe200078e0204 */
[----:B------:R-:W-:Y:S01]  /*07b0*/  SHF.R.U32.HI R0, RZ, 0x3, R0 ;  /* 0x00000003ff007819 */ /* 0x000fe20000011600 */
[----:B------:R-:W-:Y:S01]  /*07c0*/  IMAD.MOV.U32 R4, RZ, RZ, R2 ;  /* 0x000000ffff047224 */ /* 0x000fe200078e0002 */
[----:B------:R-:W-:Y:S01]  /*07d0*/  ISETP.GE.U32.AND P0, PT, R10, R27, PT ;  /* 0x0000001b0a00720c */ /* 0x000fe20003f06070 */
[----:B------:R-:W-:Y:S01]  /*07e0*/  IMAD.MOV.U32 R2, RZ, RZ, R6 ;  /* 0x000000ffff027224 */ /* 0x000fe200078e0006 */
[----:B------:R-:W-:Y:S01]  /*07f0*/  LOP3.LUT R15, R11, R0, RZ, 0x3c, !PT ;  /* 0x000000000b0f7212 */ /* 0x000fe200078e3cff */
[----:B------:R-:W-:-:S02]  /*0800*/  IMAD R14, R30, c[0x0][0x1ac], R14 ;  /* 0x00006b001e0e7a24 */ /* 0x000fc400078e020e */
[----:B------:R-:W-:-:S04]  /*0810*/  IMAD.WIDE.U32 R6, R30, c[0x0][0x1a8], R4 ;  /* 0x00006a001e067a25 */ /* 0x000fc800078e0004 */
[C---:B------:R-:W-:Y:S02]  /*0820*/  IMAD R13, R28.reuse, c[0x0][0x180], RZ ;  /* 0x000060001c0d7a24 */ /* 0x040fe400078e02ff */
[----:B------:R-:W-:Y:S02]  /*0830*/  IMAD R0, R28, c[0x0][0x188], RZ ;  /* 0x000062001c007a24 */ /* 0x000fe400078e02ff */
[----:B------:R-:W-:Y:S01]  /*0840*/  IMAD.WIDE.U32 R4, R29, c[0x0][0x180], R2 ;  /* 0x000060001d047a25 */ /* 0x000fe200078e0002 */
[----:B------:R-:W-:-:S03]  /*0850*/  @P0 IADD3 R12, R12, 0x1, RZ ;  /* 0x000000010c0c0810 */ /* 0x000fc60007ffe0ff */
[----:B------:R-:W-:Y:S02]  /*0860*/  IMAD.IADD R3, R7, 0x1, R14 ;  /* 0x0000000107037824 */ /* 0x000fe400078e020e */
[C---:B------:R-:W-:Y:S02]  /*0870*/  IMAD R13, R29.reuse, c[0x0][0x184], R13 ;  /* 0x000061001d0d7a24 */ /* 0x040fe400078e020d */
[----:B------:R-:W-:Y:S02]  /*0880*/  IMAD R7, R29, c[0x0][0x18c], R0 ;  /* 0x000063001d077a24 */ /* 0x000fe400078e0200 */
[----:B------:R-:W-:Y:S02]  /*0890*/  IMAD R0, R19, c[0x0][0x190], RZ ;  /* 0x0000640013007a24 */ /* 0x000fe400078e02ff */
[----:B------:R-:W-:Y:S02]  /*08a0*/  IMAD.MOV.U32 R2, RZ, RZ, R6 ;  /* 0x000000ffff027224 */ /* 0x000fe400078e0006 */
[----:B------:R-:W-:-:S02]  /*08b0*/  IMAD.IADD R11, R5, 0x1, R13 ;  /* 0x00000001050b7824 */ /* 0x000fc400078e020d */
[----:B------:R-:W-:Y:S02]  /*08c0*/  IMAD.MOV.U32 R10, RZ, RZ, R4 ;  /* 0x000000ffff0a7224 */ /* 0x000fe400078e0004 */
[C---:B------:R-:W-:Y:S02]  /*08d0*/  IMAD R0, R18.reuse, c[0x0][0x194], R0 ;  /* 0x0000650012007a24 */ /* 0x040fe400078e0200 */
[----:B------:R-:W-:-:S04]  /*08e0*/  IMAD.WIDE.U32 R4, R18, c[0x0][0x190], R2 ;  /* 0x0000640012047a25 */ /* 0x000fc800078e0002 */
[----:B------:R-:W-:Y:S01]  /*08f0*/  IMAD.IADD R3, R5, 0x1, R0 ;  /* 0x0000000105037824 */ /* 0x000fe200078e0200 */
[C---:B------:R-:W-:Y:S01]  /*0900*/  LEA R2, P0, R4.reuse, c[0x0][0x160], 0x1 ;  /* 0x0000580004027a11 */ /* 0x040fe200078008ff */
[----:B------:R-:W-:Y:S01]  /*0910*/  IMAD.MOV.U32 R0, RZ, RZ, R12 ;  /* 0x000000ffff007224 */ /* 0x000fe200078e000c */
[----:B------:R-:W-:Y:S01]  /*0920*/  LEA.HI.SX32 R12, R217, 0xffffffff, 0x19 ;  /* 0xffffffffd90c7811 */ /* 0x000fe200078fcaff */
[----:B------:R-:W-:Y:S01]  /*0930*/  IMAD.WIDE.U32 R8, R29, c[0x0][0x188], R8 ;  /* 0x000062001d087a25 */ /* 0x000fe200078e0008 */
[----:B------:R-:W-:-:S03]  /*0940*/  LEA.HI.X R3, R4, c[0x0][0x164], R3, 0x1, P0 ;  /* 0x0000590004037a11 */ /* 0x000fc600000f0c03 */
[----:B------:R-:W-:Y:S01]  /*0950*/  @!P1 IMAD.MOV R0, RZ, RZ, -R0 ;  /* 0x000000ffff009224 */ /* 0x000fe200078e0a00 */
[----:B------:R-:W-:Y:S01]  /*0960*/  @!P2 LOP3.LUT R0, RZ, c[0x0][0x1c8], RZ, 0x33, !PT ;  /* 0x00007200ff00aa12 */ /* 0x000fe200078e33ff */
[----:B------:R-:W-:Y:S02]  /*0970*/  IMAD.IADD R7, R9, 0x1, R7 ;  /* 0x0000000109077824 */ /* 0x000fe400078e0207 */
[----:B------:R-:W-:Y:S01]  /*0980*/  IMAD.SHL.U32 R218, R16, 0x2, RZ ;  /* 0x0000000210da7824 */ /* 0x000fe200078e00ff */
[----:B------:R-:W-:Y:S01]  /*0990*/  SHF.R.S32.HI R9, RZ, 0x1f, R0 ;  /* 0x0000001fff097819 */ /* 0x000fe20000011400 */
[----:B------:R-:W-:Y:S02]  /*09a0*/  IMAD.MOV.U32 R6, RZ, RZ, R8 ;  /* 0x000000ffff067224 */ /* 0x000fe400078e0008 */
[----:B------:R-:W-:Y:S01]  /*09b0*/  IMAD.WIDE.U32 R248, R0, c[0x0][0x1b0], R10 ;  /* 0x00006c0000f87a25 */ /* 0x000fe200078e000a */
[----:B------:R1:W-:Y:S01]  /*09c0*/  LDGSTS.E.BYPASS.LTC128B.128 [R218], [R2.64] ;  /* 0x0000000002da7fae */ /* 0x0003e2000b901d4a */
[----:B------:R-:W-:-:S02]  /*09d0*/  SHF.R.S32.HI R11, RZ, 0x1f, R12 ;  /* 0x0000001fff0b7819 */ /* 0x000fc4000001140c */
[----:B------:R-:W-:Y:S02]  /*09e0*/  IMAD R8, R9, c[0x0][0x1b0], RZ ;  /* 0x00006c0009087a24 */ /* 0x000fe400078e02ff */
[----:B------:R-:W-:Y:S02]  /*09f0*/  IMAD R10, R12, UR7, RZ ;  /* 0x000000070c0a7c24 */ /* 0x000fe4000f8e02ff */
[----:B------:R-:W-:Y:S02]  /*0a00*/  IMAD R8, R0, c[0x0][0x1b4], R8 ;  /* 0x00006d0000087a24 */ /* 0x000fe400078e0208 */
[----:B------:R-:W-:Y:S02]  /*0a10*/  IMAD.MOV.U32 R244, RZ, RZ, R248 ;  /* 0x000000fffff47224 */ /* 0x000fe400078e00f8 */
[----:B------:R-:W-:Y:S02]  /*0a20*/  IMAD.IADD R245, R249, 0x1, R8 ;  /* 0x00000001f9f57824 */ /* 0x000fe400078e0208 */
[----:B------:R-:W-:-:S02]  /*0a30*/  IMAD R8, R11, UR8, R10 ;  /* 0x000000080b087c24 */ /* 0x000fc4000f8e020a */
[----:B------:R-:W-:Y:S02]  /*0a40*/  IMAD R10, R11, c[0x0][0x1a0], RZ ;  /* 0x000068000b0a7a24 */ /* 0x000fe400078e02ff */
[----:B------:R-:W-:Y:S02]  /*0a50*/  IMAD R9, R9, c[0x0][0x1b8], RZ ;  /* 0x00006e0009097a24 */ /* 0x000fe400078e02ff */
[C---:B------:R-:W-:Y:S02]  /*0a60*/  IMAD R13, R12.reuse, c[0x0][0x1a4], R10 ;  /* 0x000069000c0d7a24 */ /* 0x040fe400078e020a */
[----:B------:R-:W-:-:S04]  /*0a70*/  IMAD.WIDE.U32 R10, R12, c[0x0][0x1a0], RZ ;  /* 0x000068000c0a7a25 */ /* 0x000fc800078e00ff */
[----:B------:R-:W-:Y:S01]  /*0a80*/  IMAD.WIDE.U32 R246, R0, c[0x0][0x1b8], R6 ;  /* 0x00006e0000f67a25 */ /* 0x000fe200078e0006 */
[----:B-1----:R-:W-:-:S04]  /*0a90*/  IADD3 R2, P0, R2, UR13, RZ ;  /* 0x0000000d02027c10 */ /* 0x002fc8000ff1e0ff */
[----:B------:R-:W-:Y:S02]  /*0aa0*/  IADD3.X R3, R3, UR12, RZ, P0, !PT ;  /* 0x0000000c03037c10 */ /* 0x000fe400087fe4ff */
[----:B------:R-:W-:-:S03]  /*0ab0*/  IADD3 R4, P0, R2, UR13, RZ ;  /* 0x0000000d02047c10 */ /* 0x000fc6000ff1e0ff */
[----:B------:R1:W-:Y:S01]  /*0ac0*/  LDGSTS.E.BYPASS.LTC128B.128 [R218+0x800], [R2.64] ;  /* 0x0080000002da7fae */ /* 0x0003e2000b901d4a */
[----:B------:R-:W-:-:S05]  /*0ad0*/  IADD3.X R5, R3, UR12, RZ, P0, !PT ;  /* 0x0000000c03057c10 */ /* 0x000fca00087fe4ff */
[----:B------:R2:W-:Y:S01]  /*0ae0*/  LDGSTS.E.BYPASS.LTC128B.128 [R218+0x1000], [R4.64] ;  /* 0x0100000004da7fae */ /* 0x0005e2000b901d4a */
[----:B-1----:R-:W-:-:S04]  /*0af0*/  IMAD.WIDE.U32 R2, R12, UR8, R244 ;  /* 0x000000080c027c25 */ /* 0x002fc8000f8e00f4 */
[----:B------:R-:W-:Y:S01]  /*0b00*/  IMAD.IADD R3, R3, 0x1, R8 ;  /* 0x0000000103037824 */ /* 0x000fe200078e0208 */
[----:B------:R-:W-:Y:S01]  /*0b10*/  LEA R8, P0, R2, c[0x0][0x168], 0x1 ;  /* 0x00005a0002087a11 */ /* 0x000fe200078008ff */
[----:B------:R-:W-:-:S03]  /*0b20*/  IMAD R12, R0, c[0x0][0x1bc], R9 ;  /* 0x00006f00000c7a24 */ /* 0x000fc600078e0209 */
[----:B------:R-:W-:Y:S01]  /*0b30*/  LEA.HI.X R9, R2, c[0x0][0x16c], R3, 0x1, P0 ;  /* 0x00005b0002097a11 */ /* 0x000fe200000f0c03 */
[----:B------:R-:W-:Y:S01]  /*0b40*/  IMAD.IADD R3, R11, 0x1, R13 ;  /* 0x000000010b037824 */ /* 0x000fe200078e020d */
[----:B------:R-:W-:Y:S01]  /*0b50*/  IADD3 R6, P0, R4, UR13, RZ ;  /* 0x0000000d04067c10 */ /* 0x000fe2000ff1e0ff */
[----:B------:R-:W-:Y:S01]  /*0b60*/  USHF.L.U64.HI UR13, UR4, UR6, UR5 ;  /* 0x00000006040d7299 */ /* 0x000fe20008010205 */
[----:B--2---:R-:W-:Y:S01]  /*0b70*/  IADD3 R4, P1, R8, UR9, RZ ;  /* 0x0000000908047c10 */ /* 0x004fe2000ff3e0ff */
[----:B------:R-:W-:Y:S01]  /*0b80*/  IMAD.IADD R250, R247, 0x1, R12 ;  /* 0x00000001f7fa7824 */ /* 0x000fe200078e020c */
[----:B------:R-:W-:Y:S01]  /*0b90*/  IADD3.X R7, R5, UR12, RZ, P0, !PT ;  /* 0x0000000c05077c10 */ /* 0x000fe200087fe4ff */
[----:B------:R-:W-:Y:S01]  /*0ba0*/  ULDC.64 UR4, c[0x0][0x1a0] ;  /* 0x0000680000047ab9 */ /* 0x000fe20000000a00 */
[----:B------:R-:W-:Y:S01]  /*0bb0*/  LEA R0, P0, R10, R246, 0x7 ;  /* 0x000000f60a007211 */ /* 0x000fe200078038ff */
[----:B------:R-:W-:Y:S01]  /*0bc0*/  USHF.L.U32 UR12, UR4, 0x6, URZ ;  /* 0x00000006040c7899 */ /* 0x000fe2000800063f */
[----:B------:R-:W-:Y:S01]  /*0bd0*/  IADD3.X R5, R9, UR13, RZ, P1, !PT ;  /* 0x0000000d09057c10 */ /* 0x000fe20008ffe4ff */
[----:B------:R1:W-:Y:S01]  /*0be0*/  LDGSTS.E.BYPASS.LTC128B.128 [R218+0x1800], [R6.64] ;  /* 0x0180000006da7fae */ /* 0x0003e2000b901d4a */
[----:B------:R-:W-:Y:S01]  /*0bf0*/  IADD3 R2, P1, R4, UR9, RZ ;  /* 0x0000000904027c10 */ /* 0x000fe2000ff3e0ff */
[----:B------:R-:W-:Y:S01]  /*0c00*/  USHF.L.U64.HI UR5, UR4, UR6, UR5 ;  /* 0x0000000604057299 */ /* 0x000fe20008010205 */
[----:B------:R-:W-:Y:S01]  /*0c10*/  LEA.HI.X R10, R10, R250, R3, 0x7, P0 ;  /* 0x000000fa0a0a7211 */ /* 0x000fe200000f3c03 */
[----:B------:R2:W-:Y:S01]  /*0c20*/  LDGSTS.E.BYPASS.LTC128B.128 [R218+0x2000], [R8.64] ;  /* 0x0200000008da7fae */ /* 0x0005e2000b901d4a */
[----:B------:R-:W-:-:S03]  /*0c30*/  IADD3.X R3, R5, UR13, RZ, P1, !PT ;  /* 0x0000000d05037c10 */ /* 0x000fc60008ffe4ff */
[----:B------:R3:W-:Y:S04]  /*0c40*/  LDGSTS.E.BYPASS.LTC128B.128 [R218+0x2800], [R4.64] ;  /* 0x0280000004da7fae */ /* 0x0007e8000b901d4a */
[----:B------:R4:W-:Y:S01]  /*0c50*/  LDGSTS.E.BYPASS.LTC128B.128 [R218+0x3000], [R2.64] ;  /* 0x0300000002da7fae */ /* 0x0009e2000b901d4a */
[----:B-1----:R-:W-:-:S04]  /*0c60*/  IADD3 R6, P0, R2, UR9, RZ ;  /* 0x0000000902067c10 */ /* 0x002fc8000ff1e0ff */
[----:B------:R-:W-:Y:S01]  /*0c70*/  IADD3.X R7, R3, UR13, RZ, P0, !PT ;  /* 0x0000000d03077c10 */ /* 0x000fe200087fe4ff */
[C---:B--2---:R-:W-:Y:S02]  /*0c80*/  IMAD R8, R20.reuse, 0x8, R24 ;  /* 0x0000000814087824 */ /* 0x044fe400078e0218 */
[----:B---3--:R-:W-:Y:S02]  /*0c90*/  IMAD.SHL.U32 R4, R25, 0x20, RZ ;  /* 0x0000002019047824 */ /* 0x008fe400078e00ff */
[----:B------:R1:W-:Y:S01]  /*0ca0*/  LDGSTS.E.BYPASS.LTC128B.128 [R218+0x3800], [R6.64] ;  /* 0x0380000006da7fae */ /* 0x0003e2000b901d4a */
[----:B------:R-:W-:Y:S01]  /*0cb0*/  IMAD.SHL.U32 R5, R20, 0x8, RZ ;  /* 0x0000000814057824 */ /* 0x000fe200078e00ff */
[----:B----4-:R-:W-:Y:S02]  /*0cc0*/  LEA R2, P0, R0, c[0x0][0x170], 0x1 ;  /* 0x00005c0000027a11 */ /* 0x010fe400078008ff */
[----:B------:R-:W0:Y:S01]  /*0cd0*/  LDGDEPBAR ;  /* 0x00000000000079af */ /* 0x000e220000000000 */
[----:B------:R-:W-:-:S02]  /*0ce0*/  LOP3.LUT R81, R4, 0xffffff00, RZ, 0xc0, !PT ;  /* 0xffffff0004517812 */ /* 0x000fc400078ec0ff */
[----:B------:R-:W-:Y:S01]  /*0cf0*/  LEA.HI.X R3, R0, c[0x0][0x174], R10, 0x1, P0 ;  /* 0x00005d0000037a11 */ /* 0x000fe200000f0c0a */
[----:B------:R-:W-:Y:S01]  /*0d00*/  IMAD.SHL.U32 R0, R22, 0x40, RZ ;  /* 0x0000004016007824 */ /* 0x000fe200078e00ff */
[----:B------:R-:W-:-:S04]  /*0d10*/  IADD3 R4, P0, R2, UR12, RZ ;  /* 0x0000000c02047c10 */ /* 0x000fc8000ff1e0ff */
[----:B------:R-:W-:-:S04]  /*0d20*/  LOP3.LUT R0, R0, 0xc0, RZ, 0xc0, !PT ;  /* 0x000000c000007812 */ /* 0x000fc800078ec0ff */
[----:B-1----:R-:W-:Y:S01]  /*0d30*/  LOP3.LUT R7, R0, 0x8, R5, 0xf8, !PT ;  /* 0x0000000800077812 */ /* 0x002fe200078ef805 */
[----:B------:R-:W-:-:S04]  /*0d40*/  DEPBAR.LE SB0, 0x0 ;  /* 0x000080000000791a */ /* 0x000fc80000000000 */
[----:B------:R-:W-:Y:S01]  /*0d50*/  BAR.SYNC.DEFER_BLOCKING 0x0 ;  /* 0x0000000000007b1d */ /* 0x000fe20000010000 */
[----:B------:R-:W-:Y:S01]  /*0d60*/  SHF.R.U32.HI R6, RZ, 0x3, R0 ;  /* 0x00000003ff067819 */ /* 0x000fe20000011600 */
[----:B------:R-:W-:Y:S02]  /*0d70*/  IMAD R5, R26, 0x200, R81 ;  /* 0x000002001a057824 */ /* 0x000fe400078e0251 */
[----:B------:R-:W-:Y:S01]  /*0d80*/  IMAD.U32 R0, R8, 0x20, R15 ;  /* 0x0000002008007824 */ /* 0x000fe200078e000f */
[----:B------:R-:W-:Y:S01]  /*0d90*/  LOP3.LUT R80, R7, R6, RZ, 0x3c, !PT ;  /* 0x0000000607507212 */ /* 0x000fe200078e3cff */
[----:B------:R-:W-:Y:S01]  /*0da0*/  IMAD R9, R83, 0x20, R5 ;  /* 0x0000002053097824 */ /* 0x000fe200078e0205 */
[----:B------:R-:W-:Y:S02]  /*0db0*/  IADD3 R6, P1, R4, UR12, RZ ;  /* 0x0000000c04067c10 */ /* 0x000fe4000ff3e0ff */
[----:B------:R-:W-:Y:S02]  /*0dc0*/  IADD3.X R5, R3, UR5, RZ, P0, !PT ;  /* 0x0000000503057c10 */ /* 0x000fe400087fe4ff */
[----:B------:R-:W-:-:S02]  /*0dd0*/  IADD3 R8, P0, R6, UR12, RZ ;  /* 0x0000000c06087c10 */ /* 0x000fc4000ff1e0ff */
[----:B------:R-:W-:Y:S02]  /*0de0*/  IADD3.X R7, R5, UR5, RZ, P1, !PT ;  /* 0x0000000505077c10 */ /* 0x000fe40008ffe4ff */
[----:B------:R-:W-:Y:S02]  /*0df0*/  LEA R206, R0, 0x2000, 0x1 ;  /* 0x0000200000ce7811 */ /* 0x000fe400078e08ff */
[----:B------:R-:W-:Y:S02]  /*0e00*/  LOP3.LUT P1, RZ, R22, 0x2, RZ, 0xc0, !PT ;  /* 0x0000000216ff7812 */ /* 0x000fe4000782c0ff */
[----:B------:R-:W-:Y:S01]  /*0e10*/  IADD3 R209, R206, 0x20, RZ ;  /* 0x00000020ced17810 */ /* 0x000fe20007ffe0ff */
[----:B------:R-:W-:Y:S01]  /*0e20*/  @!PT LDS RZ, [RZ] ;  /* 0x00000000fffff984 */ /* 0x000fe20000000800 */
[----:B------:R-:W-:Y:S01]  /*0e30*/  @!PT LDS RZ, [RZ] ;  /* 0x00000000fffff984 */ /* 0x000fe20000000800 */
[----:B------:R-:W-:Y:S01]  /*0e40*/  @!PT LDS RZ, [RZ] ;  /* 0x00000000fffff984 */ /* 0x000fe20000000800 */
[----:B------:R1:W-:Y:S04]  /*0e50*/  LDGSTS.E.BYPASS.LTC128B.128 [R218+0x4000], [R2.64] ;  /* 0x0400000002da7fae */ /* 0x0003e8000b901d4a */
[----:B------:R2:W-:Y:S04]  /*0e60*/  LDGSTS.E.BYPASS.LTC128B.128 [R218+0x4800], [R4.64] ;  /* 0x0480000004da7fae */ /* 0x0005e8000b901d4a */
[----:B------:R2:W-:Y:S01]  /*0e70*/  LDGSTS.E.BYPASS.LTC128B.128 [R218+0x5000], [R6.64] ;  /* 0x0500000006da7fae */ /* 0x0005e2000b901d4a */
[----:B-1----:R-:W-:Y:S01]  /*0e80*/  IMAD.IADD R2, R80, 0x1, R9 ;  /* 0x0000000150027824 */ /* 0x002fe200078e0209 */
[----:B------:R-:W-:Y:S01]  /*0e90*/  IADD3.X R9, R7, UR5, RZ, P0, !PT ;  /* 0x0000000507097c10 */ /* 0x000fe200087fe4ff */
[----:B------:R-:W-:Y:S01]  /*0ea0*/  IMAD.SHL.U32 R3, R0, 0x2, RZ ;  /* 0x0000000200037824 */ /* 0x000fe200078e00ff */
[----:B------:R-:W-:Y:S01]  /*0eb0*/  LOP3.LUT P0, RZ, R21, 0x2, RZ, 0xc0, !PT ;  /* 0x0000000215ff7812 */ /* 0x000fe2000780c0ff */
[----:B------:R-:W-:Y:S01]  /*0ec0*/  IMAD.SHL.U32 R207, R2, 0x2, RZ ;  /* 0x0000000202cf7824 */ /* 0x000fe200078e00ff */
[----:B------:R-:W-:Y:S01]  /*0ed0*/  LOP3.LUT R2, R197, 0xffffffe0, RZ, 0xc0, !PT ;  /* 0xffffffe0c5027812 */ /* 0x000fe200078ec0ff */
[----:B------:R1:W-:Y:S01]  /*0ee0*/  LDGSTS.E.BYPASS.LTC128B.128 [R218+0x5800], [R8.64] ;  /* 0x0580000008da7fae */ /* 0x0003e2000b901d4a */
[----:B------:R-:W-:-:S03]  /*0ef0*/  IMAD.MOV.U32 R0, RZ, RZ, 0x20 ;  /* 0x00000020ff007424 */ /* 0x000fc600078e00ff */
[----:B------:R-:W-:Y:S01]  /*0f00*/  LDSM.16.M88.4 R16, [R207] ;  /* 0x00000000cf10783b */ /* 0x000fe20000000200 */
[----:B------:R-:W-:Y:S01]  /*0f10*/  IMAD.IADD R251, R196, 0x1, -R2 ;  /* 0x00000001c4fb7824 */ /* 0x000fe200078e0a02 */
[----:B------:R-:W-:Y:S02]  /*0f20*/  SEL R0, R0, 0xffffffe0, !P1 ;  /* 0xffffffe000007807 */ /* 0x000fe40004800000 */
[----:B--2---:R-:W2:Y:S02]  /*0f30*/  LDSM.16.M88.4 R4, [R3+0x2000] ;  /* 0x002000000304783b */ /* 0x004ea40000000200 */
[----:B------:R-:W-:Y:S01]  /*0f40*/  @P0 IADD3 R209, R206, -0x20, RZ ;  /* 0xffffffe0ced10810 */ /* 0x000fe20007ffe0ff */
[----:B------:R-:W-:Y:S01]  /*0f50*/  IMAD.IADD R208, R207, 0x1, R0 ;  /* 0x00000001cfd07824 */ /* 0x000fe200078e0200 */
[----:B------:R-:W3:Y:S01]  /*0f60*/  LDSM.16.M88.4 R12, [R207+0x1000] ;  /* 0x00100000cf0c783b */ /* 0x000ee20000000200 */
[----:B------:R-:W-:Y:S02]  /*0f70*/  ISETP.GE.AND P0, PT, R82, 0x81, PT ;  /* 0x000000815200780c */ /* 0x000fe40003f06270 */
[C---:B------:R-:W-:Y:S01]  /*0f80*/  IADD3 R216, R209.reuse, 0x400, RZ ;  /* 0x00000400d1d87810 */ /* 0x040fe20007ffe0ff */
[----:B------:R-:W4:Y:S01]  /*0f90*/  LDSM.16.M88.4 R72, [R3+0x2400] ;  /* 0x002400000348783b */ /* 0x000f220000000200 */
[----:B------:R-:W-:-:S02]  /*0fa0*/  IADD3 R215, R209, 0x800, RZ ;  /* 0x00000800d1d77810 */ /* 0x000fc40007ffe0ff */
[C---:B------:R-:W-:Y:S01]  /*0fb0*/  IADD3 R214, R209.reuse, 0xc00, RZ ;  /* 0x00000c00d1d67810 */ /* 0x040fe20007ffe0ff */
[----:B------:R-:W5:Y:S01]  /*0fc0*/  LDSM.16.M88.4 R68, [R3+0x2800] ;  /* 0x002800000344783b */ /* 0x000f620000000200 */
[C---:B------:R-:W-:Y:S02]  /*0fd0*/  IADD3 R213, R209.reuse, 0x1000, RZ ;  /* 0x00001000d1d57810 */ /* 0x040fe40007ffe0ff */
[C---:B------:R-:W-:Y:S01]  /*0fe0*/  IADD3 R212, R209.reuse, 0x1400, RZ ;  /* 0x00001400d1d47810 */ /* 0x040fe20007ffe0ff */
[----:B------:R-:W1:Y:S01]  /*0ff0*/  LDSM.16.M88.4 R64, [R3+0x2c00] ;  /* 0x002c00000340783b */ /* 0x000e620000000200 */
[C---:B------:R-:W-:Y:S02]  /*1000*/  IADD3 R211, R209.reuse, 0x1800, RZ ;  /* 0x00001800d1d37810 */ /* 0x040fe40007ffe0ff */
[----:B------:R-:W-:Y:S01]  /*1010*/  IADD3 R210, R209, 0x1c00, RZ ;  /* 0x00001c00d1d27810 */ /* 0x000fe20007ffe0ff */
[----:B------:R-:W1:Y:S04]  /*1020*/  LDSM.16.M88.4 R60, [R3+0x3000] ;  /* 0x00300000033c783b */ /* 0x000e680000000200 */
[----:B------:R-:W1:Y:S04]  /*1030*/  LDSM.16.M88.4 R56, [R3+0x3400] ;  /* 0x003400000338783b */ /* 0x000e680000000200 */
[----:B------:R-:W1:Y:S04]  /*1040*/  LDSM.16.M88.4 R52, [R3+0x3800] ;  /* 0x003800000334783b */ /* 0x000e680000000200 */
[----:B------:R4:W5:Y:S04]  /*1050*/  LDSM.16.M88.4 R76, [R3+0x3c00] ;  /* 0x003c0000034c783b */ /* 0x0009680000000200 */
[----:B------:R-:W-:Y:S01]  /*1060*/  LDSM.16.M88.4 R24, [R209+0x1800] ;  /* 0x00180000d118783b */ /* 0x000fe20000000200 */
[-C--:B--2---:R-:W-:Y:S03]  /*1070*/  HMMA.16816.F32 R152, R16, R4.reuse, RZ ;  /* 0x000000041098723c */ /* 0x084fe600000018ff */
[----:B------:R-:W-:Y:S04]  /*1080*/  LDSM.16.M88.4 R48, [R209] ;  /* 0x00000000d130783b */ /* 0x000fe80000000200 */
[----:B------:R-:W-:Y:S01]  /*1090*/  LDSM.16.M88.4 R44, [R209+0x400] ;  /* 0x00040000d12c783b */ /* 0x000fe20000000200 */
[C---:B---3--:R-:W-:Y:S03]  /*10a0*/  HMMA.16816.F32 R148, R12.reuse, R4, RZ ;  /* 0x000000040c94723c */ /* 0x048fe600000018ff */
[----:B------:R-:W-:Y:S04]  /*10b0*/  LDSM.16.M88.4 R40, [R209+0x800] ;  /* 0x00080000d128783b */ /* 0x000fe80000000200 */
[----:B------:R-:W-:Y:S01]  /*10c0*/  LDSM.16.M88.4 R36, [R209+0xc00] ;  /* 0x000c0000d124783b */ /* 0x000fe20000000200 */
[----:B----4-:R-:W-:Y:S01]  /*10d0*/  IMAD R3, R83, 0x20, R81 ;  /* 0x0000002053037824 */ /* 0x010fe200078e0251 */
[----:B------:R-:W-:Y:S02]  /*10e0*/  HMMA.16816.F32 R144, R12, R6, RZ ;  /* 0x000000060c90723c */ /* 0x000fe400000018ff */
[----:B------:R-:W-:Y:S01]  /*10f0*/  LDSM.16.M88.4 R32, [R209+0x1000] ;  /* 0x00100000d120783b */ /* 0x000fe20000000200 */
[----:B------:R-:W-:-:S03]  /*1100*/  IMAD.IADD R2, R80, 0x1, R3 ;  /* 0x0000000150027824 */ /* 0x000fc600078e0203 */
[----:B------:R-:W-:Y:S02]  /*1110*/  LDSM.16.M88.4 R20, [R209+0x1c00] ;  /* 0x001c0000d114783b */ /* 0x000fe40000000200 */
[----:B------:R-:W-:Y:S02]  /*1120*/  HMMA.16816.F32 R180, R16, R6, RZ ;  /* 0x0000000610b4723c */ /* 0x000fe400000018ff */
[----:B------:R-:W2:Y:S04]  /*1130*/  LDSM.16.M88.4 R4, [R208+0x1000] ;  /* 0x00100000d004783b */ /* 0x000ea80000000200 */
[----:B-1----:R-:W1:Y:S02]  /*1140*/  LDSM.16.M88.4 R8, [R208] ;  /* 0x00000000d008783b */ /* 0x002e640000000200 */
[C---:B------:R-:W-:Y:S02]  /*1150*/  HMMA.16816.F32 R140, R12.reuse, R72, RZ ;  /* 0x000000480c8c723c */ /* 0x040fe400000018ff */
[----:B------:R-:W3:Y:S04]  /*1160*/  LDSM.16.M88.4 R28, [R209+0x1400] ;  /* 0x00140000d11c783b */ /* 0x000ee80000000200 */
[----:B------:R-:W0:Y:S02]  /*1170*/  LDGDEPBAR ;  /* 0x00000000000079af */ /* 0x000e240000000000 */
[----:B------:R-:W-:Y:S08]  /*1180*/  HMMA.16816.F32 R116, R12, R74, RZ ;  /* 0x0000004a0c74723c */ /* 0x000ff000000018ff */
[C---:B------:R-:W-:Y:S08]  /*1190*/  HMMA.16816.F32 R84, R16.reuse, R72, RZ ;  /* 0x000000481054723c */ /* 0x040ff000000018ff */
[----:B------:R-:W-:Y:S01]  /*11a0*/  HMMA.16816.F32 R176, R16, R74, RZ ;  /* 0x0000004a10b0723c */ /* 0x000fe200000018ff */
[----:B------:R-:W-:-:S07]  /*11b0*/  DEPBAR.LE SB0, 0x0 ;  /* 0x000080000000791a */ /* 0x000fce0000000000 */
[C---:B-----5:R-:W-:Y:S08]  /*11c0*/  HMMA.16816.F32 R136, R12.reuse, R68, RZ ;  /* 0x000000440c88723c */ /* 0x060ff000000018ff */
[----:B------:R-:W-:Y:S08]  /*11d0*/  HMMA.16816.F32 R112, R12, R70, RZ ;  /* 0x000000460c70723c */ /* 0x000ff000000018ff */
[C---:B------:R-:W-:Y:S08]  /*11e0*/  HMMA.16816.F32 R72, R16.reuse, R68, RZ ;  /* 0x000000441048723c */ /* 0x040ff000000018ff */
        /* <DEDUP_REMOVED lines=18> */
[C---:B------:R-:W-:Y:S08]  /*1310*/  HMMA.16816.F32 R156, R16.reuse, R54, RZ ;  /* 0x00000036109c723c */ /* 0x040ff000000018ff */
[C---:B------:R-:W-:Y:S08]  /*1320*/  HMMA.16816.F32 R12, R16.reuse, R76, RZ ;  /* 0x0000004c100c723c */ /* 0x040ff000000018ff */
[----:B------:R-:W-:Y:S08]  /*1330*/  HMMA.16816.F32 R52, R16, R78, RZ ;  /* 0x0000004e1034723c */ /* 0x000ff000000018ff */
[C---:B--2---:R-:W-:Y:S08]  /*1340*/  HMMA.16816.F32 R188, R4.reuse, R24, R120 ;  /* 0x0000001804bc723c */ /* 0x044ff00000001878 */
[C---:B------:R-:W-:Y:S08]  /*1350*/  HMMA.16816.F32 R148, R4.reuse, R48, R148 ;  /* 0x000000300494723c */ /* 0x040ff00000001894 */
        /* <DEDUP_REMOVED lines=11> */
[----:B------:R-:W-:Y:S08]  /*1410*/  HMMA.16816.F32 R192, R4, R22, R88 ;  /* 0x0000001604c0723c */ /* 0x000ff00000001858 */
[C---:B-1----:R-:W-:Y:S08]  /*1420*/  HMMA.16816.F32 R16, R8.reuse, R48, R152 ;  /* 0x000000300810723c */ /* 0x042ff00000001898 */
[C---:B------:R-:W-:Y:S08]  /*1430*/  HMMA.16816.F32 R84, R8.reuse, R44, R84 ;  /* 0x0000002c0854723c */ /* 0x040ff00000001854 */
[C---:B------:R-:W-:Y:S08]  /*1440*/  HMMA.16816.F32 R72, R8.reuse, R40, R72 ;  /* 0x000000280848723c */ /* 0x040ff00000001848 */
[C---:B------:R-:W-:Y:S08]  /*1450*/  HMMA.16816.F32 R68, R8.reuse, R36, R68 ;  /* 0x000000240844723c */ /* 0x040ff00000001844 */
[----:B------:R-:W-:Y:S08]  /*1460*/  HMMA.16816.F32 R64, R8, R32, R64 ;  /* 0x000000200840723c */ /* 0x000ff00000001840 */
[C---:B---3--:R-:W-:Y:S08]  /*1470*/  HMMA.16816.F32 R124, R4.reuse, R28, R124 ;  /* 0x0000001c047c723c */ /* 0x048ff0000000187c */
[----:B------:R-:W-:Y:S08]  /*1480*/  HMMA.16816.F32 R100, R4, R30, R100 ;  /* 0x0000001e0464723c */ /* 0x000ff00000001864 */
        /* <DEDUP_REMOVED lines=10> */
[----:B------:R-:W-:Y:S01]  /*1530*/  HMMA.16816.F32 R92, R8, R22, R52 ;  /* 0x00000016085c723c */ /* 0x000fe20000001834 */
[----:B------:R-:W-:Y:S06]  /*1540*/  BAR.SYNC.DEFER_BLOCKING 0x0 ;  /* 0x0000000000007b1d */ /* 0x000fec0000010000 */
[----:B------:R-:W-:Y:S05]  /*1550*/  @!P0 BRA `(.L_x_27) ;  /* 0x0000016000008947 */ /* 0x000fea0003800000 */
[----:B------:R-:W-:-:S04]  /*1560*/  LEA.HI.SX32 R3, R217, 0xfffffffe, 0x19 ;  /* 0xfffffffed9037811 */ /* 0x000fc800078fcaff */
[----:B------:R-:W-:Y:S01]  /*1570*/  SHF.R.S32.HI R7, RZ, 0x1f, R3 ;  /* 0x0000001fff077819 */ /* 0x000fe20000011403 */
[C---:B------:R-:W-:Y:S02]  /*1580*/  IMAD R6, R3.reuse, UR7, RZ ;  /* 0x0000000703067c24 */ /* 0x040fe4000f8e02ff */
[----:B------:R-:W-:-:S04]  /*1590*/  IMAD.WIDE.U32 R4, R3, UR8, R244 ;  /* 0x0000000803047c25 */ /* 0x000fc8000f8e00f4 */
[----:B------:R-:W-:Y:S01]  /*15a0*/  IMAD R3, R7, UR8, R6 ;  /* 0x0000000807037c24 */ /* 0x000fe2000f8e0206 */
[----:B------:R-:W-:-:S03]  /*15b0*/  LEA R8, P2, R4, c[0x0][0x168], 0x1 ;  /* 0x00005a0004087a11 */ /* 0x000fc600078408ff */
[----:B------:R-:W-:Y:S01]  /*15c0*/  IMAD.IADD R3, R5, 0x1, R3 ;  /* 0x0000000105037824 */ /* 0x000fe200078e0203 */
[----:B------:R-:W-:-:S04]  /*15d0*/  IADD3 R6, P1, R8, UR9, RZ ;  /* 0x0000000908067c10 */ /* 0x000fc8000ff3e0ff */
        /* <DEDUP_REMOVED lines=13> */
[----:B------:R-:W0:Y:S02]  /*16b0*/  LDGDEPBAR ;  /* 0x00000000000079af */ /* 0x000e240000000000 */
.L_x_27:
[----:B------:R-:W-:Y:S02]  /*16c0*/  FMNMX.FTZ R3, R16, R17, !PT ;  /* 0x0000001110037209 */ /* 0x000fe40007810000 */
[----:B------:R-:W-:-:S02]  /*16d0*/  SHF.L.U32 R204, R2, 0x1, RZ ;  /* 0x0000000102cc7819 */ /* 0x000fc400000006ff */
[----:B------:R-:W-:Y:S02]  /*16e0*/  FMNMX.FTZ R3, R48, R3, !PT ;  /* 0x0000000330037209 */ /* 0x000fe40007810000 */
[----:B------:R-:W-:Y:S01]  /*16f0*/  IADD3 R205, R0, R204, RZ ;  /* 0x000000cc00cd7210 */ /* 0x000fe20007ffe0ff */
[----:B------:R-:W-:Y:S01]  /*1700*/  LDSM.16.MT88.4 R20, [R204+0x4000] ;  /* 0x00400000cc14783b */ /* 0x000fe20000004200 */
[----:B------:R-:W-:-:S03]  /*1710*/  FMNMX.FTZ R3, R49, R3, !PT ;  /* 0x0000000331037209 */ /* 0x000fc60007810000 */
[----:B------:R-:W-:Y:S01]  /*1720*/  LDSM.16.MT88.4 R28, [R204+0x4400] ;  /* 0x00440000cc1c783b */ /* 0x000fe20000004200 */
[----:B------:R-:W-:-:S03]  /*1730*/  FMNMX.FTZ R3, R84, R3, !PT ;  /* 0x0000000354037209 */ /* 0x000fc60007810000 */
[----:B------:R-:W-:Y:S01]  /*1740*/  LDSM.16.MT88.4 R24, [R205+0x4400] ;  /* 0x00440000cd18783b */ /* 0x000fe20000004200 */
[----:B------:R-:W-:-:S04]  /*1750*/  FMNMX.FTZ R3, R85, R3, !PT ;  /* 0x0000000355037209 */ /* 0x000fc80007810000 */
        /* <DEDUP_REMOVED lines=25> */
[----:B------:R-:W-:-:S05]  /*18f0*/  FMNMX.FTZ R3, R93, R3, !PT ;  /* 0x000000035d037209 */ /* 0x000fca0007810000 */
[----:B-1----:R-:W1:Y:S02]  /*1900*/  SHFL.BFLY PT, R4, R3, 0x2, 0x1f ;  /* 0x0c401f0003047f89 */ /* 0x002e6400000e0000 */
[----:B-1----:R-:W-:-:S05]  /*1910*/  FMNMX.FTZ R3, R3, R4, !PT ;  /* 0x0000000403037209 */ /* 0x002fca0007810000 */
[----:B------:R-:W1:Y:S02]  /*1920*/  SHFL.BFLY PT, R4, R3, 0x1, 0x1f ;  /* 0x0c201f0003047f89 */ /* 0x000e6400000e0000 */
[----:B-1----:R-:W-:-:S04]  /*1930*/  FMNMX.FTZ R138, R3, R4, !PT ;  /* 0x00000004038a7209 */ /* 0x002fc80007810000 */
[C---:B------:R-:W-:Y:S01]  /*1940*/  FSETP.NEU.FTZ.AND P1, PT, R138.reuse, -INF , PT ;  /* 0xff8000008a00780b */ /* 0x040fe20003f3d000 */
[----:B------:R-:W-:-:S05]  /*1950*/  FMUL.FTZ R3, R138, c[0x0][0x23c] ;  /* 0x00008f008a037a20 */ /* 0x000fca0000410000 */
[----:B------:R-:W-:-:S05]  /*1960*/  FSEL R3, R3, RZ, P1 ;  /* 0x000000ff03037208 */ /* 0x000fca0000800000 */
[--C-:B------:R-:W-:Y:S02]  /*1970*/  FFMA.FTZ R4, R16, c[0x0][0x23c], -R3.reuse ;  /* 0x00008f0010047a23 */ /* 0x100fe40000010803 */
[--C-:B------:R-:W-:Y:S02]  /*1980*/  FFMA.FTZ R5, R44, c[0x0][0x23c], -R3.reuse ;  /* 0x00008f002c057a23 */ /* 0x100fe40000010803 */
[----:B------:R1:W-:Y:S01]  /*1990*/  MUFU.EX2 R237, R4 ;  /* 0x0000000400ed7308 */ /* 0x0003e20000000800 */
[----:B------:R-:W-:-:S07]  /*19a0*/  FFMA.FTZ R6, R96, c[0x0][0x23c], -R3 ;  /* 0x00008f0060067a23 */ /* 0x000fce0000010803 */
        /* <DEDUP_REMOVED lines=18> */
[----:B------:R2:W-:Y:S08]  /*1ad0*/  MUFU.EX2 R239, R4 ;  /* 0x0000000400ef7308 */ /* 0x0005f00000000800 */
[----:B------:R3:W-:Y:S01]  /*1ae0*/  MUFU.EX2 R153, R5 ;  /* 0x0000000500997308 */ /* 0x0007e20000000800 */
[--C-:B-1----:R-:W-:Y:S02]  /*1af0*/  FFMA.FTZ R6, R97, c[0x0][0x23c], -R3.reuse ;  /* 0x00008f0061067a23 */ /* 0x102fe40000010803 */
[----:B--2---:R-:W-:-:S05]  /*1b00*/  FFMA.FTZ R4, R85, c[0x0][0x23c], -R3 ;  /* 0x00008f0055047a23 */ /* 0x004fca0000010803 */
[----:B------:R-:W-:Y:S01]  /*1b10*/  MUFU.EX2 R85, R6 ;  /* 0x0000000600557308 */ /* 0x000fe20000000800 */
[----:B---3--:R-:W-:-:S07]  /*1b20*/  FFMA.FTZ R5, R41, c[0x0][0x23c], -R3 ;  /* 0x00008f0029057a23 */ /* 0x008fce0000010803 */
[----:B------:R1:W-:Y:S08]  /*1b30*/  MUFU.EX2 R240, R4 ;  /* 0x0000000400f07308 */ /* 0x0003f00000000800 */
[----:B------:R2:W-:Y:S01]  /*1b40*/  MUFU.EX2 R154, R5 ;  /* 0x00000005009a7308 */ /* 0x0005e20000000800 */
[----:B-1----:R-:W-:-:S04]  /*1b50*/  FMNMX.FTZ R4, R18, R19, !PT ;  /* 0x0000001312047209 */ /* 0x002fc80007810000 */
[----:B------:R-:W-:-:S04]  /*1b60*/  FMNMX.FTZ R4, R50, R4, !PT ;  /* 0x0000000432047209 */ /* 0x000fc80007810000 */
[----:B------:R-:W-:Y:S01]  /*1b70*/  FMNMX.FTZ R4, R51, R4, !PT ;  /* 0x0000000433047209 */ /* 0x000fe20007810000 */
[----:B--2---:R-:W-:-:S03]  /*1b80*/  FFMA.FTZ R5, R68, c[0x0][0x23c], -R3 ;  /* 0x00008f0044057a23 */ /* 0x004fc60000010803 */
[----:B------:R-:W-:Y:S01]  /*1b90*/  FMNMX.FTZ R4, R86, R4, !PT ;  /* 0x0000000456047209 */ /* 0x000fe20007810000 */
[----:B------:R1:W-:Y:S03]  /*1ba0*/  MUFU.EX2 R155, R5 ;  /* 0x00000005009b7308 */ /* 0x0003e60000000800 */
[----:B------:R-:W-:-:S04]  /*1bb0*/  FMNMX.FTZ R4, R87, R4, !PT ;  /* 0x0000000457047209 */ /* 0x000fc80007810000 */
[----:B------:R-:W-:-:S04]  /*1bc0*/  FMNMX.FTZ R4, R46, R4, !PT ;  /* 0x000000042e047209 */ /* 0x000fc80007810000 */
[----:B------:R-:W-:-:S04]  /*1bd0*/  FMNMX.FTZ R4, R47, R4, !PT ;  /* 0x000000042f047209 */ /* 0x000fc80007810000 */
[----:B------:R-:W-:Y:S01]  /*1be0*/  FMNMX.FTZ R4, R74, R4, !PT ;  /* 0x000000044a047209 */ /* 0x000fe20007810000 */
[----:B-1----:R-:W-:-:S03]  /*1bf0*/  FFMA.FTZ R5, R69, c[0x0][0x23c], -R3 ;  /* 0x00008f0045057a23 */ /* 0x002fc60000010803 */
        /* <DEDUP_REMOVED lines=31> */
[----:B------:R-:W-:-:S05]  /*1df0*/  FMNMX.FTZ R4, R95, R4, !PT ;  /* 0x000000045f047209 */ /* 0x000fca0007810000 */
[----:B------:R-:W2:Y:S01]  /*1e00*/  SHFL.BFLY PT, R7, R4, 0x2, 0x1f ;  /* 0x0c401f0004077f89 */ /* 0x000ea200000e0000 */
[----:B-1----:R-:W-:-:S04]  /*1e10*/  FFMA.FTZ R5, R32, c[0x0][0x23c], -R3 ;  /* 0x00008f0020057a23 */ /* 0x002fc80000010803 */
[----:B------:R1:W-:Y:S02]  /*1e20*/  MUFU.EX2 R81, R5 ;  /* 0x0000000500517308 */ /* 0x0003e40000000800 */
[--C-:B-1----:R-:W-:Y:S01]  /*1e30*/  FFMA.FTZ R5, R33, c[0x0][0x23c], -R3.reuse ;  /* 0x00008f0021057a23 */ /* 0x102fe20000010803 */
[----:B--2---:R-:W-:Y:S01]  /*1e40*/  FMNMX.FTZ R7, R4, R7, !PT ;  /* 0x0000000704077209 */ /* 0x004fe20007810000 */
[----:B------:R-:W-:-:S04]  /*1e50*/  FFMA.FTZ R4, R156, c[0x0][0x23c], -R3 ;  /* 0x00008f009c047a23 */ /* 0x000fc80000010803 */
[----:B------:R1:W-:Y:S01]  /*1e60*/  MUFU.EX2 R83, R5 ;  /* 0x0000000500537308 */ /* 0x0003e20000000800 */
[----:B------:R-:W2:Y:S07]  /*1e70*/  SHFL.BFLY PT, R8, R7, 0x1, 0x1f ;  /* 0x0c201f0007087f89 */ /* 0x000eae00000e0000 */
[----:B------:R-:W-:Y:S01]  /*1e80*/  MUFU.EX2 R221, R4 ;  /* 0x0000000400dd7308 */ /* 0x000fe20000000800 */
[----:B-1----:R-:W-:-:S07]  /*1e90*/  FFMA.FTZ R5, R60, c[0x0][0x23c], -R3 ;  /* 0x00008f003c057a23 */ /* 0x002fce0000010803 */
[----:B------:R1:W-:Y:S01]  /*1ea0*/  MUFU.EX2 R82, R5 ;  /* 0x0000000500527308 */ /* 0x0003e20000000800 */
[----:B--2---:R-:W-:-:S04]  /*1eb0*/  FMNMX.FTZ R137, R7, R8, !PT ;  /* 0x0000000807897209 */ /* 0x004fc80007810000 */
[----:B------:R-:W-:Y:S01]  /*1ec0*/  FSETP.NEU.FTZ.AND P1, PT, R137, -INF , PT ;  /* 0xff8000008900780b */ /* 0x000fe20003f3d000 */
[----:B-1----:R-:W-:-:S04]  /*1ed0*/  FFMA.FTZ R5, R61, c[0x0][0x23c], -R3 ;  /* 0x00008f003d057a23 */ /* 0x002fc80000010803 */
        /* <DEDUP_REMOVED lines=9> */
[----:B-1----:R-:W-:-:S04]  /*1f70*/  FMNMX.FTZ R5, R148, R149, !PT ;  /* 0x0000009594057209 */ /* 0x002fc80007810000 */
[----:B------:R-:W-:-:S04]  /*1f80*/  FMNMX.FTZ R5, R144, R5, !PT ;  /* 0x0000000590057209 */ /* 0x000fc80007810000 */
[----:B------:R-:W-:Y:S01]  /*1f90*/  FMNMX.FTZ R4, R145, R5, !PT ;  /* 0x0000000591047209 */ /* 0x000fe20007810000 */
[----:B------:R-:W-:-:S03]  /*1fa0*/  FFMA.FTZ R5, R157, c[0x0][0x23c], -R3 ;  /* 0x00008f009d057a23 */ /* 0x000fc60000010803 */
[----:B------:R-:W-:Y:S01]  /*1fb0*/  FMNMX.FTZ R4, R140, R4, !PT ;  /* 0x000000048c047209 */ /* 0x000fe20007810000 */
[----:B------:R1:W-:Y:S03]  /*1fc0*/  MUFU.EX2 R222, R5 ;  /* 0x0000000500de7308 */ /* 0x0003e60000000800 */
[----:B-1----:R-:W-:Y:S02]  /*1fd0*/  FMNMX.FTZ R5, R141, R4, !PT ;  /* 0x000000048d057209 */ /* 0x002fe40007810000 */
        /* <DEDUP_REMOVED lines=9> */
[--C-:B------:R-:W-:Y:S01]  /*2070*/  FFMA.FTZ R4, R92, c[0x0][0x23c], -R3.reuse ;  /* 0x00008f005c047a23 */ /* 0x100fe20000010803 */
[----:B------:R-:W-:Y:S01]  /*2080*/  FMNMX.FTZ R6, R112, R6, !PT ;  /* 0x0000000670067209 */ /* 0x000fe20007810000 */
[----:B------:R-:W-:Y:S01]  /*2090*/  FFMA.FTZ R3, R93, c[0x0][0x23c], -R3 ;  /* 0x00008f005d037a23 */ /* 0x000fe20000010803 */
[----:B------:R-:W-:Y:S01]  /*20a0*/  FMNMX.FTZ R7, R118, R5, !PT ;  /* 0x0000000576077209 */ /* 0x000fe20007810000 */
[----:B------:R1:W-:Y:S01]  /*20b0*/  MUFU.EX2 R72, R4 ;  /* 0x0000000400487308 */ /* 0x0003e20000000800 */
[----:B------:R-:W-:Y:S01]  /*20c0*/  FMNMX.FTZ R5, R113, R6, !PT ;  /* 0x0000000671057209 */ /* 0x000fe20007810000 */
[----:B------:R-:W-:-:S03]  /*20d0*/  FMUL.FTZ R6, R137, c[0x0][0x23c] ;  /* 0x00008f0089067a20 */ /* 0x000fc60000410000 */
[----:B------:R-:W-:Y:S02]  /*20e0*/  FMNMX.FTZ R5, R132, R5, !PT ;  /* 0x0000000584057209 */ /* 0x000fe40007810000 */
[----:B------:R-:W-:Y:S01]  /*20f0*/  FSEL R6, R6, RZ, P1 ;  /* 0x000000ff06067208 */ /* 0x000fe20000800000 */
[----:B------:R2:W-:Y:S01]  /*2100*/  MUFU.EX2 R252, R3 ;  /* 0x0000000300fc7308 */ /* 0x0005e20000000800 */
[----:B------:R-:W-:-:S04]  /*2110*/  FMNMX.FTZ R5, R133, R5, !PT ;  /* 0x0000000585057209 */ /* 0x000fc80007810000 */
[----:B------:R-:W-:Y:S02]  /*2120*/  FMNMX.FTZ R5, R108, R5, !PT ;  /* 0x000000056c057209 */ /* 0x000fe40007810000 */
[----:B-1----:R-:W-:Y:S01]  /*2130*/  FMNMX.FTZ R4, R119, R7, !PT ;  /* 0x0000000777047209 */ /* 0x002fe20007810000 */
[----:B------:R-:W-:Y:S01]  /*2140*/  FFMA.FTZ R7, R75, c[0x0][0x23c], -R6 ;  /* 0x00008f004b077a23 */ /* 0x000fe20000010806 */
[----:B------:R-:W-:-:S03]  /*2150*/  FMNMX.FTZ R5, R109, R5, !PT ;  /* 0x000000056d057209 */ /* 0x000fc60007810000 */
[----:B------:R-:W-:Y:S01]  /*2160*/  MUFU.EX2 R224, R7 ;  /* 0x0000000700e07308 */ /* 0x000fe20000000800 */
        /* <DEDUP_REMOVED lines=15> */
[----:B------:R-:W-:Y:S01]  /*2260*/  FMNMX.FTZ R5, R100, R5, !PT ;  /* 0x0000000564057209 */ /* 0x000fe20007810000 */
[----:B------:R-:W1:Y:S01]  /*2270*/  LDSM.16.MT88.4 R16, [R205+0x4000] ;  /* 0x00400000cd10783b */ /* 0x000e620000004200 */
[----:B------:R-:W-:Y:S01]  /*2280*/  FMNMX.FTZ R3, R110, R3, !PT ;  /* 0x000000036e037209 */ /* 0x000fe20007810000 */
[----:B------:R2:W3:Y:S01]  /*2290*/  MUFU.EX2 R169, R4 ;  /* 0x0000000400a97308 */ /* 0x0004e20000000800 */
        /* <DEDUP_REMOVED lines=8> */
[----:B--2---:R-:W-:Y:S01]  /*2320*/  FFMA.FTZ R4, R50, c[0x0][0x23c], -R6 ;  /* 0x00008f0032047a23 */ /* 0x004fe20000010806 */
[----:B------:R-:W-:Y:S02]  /*2330*/  FMNMX.FTZ R5, R121, R5, !PT ;  /* 0x0000000579057209 */ /* 0x000fe40007810000 */
[----:B------:R-:W-:Y:S01]  /*2340*/  FMNMX.FTZ R3, R107, R3, !PT ;  /* 0x000000036b037209 */ /* 0x000fe20007810000 */
[----:B------:R2:W-:Y:S01]  /*2350*/  MUFU.EX2 R219, R4 ;  /* 0x0000000400db7308 */ /* 0x0005e20000000800 */
[----:B------:R-:W-:Y:S02]  /*2360*/  FMNMX.FTZ R5, R200, R5, !PT ;  /* 0x00000005c8057209 */ /* 0x000fe40007810000 */
[----:B------:R-:W-:Y:S02]  /*2370*/  FMNMX.FTZ R3, R126, R3, !PT ;  /* 0x000000037e037209 */ /* 0x000fe40007810000 */
[----:B------:R-:W-:-:S02]  /*2380*/  FMNMX.FTZ R5, R201, R5, !PT ;  /* 0x00000005c9057209 */ /* 0x000fc40007810000 */
[----:B------:R-:W-:Y:S02]  /*2390*/  FMNMX.FTZ R3, R127, R3, !PT ;  /* 0x000000037f037209 */ /* 0x000fe40007810000 */
[----:B------:R-:W-:Y:S02]  /*23a0*/  FMNMX.FTZ R5, R192, R5, !PT ;  /* 0x00000005c0057209 */ /* 0x000fe40007810000 */
[----:B------:R-:W-:Y:S02]  /*23b0*/  FMNMX.FTZ R3, R102, R3, !PT ;  /* 0x0000000366037209 */ /* 0x000fe40007810000 */
[----:B---3--:R-:W-:Y:S02]  /*23c0*/  F2FP.PACK_AB R13, R169, R170 ;  /* 0x000000aaa90d723e */ /* 0x008fe400000000ff */
[----:B------:R-:W-:Y:S01]  /*23d0*/  FMNMX.FTZ R3, R103, R3, !PT ;  /* 0x0000000367037209 */ /* 0x000fe20007810000 */
[----:B--2---:R-:W-:-:S03]  /*23e0*/  FFMA.FTZ R4, R51, c[0x0][0x23c], -R6 ;  /* 0x00008f0033047a23 */ /* 0x004fc60000010806 */
[----:B------:R-:W-:Y:S01]  /*23f0*/  FMNMX.FTZ R3, R190, R3, !PT ;  /* 0x00000003be037209 */ /* 0x000fe20007810000 */
[----:B------:R2:W3:Y:S03]  /*2400*/  MUFU.EX2 R196, R4 ;  /* 0x0000000400c47308 */ /* 0x0004e60000000800 */
[----:B------:R-:W-:Y:S01]  /*2410*/  FMNMX.FTZ R3, R191, R3, !PT ;  /* 0x00000003bf037209 */ /* 0x000fe20007810000 */
[----:B--2---:R-:W-:Y:S01]  /*2420*/  FFMA.FTZ R4, R86, c[0x0][0x23c], -R6 ;  /* 0x00008f0056047a23 */ /* 0x004fe20000010806 */
[----:B---3--:R-:W-:-:S03]  /*2430*/  F2FP.PACK_AB R15, R196, R219 ;  /* 0x000000dbc40f723e */ /* 0x008fc600000000ff */
[----:B------:R2:W-:Y:S04]  /*2440*/  MUFU.EX2 R199, R4 ;  /* 0x0000000400c77308 */ /* 0x0005e80000000800 */
[C---:B------:R-:W-:Y:S08]  /*2450*/  HMMA.16816.F32 R52, R12.reuse, R20, RZ ;  /* 0x000000140c34723c */ /* 0x040ff000000018ff */
[----:B------:R-:W-:Y:S01]  /*2460*/  HMMA.16816.F32 R56, R12, R22, RZ ;  /* 0x000000160c38723c */ /* 0x000fe200000018ff */
[----:B--2---:R-:W-:-:S04]  /*2470*/  FFMA.FTZ R4, R87, c[0x0][0x23c], -R6 ;  /* 0x00008f0057047a23 */ /* 0x004fc80000010806 */
[----:B------:R2:W-:Y:S03]  /*2480*/  MUFU.EX2 R183, R4 ;  /* 0x0000000400b77308 */ /* 0x0005e60000000800 */
[----:B-1----:R-:W-:Y:S01]  /*2490*/  HMMA.16816.F32 R48, R12, R18, RZ ;  /* 0x000000120c30723c */ /* 0x002fe200000018ff */
[----:B--2---:R-:W-:-:S04]  /*24a0*/  FFMA.FTZ R4, R46, c[0x0][0x23c], -R6 ;  /* 0x00008f002e047a23 */ /* 0x004fc80000010806 */
[----:B------:R1:W-:Y:S02]  /*24b0*/  MUFU.EX2 R198, R4 ;  /* 0x0000000400c67308 */ /* 0x0003e40000000800 */
[----:B-1----:R-:W-:-:S06]  /*24c0*/  FFMA.FTZ R4, R47, c[0x0][0x23c], -R6 ;  /* 0x00008f002f047a23 */ /* 0x002fcc0000010806 */
[----:B------:R1:W-:Y:S02]  /*24d0*/  MUFU.EX2 R223, R4 ;  /* 0x0000000400df7308 */ /* 0x0003e40000000800 */
[----:B-1----:R-:W-:-:S06]  /*24e0*/  FFMA.FTZ R4, R74, c[0x0][0x23c], -R6 ;  /* 0x00008f004a047a23 */ /* 0x002fcc0000010806 */
[----:B------:R1:W-:Y:S02]  /*24f0*/  MUFU.EX2 R197, R4 ;  /* 0x0000000400c57308 */ /* 0x0003e40000000800 */
[----:B-1----:R-:W-:Y:S02]  /*2500*/  FMNMX.FTZ R4, R122, R3, !PT ;  /* 0x000000037a047209 */ /* 0x002fe40007810000 */
[----:B------:R-:W-:Y:S01]  /*2510*/  FMNMX.FTZ R3, R193, R5, !PT ;  /* 0x00000005c1037209 */ /* 0x000fe20007810000 */
[----:B------:R-:W-:Y:S01]  /*2520*/  FFMA.FTZ R5, R42, c[0x0][0x23c], -R6 ;  /* 0x00008f002a057a23 */ /* 0x000fe20000010806 */
[----:B------:R-:W-:-:S03]  /*2530*/  FMNMX.FTZ R4, R123, R4, !PT ;  /* 0x000000047b047209 */ /* 0x000fc60007810000 */
[----:B------:R-:W1:Y:S01]  /*2540*/  SHFL.BFLY PT, R8, R3, 0x2, 0x1f ;  /* 0x0c401f0003087f89 */ /* 0x000e6200000e0000 */
[----:B------:R-:W-:Y:S01]  /*2550*/  FMNMX.FTZ R4, R202, R4, !PT ;  /* 0x00000004ca047209 */ /* 0x000fe20007810000 */
[----:B------:R2:W-:Y:S03]  /*2560*/  MUFU.EX2 R226, R5 ;  /* 0x0000000500e27308 */ /* 0x0005e60000000800 */
[----:B------:R-:W-:-:S04]  /*2570*/  FMNMX.FTZ R4, R203, R4, !PT ;  /* 0x00000004cb047209 */ /* 0x000fc80007810000 */
[----:B------:R-:W-:-:S04]  /*2580*/  FMNMX.FTZ R4, R194, R4, !PT ;  /* 0x00000004c2047209 */ /* 0x000fc80007810000 */
[----:B------:R-:W-:Y:S01]  /*2590*/  FMNMX.FTZ R4, R195, R4, !PT ;  /* 0x00000004c3047209 */ /* 0x000fe20007810000 */
[----:B--2---:R-:W-:-:S04]  /*25a0*/  FFMA.FTZ R5, R43, c[0x0][0x23c], -R6 ;  /* 0x00008f002b057a23 */ /* 0x004fc80000010806 */
[----:B------:R-:W2:Y:S01]  /*25b0*/  SHFL.BFLY PT, R7, R4, 0x2, 0x1f ;  /* 0x0c401f0004077f89 */ /* 0x000ea200000e0000 */
[----:B------:R3:W-:Y:S01]  /*25c0*/  MUFU.EX2 R225, R5 ;  /* 0x0000000500e17308 */ /* 0x0007e20000000800 */
[----:B-1----:R-:W-:-:S05]  /*25d0*/  FMNMX.FTZ R3, R3, R8, !PT ;  /* 0x0000000803037209 */ /* 0x002fca0007810000 */
[----:B------:R-:W1:Y:S01]  /*25e0*/  SHFL.BFLY PT, R8, R3, 0x1, 0x1f ;  /* 0x0c201f0003087f89 */ /* 0x000e6200000e0000 */
[----:B---3--:R-:W-:-:S04]  /*25f0*/  FFMA.FTZ R5, R70, c[0x0][0x23c], -R6 ;  /* 0x00008f0046057a23 */ /* 0x008fc80000010806 */
[----:B------:R3:W-:Y:S01]  /*2600*/  MUFU.EX2 R228, R5 ;  /* 0x0000000500e47308 */ /* 0x0007e20000000800 */
[----:B--2---:R-:W-:-:S05]  /*2610*/  FMNMX.FTZ R4, R4, R7, !PT ;  /* 0x0000000704047209 */ /* 0x004fca0007810000 */
[----:B------:R-:W2:Y:S01]  /*2620*/  SHFL.BFLY PT, R7, R4, 0x1, 0x1f ;  /* 0x0c201f0004077f89 */ /* 0x000ea200000e0000 */
[----:B-1----:R-:W-:-:S04]  /*2630*/  FMNMX.FTZ R136, R3, R8, !PT ;  /* 0x0000000803887209 */ /* 0x002fc80007810000 */
[C---:B------:R-:W-:Y:S01]  /*2640*/  FSETP.NEU.FTZ.AND P1, PT, R136.reuse, -INF , PT ;  /* 0xff8000008800780b */ /* 0x040fe20003f3d000 */
[--C-:B---3--:R-:W-:Y:S02]  /*2650*/  FFMA.FTZ R5, R71, c[0x0][0x23c], -R6.reuse ;  /* 0x00008f0047057a23 */ /* 0x108fe40000010806 */
[----:B------:R-:W-:Y:S02]  /*2660*/  FMUL.FTZ R3, R136, c[0x0][0x23c] ;  /* 0x00008f0088037a20 */ /* 0x000fe40000410000 */
        /* <DEDUP_REMOVED lines=13> */
[----:B-1----:R-:W-:Y:S01]  /*2740*/  FSEL R5, R3, RZ, P1 ;  /* 0x000000ff03057208 */ /* 0x002fe20000800000 */
[----:B------:R-:W-:-:S05]  /*2750*/  FFMA.FTZ R3, R62, c[0x0][0x23c], -R6 ;  /* 0x00008f003e037a23 */ /* 0x000fca0000010806 */
[----:B------:R1:W-:Y:S02]  /*2760*/  MUFU.EX2 R235, R3 ;  /* 0x0000000300eb7308 */ /* 0x0003e40000000800 */
[----:B-1----:R-:W-:-:S06]  /*2770*/  FFMA.FTZ R3, R148, c[0x0][0x23c], -R5 ;  /* 0x00008f0094037a23 */ /* 0x002fcc0000010805 */
[----:B------:R2:W-:Y:S02]  /*2780*/  MUFU.EX2 R168, R3 ;  /* 0x0000000300a87308 */ /* 0x0005e40000000800 */
[----:B--2---:R-:W-:Y:S01]  /*2790*/  FMNMX.FTZ R3, R4, R7, !PT ;  /* 0x0000000704037209 */ /* 0x004fe20007810000 */
[--C-:B------:R-:W-:Y:S02]  /*27a0*/  FFMA.FTZ R4, R149, c[0x0][0x23c], -R5.reuse ;  /* 0x00008f0095047a23 */ /* 0x100fe40000010805 */
[----:B------:R-:W-:Y:S01]  /*27b0*/  FFMA.FTZ R7, R144, c[0x0][0x23c], -R5 ;  /* 0x00008f0090077a23 */ /* 0x000fe20000010805 */
[C---:B------:R-:W-:Y:S02]  /*27c0*/  FSETP.NEU.FTZ.AND P1, PT, R3.reuse, -INF , PT ;  /* 0xff8000000300780b */ /* 0x040fe40003f3d000 */
[----:B------:R1:W2:Y:S08]  /*27d0*/  MUFU.EX2 R157, R4 ;  /* 0x00000004009d7308 */ /* 0x0002b00000000800 */
[----:B------:R3:W-:Y:S01]  /*27e0*/  MUFU.EX2 R176, R7 ;  /* 0x0000000700b07308 */ /* 0x0007e20000000800 */
[----:B-1----:R-:W-:Y:S01]  /*27f0*/  FMUL.FTZ R4, R3, c[0x0][0x23c] ;  /* 0x00008f0003047a20 */ /* 0x002fe20000410000 */
[----:B--2---:R-:W-:-:S04]  /*2800*/  F2FP.PACK_AB R8, R157, R168 ;  /* 0x000000a89d08723e */ /* 0x004fc800000000ff */
[----:B------:R-:W-:Y:S01]  /*2810*/  FSEL R4, R4, RZ, P1 ;  /* 0x000000ff04047208 */ /* 0x000fe20000800000 */
[----:B---3--:R-:W-:-:S04]  /*2820*/  FFMA.FTZ R7, R145, c[0x0][0x23c], -R5 ;  /* 0x00008f0091077a23 */ /* 0x008fc80000010805 */
[--C-:B------:R-:W-:Y:S01]  /*2830*/  FFMA.FTZ R0, R146, c[0x0][0x23c], -R4.reuse ;  /* 0x00008f0092007a23 */ /* 0x100fe20000010804 */
[----:B------:R1:W2:Y:S01]  /*2840*/  MUFU.EX2 R177, R7 ;  /* 0x0000000700b17308 */ /* 0x0002a20000000800 */
[----:B------:R-:W-:-:S07]  /*2850*/  FFMA.FTZ R2, R151, c[0x0][0x23c], -R4 ;  /* 0x00008f0097027a23 */ /* 0x000fce0000010804 */
[----:B------:R3:W-:Y:S01]  /*2860*/  MUFU.EX2 R156, R0 ;  /* 0x00000000009c7308 */ /* 0x0007e20000000800 */
[----:B-1----:R-:W-:Y:S01]  /*2870*/  FFMA.FTZ R7, R150, c[0x0][0x23c], -R4 ;  /* 0x00008f0096077a23 */ /* 0x002fe20000010804 */
[----:B--2---:R-:W-:-:S06]  /*2880*/  F2FP.PACK_AB R10, R177, R176 ;  /* 0x000000b0b10a723e */ /* 0x004fcc00000000ff */
[----:B------:R-:W-:Y:S01]  /*2890*/  MUFU.EX2 R97, R7 ;  /* 0x0000000700617308 */ /* 0x000fe20000000800 */
[----:B---3--:R-:W-:-:S07]  /*28a0*/  FFMA.FTZ R0, R147, c[0x0][0x23c], -R4 ;  /* 0x00008f0093007a23 */ /* 0x008fce0000010804 */
[----:B------:R1:W2:Y:S08]  /*28b0*/  MUFU.EX2 R174, R0 ;  /* 0x0000000000ae7308 */ /* 0x0002b00000000800 */
[----:B------:R-:W3:Y:S01]  /*28c0*/  MUFU.EX2 R7, R2 ;  /* 0x0000000200077308 */ /* 0x000ee20000000800 */
[----:B-1----:R-:W-:Y:S01]  /*28d0*/  FFMA.FTZ R0, R140, c[0x0][0x23c], -R5 ;  /* 0x00008f008c007a23 */ /* 0x002fe20000010805 */
[----:B--2---:R-:W-:-:S06]  /*28e0*/  F2FP.PACK_AB R11, R174, R156 ;  /* 0x0000009cae0b723e */ /* 0x004fcc00000000ff */
[----:B------:R1:W-:Y:S01]  /*28f0*/  MUFU.EX2 R175, R0 ;  /* 0x0000000000af7308 */ /* 0x0003e20000000800 */
[----:B---3--:R-:W-:Y:S01]  /*2900*/  F2FP.PACK_AB R9, R7, R97 ;  /* 0x000000610709723e */ /* 0x008fe200000000ff */
[----:B------:R-:W-:Y:S01]  /*2910*/  FFMA.FTZ R2, R187, c[0x0][0x23c], -R4 ;  /* 0x00008f00bb027a23 */ /* 0x000fe20000010804 */
[----:B------:R-:W-:-:S05]  /*2920*/  MOV R187, R222 ;  /* 0x000000de00bb7202 */ /* 0x000fca0000000f00 */
[----:B------:R2:W-:Y:S01]  /*2930*/  MUFU.EX2 R96, R2 ;  /* 0x0000000200607308 */ /* 0x0005e20000000800 */
[----:B------:R-:W-:Y:S01]  /*2940*/  HMMA.16816.F32 R44, R8, R20, RZ ;  /* 0x00000014082c723c */ /* 0x000fe200000018ff */
[----:B-1----:R-:W-:-:S07]  /*2950*/  FFMA.FTZ R0, R141, c[0x0][0x23c], -R5 ;  /* 0x00008f008d007a23 */ /* 0x002fce0000010805 */
[----:B------:R-:W-:Y:S01]  /*2960*/  HMMA.16816.F32 R36, R8, R16, RZ ;  /* 0x000000100824723c */ /* 0x000fe200000018ff */
[----:B------:R1:W3:Y:S01]  /*2970*/  MUFU.EX2 R178, R0 ;  /* 0x0000000000b27308 */ /* 0x0002e20000000800 */
[----:B--2---:R-:W-:-:S06]  /*2980*/  FADD.FTZ R2, R170, R169 ;  /* 0x000000a9aa027221 */ /* 0x004fcc0000010000 */
[----:B------:R-:W-:Y:S01]  /*2990*/  HMMA.16816.F32 R40, R8, R22, RZ ;  /* 0x000000160828723c */ /* 0x000fe200000018ff */
[----:B------:R-:W-:-:S07]  /*29a0*/  FADD.FTZ R2, R219, R2 ;  /* 0x00000002db027221 */ /* 0x000fce0000010000 */
[----:B------:R-:W-:Y:S01]  /*29b0*/  HMMA.16816.F32 R32, R8, R18, RZ ;  /* 0x000000120820723c */ /* 0x000fe200000018ff */
[----:B-1----:R-:W-:-:S04]  /*29c0*/  FFMA.FTZ R0, R116, c[0x0][0x23c], -R5 ;  /* 0x00008f0074007a23 */ /* 0x002fc80000010805 */
[----:B------:R1:W-:Y:S02]  /*29d0*/  MUFU.EX2 R179, R0 ;  /* 0x0000000000b37308 */ /* 0x0003e40000000800 */
[----:B---3--:R-:W-:Y:S01]  /*29e0*/  F2FP.PACK_AB R8, R178, R175 ;  /* 0x000000afb208723e */ /* 0x008fe200000000ff */
[----:B------:R-:W-:Y:S01]  /*29f0*/  HMMA.16816.F32 R20, R12, R16, RZ ;  /* 0x000000100c14723c */ /* 0x000fe200000018ff */
[----:B------:R-:W-:Y:S04]  /*2a00*/  LDSM.16.MT88.4 R16, [R205+0x4800] ;  /* 0x00480000cd10783b */ /* 0x000fe80000004200 */
[----:B------:R-:W2:Y:S01]  /*2a10*/  LDSM.16.MT88.4 R12, [R204+0x4800] ;  /* 0x00480000cc0c783b */ /* 0x000ea20000004200 */
[----:B-1----:R-:W-:-:S04]  /*2a20*/  FFMA.FTZ R0, R117, c[0x0][0x23c], -R5 ;  /* 0x00008f0075007a23 */ /* 0x002fc80000010805 */
        /* <DEDUP_REMOVED lines=14> */
[C---:B------:R-:W-:Y:S08]  /*2b10*/  HMMA.16816.F32 R44, R8.reuse, R28, R44 ;  /* 0x0000001c082c723c */ /* 0x040ff0000000182c */
[----:B------:R-:W-:Y:S01]  /*2b20*/  HMMA.16816.F32 R36, R8, R24, R36 ;  /* 0x000000180824723c */ /* 0x000fe20000001824 */
[----:B-1----:R-:W-:-:S04]  /*2b30*/  FFMA.FTZ R0, R78, c[0x0][0x23c], -R6 ;  /* 0x00008f004e007a23 */ /* 0x002fc80000010806 */
[----:B------:R1:W-:Y:S03]  /*2b40*/  MUFU.EX2 R181, R0 ;  /* 0x0000000000b57308 */ /* 0x0003e60000000800 */
[C---:B------:R-:W-:Y:S08]  /*2b50*/  HMMA.16816.F32 R40, R8.reuse, R30, R40 ;  /* 0x0000001e0828723c */ /* 0x040ff00000001828 */
[----:B------:R-:W-:Y:S01]  /*2b60*/  HMMA.16816.F32 R32, R8, R26, R32 ;  /* 0x0000001a0820723c */ /* 0x000fe20000001820 */
[----:B-1----:R-:W-:-:S06]  /*2b70*/  FFMA.FTZ R0, R184, c[0x0][0x23c], -R5 ;  /* 0x00008f00b8007a23 */ /* 0x002fcc0000010805 */
[----:B------:R-:W-:Y:S02]  /*2b80*/  F2FP.PACK_AB R8, R240, R239 ;  /* 0x000000eff008723e */ /* 0x000fe400000000ff */
[----:B------:R-:W-:Y:S01]  /*2b90*/  F2FP.PACK_AB R9, R183, R199 ;  /* 0x000000c7b709723e */ /* 0x000fe200000000ff */
[----:B------:R1:W-:Y:S01]  /*2ba0*/  MUFU.EX2 R117, R0 ;  /* 0x0000000000757308 */ /* 0x0003e20000000800 */
[----:B------:R-:W-:Y:S02]  /*2bb0*/  F2FP.PACK_AB R10, R241, R242 ;  /* 0x000000f2f10a723e */ /* 0x000fe400000000ff */
[----:B------:R-:W-:Y:S02]  /*2bc0*/  F2FP.PACK_AB R11, R223, R198 ;  /* 0x000000c6df0b723e */ /* 0x000fe400000000ff */
[----:B------:R-:W-:-:S04]  /*2bd0*/  MOV R184, R72 ;  /* 0x0000004800b87202 */ /* 0x000fc80000000f00 */
[----:B------:R-:W-:Y:S01]  /*2be0*/  F2FP.PACK_AB R170, R252, R184 ;  /* 0x000000b8fcaa723e */ /* 0x000fe200000000ff */
[----:B------:R-:W-:Y:S01]  /*2bf0*/  HMMA.16816.F32 R60, R8, R24, R20 ;  /* 0x00000018083c723c */ /* 0x000fe20000001814 */
[----:B-1----:R-:W-:Y:S01]  /*2c00*/  FFMA.FTZ R0, R185, c[0x0][0x23c], -R5 ;  /* 0x00008f00b9007a23 */ /* 0x002fe20000010805 */
[----:B------:R-:W-:-:S06]  /*2c10*/  MOV R185, R85 ;  /* 0x0000005500b97202 */ /* 0x000fcc0000000f00 */
[C---:B------:R-:W-:Y:S01]  /*2c20*/  HMMA.16816.F32 R20, R8.reuse, R30, R56 ;  /* 0x0000001e0814723c */ /* 0x040fe20000001838 */
[----:B------:R1:W3:Y:S07]  /*2c30*/  MUFU.EX2 R118, R0 ;  /* 0x0000000000767308 */ /* 0x0002ee0000000800 */
[C---:B------:R-:W-:Y:S08]  /*2c40*/  HMMA.16816.F32 R52, R8.reuse, R28, R52 ;  /* 0x0000001c0834723c */ /* 0x040ff00000001834 */
[----:B------:R-:W-:Y:S01]  /*2c50*/  HMMA.16816.F32 R28, R8, R26, R48 ;  /* 0x0000001a081c723c */ /* 0x000fe20000001830 */
[----:B------:R-:W4:Y:S01]  /*2c60*/  LDSM.16.MT88.4 R24, [R204+0x4c00] ;  /* 0x004c0000cc18783b */ /* 0x000f220000004200 */
[----:B-1----:R-:W-:-:S04]  /*2c70*/  FFMA.FTZ R0, R112, c[0x0][0x23c], -R5 ;  /* 0x00008f0070007a23 */ /* 0x002fc80000010805 */
[----:B------:R1:W-:Y:S01]  /*2c80*/  MUFU.EX2 R116, R0 ;  /* 0x0000000000747308 */ /* 0x0003e20000000800 */
[----:B---3--:R-:W-:Y:S01]  /*2c90*/  F2FP.PACK_AB R8, R118, R117 ;  /* 0x000000757608723e */ /* 0x008fe200000000ff */
[----:B-1----:R-:W-:-:S06]  /*2ca0*/  FFMA.FTZ R0, R113, c[0x0][0x23c], -R5 ;  /* 0x00008f0071007a23 */ /* 0x002fcc0000010805 */
[----:B------:R1:W3:Y:S02]  /*2cb0*/  MUFU.EX2 R112, R0 ;  /* 0x0000000000707308 */ /* 0x0002e40000000800 */
[----:B-1----:R-:W-:Y:S01]  /*2cc0*/  FFMA.FTZ R0, R186, c[0x0][0x23c], -R4 ;  /* 0x00008f00ba007a23 */ /* 0x002fe20000010804 */
[----:B------:R-:W-:Y:S02]  /*2cd0*/  MOV R186, R84 ;  /* 0x0000005400ba7202 */ /* 0x000fe40000000f00 */
[----:B---3--:R-:W-:-:S03]  /*2ce0*/  F2FP.PACK_AB R10, R112, R116 ;  /* 0x00000074700a723e */ /* 0x008fc600000000ff */
[----:B------:R1:W3:Y:S02]  /*2cf0*/  MUFU.EX2 R92, R0 ;  /* 0x00000000005c7308 */ /* 0x0002e40000000800 */
[----:B-1----:R-:W-:Y:S01]  /*2d00*/  FFMA.FTZ R0, R114, c[0x0][0x23c], -R4 ;  /* 0x00008f0072007a23 */ /* 0x002fe20000010804 */
[----:B---3--:R-:W-:Y:S02]  /*2d10*/  F2FP.PACK_AB R9, R96, R92 ;  /* 0x0000005c6009723e */ /* 0x008fe400000000ff */
[----:B------:R-:W-:-:S03]  /*2d20*/  MOV R114, R221 ;  /* 0x000000dd00727202 */ /* 0x000fc60000000f00 */
[----:B------:R1:W-:Y:S02]  /*2d30*/  MUFU.EX2 R93, R0 ;  /* 0x00000000005d7308 */ /* 0x0003e40000000800 */
[----:B-1----:R-:W-:Y:S01]  /*2d40*/  FFMA.FTZ R0, R115, c[0x0][0x23c], -R4 ;  /* 0x00008f0073007a23 */ /* 0x002fe20000010804 */
[----:B------:R-:W-:-:S05]  /*2d50*/  MOV R115, R163 ;  /* 0x000000a300737202 */ /* 0x000fca0000000f00 */
[----:B------:R1:W3:Y:S02]  /*2d60*/  MUFU.EX2 R89, R0 ;  /* 0x0000000000597308 */ /* 0x0002e40000000800 */
[----:B-1----:R-:W-:Y:S01]  /*2d70*/  FFMA.FTZ R0, R79, c[0x0][0x23c], -R6 ;  /* 0x00008f004f007a23 */ /* 0x002fe20000010806 */
[----:B---3--:R-:W-:-:S05]  /*2d80*/  F2FP.PACK_AB R11, R89, R93 ;  /* 0x0000005d590b723e */ /* 0x008fca00000000ff */
[----:B------:R1:W-:Y:S02]  /*2d90*/  MUFU.EX2 R113, R0 ;  /* 0x0000000000717308 */ /* 0x0003e40000000800 */
[C---:B--2---:R-:W-:Y:S08]  /*2da0*/  HMMA.16816.F32 R44, R8.reuse, R12, R44 ;  /* 0x0000000c082c723c */ /* 0x044ff0000000182c */
[----:B------:R-:W-:Y:S01]  /*2db0*/  HMMA.16816.F32 R32, R8, R18, R32 ;  /* 0x000000120820723c */ /* 0x000fe20000001820 */
[----:B-1----:R-:W-:Y:S01]  /*2dc0*/  FFMA.FTZ R0, R132, c[0x0][0x23c], -R5 ;  /* 0x00008f0084007a23 */ /* 0x002fe20000010805 */
[----:B------:R-:W-:-:S03]  /*2dd0*/  MOV R132, R162 ;  /* 0x000000a200847202 */ /* 0x000fc60000000f00 */
[----:B------:R1:W-:Y:S02]  /*2de0*/  MUFU.EX2 R88, R0 ;  /* 0x0000000000587308 */ /* 0x0003e40000000800 */
[----:B-1----:R-:W-:Y:S01]  /*2df0*/  FFMA.FTZ R0, R133, c[0x0][0x23c], -R5 ;  /* 0x00008f0085007a23 */ /* 0x002fe20000010805 */
[----:B------:R-:W-:-:S05]  /*2e00*/  MOV R133, R161 ;  /* 0x000000a100857202 */ /* 0x000fca0000000f00 */
[----:B------:R1:W2:Y:S02]  /*2e10*/  MUFU.EX2 R87, R0 ;  /* 0x0000000000577308 */ /* 0x0002a40000000800 */
[--C-:B-1----:R-:W-:Y:S01]  /*2e20*/  FFMA.FTZ R0, R108, c[0x0][0x23c], -R5.reuse ;  /* 0x00008f006c007a23 */ /* 0x102fe20000010805 */
[----:B------:R-:W-:Y:S02]  /*2e30*/  MOV R108, R160 ;  /* 0x000000a0006c7202 */ /* 0x000fe40000000f00 */
[C---:B------:R-:W-:Y:S03]  /*2e40*/  HMMA.16816.F32 R160, R8.reuse, R16, R36 ;  /* 0x0000001008a0723c */ /* 0x040fe60000001824 */
[----:B------:R1:W-:Y:S05]  /*2e50*/  MUFU.EX2 R86, R0 ;  /* 0x0000000000567308 */ /* 0x0003ea0000000800 */
[----:B------:R-:W-:Y:S07]  /*2e60*/  HMMA.16816.F32 R36, R8, R14, R40 ;  /* 0x0000000e0824723c */ /* 0x000fee0000001828 */
[----:B------:R-:W-:Y:S01]  /*2e70*/  F2FP.PACK_AB R8, R152, R243 ;  /* 0x000000f39808723e */ /* 0x000fe200000000ff */
[----:B-1----:R-:W-:Y:S01]  /*2e80*/  FFMA.FTZ R0, R109, c[0x0][0x23c], -R5 ;  /* 0x00008f006d007a23 */ /* 0x002fe20000010805 */
[----:B------:R-:W-:-:S02]  /*2e90*/  F2FP.PACK_AB R9, R224, R197 ;  /* 0x000000c5e009723e */ /* 0x000fc400000000ff */
[----:B------:R-:W-:Y:S01]  /*2ea0*/  F2FP.PACK_AB R10, R154, R153 ;  /* 0x000000999a0a723e */ /* 0x000fe200000000ff */
[----:B------:R1:W3:Y:S01]  /*2eb0*/  MUFU.EX2 R85, R0 ;  /* 0x0000000000557308 */ /* 0x0002e20000000800 */
[----:B------:R-:W-:Y:S02]  /*2ec0*/  F2FP.PACK_AB R11, R225, R226 ;  /* 0x000000e2e10b723e */ /* 0x000fe400000000ff */
[----:B------:R-:W-:-:S05]  /*2ed0*/  MOV R109, R220 ;  /* 0x000000dc006d7202 */ /* 0x000fca0000000f00 */
[----:B------:R-:W-:Y:S01]  /*2ee0*/  HMMA.16816.F32 R48, R8, R14, R20 ;  /* 0x0000000e0830723c */ /* 0x000fe20000001814 */
[----:B------:R-:W5:Y:S01]  /*2ef0*/  LDSM.16.MT88.4 R20, [R205+0x4c00] ;  /* 0x004c0000cd14783b */ /* 0x000f620000004200 */
[----:B-1----:R-:W-:Y:S01]  /*2f00*/  FFMA.FTZ R0, R134, c[0x0][0x23c], -R4 ;  /* 0x00008f0086007a23 */ /* 0x002fe20000010804 */
[----:B------:R-:W-:-:S05]  /*2f10*/  MOV R134, R82 ;  /* 0x0000005200867202 */ /* 0x000fca0000000f00 */
[C---:B------:R-:W-:Y:S01]  /*2f20*/  HMMA.16816.F32 R52, R8.reuse, R12, R52 ;  /* 0x0000000c0834723c */ /* 0x040fe20000001834 */
[----:B------:R-:W1:Y:S01]  /*2f30*/  LDSM.16.MT88.4 R12, [R204+0x5000] ;  /* 0x00500000cc0c783b */ /* 0x000e620000004200 */
[----:B------:R2:W-:Y:S06]  /*2f40*/  MUFU.EX2 R82, R0 ;  /* 0x0000000000527308 */ /* 0x0005ec0000000800 */
[C---:B------:R-:W-:Y:S08]  /*2f50*/  HMMA.16816.F32 R56, R8.reuse, R16, R60 ;  /* 0x000000100838723c */ /* 0x040ff0000000183c */
[----:B------:R-:W-:Y:S01]  /*2f60*/  HMMA.16816.F32 R28, R8, R18, R28 ;  /* 0x00000012081c723c */ /* 0x000fe2000000181c */
[----:B------:R-:W1:Y:S01]  /*2f70*/  LDSM.16.MT88.4 R16, [R205+0x5000] ;  /* 0x00500000cd10783b */ /* 0x000e620000004200 */
[----:B--2---:R-:W-:Y:S01]  /*2f80*/  FFMA.FTZ R0, R135, c[0x0][0x23c], -R4 ;  /* 0x00008f0087007a23 */ /* 0x004fe20000010804 */
[----:B------:R-:W-:-:S03]  /*2f90*/  MOV R135, R83 ;  /* 0x0000005300877202 */ /* 0x000fc60000000f00 */
[----:B------:R2:W2:Y:S01]  /*2fa0*/  MUFU.EX2 R83, R0 ;  /* 0x0000000000537308 */ /* 0x0004a20000000800 */
[----:B------:R-:W-:Y:S02]  /*2fb0*/  F2FP.PACK_AB R8, R87, R88 ;  /* 0x000000585708723e */ /* 0x000fe400000000ff */
[----:B---3--:R-:W-:Y:S01]  /*2fc0*/  F2FP.PACK_AB R10, R85, R86 ;  /* 0x00000056550a723e */ /* 0x008fe200000000ff */
[--C-:B--2---:R-:W-:Y:S01]  /*2fd0*/  FFMA.FTZ R0, R110, c[0x0][0x23c], -R4.reuse ;  /* 0x00008f006e007a23 */ /* 0x104fe20000010804 */
[----:B------:R-:W-:Y:S02]  /*2fe0*/  MOV R110, R81 ;  /* 0x00000051006e7202 */ /* 0x000fe40000000f00 */
[----:B------:R-:W-:Y:S01]  /*2ff0*/  F2FP.PACK_AB R9, R83, R82 ;  /* 0x000000525309723e */ /* 0x000fe200000000ff */
[----:B------:R2:W-:Y:S02]  /*3000*/  MUFU.EX2 R81, R0 ;  /* 0x0000000000517308 */ /* 0x0005e40000000800 */
[----:B--2---:R-:W-:Y:S01]  /*3010*/  FFMA.FTZ R0, R111, c[0x0][0x23c], -R4 ;  /* 0x00008f006f007a23 */ /* 0x004fe20000010804 */
[----:B------:R-:W-:-:S05]  /*3020*/  MOV R111, R80 ;  /* 0x00000050006f7202 */ /* 0x000fca0000000f00 */
[----:B------:R2:W3:Y:S02]  /*3030*/  MUFU.EX2 R80, R0 ;  /* 0x0000000000507308 */ /* 0x0004e40000000800 */
[----:B--2---:R-:W-:Y:S01]  /*3040*/  FFMA.FTZ R0, R90, c[0x0][0x23c], -R6 ;  /* 0x00008f005a007a23 */ /* 0x004fe20000010806 */
[----:B---3--:R-:W-:Y:S02]  /*3050*/  F2FP.PACK_AB R11, R80, R81 ;  /* 0x00000051500b723e */ /* 0x008fe400000000ff */
[----:B------:R-:W-:-:S03]  /*3060*/  MOV R90, R167 ;  /* 0x000000a7005a7202 */ /* 0x000fc60000000f00 */
[----:B------:R2:W-:Y:S02]  /*3070*/  MUFU.EX2 R84, R0 ;  /* 0x0000000000547308 */ /* 0x0005e40000000800 */
[C---:B----4-:R-:W-:Y:S08]  /*3080*/  HMMA.16816.F32 R40, R8.reuse, R24, R44 ;  /* 0x000000180828723c */ /* 0x050ff0000000182c */
[----:B------:R-:W-:Y:S01]  /*3090*/  HMMA.16816.F32 R36, R8, R26, R36 ;  /* 0x0000001a0824723c */ /* 0x000fe20000001824 */
[----:B--2---:R-:W-:Y:S01]  /*30a0*/  FFMA.FTZ R0, R128, c[0x0][0x23c], -R5 ;  /* 0x00008f0080007a23 */ /* 0x004fe20000010805 */
[----:B------:R-:W-:-:S03]  /*30b0*/  MOV R128, R166 ;  /* 0x000000a600807202 */ /* 0x000fc60000000f00 */
[----:B------:R2:W-:Y:S03]  /*30c0*/  MUFU.EX2 R78, R0 ;  /* 0x00000000004e7308 */ /* 0x0005e60000000800 */
[C---:B-----5:R-:W-:Y:S08]  /*30d0*/  HMMA.16816.F32 R160, R8.reuse, R20, R160 ;  /* 0x0000001408a0723c */ /* 0x060ff000000018a0 */
[----:B------:R-:W-:Y:S01]  /*30e0*/  HMMA.16816.F32 R32, R8, R22, R32 ;  /* 0x000000160820723c */ /* 0x000fe20000001820 */
[----:B--2---:R-:W-:Y:S01]  /*30f0*/  FFMA.FTZ R0, R129, c[0x0][0x23c], -R5 ;  /* 0x00008f0081007a23 */ /* 0x004fe20000010805 */
[----:B------:R-:W-:-:S05]  /*3100*/  MOV R129, R165 ;  /* 0x000000a500817202 */ /* 0x000fca0000000f00 */
[----:B------:R-:W-:Y:S01]  /*3110*/  F2FP.PACK_AB R9, R227, R228 ;  /* 0x000000e4e309723e */ /* 0x000fe200000000ff */
[----:B------:R2:W3:Y:S01]  /*3120*/  MUFU.EX2 R79, R0 ;  /* 0x00000000004f7308 */ /* 0x0004e20000000800 */
[----:B------:R-:W-:Y:S02]  /*3130*/  F2FP.PACK_AB R10, R128, R129 ;  /* 0x00000081800a723e */ /* 0x000fe400000000ff */
[----:B------:R-:W-:Y:S01]  /*3140*/  F2FP.PACK_AB R11, R230, R229 ;  /* 0x000000e5e60b723e */ /* 0x000fe200000000ff */
[----:B--2---:R-:W-:Y:S01]  /*3150*/  FFMA.FTZ R0, R104, c[0x0][0x23c], -R5 ;  /* 0x00008f0068007a23 */ /* 0x004fe20000010805 */
[----:B------:R-:W-:-:S03]  /*3160*/  MOV R104, R164 ;  /* 0x000000a400687202 */ /* 0x000fc60000000f00 */
[----:B------:R2:W-:Y:S02]  /*3170*/  MUFU.EX2 R77, R0 ;  /* 0x00000000004d7308 */ /* 0x0005e40000000800 */
[----:B--2---:R-:W-:Y:S01]  /*3180*/  FFMA.FTZ R0, R105, c[0x0][0x23c], -R5 ;  /* 0x00008f0069007a23 */ /* 0x004fe20000010805 */
[----:B------:R-:W-:-:S05]  /*3190*/  MOV R105, R155 ;  /* 0x0000009b00697202 */ /* 0x000fca0000000f00 */
[----:B------:R2:W4:Y:S01]  /*31a0*/  MUFU.EX2 R76, R0 ;  /* 0x00000000004c7308 */ /* 0x0005220000000800 */
[----:B------:R-:W-:-:S07]  /*31b0*/  F2FP.PACK_AB R8, R104, R105 ;  /* 0x000000696808723e */ /* 0x000fce00000000ff */
[----:B------:R-:W-:Y:S01]  /*31c0*/  HMMA.16816.F32 R44, R8, R26, R48 ;  /* 0x0000001a082c723c */ /* 0x000fe20000001830 */
[----:B--2---:R-:W-:-:S07]  /*31d0*/  FFMA.FTZ R0, R130, c[0x0][0x23c], -R4 ;  /* 0x00008f0082007a23 */ /* 0x004fce0000010804 */
[C---:B------:R-:W-:Y:S01]  /*31e0*/  HMMA.16816.F32 R52, R8.reuse, R24, R52 ;  /* 0x000000180834723c */ /* 0x040fe20000001834 */
[----:B------:R-:W2:Y:S01]  /*31f0*/  LDSM.16.MT88.4 R24, [R204+0x5400] ;  /* 0x00540000cc18783b */ /* 0x000ea20000004200 */
[----:B------:R-:W-:Y:S01]  /*3200*/  MOV R130, R154 ;  /* 0x0000009a00827202 */ /* 0x000fe20000000f00 */
[----:B------:R5:W-:Y:S05]  /*3210*/  MUFU.EX2 R74, R0 ;  /* 0x00000000004a7308 */ /* 0x000bea0000000800 */
[C---:B------:R-:W-:Y:S08]  /*3220*/  HMMA.16816.F32 R48, R8.reuse, R20, R56 ;  /* 0x000000140830723c */ /* 0x040ff00000001838 */
[----:B------:R-:W-:Y:S01]  /*3230*/  HMMA.16816.F32 R28, R8, R22, R28 ;  /* 0x00000016081c723c */ /* 0x000fe2000000181c */
[----:B------:R-:W1:Y:S01]  /*3240*/  LDSM.16.MT88.4 R20, [R205+0x5400] ;  /* 0x00540000cd14783b */ /* 0x000e620000004200 */
[----:B-----5:R-:W-:Y:S01]  /*3250*/  FFMA.FTZ R0, R131, c[0x0][0x23c], -R4 ;  /* 0x00008f0083007a23 */ /* 0x020fe20000010804 */
[----:B------:R-:W-:-:S03]  /*3260*/  MOV R131, R153 ;  /* 0x0000009900837202 */ /* 0x000fc60000000f00 */
[----:B------:R5:W5:Y:S01]  /*3270*/  MUFU.EX2 R73, R0 ;  /* 0x0000000000497308 */ /* 0x000b620000000800 */
[----:B---3--:R-:W-:Y:S02]  /*3280*/  F2FP.PACK_AB R8, R79, R78 ;  /* 0x0000004e4f08723e */ /* 0x008fe400000000ff */
[----:B----4-:R-:W-:Y:S01]  /*3290*/  F2FP.PACK_AB R10, R76, R77 ;  /* 0x0000004d4c0a723e */ /* 0x010fe200000000ff */
[--C-:B-----5:R-:W-:Y:S01]  /*32a0*/  FFMA.FTZ R0, R106, c[0x0][0x23c], -R4.reuse ;  /* 0x00008f006a007a23 */ /* 0x120fe20000010804 */
[----:B------:R-:W-:Y:S02]  /*32b0*/  F2FP.PACK_AB R9, R73, R74 ;  /* 0x0000004a4909723e */ /* 0x000fe400000000ff */
[----:B------:R-:W-:Y:S01]  /*32c0*/  MOV R106, R152 ;  /* 0x00000098006a7202 */ /* 0x000fe20000000f00 */
[----:B------:R3:W-:Y:S01]  /*32d0*/  MUFU.EX2 R72, R0 ;  /* 0x0000000000487308 */ /* 0x0007e20000000800 */
[----:B------:R-:W-:Y:S01]  /*32e0*/  LDSM.16.MT88.4 R152, [R204+0x5c00] ;  /* 0x005c0000cc98783b */ /* 0x000fe20000004200 */
        /* <DEDUP_REMOVED lines=9> */
[C---:B------:R-:W-:Y:S08]  /*3380*/  HMMA.16816.F32 R160, R8.reuse, R16, R160 ;  /* 0x0000001008a0723c */ /* 0x040ff000000018a0 */
        /* <DEDUP_REMOVED lines=49> */
[----:B--2---:R-:W-:-:S04]  /*36a0*/  FFMA.FTZ R0, R121, c[0x0][0x23c], -R5 ;  /* 0x00008f0079007a23 */ /* 0x004fc80000010805 */
[----:B------:R2:W4:Y:S02]  /*36b0*/  MUFU.EX2 R58, R0 ;  /* 0x00000000003a7308 */ /* 0x0005240000000800 */
[----:B---3--:R-:W-:Y:S01]  /*36c0*/  F2FP.PACK_AB R8, R61, R60 ;  /* 0x0000003c3d08723e */ /* 0x008fe200000000ff */
[----:B--2---:R-:W-:Y:S01]  /*36d0*/  FFMA.FTZ R0, R190, c[0x0][0x23c], -R4 ;  /* 0x00008f00be007a23 */ /* 0x004fe20000010804 */
[----:B----4-:R-:W-:-:S04]  /*36e0*/  F2FP.PACK_AB R10, R58, R59 ;  /* 0x0000003b3a0a723e */ /* 0x010fc800000000ff */
        /* <DEDUP_REMOVED lines=10> */
[----:B------:R2:W3:Y:S02]  /*3790*/  MUFU.EX2 R42, R0 ;  /* 0x00000000002a7308 */ /* 0x0004e40000000800 */
[C---:B-1----:R-:W-:Y:S08]  /*37a0*/  HMMA.16816.F32 R140, R8.reuse, R12, R140 ;  /* 0x0000000c088c723c */ /* 0x042ff0000000188c */
[----:B------:R-:W-:Y:S01]  /*37b0*/  HMMA.16816.F32 R36, R8, R14, R36 ;  /* 0x0000000e0824723c */ /* 0x000fe20000001824 */
[----:B--2---:R-:W-:-:S04]  /*37c0*/  FFMA.FTZ R0, R200, c[0x0][0x23c], -R5 ;  /* 0x00008f00c8007a23 */ /* 0x004fc80000010805 */
[----:B------:R1:W-:Y:S03]  /*37d0*/  MUFU.EX2 R41, R0 ;  /* 0x0000000000297308 */ /* 0x0003e60000000800 */
[C---:B-----5:R-:W-:Y:S08]  /*37e0*/  HMMA.16816.F32 R160, R8.reuse, R16, R160 ;  /* 0x0000001008a0723c */ /* 0x060ff000000018a0 */
[----:B------:R-:W-:Y:S01]  /*37f0*/  HMMA.16816.F32 R32, R8, R18, R32 ;  /* 0x000000120820723c */ /* 0x000fe20000001820 */
[----:B-1----:R-:W-:-:S06]  /*3800*/  FFMA.FTZ R0, R201, c[0x0][0x23c], -R5 ;  /* 0x00008f00c9007a23 */ /* 0x002fcc0000010805 */
[----:B------:R-:W-:Y:S02]  /*3810*/  F2FP.PACK_AB R8, R115, R132 ;  /* 0x000000847308723e */ /* 0x000fe400000000ff */
[----:B------:R-:W-:Y:S01]  /*3820*/  F2FP.PACK_AB R9, R75, R84 ;  /* 0x000000544b09723e */ /* 0x000fe200000000ff */
[----:B------:R1:W2:Y:S01]  /*3830*/  MUFU.EX2 R40, R0 ;  /* 0x0000000000287308 */ /* 0x0002a20000000800 */
[----:B------:R-:W-:Y:S02]  /*3840*/  F2FP.PACK_AB R10, R187, R114 ;  /* 0x00000072bb0a723e */ /* 0x000fe400000000ff */
[----:B---3--:R-:W-:-:S07]  /*3850*/  F2FP.PACK_AB R11, R42, R63 ;  /* 0x0000003f2a0b723e */ /* 0x008fce00000000ff */
[----:B------:R-:W-:Y:S01]  /*3860*/  HMMA.16816.F32 R48, R8, R16, R48 ;  /* 0x000000100830723c */ /* 0x000fe20000001830 */
[----:B-1----:R-:W-:Y:S01]  /*3870*/  FFMA.FTZ R0, R192, c[0x0][0x23c], -R5 ;  /* 0x00008f00c0007a23 */ /* 0x002fe20000010805 */
[----:B--2---:R-:W-:-:S06]  /*3880*/  F2FP.PACK_AB R164, R40, R41 ;  /* 0x0000002928a4723e */ /* 0x004fcc00000000ff */
[C---:B------:R-:W-:Y:S01]  /*3890*/  HMMA.16816.F32 R144, R8.reuse, R12, R144 ;  /* 0x0000000c0890723c */ /* 0x040fe20000001890 */
[----:B------:R1:W-:Y:S07]  /*38a0*/  MUFU.EX2 R31, R0 ;  /* 0x00000000001f7308 */ /* 0x0003ee0000000800 */
[C---:B------:R-:W-:Y:S01]  /*38b0*/  HMMA.16816.F32 R24, R8.reuse, R14, R24 ;  /* 0x0000000e0818723c */ /* 0x040fe20000001818 */
[----:B------:R-:W2:Y:S07]  /*38c0*/  LDSM.16.MT88.4 R12, [R205+0x5c00] ;  /* 0x005c0000cd0c783b */ /* 0x000eae0000004200 */
[----:B------:R-:W-:Y:S01]  /*38d0*/  HMMA.16816.F32 R20, R8, R18, R20 ;  /* 0x000000120814723c */ /* 0x000fe20000001814 */
[----:B-1----:R-:W-:-:S02]  /*38e0*/  FFMA.FTZ R0, R193, c[0x0][0x23c], -R5 ;  /* 0x00008f00c1007a23 */ /* 0x002fc40000010805 */
[----:B------:R-:W-:Y:S02]  /*38f0*/  FADD.FTZ R5, R97, R7 ;  /* 0x0000000761057221 */ /* 0x000fe40000010000 */
        /* <DEDUP_REMOVED lines=9> */
[----:B-1----:R-:W-:Y:S02]  /*3990*/  FFMA.FTZ R0, R195, c[0x0][0x23c], -R4 ;  /* 0x00008f00c3007a23 */ /* 0x002fe40000010804 */
[----:B------:R-:W-:Y:S01]  /*39a0*/  FADD.FTZ R4, R168, R157 ;  /* 0x0000009da8047221 */ /* 0x000fe20000010000 */
[----:B------:R-:W-:-:S03]  /*39b0*/  F2FP.PACK_AB R168, R185, R186 ;  /* 0x000000bab9a8723e */ /* 0x000fc600000000ff */
[----:B------:R1:W3:Y:S02]  /*39c0*/  MUFU.EX2 R220, R0 ;  /* 0x0000000000dc7308 */ /* 0x0002e40000000800 */
[----:B-1----:R-:W-:Y:S01]  /*39d0*/  FFMA.FTZ R0, R98, c[0x0][0x23c], -R6 ;  /* 0x00008f0062007a23 */ /* 0x002fe20000010806 */
[----:B---3--:R-:W-:-:S05]  /*39e0*/  F2FP.PACK_AB R167, R220, R28 ;  /* 0x0000001cdca7723e */ /* 0x008fca00000000ff */
[----:B------:R1:W-:Y:S02]  /*39f0*/  MUFU.EX2 R16, R0 ;  /* 0x0000000000107308 */ /* 0x0003e40000000800 */
[C---:B------:R-:W-:Y:S08]  /*3a00*/  HMMA.16816.F32 R140, R164.reuse, R152, R140 ;  /* 0x00000098a48c723c */ /* 0x040ff0000000188c */
[----:B------:R-:W-:Y:S01]  /*3a10*/  HMMA.16816.F32 R148, R164, R154, R36 ;  /* 0x0000009aa494723c */ /* 0x000fe20000001824 */
[----:B-1----:R-:W-:-:S04]  /*3a20*/  FFMA.FTZ R0, R99, c[0x0][0x23c], -R6 ;  /* 0x00008f0063007a23 */ /* 0x002fc80000010806 */
[----:B------:R1:W3:Y:S03]  /*3a30*/  MUFU.EX2 R10, R0 ;  /* 0x00000000000a7308 */ /* 0x0002e60000000800 */
[C---:B--2---:R-:W-:Y:S08]  /*3a40*/  HMMA.16816.F32 R160, R164.reuse, R12, R160 ;  /* 0x0000000ca4a0723c */ /* 0x044ff000000018a0 */
[----:B------:R-:W-:Y:S01]  /*3a50*/  HMMA.16816.F32 R164, R164, R14, R32 ;  /* 0x0000000ea4a4723c */ /* 0x000fe20000001820 */
[----:B-1----:R-:W-:Y:S01]  /*3a60*/  FFMA.FTZ R0, R94, c[0x0][0x23c], -R6 ;  /* 0x00008f005e007a23 */ /* 0x002fe20000010806 */
[----:B---3--:R-:W-:-:S03]  /*3a70*/  F2FP.PACK_AB R169, R10, R16 ;  /* 0x000000100aa9723e */ /* 0x008fc600000000ff */
[----:B------:R1:W-:Y:S02]  /*3a80*/  MUFU.EX2 R9, R0 ;  /* 0x0000000000097308 */ /* 0x0003e40000000800 */
[----:B-1----:R-:W-:-:S06]  /*3a90*/  FFMA.FTZ R0, R95, c[0x0][0x23c], -R6 ;  /* 0x00008f005f007a23 */ /* 0x002fcc0000010806 */
[----:B------:R1:W2:Y:S02]  /*3aa0*/  MUFU.EX2 R222, R0 ;  /* 0x0000000000de7308 */ /* 0x0002a40000000800 */
[----:B-1----:R-:W-:Y:S01]  /*3ab0*/  FADD.FTZ R0, R237, R171 ;  /* 0x000000abed007221 */ /* 0x002fe20000010000 */
[----:B--2---:R-:W-:-:S03]  /*3ac0*/  F2FP.PACK_AB R171, R222, R9 ;  /* 0x00000009deab723e */ /* 0x004fc600000000ff */
        /* <DEDUP_REMOVED lines=122> */
[----:B------:R-:W-:Y:S01]  /*4270*/  FADD.FTZ R220, R220, R0 ;  /* 0x00000000dcdc7221 */ /* 0x000fe20000010000 */
[----:B------:R-:W-:Y:S05]  /*4280*/  @!P0 BRA `(.L_x_28) ;  /* 0x000036e000008947 */ /* 0x000fea0003800000 */
[----:B------:R-:W-:Y:S01]  /*4290*/  LEA.HI.SX32 R217, R217, 0xfffffffe, 0x19 ;  /* 0xfffffffed9d97811 */ /* 0x000fe200078fcaff */
[----:B------:R-:W-:Y:S01]  /*42a0*/  IMAD.MOV.U32 R133, RZ, RZ, R137 ;  /* 0x000000ffff857224 */ /* 0x000fe200078e0089 */
[----:B------:R-:W-:Y:S01]  /*42b0*/  MOV R135, R3 ;  /* 0x0000000300877202 */ /* 0x000fe20000000f00 */
[----:B------:R-:W-:Y:S01]  /*42c0*/  IMAD.MOV.U32 R132, RZ, RZ, R138 ;  /* 0x000000ffff847224 */ /* 0x000fe200078e008a */
[----:B------:R-:W-:Y:S01]  /*42d0*/  MOV R134, R136 ;  /* 0x0000008800867202 */ /* 0x000fe20000000f00 */
[----:B------:R-:W-:Y:S05]  /*42e0*/  BRA `(.L_x_29) ;  /* 0x0000019000007947 */ /* 0x000fea0003800000 */
.L_x_31:
[----:B------:R-:W-:Y:S04]  /*42f0*/  IADD3 R0, R217, -0x1, RZ ;  /* 0xffffffffd9007810 */ /* 0x000fe80007ffe0ff */
[----:B------:R-:W-:Y:S01]  /*4300*/  SHF.R.S32.HI R136, RZ, 0x1f, R0 ;  /* 0x0000001fff887819 */ /* 0x000fe20000011400 */
[----:B------:R-:W-:Y:S04]  /*4310*/  IMAD.WIDE.U32 R2, R0, c[0x0][0x198], RZ ;  /* 0x0000660000027a25 */ /* 0x000fe800078e00ff */
        /* <DEDUP_REMOVED lines=22> */
.L_x_29:
[----:B------:R-:W-:Y:S01]  /*4480*/  SHF.R.S32.HI R0, RZ, 0x1f, R217 ;  /* 0x0000001fff007819 */ /* 0x000fe200000114d9 */
[----:B------:R-:W-:Y:S04]  /*4490*/  DEPBAR.LE SB0, 0x0 ;  /* 0x000080000000791a */ /* 0x000fe80000000000 */
[----:B------:R-:W-:Y:S01]  /*44a0*/  BAR.SYNC.DEFER_BLOCKING 0x0 ;  /* 0x0000000000007b1d */ /* 0x000fe20000010000 */
[----:B------:R-:W-:Y:S02]  /*44b0*/  IMAD R0, R0, c[0x0][0x1a0], RZ ;  /* 0x0000680000007a24 */ /* 0x000fe400078e02ff */
[C---:B------:R-:W-:Y:S04]  /*44c0*/  IMAD.WIDE.U32 R2, R217.reuse, c[0x0][0x1a0], RZ ;  /* 0x00006800d9027a25 */ /* 0x040fe800078e00ff */
        /* <DEDUP_REMOVED lines=14> */
[----:B------:R-:W-:Y:S04]  /*45b0*/  IADD3.X R3, R5, UR5, RZ, P1, !PT ;  /* 0x0000000505037c10 */ /* 0x000fe80008ffe4ff */
[----:B------:R-:W-:Y:S01]  /*45c0*/  IADD3.X R9, R3, UR5, RZ, P0, !PT ;  /* 0x0000000503097c10 */ /* 0x000fe200087fe4ff */
[----:B------:R1:W-:Y:S01]  /*45d0*/  LDGSTS.E.BYPASS.LTC128B.128 [R218+0x4800], [R4.64] ;  /* 0x0480000004da7fae */ /* 0x0003e2000b901d4a */
[----:B------:R-:W-:Y:S07]  /*45e0*/  ISETP.GT.AND P0, PT, R217, RZ, PT ;  /* 0x000000ffd900720c */ /* 0x000fee0003f04270 */
[----:B------:R2:W-:Y:S08]  /*45f0*/  LDGSTS.E.BYPASS.LTC128B.128 [R218+0x5000], [R2.64] ;  /* 0x0500000002da7fae */ /* 0x0005f0000b901d4a */
[----:B------:R3:W-:Y:S08]  /*4600*/  LDGSTS.E.BYPASS.LTC128B.128 [R218+0x5800], [R8.64] ;  /* 0x0580000008da7fae */ /* 0x0007f0000b901d4a */
[----:B------:R-:W-:Y:S08]  /*4610*/  LDSM.16.M88.4 R128, [R207] ;  /* 0x00000000cf80783b */ /* 0x000ff00000000200 */
[----:B------:R-:W1:Y:S08]  /*4620*/  LDSM.16.M88.4 R16, [R206] ;  /* 0x00000000ce10783b */ /* 0x000e700000000200 */
        /* <DEDUP_REMOVED lines=86> */
.L_x_30:
        /* <DEDUP_REMOVED lines=130> */
[----:B------:R-:W-:Y:S01]  /*53b0*/  SHFL.BFLY PT, R137, R3, 0x2, 0x1f ;  /* 0x0c401f0003897f89 */ /* 0x000fe200000e0000 */
[----:B------:R-:W-:Y:S07]  /*53c0*/  FMNMX.FTZ R138, R129, R138, !PT ;  /* 0x0000008a818a7209 */ /* 0x000fee0007810000 */
        /* <DEDUP_REMOVED lines=10> */
[C---:B------:R-:W-:Y:S01]  /*5470*/  FSETP.NEU.FTZ.AND P1, PT, R138.reuse, -INF , PT ;  /* 0xff8000008a00780b */ /* 0x040fe20003f3d000 */
[C---:B------:R-:W-:Y:S02]  /*5480*/  FADD.FTZ R0, -R138.reuse, R132 ;  /* 0x000000848a007221 */ /* 0x040fe40000010100 */
[----:B------:R-:W-:Y:S01]  /*5490*/  FMUL.FTZ R172, R138, c[0x0][0x23c] ;  /* 0x00008f008aac7a20 */ /* 0x000fe20000410000 */
[----:B--2---:R-:W-:Y:S01]  /*54a0*/  FMNMX.FTZ R137, R137, R173, !PT ;  /* 0x000000ad89897209 */ /* 0x004fe20007810000 */
[----:B------:R-:W-:Y:S03]  /*54b0*/  FMUL.FTZ R0, R0, c[0x0][0x23c] ;  /* 0x00008f0000007a20 */ /* 0x000fe60000410000 */
[----:B------:R-:W-:Y:S01]  /*54c0*/  FSEL R172, R172, RZ, P1 ;  /* 0x000000ffacac7208 */ /* 0x000fe20000800000 */
[----:B------:R2:W4:Y:S01]  /*54d0*/  MUFU.EX2 R139, R0 ;  /* 0x00000000008b7308 */ /* 0x0005220000000800 */
[----:B------:R-:W-:Y:S02]  /*54e0*/  FSETP.NEU.FTZ.AND P1, PT, R137, -INF , PT ;  /* 0xff8000008900780b */ /* 0x000fe40003f3d000 */
[----:B---3--:R-:W-:Y:S01]  /*54f0*/  FMNMX.FTZ R136, R136, R174, !PT ;  /* 0x000000ae88887209 */ /* 0x008fe20007810000 */
[--C-:B------:R-:W-:Y:S02]  /*5500*/  FFMA.FTZ R20, R20, c[0x0][0x23c], -R172.reuse ;  /* 0x00008f0014147a23 */ /* 0x100fe400000108ac */
[--C-:B------:R-:W-:Y:S02]  /*5510*/  FFMA.FTZ R21, R21, c[0x0][0x23c], -R172.reuse ;  /* 0x00008f0015157a23 */ /* 0x100fe400000108ac */
[--C-:B------:R-:W-:Y:S02]  /*5520*/  FFMA.FTZ R48, R48, c[0x0][0x23c], -R172.reuse ;  /* 0x00008f0030307a23 */ /* 0x100fe400000108ac */
[----:B------:R-:W-:Y:S01]  /*5530*/  MUFU.EX2 R188, R20 ;  /* 0x0000001400bc7308 */ /* 0x000fe20000000800 */
[--C-:B------:R-:W-:Y:S01]  /*5540*/  FFMA.FTZ R49, R49, c[0x0][0x23c], -R172.reuse ;  /* 0x00008f0031317a23 */ /* 0x100fe200000108ac */
[----:B-1----:R-:W-:Y:S01]  /*5550*/  FMNMX.FTZ R3, R2, R3, !PT ;  /* 0x0000000302037209 */ /* 0x002fe20007810000 */
        /* <DEDUP_REMOVED lines=9> */
[----:B--2---:R-:W-:Y:S01]  /*55f0*/  FADD.FTZ R0, -R137, R133 ;  /* 0x0000008589007221 */ /* 0x004fe20000010100 */
[----:B------:R4:W-:Y:S01]  /*5600*/  MUFU.EX2 R202, R16 ;  /* 0x0000001000ca7308 */ /* 0x0009e20000000800 */
[----:B------:R-:W-:Y:S02]  /*5610*/  FMUL.FTZ R133, R136, c[0x0][0x23c] ;  /* 0x00008f0088857a20 */ /* 0x000fe40000410000 */
[----:B------:R-:W-:Y:S02]  /*5620*/  FMUL.FTZ R0, R0, c[0x0][0x23c] ;  /* 0x00008f0000007a20 */ /* 0x000fe40000410000 */
        /* <DEDUP_REMOVED lines=12> */
[----:B----4-:R-:W-:Y:S02]  /*56f0*/  FMUL.FTZ R16, R139, R152 ;  /* 0x000000988b107220 */ /* 0x010fe40000410000 */
[--C-:B------:R-:W-:Y:S02]  /*5700*/  FFMA.FTZ R80, R80, c[0x0][0x23c], -R172.reuse ;  /* 0x00008f0050507a23 */ /* 0x100fe400000108ac */
[--C-:B------:R-:W-:Y:S01]  /*5710*/  FFMA.FTZ R81, R81, c[0x0][0x23c], -R172.reuse ;  /* 0x00008f0051517a23 */ /* 0x100fe200000108ac */
[----:B------:R3:W4:Y:S01]  /*5720*/  MUFU.EX2 R225, R5 ;  /* 0x0000000500e17308 */ /* 0x0007220000000800 */
[--C-:B------:R-:W-:Y:S02]  /*5730*/  FFMA.FTZ R84, R84, c[0x0][0x23c], -R172.reuse ;  /* 0x00008f0054547a23 */ /* 0x100fe400000108ac */
[----:B------:R-:W-:Y:S02]  /*5740*/  FFMA.FTZ R85, R85, c[0x0][0x23c], -R172 ;  /* 0x00008f0055557a23 */ /* 0x000fe400000108ac */
[----:B-1----:R-:W-:Y:S02]  /*5750*/  FADD.FTZ R0, -R136, R134 ;  /* 0x0000008688007221 */ /* 0x002fe40000010100 */
[----:B------:R-:W-:Y:S02]  /*5760*/  FMUL.FTZ R134, R3, c[0x0][0x23c] ;  /* 0x00008f0003867a20 */ /* 0x000fe40000410000 */
[--C-:B------:R-:W-:Y:S01]  /*5770*/  FFMA.FTZ R96, R96, c[0x0][0x23c], -R172.reuse ;  /* 0x00008f0060607a23 */ /* 0x100fe200000108ac */
[----:B------:R1:W-:Y:S01]  /*5780*/  MUFU.EX2 R235, R17 ;  /* 0x0000001100eb7308 */ /* 0x0003e20000000800 */
[--C-:B------:R-:W-:Y:S02]  /*5790*/  FFMA.FTZ R97, R97, c[0x0][0x23c], -R172.reuse ;  /* 0x00008f0061617a23 */ /* 0x100fe400000108ac */
[----:B------:R-:W-:Y:S02]  /*57a0*/  FMUL.FTZ R0, R0, c[0x0][0x23c] ;  /* 0x00008f0000007a20 */ /* 0x000fe40000410000 */
[----:B--2---:R-:W-:Y:S02]  /*57b0*/  FMUL.FTZ R4, R139, R144 ;  /* 0x000000908b047220 */ /* 0x004fe40000410000 */
[--C-:B------:R-:W-:Y:S02]  /*57c0*/  FFMA.FTZ R116, R116, c[0x0][0x23c], -R172.reuse ;  /* 0x00008f0074747a23 */ /* 0x100fe400000108ac */
[--C-:B------:R-:W-:Y:S01]  /*57d0*/  FFMA.FTZ R117, R117, c[0x0][0x23c], -R172.reuse ;  /* 0x00008f0075757a23 */ /* 0x100fe200000108ac */
[----:B------:R2:W-:Y:S01]  /*57e0*/  MUFU.EX2 R2, R0 ;  /* 0x0000000000027308 */ /* 0x0005e20000000800 */
[--C-:B------:R-:W-:Y:S02]  /*57f0*/  FFMA.FTZ R128, R128, c[0x0][0x23c], -R172.reuse ;  /* 0x00008f0080807a23 */ /* 0x100fe400000108ac */
[----:B------:R-:W-:Y:S02]  /*5800*/  FFMA.FTZ R172, R129, c[0x0][0x23c], -R172 ;  /* 0x00008f0081ac7a23 */ /* 0x000fe400000108ac */
[C---:B---3--:R-:W-:Y:S05]  /*5810*/  FMUL.FTZ R5, R139.reuse, R145 ;  /* 0x000000918b057220 */ /* 0x048fea0000410000 */
[----:B------:R4:W-:Y:S01]  /*5820*/  MUFU.EX2 R223, R36 ;  /* 0x0000002400df7308 */ /* 0x0009e20000000800 */
[----:B-1----:R-:W-:Y:S09]  /*5830*/  FMUL.FTZ R17, R139, R153 ;  /* 0x000000998b117220 */ /* 0x002ff20000410000 */
[----:B------:R-:W-:Y:S01]  /*5840*/  MUFU.EX2 R237, R37 ;  /* 0x0000002500ed7308 */ /* 0x000fe20000000800 */
[----:B--2---:R-:W-:Y:S02]  /*5850*/  FADD.FTZ R0, -R3, R135 ;  /* 0x0000008703007221 */ /* 0x004fe40000010100 */
[----:B------:R-:W-:Y:S02]  /*5860*/  FMUL.FTZ R135, R137, c[0x0][0x23c] ;  /* 0x00008f0089877a20 */ /* 0x000fe40000410000 */
[----:B------:R-:W-:Y:S05]  /*5870*/  FMUL.FTZ R0, R0, c[0x0][0x23c] ;  /* 0x00008f0000007a20 */ /* 0x000fea0000410000 */
[----:B------:R-:W-:Y:S01]  /*5880*/  MUFU.EX2 R239, R32 ;  /* 0x0000002000ef7308 */ /* 0x000fe20000000800 */
[----:B------:R-:W-:Y:S02]  /*5890*/  FSEL R135, R135, RZ, P1 ;  /* 0x000000ff87877208 */ /* 0x000fe40000800000 */
[----:B------:R-:W-:Y:S02]  /*58a0*/  FSETP.NEU.FTZ.AND P1, PT, R136, -INF , PT ;  /* 0xff8000008800780b */ /* 0x000fe40003f3d000 */
[----:B----4-:R-:W-:Y:S01]  /*58b0*/  F2FP.PACK_AB R36, R225, R192 ;  /* 0x000000c0e124723e */ /* 0x010fe200000000ff */
[--C-:B------:R-:W-:Y:S01]  /*58c0*/  FFMA.FTZ R22, R22, c[0x0][0x23c], -R135.reuse ;  /* 0x00008f0016167a23 */ /* 0x100fe20000010887 */
[----:B------:R-:W-:Y:S01]  /*58d0*/  FSEL R133, R133, RZ, P1 ;  /* 0x000000ff85857208 */ /* 0x000fe20000800000 */
[--C-:B------:R-:W-:Y:S01]  /*58e0*/  FFMA.FTZ R23, R23, c[0x0][0x23c], -R135.reuse ;  /* 0x00008f0017177a23 */ /* 0x100fe20000010887 */
[----:B------:R-:W-:Y:S01]  /*58f0*/  FSETP.NEU.FTZ.AND P1, PT, R3, -INF , PT ;  /* 0xff8000000300780b */ /* 0x000fe20003f3d000 */
[----:B------:R-:W-:Y:S01]  /*5900*/  MUFU.EX2 R183, R22 ;  /* 0x0000001600b77308 */ /* 0x000fe20000000800 */
[----:B------:R-:W-:Y:S02]  /*5910*/  FFMA.FTZ R50, R50, c[0x0][0x23c], -R135 ;  /* 0x00008f0032327a23 */ /* 0x000fe40000010887 */
[--C-:B------:R-:W-:Y:S01]  /*5920*/  FFMA.FTZ R40, R40, c[0x0][0x23c], -R133.reuse ;  /* 0x00008f0028287a23 */ /* 0x100fe20000010885 */
[----:B------:R-:W-:Y:S01]  /*5930*/  FSEL R134, R134, RZ, P1 ;  /* 0x000000ff86867208 */ /* 0x000fe20000800000 */
[--C-:B------:R-:W-:Y:S02]  /*5940*/  FFMA.FTZ R41, R41, c[0x0][0x23c], -R133.reuse ;  /* 0x00008f0029297a23 */ /* 0x100fe40000010885 */
[--C-:B------:R-:W-:Y:S02]  /*5950*/  FFMA.FTZ R44, R44, c[0x0][0x23c], -R133.reuse ;  /* 0x00008f002c2c7a23 */ /* 0x100fe40000010885 */
[--C-:B------:R-:W-:Y:S01]  /*5960*/  FFMA.FTZ R42, R42, c[0x0][0x23c], -R134.reuse ;  /* 0x00008f002a2a7a23 */ /* 0x100fe20000010886 */
[----:B------:R1:W-:Y:S01]  /*5970*/  MUFU.EX2 R187, R23 ;  /* 0x0000001700bb7308 */ /* 0x0003e20000000800 */
[--C-:B------:R-:W-:Y:S02]  /*5980*/  FFMA.FTZ R43, R43, c[0x0][0x23c], -R134.reuse ;  /* 0x00008f002b2b7a23 */ /* 0x100fe40000010886 */
[----:B------:R-:W-:Y:S02]  /*5990*/  FFMA.FTZ R45, R45, c[0x0][0x23c], -R133 ;  /* 0x00008f002d2d7a23 */ /* 0x000fe40000010885 */
        /* <DEDUP_REMOVED lines=11> */
[--C-:B------:R-:W-:Y:S01]  /*5a50*/  FFMA.FTZ R102, R102, c[0x0][0x23c], -R135.reuse ;  /* 0x00008f0066667a23 */ /* 0x100fe20000010887 */
[----:B-1----:R-:W1:Y:S01]  /*5a60*/  LDSM.16.MT88.4 R20, [R204+0x4000] ;  /* 0x00400000cc14783b */ /* 0x002e620000004200 */
[--C-:B------:R-:W-:Y:S02]  /*5a70*/  FFMA.FTZ R103, R103, c[0x0][0x23c], -R135.reuse ;  /* 0x00008f0067677a23 */ /* 0x100fe40000010887 */
[--C-:B------:R-:W-:Y:S02]  /*5a80*/  FFMA.FTZ R114, R114, c[0x0][0x23c], -R135.reuse ;  /* 0x00008f0072727a23 */ /* 0x100fe40000010887 */
[--C-:B------:R-:W-:Y:S01]  /*5a90*/  FFMA.FTZ R115, R115, c[0x0][0x23c], -R135.reuse ;  /* 0x00008f0073737a23 */ /* 0x100fe20000010887 */
[----:B------:R3:W-:Y:S01]  /*5aa0*/  MUFU.EX2 R228, R19 ;  /* 0x0000001300e47308 */ /* 0x0007e20000000800 */
[--C-:B------:R-:W-:Y:S02]  /*5ab0*/  FFMA.FTZ R6, R6, c[0x0][0x23c], -R135.reuse ;  /* 0x00008f0006067a23 */ /* 0x100fe40000010887 */
[--C-:B------:R-:W-:Y:S02]  /*5ac0*/  FFMA.FTZ R7, R7, c[0x0][0x23c], -R135.reuse ;  /* 0x00008f0007077a23 */ /* 0x100fe40000010887 */
[--C-:B------:R-:W-:Y:S02]  /*5ad0*/  FFMA.FTZ R38, R38, c[0x0][0x23c], -R135.reuse ;  /* 0x00008f0026267a23 */ /* 0x100fe40000010887 */
[----:B------:R-:W-:Y:S02]  /*5ae0*/  FFMA.FTZ R39, R39, c[0x0][0x23c], -R135 ;  /* 0x00008f0027277a23 */ /* 0x000fe40000010887 */
[--C-:B------:R-:W-:Y:S01]  /*5af0*/  FFMA.FTZ R8, R8, c[0x0][0x23c], -R133.reuse ;  /* 0x00008f0008087a23 */ /* 0x100fe20000010885 */
[----:B------:R4:W-:Y:S01]  /*5b00*/  MUFU.EX2 R191, R6 ;  /* 0x0000000600bf7308 */ /* 0x0009e20000000800 */
[--C-:B------:R-:W-:Y:S02]  /*5b10*/  FFMA.FTZ R9, R9, c[0x0][0x23c], -R133.reuse ;  /* 0x00008f0009097a23 */ /* 0x100fe40000010885 */
[--C-:B------:R-:W-:Y:S02]  /*5b20*/  FFMA.FTZ R10, R10, c[0x0][0x23c], -R134.reuse ;  /* 0x00008f000a0a7a23 */ /* 0x100fe40000010886 */
[----:B--2---:R-:W-:Y:S02]  /*5b30*/  FMUL.FTZ R18, R132, R154 ;  /* 0x0000009a84127220 */ /* 0x004fe40000410000 */
[--C-:B------:R-:W-:Y:S02]  /*5b40*/  FFMA.FTZ R11, R11, c[0x0][0x23c], -R134.reuse ;  /* 0x00008f000b0b7a23 */ /* 0x100fe40000010886 */
[--C-:B------:R-:W-:Y:S01]  /*5b50*/  FFMA.FTZ R12, R12, c[0x0][0x23c], -R133.reuse ;  /* 0x00008f000c0c7a23 */ /* 0x100fe20000010885 */
[----:B------:R-:W2:Y:S01]  /*5b60*/  MUFU.EX2 R201, R7 ;  /* 0x0000000700c97308 */ /* 0x000ea20000000800 */
[----:B------:R-:W-:Y:S02]  /*5b70*/  FFMA.FTZ R13, R13, c[0x0][0x23c], -R133 ;  /* 0x00008f000d0d7a23 */ /* 0x000fe40000010885 */
[--C-:B------:R-:W-:Y:S02]  /*5b80*/  FFMA.FTZ R14, R14, c[0x0][0x23c], -R134.reuse ;  /* 0x00008f000e0e7a23 */ /* 0x100fe40000010886 */
[----:B---3--:R-:W-:Y:S02]  /*5b90*/  FMUL.FTZ R19, R132, R155 ;  /* 0x0000009b84137220 */ /* 0x008fe40000410000 */
[----:B------:R-:W-:Y:S01]  /*5ba0*/  LDSM.16.MT88.4 R152, [R204+0x5c00] ;  /* 0x005c0000cc98783b */ /* 0x000fe20000004200 */
[--C-:B------:R-:W-:Y:S02]  /*5bb0*/  FFMA.FTZ R34, R34, c[0x0][0x23c], -R135.reuse ;  /* 0x00008f0022227a23 */ /* 0x100fe40000010887 */
[----:B------:R3:W-:Y:S01]  /*5bc0*/  MUFU.EX2 R200, R38 ;  /* 0x0000002600c87308 */ /* 0x0007e20000000800 */
[----:B------:R-:W-:Y:S02]  /*5bd0*/  FFMA.FTZ R35, R35, c[0x0][0x23c], -R135 ;  /* 0x00008f0023237a23 */ /* 0x000fe40000010887 */
[--C-:B------:R-:W-:Y:S02]  /*5be0*/  FFMA.FTZ R24, R24, c[0x0][0x23c], -R133.reuse ;  /* 0x00008f0018187a23 */ /* 0x100fe40000010885 */
[----:B----4-:R-:W-:Y:S02]  /*5bf0*/  FMUL.FTZ R6, R132, R146 ;  /* 0x0000009284067220 */ /* 0x010fe40000410000 */
[--C-:B------:R-:W-:Y:S02]  /*5c00*/  FFMA.FTZ R25, R25, c[0x0][0x23c], -R133.reuse ;  /* 0x00008f0019197a23 */ /* 0x100fe40000010885 */
[--C-:B------:R-:W-:Y:S01]  /*5c10*/  FFMA.FTZ R27, R27, c[0x0][0x23c], -R134.reuse ;  /* 0x00008f001b1b7a23 */ /* 0x100fe20000010886 */
[----:B------:R4:W-:Y:S01]  /*5c20*/  MUFU.EX2 R232, R39 ;  /* 0x0000002700e87308 */ /* 0x0009e20000000800 */
[--C-:B------:R-:W-:Y:S02]  /*5c30*/  FFMA.FTZ R28, R28, c[0x0][0x23c], -R133.reuse ;  /* 0x00008f001c1c7a23 */ /* 0x100fe40000010885 */
[----:B------:R-:W-:Y:S01]  /*5c40*/  FFMA.FTZ R29, R29, c[0x0][0x23c], -R133 ;  /* 0x00008f001d1d7a23 */ /* 0x000fe20000010885 */
[----:B--2---:R-:W-:Y:S01]  /*5c50*/  F2FP.PACK_AB R37, R201, R191 ;  /* 0x000000bfc925723e */ /* 0x004fe200000000ff */
[----:B------:R-:W-:Y:S02]  /*5c60*/  FMUL.FTZ R7, R132, R147 ;  /* 0x0000009384077220 */ /* 0x000fe40000410000 */
[--C-:B------:R-:W-:Y:S02]  /*5c70*/  FFMA.FTZ R30, R30, c[0x0][0x23c], -R134.reuse ;  /* 0x00008f001e1e7a23 */ /* 0x100fe40000010886 */
[--C-:B------:R-:W-:Y:S01]  /*5c80*/  FFMA.FTZ R31, R31, c[0x0][0x23c], -R134.reuse ;  /* 0x00008f001f1f7a23 */ /* 0x100fe20000010886 */
[----:B------:R-:W-:Y:S01]  /*5c90*/  MUFU.EX2 R195, R41 ;  /* 0x0000002900c37308 */ /* 0x000fe20000000800 */
[--C-:B------:R-:W-:Y:S02]  /*5ca0*/  FFMA.FTZ R66, R66, c[0x0][0x23c], -R135.reuse ;  /* 0x00008f0042427a23 */ /* 0x100fe40000010887 */
[----:B------:R-:W-:Y:S01]  /*5cb0*/  FFMA.FTZ R67, R67, c[0x0][0x23c], -R135 ;  /* 0x00008f0043437a23 */ /* 0x000fe20000010887 */
[----:B---3--:R-:W-:Y:S01]  /*5cc0*/  F2FP.PACK_AB R38, R235, R202 ;  /* 0x000000caeb26723e */ /* 0x008fe200000000ff */
[--C-:B------:R-:W-:Y:S02]  /*5cd0*/  FFMA.FTZ R56, R56, c[0x0][0x23c], -R133.reuse ;  /* 0x00008f0038387a23 */ /* 0x100fe40000010885 */
[--C-:B------:R-:W-:Y:S02]  /*5ce0*/  FFMA.FTZ R57, R57, c[0x0][0x23c], -R133.reuse ;  /* 0x00008f0039397a23 */ /* 0x100fe40000010885 */
[--C-:B------:R-:W-:Y:S01]  /*5cf0*/  FFMA.FTZ R58, R58, c[0x0][0x23c], -R134.reuse ;  /* 0x00008f003a3a7a23 */ /* 0x100fe20000010886 */
[----:B------:R-:W-:Y:S01]  /*5d00*/  MUFU.EX2 R184, R42 ;  /* 0x0000002a00b87308 */ /* 0x000fe20000000800 */
[--C-:B------:R-:W-:Y:S02]  /*5d10*/  FFMA.FTZ R59, R59, c[0x0][0x23c], -R134.reuse ;  /* 0x00008f003b3b7a23 */ /* 0x100fe40000010886 */
[--C-:B------:R-:W-:Y:S01]  /*5d20*/  FFMA.FTZ R60, R60, c[0x0][0x23c], -R133.reuse ;  /* 0x00008f003c3c7a23 */ /* 0x100fe20000010885 */
[----:B----4-:R-:W-:Y:S01]  /*5d30*/  F2FP.PACK_AB R39, R228, R197 ;  /* 0x000000c5e427723e */ /* 0x010fe200000000ff */
[----:B------:R-:W-:Y:S02]  /*5d40*/  FFMA.FTZ R61, R61, c[0x0][0x23c], -R133 ;  /* 0x00008f003d3d7a23 */ /* 0x000fe40000010885 */
[--C-:B------:R-:W-:Y:S02]  /*5d50*/  FFMA.FTZ R62, R62, c[0x0][0x23c], -R134.reuse ;  /* 0x00008f003e3e7a23 */ /* 0x100fe40000010886 */
[--C-:B------:R-:W-:Y:S01]  /*5d60*/  FFMA.FTZ R63, R63, c[0x0][0x23c], -R134.reuse ;  /* 0x00008f003f3f7a23 */ /* 0x100fe20000010886 */
[----:B------:R2:W-:Y:S01]  /*5d70*/  MUFU.EX2 R189, R43 ;  /* 0x0000002b00bd7308 */ /* 0x0005e20000000800 */
[-C--:B-1----:R-:W-:Y:S05]  /*5d80*/  HMMA.16816.F32 R4, R36, R20.reuse, R4 ;  /* 0x000000142404723c */ /* 0x082fea0000001804 */
[--C-:B------:R-:W-:Y:S02]  /*5d90*/  FFMA.FTZ R70, R70, c[0x0][0x23c], -R135.reuse ;  /* 0x00008f0046467a23 */ /* 0x100fe40000010887 */
[--C-:B------:R-:W-:Y:S02]  /*5da0*/  FFMA.FTZ R71, R71, c[0x0][0x23c], -R135.reuse ;  /* 0x00008f0047477a23 */ /* 0x100fe40000010887 */
[----:B------:R-:W-:Y:S03]  /*5db0*/  MUFU.EX2 R0, R0 ;  /* 0x0000000000007308 */ /* 0x000fe60000000800 */
[--C-:B------:R-:W-:Y:S02]  /*5dc0*/  FFMA.FTZ R82, R82, c[0x0][0x23c], -R135.reuse ;  /* 0x00008f0052527a23 */ /* 0x100fe40000010887 */
[----:B------:R-:W-:Y:S02]  /*5dd0*/  FFMA.FTZ R83, R83, c[0x0][0x23c], -R135 ;  /* 0x00008f0053537a23 */ /* 0x000fe40000010887 */
[--C-:B------:R-:W-:Y:S02]  /*5de0*/  FFMA.FTZ R72, R72, c[0x0][0x23c], -R133.reuse ;  /* 0x00008f0048487a23 */ /* 0x100fe40000010885 */
[--C-:B------:R-:W-:Y:S01]  /*5df0*/  FFMA.FTZ R73, R73, c[0x0][0x23c], -R133.reuse ;  /* 0x00008f0049497a23 */ /* 0x100fe20000010885 */
[----:B------:R1:W-:Y:S01]  /*5e00*/  MUFU.EX2 R176, R8 ;  /* 0x0000000800b07308 */ /* 0x0003e20000000800 */
[--C-:B------:R-:W-:Y:S02]  /*5e10*/  FFMA.FTZ R74, R74, c[0x0][0x23c], -R134.reuse ;  /* 0x00008f004a4a7a23 */ /* 0x100fe40000010886 */
[--C-:B------:R-:W-:Y:S01]  /*5e20*/  FFMA.FTZ R75, R75, c[0x0][0x23c], -R134.reuse ;  /* 0x00008f004b4b7a23 */ /* 0x100fe20000010886 */
[----:B--2---:R-:W2:Y:S01]  /*5e30*/  LDSM.16.MT88.4 R40, [R205+0x4000] ;  /* 0x00400000cd28783b */ /* 0x004ea20000004200 */
[--C-:B------:R-:W-:Y:S02]  /*5e40*/  FFMA.FTZ R76, R76, c[0x0][0x23c], -R133.reuse ;  /* 0x00008f004c4c7a23 */ /* 0x100fe40000010885 */
[----:B------:R-:W-:Y:S02]  /*5e50*/  FFMA.FTZ R77, R77, c[0x0][0x23c], -R133 ;  /* 0x00008f004d4d7a23 */ /* 0x000fe40000010885 */
[--C-:B------:R-:W-:Y:S01]  /*5e60*/  FFMA.FTZ R78, R78, c[0x0][0x23c], -R134.reuse ;  /* 0x00008f004e4e7a23 */ /* 0x100fe20000010886 */
[----:B------:R-:W3:Y:S01]  /*5e70*/  MUFU.EX2 R179, R9 ;  /* 0x0000000900b37308 */ /* 0x000ee20000000800 */
[--C-:B------:R-:W-:Y:S02]  /*5e80*/  FFMA.FTZ R79, R79, c[0x0][0x23c], -R134.reuse ;  /* 0x00008f004f4f7a23 */ /* 0x100fe40000010886 */
[--C-:B------:R-:W-:Y:S02]  /*5e90*/  FFMA.FTZ R86, R86, c[0x0][0x23c], -R135.reuse ;  /* 0x00008f0056567a23 */ /* 0x100fe40000010887 */
[--C-:B------:R-:W-:Y:S02]  /*5ea0*/  FFMA.FTZ R87, R87, c[0x0][0x23c], -R135.reuse ;  /* 0x00008f0057577a23 */ /* 0x100fe40000010887 */
[--C-:B------:R-:W-:Y:S02]  /*5eb0*/  FFMA.FTZ R98, R98, c[0x0][0x23c], -R135.reuse ;  /* 0x00008f0062627a23 */ /* 0x100fe40000010887 */
[----:B------:R-:W-:Y:S01]  /*5ec0*/  FFMA.FTZ R99, R99, c[0x0][0x23c], -R135 ;  /* 0x00008f0063637a23 */ /* 0x000fe20000010887 */
[----:B------:R4:W-:Y:S01]  /*5ed0*/  MUFU.EX2 R174, R10 ;  /* 0x0000000a00ae7308 */ /* 0x0009e20000000800 */
[--C-:B------:R-:W-:Y:S02]  /*5ee0*/  FFMA.FTZ R88, R88, c[0x0][0x23c], -R133.reuse ;  /* 0x00008f0058587a23 */ /* 0x100fe40000010885 */
[--C-:B------:R-:W-:Y:S02]  /*5ef0*/  FFMA.FTZ R89, R89, c[0x0][0x23c], -R133.reuse ;  /* 0x00008f0059597a23 */ /* 0x100fe40000010885 */
[----:B-1----:R-:W-:Y:S02]  /*5f00*/  FMUL.FTZ R8, R2, R140 ;  /* 0x0000008c02087220 */ /* 0x002fe40000410000 */
[--C-:B------:R-:W-:Y:S02]  /*5f10*/  FFMA.FTZ R90, R90, c[0x0][0x23c], -R134.reuse ;  /* 0x00008f005a5a7a23 */ /* 0x100fe40000010886 */
[--C-:B------:R-:W-:Y:S01]  /*5f20*/  FFMA.FTZ R91, R91, c[0x0][0x23c], -R134.reuse ;  /* 0x00008f005b5b7a23 */ /* 0x100fe20000010886 */
[----:B------:R1:W5:Y:S01]  /*5f30*/  MUFU.EX2 R177, R11 ;  /* 0x0000000b00b17308 */ /* 0x0003620000000800 */
[--C-:B------:R-:W-:Y:S02]  /*5f40*/  FFMA.FTZ R92, R92, c[0x0][0x23c], -R133.reuse ;  /* 0x00008f005c5c7a23 */ /* 0x100fe40000010885 */
[--C-:B------:R-:W-:Y:S01]  /*5f50*/  FFMA.FTZ R93, R93, c[0x0][0x23c], -R133.reuse ;  /* 0x00008f005d5d7a23 */ /* 0x100fe20000010885 */
[----:B---3--:R-:W-:Y:S01]  /*5f60*/  F2FP.PACK_AB R32, R179, R176 ;  /* 0x000000b0b320723e */ /* 0x008fe200000000ff */
[----:B------:R-:W-:Y:S02]  /*5f70*/  FMUL.FTZ R9, R2, R141 ;  /* 0x0000008d02097220 */ /* 0x000fe40000410000 */
        /* <DEDUP_REMOVED lines=8> */
[----:B------:R4:W2:Y:S01]  /*6000*/  MUFU.EX2 R186, R13 ;  /* 0x0000000d00ba7308 */ /* 0x0008a20000000800 */
[--C-:B------:R-:W-:Y:S02]  /*6010*/  FFMA.FTZ R108, R108, c[0x0][0x23c], -R133.reuse ;  /* 0x00008f006c6c7a23 */ /* 0x100fe40000010885 */
[----:B------:R-:W-:Y:S02]  /*6020*/  FFMA.FTZ R109, R109, c[0x0][0x23c], -R133 ;  /* 0x00008f006d6d7a23 */ /* 0x000fe40000010885 */
[----:B-1----:R-:W-:Y:S02]  /*6030*/  FMUL.FTZ R11, R0, R143 ;  /* 0x0000008f000b7220 */ /* 0x002fe40000410000 */
[--C-:B------:R-:W-:Y:S02]  /*6040*/  FFMA.FTZ R110, R110, c[0x0][0x23c], -R134.reuse ;  /* 0x00008f006e6e7a23 */ /* 0x100fe40000010886 */
[--C-:B------:R-:W-:Y:S01]  /*6050*/  FFMA.FTZ R111, R111, c[0x0][0x23c], -R134.reuse ;  /* 0x00008f006f6f7a23 */ /* 0x100fe20000010886 */
[----:B------:R1:W-:Y:S01]  /*6060*/  MUFU.EX2 R178, R14 ;  /* 0x0000000e00b27308 */ /* 0x0003e20000000800 */
[--C-:B------:R-:W-:Y:S02]  /*6070*/  FFMA.FTZ R118, R118, c[0x0][0x23c], -R135.reuse ;  /* 0x00008f0076767a23 */ /* 0x100fe40000010887 */
[--C-:B------:R-:W-:Y:S02]  /*6080*/  FFMA.FTZ R119, R119, c[0x0][0x23c], -R135.reuse ;  /* 0x00008f0077777a23 */ /* 0x100fe40000010887 */
[----:B---3--:R-:W-:Y:S02]  /*6090*/  FMUL.FTZ R12, R2, R148 ;  /* 0x00000094020c7220 */ /* 0x008fe40000410000 */
[--C-:B------:R-:W-:Y:S02]  /*60a0*/  FFMA.FTZ R130, R130, c[0x0][0x23c], -R135.reuse ;  /* 0x00008f0082827a23 */ /* 0x100fe40000010887 */
[----:B------:R-:W-:Y:S01]  /*60b0*/  FFMA.FTZ R135, R131, c[0x0][0x23c], -R135 ;  /* 0x00008f0083877a23 */ /* 0x000fe20000010887 */
[----:B------:R3:W2:Y:S01]  /*60c0*/  MUFU.EX2 R180, R15 ;  /* 0x0000000f00b47308 */ /* 0x0006a20000000800 */
[--C-:B------:R-:W-:Y:S02]  /*60d0*/  FFMA.FTZ R120, R120, c[0x0][0x23c], -R133.reuse ;  /* 0x00008f0078787a23 */ /* 0x100fe40000010885 */
[--C-:B------:R-:W-:Y:S02]  /*60e0*/  FFMA.FTZ R121, R121, c[0x0][0x23c], -R133.reuse ;  /* 0x00008f0079797a23 */ /* 0x100fe40000010885 */
[----:B----4-:R-:W-:Y:S02]  /*60f0*/  FMUL.FTZ R13, R2, R149 ;  /* 0x00000095020d7220 */ /* 0x010fe40000410000 */
[--C-:B------:R-:W-:Y:S02]  /*6100*/  FFMA.FTZ R124, R124, c[0x0][0x23c], -R133.reuse ;  /* 0x00008f007c7c7a23 */ /* 0x100fe40000010885 */
[----:B------:R-:W-:Y:S01]  /*6110*/  FFMA.FTZ R133, R125, c[0x0][0x23c], -R133 ;  /* 0x00008f007d857a23 */ /* 0x000fe20000010885 */
[----:B------:R5:W-:Y:S01]  /*6120*/  MUFU.EX2 R241, R33 ;  /* 0x0000002100f17308 */ /* 0x000be20000000800 */
[--C-:B------:R-:W-:Y:S02]  /*6130*/  FFMA.FTZ R122, R122, c[0x0][0x23c], -R134.reuse ;  /* 0x00008f007a7a7a23 */ /* 0x100fe40000010886 */
[--C-:B------:R-:W-:Y:S02]  /*6140*/  FFMA.FTZ R123, R123, c[0x0][0x23c], -R134.reuse ;  /* 0x00008f007b7b7a23 */ /* 0x100fe40000010886 */
[----:B-1----:R-:W-:Y:S02]  /*6150*/  FMUL.FTZ R14, R0, R150 ;  /* 0x00000096000e7220 */ /* 0x002fe40000410000 */
[--C-:B------:R-:W-:Y:S02]  /*6160*/  FFMA.FTZ R126, R126, c[0x0][0x23c], -R134.reuse ;  /* 0x00008f007e7e7a23 */ /* 0x100fe40000010886 */
[----:B------:R-:W-:Y:S01]  /*6170*/  FFMA.FTZ R134, R127, c[0x0][0x23c], -R134 ;  /* 0x00008f007f867a23 */ /* 0x000fe20000010886 */
[----:B------:R2:W-:Y:S01]  /*6180*/  MUFU.EX2 R238, R34 ;  /* 0x0000002200ee7308 */ /* 0x0005e20000000800 */
[----:B---3--:R-:W-:Y:S09]  /*6190*/  FMUL.FTZ R15, R0, R151 ;  /* 0x00000097000f7220 */ /* 0x008ff20000410000 */
[----:B------:R1:W-:Y:S01]  /*61a0*/  MUFU.EX2 R242, R35 ;  /* 0x0000002300f27308 */ /* 0x0003e20000000800 */
[----:B-----5:R-:W-:Y:S09]  /*61b0*/  F2FP.PACK_AB R33, R177, R174 ;  /* 0x000000aeb121723e */ /* 0x020ff200000000ff */
[----:B------:R3:W-:Y:S01]  /*61c0*/  MUFU.EX2 R175, R24 ;  /* 0x0000001800af7308 */ /* 0x0007e20000000800 */
[----:B--2---:R-:W-:Y:S09]  /*61d0*/  F2FP.PACK_AB R34, R186, R182 ;  /* 0x000000b6ba22723e */ /* 0x004ff200000000ff */
[----:B------:R2:W4:Y:S01]  /*61e0*/  MUFU.EX2 R190, R25 ;  /* 0x0000001900be7308 */ /* 0x0005220000000800 */
[----:B-1----:R-:W-:Y:S09]  /*61f0*/  F2FP.PACK_AB R35, R180, R178 ;  /* 0x000000b2b423723e */ /* 0x002ff200000000ff */
[----:B------:R1:W-:Y:S01]  /*6200*/  MUFU.EX2 R173, R26 ;  /* 0x0000001a00ad7308 */ /* 0x0003e20000000800 */
[C---:B------:R-:W-:Y:S04]  /*6210*/  HMMA.16816.F32 R8, R32.reuse, R20, R8 ;  /* 0x000000142008723c */ /* 0x040fe80000001808 */
[C---:B---3--:R-:W-:Y:S03]  /*6220*/  FMUL.FTZ R24, R2.reuse, R160 ;  /* 0x000000a002187220 */ /* 0x048fe60000410000 */
[C---:B------:R-:W-:Y:S01]  /*6230*/  FMUL.FTZ R20, R139.reuse, R156 ;  /* 0x0000009c8b147220 */ /* 0x040fe20000410000 */
[-C--:B------:R-:W-:Y:S01]  /*6240*/  HMMA.16816.F32 R12, R32, R22.reuse, R12 ;  /* 0x00000016200c723c */ /* 0x080fe2000000180c */
[----:B------:R3:W5:Y:S03]  /*6250*/  MUFU.EX2 R185, R27 ;  /* 0x0000001b00b97308 */ /* 0x0007660000000800 */
[----:B------:R-:W-:Y:S02]  /*6260*/  FMUL.FTZ R21, R139, R157 ;  /* 0x0000009d8b157220 */ /* 0x000fe40000410000 */
[----:B--2---:R-:W-:Y:S02]  /*6270*/  FMUL.FTZ R25, R2, R161 ;  /* 0x000000a102197220 */ /* 0x004fe40000410000 */
[C---:B------:R-:W-:Y:S03]  /*6280*/  HMMA.16816.F32 R16, R36.reuse, R22, R16 ;  /* 0x000000162410723c */ /* 0x040fe60000001810 */
[----:B------:R-:W-:Y:S04]  /*6290*/  MUFU.EX2 R198, R44 ;  /* 0x0000002c00c67308 */ /* 0x000fe80000000800 */
[C---:B------:R-:W-:Y:S02]  /*62a0*/  FMUL.FTZ R22, R132.reuse, R158 ;  /* 0x0000009e84167220 */ /* 0x040fe40000410000 */
[----:B------:R-:W-:Y:S03]  /*62b0*/  FMUL.FTZ R23, R132, R159 ;  /* 0x0000009f84177220 */ /* 0x000fe60000410000 */
[C---:B-1----:R-:W-:Y:S01]  /*62c0*/  FMUL.FTZ R26, R0.reuse, R162 ;  /* 0x000000a2001a7220 */ /* 0x042fe20000410000 */
[----:B------:R-:W-:Y:S03]  /*62d0*/  MUFU.EX2 R226, R45 ;  /* 0x0000002d00e27308 */ /* 0x000fe60000000800 */
[-C--:B------:R-:W-:Y:S03]  /*62e0*/  HMMA.16816.F32 R20, R36, R40.reuse, R20 ;  /* 0x000000282414723c */ /* 0x080fe60000001814 */
[----:B---3--:R-:W-:Y:S04]  /*62f0*/  FMUL.FTZ R27, R0, R163 ;  /* 0x000000a3001b7220 */ /* 0x008fe80000410000 */
        /* <DEDUP_REMOVED lines=11> */
[C---:B---3--:R-:W-:Y:S02]  /*63b0*/  FMUL.FTZ R29, R2.reuse, R165 ;  /* 0x000000a5021d7220 */ /* 0x048fe40000410000 */
[----:B------:R-:W-:Y:S07]  /*63c0*/  FFMA.FTZ R2, R2, R221, R176 ;  /* 0x000000dd02027223 */ /* 0x000fee00000100b0 */
        /* <DEDUP_REMOVED lines=13> */
[C---:B------:R-:W-:Y:S01]  /*64a0*/  FMUL.FTZ R35, R132.reuse, R171 ;  /* 0x000000ab84237220 */ /* 0x040fe20000410000 */
[----:B------:R-:W-:Y:S01]  /*64b0*/  MUFU.EX2 R229, R52 ;  /* 0x0000003400e57308 */ /* 0x000fe20000000800 */
[----:B------:R-:W-:Y:S02]  /*64c0*/  FFMA.FTZ R132, R132, R222, R191 ;  /* 0x000000de84847223 */ /* 0x000fe400000100bf */
[----:B------:R-:W-:Y:S03]  /*64d0*/  FFMA.FTZ R139, R139, R219, R192 ;  /* 0x000000db8b8b7223 */ /* 0x000fe600000100c0 */
[----:B------:R-:W-:Y:S04]  /*64e0*/  HMMA.16816.F32 R32, R36, R42, R32 ;  /* 0x0000002a2420723c */ /* 0x000fe80000001820 */
[----:B------:R-:W-:Y:S01]  /*64f0*/  MUFU.EX2 R233, R53 ;  /* 0x0000003500e97308 */ /* 0x000fe20000000800 */
[----:B------:R-:W-:Y:S02]  /*6500*/  FADD.FTZ R139, R225, R139 ;  /* 0x0000008be18b7221 */ /* 0x000fe40000010000 */
        /* <DEDUP_REMOVED lines=76> */
[----:B------:R-:W3:Y:S02]  /*69d0*/  LDSM.16.MT88.4 R52, [R204+0x5400] ;  /* 0x00540000cc34783b */ /* 0x000ee40000004200 */
[----:B------:R-:W5:Y:S04]  /*69e0*/  MUFU.EX2 R73, R73 ;  /* 0x0000004900497308 */ /* 0x000f680000000800 */
[----:B----4-:R-:W-:Y:S02]  /*69f0*/  F2FP.PACK_AB R36, R69, R68 ;  /* 0x000000444524723e */ /* 0x010fe400000000ff */
[----:B-1----:R-:W-:Y:S03]  /*6a00*/  F2FP.PACK_AB R37, R71, R70 ;  /* 0x000000464725723e */ /* 0x002fe600000000ff */
[----:B--2---:R-:W-:Y:S01]  /*6a10*/  F2FP.PACK_AB R38, R81, R80 ;  /* 0x000000505126723e */ /* 0x004fe200000000ff */
[----:B------:R-:W-:Y:S01]  /*6a20*/  MUFU.EX2 R74, R74 ;  /* 0x0000004a004a7308 */ /* 0x000fe20000000800 */
[----:B-----5:R-:W-:Y:S07]  /*6a30*/  F2FP.PACK_AB R39, R83, R82 ;  /* 0x000000525327723e */ /* 0x020fee00000000ff */
[-C--:B------:R-:W-:Y:S02]  /*6a40*/  HMMA.16816.F32 R4, R36, R44.reuse, R4 ;  /* 0x0000002c2404723c */ /* 0x080fe40000001804 */
[----:B------:R-:W1:Y:S01]  /*6a50*/  MUFU.EX2 R75, R75 ;  /* 0x0000004b004b7308 */ /* 0x000e620000000800 */
[----:B------:R-:W-:Y:S09]  /*6a60*/  F2FP.PACK_AB R40, R73, R72 ;  /* 0x000000484928723e */ /* 0x000ff200000000ff */
        /* <DEDUP_REMOVED lines=14> */
[----:B------:R-:W4:Y:S02]  /*6b50*/  LDSM.16.MT88.4 R44, [R205+0x5400] ;  /* 0x00540000cd2c783b */ /* 0x000f240000004200 */
[----:B------:R-:W-:Y:S05]  /*6b60*/  MUFU.EX2 R96, R96 ;  /* 0x0000006000607308 */ /* 0x000fea0000000800 */
[-C--:B---3--:R-:W-:Y:S05]  /*6b70*/  HMMA.16816.F32 R20, R36, R48.reuse, R20 ;  /* 0x000000302414723c */ /* 0x088fea0000001814 */
[----:B------:R-:W3:Y:S03]  /*6b80*/  MUFU.EX2 R97, R97 ;  /* 0x0000006100617308 */ /* 0x000ee60000000800 */
[C---:B------:R-:W-:Y:S07]  /*6b90*/  HMMA.16816.F32 R24, R40.reuse, R48, R24 ;  /* 0x000000302818723c */ /* 0x040fee0000001818 */
[----:B------:R-:W-:Y:S01]  /*6ba0*/  MUFU.EX2 R98, R98 ;  /* 0x0000006200627308 */ /* 0x000fe20000000800 */
[-C--:B------:R-:W-:Y:S08]  /*6bb0*/  HMMA.16816.F32 R28, R40, R50.reuse, R28 ;  /* 0x00000032281c723c */ /* 0x080ff0000000181c */
[----:B------:R-:W-:Y:S01]  /*6bc0*/  HMMA.16816.F32 R32, R36, R50, R32 ;  /* 0x000000322420723c */ /* 0x000fe20000001820 */
[----:B------:R-:W5:Y:S01]  /*6bd0*/  MUFU.EX2 R99, R99 ;  /* 0x0000006300637308 */ /* 0x000f620000000800 */
[----:B------:R-:W4:Y:S05]  /*6be0*/  LDSM.16.MT88.4 R48, [R204+0x5800] ;  /* 0x00580000cc30783b */ /* 0x000f2a0000004200 */
[----:B--2---:R-:W-:Y:S02]  /*6bf0*/  F2FP.PACK_AB R36, R85, R84 ;  /* 0x000000545524723e */ /* 0x004fe400000000ff */
[----:B-1----:R-:W-:Y:S02]  /*6c00*/  F2FP.PACK_AB R37, R87, R86 ;  /* 0x000000565725723e */ /* 0x002fe400000000ff */
[----:B------:R-:W-:Y:S01]  /*6c10*/  MUFU.EX2 R88, R88 ;  /* 0x0000005800587308 */ /* 0x000fe20000000800 */
[----:B---3--:R-:W-:Y:S09]  /*6c20*/  F2FP.PACK_AB R38, R97, R96 ;  /* 0x000000606126723e */ /* 0x008ff200000000ff */
[----:B------:R-:W1:Y:S01]  /*6c30*/  MUFU.EX2 R89, R89 ;  /* 0x0000005900597308 */ /* 0x000e620000000800 */
[----:B-----5:R-:W-:Y:S09]  /*6c40*/  F2FP.PACK_AB R39, R99, R98 ;  /* 0x000000626327723e */ /* 0x020ff200000000ff */
[----:B------:R-:W-:Y:S01]  /*6c50*/  MUFU.EX2 R90, R90 ;  /* 0x0000005a005a7308 */ /* 0x000fe20000000800 */
[-C--:B------:R-:W-:Y:S09]  /*6c60*/  HMMA.16816.F32 R4, R36, R52.reuse, R4 ;  /* 0x000000342404723c */ /* 0x080ff20000001804 */
        /* <DEDUP_REMOVED lines=17> */
[----:B------:R-:W-:Y:S01]  /*6d80*/  MOV R132, R138 ;  /* 0x0000008a00847202 */ /* 0x000fe20000000f00 */
[----:B------:R-:W-:Y:S02]  /*6d90*/  FADD.FTZ R52, R179, R2 ;  /* 0x00000002b3347221 */ /* 0x000fe40000010000 */
[C---:B------:R-:W-:Y:S03]  /*6da0*/  HMMA.16816.F32 R16, R36.reuse, R54, R16 ;  /* 0x000000362410723c */ /* 0x040fe60000001810 */
[----:B------:R-:W-:Y:S01]  /*6db0*/  MUFU.EX2 R112, R112 ;  /* 0x0000007000707308 */ /* 0x000fe20000000800 */
[----:B------:R-:W-:Y:S02]  /*6dc0*/  FADD.FTZ R2, R202, R139 ;  /* 0x0000008bca027221 */ /* 0x000fe40000010000 */
[----:B------:R-:W-:Y:S02]  /*6dd0*/  FADD.FTZ R52, R182, R52 ;  /* 0x00000034b6347221 */ /* 0x000fe40000010000 */
[-C--:B----4-:R-:W-:Y:S04]  /*6de0*/  HMMA.16816.F32 R20, R36, R44.reuse, R20 ;  /* 0x0000002c2414723c */ /* 0x090fe80000001814 */
[----:B------:R-:W-:Y:S01]  /*6df0*/  FADD.FTZ R2, R235, R2 ;  /* 0x00000002eb027221 */ /* 0x000fe20000010000 */
[----:B------:R-:W3:Y:S01]  /*6e00*/  MUFU.EX2 R113, R113 ;  /* 0x0000007100717308 */ /* 0x000ee20000000800 */
[----:B------:R-:W-:Y:S02]  /*6e10*/  FADD.FTZ R52, R186, R52 ;  /* 0x00000034ba347221 */ /* 0x000fe40000010000 */
[C---:B------:R-:W-:Y:S04]  /*6e20*/  HMMA.16816.F32 R24, R40.reuse, R44, R24 ;  /* 0x0000002c2818723c */ /* 0x040fe80000001818 */
[----:B------:R-:W-:Y:S02]  /*6e30*/  FADD.FTZ R2, R188, R2 ;  /* 0x00000002bc027221 */ /* 0x000fe40000010000 */
[----:B------:R-:W-:Y:S01]  /*6e40*/  FADD.FTZ R52, R175, R52 ;  /* 0x00000034af347221 */ /* 0x000fe20000010000 */
[----:B------:R-:W-:Y:S01]  /*6e50*/  MUFU.EX2 R114, R114 ;  /* 0x0000007200727308 */ /* 0x000fe20000000800 */
[----:B------:R-:W-:Y:S01]  /*6e60*/  FADD.FTZ R45, R228, R53 ;  /* 0x00000035e42d7221 */ /* 0x000fe20000010000 */
[-C--:B------:R-:W-:Y:S03]  /*6e70*/  HMMA.16816.F32 R28, R40, R46.reuse, R28 ;  /* 0x0000002e281c723c */ /* 0x080fe6000000181c */
[----:B------:R-:W-:Y:S02]  /*6e80*/  FADD.FTZ R44, R180, R0 ;  /* 0x00000000b42c7221 */ /* 0x000fe40000010000 */
[----:B------:R-:W-:Y:S02]  /*6e90*/  FADD.FTZ R0, R183, R45 ;  /* 0x0000002db7007221 */ /* 0x000fe40000010000 */
[----:B------:R-:W-:Y:S01]  /*6ea0*/  FADD.FTZ R40, R173, R44 ;  /* 0x0000002cad287221 */ /* 0x000fe20000010000 */
[----:B------:R-:W4:Y:S01]  /*6eb0*/  MUFU.EX2 R115, R115 ;  /* 0x0000007300737308 */ /* 0x000f220000000800 */
[----:B------:R-:W-:Y:S01]  /*6ec0*/  HMMA.16816.F32 R32, R36, R46, R32 ;  /* 0x0000002e2420723c */ /* 0x000fe20000001820 */
[----:B------:R-:W5:Y:S03]  /*6ed0*/  LDSM.16.MT88.4 R44, [R205+0x5800] ;  /* 0x00580000cd2c783b */ /* 0x000f660000004200 */
[----:B------:R-:W-:Y:S02]  /*6ee0*/  FADD.FTZ R53, R193, R2 ;  /* 0x00000002c1357221 */ /* 0x000fe40000010000 */
[----:B------:R-:W-:Y:S01]  /*6ef0*/  FADD.FTZ R2, R185, R40 ;  /* 0x00000028b9027221 */ /* 0x000fe20000010000 */
[----:B-1----:R-:W-:Y:S01]  /*6f00*/  F2FP.PACK_AB R36, R101, R100 ;  /* 0x000000646524723e */ /* 0x002fe200000000ff */
[----:B------:R-:W-:Y:S01]  /*6f10*/  FADD.FTZ R54, R187, R0 ;  /* 0x00000000bb367221 */ /* 0x000fe20000010000 */
[----:B------:R-:W-:Y:S03]  /*6f20*/  MUFU.EX2 R104, R104 ;  /* 0x0000006800687308 */ /* 0x000fe60000000800 */
[----:B--2---:R-:W-:Y:S01]  /*6f30*/  F2FP.PACK_AB R37, R103, R102 ;  /* 0x000000666725723e */ /* 0x004fe200000000ff */
[----:B------:R-:W-:Y:S01]  /*6f40*/  FADD.FTZ R52, R190, R52 ;  /* 0x00000034be347221 */ /* 0x000fe20000010000 */
[----:B---3--:R-:W-:Y:S01]  /*6f50*/  F2FP.PACK_AB R38, R113, R112 ;  /* 0x000000707126723e */ /* 0x008fe200000000ff */
[----:B------:R-:W-:Y:S02]  /*6f60*/  FADD.FTZ R0, R239, R53 ;  /* 0x00000035ef007221 */ /* 0x000fe40000010000 */
[----:B------:R-:W-:Y:S02]  /*6f70*/  FADD.FTZ R54, R238, R54 ;  /* 0x00000036ee367221 */ /* 0x000fe40000010000 */
[----:B------:R-:W1:Y:S01]  /*6f80*/  MUFU.EX2 R105, R105 ;  /* 0x0000006900697308 */ /* 0x000e620000000800 */
[----:B------:R-:W-:Y:S02]  /*6f90*/  FADD.FTZ R53, R199, R52 ;  /* 0x00000034c7357221 */ /* 0x000fe40000010000 */
[----:B------:R-:W-:Y:S01]  /*6fa0*/  FADD.FTZ R52, R196, R2 ;  /* 0x00000002c4347221 */ /* 0x000fe20000010000 */
[----:B----4-:R-:W-:Y:S01]  /*6fb0*/  F2FP.PACK_AB R39, R115, R114 ;  /* 0x000000727327723e */ /* 0x010fe200000000ff */
[----:B------:R-:W-:Y:S02]  /*6fc0*/  FADD.FTZ R55, R241, R0 ;  /* 0x00000000f1377221 */ /* 0x000fe40000010000 */
[----:B------:R-:W-:Y:S02]  /*6fd0*/  FADD.FTZ R2, R242, R54 ;  /* 0x00000036f2027221 */ /* 0x000fe40000010000 */
[----:B------:R-:W-:Y:S01]  /*6fe0*/  FADD.FTZ R0, R231, R53 ;  /* 0x00000035e7007221 */ /* 0x000fe20000010000 */
[----:B------:R-:W-:Y:S01]  /*6ff0*/  MUFU.EX2 R106, R106 ;  /* 0x0000006a006a7308 */ /* 0x000fe20000000800 */
[-C--:B------:R-:W-:Y:S03]  /*7000*/  HMMA.16816.F32 R4, R36, R48.reuse, R4 ;  /* 0x000000302404723c */ /* 0x080fe60000001804 */
[----:B------:R-:W-:Y:S04]  /*7010*/  FADD.FTZ R2, R200, R2 ;  /* 0x00000002c8027221 */ /* 0x000fe80000010000 */
[----:B------:R-:W-:Y:S02]  /*7020*/  FADD.FTZ R2, R232, R2 ;  /* 0x00000002e8027221 */ /* 0x000fe40000010000 */
        /* <DEDUP_REMOVED lines=25> */
[-C--:B-----5:R-:W-:Y:S03]  /*71c0*/  HMMA.16816.F32 R20, R36, R44.reuse, R20 ;  /* 0x0000002c2414723c */ /* 0x0a0fe60000001814 */
        /* <DEDUP_REMOVED lines=117> */
[----:B------:R-:W-:Y:S01]  /*7920*/  FADD.FTZ R221, R133, R2 ;  /* 0x0000000285dd7221 */ /* 0x000fe20000010000 */
[----:B------:R-:W-:Y:S01]  /*7930*/  MOV R133, R137 ;  /* 0x0000008900857202 */ /* 0x000fe20000000f00 */
[----:B------:R-:W-:Y:S01]  /*7940*/  FADD.FTZ R220, R134, R0 ;  /* 0x0000000086dc7221 */ /* 0x000fe20000010000 */
[----:B------:R-:W-:Y:S01]  /*7950*/  MOV R134, R136 ;  /* 0x0000008800867202 */ /* 0x000fe20000000f00 */
[----:B------:R-:W-:-:S05]  /*7960*/  @P0 BRA `(.L_x_29) ;  /* 0xffffcb1000000947 */ /* 0x000fca000383ffff */
.L_x_28:
[----:B------:R-:W1:Y:S01]  /*7970*/  SHFL.BFLY PT, R4, R219, 0x2, 0x1f ;  /* 0x0c401f00db047f89 */ /* 0x000e6200000e0000 */
[----:B------:R-:W-:Y:S01]  /*7980*/  ULDC.U8 UR4, c[0x0][0x329] ;  /* 0x0000ca4000047ab9 */ /* 0x000fe20000000000 */
[----:B------:R-:W-:Y:S01]  /*7990*/  BSSY B0, `(.L_x_32) ;  /* 0x00000d8000007945 */ /* 0x000fe20003800000 */
[----:B------:R-:W-:Y:S01]  /*79a0*/  ISETP.NE.AND P0, PT, RZ, UR4, PT ;  /* 0x00000004ff007c0c */ /* 0x000fe2000bf05270 */
[----:B------:R-:W2:Y:S01]  /*79b0*/  SHFL.BFLY PT, R2, R222, 0x2, 0x1f ;  /* 0x0c401f00de027f89 */ /* 0x000ea200000e0000 */
[----:B------:R-:W-:-:S02]  /*79c0*/  ULDC.U8 UR5, c[0x0][0x328] ;  /* 0x0000ca0000057ab9 */ /* 0x000fc40000000000 */
[----:B------:R-:W-:Y:S01]  /*79d0*/  ISETP.NE.AND P1, PT, RZ, UR5, PT ;  /* 0x00000005ff007c0c */ /* 0x000fe2000bf25270 */
[----:B------:R-:W3:Y:S04]  /*79e0*/  SHFL.BFLY PT, R0, R221, 0x2, 0x1f ;  /* 0x0c401f00dd007f89 */ /* 0x000ee800000e0000 */
[----:B------:R-:W4:Y:S04]  /*79f0*/  SHFL.BFLY PT, R5, R220, 0x2, 0x1f ;  /* 0x0c401f00dc057f89 */ /* 0x000f2800000e0000 */
[----:B------:R-:W5:Y:S01]  /*7a00*/  S2R R27, SR_TID.X ;  /* 0x00000000001b7919 */ /* 0x000f620000002100 */
[----:B------:R-:W-:-:S04]  /*7a10*/  @P0 IMAD.MOV.U32 R26, RZ, RZ, c[0x0][0x210] ;  /* 0x00008400ff1a0624 */ /* 0x000fc800078e00ff */
[----:B------:R-:W-:Y:S02]  /*7a20*/  @P0 IMAD R26, R26, c[0x0][0x214], RZ ;  /* 0x000085001a1a0a24 */ /* 0x000fe400078e02ff */
[----:B-1----:R-:W-:Y:S02]  /*7a30*/  FADD.FTZ R4, R4, R219 ;  /* 0x000000db04047221 */ /* 0x002fe40000010000 */
[----:B--2---:R-:W-:-:S03]  /*7a40*/  FADD.FTZ R2, R2, R222 ;  /* 0x000000de02027221 */ /* 0x004fc60000010000 */
[----:B------:R-:W1:Y:S01]  /*7a50*/  SHFL.BFLY PT, R9, R4, 0x1, 0x1f ;  /* 0x0c201f0004097f89 */ /* 0x000e6200000e0000 */
[----:B---3--:R-:W-:-:S03]  /*7a60*/  FADD.FTZ R0, R0, R221 ;  /* 0x000000dd00007221 */ /* 0x008fc60000010000 */
[----:B------:R-:W2:Y:S01]  /*7a70*/  SHFL.BFLY PT, R8, R2, 0x1, 0x1f ;  /* 0x0c201f0002087f89 */ /* 0x000ea200000e0000 */
[----:B----4-:R-:W-:-:S03]  /*7a80*/  FADD.FTZ R5, R5, R220 ;  /* 0x000000dc05057221 */ /* 0x010fc60000010000 */
[----:B------:R-:W3:Y:S01]  /*7a90*/  SHFL.BFLY PT, R6, R0, 0x1, 0x1f ;  /* 0x0c201f0000067f89 */ /* 0x000ee200000e0000 */
[----:B-----5:R-:W-:-:S03]  /*7aa0*/  SHF.R.S32.HI R17, RZ, 0x1f, R27 ;  /* 0x0000001fff117819 */ /* 0x020fc6000001141b */
[----:B------:R-:W4:Y:S01]  /*7ab0*/  SHFL.BFLY PT, R7, R5, 0x1, 0x1f ;  /* 0x0c201f0005077f89 */ /* 0x000f2200000e0000 */
[CC--:B------:R-:W-:Y:S02]  /*7ac0*/  LEA.HI R22, R17.reuse, R27.reuse, RZ, 0x2 ;  /* 0x0000001b11167211 */ /* 0x0c0fe400078f10ff */
[----:B------:R-:W-:-:S04]  /*7ad0*/  LEA.HI R17, R17, R27, RZ, 0x5 ;  /* 0x0000001b11117211 */ /* 0x000fc800078f28ff */
[----:B------:R-:W-:Y:S01]  /*7ae0*/  SHF.R.S32.HI R17, RZ, 0x5, R17 ;  /* 0x00000005ff117819 */ /* 0x000fe20000011411 */
[----:B-1----:R-:W-:Y:S01]  /*7af0*/  FADD.FTZ R24, R4, R9 ;  /* 0x0000000904187221 */ /* 0x002fe20000010000 */
[----:B------:R-:W-:Y:S02]  /*7b00*/  MOV R4, 0x3f800000 ;  /* 0x3f80000000047802 */ /* 0x000fe40000000f00 */
[----:B------:R-:W-:Y:S01]  /*7b10*/  MOV R9, 0xfffffff0 ;  /* 0xfffffff000097802 */ /* 0x000fe20000000f00 */
[----:B--2---:R-:W-:Y:S01]  /*7b20*/  FADD.FTZ R23, R2, R8 ;  /* 0x0000000802177221 */ /* 0x004fe20000010000 */
[----:B------:R-:W-:Y:S02]  /*7b30*/  FSETP.NE.FTZ.AND P6, PT, R24, RZ, PT ;  /* 0x000000ff1800720b */ /* 0x000fe40003fd5000 */
[----:B------:R-:W-:Y:S01]  /*7b40*/  MOV R2, 0x3f800000 ;  /* 0x3f80000000027802 */ /* 0x000fe20000000f00 */
[----:B---3--:R-:W-:Y:S01]  /*7b50*/  FADD.FTZ R21, R0, R6 ;  /* 0x0000000600157221 */ /* 0x008fe20000010000 */
[----:B------:R-:W-:-:S02]  /*7b60*/  LOP3.LUT R0, R22, 0xfffffffc, RZ, 0xc0, !PT ;  /* 0xfffffffc16007812 */ /* 0x000fc400078ec0ff */
[----:B------:R-:W-:Y:S01]  /*7b70*/  FSETP.NE.FTZ.AND P5, PT, R23, RZ, PT ;  /* 0x000000ff1700720b */ /* 0x000fe20003fb5000 */
[----:B----4-:R-:W-:Y:S01]  /*7b80*/  FADD.FTZ R25, R5, R7 ;  /* 0x0000000705197221 */ /* 0x010fe20000010000 */
[----:B------:R-:W-:Y:S01]  /*7b90*/  FSETP.NE.FTZ.AND P4, PT, R21, RZ, PT ;  /* 0x000000ff1500720b */ /* 0x000fe20003f95000 */
[----:B------:R-:W-:Y:S01]  /*7ba0*/  @!P0 IMAD.MOV.U32 R5, RZ, RZ, c[0x0][0x214] ;  /* 0x00008500ff058624 */ /* 0x000fe200078e00ff */
[----:B------:R-:W-:Y:S01]  /*7bb0*/  IADD3 R27, -R0, R27, RZ ;  /* 0x0000001b001b7210 */ /* 0x000fe20007ffe1ff */
[----:B------:R-:W-:Y:S01]  /*7bc0*/  IMAD.MOV.U32 R0, RZ, RZ, 0x3f800000 ;  /* 0x3f800000ff007424 */ /* 0x000fe200078e00ff */
[----:B------:R-:W-:Y:S01]  /*7bd0*/  SHF.R.S32.HI R22, RZ, 0x2, R22 ;  /* 0x00000002ff167819 */ /* 0x000fe20000011416 */
[----:B------:R-:W1:Y:S01]  /*7be0*/  @P6 MUFU.RCP R2, R24 ;  /* 0x0000001800026308 */ /* 0x000e620000001000 */
[----:B------:R-:W-:Y:S02]  /*7bf0*/  FSETP.NE.FTZ.AND P3, PT, R25, RZ, PT ;  /* 0x000000ff1900720b */ /* 0x000fe40003f75000 */
[----:B------:R-:W-:-:S02]  /*7c00*/  @!P0 SEL R26, R5, c[0x0][0x234], !P1 ;  /* 0x00008d00051a8a07 */ /* 0x000fc40004800000 */
[----:B------:R-:W-:Y:S02]  /*7c10*/  MOV R5, 0x3f800000 ;  /* 0x3f80000000057802 */ /* 0x000fe40000000f00 */
[----:B------:R-:W-:Y:S01]  /*7c20*/  ISETP.NE.OR P1, PT, RZ, UR4, !P1 ;  /* 0x00000004ff007c0c */ /* 0x000fe2000cf25670 */
[----:B------:R-:W2:Y:S01]  /*7c30*/  @P4 MUFU.RCP R0, R21 ;  /* 0x0000001500004308 */ /* 0x000ea20000001000 */
[----:B-1----:R-:W-:-:S07]  /*7c40*/  FMUL.FTZ R144, R2, R144 ;  /* 0x0000009002907220 */ /* 0x002fce0000410000 */
[----:B------:R-:W1:Y:S01]  /*7c50*/  @P5 MUFU.RCP R4, R23 ;  /* 0x0000001700045308 */ /* 0x000e620000001000 */
[C---:B------:R-:W-:Y:S02]  /*7c60*/  FMUL.FTZ R20, R2.reuse, R145 ;  /* 0x0000009102147220 */ /* 0x040fe40000410000 */
[C---:B------:R-:W-:Y:S02]  /*7c70*/  FMUL.FTZ R152, R2.reuse, R152 ;  /* 0x0000009802987220 */ /* 0x040fe40000410000 */
[----:B------:R-:W-:Y:S01]  /*7c80*/  FMUL.FTZ R16, R2, R153 ;  /* 0x0000009902107220 */ /* 0x000fe20000410000 */
[----:B------:R-:W-:Y:S01]  /*7c90*/  F2FP.PACK_AB R20, R20, R144 ;  /* 0x000000901414723e */ /* 0x000fe200000000ff */
[C---:B------:R-:W-:Y:S01]  /*7ca0*/  FMUL.FTZ R156, R2.reuse, R156 ;  /* 0x0000009c029c7220 */ /* 0x040fe20000410000 */
[----:B------:R-:W3:Y:S01]  /*7cb0*/  @P3 MUFU.RCP R5, R25 ;  /* 0x0000001900053308 */ /* 0x000ee20000001000 */
[----:B------:R-:W-:Y:S01]  /*7cc0*/  FMUL.FTZ R13, R2, R157 ;  /* 0x0000009d020d7220 */ /* 0x000fe20000410000 */
[----:B------:R-:W-:Y:S01]  /*7cd0*/  F2FP.PACK_AB R16, R16, R152 ;  /* 0x000000981010723e */ /* 0x000fe200000000ff */
[----:B------:R-:W-:-:S02]  /*7ce0*/  FMUL.FTZ R168, R2, R168 ;  /* 0x000000a802a87220 */ /* 0x000fc40000410000 */
[----:B------:R-:W-:Y:S01]  /*7cf0*/  FMUL.FTZ R8, R2, R169 ;  /* 0x000000a902087220 */ /* 0x000fe20000410000 */
[----:B------:R-:W-:Y:S01]  /*7d00*/  SHF.R.S32.HI R2, RZ, 0x1f, R22 ;  /* 0x0000001fff027819 */ /* 0x000fe20000011416 */
[C---:B--2---:R-:W-:Y:S01]  /*7d10*/  FMUL.FTZ R140, R0.reuse, R140 ;  /* 0x0000008c008c7220 */ /* 0x044fe20000410000 */
[----:B------:R-:W-:Y:S01]  /*7d20*/  F2FP.PACK_AB R13, R13, R156 ;  /* 0x0000009c0d0d723e */ /* 0x000fe200000000ff */
[----:B------:R-:W-:Y:S01]  /*7d30*/  FMUL.FTZ R18, R0, R141 ;  /* 0x0000008d00127220 */ /* 0x000fe20000410000 */
[----:B------:R-:W-:Y:S01]  /*7d40*/  LEA.HI R2, R2, R22, RZ, 0x3 ;  /* 0x0000001602027211 */ /* 0x000fe200078f18ff */
[----:B------:R-:W-:Y:S01]  /*7d50*/  FMUL.FTZ R148, R0, R148 ;  /* 0x0000009400947220 */ /* 0x000fe20000410000 */
[----:B------:R-:W-:Y:S01]  /*7d60*/  F2FP.PACK_AB R8, R8, R168 ;  /* 0x000000a80808723e */ /* 0x000fe200000000ff */
[----:B------:R-:W-:Y:S01]  /*7d70*/  FMUL.FTZ R14, R0, R149 ;  /* 0x00000095000e7220 */ /* 0x000fe20000410000 */
[----:B------:R-:W-:Y:S01]  /*7d80*/  LOP3.LUT R2, R2, 0xfffffff8, RZ, 0xc0, !PT ;  /* 0xfffffff802027812 */ /* 0x000fe200078ec0ff */
[----:B------:R-:W-:Y:S01]  /*7d90*/  FMUL.FTZ R160, R0, R160 ;  /* 0x000000a000a07220 */ /* 0x000fe20000410000 */
[----:B------:R-:W-:Y:S01]  /*7da0*/  F2FP.PACK_AB R18, R18, R140 ;  /* 0x0000008c1212723e */ /* 0x000fe200000000ff */
[----:B------:R-:W-:Y:S01]  /*7db0*/  FMUL.FTZ R11, R0, R161 ;  /* 0x000000a1000b7220 */ /* 0x000fe20000410000 */
[----:B------:R-:W-:Y:S01]  /*7dc0*/  F2FP.PACK_AB R14, R14, R148 ;  /* 0x000000940e0e723e */ /* 0x000fe200000000ff */
[----:B------:R-:W-:-:S02]  /*7dd0*/  IMAD.IADD R2, R22, 0x1, -R2 ;  /* 0x0000000116027824 */ /* 0x000fc400078e0a02 */
[C---:B------:R-:W-:Y:S01]  /*7de0*/  FMUL.FTZ R164, R0.reuse, R164 ;  /* 0x000000a400a47220 */ /* 0x040fe20000410000 */
[----:B------:R-:W-:Y:S01]  /*7df0*/  F2FP.PACK_AB R11, R11, R160 ;  /* 0x000000a00b0b723e */ /* 0x000fe200000000ff */
[----:B------:R-:W-:Y:S01]  /*7e00*/  FMUL.FTZ R165, R0, R165 ;  /* 0x000000a500a57220 */ /* 0x000fe20000410000 */
[----:B------:R-:W-:Y:S01]  /*7e10*/  LEA.HI R0, R2, R2, RZ, 0x1 ;  /* 0x0000000202007211 */ /* 0x000fe200078f08ff */
[C---:B-1----:R-:W-:Y:S02]  /*7e20*/  FMUL.FTZ R146, R4.reuse, R146 ;  /* 0x0000009204927220 */ /* 0x042fe40000410000 */
[C---:B------:R-:W-:Y:S02]  /*7e30*/  FMUL.FTZ R19, R4.reuse, R147 ;  /* 0x0000009304137220 */ /* 0x040fe40000410000 */
[C---:B------:R-:W-:Y:S02]  /*7e40*/  FMUL.FTZ R154, R4.reuse, R154 ;  /* 0x0000009a049a7220 */ /* 0x040fe40000410000 */
[C---:B------:R-:W-:Y:S01]  /*7e50*/  FMUL.FTZ R15, R4.reuse, R155 ;  /* 0x0000009b040f7220 */ /* 0x040fe20000410000 */
[----:B------:R-:W-:Y:S01]  /*7e60*/  F2FP.PACK_AB R19, R19, R146 ;  /* 0x000000921313723e */ /* 0x000fe200000000ff */
[----:B------:R-:W-:-:S02]  /*7e70*/  FMUL.FTZ R158, R4, R158 ;  /* 0x0000009e049e7220 */ /* 0x000fc40000410000 */
[C---:B------:R-:W-:Y:S01]  /*7e80*/  FMUL.FTZ R12, R4.reuse, R159 ;  /* 0x0000009f040c7220 */ /* 0x040fe20000410000 */
[----:B------:R-:W-:Y:S01]  /*7e90*/  F2FP.PACK_AB R15, R15, R154 ;  /* 0x0000009a0f0f723e */ /* 0x000fe200000000ff */
[C---:B------:R-:W-:Y:S02]  /*7ea0*/  FMUL.FTZ R170, R4.reuse, R170 ;  /* 0x000000aa04aa7220 */ /* 0x040fe40000410000 */
[----:B------:R-:W-:Y:S01]  /*7eb0*/  FMUL.FTZ R7, R4, R171 ;  /* 0x000000ab04077220 */ /* 0x000fe20000410000 */
[----:B------:R-:W-:Y:S01]  /*7ec0*/  SHF.R.S32.HI R4, RZ, 0x1, R0 ;  /* 0x00000001ff047819 */ /* 0x000fe20000011400 */
[C---:B---3--:R-:W-:Y:S01]  /*7ed0*/  FMUL.FTZ R143, R5.reuse, R143 ;  /* 0x0000008f058f7220 */ /* 0x048fe20000410000 */
[----:B------:R-:W-:Y:S01]  /*7ee0*/  LOP3.LUT R0, R0, 0x3fffffe, RZ, 0xc0, !PT ;  /* 0x03fffffe00007812 */ /* 0x000fe200078ec0ff */
[C---:B------:R-:W-:Y:S01]  /*7ef0*/  FMUL.FTZ R142, R5.reuse, R142 ;  /* 0x0000008e058e7220 */ /* 0x040fe20000410000 */
[----:B------:R-:W-:Y:S01]  /*7f00*/  SHF.L.U32 R6, R4, 0x6, RZ ;  /* 0x0000000604067819 */ /* 0x000fe200000006ff */
[----:B------:R-:W-:Y:S01]  /*7f10*/  FMUL.FTZ R151, R5, R151 ;  /* 0x0000009705977220 */ /* 0x000fe20000410000 */
[----:B------:R-:W-:Y:S01]  /*7f20*/  F2FP.PACK_AB R12, R12, R158 ;  /* 0x0000009e0c0c723e */ /* 0x000fe200000000ff */
[----:B------:R-:W-:Y:S01]  /*7f30*/  IMAD.IADD R2, R2, 0x1, -R0 ;  /* 0x0000000102027824 */ /* 0x000fe200078e0a00 */
[----:B------:R-:W-:Y:S01]  /*7f40*/  LEA R0, R17, R27, 0x8 ;  /* 0x0000001b11007211 */ /* 0x000fe200078e40ff */
[C---:B------:R-:W-:Y:S01]  /*7f50*/  FMUL.FTZ R150, R5.reuse, R150 ;  /* 0x0000009605967220 */ /* 0x040fe20000410000 */
[----:B------:R-:W-:Y:S01]  /*7f60*/  LOP3.LUT R6, R6, 0xc0, RZ, 0xc0, !PT ;  /* 0x000000c006067812 */ /* 0x000fe200078ec0ff */
[----:B------:R-:W-:Y:S01]  /*7f70*/  FMUL.FTZ R163, R5, R163 ;  /* 0x000000a305a37220 */ /* 0x000fe20000410000 */
[----:B------:R-:W-:Y:S01]  /*7f80*/  F2FP.PACK_AB R142, R143, R142 ;  /* 0x0000008e8f8e723e */ /* 0x000fe200000000ff */
[----:B------:R-:W-:Y:S01]  /*7f90*/  FMUL.FTZ R10, R5, R162 ;  /* 0x000000a2050a7220 */ /* 0x000fe20000410000 */
[----:B------:R-:W-:Y:S01]  /*7fa0*/  F2FP.PACK_AB R150, R151, R150 ;  /* 0x000000969796723e */ /* 0x000fe200000000ff */
[----:B------:R-:W-:Y:S01]  /*7fb0*/  FMUL.FTZ R167, R5, R167 ;  /* 0x000000a705a77220 */ /* 0x000fe20000410000 */
[----:B------:R-:W-:Y:S01]  /*7fc0*/  F2FP.PACK_AB R7, R7, R170 ;  /* 0x000000aa0707723e */ /* 0x000fe200000000ff */
[----:B------:R-:W-:Y:S01]  /*7fd0*/  FMUL.FTZ R166, R5, R166 ;  /* 0x000000a605a67220 */ /* 0x000fe20000410000 */
[----:B------:R-:W-:Y:S01]  /*7fe0*/  LOP3.LUT R5, R4, 0x1, RZ, 0xc0, !PT ;  /* 0x0000000104057812 */ /* 0x000fe200078ec0ff */
[----:B------:R-:W-:Y:S01]  /*7ff0*/  IMAD R0, R2, 0x10, R0 ;  /* 0x0000001002007824 */ /* 0x000fe200078e0200 */
[----:B------:R-:W-:-:S02]  /*8000*/  LEA.HI R2, R6, R6, RZ, 0x1d ;  /* 0x0000000606027211 */ /* 0x000fc400078fe8ff */
[----:B------:R-:W-:Y:S02]  /*8010*/  ISETP.NE.U32.AND P2, PT, R5, 0x1, PT ;  /* 0x000000010500780c */ /* 0x000fe40003f45070 */
[----:B------:R-:W-:Y:S01]  /*8020*/  F2FP.PACK_AB R10, R163, R10 ;  /* 0x0000000aa30a723e */ /* 0x000fe200000000ff */
[----:B------:R-:W-:Y:S01]  /*8030*/  IMAD.U32 R0, R0, 0x2, R2 ;  /* 0x0000000200007824 */ /* 0x000fe200078e0002 */
[----:B------:R-:W-:Y:S02]  /*8040*/  SEL R9, R9, 0x10, !P2 ;  /* 0x0000001009097807 */ /* 0x000fe40005000000 */
[----:B------:R-:W-:Y:S02]  /*8050*/  LOP3.LUT P2, RZ, R4, 0x2, RZ, 0xc0, !PT ;  /* 0x0000000204ff7812 */ /* 0x000fe4000784c0ff */
[----:B------:R-:W-:Y:S02]  /*8060*/  SHF.L.U32 R0, R0, 0x1, RZ ;  /* 0x0000000100007819 */ /* 0x000fe400000006ff */
[----:B------:R-:W-:-:S02]  /*8070*/  F2FP.PACK_AB R6, R165, R164 ;  /* 0x000000a4a506723e */ /* 0x000fc400000000ff */
[C---:B------:R-:W-:Y:S01]  /*8080*/  IADD3 R2, R0.reuse, 0x20, RZ ;  /* 0x0000002000027810 */ /* 0x040fe20007ffe0ff */
[----:B------:R-:W-:Y:S01]  /*8090*/  IMAD.IADD R4, R0, 0x1, R9 ;  /* 0x0000000100047824 */ /* 0x000fe200078e0209 */
[----:B------:R-:W-:Y:S01]  /*80a0*/  STS [R0], R20 ;  /* 0x0000001400007388 */ /* 0x000fe20000000800 */
[----:B------:R-:W-:-:S03]  /*80b0*/  F2FP.PACK_AB R5, R167, R166 ;  /* 0x000000a6a705723e */ /* 0x000fc600000000ff */
[----:B------:R-:W-:Y:S01]  /*80c0*/  STS [R0+0x200], R19 ;  /* 0x0002001300007388 */ /* 0x000fe20000000800 */
[----:B------:R-:W-:Y:S02]  /*80d0*/  @P2 IADD3 R2, R0, -0x20, RZ ;  /* 0xffffffe000022810 */ /* 0x000fe40007ffe0ff */
[----:B------:R-:W-:Y:S01]  /*80e0*/  LOP3.LUT P2, RZ, R251, 0x3, RZ, 0xc0, !PT ;  /* 0x00000003fbff7812 */ /* 0x000fe2000784c0ff */
[----:B------:R1:W-:Y:S04]  /*80f0*/  STS [R4], R16 ;  /* 0x0000001004007388 */ /* 0x0003e80000000800 */
[----:B------:R2:W-:Y:S04]  /*8100*/  STS [R4+0x200], R15 ;  /* 0x0002000f04007388 */ /* 0x0005e80000000800 */
[----:B------:R-:W-:Y:S04]  /*8110*/  STS [R0+0x1000], R18 ;  /* 0x0010001200007388 */ /* 0x000fe80000000800 */
[----:B------:R3:W-:Y:S04]  /*8120*/  STS [R0+0x1200], R142 ;  /* 0x0012008e00007388 */ /* 0x0007e80000000800 */
[----:B------:R4:W-:Y:S04]  /*8130*/  STS [R4+0x1000], R14 ;  /* 0x0010000e04007388 */ /* 0x0009e80000000800 */
[----:B------:R-:W-:Y:S04]  /*8140*/  STS [R4+0x1200], R150 ;  /* 0x0012009604007388 */ /* 0x000fe80000000800 */
[----:B------:R5:W-:Y:S01]  /*8150*/  STS [R2], R13 ;  /* 0x0000000d02007388 */ /* 0x000be20000000800 */
[----:B-1----:R-:W-:-:S03]  /*8160*/  MOV R16, 0x7f800000 ;  /* 0x7f80000000107802 */ /* 0x002fc60000000f00 */
[----:B------:R-:W-:Y:S01]  /*8170*/  STS [R2+0x200], R12 ;  /* 0x0002000c02007388 */ /* 0x000fe20000000800 */
[----:B--2---:R-:W-:-:S03]  /*8180*/  MOV R15, 0x7f800000 ;  /* 0x7f800000000f7802 */ /* 0x004fc60000000f00 */
[----:B------:R-:W1:Y:S04]  /*8190*/  S2R R19, SR_CTAID.Y ;  /* 0x0000000000137919 */ /* 0x000e680000002600 */
[----:B------:R-:W2:Y:S01]  /*81a0*/  S2R R20, SR_CTAID.Z ;  /* 0x0000000000147919 */ /* 0x000ea20000002700 */
[----:B---3--:R-:W-:Y:S02]  /*81b0*/  IADD3 R0, R9, R2, RZ ;  /* 0x0000000209007210 */ /* 0x008fe40007ffe0ff */
[----:B------:R-:W3:Y:S01]  /*81c0*/  @P6 MUFU.LG2 R9, R24 ;  /* 0x0000001800096308 */ /* 0x000ee20000000c00 */
[----:B------:R-:W1:Y:S01]  /*81d0*/  S2R R18, SR_CTAID.X ;  /* 0x0000000000127919 */ /* 0x000e620000002500 */
[----:B----4-:R-:W-:-:S03]  /*81e0*/  MOV R14, 0x7f800000 ;  /* 0x7f800000000e7802 */ /* 0x010fc60000000f00 */
[----:B------:R-:W-:Y:S04]  /*81f0*/  STS [R0], R8 ;  /* 0x0000000800007388 */ /* 0x000fe80000000800 */
[----:B------:R4:W-:Y:S01]  /*8200*/  STS [R0+0x200], R7 ;  /* 0x0002000700007388 */ /* 0x0009e20000000800 */
[----:B-----5:R-:W-:-:S03]  /*8210*/  IMAD.MOV.U32 R13, RZ, RZ, 0x7f800000 ;  /* 0x7f800000ff0d7424 */ /* 0x020fc600078e00ff */
[----:B------:R1:W-:Y:S04]  /*8220*/  STS [R2+0x1000], R11 ;  /* 0x0010000b02007388 */ /* 0x0003e80000000800 */
[----:B------:R3:W-:Y:S04]  /*8230*/  STS [R2+0x1200], R10 ;  /* 0x0012000a02007388 */ /* 0x0007e80000000800 */
[----:B------:R5:W-:Y:S04]  /*8240*/  STS [R0+0x1000], R6 ;  /* 0x0010000600007388 */ /* 0x000be80000000800 */
[----:B------:R2:W-:Y:S04]  /*8250*/  STS [R0+0x1200], R5 ;  /* 0x0012000500007388 */ /* 0x0005e80000000800 */
[----:B------:R-:W-:Y:S06]  /*8260*/  BAR.SYNC.DEFER_BLOCKING 0x0 ;  /* 0x0000000000007b1d */ /* 0x000fec0000010000 */
[----:B----4-:R-:W4:Y:S01]  /*8270*/  @P5 MUFU.LG2 R7, R23 ;  /* 0x0000001700075308 */ /* 0x010f220000000c00 */
[----:B-1----:R-:W-:-:S02]  /*8280*/  @!P1 IMAD R11, R19, c[0x0][0x214], RZ ;  /* 0x00008500130b9a24 */ /* 0x002fc400078e02ff */
[----:B---3--:R-:W-:-:S05]  /*8290*/  @P6 FMUL.FTZ R2, R9, 0.69314718246459960938 ;  /* 0x3f31721809026820 */ /* 0x008fca0000410000 */
[----:B------:R-:W1:Y:S01]  /*82a0*/  @P3 MUFU.LG2 R10, R25 ;  /* 0x00000019000a3308 */ /* 0x000e620000000c00 */
[----:B-----5:R-:W-:Y:S01]  /*82b0*/  @P0 MOV R6, c[0x0][0x210] ;  /* 0x0000840000060a02 */ /* 0x020fe20000000f00 */
[----:B------:R-:W-:Y:S02]  /*82c0*/  @!P0 IMAD.MOV.U32 R6, RZ, RZ, 0x1 ;  /* 0x00000001ff068424 */ /* 0x000fe400078e00ff */
[----:B------:R-:W-:Y:S01]  /*82d0*/  @P6 FFMA.FTZ R16, R138, c[0x0][0x238], R2 ;  /* 0x00008e008a106a23 */ /* 0x000fe20000010002 */
[----:B--2---:R-:W-:Y:S01]  /*82e0*/  CS2R R4, SRZ ;  /* 0x0000000000047805 */ /* 0x004fe2000001ff00 */
[----:B------:R-:W-:Y:S02]  /*82f0*/  @P0 IMAD.MOV.U32 R0, RZ, RZ, 0x1 ;  /* 0x00000001ff000424 */ /* 0x000fe400078e00ff */
[----:B------:R-:W2:Y:S01]  /*8300*/  @P4 MUFU.LG2 R8, R21 ;  /* 0x0000001500084308 */ /* 0x000ea20000000c00 */
[----:B------:R3:W3:Y:S01]  /*8310*/  LDS.128 R36, [R218] ;  /* 0x00000000da247984 */ /* 0x0006e20000000c00 */
[----:B------:R-:W-:Y:S01]  /*8320*/  @!P0 IMAD R0, R26, c[0x0][0x1c0], RZ ;  /* 0x000070001a008a24 */ /* 0x000fe200078e02ff */
[----:B------:R-:W-:Y:S01]  /*8330*/  @!P1 MOV R4, R11 ;  /* 0x0000000b00049202 */ /* 0x000fe20000000f00 */
[----:B----4-:R-:W-:Y:S01]  /*8340*/  @P5 FMUL.FTZ R9, R7, 0.69314718246459960938 ;  /* 0x3f31721807095820 */ /* 0x010fe20000410000 */
[----:B------:R4:W3:Y:S01]  /*8350*/  LDS.128 R32, [R218+0x800] ;  /* 0x00080000da207984 */ /* 0x0008e20000000c00 */
[----:B------:R-:W-:Y:S01]  /*8360*/  IMAD R0, R19, R0, RZ ;  /* 0x0000000013007224 */ /* 0x000fe200078e02ff */
[----:B------:R-:W-:Y:S01]  /*8370*/  @!P1 SHF.R.S32.HI R5, RZ, 0x1f, R11 ;  /* 0x0000001fff059819 */ /* 0x000fe2000001140b */
[----:B-1----:R-:W-:Y:S01]  /*8380*/  @P3 FMUL.FTZ R7, R10, 0.69314718246459960938 ;  /* 0x3f3172180a073820 */ /* 0x002fe20000410000 */
[----:B------:R4:W1:Y:S01]  /*8390*/  LDS.128 R28, [R218+0x1000] ;  /* 0x00100000da1c7984 */ /* 0x0008620000000c00 */
[----:B------:R-:W-:Y:S01]  /*83a0*/  @P5 FFMA.FTZ R15, R137, c[0x0][0x238], R9 ;  /* 0x00008e00890f5a23 */ /* 0x000fe20000010009 */
[----:B------:R-:W-:Y:S01]  /*83b0*/  SEL R0, R0, RZ, P1 ;  /* 0x000000ff00007207 */ /* 0x000fe20000800000 */
[----:B------:R-:W-:Y:S01]  /*83c0*/  @P3 FFMA.FTZ R14, R3, c[0x0][0x238], R7 ;  /* 0x00008e00030e3a23 */ /* 0x000fe20000010007 */
[----:B------:R-:W1:Y:S03]  /*83d0*/  LDS.128 R216, [R218+0x1800] ;  /* 0x00180000dad87984 */ /* 0x000e660000000c00 */
[----:B------:R-:W-:-:S02]  /*83e0*/  IMAD R2, R20, R26, R0 ;  /* 0x0000001a14027224 */ /* 0x000fc400078e0200 */
[----:B------:R-:W-:Y:S02]  /*83f0*/  IMAD R0, R18, R6, RZ ;  /* 0x0000000612007224 */ /* 0x000fe400078e02ff */
[----:B--2---:R-:W-:-:S03]  /*8400*/  @P4 FMUL.FTZ R8, R8, 0.69314718246459960938 ;  /* 0x3f31721808084820 */ /* 0x004fc60000410000 */
[----:B------:R-:W-:Y:S01]  /*8410*/  SHF.L.U32 R0, R0, 0x7, RZ ;  /* 0x0000000700007819 */ /* 0x000fe200000006ff */
[----:B------:R-:W-:-:S03]  /*8420*/  @P4 FFMA.FTZ R13, R136, c[0x0][0x238], R8 ;  /* 0x00008e00880d4a23 */ /* 0x000fc60000010008 */
[----:B------:R-:W-:Y:S02]  /*8430*/  IADD3 R10, P1, P0, R0, R4, R2 ;  /* 0x00000004000a7210 */ /* 0x000fe4000783e002 */
[----:B------:R-:W-:Y:S02]  /*8440*/  SHF.R.S32.HI R0, RZ, 0x1f, R0 ;  /* 0x0000001fff007819 */ /* 0x000fe40000011400 */
[----:B------:R-:W-:-:S04]  /*8450*/  SHF.R.S32.HI R2, RZ, 0x1f, R2 ;  /* 0x0000001fff027819 */ /* 0x000fc80000011402 */
[----:B------:R-:W-:Y:S01]  /*8460*/  IADD3.X R11, R0, R5, R2, P1, P0 ;  /* 0x00000005000b7210 */ /* 0x000fe20000fe0402 */
[----:B------:R-:W-:Y:S05]  /*8470*/  @P2 BRA `(.L_x_33) ;  /* 0x0000029000002947 */ /* 0x000fea0003800000 */
[----:B----4-:R-:W-:Y:S01]  /*8480*/  SHF.R.S32.HI R0, RZ, 0x1f, R17 ;  /* 0x0000001fff007819 */ /* 0x010fe20000011411 */
[----:B------:R-:W-:Y:S01]  /*8490*/  IMAD.MOV.U32 R5, RZ, RZ, c[0x0][0x214] ;  /* 0x00008500ff057624 */ /* 0x000fe200078e00ff */
[----:B------:R-:W-:Y:S02]  /*84a0*/  SHF.R.S32.HI R3, RZ, 0x1f, R251 ;  /* 0x0000001fff037819 */ /* 0x000fe400000114fb */
[----:B------:R-:W-:Y:S01]  /*84b0*/  LEA.HI R2, R0, R17, RZ, 0x2 ;  /* 0x0000001100027211 */ /* 0x000fe200078f10ff */
[----:B------:R-:W-:Y:S01]  /*84c0*/  IMAD R5, R18, -0x80, R5 ;  /* 0xffffff8012057824 */ /* 0x000fe200078e0205 */
[----:B------:R-:W-:Y:S02]  /*84d0*/  LEA.HI R0, R3, R251, RZ, 0x2 ;  /* 0x000000fb03007211 */ /* 0x000fe400078f10ff */
[----:B------:R-:W-:Y:S02]  /*84e0*/  LOP3.LUT R2, R2, 0xffffffc, RZ, 0xc0, !PT ;  /* 0x0ffffffc02027812 */ /* 0x000fe400078ec0ff */
[----:B------:R-:W-:-:S03]  /*84f0*/  SHF.R.S32.HI R0, RZ, 0x2, R0 ;  /* 0x00000002ff007819 */ /* 0x000fc60000011400 */
[----:B------:R-:W-:-:S04]  /*8500*/  IMAD.IADD R2, R17, 0x1, -R2 ;  /* 0x0000000111027824 */ /* 0x000fc800078e0a02 */
[----:B------:R-:W-:-:S05]  /*8510*/  IMAD R0, R2, 0x10, R0 ;  /* 0x0000001002007824 */ /* 0x000fca00078e0200 */
[CC--:B------:R-:W-:Y:S02]  /*8520*/  ISETP.GE.AND P6, PT, R0.reuse, R5.reuse, PT ;  /* 0x000000050000720c */ /* 0x0c0fe40003fc6270 */
        /* <DEDUP_REMOVED lines=30> */
.L_x_33:
[----:B----4-:R-:W-:Y:S05]  /*8710*/  BSYNC B0 ;  /* 0x0000000000007941 */ /* 0x010fea0003800000 */
.L_x_32:
[----:B--2---:R-:W-:Y:S01]  /*8720*/  IMAD.SHL.U32 R2, R27, 0x8, RZ ;  /* 0x000000081b027824 */ /* 0x004fe200078e00ff */
[----:B------:R-:W-:Y:S01]  /*8730*/  SHF.R.S32.HI R0, RZ, 0x1f, R19 ;  /* 0x0000001fff007819 */ /* 0x000fe20000011413 */
[----:B------:R-:W-:Y:S01]  /*8740*/  ULDC.64 UR4, c[0x0][0x1e8] ;  /* 0x00007a0000047ab9 */ /* 0x000fe20000000a00 */
[----:B------:R-:W-:Y:S01]  /*8750*/  SHF.R.S32.HI R6, RZ, 0x1f, R20 ;  /* 0x0000001fff067819 */ /* 0x000fe20000011414 */
[----:B------:R-:W-:Y:S01]  /*8760*/  USHF.L.U32 UR7, UR4, 0x6, URZ ;  /* 0x0000000604077899 */ /* 0x000fe2000800063f */
[----:B------:R-:W-:Y:S01]  /*8770*/  SHF.R.S32.HI R3, RZ, 0x1f, R2 ;  /* 0x0000001fff037819 */ /* 0x000fe20000011402 */
[----:B------:R-:W-:Y:S01]  /*8780*/  IMAD R0, R0, c[0x0][0x1e0], RZ ;  /* 0x0000780000007a24 */ /* 0x000fe200078e02ff */
[----:B------:R-:W-:Y:S01]  /*8790*/  SHF.R.S32.HI R23, RZ, 0x1f, R22 ;  /* 0x0000001fff177819 */ /* 0x000fe20000011416 */
[----:B------:R-:W-:Y:S01]  /*87a0*/  IMAD R6, R6, c[0x0][0x1f0], RZ ;  /* 0x00007c0006067a24 */ /* 0x000fe200078e02ff */
[----:B------:R-:W-:Y:S01]  /*87b0*/  UMOV UR6, 0x6 ;  /* 0x0000000600067882 */ /* 0x000fe20000000000 */
[C---:B------:R-:W-:Y:S01]  /*87c0*/  IMAD R0, R19.reuse, c[0x0][0x1e4], R0 ;  /* 0x0000790013007a24 */ /* 0x040fe200078e0200 */
[----:B------:R-:W-:Y:S01]  /*87d0*/  USHF.L.U64.HI UR5, UR4, UR6, UR5 ;  /* 0x0000000604057299 */ /* 0x000fe20008010205 */
[----:B------:R-:W-:-:S04]  /*87e0*/  IMAD.WIDE.U32 R2, R19, c[0x0][0x1e0], R2 ;  /* 0x0000780013027a25 */ /* 0x000fc800078e0002 */
[----:B------:R-:W-:Y:S02]  /*87f0*/  IMAD.IADD R3, R3, 0x1, R0 ;  /* 0x0000000103037824 */ /* 0x000fe400078e0200 */
[C---:B------:R-:W-:Y:S02]  /*8800*/  IMAD R6, R20.reuse, c[0x0][0x1f4], R6 ;  /* 0x00007d0014067a24 */ /* 0x040fe400078e0206 */
[----:B------:R-:W-:-:S04]  /*8810*/  IMAD.WIDE.U32 R2, R20, c[0x0][0x1f0], R2 ;  /* 0x00007c0014027a25 */ /* 0x000fc800078e0002 */
[----:B------:R-:W-:Y:S01]  /*8820*/  IMAD.WIDE R4, R18, 0x80, R22 ;  /* 0x0000008012047825 */ /* 0x000fe200078e0216 */
[----:B------:R-:W-:-:S03]  /*8830*/  IADD3 R3, R3, R6, RZ ;  /* 0x0000000603037210 */ /* 0x000fc60007ffe0ff */
[----:B------:R-:W-:Y:S02]  /*8840*/  IMAD R0, R5, c[0x0][0x1e8], RZ ;  /* 0x00007a0005007a24 */ /* 0x000fe400078e02ff */
[----:B------:R-:W-:-:S04]  /*8850*/  IMAD.WIDE.U32 R2, R4, c[0x0][0x1e8], R2 ;  /* 0x00007a0004027a25 */ /* 0x000fc800078e0002 */
[----:B------:R-:W-:Y:S01]  /*8860*/  IMAD R0, R4, c[0x0][0x1ec], R0 ;  /* 0x00007b0004007a24 */ /* 0x000fe200078e0200 */
[----:B------:R-:W-:-:S03]  /*8870*/  LEA R6, P0, R2, c[0x0][0x1d0], 0x1 ;  /* 0x0000740002067a11 */ /* 0x000fc600078008ff */
[----:B------:R-:W-:-:S05]  /*8880*/  IMAD.IADD R0, R3, 0x1, R0 ;  /* 0x0000000103007824 */ /* 0x000fca00078e0200 */
[----:B------:R-:W-:Y:S02]  /*8890*/  LEA.HI.X R7, R2, c[0x0][0x1d4], R0, 0x1, P0 ;  /* 0x0000750002077a11 */ /* 0x000fe400000f0c00 */
[----:B------:R-:W-:-:S03]  /*88a0*/  IADD3 R4, P0, R6, UR7, RZ ;  /* 0x0000000706047c10 */ /* 0x000fc6000ff1e0ff */
[----:B---3--:R-:W-:Y:S01]  /*88b0*/  STG.E.128 [R6.64], R36 ;  /* 0x0000002406007986 */ /* 0x008fe2000c101d0a */
[----:B------:R-:W-:Y:S02]  /*88c0*/  IADD3.X R5, R7, UR5, RZ, P0, !PT ;  /* 0x0000000507057c10 */ /* 0x000fe400087fe4ff */
[----:B------:R-:W-:-:S03]  /*88d0*/  IADD3 R2, P0, R4, UR7, RZ ;  /* 0x0000000704027c10 */ /* 0x000fc6000ff1e0ff */
[----:B------:R-:W-:Y:S01]  /*88e0*/  STG.E.128 [R4.64], R32 ;  /* 0x0000002004007986 */ /* 0x000fe2000c101d0a */
[----:B------:R-:W-:Y:S02]  /*88f0*/  IADD3.X R3, R5, UR5, RZ, P0, !PT ;  /* 0x0000000505037c10 */ /* 0x000fe400087fe4ff */
[----:B------:R-:W-:-:S03]  /*8900*/  IADD3 R8, P0, R2, UR7, RZ ;  /* 0x0000000702087c10 */ /* 0x000fc6000ff1e0ff */
[----:B-1----:R-:W-:Y:S01]  /*8910*/  STG.E.128 [R2.64], R28 ;  /* 0x0000001c02007986 */ /* 0x002fe2000c101d0a */
[----:B------:R-:W-:-:S05]  /*8920*/  IADD3.X R9, R3, UR5, RZ, P0, !PT ;  /* 0x0000000503097c10 */ /* 0x000fca00087fe4ff */
[----:B------:R-:W-:Y:S01]  /*8930*/  STG.E.128 [R8.64], R216 ;  /* 0x000000d808007986 */ /* 0x000fe2000c101d0a */
[----:B------:R-:W-:Y:S05]  /*8940*/  EXIT ;  /* 0x000000000000794d */ /* 0x000fea0003800000 */
.L_x_34:
        /* <DEDUP_REMOVED lines=11> */
.L_x_1125:


//--------------------- .text._ZN5flash16flash_fwd_kernelI23Flash_fwd_kernel_traitsILi32ELi128ELi128ELi4ELb0ELb0EN7cutlass6half_tE19Flash_kernel_traitsILi32ELi128ELi128ELi4ES3_EELb0ELb0ELb0ELb0ELb0ELb0ELb0ELb0EEEvNS_16Flash_fwd_paramsE --------------------------
	.section	.text._ZN5flash16flash_fwd_kernelI23Flash_fwd_kernel_traitsILi32ELi128ELi128ELi4ELb0ELb0EN7cutlass6half_tE19Flash_kernel_traitsILi32ELi128ELi128ELi4ES3_EELb0ELb0ELb0ELb0ELb0ELb0ELb0ELb0EEEvNS_16Flash_fwd_paramsE,"ax",@progbits
	.sectioninfo	@"SHI_REGISTERS=255"
	.align	128
        .global         _ZN5flash16flash_fwd_kernelI23Flash_fwd_kernel_traitsILi32ELi128ELi128ELi4ELb0ELb0EN7cutlass6half_tE19Flash_kernel_traitsILi32ELi128ELi128ELi4ES3_EELb0ELb0ELb0ELb0ELb0ELb0ELb0ELb0EEEvNS_16Flash_fwd_paramsE
        .type           _ZN5flash16flash_fwd_kernelI23Flash_fwd_kernel_traitsILi32ELi128ELi128ELi4ELb0ELb0EN7cutlass6half_tE19Flash_kernel_traitsILi32ELi128ELi128ELi4ES3_EELb0ELb0ELb0ELb0ELb0ELb0ELb0ELb0EEEvNS_16Flash_fwd_paramsE,@function
        .size           _ZN5flash16flash_fwd_kernelI23Flash_fwd_kernel_traitsILi32ELi128ELi128ELi4ELb0ELb0EN7cutlass6half_tE19Flash_kernel_traitsILi32ELi128ELi128ELi4ES3_EELb0ELb0ELb0ELb0ELb0ELb0ELb0ELb0EEEvNS_16Flash_fwd_paramsE,(.L_x_1126 - _ZN5flash16flash_fwd_kernelI23Flash_fwd_kernel_traitsILi32ELi128ELi128ELi4ELb0ELb0EN7cutlass6half_tE19Flash_kernel_traitsILi32ELi128ELi128ELi4ES3_EELb0ELb0ELb0ELb0ELb0ELb0ELb0ELb0EEEvNS_16Flash_fwd_paramsE)
        .other          _ZN5flash16flash_fwd_kernelI23Flash_fwd_kernel_traitsILi32ELi128ELi128ELi4ELb0ELb0EN7cutlass6half_tE19Flash_kernel_traitsILi32ELi128ELi128ELi4ES3_EELb0ELb0ELb0ELb0ELb0ELb0ELb0ELb0EEEvNS_16Flash_fwd_paramsE,@"STO_CUDA_ENTRY STV_DEFAULT"
_ZN5flash16flash_fwd_kernelI23Flash_fwd_kernel_traitsILi32ELi128ELi128ELi4ELb0ELb0EN7cutlass6half_tE19Flash_kernel_traitsILi32ELi128ELi128ELi4ES3_EELb0ELb0ELb0ELb0ELb0ELb0ELb0ELb0EEEvNS_16Flash_fwd_paramsE:
.text._ZN5flash16flash_fwd_kernelI23Flash_fwd_kernel_traitsILi32ELi128ELi128ELi4ELb0ELb0EN7cutlass6half_tE19Flash_kernel_traitsILi32ELi128ELi128ELi4ES3_EELb0ELb0ELb0ELb0ELb0ELb0ELb0ELb0EEEvNS_16Flash_fwd_paramsE:
        /* <DEDUP_REMOVED lines=35> */
.L_x_35:
[----:B---34-:R-:W-:Y:S02]  /*0230*/  MOV R0, c[0x0][0x218] ;  /* 0x0000860000007a02 */ /* 0x018fe40000000f00 */
.L_x_36:
        /* <DEDUP_REMOVED lines=44> */
.L_x_38:
        /* <DEDUP_REMOVED lines=42> */
.L_x_39:
[----:B------:R-:W-:Y:S01]  /*07a0*/  SHF.R.S32.HI R20, RZ, 0x1f, R172 ;  /* 0x0000001fff147819 */ /* 0x000fe200000114ac */
[----:B------:R-:W-:Y:S01]  /*07b0*/  IMAD.IADD R13, R14, 0x1, -R25 ;  /* 0x000000010e0d7824 */ /* 0x000fe200078e0a19 */
[----:B------:R-:W-:Y:S01]  /*07c0*/  BSSY B0, `(.L_x_40) ;  /* 0x0000033000007945 */ /* 0x000fe20003800000 */
[----:B------:R-:W-:Y:S01]  /*07d0*/  IMAD R5, R5, c[0x0][0x1a8], RZ ;  /* 0x00006a0005057a24 */ /* 0x000fe200078e02ff */
[CC--:B------:R-:W-:Y:S02]  /*07e0*/  LEA.HI R4, R20.reuse, R172.reuse, RZ, 0x2 ;  /* 0x000000ac14047211 */ /* 0x0c0fe400078f10ff */
[----:B------:R-:W-:Y:S01]  /*07f0*/  LEA.HI R26, R20, R172, RZ, 0x3 ;  /* 0x000000ac141a7211 */ /* 0x000fe200078f18ff */
[----:B------:R1:W-:Y:S01]  /*0800*/  STL [R1+0x10], R13 ;  /* 0x0000100d01007387 */ /* 0x0003e20000100800 */
[----:B------:R-:W-:-:S02]  /*0810*/  LOP3.LUT R3, R4, 0xfffffffc, RZ, 0xc0, !PT ;  /* 0xfffffffc04037812 */ /* 0x000fc400078ec0ff */
[----:B------:R-:W-:Y:S02]  /*0820*/  SHF.R.S32.HI R22, RZ, 0x3, R26 ;  /* 0x00000003ff167819 */ /* 0x000fe4000001141a */
[----:B------:R-:W-:Y:S01]  /*0830*/  SHF.R.S32.HI R2, RZ, 0x2, R4 ;  /* 0x00000002ff027819 */ /* 0x000fe20000011404 */
[----:B------:R-:W-:Y:S01]  /*0840*/  IMAD.IADD R3, R172, 0x1, -R3 ;  /* 0x00000001ac037824 */ /* 0x000fe200078e0a03 */
[----:B------:R-:W-:Y:S01]  /*0850*/  LEA.HI R23, R20, R172, RZ, 0x5 ;  /* 0x000000ac14177211 */ /* 0x000fe200078f28ff */
[----:B------:R-:W-:Y:S01]  /*0860*/  IMAD.SHL.U32 R0, R22, 0x40, RZ ;  /* 0x0000004016007824 */ /* 0x000fe200078e00ff */
[----:B------:R-:W-:Y:S01]  /*0870*/  LEA.HI R4, R4, R2, RZ, 0x1 ;  /* 0x0000000204047211 */ /* 0x000fe200078f08ff */
[----:B------:R-:W-:Y:S01]  /*0880*/  IMAD.SHL.U32 R246, R3, 0x8, RZ ;  /* 0x0000000803f67824 */ /* 0x000fe200078e00ff */
[----:B------:R-:W-:Y:S02]  /*0890*/  SHF.R.S32.HI R21, RZ, 0x5, R23 ;  /* 0x00000005ff157819 */ /* 0x000fe40000011417 */
[----:B------:R-:W-:-:S02]  /*08a0*/  LOP3.LUT R0, R0, 0xc0, RZ, 0xc0, !PT ;  /* 0x000000c000007812 */ /* 0x000fc400078ec0ff */
[----:B------:R-:W-:Y:S02]  /*08b0*/  IADD3 R6, P0, R246, R9, RZ ;  /* 0x00000009f6067210 */ /* 0x000fe40007f1e0ff */
[----:B------:R-:W-:Y:S02]  /*08c0*/  LOP3.LUT R3, R0, 0x18, R246, 0xf8, !PT ;  /* 0x0000001800037812 */ /* 0x000fe400078ef8f6 */
[----:B------:R-:W-:Y:S02]  /*08d0*/  SHF.R.U32.HI R0, RZ, 0x3, R0 ;  /* 0x00000003ff007819 */ /* 0x000fe40000011600 */
[----:B------:R-:W-:Y:S02]  /*08e0*/  SHF.R.S32.HI R247, RZ, 0x1f, R246 ;  /* 0x0000001ffff77819 */ /* 0x000fe400000114f6 */
[----:B------:R-:W-:Y:S02]  /*08f0*/  LOP3.LUT R0, R3, R0, RZ, 0x3c, !PT ;  /* 0x0000000003007212 */ /* 0x000fe400078e3cff */
[----:B------:R-:W-:Y:S01]  /*0900*/  SHF.R.S32.HI R3, RZ, 0x1f, R2 ;  /* 0x0000001fff037819 */ /* 0x000fe20000011402 */
[----:B------:R-:W-:Y:S01]  /*0910*/  IMAD.X R7, R247, 0x1, R10, P0 ;  /* 0x00000001f7077824 */ /* 0x000fe200000e060a */
[----:B------:R-:W-:-:S02]  /*0920*/  LOP3.LUT R4, R4, 0x7fffffe, RZ, 0xc0, !PT ;  /* 0x07fffffe04047812 */ /* 0x000fc400078ec0ff */
[----:B------:R-:W-:Y:S01]  /*0930*/  ISETP.GE.AND P0, PT, R2, R13, PT ;  /* 0x0000000d0200720c */ /* 0x000fe20003f06270 */
[----:B------:R-:W-:-:S04]  /*0940*/  IMAD.WIDE R30, R27, 0x80, R2 ;  /* 0x000000801b1e7825 */ /* 0x000fc800078e0202 */
[----:B------:R-:W-:Y:S01]  /*0950*/  IMAD.IADD R4, R2, 0x1, -R4 ;  /* 0x0000000102047824 */ /* 0x000fe200078e0a04 */
[----:B------:R1:W-:Y:S01]  /*0960*/  STL.64 [R1+0x8], R30 ;  /* 0x0000081e01007387 */ /* 0x0003e20000100a00 */
[----:B------:R-:W-:-:S04]  /*0970*/  IMAD.WIDE.U32 R6, R15, c[0x0][0x1a8], R6 ;  /* 0x00006a000f067a25 */ /* 0x000fc800078e0006 */
[----:B------:R-:W-:-:S04]  /*0980*/  IMAD R4, R21, 0x8, R4 ;  /* 0x0000000815047824 */ /* 0x000fc800078e0204 */
[----:B------:R-:W-:Y:S02]  /*0990*/  IMAD.U32 R0, R4, 0x20, R0 ;  /* 0x0000002004007824 */ /* 0x000fe400078e0000 */
[----:B------:R-:W-:Y:S01]  /*09a0*/  IMAD R4, R15, c[0x0][0x1ac], R5 ;  /* 0x00006b000f047a24 */ /* 0x000fe200078e0205 */
[----:B------:R-:W-:Y:S01]  /*09b0*/  SHF.R.S32.HI R15, RZ, 0x1f, R12 ;  /* 0x0000001fff0f7819 */ /* 0x000fe2000001140c */
[----:B------:R-:W-:Y:S02]  /*09c0*/  IMAD.SHL.U32 R217, R0, 0x2, RZ ;  /* 0x0000000200d97824 */ /* 0x000fe400078e00ff */
[----:B------:R-:W-:Y:S01]  /*09d0*/  IMAD.IADD R5, R7, 0x1, R4 ;  /* 0x0000000107057824 */ /* 0x000fe200078e0204 */
[----:B------:R-:W-:Y:S05]  /*09e0*/  @P0 BRA `(.L_x_41) ;  /* 0x0000010000000947 */ /* 0x000fea0003800000 */
[----:B------:R-:W-:-:S13]  /*09f0*/  ISETP.GE.AND P0, PT, R246, c[0x0][0x220], PT ;  /* 0x00008800f6007a0c */ /* 0x000fda0003f06270 */
[----:B------:R2:W-:Y:S04]  /*0a00*/  @P0 STS [R217], RZ ;  /* 0x000000ffd9000388 */ /* 0x0005e80000000800 */
[----:B------:R2:W-:Y:S04]  /*0a10*/  @P0 STS [R217+0x4], RZ ;  /* 0x000004ffd9000388 */ /* 0x0005e80000000800 */
[----:B------:R2:W-:Y:S01]  /*0a20*/  @P0 STS.64 [R217+0x8], RZ ;  /* 0x000008ffd9000388 */ /* 0x0005e20000000a00 */
        /* <DEDUP_REMOVED lines=8> */
[----:B------:R-:W-:Y:S01]  /*0ab0*/  @!PT LDS RZ, [RZ] ;  /* 0x00000000fffff984 */ /* 0x000fe20000000800 */
[----:B------:R-:W-:Y:S01]  /*0ac0*/  @!PT LDS RZ, [RZ] ;  /* 0x00000000fffff984 */ /* 0x000fe20000000800 */
[----:B------:R-:W-:Y:S01]  /*0ad0*/  @!PT LDS RZ, [RZ] ;  /* 0x00000000fffff984 */ /* 0x000fe20000000800 */
[----:B------:R3:W-:Y:S02]  /*0ae0*/  LDGSTS.E.BYPASS.LTC128B.128 [R217], [R10.64] ;  /* 0x000000000ad97fae */ /* 0x0007e4000b901d46 */
.L_x_41:
[----:B------:R-:W-:Y:S05]  /*0af0*/  BSYNC B0 ;  /* 0x0000000000007941 */ /* 0x000fea0003800000 */
.L_x_40:
[----:B------:R-:W-:Y:S01]  /*0b00*/  IADD3 R29, R2, 0x20, RZ ;  /* 0x00000020021d7810 */ /* 0x000fe20007ffe0ff */
[----:B------:R-:W-:Y:S03]  /*0b10*/  BSSY B0, `(.L_x_42) ;  /* 0x0000015000007945 */ /* 0x000fe60003800000 */
[----:B------:R-:W-:Y:S01]  /*0b20*/  ISETP.GE.AND P0, PT, R29, R13, PT ;  /* 0x0000000d1d00720c */ /* 0x000fe20003f06270 */
[----:B------:R4:W-:-:S12]  /*0b30*/  STL [R1+0x18], R29 ;  /* 0x0000181d01007387 */ /* 0x0009d80000100800 */
[----:B------:R-:W-:Y:S05]  /*0b40*/  @P0 BRA `(.L_x_43) ;  /* 0x0000011000000947 */ /* 0x000fea0003800000 */
[----:B------:R-:W-:-:S13]  /*0b50*/  ISETP.GE.AND P0, PT, R246, c[0x0][0x220], PT ;  /* 0x00008800f6007a0c */ /* 0x000fda0003f06270 */
[----:B------:R1:W-:Y:S01]  /*0b60*/  @P0 STS.128 [R217+0x800], RZ ;  /* 0x000800ffd9000388 */ /* 0x0003e20000000c00 */
[----:B------:R-:W-:Y:S05]  /*0b70*/  @P0 BRA `(.L_x_43) ;  /* 0x000000e000000947 */ /* 0x000fea0003800000 */
[----:B------:R-:W-:Y:S02]  /*0b80*/  IADD3 R0, P0, R30, 0x20, RZ ;  /* 0x000000201e007810 */ /* 0x000fe40007f1e0ff */
[----:B------:R-:W-:-:S03]  /*0b90*/  MOV R9, R5 ;  /* 0x0000000500097202 */ /* 0x000fc60000000f00 */
[----:B------:R-:W-:-:S04]  /*0ba0*/  IMAD.X R8, RZ, RZ, R31, P0 ;  /* 0x000000ffff087224 */ /* 0x000fc800000e061f */
[----:B---3--:R-:W-:Y:S02]  /*0bb0*/  IMAD R10, R8, c[0x0][0x190], RZ ;  /* 0x00006400080a7a24 */ /* 0x008fe400078e02ff */
[----:B------:R-:W-:-:S04]  /*0bc0*/  IMAD.MOV.U32 R8, RZ, RZ, R6 ;  /* 0x000000ffff087224 */ /* 0x000fc800078e0006 */
        /* <DEDUP_REMOVED lines=8> */
[----:B------:R3:W-:Y:S02]  /*0c50*/  LDGSTS.E.BYPASS.LTC128B.128 [R217+0x800], [R10.64] ;  /* 0x008000000ad97fae */ /* 0x0007e4000b901d46 */
.L_x_43:
[----:B------:R-:W-:Y:S05]  /*0c60*/  BSYNC B0 ;  /* 0x0000000000007941 */ /* 0x000fea0003800000 */
.L_x_42:
        /* <DEDUP_REMOVED lines=22> */
.L_x_45:
[----:B------:R-:W-:Y:S05]  /*0dd0*/  BSYNC B0 ;  /* 0x0000000000007941 */ /* 0x000fea0003800000 */
.L_x_44:
[----:B------:R-:W-:Y:S01]  /*0de0*/  IADD3 R27, R2, 0x60, RZ ;  /* 0x00000060021b7810 */ /* 0x000fe20007ffe0ff */
[----:B------:R-:W-:Y:S01]  /*0df0*/  IMAD.MOV.U32 R206, RZ, RZ, c[0x0][0x198] ;  /* 0x00006600ffce7624 */ /* 0x000fe200078e00ff */
[----:B------:R-:W-:Y:S01]  /*0e00*/  BSSY B0, `(.L_x_46) ;  /* 0x0000017000007945 */ /* 0x000fe20003800000 */
[----:B------:R-:W-:Y:S01]  /*0e10*/  IMAD.MOV.U32 R205, RZ, RZ, 0x7 ;  /* 0x00000007ffcd7424 */ /* 0x000fe200078e00ff */
[----:B------:R-:W-:Y:S01]  /*0e20*/  ISETP.GE.AND P0, PT, R27, R13, PT ;  /* 0x0000000d1b00720c */ /* 0x000fe20003f06270 */
[----:B------:R1:W-:Y:S01]  /*0e30*/  STL [R1+0x1c], R27 ;  /* 0x00001c1b01007387 */ /* 0x0003e20000100800 */
[C---:B------:R-:W-:Y:S02]  /*0e40*/  IMAD.SHL.U32 R219, R206.reuse, 0x80, RZ ;  /* 0x00000080cedb7824 */ /* 0x040fe400078e00ff */
[----:B------:R-:W-:-:S09]  /*0e50*/  SHF.L.U64.HI R205, R206, R205, c[0x0][0x19c] ;  /* 0x00006700cecd7619 */ /* 0x000fd200000102cd */
[----:B------:R-:W-:Y:S05]  /*0e60*/  @P0 BRA `(.L_x_47) ;  /* 0x0000010000000947 */ /* 0x000fea0003800000 */
[----:B------:R-:W-:-:S13]  /*0e70*/  ISETP.GE.AND P0, PT, R246, c[0x0][0x220], PT ;  /* 0x00008800f6007a0c */ /* 0x000fda0003f06270 */
[----:B------:R1:W-:Y:S01]  /*0e80*/  @P0 STS.128 [R217+0x1800], RZ ;  /* 0x001800ffd9000388 */ /* 0x0003e20000000c00 */
[----:B------:R-:W-:Y:S05]  /*0e90*/  @P0 BRA `(.L_x_47) ;  /* 0x000000d000000947 */ /* 0x000fea0003800000 */
[----:B------:R-:W-:-:S04]  /*0ea0*/  IADD3 R0, P0, R30, 0x60, RZ ;  /* 0x000000601e007810 */ /* 0x000fc80007f1e0ff */
[----:B------:R-:W-:-:S05]  /*0eb0*/  IADD3.X R4, RZ, R31, RZ, P0, !PT ;  /* 0x0000001fff047210 */ /* 0x000fca00007fe4ff */
[----:B------:R-:W-:Y:S01]  /*0ec0*/  IMAD R8, R4, c[0x0][0x190], RZ ;  /* 0x0000640004087a24 */ /* 0x000fe200078e02ff */
[----:B------:R-:W-:-:S05]  /*0ed0*/  MOV R4, R6 ;  /* 0x0000000600047202 */ /* 0x000fca0000000f00 */
        /* <DEDUP_REMOVED lines=9> */
.L_x_47:
[----:B------:R-:W-:Y:S05]  /*0f70*/  BSYNC B0 ;  /* 0x0000000000007941 */ /* 0x000fea0003800000 */
.L_x_46:
[C---:B------:R-:W-:Y:S01]  /*0f80*/  IMAD R8, R3.reuse, c[0x0][0x198], RZ ;  /* 0x0000660003087a24 */ /* 0x040fe200078e02ff */
[----:B------:R-:W-:Y:S01]  /*0f90*/  LEA.HI R20, R20, R172, RZ, 0x4 ;  /* 0x000000ac14147211 */ /* 0x000fe200078f20ff */
[----:B------:R-:W-:Y:S01]  /*0fa0*/  IMAD R0, R3, c[0x0][0x1a0], RZ ;  /* 0x0000680003007a24 */ /* 0x000fe200078e02ff */
[----:B------:R-:W-:Y:S01]  /*0fb0*/  LEA.HI.SX32 R25, R218, 0xffffffff, 0x19 ;  /* 0xffffffffda197811 */ /* 0x000fe200078fcaff */
[--C-:B------:R-:W-:Y:S01]  /*0fc0*/  IMAD.WIDE.U32 R6, R2, c[0x0][0x198], R246.reuse ;  /* 0x0000660002067a25 */ /* 0x100fe200078e00f6 */
[----:B------:R-:W-:Y:S01]  /*0fd0*/  LOP3.LUT R9, R20, 0xfffffff0, RZ, 0xc0, !PT ;  /* 0xfffffff014097812 */ /* 0x000fe200078ec0ff */
[----:B------:R-:W-:Y:S02]  /*0fe0*/  BSSY B0, `(.L_x_48) ;  /* 0x0000032000007945 */ /* 0x000fe40003800000 */
[----:B-1----:R-:W-:Y:S01]  /*0ff0*/  IMAD.WIDE.U32 R4, R2, c[0x0][0x1a0], R246 ;  /* 0x0000680002047a25 */ /* 0x002fe200078e00f6 */
[----:B------:R-:W-:-:S03]  /*1000*/  IADD3 R6, P1, R18, R6, RZ ;  /* 0x0000000612067210 */ /* 0x000fc60007f3e0ff */
[----:B------:R-:W-:Y:S01]  /*1010*/  IMAD R8, R2, c[0x0][0x19c], R8 ;  /* 0x0000670002087a24 */ /* 0x000fe200078e0208 */
[----:B------:R-:W-:Y:S01]  /*1020*/  IADD3 R4, P0, R16, R4, RZ ;  /* 0x0000000410047210 */ /* 0x000fe20007f1e0ff */
[----:B------:R-:W-:Y:S02]  /*1030*/  IMAD R0, R2, c[0x0][0x1a4], R0 ;  /* 0x0000690002007a24 */ /* 0x000fe400078e0200 */
[----:B---3--:R-:W-:Y:S01]  /*1040*/  IMAD R10, R15, c[0x0][0x1b0], RZ ;  /* 0x00006c000f0a7a24 */ /* 0x008fe200078e02ff */
[----:B------:R-:W-:Y:S01]  /*1050*/  IADD3.X R7, R19, R7, R8, P1, !PT ;  /* 0x0000000713077210 */ /* 0x000fe20000ffe408 */
[----:B------:R-:W-:Y:S01]  /*1060*/  IMAD.IADD R13, R172, 0x1, -R9 ;  /* 0x00000001ac0d7824 */ /* 0x000fe200078e0a09 */
[----:B------:R-:W-:Y:S01]  /*1070*/  IADD3.X R5, R17, R5, R0, P0, !PT ;  /* 0x0000000511057210 */ /* 0x000fe200007fe400 */
[C---:B------:R-:W-:Y:S02]  /*1080*/  IMAD R10, R12.reuse, c[0x0][0x1b4], R10 ;  /* 0x00006d000c0a7a24 */ /* 0x040fe400078e020a */
[----:B------:R-:W-:Y:S01]  /*1090*/  IMAD.WIDE.U32 R30, R12, c[0x0][0x1b0], R6 ;  /* 0x00006c000c1e7a25 */ /* 0x000fe200078e0006 */
[----:B------:R-:W-:-:S03]  /*10a0*/  LEA.HI R14, R13, R13, RZ, 0x1 ;  /* 0x0000000d0d0e7211 */ /* 0x000fc600078f08ff */
[----:B------:R-:W-:Y:S01]  /*10b0*/  IMAD.WIDE.U32 R250, R12, c[0x0][0x1b8], R4 ;  /* 0x00006e000cfa7a25 */ /* 0x000fe200078e0004 */
[----:B------:R-:W-:Y:S01]  /*10c0*/  LOP3.LUT R4, R23, 0xffffffe0, RZ, 0xc0, !PT ;  /* 0xffffffe017047812 */ /* 0x000fe200078ec0ff */
[----:B------:R1:W-:Y:S01]  /*10d0*/  STL.64 [R1], R30 ;  /* 0x0000001e01007387 */ /* 0x0003e20000100a00 */
[----:B------:R-:W-:Y:S01]  /*10e0*/  IADD3 R249, R31, R10, RZ ;  /* 0x0000000a1ff97210 */ /* 0x000fe20007ffe0ff */
[----:B------:R-:W-:Y:S01]  /*10f0*/  IMAD R5, R25, -0x80, R24 ;  /* 0xffffff8019057824 */ /* 0x000fe200078e0218 */
[----:B------:R-:W-:Y:S01]  /*1100*/  SHF.R.S32.HI R0, RZ, 0x1, R14 ;  /* 0x00000001ff007819 */ /* 0x000fe2000001140e */
[----:B------:R-:W-:Y:S01]  /*1110*/  IMAD.IADD R10, R172, 0x1, -R4 ;  /* 0x00000001ac0a7824 */ /* 0x000fe200078e0a04 */
[----:B------:R-:W-:Y:S01]  /*1120*/  SHF.R.S32.HI R8, RZ, 0x1f, R14 ;  /* 0x0000001fff087819 */ /* 0x000fe2000001140e */
[----:B------:R-:W-:Y:S01]  /*1130*/  IMAD R9, R15, c[0x0][0x1b8], RZ ;  /* 0x00006e000f097a24 */ /* 0x000fe200078e02ff */
[----:B------:R-:W-:Y:S02]  /*1140*/  ISETP.GE.AND P0, PT, R2, R5, PT ;  /* 0x000000050200720c */ /* 0x000fe40003f06270 */
[----:B------:R1:W-:Y:S01]  /*1150*/  STL [R1+0x20], R10 ;  /* 0x0000200a01007387 */ /* 0x0003e20000100800 */
[----:B------:R-:W-:Y:S01]  /*1160*/  LEA.HI R8, R8, R0, RZ, 0x2 ;  /* 0x0000000008087211 */ /* 0x000fe200078f10ff */
[----:B------:R-:W-:Y:S01]  /*1170*/  IMAD R9, R12, c[0x0][0x1bc], R9 ;  /* 0x00006f000c097a24 */ /* 0x000fe200078e0209 */
[----:B------:R-:W-:-:S02]  /*1180*/  SHF.R.S32.HI R12, RZ, 0x1f, R25 ;  /* 0x0000001fff0c7819 */ /* 0x000fc40000011419 */
[----:B------:R-:W-:Y:S02]  /*1190*/  LOP3.LUT R8, R8, 0xfffffffc, RZ, 0xc0, !PT ;  /* 0xfffffffc08087812 */ /* 0x000fe400078ec0ff */
[----:B------:R-:W-:Y:S02]  /*11a0*/  MOV R248, R30 ;  /* 0x0000001e00f87202 */ /* 0x000fe40000000f00 */
[----:B------:R-:W-:Y:S01]  /*11b0*/  IADD3 R245, R251, R9, RZ ;  /* 0x00000009fbf57210 */ /* 0x000fe20007ffe0ff */
[----:B------:R-:W-:Y:S02]  /*11c0*/  IMAD.IADD R15, R0, 0x1, -R8 ;  /* 0x00000001000f7824 */ /* 0x000fe400078e0a08 */
[----:B------:R-:W-:Y:S02]  /*11d0*/  IMAD R0, R205, R25, RZ ;  /* 0x00000019cd007224 */ /* 0x000fe400078e02ff */
[----:B------:R-:W-:Y:S01]  /*11e0*/  IMAD.MOV.U32 R8, RZ, RZ, 0x10 ;  /* 0x00000010ff087424 */ /* 0x000fe200078e00ff */
[----:B------:R-:W-:Y:S01]  /*11f0*/  LOP3.LUT P1, RZ, R15, 0x2, RZ, 0xc0, !PT ;  /* 0x000000020fff7812 */ /* 0x000fe2000782c0ff */
[----:B------:R-:W-:-:S02]  /*1200*/  IMAD R0, R12, R219, R0 ;  /* 0x000000db0c007224 */ /* 0x000fc400078e0200 */
[----:B------:R-:W-:Y:S01]  /*1210*/  IMAD.WIDE.U32 R6, R25, R219, R248 ;  /* 0x000000db19067225 */ /* 0x000fe200078e00f8 */
[----:B------:R-:W-:-:S04]  /*1220*/  SEL R4, R8, 0xfffffff0, !P1 ;  /* 0xfffffff008047807 */ /* 0x000fc80004800000 */
[----:B------:R-:W-:Y:S01]  /*1230*/  IADD3 R9, R7, R0, RZ ;  /* 0x0000000007097210 */ /* 0x000fe20007ffe0ff */
[----:B------:R-:W-:Y:S05]  /*1240*/  @P0 BRA `(.L_x_49) ;  /* 0x000000b000000947 */ /* 0x000fea0003800000 */
[----:B------:R-:W-:-:S13]  /*1250*/  ISETP.GE.AND P0, PT, R246, c[0x0][0x220], PT ;  /* 0x00008800f6007a0c */ /* 0x000fda0003f06270 */
[----:B------:R3:W-:Y:S04]  /*1260*/  @P0 STS [R217+0x2000], RZ ;  /* 0x002000ffd9000388 */ /* 0x0007e80000000800 */
[----:B------:R3:W-:Y:S04]  /*1270*/  @P0 STS [R217+0x2004], RZ ;  /* 0x002004ffd9000388 */ /* 0x0007e80000000800 */
[----:B------:R3:W-:Y:S01]  /*1280*/  @P0 STS.64 [R217+0x2008], RZ ;  /* 0x002008ffd9000388 */ /* 0x0007e20000000a00 */
[----:B------:R-:W-:Y:S05]  /*1290*/  @P0 BRA `(.L_x_49) ;  /* 0x0000006000000947 */ /* 0x000fea0003800000 */
[----:B-1----:R-:W-:-:S04]  /*12a0*/  LEA R10, P0, R6, c[0x0][0x168], 0x1 ;  /* 0x00005a00060a7a11 */ /* 0x002fc800078008ff */
[----:B------:R-:W-:-:S05]  /*12b0*/  LEA.HI.X R11, R6, c[0x0][0x16c], R9, 0x1, P0 ;  /* 0x00005b00060b7a11 */ /* 0x000fca00000f0c09 */
[----:B------:R-:W-:Y:S01]  /*12c0*/  @!PT LDS RZ, [RZ] ;  /* 0x00000000fffff984 */ /* 0x000fe20000000800 */
[----:B------:R-:W-:Y:S01]  /*12d0*/  @!PT LDS RZ, [RZ] ;  /* 0x00000000fffff984 */ /* 0x000fe20000000800 */
[----:B------:R-:W-:Y:S01]  /*12e0*/  @!PT LDS RZ, [RZ] ;  /* 0x00000000fffff984 */ /* 0x000fe20000000800 */
[----:B------:R1:W-:Y:S04]  /*12f0*/  LDGSTS.E.BYPASS.LTC128B.128 [R217+0x2000], [R10.64] ;  /* 0x020000000ad97fae */ /* 0x0003e8000b901d46 */
.L_x_49:
[----:B------:R-:W-:Y:S05]  /*1300*/  BSYNC B0 ;  /* 0x0000000000007941 */ /* 0x000fea0003800000 */
.L_x_48:
[----:B------:R-:W-:Y:S01]  /*1310*/  ISETP.GE.AND P0, PT, R29, R5, PT ;  /* 0x000000051d00720c */ /* 0x000fe20003f06270 */
[----:B------:R-:W-:Y:S01]  /*1320*/  IMAD.MOV.U32 R0, RZ, RZ, 0x5 ;  /* 0x00000005ff007424 */ /* 0x000fe200078e00ff */
[----:B------:R-:W-:Y:S01]  /*1330*/  BSSY B0, `(.L_x_50) ;  /* 0x000000f000007945 */ /* 0x000fe20003800000 */
[----:B------:R-:W-:-:S03]  /*1340*/  IMAD.SHL.U32 R221, R206, 0x20, RZ ;  /* 0x00000020cedd7824 */ /* 0x000fc600078e00ff */
[----:B------:R-:W-:-:S07]  /*1350*/  SHF.L.U64.HI R220, R206, R0, c[0x0][0x19c] ;  /* 0x00006700cedc7619 */ /* 0x000fce0000010200 */
[----:B------:R-:W-:Y:S05]  /*1360*/  @P0 BRA `(.L_x_51) ;  /* 0x000000b000000947 */ /* 0x000fea0003800000 */
[----:B------:R-:W-:-:S13]  /*1370*/  ISETP.GE.AND P0, PT, R246, c[0x0][0x220], PT ;  /* 0x00008800f6007a0c */ /* 0x000fda0003f06270 */
[----:B------:R1:W-:Y:S01]  /*1380*/  @P0 STS.128 [R217+0x2800], RZ ;  /* 0x002800ffd9000388 */ /* 0x0003e20000000c00 */
[----:B------:R-:W-:Y:S05]  /*1390*/  @P0 BRA `(.L_x_51) ;  /* 0x0000008000000947 */ /* 0x000fea0003800000 */
[----:B------:R-:W-:-:S05]  /*13a0*/  IADD3 R0, P0, R221, R6, RZ ;  /* 0x00000006dd007210 */ /* 0x000fca0007f1e0ff */
[----:B-1----:R-:W-:Y:S01]  /*13b0*/  IMAD.X R11, R220, 0x1, R9, P0 ;  /* 0x00000001dc0b7824 */ /* 0x002fe200000e0609 */
[----:B------:R-:W-:-:S04]  /*13c0*/  LEA R10, P0, R0, c[0x0][0x168], 0x1 ;  /* 0x00005a00000a7a11 */ /* 0x000fc800078008ff */
[----:B------:R-:W-:-:S05]  /*13d0*/  LEA.HI.X R11, R0, c[0x0][0x16c], R11, 0x1, P0 ;  /* 0x00005b00000b7a11 */ /* 0x000fca00000f0c0b */
[----:B------:R-:W-:Y:S01]  /*13e0*/  @!PT LDS RZ, [RZ] ;  /* 0x00000000fffff984 */ /* 0x000fe20000000800 */
[----:B------:R-:W-:Y:S01]  /*13f0*/  @!PT LDS RZ, [RZ] ;  /* 0x00000000fffff984 */ /* 0x000fe20000000800 */
[----:B------:R-:W-:Y:S01]  /*1400*/  @!PT LDS RZ, [RZ] ;  /* 0x00000000fffff984 */ /* 0x000fe20000000800 */
[----:B------:R1:W-:Y:S04]  /*1410*/  LDGSTS.E.BYPASS.LTC128B.128 [R217+0x2800], [R10.64] ;  /* 0x028000000ad97fae */ /* 0x0003e8000b901d46 */
.L_x_51:
[----:B------:R-:W-:Y:S05]  /*1420*/  BSYNC B0 ;  /* 0x0000000000007941 */ /* 0x000fea0003800000 */
.L_x_50:
[----:B------:R-:W-:Y:S01]  /*1430*/  ISETP.GE.AND P0, PT, R28, R5, PT ;  /* 0x000000051c00720c */ /* 0x000fe20003f06270 */
[----:B------:R-:W-:-:S12]  /*1440*/  BSSY B0, `(.L_x_52) ;  /* 0x000000e000007945 */ /* 0x000fd80003800000 */
[----:B------:R-:W-:Y:S05]  /*1450*/  @P0 BRA `(.L_x_53) ;  /* 0x000000c000000947 */ /* 0x000fea0003800000 */
[----:B------:R-:W-:-:S13]  /*1460*/  ISETP.GE.AND P0, PT, R246, c[0x0][0x220], PT ;  /* 0x00008800f6007a0c */ /* 0x000fda0003f06270 */
[----:B------:R1:W-:Y:S01]  /*1470*/  @P0 STS.128 [R217+0x3000], RZ ;  /* 0x003000ffd9000388 */ /* 0x0003e20000000c00 */
[----:B------:R-:W-:Y:S05]  /*1480*/  @P0 BRA `(.L_x_53) ;  /* 0x0000009000000947 */ /* 0x000fea0003800000 */
[----:B-1----:R-:W-:Y:S01]  /*1490*/  IMAD.MOV.U32 R11, RZ, RZ, c[0x0][0x19c] ;  /* 0x00006700ff0b7624 */ /* 0x002fe200078e00ff */
[----:B------:R-:W-:-:S04]  /*14a0*/  LEA R0, P0, R206, R6, 0x6 ;  /* 0x00000006ce007211 */ /* 0x000fc800078030ff */
[----:B------:R-:W-:Y:S02]  /*14b0*/  LEA.HI.X R11, R206, R9, R11, 0x6, P0 ;  /* 0x00000009ce0b7211 */ /* 0x000fe400000f340b */
[----:B------:R-:W-:-:S04]  /*14c0*/  LEA R10, P0, R0, c[0x0][0x168], 0x1 ;  /* 0x00005a00000a7a11 */ /* 0x000fc800078008ff */
[----:B------:R-:W-:-:S05]  /*14d0*/  LEA.HI.X R11, R0, c[0x0][0x16c], R11, 0x1, P0 ;  /* 0x00005b00000b7a11 */ /* 0x000fca00000f0c0b */
[----:B------:R-:W-:Y:S01]  /*14e0*/  @!PT LDS RZ, [RZ] ;  /* 0x00000000fffff984 */ /* 0x000fe20000000800 */
[----:B------:R-:W-:Y:S01]  /*14f0*/  @!PT LDS RZ, [RZ] ;  /* 0x00000000fffff984 */ /* 0x000fe20000000800 */
[----:B------:R-:W-:Y:S01]  /*1500*/  @!PT LDS RZ, [RZ] ;  /* 0x00000000fffff984 */ /* 0x000fe20000000800 */
[----:B------:R1:W-:Y:S04]  /*1510*/  LDGSTS.E.BYPASS.LTC128B.128 [R217+0x3000], [R10.64] ;  /* 0x030000000ad97fae */ /* 0x0003e8000b901d46 */
.L_x_53:
[----:B------:R-:W-:Y:S05]  /*1520*/  BSYNC B0 ;  /* 0x0000000000007941 */ /* 0x000fea0003800000 */
.L_x_52:
[----:B------:R-:W-:Y:S01]  /*1530*/  ISETP.GE.AND P0, PT, R27, R5, PT ;  /* 0x000000051b00720c */ /* 0x000fe20003f06270 */
[----:B------:R-:W-:-:S12]  /*1540*/  BSSY B0, `(.L_x_54) ;  /* 0x0000010000007945 */ /* 0x000fd80003800000 */
[----:B------:R-:W-:Y:S05]  /*1550*/  @P0 BRA `(.L_x_55) ;  /* 0x000000e000000947 */ /* 0x000fea0003800000 */
[----:B------:R-:W-:-:S13]  /*1560*/  ISETP.GE.AND P0, PT, R246, c[0x0][0x220], PT ;  /* 0x00008800f6007a0c */ /* 0x000fda0003f06270 */
[----:B------:R1:W-:Y:S01]  /*1570*/  @P0 STS.128 [R217+0x3800], RZ ;  /* 0x003800ffd9000388 */ /* 0x0003e20000000c00 */
[----:B------:R-:W-:Y:S05]  /*1580*/  @P0 BRA `(.L_x_55) ;  /* 0x000000b000000947 */ /* 0x000fea0003800000 */
[----:B------:R-:W-:Y:S01]  /*1590*/  IMAD.MOV.U32 R8, RZ, RZ, R6 ;  /* 0x000000ffff087224 */ /* 0x000fe200078e0006 */
[----:B------:R-:W-:Y:S02]  /*15a0*/  ULDC UR4, c[0x0][0x19c] ;  /* 0x0000670000047ab9 */ /* 0x000fe40000000800 */
[----:B------:R-:W-:Y:S01]  /*15b0*/  UIMAD UR4, UR4, 0x60, URZ ;  /* 0x00000060040478a4 */ /* 0x000fe2000f8e023f */
[----:B------:R-:W-:-:S05]  /*15c0*/  IMAD.WIDE.U32 R8, R206, 0x60, R8 ;  /* 0x00000060ce087825 */ /* 0x000fca00078e0008 */
[----:B------:R-:W-:Y:S02]  /*15d0*/  IADD3 R0, R9, UR4, RZ ;  /* 0x0000000409007c10 */ /* 0x000fe4000fffe0ff */
[----:B------:R-:W-:-:S04]  /*15e0*/  LEA R6, P0, R8, c[0x0][0x168], 0x1 ;  /* 0x00005a0008067a11 */ /* 0x000fc800078008ff */
[----:B------:R-:W-:-:S05]  /*15f0*/  LEA.HI.X R7, R8, c[0x0][0x16c], R0, 0x1, P0 ;  /* 0x00005b0008077a11 */ /* 0x000fca00000f0c00 */
[----:B------:R-:W-:Y:S01]  /*1600*/  @!PT LDS RZ, [RZ] ;  /* 0x00000000fffff984 */ /* 0x000fe20000000800 */
[----:B------:R-:W-:Y:S01]  /*1610*/  @!PT LDS RZ, [RZ] ;  /* 0x00000000fffff984 */ /* 0x000fe20000000800 */
[----:B------:R-:W-:Y:S01]  /*1620*/  @!PT LDS RZ, [RZ] ;  /* 0x00000000fffff984 */ /* 0x000fe20000000800 */
[----:B------:R1:W-:Y:S04]  /*1630*/  LDGSTS.E.BYPASS.LTC128B.128 [R217+0x3800], [R6.64] ;  /* 0x0380000006d97fae */ /* 0x0003e8000b901d46 */
.L_x_55:
[----:B------:R-:W-:Y:S05]  /*1640*/  BSYNC B0 ;  /* 0x0000000000007941 */ /* 0x000fea0003800000 */
.L_x_54:
[----:B------:R-:W0:Y:S01]  /*1650*/  LDGDEPBAR ;  /* 0x00000000000079af */ /* 0x000e220000000000 */
[----:B------:R-:W-:Y:S01]  /*1660*/  ISETP.GE.AND P1, PT, R2, R5, PT ;  /* 0x000000050200720c */ /* 0x000fe20003f26270 */
[----:B------:R-:W-:Y:S01]  /*1670*/  IMAD R0, R12, c[0x0][0x1a0], RZ ;  /* 0x000068000c007a24 */ /* 0x000fe200078e02ff */
[----:B------:R-:W-:Y:S01]  /*1680*/  BSSY B0, `(.L_x_56) ;  /* 0x0000017000007945 */ /* 0x000fe20003800000 */
[----:B-1----:R-:W-:-:S04]  /*1690*/  IMAD.WIDE.U32 R6, R25, c[0x0][0x1a0], RZ ;  /* 0x0000680019067a25 */ /* 0x002fc800078e00ff */
[----:B------:R-:W-:Y:S01]  /*16a0*/  IMAD R0, R25, c[0x0][0x1a4], R0 ;  /* 0x0000690019007a24 */ /* 0x000fe200078e0200 */
[----:B------:R-:W-:-:S04]  /*16b0*/  LEA R2, P0, R6, R250, 0x7 ;  /* 0x000000fa06027211 */ /* 0x000fc800078038ff */
[----:B------:R-:W-:-:S04]  /*16c0*/  IADD3 R0, R7, R0, RZ ;  /* 0x0000000007007210 */ /* 0x000fc80007ffe0ff */
[----:B------:R-:W-:Y:S01]  /*16d0*/  LEA.HI.X R3, R6, R245, R0, 0x7, P0 ;  /* 0x000000f506037211 */ /* 0x000fe200000f3c00 */
[----:B------:R-:W-:-:S04]  /*16e0*/  DEPBAR.LE SB0, 0x0 ;  /* 0x000080000000791a */ /* 0x000fc80000000000 */
[----:B------:R-:W-:Y:S06]  /*16f0*/  BAR.SYNC.DEFER_BLOCKING 0x0 ;  /* 0x0000000000007b1d */ /* 0x000fec0000010000 */
[----:B------:R1:W-:Y:S04]  /*1700*/  @P1 STS [R217+0x4000], RZ ;  /* 0x004000ffd9001388 */ /* 0x0003e80000000800 */
[----:B------:R1:W-:Y:S04]  /*1710*/  @P1 STS [R217+0x4004], RZ ;  /* 0x004004ffd9001388 */ /* 0x0003e80000000800 */
[----:B------:R1:W-:Y:S01]  /*1720*/  @P1 STS.64 [R217+0x4008], RZ ;  /* 0x004008ffd9001388 */ /* 0x0003e20000000a00 */
[----:B------:R-:W-:Y:S05]  /*1730*/  @P1 BRA `(.L_x_57) ;  /* 0x000000b000001947 */ /* 0x000fea0003800000 */
[----:B------:R-:W-:-:S13]  /*1740*/  ISETP.GE.AND P0, PT, R246, c[0x0][0x220], PT ;  /* 0x00008800f6007a0c */ /* 0x000fda0003f06270 */
[----:B------:R1:W-:Y:S04]  /*1750*/  @P0 STS [R217+0x4000], RZ ;  /* 0x004000ffd9000388 */ /* 0x0003e80000000800 */
[----:B------:R1:W-:Y:S04]  /*1760*/  @P0 STS [R217+0x4004], RZ ;  /* 0x004004ffd9000388 */ /* 0x0003e80000000800 */
[----:B------:R1:W-:Y:S01]  /*1770*/  @P0 STS.64 [R217+0x4008], RZ ;  /* 0x004008ffd9000388 */ /* 0x0003e20000000a00 */
[----:B------:R-:W-:Y:S05]  /*1780*/  @P0 BRA `(.L_x_57) ;  /* 0x0000006000000947 */ /* 0x000fea0003800000 */
[----:B------:R-:W-:-:S04]  /*1790*/  LEA R6, P0, R2, c[0x0][0x170], 0x1 ;  /* 0x00005c0002067a11 */ /* 0x000fc800078008ff */
[----:B------:R-:W-:-:S05]  /*17a0*/  LEA.HI.X R7, R2, c[0x0][0x174], R3, 0x1, P0 ;  /* 0x00005d0002077a11 */ /* 0x000fca00000f0c03 */
[----:B------:R-:W-:Y:S01]  /*17b0*/  @!PT LDS RZ, [RZ] ;  /* 0x00000000fffff984 */ /* 0x000fe20000000800 */
[----:B------:R-:W-:Y:S01]  /*17c0*/  @!PT LDS RZ, [RZ] ;  /* 0x00000000fffff984 */ /* 0x000fe20000000800 */
[----:B------:R-:W-:Y:S01]  /*17d0*/  @!PT LDS RZ, [RZ] ;  /* 0x00000000fffff984 */ /* 0x000fe20000000800 */
[----:B------:R1:W-:Y:S04]  /*17e0*/  LDGSTS.E.BYPASS.LTC128B.128 [R217+0x4000], [R6.64] ;  /* 0x0400000006d97fae */ /* 0x0003e8000b901d46 */
.L_x_57:
[----:B------:R-:W-:Y:S05]  /*17f0*/  BSYNC B0 ;  /* 0x0000000000007941 */ /* 0x000fea0003800000 */
.L_x_56:
[----:B------:R-:W-:Y:S01]  /*1800*/  ISETP.GE.AND P0, PT, R29, R5, PT ;  /* 0x000000051d00720c */ /* 0x000fe20003f06270 */
[----:B------:R-:W-:-:S12]  /*1810*/  BSSY B0, `(.L_x_58) ;  /* 0x0000010000007945 */ /* 0x000fd80003800000 */
[----:B------:R1:W-:Y:S01]  /*1820*/  @P0 STS.128 [R217+0x4800], RZ ;  /* 0x004800ffd9000388 */ /* 0x0003e20000000c00 */
[----:B------:R-:W-:Y:S05]  /*1830*/  @P0 BRA `(.L_x_59) ;  /* 0x000000d000000947 */ /* 0x000fea0003800000 */
[----:B------:R-:W-:-:S13]  /*1840*/  ISETP.GE.AND P0, PT, R246, c[0x0][0x220], PT ;  /* 0x00008800f6007a0c */ /* 0x000fda0003f06270 */
[----:B------:R1:W-:Y:S01]  /*1850*/  @P0 STS.128 [R217+0x4800], RZ ;  /* 0x004800ffd9000388 */ /* 0x0003e20000000c00 */
[----:B------:R-:W-:Y:S05]  /*1860*/  @P0 BRA `(.L_x_59) ;  /* 0x000000a000000947 */ /* 0x000fea0003800000 */
[----:B-1----:R-:W-:Y:S02]  /*1870*/  IMAD.MOV.U32 R7, RZ, RZ, c[0x0][0x1a0] ;  /* 0x00006800ff077624 */ /* 0x002fe400078e00ff */
[----:B------:R-:W-:-:S03]  /*1880*/  IMAD.MOV.U32 R6, RZ, RZ, c[0x0][0x1a4] ;  /* 0x00006900ff067624 */ /* 0x000fc600078e00ff */
        /* <DEDUP_REMOVED lines=8> */
.L_x_59:
[----:B------:R-:W-:Y:S05]  /*1910*/  BSYNC B0 ;  /* 0x0000000000007941 */ /* 0x000fea0003800000 */
.L_x_58:
        /* <DEDUP_REMOVED lines=17> */
.L_x_61:
[----:B------:R-:W-:Y:S05]  /*1a30*/  BSYNC B0 ;  /* 0x0000000000007941 */ /* 0x000fea0003800000 */
.L_x_60:
[----:B------:R-:W-:Y:S01]  /*1a40*/  ISETP.GE.AND P0, PT, R27, R5, PT ;  /* 0x000000051b00720c */ /* 0x000fe20003f06270 */
[----:B------:R-:W-:-:S12]  /*1a50*/  BSSY B0, `(.L_x_62) ;  /* 0x0000011000007945 */ /* 0x000fd80003800000 */
[----:B------:R1:W-:Y:S01]  /*1a60*/  @P0 STS.128 [R217+0x5800], RZ ;  /* 0x005800ffd9000388 */ /* 0x0003e20000000c00 */
[----:B------:R-:W-:Y:S05]  /*1a70*/  @P0 BRA `(.L_x_63) ;  /* 0x000000e000000947 */ /* 0x000fea0003800000 */
[----:B------:R-:W-:-:S13]  /*1a80*/  ISETP.GE.AND P0, PT, R246, c[0x0][0x220], PT ;  /* 0x00008800f6007a0c */ /* 0x000fda0003f06270 */
[----:B------:R1:W-:Y:S01]  /*1a90*/  @P0 STS.128 [R217+0x5800], RZ ;  /* 0x005800ffd9000388 */ /* 0x0003e20000000c00 */
[----:B------:R-:W-:Y:S05]  /*1aa0*/  @P0 BRA `(.L_x_63) ;  /* 0x000000b000000947 */ /* 0x000fea0003800000 */
[----:B-1----:R-:W-:Y:S01]  /*1ab0*/  IMAD.MOV.U32 R6, RZ, RZ, c[0x0][0x1a0] ;  /* 0x00006800ff067624 */ /* 0x002fe200078e00ff */
        /* <DEDUP_REMOVED lines=10> */
.L_x_63:
[----:B------:R-:W-:Y:S05]  /*1b60*/  BSYNC B0 ;  /* 0x0000000000007941 */ /* 0x000fea0003800000 */
.L_x_62:
[----:B-1----:R-:W-:Y:S01]  /*1b70*/  LOP3.LUT R2, R26, 0xfffffff8, RZ, 0xc0, !PT ;  /* 0xfffffff81a027812 */ /* 0x002fe200078ec0ff */
[----:B------:R-:W-:Y:S01]  /*1b80*/  IMAD.SHL.U32 R5, R15, 0x40, RZ ;  /* 0x000000400f057824 */ /* 0x000fe200078e00ff */
[----:B------:R-:W-:Y:S01]  /*1b90*/  SHF.R.S32.HI R8, RZ, 0x4, R20 ;  /* 0x00000004ff087819 */ /* 0x000fe20000011414 */
[----:B------:R-:W0:Y:S01]  /*1ba0*/  LDGDEPBAR ;  /* 0x00000000000079af */ /* 0x000e220000000000 */
[----:B------:R-:W-:Y:S01]  /*1bb0*/  LOP3.LUT R3, R14, 0x7fffffe, RZ, 0xc0, !PT ;  /* 0x07fffffe0e037812 */ /* 0x000fe200078ec0ff */
[----:B------:R-:W-:Y:S01]  /*1bc0*/  IMAD.IADD R2, R172, 0x1, -R2 ;  /* 0x00000001ac027824 */ /* 0x000fe200078e0a02 */
[----:B------:R-:W-:Y:S02]  /*1bd0*/  LEA.HI R6, R20, R8, RZ, 0x1 ;  /* 0x0000000814067211 */ /* 0x000fe400078f08ff */
[----:B------:R-:W-:Y:S01]  /*1be0*/  SHF.R.S32.HI R7, RZ, 0x1f, R13 ;  /* 0x0000001fff077819 */ /* 0x000fe2000001140d */
[----:B------:R-:W-:Y:S01]  /*1bf0*/  IMAD.IADD R27, R13, 0x1, -R3 ;  /* 0x000000010d1b7824 */ /* 0x000fe200078e0a03 */
[----:B------:R-:W-:-:S02]  /*1c00*/  LEA.HI R0, R2, R2, RZ, 0x1 ;  /* 0x0000000202007211 */ /* 0x000fc400078f08ff */
[----:B------:R-:W-:Y:S02]  /*1c10*/  LOP3.LUT R6, R6, 0xfffffffe, RZ, 0xc0, !PT ;  /* 0xfffffffe06067812 */ /* 0x000fe400078ec0ff */
[----:B------:R-:W-:Y:S02]  /*1c20*/  LOP3.LUT R3, R0, 0x3fffffe, RZ, 0xc0, !PT ;  /* 0x03fffffe00037812 */ /* 0x000fe400078ec0ff */
[----:B------:R-:W-:Y:S01]  /*1c30*/  SHF.R.S32.HI R20, RZ, 0x1, R0 ;  /* 0x00000001ff147819 */ /* 0x000fe20000011400 */
[----:B------:R-:W-:Y:S01]  /*1c40*/  IMAD.IADD R8, R8, 0x1, -R6 ;  /* 0x0000000108087824 */ /* 0x000fe200078e0a06 */
[----:B------:R-:W-:Y:S01]  /*1c50*/  LEA.HI R7, R7, R13, RZ, 0x3 ;  /* 0x0000000d07077211 */ /* 0x000fe200078f18ff */
[----:B------:R-:W-:Y:S01]  /*1c60*/  IMAD.IADD R9, R2, 0x1, -R3 ;  /* 0x0000000102097824 */ /* 0x000fe200078e0a03 */
[----:B------:R-:W-:Y:S01]  /*1c70*/  LOP3.LUT R2, R5, 0xc0, RZ, 0xc0, !PT ;  /* 0x000000c005027812 */ /* 0x000fe200078ec0ff */
[C---:B------:R-:W-:Y:S01]  /*1c80*/  IMAD.SHL.U32 R0, R20.reuse, 0x40, RZ ;  /* 0x0000004014007824 */ /* 0x040fe200078e00ff */
[----:B------:R-:W-:Y:S01]  /*1c90*/  LOP3.LUT P0, RZ, R20, 0x2, RZ, 0xc0, !PT ;  /* 0x0000000214ff7812 */ /* 0x000fe2000780c0ff */
[----:B------:R-:W-:-:S02]  /*1ca0*/  IMAD.SHL.U32 R3, R7, 0x20, RZ ;  /* 0x0000002007037824 */ /* 0x000fc400078e00ff */
[----:B------:R-:W-:Y:S01]  /*1cb0*/  IMAD.SHL.U32 R5, R8, 0x8, RZ ;  /* 0x0000000808057824 */ /* 0x000fe200078e00ff */
[----:B------:R-:W-:Y:S01]  /*1cc0*/  LOP3.LUT R0, R0, 0xc0, RZ, 0xc0, !PT ;  /* 0x000000c000007812 */ /* 0x000fe200078ec0ff */
[----:B------:R-:W-:Y:S01]  /*1cd0*/  IMAD.SHL.U32 R7, R22, 0x8, RZ ;  /* 0x0000000816077824 */ /* 0x000fe200078e00ff */
[----:B------:R-:W-:Y:S02]  /*1ce0*/  LOP3.LUT R26, R3, 0xffffff00, RZ, 0xc0, !PT ;  /* 0xffffff00031a7812 */ /* 0x000fe400078ec0ff */
[----:B------:R-:W-:Y:S02]  /*1cf0*/  LOP3.LUT R6, R2, 0x8, R5, 0xf8, !PT ;  /* 0x0000000802067812 */ /* 0x000fe400078ef805 */
[----:B------:R-:W-:Y:S01]  /*1d00*/  LOP3.LUT R5, R0, 0x8, R7, 0xf8, !PT ;  /* 0x0000000800057812 */ /* 0x000fe200078ef807 */
[----:B------:R-:W-:Y:S01]  /*1d10*/  IMAD R7, R8, 0x8, R9 ;  /* 0x0000000808077824 */ /* 0x000fe200078e0209 */
[----:B------:R-:W-:Y:S01]  /*1d20*/  SHF.R.U32.HI R3, RZ, 0x3, R2 ;  /* 0x00000003ff037819 */ /* 0x000fe20000011602 */
[----:B------:R-:W-:Y:S01]  /*1d30*/  IMAD R2, R21, 0x200, R26 ;  /* 0x0000020015027824 */ /* 0x000fe200078e021a */
[----:B------:R-:W-:-:S02]  /*1d40*/  SHF.R.U32.HI R0, RZ, 0x3, R0 ;  /* 0x00000003ff007819 */ /* 0x000fc40000011600 */
[----:B------:R-:W-:Y:S01]  /*1d50*/  LOP3.LUT R6, R6, R3, RZ, 0x3c, !PT ;  /* 0x0000000306067212 */ /* 0x000fe200078e3cff */
[----:B------:R-:W-:Y:S01]  /*1d60*/  IMAD R2, R27, 0x20, R2 ;  /* 0x000000201b027824 */ /* 0x000fe200078e0202 */
[----:B------:R-:W-:-:S03]  /*1d70*/  LOP3.LUT R0, R5, R0, RZ, 0x3c, !PT ;  /* 0x0000000005007212 */ /* 0x000fc600078e3cff */
[----:B------:R-:W-:Y:S02]  /*1d80*/  IMAD.IADD R2, R6, 0x1, R2 ;  /* 0x0000000106027824 */ /* 0x000fe400078e0202 */
[----:B------:R-:W-:Y:S02]  /*1d90*/  IMAD.U32 R0, R7, 0x20, R0 ;  /* 0x0000002007007824 */ /* 0x000fe400078e0000 */
[----:B------:R-:W-:Y:S02]  /*1da0*/  IMAD.SHL.U32 R207, R2, 0x2, RZ ;  /* 0x0000000202cf7824 */ /* 0x000fe400078e00ff */
[----:B------:R-:W-:Y:S02]  /*1db0*/  IMAD.SHL.U32 R204, R0, 0x2, RZ ;  /* 0x0000000200cc7824 */ /* 0x000fe400078e00ff */
[----:B------:R-:W-:Y:S01]  /*1dc0*/  IMAD R208, R4, 0x2, R207 ;  /* 0x0000000204d07824 */ /* 0x000fe200078e02cf */
[----:B------:R-:W-:Y:S01]  /*1dd0*/  LDSM.16.M88.4 R12, [R207] ;  /* 0x00000000cf0c783b */ /* 0x000fe20000000200 */
[----:B------:R-:W-:Y:S01]  /*1de0*/  IMAD R7, R27, 0x20, R26 ;  /* 0x000000201b077824 */ /* 0x000fe200078e021a */
[----:B------:R-:W-:-:S02]  /*1df0*/  IADD3 R0, R204, 0x2000, RZ ;  /* 0x00002000cc007810 */ /* 0x000fc40007ffe0ff */
[----:B------:R-:W1:Y:S01]  /*1e00*/  LDSM.16.M88.4 R16, [R204+0x2000] ;  /* 0x00200000cc10783b */ /* 0x000e620000000200 */
[----:B------:R-:W-:Y:S02]  /*1e10*/  IADD3 R209, R204, 0x2020, RZ ;  /* 0x00002020ccd17810 */ /* 0x000fe40007ffe0ff */
[----:B------:R-:W-:Y:S01]  /*1e20*/  @P0 IADD3 R209, R0, -0x20, RZ ;  /* 0xffffffe000d10810 */ /* 0x000fe20007ffe0ff */
[----:B------:R-:W5:Y:S01]  /*1e30*/  LDSM.16.M88.4 R8, [R207+0x1000] ;  /* 0x00100000cf08783b */ /* 0x000f620000000200 */
[----:B------:R-:W-:Y:S02]  /*1e40*/  IMAD.SHL.U32 R0, R172, 0x2, RZ ;  /* 0x00000002ac007824 */ /* 0x000fe400078e00ff */
[C---:B------:R-:W-:Y:S01]  /*1e50*/  IADD3 R216, R209.reuse, 0x400, RZ ;  /* 0x00000400d1d87810 */ /* 0x040fe20007ffe0ff */
[----:B------:R-:W2:Y:S01]  /*1e60*/  LDSM.16.M88.4 R36, [R204+0x2400] ;  /* 0x00240000cc24783b */ /* 0x000ea20000000200 */
[C---:B------:R-:W-:Y:S02]  /*1e70*/  IADD3 R215, R209.reuse, 0x800, RZ ;  /* 0x00000800d1d77810 */ /* 0x040fe40007ffe0ff */
[----:B------:R-:W-:Y:S01]  /*1e80*/  LOP3.LUT R0, R0, 0x6, RZ, 0xc0, !PT ;  /* 0x0000000600007812 */ /* 0x000fe200078ec0ff */
[----:B------:R-:W3:Y:S01]  /*1e90*/  LDSM.16.M88.4 R32, [R204+0x2800] ;  /* 0x00280000cc20783b */ /* 0x000ee20000000200 */
[----:B------:R-:W-:-:S02]  /*1ea0*/  IADD3 R214, R209, 0xc00, RZ ;  /* 0x00000c00d1d67810 */ /* 0x000fc40007ffe0ff */
[----:B------:R-:W-:Y:S01]  /*1eb0*/  IADD3 R213, R209, 0x1000, RZ ;  /* 0x00001000d1d57810 */ /* 0x000fe20007ffe0ff */
[----:B----4-:R-:W4:Y:S01]  /*1ec0*/  LDSM.16.M88.4 R28, [R204+0x2c00] ;  /* 0x002c0000cc1c783b */ /* 0x010f220000000200 */
[----:B------:R-:W-:Y:S01]  /*1ed0*/  IMAD R0, R25, 0x80, R0 ;  /* 0x0000008019007824 */ /* 0x000fe200078e0200 */
[C---:B------:R-:W-:Y:S02]  /*1ee0*/  IADD3 R212, R209.reuse, 0x1400, RZ ;  /* 0x00001400d1d47810 */ /* 0x040fe40007ffe0ff */
[----:B------:R-:W2:Y:S01]  /*1ef0*/  LDSM.16.M88.4 R40, [R204+0x3000] ;  /* 0x00300000cc28783b */ /* 0x000ea20000000200 */
[----:B------:R-:W-:Y:S02]  /*1f00*/  IADD3 R211, R209, 0x1800, RZ ;  /* 0x00001800d1d37810 */ /* 0x000fe40007ffe0ff */
[C---:B------:R-:W-:Y:S01]  /*1f10*/  IADD3 R2, R0.reuse, 0x1, RZ ;  /* 0x0000000100027810 */ /* 0x040fe20007ffe0ff */
[----:B------:R-:W2:Y:S01]  /*1f20*/  LDSM.16.M88.4 R48, [R204+0x3400] ;  /* 0x00340000cc30783b */ /* 0x000ea20000000200 */
[----:B------:R-:W-:-:S02]  /*1f30*/  ISETP.GE.AND P5, PT, R0, R24, PT ;  /* 0x000000180000720c */ /* 0x000fc40003fa6270 */
[-C--:B------:R-:W-:Y:S01]  /*1f40*/  ISETP.GE.AND P4, PT, R2, R24.reuse, PT ;  /* 0x000000180200720c */ /* 0x080fe20003f86270 */
[----:B------:R-:W2:Y:S01]  /*1f50*/  LDSM.16.M88.4 R56, [R204+0x3800] ;  /* 0x00380000cc38783b */ /* 0x000ea20000000200 */
[C---:B------:R-:W-:Y:S02]  /*1f60*/  IADD3 R2, R0.reuse, 0x8, RZ ;  /* 0x0000000800027810 */ /* 0x040fe40007ffe0ff */
[----:B------:R-:W-:Y:S01]  /*1f70*/  IADD3 R5, R0, 0x9, RZ ;  /* 0x0000000900057810 */ /* 0x000fe20007ffe0ff */
[----:B------:R-:W2:Y:S01]  /*1f80*/  LDSM.16.M88.4 R52, [R204+0x3c00] ;  /* 0x003c0000cc34783b */ /* 0x000ea20000000200 */
[-C--:B------:R-:W-:Y:S02]  /*1f90*/  ISETP.GE.AND P6, PT, R2, R24.reuse, PT ;  /* 0x000000180200720c */ /* 0x080fe40003fc6270 */
[----:B------:R-:W-:Y:S01]  /*1fa0*/  IADD3 R2, R0, 0x11, RZ ;  /* 0x0000001100027810 */ /* 0x000fe20007ffe0ff */
[----:B------:R-:W-:Y:S01]  /*1fb0*/  LDSM.16.M88.4 R20, [R208] ;  /* 0x00000000d014783b */ /* 0x000fe20000000200 */
[----:B------:R-:W-:-:S02]  /*1fc0*/  ISETP.GE.AND P2, PT, R5, R24, PT ;  /* 0x000000180500720c */ /* 0x000fc40003f46270 */
[-C--:B------:R-:W-:Y:S01]  /*1fd0*/  ISETP.GE.AND P1, PT, R2, R24.reuse, PT ;  /* 0x000000180200720c */ /* 0x080fe20003f26270 */
[-C--:B-1----:R-:W-:Y:S01]  /*1fe0*/  HMMA.16816.F32 R88, R12, R16.reuse, RZ ;  /* 0x000000100c58723c */ /* 0x082fe200000018ff */
[----:B------:R-:W1:Y:S01]  /*1ff0*/  LDSM.16.M88.4 R44, [R209] ;  /* 0x00000000d12c783b */ /* 0x000e620000000200 */
[C---:B------:R-:W-:Y:S02]  /*2000*/  IADD3 R2, R0.reuse, 0x19, RZ ;  /* 0x0000001900027810 */ /* 0x040fe40007ffe0ff */
[----:B------:R-:W-:Y:S01]  /*2010*/  IADD3 R3, R0, 0x10, RZ ;  /* 0x0000001000037810 */ /* 0x000fe20007ffe0ff */
[----:B------:R-:W-:Y:S01]  /*2020*/  LDSM.16.M88.4 R84, [R209+0x1400] ;  /* 0x00140000d154783b */ /* 0x000fe20000000200 */
[----:B------:R-:W-:Y:S02]  /*2030*/  IADD3 R210, R209, 0x1c00, RZ ;  /* 0x00001c00d1d27810 */ /* 0x000fe40007ffe0ff */
[----:B-----5:R-:W-:Y:S01]  /*2040*/  HMMA.16816.F32 R92, R8, R16, RZ ;  /* 0x00000010085c723c */ /* 0x020fe200000018ff */
[----:B------:R-:W-:Y:S01]  /*2050*/  LDSM.16.M88.4 R60, [R209+0x400] ;  /* 0x00040000d13c783b */ /* 0x000fe20000000200 */
[----:B------:R-:W-:-:S02]  /*2060*/  ISETP.GE.AND P0, PT, R3, R24, PT ;  /* 0x000000180300720c */ /* 0x000fc40003f06270 */
[----:B------:R-:W-:Y:S01]  /*2070*/  IADD3 R3, R0, 0x18, RZ ;  /* 0x0000001800037810 */ /* 0x000fe20007ffe0ff */
[----:B------:R-:W-:Y:S03]  /*2080*/  LDSM.16.M88.4 R68, [R209+0xc00] ;  /* 0x000c0000d144783b */ /* 0x000fe60000000200 */
[----:B------:R-:W-:Y:S01]  /*2090*/  HMMA.16816.F32 R120, R8, R18, RZ ;  /* 0x000000120878723c */ /* 0x000fe200000018ff */
[----:B------:R-:W-:Y:S01]  /*20a0*/  LDSM.16.M88.4 R76, [R209+0x1000] ;  /* 0x00100000d14c783b */ /* 0x000fe20000000200 */
[----:B------:R-:W-:-:S03]  /*20b0*/  ISETP.GE.AND P3, PT, R3, R24, PT ;  /* 0x000000180300720c */ /* 0x000fc60003f66270 */
[----:B------:R-:W-:Y:S03]  /*20c0*/  LDSM.16.M88.4 R64, [R209+0x800] ;  /* 0x00080000d140783b */ /* 0x000fe60000000200 */
[----:B------:R-:W-:Y:S01]  /*20d0*/  HMMA.16816.F32 R124, R12, R18, RZ ;  /* 0x000000120c7c723c */ /* 0x000fe200000018ff */
[----:B------:R-:W5:Y:S07]  /*20e0*/  LDSM.16.M88.4 R16, [R208+0x1000] ;  /* 0x00100000d010783b */ /* 0x000f6e0000000200 */
[C---:B--2---:R-:W-:Y:S08]  /*20f0*/  HMMA.16816.F32 R96, R8.reuse, R36, RZ ;  /* 0x000000240860723c */ /* 0x044ff000000018ff */
[C---:B---3--:R-:W-:Y:S08]  /*2100*/  HMMA.16816.F32 R100, R8.reuse, R32, RZ ;  /* 0x000000200864723c */ /* 0x048ff000000018ff */
[C---:B----4-:R-:W-:Y:S08]  /*2110*/  HMMA.16816.F32 R112, R8.reuse, R28, RZ ;  /* 0x0000001c0870723c */ /* 0x050ff000000018ff */
        /* <DEDUP_REMOVED lines=19> */
[-C--:B-1----:R-:W-:Y:S08]  /*2250*/  HMMA.16816.F32 R52, R20, R44.reuse, R88 ;  /* 0x0000002c1434723c */ /* 0x082ff00000001858 */
[----:B-----5:R-:W-:Y:S08]  /*2260*/  HMMA.16816.F32 R36, R16, R44, R92 ;  /* 0x0000002c1024723c */ /* 0x020ff0000000185c */
[C---:B------:R-:W-:Y:S08]  /*2270*/  HMMA.16816.F32 R152, R12.reuse, R30, RZ ;  /* 0x0000001e0c98723c */ /* 0x040ff000000018ff */
[C---:B------:R-:W-:Y:S08]  /*2280*/  HMMA.16816.F32 R28, R12.reuse, R40, RZ ;  /* 0x000000280c1c723c */ /* 0x040ff000000018ff */
[C---:B------:R-:W-:Y:S01]  /*2290*/  HMMA.16816.F32 R164, R12.reuse, R42, RZ ;  /* 0x0000002a0ca4723c */ /* 0x040fe200000018ff */
[----:B------:R-:W1:Y:S07]  /*22a0*/  LDSM.16.M88.4 R40, [R209+0x1800] ;  /* 0x00180000d128783b */ /* 0x000e6e0000000200 */
[C---:B------:R-:W-:Y:S08]  /*22b0*/  HMMA.16816.F32 R176, R12.reuse, R50, RZ ;  /* 0x000000320cb0723c */ /* 0x040ff000000018ff */
[C---:B------:R-:W-:Y:S08]  /*22c0*/  HMMA.16816.F32 R116, R12.reuse, R56, RZ ;  /* 0x000000380c74723c */ /* 0x040ff000000018ff */
[----:B------:R-:W-:Y:S08]  /*22d0*/  HMMA.16816.F32 R188, R12, R58, RZ ;  /* 0x0000003a0cbc723c */ /* 0x000ff000000018ff */
[----:B------:R-:W-:Y:S08]  /*22e0*/  HMMA.16816.F32 R148, R20, R84, R8 ;  /* 0x000000541494723c */ /* 0x000ff00000001808 */
[-C--:B------:R-:W-:Y:S07]  /*22f0*/  HMMA.16816.F32 R12, R16, R46.reuse, R120 ;  /* 0x0000002e100c723c */ /* 0x080fee0000001878 */
[----:B------:R-:W-:Y:S01]  /*2300*/  FSEL R120, R55, -INF , !P4 ;  /* 0xff80000037787808 */ /* 0x000fe20006000000 */
[C---:B------:R-:W-:Y:S07]  /*2310*/  HMMA.16816.F32 R8, R20.reuse, R46, R124 ;  /* 0x0000002e1408723c */ /* 0x040fee000000187c */
[----:B------:R-:W-:Y:S01]  /*2320*/  FSEL R124, R54, -INF , !P5 ;  /* 0xff800000367c7808 */ /* 0x000fe20006800000 */
[----:B------:R-:W-:Y:S01]  /*2330*/  HMMA.16816.F32 R80, R20, R60, R80 ;  /* 0x0000003c1450723c */ /* 0x000fe20000001850 */
[----:B------:R-:W-:-:S07]  /*2340*/  FSEL R127, R37, -INF , !P4 ;  /* 0xff800000257f7808 */ /* 0x000fce0006000000 */
[----:B------:R-:W-:Y:S01]  /*2350*/  HMMA.16816.F32 R48, R16, R60, R96 ;  /* 0x0000003c1030723c */ /* 0x000fe20000001860 */
[----:B------:R-:W-:-:S07]  /*2360*/  FSEL R172, R14, -INF , !P6 ;  /* 0xff8000000eac7808 */ /* 0x000fce0007000000 */
[----:B------:R-:W-:Y:S01]  /*2370*/  HMMA.16816.F32 R92, R20, R68, R32 ;  /* 0x00000044145c723c */ /* 0x000fe20000001820 */
[----:B------:R-:W-:Y:S02]  /*2380*/  FSEL R123, R10, -INF , !P6 ;  /* 0xff8000000a7b7808 */ /* 0x000fe40007000000 */
[----:B------:R-:W-:-:S05]  /*2390*/  FSEL R122, R11, -INF , !P2 ;  /* 0xff8000000b7a7808 */ /* 0x000fca0005000000 */
[----:B------:R-:W-:Y:S01]  /*23a0*/  HMMA.16816.F32 R104, R16, R84, R104 ;  /* 0x000000541068723c */ /* 0x000fe20000001868 */
[----:B------:R-:W-:-:S06]  /*23b0*/  FSEL R121, R82, -INF , !P0 ;  /* 0xff80000052797808 */ /* 0x000fcc0004000000 */
[----:B------:R-:W-:Y:S01]  /*23c0*/  FSEL R85, R52, -INF , !P5 ;  /* 0xff80000034557808 */ /* 0x000fe20006800000 */
[----:B------:R-:W-:Y:S01]  /*23d0*/  HMMA.16816.F32 R32, R16, R62, R132 ;  /* 0x0000003e1020723c */ /* 0x000fe20000001884 */
[----:B------:R-:W-:Y:S02]  /*23e0*/  FSEL R84, R53, -INF , !P4 ;  /* 0xff80000035547808 */ /* 0x000fe40006000000 */
[----:B------:R-:W-:-:S04]  /*23f0*/  FSEL R173, R50, -INF , !P0 ;  /* 0xff80000032ad7808 */ /* 0x000fc80004000000 */
[----:B------:R-:W-:Y:S01]  /*2400*/  FSEL R134, R38, -INF , !P5 ;  /* 0xff80000026867808 */ /* 0x000fe20006800000 */
[C---:B------:R-:W-:Y:S01]  /*2410*/  HMMA.16816.F32 R96, R20.reuse, R76, R28 ;  /* 0x0000004c1460723c */ /* 0x040fe2000000181c */
        /* <DEDUP_REMOVED lines=12> */
[----:B------:R-:W-:-:S02]  /*24e0*/  FSEL R128, R49, -INF , !P1 ;  /* 0xff80000031807808 */ /* 0x000fc40004800000 */
[----:B------:R-:W-:Y:S01]  /*24f0*/  FSEL R77, R8, -INF , !P6 ;  /* 0xff800000084d7808 */ /* 0x000fe20007000000 */
[-C--:B------:R-:W-:Y:S01]  /*2500*/  HMMA.16816.F32 R72, R20, R64.reuse, R72 ;  /* 0x000000401448723c */ /* 0x080fe20000001848 */
[-C--:B------:R-:W-:Y:S02]  /*2510*/  ISETP.GE.AND P6, PT, R2, R24.reuse, PT ;  /* 0x000000180200720c */ /* 0x080fe40003fc6270 */
[----:B------:R-:W-:Y:S02]  /*2520*/  IADD3 R2, R0, 0x28, RZ ;  /* 0x0000002800027810 */ /* 0x000fe40007ffe0ff */
[----:B------:R-:W-:Y:S02]  /*2530*/  FSEL R76, R9, -INF , !P2 ;  /* 0xff800000094c7808 */ /* 0x000fe40005000000 */
[----:B------:R-:W-:Y:S01]  /*2540*/  ISETP.GE.AND P2, PT, R2, R24, PT ;  /* 0x000000180200720c */ /* 0x000fe20003f46270 */
[----:B------:R-:W-:Y:S01]  /*2550*/  HMMA.16816.F32 R56, R16, R64, R100 ;  /* 0x000000401038723c */ /* 0x000fe20000001864 */
[----:B------:R-:W-:Y:S01]  /*2560*/  IADD3 R2, R0, 0x29, RZ ;  /* 0x0000002900027810 */ /* 0x000fe20007ffe0ff */
[----:B------:R-:W2:Y:S01]  /*2570*/  LDSM.16.M88.4 R8, [R209+0x1c00] ;  /* 0x001c0000d108783b */ /* 0x000ea20000000200 */
[----:B------:R-:W-:Y:S01]  /*2580*/  FSEL R126, R32, -INF , !P3 ;  /* 0xff800000207e7808 */ /* 0x000fe20005800000 */
[----:B------:R-:W-:-:S04]  /*2590*/  DEPBAR.LE SB0, 0x0 ;  /* 0x000080000000791a */ /* 0x000fc80000000000 */
[C---:B------:R-:W-:Y:S01]  /*25a0*/  HMMA.16816.F32 R112, R16.reuse, R68, R112 ;  /* 0x000000441070723c */ /* 0x040fe20000001870 */
[----:B------:R-:W-:Y:S02]  /*25b0*/  FSEL R103, R83, -INF , !P1 ;  /* 0xff80000053677808 */ /* 0x000fe40004800000 */
[----:B------:R-:W-:Y:S02]  /*25c0*/  FSEL R102, R30, -INF , !P3 ;  /* 0xff8000001e667808 */ /* 0x000fe40005800000 */
[----:B------:R-:W-:Y:S02]  /*25d0*/  FSEL R65, R28, -INF , !P3 ;  /* 0xff8000001c417808 */ /* 0x000fe40005800000 */
[----:B------:R-:W-:Y:S01]  /*25e0*/  FSEL R69, R80, -INF , !P0 ;  /* 0xff80000050457808 */ /* 0x000fe20004000000 */
[----:B-1----:R-:W-:Y:S01]  /*25f0*/  HMMA.16816.F32 R88, R16, R40, R136 ;  /* 0x000000281058723c */ /* 0x002fe20000001888 */
[----:B------:R-:W-:Y:S02]  /*2600*/  ISETP.GE.AND P0, PT, R2, R24, PT ;  /* 0x000000180200720c */ /* 0x000fe40003f06270 */
[----:B------:R-:W-:-:S02]  /*2610*/  IADD3 R2, R0, 0x30, RZ ;  /* 0x0000003000027810 */ /* 0x000fc40007ffe0ff */
[----:B------:R-:W-:Y:S02]  /*2620*/  FSEL R68, R81, -INF , !P1 ;  /* 0xff80000051447808 */ /* 0x000fe40004800000 */
[----:B------:R-:W-:Y:S01]  /*2630*/  FSEL R139, R51, -INF , !P1 ;  /* 0xff800000338b7808 */ /* 0x000fe20004800000 */
[-C--:B------:R-:W-:Y:S01]  /*2640*/  HMMA.16816.F32 R44, R16, R66.reuse, R144 ;  /* 0x00000042102c723c */ /* 0x080fe20000001890 */
[-C--:B------:R-:W-:Y:S02]  /*2650*/  ISETP.GE.AND P1, PT, R2, R24.reuse, PT ;  /* 0x000000180200720c */ /* 0x080fe40003f26270 */
[----:B------:R-:W-:Y:S02]  /*2660*/  IADD3 R2, R0, 0x31, RZ ;  /* 0x0000003100027810 */ /* 0x000fe40007ffe0ff */
        /* <DEDUP_REMOVED lines=25> */
[----:B------:R-:W-:-:S02]  /*2800*/  IADD3 R2, R0, 0x41, RZ ;  /* 0x0000004100027810 */ /* 0x000fc40007ffe0ff */
[----:B------:R-:W-:Y:S01]  /*2810*/  FSEL R153, R46, -INF , !P2 ;  /* 0xff8000002e997808 */ /* 0x000fe20005000000 */
[----:B--2---:R-:W-:Y:S01]  /*2820*/  HMMA.16816.F32 R48, R20, R8, R160 ;  /* 0x000000081430723c */ /* 0x004fe200000018a0 */
[----:B------:R-:W-:Y:S02]  /*2830*/  FSEL R145, R44, -INF , !P2 ;  /* 0xff8000002c917808 */ /* 0x000fe40005000000 */
[----:B------:R-:W-:Y:S02]  /*2840*/  FSEL R82, R14, -INF , !P2 ;  /* 0xff8000000e527808 */ /* 0x000fe40005000000 */
[----:B------:R-:W-:Y:S02]  /*2850*/  FSEL R61, R12, -INF , !P2 ;  /* 0xff8000000c3d7808 */ /* 0x000fe40005000000 */
[----:B------:R-:W-:Y:S02]  /*2860*/  ISETP.GE.AND P2, PT, R2, R24, PT ;  /* 0x000000180200720c */ /* 0x000fe40003f46270 */
        /* <DEDUP_REMOVED lines=13> */
[----:B------:R-:W-:Y:S02]  /*2940*/  ISETP.GE.AND P1, PT, R2, R24, PT ;  /* 0x000000180200720c */ /* 0x000fe40003f26270 */
[----:B------:R-:W-:-:S02]  /*2950*/  IADD3 R2, R0, 0x50, RZ ;  /* 0x0000005000027810 */ /* 0x000fc40007ffe0ff */
[----:B------:R-:W-:Y:S02]  /*2960*/  FSEL R115, R115, -INF , !P3 ;  /* 0xff80000073737808 */ /* 0x000fe40005800000 */
        /* <DEDUP_REMOVED lines=57> */
[----:B------:R-:W-:Y:S02]  /*2d00*/  FSEL R70, R151, -INF , !P5 ;  /* 0xff80000097467808 */ /* 0x000fe40006800000 */
[----:B------:R-:W-:-:S02]  /*2d10*/  FSEL R52, R149, -INF , !P5 ;  /* 0xff80000095347808 */ /* 0x000fc40006800000 */
[----:B------:R-:W-:Y:S02]  /*2d20*/  FSEL R164, R91, -INF , !P0 ;  /* 0xff8000005ba47808 */ /* 0x000fe40004000000 */
[----:B------:R-:W-:Y:S02]  /*2d30*/  FSEL R89, R119, -INF , !P0 ;  /* 0xff80000077597808 */ /* 0x000fe40004000000 */
[----:B------:R-:W-:Y:S02]  /*2d40*/  FSEL R25, R117, -INF , !P0 ;  /* 0xff80000075197808 */ /* 0x000fe40004000000 */
[----:B------:R-:W-:Y:S02]  /*2d50*/  ISETP.GE.AND P5, PT, R2, R24, PT ;  /* 0x000000180200720c */ /* 0x000fe40003fa6270 */
[----:B------:R-:W-:Y:S02]  /*2d60*/  ISETP.GE.AND P0, PT, R24, 0x81, PT ;  /* 0x000000811800780c */ /* 0x000fe40003f06270 */
[----:B------:R-:W-:-:S02]  /*2d70*/  IADD3 R2, R0, 0x69, RZ ;  /* 0x0000006900027810 */ /* 0x000fc40007ffe0ff */
        /* <DEDUP_REMOVED lines=10> */
[----:B------:R-:W-:Y:S02]  /*2e20*/  ISETP.GE.AND P2, PT, R2, R24, PT ;  /* 0x000000180200720c */ /* 0x000fe40003f46270 */
[----:B------:R-:W-:-:S02]  /*2e30*/  FSEL R179, R50, -INF , !P1 ;  /* 0xff80000032b37808 */ /* 0x000fc40004800000 */
[----:B------:R-:W-:Y:S02]  /*2e40*/  FSEL R174, R46, -INF , !P1 ;  /* 0xff8000002eae7808 */ /* 0x000fe40004800000 */
[----:B------:R-:W-:Y:S02]  /*2e50*/  FSEL R169, R44, -INF , !P1 ;  /* 0xff8000002ca97808 */ /* 0x000fe40004800000 */
[----:B------:R-:W-:Y:S02]  /*2e60*/  FSEL R32, R48, -INF , !P1 ;  /* 0xff80000030207808 */ /* 0x000fe40004800000 */
[----:B------:R-:W-:Y:S01]  /*2e70*/  ISETP.GE.AND P1, PT, R0, R24, PT ;  /* 0x000000180000720c */ /* 0x000fe20003f26270 */
[----:B------:R-:W-:Y:S01]  /*2e80*/  IMAD.IADD R0, R6, 0x1, R7 ;  /* 0x0000000106007824 */ /* 0x000fe200078e0207 */
        /* <DEDUP_REMOVED lines=26> */
[----:B------:R-:W-:Y:S01]  /*3030*/  ISETP.GE.AND P1, PT, R246, c[0x0][0x220], PT ;  /* 0x00008800f6007a0c */ /* 0x000fe20003f26270 */
[----:B------:R-:W-:Y:S01]  /*3040*/  BSSY B0, `(.L_x_65) ;  /* 0x0000030000007945 */ /* 0x000fe20003800000 */
[----:B------:R-:W-:-:S04]  /*3050*/  LEA.HI.SX32 R6, R218, 0xfffffffe, 0x19 ;  /* 0xfffffffeda067811 */ /* 0x000fc800078fcaff */
[----:B------:R-:W-:Y:S01]  /*3060*/  SHF.R.S32.HI R3, RZ, 0x1f, R6 ;  /* 0x0000001fff037819 */ /* 0x000fe20000011406 */
[----:B------:R-:W-:Y:S02]  /*3070*/  IMAD R2, R205, R6, RZ ;  /* 0x00000006cd027224 */ /* 0x000fe400078e02ff */
[----:B------:R-:W-:-:S04]  /*3080*/  IMAD.WIDE.U32 R6, R6, R219, R248 ;  /* 0x000000db06067225 */ /* 0x000fc800078e00f8 */
[----:B------:R-:W-:Y:S01]  /*3090*/  IMAD R2, R3, R219, R2 ;  /* 0x000000db03027224 */ /* 0x000fe200078e0202 */
[-C--:B------:R-:W-:Y:S01]  /*30a0*/  @!P1 IADD3 R9, P2, R221, R6.reuse, RZ ;  /* 0x00000006dd099210 */ /* 0x080fe20007f5e0ff */
[----:B------:R-:W-:Y:S01]  /*30b0*/  @!P1 IMAD.MOV.U32 R14, RZ, RZ, c[0x0][0x19c] ;  /* 0x00006700ff0e9624 */ /* 0x000fe200078e00ff */
[----:B------:R-:W-:Y:S01]  /*30c0*/  @!P1 LEA R5, P3, R206, R6, 0x6 ;  /* 0x00000006ce059211 */ /* 0x000fe200078630ff */
[----:B------:R-:W-:Y:S01]  /*30d0*/  IMAD.IADD R3, R7, 0x1, R2 ;  /* 0x0000000107037824 */ /* 0x000fe200078e0202 */
[----:B------:R-:W-:Y:S01]  /*30e0*/  @!P1 LEA R12, P5, R6, c[0x0][0x168], 0x1 ;  /* 0x00005a00060c9a11 */ /* 0x000fe200078a08ff */
[----:B------:R1:W-:Y:S01]  /*30f0*/  @P1 STS [R217+0x2000], RZ ;  /* 0x002000ffd9001388 */ /* 0x0003e20000000800 */
[----:B------:R-:W-:Y:S01]  /*3100*/  @!P1 LEA R10, P4, R9, c[0x0][0x168], 0x1 ;  /* 0x00005a00090a9a11 */ /* 0x000fe200078808ff */
[----:B------:R-:W-:Y:S01]  /*3110*/  @!P1 IMAD.X R11, R220, 0x1, R3, P2 ;  /* 0x00000001dc0b9824 */ /* 0x000fe200010e0603 */
[----:B------:R-:W-:Y:S01]  /*3120*/  @!P1 LEA R8, P2, R5, c[0x0][0x168], 0x1 ;  /* 0x00005a0005089a11 */ /* 0x000fe200078408ff */
[----:B------:R1:W-:Y:S01]  /*3130*/  @P1 STS [R217+0x2004], RZ ;  /* 0x002004ffd9001388 */ /* 0x0003e20000000800 */
[----:B------:R-:W-:-:S02]  /*3140*/  @!P1 LEA.HI.X R14, R206, R3, R14, 0x6, P3 ;  /* 0x00000003ce0e9211 */ /* 0x000fc400018f340e */
[----:B------:R-:W-:Y:S01]  /*3150*/  @!P1 LEA.HI.X R13, R6, c[0x0][0x16c], R3, 0x1, P5 ;  /* 0x00005b00060d9a11 */ /* 0x000fe200028f0c03 */
[----:B------:R1:W-:Y:S01]  /*3160*/  @P1 STS.64 [R217+0x2008], RZ ;  /* 0x002008ffd9001388 */ /* 0x0003e20000000a00 */
[----:B------:R-:W-:Y:S02]  /*3170*/  @!P1 LEA.HI.X R11, R9, c[0x0][0x16c], R11, 0x1, P4 ;  /* 0x00005b00090b9a11 */ /* 0x000fe400020f0c0b */
[----:B------:R-:W-:Y:S01]  /*3180*/  @!P1 LEA.HI.X R9, R5, c[0x0][0x16c], R14, 0x1, P2 ;  /* 0x00005b0005099a11 */ /* 0x000fe200010f0c0e */
[----:B------:R-:W-:Y:S01]  /*3190*/  @!PT LDS RZ, [RZ] ;  /* 0x00000000fffff984 */ /* 0x000fe20000000800 */
[----:B------:R-:W-:Y:S01]  /*31a0*/  @!PT LDS RZ, [RZ] ;  /* 0x00000000fffff984 */ /* 0x000fe20000000800 */
[----:B------:R-:W-:Y:S01]  /*31b0*/  @!PT LDS RZ, [RZ] ;  /* 0x00000000fffff984 */ /* 0x000fe20000000800 */
[----:B------:R1:W-:Y:S04]  /*31c0*/  @!P1 LDGSTS.E.BYPASS.LTC128B.128 [R217+0x2000], [R12.64] ;  /* 0x020000000cd99fae */ /* 0x0003e8000b901d46 */
[----:B------:R1:W-:Y:S04]  /*31d0*/  @P1 STS.128 [R217+0x2800], RZ ;  /* 0x002800ffd9001388 */ /* 0x0003e80000000c00 */
        /* <DEDUP_REMOVED lines=9> */
[----:B------:R1:W-:Y:S01]  /*3270*/  @P1 STS.128 [R217+0x3800], RZ ;  /* 0x003800ffd9001388 */ /* 0x0003e20000000c00 */
[----:B------:R-:W-:Y:S05]  /*3280*/  @P1 BRA `(.L_x_66) ;  /* 0x000000b000001947 */ /* 0x000fea0003800000 */
[----:B------:R-:W-:Y:S01]  /*3290*/  IMAD.MOV.U32 R2, RZ, RZ, R6 ;  /* 0x000000ffff027224 */ /* 0x000fe200078e0006 */
[----:B------:R-:W-:-:S02]  /*32a0*/  ULDC UR4, c[0x0][0x19c] ;  /* 0x0000670000047ab9 */ /* 0x000fc40000000800 */
        /* <DEDUP_REMOVED lines=9> */
.L_x_66:
[----:B------:R-:W-:Y:S05]  /*3340*/  BSYNC B0 ;  /* 0x0000000000007941 */ /* 0x000fea0003800000 */
.L_x_65:
[----:B------:R-:W0:Y:S02]  /*3350*/  LDGDEPBAR ;  /* 0x00000000000079af */ /* 0x000e240000000000 */
.L_x_64:
        /* <DEDUP_REMOVED lines=62> */
[----:B------:R-:W-:Y:S01]  /*3740*/  SHF.L.U32 R205, R0, 0x1, RZ ;  /* 0x0000000100cd7819 */ /* 0x000fe200000006ff */
[----:B--2---:R-:W2:Y:S03]  /*3750*/  SHFL.BFLY PT, R2, R138, 0x2, 0x1f ;  /* 0x0c401f008a027f89 */ /* 0x004ea600000e0000 */
[----:B------:R-:W-:Y:S01]  /*3760*/  LEA R206, R4, R205, 0x1 ;  /* 0x000000cd04ce7211 */ /* 0x000fe200078e08ff */
[----:B------:R-:W3:Y:S04]  /*3770*/  SHFL.BFLY PT, R6, R137, 0x2, 0x1f ;  /* 0x0c401f0089067f89 */ /* 0x000ee800000e0000 */
[----:B------:R-:W-:Y:S01]  /*3780*/  LDSM.16.MT88.4 R28, [R205+0x4400] ;  /* 0x00440000cd1c783b */ /* 0x000fe20000004200 */
[----:B--2---:R-:W-:-:S02]  /*3790*/  FMNMX.FTZ R138, R138, R2, !PT ;  /* 0x000000028a8a7209 */ /* 0x004fc40007810000 */
[----:B---3--:R-:W-:-:S03]  /*37a0*/  FMNMX.FTZ R137, R137, R6, !PT ;  /* 0x0000000689897209 */ /* 0x008fc60007810000 */
[----:B------:R-:W2:Y:S01]  /*37b0*/  SHFL.BFLY PT, R2, R138, 0x1, 0x1f ;  /* 0x0c201f008a027f89 */ /* 0x000ea200000e0000 */
[----:B------:R-:W-:-:S03]  /*37c0*/  FMNMX.FTZ R6, R134, R133, !PT ;  /* 0x0000008586067209 */ /* 0x000fc60007810000 */
[----:B-1----:R-:W1:Y:S01]  /*37d0*/  SHFL.BFLY PT, R8, R137, 0x1, 0x1f ;  /* 0x0c201f0089087f89 */ /* 0x002e6200000e0000 */
[----:B--2---:R-:W-:-:S04]  /*37e0*/  FMNMX.FTZ R138, R138, R2, !PT ;  /* 0x000000028a8a7209 */ /* 0x004fc80007810000 */
[C---:B------:R-:W-:Y:S01]  /*37f0*/  FSETP.NEU.FTZ.AND P1, PT, R138.reuse, -INF , PT ;  /* 0xff8000008a00780b */ /* 0x040fe20003f3d000 */
[----:B------:R-:W-:Y:S01]  /*3800*/  FMUL.FTZ R2, R138, c[0x0][0x23c] ;  /* 0x00008f008a027a20 */ /* 0x000fe20000410000 */
[----:B-1----:R-:W-:-:S04]  /*3810*/  FMNMX.FTZ R137, R137, R8, !PT ;  /* 0x0000000889897209 */ /* 0x002fc80007810000 */
[----:B------:R-:W-:Y:S02]  /*3820*/  FSEL R2, R2, RZ, P1 ;  /* 0x000000ff02027208 */ /* 0x000fe40000800000 */
[----:B------:R-:W-:-:S03]  /*3830*/  FSETP.NEU.FTZ.AND P1, PT, R137, -INF , PT ;  /* 0xff8000008900780b */ /* 0x000fc60003f3d000 */
[--C-:B------:R-:W-:Y:S02]  /*3840*/  FFMA.FTZ R3, R85, c[0x0][0x23c], -R2.reuse ;  /* 0x00008f0055037a23 */ /* 0x100fe40000010802 */
[--C-:B------:R-:W-:Y:S02]  /*3850*/  FFMA.FTZ R5, R16, c[0x0][0x23c], -R2.reuse ;  /* 0x00008f0010057a23 */ /* 0x100fe40000010802 */
[----:B------:R1:W-:Y:S01]  /*3860*/  MUFU.EX2 R203, R3 ;  /* 0x0000000300cb7308 */ /* 0x0003e20000000800 */
[----:B------:R-:W-:Y:S07]  /*3870*/  LDSM.16.MT88.4 R16, [R206+0x4000] ;  /* 0x00400000ce10783b */ /* 0x000fee0000004200 */
[----:B------:R2:W-:Y:S01]  /*3880*/  MUFU.EX2 R150, R5 ;  /* 0x0000000500967308 */ /* 0x0005e20000000800 */
[----:B-1----:R-:W-:-:S07]  /*3890*/  FFMA.FTZ R3, R84, c[0x0][0x23c], -R2 ;  /* 0x00008f0054037a23 */ /* 0x002fce0000010802 */
        /* <DEDUP_REMOVED lines=76> */
[----:B------:R-:W-:-:S04]  /*3d60*/  FMNMX.FTZ R136, R144, R5, !PT ;  /* 0x0000000590887209 */ /* 0x000fc80007810000 */
        /* <DEDUP_REMOVED lines=30> */
[----:B------:R-:W-:Y:S01]  /*3f50*/  FMNMX.FTZ R136, R116, R136, !PT ;  /* 0x0000008874887209 */ /* 0x000fe20007810000 */
[----:B--2---:R-:W-:Y:S01]  /*3f60*/  FADD.FTZ R4, R187, R181 ;  /* 0x000000b5bb047221 */ /* 0x004fe20000010000 */
[----:B------:R-:W-:Y:S01]  /*3f70*/  FMNMX.FTZ R2, R110, R2, !PT ;  /* 0x000000026e027209 */ /* 0x000fe20007810000 */
[----:B------:R1:W2:Y:S01]  /*3f80*/  MUFU.EX2 R180, R3 ;  /* 0x0000000300b47308 */ /* 0x0002a20000000800 */
        /* <DEDUP_REMOVED lines=9> */
[----:B------:R-:W-:Y:S01]  /*4020*/  FMNMX.FTZ R136, R166, R136, !PT ;  /* 0x00000088a6887209 */ /* 0x000fe20007810000 */
[----:B--2---:R-:W-:Y:S01]  /*4030*/  FADD.FTZ R4, R180, R4 ;  /* 0x00000004b4047221 */ /* 0x004fe20000010000 */
[----:B------:R-:W-:Y:S01]  /*4040*/  FMNMX.FTZ R2, R158, R2, !PT ;  /* 0x000000029e027209 */ /* 0x000fe20007810000 */
[----:B------:R1:W2:Y:S01]  /*4050*/  MUFU.EX2 R183, R3 ;  /* 0x0000000300b77308 */ /* 0x0002a20000000800 */
[----:B------:R-:W-:Y:S02]  /*4060*/  FMNMX.FTZ R136, R167, R136, !PT ;  /* 0x00000088a7887209 */ /* 0x000fe40007810000 */
[----:B------:R-:W-:-:S03]  /*4070*/  FMNMX.FTZ R2, R107, R2, !PT ;  /* 0x000000026b027209 */ /* 0x000fc60007810000 */
[----:B------:R-:W3:Y:S01]  /*4080*/  SHFL.BFLY PT, R7, R136, 0x2, 0x1f ;  /* 0x0c401f0088077f89 */ /* 0x000ee200000e0000 */
[----:B------:R-:W-:-:S04]  /*4090*/  FMNMX.FTZ R2, R91, R2, !PT ;  /* 0x000000025b027209 */ /* 0x000fc80007810000 */
[----:B------:R-:W-:Y:S01]  /*40a0*/  FMNMX.FTZ R2, R165, R2, !PT ;  /* 0x00000002a5027209 */ /* 0x000fe20007810000 */
[----:B-1----:R-:W-:Y:S01]  /*40b0*/  FFMA.FTZ R3, R121, c[0x0][0x23c], -R6 ;  /* 0x00008f0079037a23 */ /* 0x002fe20000010806 */
[----:B--2---:R-:W-:-:S03]  /*40c0*/  F2FP.PACK_AB R15, R183, R180 ;  /* 0x000000b4b70f723e */ /* 0x004fc600000000ff */
[----:B------:R1:W-:Y:S01]  /*40d0*/  MUFU.EX2 R186, R3 ;  /* 0x0000000300ba7308 */ /* 0x0003e20000000800 */
[----:B---3--:R-:W-:-:S05]  /*40e0*/  FMNMX.FTZ R136, R136, R7, !PT ;  /* 0x0000000788887209 */ /* 0x008fca0007810000 */
        /* <DEDUP_REMOVED lines=33> */
[----:B------:R-:W-:Y:S02]  /*4300*/  FFMA.FTZ R7, R131, c[0x0][0x23c], -R5 ;  /* 0x00008f0083077a23 */ /* 0x000fe40000010805 */
[----:B--2---:R-:W-:-:S04]  /*4310*/  FFMA.FTZ R3, R75, c[0x0][0x23c], -R6 ;  /* 0x00008f004b037a23 */ /* 0x004fc80000010806 */
[----:B------:R2:W-:Y:S02]  /*4320*/  MUFU.EX2 R191, R3 ;  /* 0x0000000300bf7308 */ /* 0x0005e40000000800 */
[----:B--2---:R-:W-:-:S06]  /*4330*/  FFMA.FTZ R3, R74, c[0x0][0x23c], -R6 ;  /* 0x00008f004a037a23 */ /* 0x004fcc0000010806 */
        /* <DEDUP_REMOVED lines=15> */
[----:B-1----:R-:W-:Y:S01]  /*4430*/  FMNMX.FTZ R3, R2, R8, !PT ;  /* 0x0000000802037209 */ /* 0x002fe20007810000 */
[----:B------:R-:W-:-:S05]  /*4440*/  FFMA.FTZ R2, R127, c[0x0][0x23c], -R5 ;  /* 0x00008f007f027a23 */ /* 0x000fca0000010805 */
[----:B------:R1:W-:Y:S01]  /*4450*/  MUFU.EX2 R127, R7 ;  /* 0x00000007007f7308 */ /* 0x0003e20000000800 */
[----:B------:R-:W-:-:S07]  /*4460*/  FSETP.NEU.FTZ.AND P1, PT, R3, -INF , PT ;  /* 0xff8000000300780b */ /* 0x000fce0003f3d000 */
[----:B------:R2:W3:Y:S01]  /*4470*/  MUFU.EX2 R123, R2 ;  /* 0x00000002007b7308 */ /* 0x0004e20000000800 */
[----:B-1----:R-:W-:-:S07]  /*4480*/  FFMA.FTZ R7, R129, c[0x0][0x23c], -R5 ;  /* 0x00008f0081077a23 */ /* 0x002fce0000010805 */
[----:B------:R1:W4:Y:S01]  /*4490*/  MUFU.EX2 R131, R7 ;  /* 0x0000000700837308 */ /* 0x0003220000000800 */
[----:B--2---:R-:W-:Y:S01]  /*44a0*/  FMUL.FTZ R2, R3, c[0x0][0x23c] ;  /* 0x00008f0003027a20 */ /* 0x004fe20000410000 */
[----:B---3--:R-:W-:-:S04]  /*44b0*/  F2FP.PACK_AB R8, R123, R132 ;  /* 0x000000847b08723e */ /* 0x008fc800000000ff */
[----:B------:R-:W-:-:S05]  /*44c0*/  FSEL R2, R2, RZ, P1 ;  /* 0x000000ff02027208 */ /* 0x000fca0000800000 */
[--C-:B------:R-:W-:Y:S02]  /*44d0*/  FFMA.FTZ R0, R133, c[0x0][0x23c], -R2.reuse ;  /* 0x00008f0085007a23 */ /* 0x100fe40000010802 */
[----:B-1----:R-:W-:Y:S01]  /*44e0*/  FFMA.FTZ R7, R134, c[0x0][0x23c], -R2 ;  /* 0x00008f0086077a23 */ /* 0x002fe20000010802 */
[----:B----4-:R-:W-:-:S03]  /*44f0*/  F2FP.PACK_AB R10, R131, R127 ;  /* 0x0000007f830a723e */ /* 0x010fc600000000ff */
[----:B------:R-:W-:Y:S08]  /*4500*/  MUFU.EX2 R101, R7 ;  /* 0x0000000700657308 */ /* 0x000ff00000000800 */
[----:B------:R1:W2:Y:S02]  /*4510*/  MUFU.EX2 R7, R0 ;  /* 0x0000000000077308 */ /* 0x0002a40000000800 */
[----:B-1----:R-:W-:Y:S01]  /*4520*/  FFMA.FTZ R0, R172, c[0x0][0x23c], -R2 ;  /* 0x00008f00ac007a23 */ /* 0x002fe20000010802 */
[----:B------:R-:W-:-:S02]  /*4530*/  MOV R172, R9 ;  /* 0x0000000900ac7202 */ /* 0x000fc40000000f00 */
[----:B--2---:R-:W-:-:S03]  /*4540*/  F2FP.PACK_AB R9, R7, R101 ;  /* 0x000000650709723e */ /* 0x004fc600000000ff */
[----:B------:R1:W-:Y:S02]  /*4550*/  MUFU.EX2 R100, R0 ;  /* 0x0000000000647308 */ /* 0x0003e40000000800 */
[----:B-1----:R-:W-:-:S06]  /*4560*/  FFMA.FTZ R0, R135, c[0x0][0x23c], -R2 ;  /* 0x00008f0087007a23 */ /* 0x002fcc0000010802 */
        /* <DEDUP_REMOVED lines=19> */
[----:B--2---:R-:W-:Y:S01]  /*46a0*/  F2FP.PACK_AB R10, R134, R133 ;  /* 0x00000085860a723e */ /* 0x004fe200000000ff */
[----:B-1----:R-:W-:Y:S01]  /*46b0*/  FFMA.FTZ R0, R139, c[0x0][0x23c], -R2 ;  /* 0x00008f008b007a23 */ /* 0x002fe20000010802 */
[----:B------:R-:W-:Y:S02]  /*46c0*/  MOV R139, R12 ;  /* 0x0000000c008b7202 */ /* 0x000fe40000000f00 */
[----:B------:R-:W-:-:S03]  /*46d0*/  F2FP.PACK_AB R12, R202, R203 ;  /* 0x000000cbca0c723e */ /* 0x000fc600000000ff */
[----:B------:R1:W2:Y:S04]  /*46e0*/  MUFU.EX2 R126, R0 ;  /* 0x00000000007e7308 */ /* 0x0002a80000000800 */
[C---:B------:R-:W-:Y:S08]  /*46f0*/  HMMA.16816.F32 R56, R12.reuse, R16, RZ ;  /* 0x000000100c38723c */ /* 0x040ff000000018ff */
[----:B------:R-:W-:Y:S01]  /*4700*/  HMMA.16816.F32 R52, R12, R18, RZ ;  /* 0x000000120c34723c */ /* 0x000fe200000018ff */
[----:B------:R-:W3:Y:S01]  /*4710*/  LDSM.16.MT88.4 R16, [R206+0x4800] ;  /* 0x00480000ce10783b */ /* 0x000ee20000004200 */
[----:B-1----:R-:W-:Y:S01]  /*4720*/  FFMA.FTZ R0, R146, c[0x0][0x23c], -R2 ;  /* 0x00008f0092007a23 */ /* 0x002fe20000010802 */
[----:B--2---:R-:W-:-:S03]  /*4730*/  F2FP.PACK_AB R9, R126, R122 ;  /* 0x0000007a7e09723e */ /* 0x004fc600000000ff */
[----:B------:R1:W-:Y:S02]  /*4740*/  MUFU.EX2 R124, R0 ;  /* 0x00000000007c7308 */ /* 0x0003e40000000800 */
[C---:B------:R-:W-:Y:S08]  /*4750*/  HMMA.16816.F32 R48, R12.reuse, R20, RZ ;  /* 0x000000140c30723c */ /* 0x040ff000000018ff */
[----:B------:R-:W-:Y:S01]  /*4760*/  HMMA.16816.F32 R64, R12, R22, RZ ;  /* 0x000000160c40723c */ /* 0x000fe200000018ff */
[----:B------:R-:W2:Y:S01]  /*4770*/  LDSM.16.MT88.4 R12, [R205+0x4800] ;  /* 0x00480000cd0c783b */ /* 0x000ea20000004200 */
[----:B-1----:R-:W-:-:S04]  /*4780*/  FFMA.FTZ R0, R141, c[0x0][0x23c], -R2 ;  /* 0x00008f008d007a23 */ /* 0x002fc80000010802 */
[----:B------:R1:W4:Y:S02]  /*4790*/  MUFU.EX2 R125, R0 ;  /* 0x00000000007d7308 */ /* 0x0003240000000800 */
[----:B-1----:R-:W-:Y:S01]  /*47a0*/  FFMA.FTZ R0, R79, c[0x0][0x23c], -R6 ;  /* 0x00008f004f007a23 */ /* 0x002fe20000010806 */
[----:B----4-:R-:W-:-:S05]  /*47b0*/  F2FP.PACK_AB R11, R125, R124 ;  /* 0x0000007c7d0b723e */ /* 0x010fca00000000ff */
[----:B------:R1:W-:Y:S02]  /*47c0*/  MUFU.EX2 R135, R0 ;  /* 0x0000000000877308 */ /* 0x0003e40000000800 */
[C---:B------:R-:W-:Y:S08]  /*47d0*/  HMMA.16816.F32 R60, R8.reuse, R24, R36 ;  /* 0x00000018083c723c */ /* 0x040ff00000001824 */
[----:B------:R-:W-:Y:S01]  /*47e0*/  HMMA.16816.F32 R20, R8, R30, R40 ;  /* 0x0000001e0814723c */ /* 0x000fe20000001828 */
[----:B-1----:R-:W-:-:S04]  /*47f0*/  FFMA.FTZ R0, R140, c[0x0][0x23c], -R5 ;  /* 0x00008f008c007a23 */ /* 0x002fc80000010805 */
[----:B------:R1:W-:Y:S03]  /*4800*/  MUFU.EX2 R120, R0 ;  /* 0x0000000000787308 */ /* 0x0003e60000000800 */
[----:B------:R-:W-:Y:S01]  /*4810*/  HMMA.16816.F32 R32, R8, R26, R32 ;  /* 0x0000001a0820723c */ /* 0x000fe20000001820 */
[----:B-1----:R-:W-:-:S07]  /*4820*/  FFMA.FTZ R0, R142, c[0x0][0x23c], -R5 ;  /* 0x00008f008e007a23 */ /* 0x002fce0000010805 */
[----:B------:R-:W-:Y:S01]  /*4830*/  HMMA.16816.F32 R140, R8, R28, R44 ;  /* 0x0000001c088c723c */ /* 0x000fe2000000182c */
[----:B------:R1:W4:Y:S06]  /*4840*/  MUFU.EX2 R121, R0 ;  /* 0x0000000000797308 */ /* 0x00032c0000000800 */
[----:B------:R-:W-:Y:S02]  /*4850*/  F2FP.PACK_AB R8, R225, R224 ;  /* 0x000000e0e108723e */ /* 0x000fe400000000ff */
[----:B------:R-:W-:Y:S02]  /*4860*/  F2FP.PACK_AB R9, R182, R186 ;  /* 0x000000bab609723e */ /* 0x000fe400000000ff */
[----:B------:R-:W-:-:S02]  /*4870*/  F2FP.PACK_AB R10, R226, R227 ;  /* 0x000000e3e20a723e */ /* 0x000fc400000000ff */
[----:B------:R-:W-:Y:S01]  /*4880*/  F2FP.PACK_AB R11, R194, R185 ;  /* 0x000000b9c20b723e */ /* 0x000fe200000000ff */
[----:B-1----:R-:W-:-:S06]  /*4890*/  FFMA.FTZ R0, R145, c[0x0][0x23c], -R5 ;  /* 0x00008f0091007a23 */ /* 0x002fcc0000010805 */
[C---:B------:R-:W-:Y:S01]  /*48a0*/  HMMA.16816.F32 R56, R8.reuse, R24, R56 ;  /* 0x000000180838723c */ /* 0x040fe20000001838 */
[----:B------:R1:W-:Y:S07]  /*48b0*/  MUFU.EX2 R103, R0 ;  /* 0x0000000000677308 */ /* 0x0003ee0000000800 */
[C---:B------:R-:W-:Y:S01]  /*48c0*/  HMMA.16816.F32 R36, R8.reuse, R26, R52 ;  /* 0x0000001a0824723c */ /* 0x040fe20000001834 */
[----:B------:R-:W5:Y:S07]  /*48d0*/  LDSM.16.MT88.4 R24, [R206+0x4c00] ;  /* 0x004c0000ce18783b */ /* 0x000f6e0000004200 */
[----:B------:R-:W-:Y:S01]  /*48e0*/  HMMA.16816.F32 R44, R8, R28, R48 ;  /* 0x0000001c082c723c */ /* 0x000fe20000001830 */
[----:B-1----:R-:W-:-:S04]  /*48f0*/  FFMA.FTZ R0, R144, c[0x0][0x23c], -R5 ;  /* 0x00008f0090007a23 */ /* 0x002fc80000010805 */
[----:B------:R1:W1:Y:S03]  /*4900*/  MUFU.EX2 R102, R0 ;  /* 0x0000000000667308 */ /* 0x0002660000000800 */
[----:B------:R-:W-:Y:S07]  /*4910*/  HMMA.16816.F32 R40, R8, R30, R64 ;  /* 0x0000001e0828723c */ /* 0x000fee0000001840 */
[----:B----4-:R-:W-:Y:S01]  /*4920*/  F2FP.PACK_AB R8, R121, R120 ;  /* 0x000000787908723e */ /* 0x010fe200000000ff */
[----:B-1----:R-:W-:Y:S01]  /*4930*/  FFMA.FTZ R0, R147, c[0x0][0x23c], -R2 ;  /* 0x00008f0093007a23 */ /* 0x002fe20000010802 */
[----:B------:R-:W-:-:S03]  /*4940*/  F2FP.PACK_AB R10, R102, R103 ;  /* 0x00000067660a723e */ /* 0x000fc600000000ff */
[----:B------:R1:W-:Y:S02]  /*4950*/  MUFU.EX2 R83, R0 ;  /* 0x0000000000537308 */ /* 0x0003e40000000800 */
[----:B-1----:R-:W-:-:S06]  /*4960*/  FFMA.FTZ R0, R156, c[0x0][0x23c], -R2 ;  /* 0x00008f009c007a23 */ /* 0x002fcc0000010802 */
[----:B------:R1:W4:Y:S02]  /*4970*/  MUFU.EX2 R85, R0 ;  /* 0x0000000000557308 */ /* 0x0003240000000800 */
[----:B-1----:R-:W-:Y:S01]  /*4980*/  FFMA.FTZ R0, R153, c[0x0][0x23c], -R2 ;  /* 0x00008f0099007a23 */ /* 0x002fe20000010802 */
[----:B----4-:R-:W-:-:S05]  /*4990*/  F2FP.PACK_AB R9, R85, R83 ;  /* 0x000000535509723e */ /* 0x010fca00000000ff */
[----:B------:R1:W-:Y:S02]  /*49a0*/  MUFU.EX2 R84, R0 ;  /* 0x0000000000547308 */ /* 0x0003e40000000800 */
[----:B-1----:R-:W-:-:S06]  /*49b0*/  FFMA.FTZ R0, R152, c[0x0][0x23c], -R2 ;  /* 0x00008f0098007a23 */ /* 0x002fcc0000010802 */
[----:B------:R1:W4:Y:S02]  /*49c0*/  MUFU.EX2 R82, R0 ;  /* 0x0000000000527308 */ /* 0x0003240000000800 */
[----:B-1----:R-:W-:Y:S01]  /*49d0*/  FFMA.FTZ R0, R86, c[0x0][0x23c], -R6 ;  /* 0x00008f0056007a23 */ /* 0x002fe20000010806 */
[----:B----4-:R-:W-:-:S05]  /*49e0*/  F2FP.PACK_AB R11, R82, R84 ;  /* 0x00000054520b723e */ /* 0x010fca00000000ff */
[----:B------:R1:W-:Y:S02]  /*49f0*/  MUFU.EX2 R86, R0 ;  /* 0x0000000000567308 */ /* 0x0003e40000000800 */
[C---:B---3--:R-:W-:Y:S08]  /*4a00*/  HMMA.16816.F32 R60, R8.reuse, R16, R60 ;  /* 0x00000010083c723c */ /* 0x048ff0000000183c */
[----:B--2---:R-:W-:Y:S01]  /*4a10*/  HMMA.16816.F32 R140, R8, R12, R140 ;  /* 0x0000000c088c723c */ /* 0x004fe2000000188c */
[----:B-1----:R-:W-:Y:S01]  /*4a20*/  FFMA.FTZ R0, R112, c[0x0][0x23c], -R5 ;  /* 0x00008f0070007a23 */ /* 0x002fe20000010805 */
[----:B------:R-:W-:-:S03]  /*4a30*/  MOV R112, R151 ;  /* 0x0000009700707202 */ /* 0x000fc60000000f00 */
[----:B------:R1:W-:Y:S03]  /*4a40*/  MUFU.EX2 R81, R0 ;  /* 0x0000000000517308 */ /* 0x0003e60000000800 */
[----:B------:R-:W-:Y:S01]  /*4a50*/  HMMA.16816.F32 R28, R8, R18, R32 ;  /* 0x00000012081c723c */ /* 0x000fe20000001820 */
[----:B-1----:R-:W-:Y:S01]  /*4a60*/  FFMA.FTZ R0, R94, c[0x0][0x23c], -R5 ;  /* 0x00008f005e007a23 */ /* 0x002fe20000010805 */
[----:B------:R-:W-:-:S03]  /*4a70*/  MOV R94, R150 ;  /* 0x00000096005e7202 */ /* 0x000fc60000000f00 */
[----:B------:R1:W2:Y:S02]  /*4a80*/  MUFU.EX2 R80, R0 ;  /* 0x0000000000507308 */ /* 0x0002a40000000800 */
[----:B-1----:R-:W-:Y:S01]  /*4a90*/  FFMA.FTZ R0, R93, c[0x0][0x23c], -R5 ;  /* 0x00008f005d007a23 */ /* 0x002fe20000010805 */
[----:B------:R-:W-:-:S05]  /*4aa0*/  MOV R93, R149 ;  /* 0x00000095005d7202 */ /* 0x000fca0000000f00 */
[----:B------:R1:W-:Y:S02]  /*4ab0*/  MUFU.EX2 R79, R0 ;  /* 0x00000000004f7308 */ /* 0x0003e40000000800 */
[----:B-1----:R-:W-:Y:S01]  /*4ac0*/  FFMA.FTZ R0, R92, c[0x0][0x23c], -R5 ;  /* 0x00008f005c007a23 */ /* 0x002fe20000010805 */
[----:B------:R-:W-:Y:S02]  /*4ad0*/  MOV R92, R148 ;  /* 0x00000094005c7202 */ /* 0x000fe40000000f00 */
[----:B------:R-:W-:Y:S03]  /*4ae0*/  HMMA.16816.F32 R148, R8, R14, R20 ;  /* 0x0000000e0894723c */ /* 0x000fe60000001814 */
[----:B------:R1:W3:Y:S01]  /*4af0*/  MUFU.EX2 R78, R0 ;  /* 0x00000000004e7308 */ /* 0x0002e20000000800 */
[----:B------:R-:W4:Y:S03]  /*4b00*/  LDSM.16.MT88.4 R20, [R205+0x4c00] ;  /* 0x004c0000cd14783b */ /* 0x000f260000004200 */
[----:B------:R-:W-:-:S02]  /*4b10*/  F2FP.PACK_AB R8, R240, R228 ;  /* 0x000000e4f008723e */ /* 0x000fc400000000ff */
[----:B------:R-:W-:Y:S02]  /*4b20*/  F2FP.PACK_AB R9, R193, R184 ;  /* 0x000000b8c109723e */ /* 0x000fe400000000ff */
[----:B------:R-:W-:Y:S02]  /*4b30*/  F2FP.PACK_AB R10, R238, R239 ;  /* 0x000000efee0a723e */ /* 0x000fe400000000ff */
[----:B------:R-:W-:Y:S01]  /*4b40*/  F2FP.PACK_AB R11, R189, R190 ;  /* 0x000000bebd0b723e */ /* 0x000fe200000000ff */
[----:B-1----:R-:W-:-:S06]  /*4b50*/  FFMA.FTZ R0, R114, c[0x0][0x23c], -R2 ;  /* 0x00008f0072007a23 */ /* 0x002fcc0000010802 */
[C---:B------:R-:W-:Y:S01]  /*4b60*/  HMMA.16816.F32 R44, R8.reuse, R12, R44 ;  /* 0x0000000c082c723c */ /* 0x040fe2000000182c */
[----:B------:R1:W-:Y:S07]  /*4b70*/  MUFU.EX2 R75, R0 ;  /* 0x00000000004b7308 */ /* 0x0003ee0000000800 */
[C---:B------:R-:W-:Y:S01]  /*4b80*/  HMMA.16816.F32 R40, R8.reuse, R14, R40 ;  /* 0x0000000e0828723c */ /* 0x040fe20000001828 */
[----:B------:R-:W4:Y:S07]  /*4b90*/  LDSM.16.MT88.4 R12, [R205+0x5000] ;  /* 0x00500000cd0c783b */ /* 0x000f2e0000004200 */
[----:B------:R-:W-:Y:S01]  /*4ba0*/  HMMA.16816.F32 R32, R8, R16, R56 ;  /* 0x000000100820723c */ /* 0x000fe20000001838 */
[----:B-1----:R-:W-:-:S04]  /*4bb0*/  FFMA.FTZ R0, R115, c[0x0][0x23c], -R2 ;  /* 0x00008f0073007a23 */ /* 0x002fc80000010802 */
[----:B------:R1:W1:Y:S03]  /*4bc0*/  MUFU.EX2 R76, R0 ;  /* 0x00000000004c7308 */ /* 0x0002660000000800 */
[----:B------:R-:W-:Y:S01]  /*4bd0*/  HMMA.16816.F32 R36, R8, R18, R36 ;  /* 0x000000120824723c */ /* 0x000fe20000001824 */
[----:B------:R-:W4:Y:S06]  /*4be0*/  LDSM.16.MT88.4 R16, [R206+0x5000] ;  /* 0x00500000ce10783b */ /* 0x000f2c0000004200 */
[----:B--2---:R-:W-:-:S02]  /*4bf0*/  F2FP.PACK_AB R8, R80, R81 ;  /* 0x000000515008723e */ /* 0x004fc400000000ff */
[----:B---3--:R-:W-:Y:S01]  /*4c00*/  F2FP.PACK_AB R10, R78, R79 ;  /* 0x0000004f4e0a723e */ /* 0x008fe200000000ff */
[----:B-1----:R-:W-:Y:S01]  /*4c10*/  FFMA.FTZ R0, R113, c[0x0][0x23c], -R2 ;  /* 0x00008f0071007a23 */ /* 0x002fe20000010802 */
[----:B------:R-:W-:-:S03]  /*4c20*/  F2FP.PACK_AB R9, R76, R75 ;  /* 0x0000004b4c09723e */ /* 0x000fc600000000ff */
[----:B------:R1:W-:Y:S02]  /*4c30*/  MUFU.EX2 R74, R0 ;  /* 0x00000000004a7308 */ /* 0x0003e40000000800 */
[----:B-1----:R-:W-:-:S06]  /*4c40*/  FFMA.FTZ R0, R154, c[0x0][0x23c], -R2 ;  /* 0x00008f009a007a23 */ /* 0x002fcc0000010802 */
[----:B------:R1:W2:Y:S02]  /*4c50*/  MUFU.EX2 R73, R0 ;  /* 0x0000000000497308 */ /* 0x0002a40000000800 */
[----:B-1----:R-:W-:Y:S01]  /*4c60*/  FFMA.FTZ R0, R87, c[0x0][0x23c], -R6 ;  /* 0x00008f0057007a23 */ /* 0x002fe20000010806 */
[----:B--2---:R-:W-:-:S05]  /*4c70*/  F2FP.PACK_AB R11, R73, R74 ;  /* 0x0000004a490b723e */ /* 0x004fca00000000ff */
[----:B------:R1:W-:Y:S02]  /*4c80*/  MUFU.EX2 R77, R0 ;  /* 0x00000000004d7308 */ /* 0x0003e40000000800 */
[C---:B-----5:R-:W-:Y:S08]  /*4c90*/  HMMA.16816.F32 R160, R8.reuse, R24, R60 ;  /* 0x0000001808a0723c */ /* 0x060ff0000000183c */
[----:B----4-:R-:W-:Y:S01]  /*4ca0*/  HMMA.16816.F32 R140, R8, R20, R140 ;  /* 0x00000014088c723c */ /* 0x010fe2000000188c */
[----:B-1----:R-:W-:-:S04]  /*4cb0*/  FFMA.FTZ R0, R98, c[0x0][0x23c], -R5 ;  /* 0x00008f0062007a23 */ /* 0x002fc80000010805 */
[----:B------:R1:W-:Y:S03]  /*4cc0*/  MUFU.EX2 R72, R0 ;  /* 0x0000000000487308 */ /* 0x0003e60000000800 */
[C---:B------:R-:W-:Y:S08]  /*4cd0*/  HMMA.16816.F32 R148, R8.reuse, R22, R148 ;  /* 0x000000160894723c */ /* 0x040ff00000001894 */
[----:B------:R-:W-:Y:S01]  /*4ce0*/  HMMA.16816.F32 R28, R8, R26, R28 ;  /* 0x0000001a081c723c */ /* 0x000fe2000000181c */
[----:B-1----:R-:W-:-:S06]  /*4cf0*/  FFMA.FTZ R0, R109, c[0x0][0x23c], -R5 ;  /* 0x00008f006d007a23 */ /* 0x002fcc0000010805 */
[----:B------:R-:W-:Y:S02]  /*4d00*/  F2FP.PACK_AB R8, R236, R237 ;  /* 0x000000edec08723e */ /* 0x000fe400000000ff */
[----:B------:R-:W-:Y:S01]  /*4d10*/  F2FP.PACK_AB R9, R192, R188 ;  /* 0x000000bcc009723e */ /* 0x000fe200000000ff */
[----:B------:R1:W2:Y:S01]  /*4d20*/  MUFU.EX2 R71, R0 ;  /* 0x0000000000477308 */ /* 0x0002a20000000800 */
        /* <DEDUP_REMOVED lines=9> */
[----:B------:R-:W4:Y:S01]  /*4dc0*/  LDSM.16.MT88.4 R24, [R206+0x5400] ;  /* 0x00540000ce18783b */ /* 0x000f220000004200 */
[----:B---3--:R-:W-:-:S04]  /*4dd0*/  FFMA.FTZ R0, R95, c[0x0][0x23c], -R5 ;  /* 0x00008f005f007a23 */ /* 0x008fc80000010805 */
[----:B------:R3:W5:Y:S01]  /*4de0*/  MUFU.EX2 R69, R0 ;  /* 0x0000000000457308 */ /* 0x0007620000000800 */
[----:B--2---:R-:W-:Y:S01]  /*4df0*/  F2FP.PACK_AB R8, R71, R72 ;  /* 0x000000484708723e */ /* 0x004fe200000000ff */
[----:B---3--:R-:W-:Y:S01]  /*4e00*/  FFMA.FTZ R0, R110, c[0x0][0x23c], -R2 ;  /* 0x00008f006e007a23 */ /* 0x008fe20000010802 */
[----:B-----5:R-:W-:-:S05]  /*4e10*/  F2FP.PACK_AB R10, R69, R70 ;  /* 0x00000046450a723e */ /* 0x020fca00000000ff */
[----:B------:R2:W-:Y:S02]  /*4e20*/  MUFU.EX2 R66, R0 ;  /* 0x0000000000427308 */ /* 0x0005e40000000800 */
[--C-:B--2---:R-:W-:Y:S02]  /*4e30*/  FFMA.FTZ R0, R155, c[0x0][0x23c], -R2.reuse ;  /* 0x00008f009b007a23 */ /* 0x104fe40000010802 */
[----:B------:R-:W-:Y:S04]  /*4e40*/  LDSM.16.MT88.4 R152, [R205+0x5c00] ;  /* 0x005c0000cd98783b */ /* 0x000fe80000004200 */
        /* <DEDUP_REMOVED lines=29> */
[----:B-----5:R-:W-:-:S04]  /*5020*/  FFMA.FTZ R0, R88, c[0x0][0x23c], -R5 ;  /* 0x00008f0058007a23 */ /* 0x020fc80000010805 */
[----:B------:R5:W4:Y:S01]  /*5030*/  MUFU.EX2 R60, R0 ;  /* 0x00000000003c7308 */ /* 0x000b220000000800 */
[----:B---3--:R-:W-:Y:S01]  /*5040*/  F2FP.PACK_AB R8, R62, R63 ;  /* 0x0000003f3e08723e */ /* 0x008fe200000000ff */
[----:B-----5:R-:W-:Y:S01]  /*5050*/  FFMA.FTZ R0, R157, c[0x0][0x23c], -R2 ;  /* 0x00008f009d007a23 */ /* 0x020fe20000010802 */
[----:B----4-:R-:W-:-:S05]  /*5060*/  F2FP.PACK_AB R10, R60, R61 ;  /* 0x0000003d3c0a723e */ /* 0x010fca00000000ff */
        /* <DEDUP_REMOVED lines=26> */
[----:B------:R1:W-:Y:S07]  /*5210*/  MUFU.EX2 R52, R0 ;  /* 0x0000000000347308 */ /* 0x0003ee0000000800 */
[C---:B------:R-:W-:Y:S08]  /*5220*/  HMMA.16816.F32 R24, R8.reuse, R26, R28 ;  /* 0x0000001a0818723c */ /* 0x040ff0000000181c */
[----:B------:R-:W-:Y:S01]  /*5230*/  HMMA.16816.F32 R144, R8, R20, R144 ;  /* 0x000000140890723c */ /* 0x000fe20000001890 */
[----:B------:R-:W4:Y:S01]  /*5240*/  LDSM.16.MT88.4 R20, [R206+0x5c00] ;  /* 0x005c0000ce14783b */ /* 0x000f220000004200 */
[----:B-1----:R-:W-:-:S04]  /*5250*/  FFMA.FTZ R0, R106, c[0x0][0x23c], -R5 ;  /* 0x00008f006a007a23 */ /* 0x002fc80000010805 */
[----:B------:R1:W5:Y:S01]  /*5260*/  MUFU.EX2 R51, R0 ;  /* 0x0000000000337308 */ /* 0x0003620000000800 */
[----:B---3--:R-:W-:Y:S01]  /*5270*/  F2FP.PACK_AB R8, R53, R54 ;  /* 0x000000363508723e */ /* 0x008fe200000000ff */
[----:B-1----:R-:W-:Y:S01]  /*5280*/  FFMA.FTZ R0, R165, c[0x0][0x23c], -R2 ;  /* 0x00008f00a5007a23 */ /* 0x002fe20000010802 */
[----:B-----5:R-:W-:-:S05]  /*5290*/  F2FP.PACK_AB R10, R51, R52 ;  /* 0x00000034330a723e */ /* 0x020fca00000000ff */
        /* <DEDUP_REMOVED lines=11> */
[C---:B--2---:R-:W-:Y:S08]  /*5350*/  HMMA.16816.F32 R140, R8.reuse, R12, R140 ;  /* 0x0000000c088c723c */ /* 0x044ff0000000188c */
        /* <DEDUP_REMOVED lines=10> */
[----:B---3--:R-:W-:Y:S02]  /*5400*/  F2FP.PACK_AB R11, R46, R56 ;  /* 0x000000382e0b723e */ /* 0x008fe400000000ff */
[----:B------:R-:W-:-:S05]  /*5410*/  F2FP.PACK_AB R168, R173, R139 ;  /* 0x0000008bada8723e */ /* 0x000fca00000000ff */
[----:B------:R-:W-:Y:S01]  /*5420*/  HMMA.16816.F32 R40, R8, R16, R40 ;  /* 0x000000100828723c */ /* 0x000fe20000001828 */
[----:B-1----:R-:W-:Y:S01]  /*5430*/  FFMA.FTZ R0, R166, c[0x0][0x23c], -R5 ;  /* 0x00008f00a6007a23 */ /* 0x002fe20000010805 */
[----:B--2---:R-:W-:-:S06]  /*5440*/  F2FP.PACK_AB R164, R44, R45 ;  /* 0x0000002d2ca4723e */ /* 0x004fcc00000000ff */
[C---:B------:R-:W-:Y:S01]  /*5450*/  HMMA.16816.F32 R144, R8.reuse, R12, R144 ;  /* 0x0000000c0890723c */ /* 0x040fe20000001890 */
[----:B------:R1:W-:Y:S07]  /*5460*/  MUFU.EX2 R31, R0 ;  /* 0x00000000001f7308 */ /* 0x0003ee0000000800 */
[C---:B------:R-:W-:Y:S08]  /*5470*/  HMMA.16816.F32 R12, R8.reuse, R14, R36 ;  /* 0x0000000e080c723c */ /* 0x040ff00000001824 */
[----:B------:R-:W-:Y:S01]  /*5480*/  HMMA.16816.F32 R24, R8, R18, R24 ;  /* 0x000000120818723c */ /* 0x000fe20000001818 */
[----:B-1----:R-:W-:-:S02]  /*5490*/  FFMA.FTZ R0, R167, c[0x0][0x23c], -R5 ;  /* 0x00008f00a7007a23 */ /* 0x002fc40000010805 */
[----:B------:R-:W-:Y:S02]  /*54a0*/  FADD.FTZ R5, R203, R202 ;  /* 0x000000cacb057221 */ /* 0x000fe40000010000 */
[----:B------:R1:W2:Y:S02]  /*54b0*/  MUFU.EX2 R222, R0 ;  /* 0x0000000000de7308 */ /* 0x0002a40000000800 */
[----:B------:R-:W-:Y:S02]  /*54c0*/  FADD.FTZ R5, R219, R5 ;  /* 0x00000005db057221 */ /* 0x000fe40000010000 */
[----:B-1----:R-:W-:Y:S01]  /*54d0*/  FFMA.FTZ R0, R174, c[0x0][0x23c], -R2 ;  /* 0x00008f00ae007a23 */ /* 0x002fe20000010802 */
[----:B--2---:R-:W-:-:S03]  /*54e0*/  F2FP.PACK_AB R166, R222, R31 ;  /* 0x0000001fdea6723e */ /* 0x004fc600000000ff */
[----:B------:R1:W-:Y:S02]  /*54f0*/  MUFU.EX2 R29, R0 ;  /* 0x00000000001d7308 */ /* 0x0003e40000000800 */
[----:B-1----:R-:W-:-:S06]  /*5500*/  FFMA.FTZ R0, R171, c[0x0][0x23c], -R2 ;  /* 0x00008f00ab007a23 */ /* 0x002fcc0000010802 */
[----:B------:R1:W2:Y:S02]  /*5510*/  MUFU.EX2 R30, R0 ;  /* 0x00000000001e7308 */ /* 0x0002a40000000800 */
[--C-:B-1----:R-:W-:Y:S01]  /*5520*/  FFMA.FTZ R0, R170, c[0x0][0x23c], -R2.reuse ;  /* 0x00008f00aa007a23 */ /* 0x102fe20000010802 */
[----:B--2---:R-:W-:Y:S01]  /*5530*/  F2FP.PACK_AB R165, R30, R29 ;  /* 0x0000001d1ea5723e */ /* 0x004fe200000000ff */
[----:B------:R-:W-:Y:S01]  /*5540*/  FFMA.FTZ R2, R176, c[0x0][0x23c], -R2 ;  /* 0x00008f00b0027a23 */ /* 0x000fe20000010802 */
[----:B------:R-:W-:-:S03]  /*5550*/  F2FP.PACK_AB R170, R242, R172 ;  /* 0x000000acf2aa723e */ /* 0x000fc600000000ff */
[----:B------:R1:W-:Y:S08]  /*5560*/  MUFU.EX2 R28, R0 ;  /* 0x00000000001c7308 */ /* 0x0003f00000000800 */
[----:B------:R2:W3:Y:S01]  /*5570*/  MUFU.EX2 R221, R2 ;  /* 0x0000000200dd7308 */ /* 0x0004e20000000800 */
[----:B-1----:R-:W-:-:S07]  /*5580*/  FFMA.FTZ R0, R179, c[0x0][0x23c], -R6 ;  /* 0x00008f00b3007a23 */ /* 0x002fce0000010806 */
[----:B------:R1:W-:Y:S01]  /*5590*/  MUFU.EX2 R16, R0 ;  /* 0x0000000000107308 */ /* 0x0003e20000000800 */
[----:B--2---:R-:W-:Y:S01]  /*55a0*/  FFMA.FTZ R2, R177, c[0x0][0x23c], -R6 ;  /* 0x00008f00b1027a23 */ /* 0x004fe20000010806 */
[----:B---3--:R-:W-:-:S06]  /*55b0*/  F2FP.PACK_AB R167, R221, R28 ;  /* 0x0000001cdda7723e */ /* 0x008fcc00000000ff */
[----:B------:R2:W-:Y:S01]  /*55c0*/  MUFU.EX2 R9, R2 ;  /* 0x0000000200097308 */ /* 0x0005e20000000800 */
[----:B------:R-:W-:Y:S01]  /*55d0*/  HMMA.16816.F32 R140, R164, R152, R140 ;  /* 0x00000098a48c723c */ /* 0x000fe2000000188c */
[--C-:B-1----:R-:W-:Y:S02]  /*55e0*/  FFMA.FTZ R0, R178, c[0x0][0x23c], -R6.reuse ;  /* 0x00008f00b2007a23 */ /* 0x102fe40000010806 */
[----:B------:R-:W-:-:S04]  /*55f0*/  FFMA.FTZ R6, R175, c[0x0][0x23c], -R6 ;  /* 0x00008f00af067a23 */ /* 0x000fc80000010806 */
[----:B------:R1:W3:Y:S01]  /*5600*/  MUFU.EX2 R10, R0 ;  /* 0x00000000000a7308 */ /* 0x0002e20000000800 */
[----:B------:R-:W-:Y:S01]  /*5610*/  HMMA.16816.F32 R148, R164, R154, R148 ;  /* 0x0000009aa494723c */ /* 0x000fe20000001894 */
[----:B--2---:R-:W-:-:S06]  /*5620*/  FADD.FTZ R2, R132, R123 ;  /* 0x0000007b84027221 */ /* 0x004fcc0000010000 */
[----:B------:R2:W5:Y:S01]  /*5630*/  MUFU.EX2 R220, R6 ;  /* 0x0000000600dc7308 */ /* 0x0005620000000800 */
[----:B----4-:R-:W-:Y:S01]  /*5640*/  HMMA.16816.F32 R160, R164, R20, R160 ;  /* 0x00000014a4a0723c */ /* 0x010fe200000018a0 */
[----:B-1----:R-:W-:Y:S01]  /*5650*/  FADD.FTZ R0, R101, R7 ;  /* 0x0000000765007221 */ /* 0x002fe20000010000 */
[----:B---3--:R-:W-:Y:S01]  /*5660*/  F2FP.PACK_AB R169, R10, R16 ;  /* 0x000000100aa9723e */ /* 0x008fe200000000ff */
[----:B------:R-:W-:-:S05]  /*5670*/  FADD.FTZ R7, R127, R2 ;  /* 0x000000027f077221 */ /* 0x000fca0000010000 */
[----:B------:R-:W-:Y:S01]  /*5680*/  HMMA.16816.F32 R164, R164, R22, R32 ;  /* 0x00000016a4a4723c */ /* 0x000fe20000001820 */
[----:B------:R-:W-:Y:S02]  /*5690*/  FADD.FTZ R2, R223, R5 ;  /* 0x00000005df027221 */ /* 0x000fe40000010000 */
[----:B------:R-:W-:Y:S02]  /*56a0*/  FADD.FTZ R7, R131, R7 ;  /* 0x0000000783077221 */ /* 0x000fe40000010000 */
[----:B--2---:R-:W-:Y:S01]  /*56b0*/  FADD.FTZ R6, R100, R0 ;  /* 0x0000000064067221 */ /* 0x004fe20000010000 */
[----:B-----5:R-:W-:Y:S01]  /*56c0*/  F2FP.PACK_AB R171, R220, R9 ;  /* 0x00000009dcab723e */ /* 0x020fe200000000ff */
        /* <DEDUP_REMOVED lines=19> */
[----:B------:R-:W-:Y:S01]  /*5800*/  HMMA.16816.F32 R168, R168, R22, R24 ;  /* 0x00000016a8a8723c */ /* 0x000fe20000001818 */
        /* <DEDUP_REMOVED lines=97> */
[----:B------:R-:W-:Y:S01]  /*5e20*/  FADD.FTZ R221, R221, R0 ;  /* 0x00000000dddd7221 */ /* 0x000fe20000010000 */
[----:B------:R-:W-:Y:S05]  /*5e30*/  @!P0 BRA `(.L_x_67) ;  /* 0x00003ab000008947 */ /* 0x000fea0003800000 */
[----:B------:R-:W-:Y:S01]  /*5e40*/  ISETP.GE.AND P0, PT, R246, c[0x0][0x220], PT ;  /* 0x00008800f6007a0c */ /* 0x000fe20003f06270 */
[----:B------:R-:W-:Y:S01]  /*5e50*/  IMAD.MOV.U32 R244, RZ, RZ, c[0x0][0x1a4] ;  /* 0x00006900fff47624 */ /* 0x000fe200078e00ff */
[----:B------:R-:W-:Y:S01]  /*5e60*/  ULDC.64 UR4, c[0x0][0x1a0] ;  /* 0x0000680000047ab9 */ /* 0x000fe20000000a00 */
[----:B------:R-:W-:Y:S01]  /*5e70*/  LEA.HI.SX32 R218, R218, 0xfffffffe, 0x19 ;  /* 0xfffffffedada7811 */ /* 0x000fe200078fcaff */
[----:B------:R-:W-:Y:S01]  /*5e80*/  IMAD.MOV.U32 R133, RZ, RZ, R137 ;  /* 0x000000ffff857224 */ /* 0x000fe200078e0089 */
[----:B------:R-:W-:Y:S01]  /*5e90*/  MOV R132, R138 ;  /* 0x0000008a00847202 */ /* 0x000fe20000000f00 */
[----:B------:R-:W-:Y:S01]  /*5ea0*/  IMAD.MOV.U32 R135, RZ, RZ, R3 ;  /* 0x000000ffff877224 */ /* 0x000fe200078e0003 */
[----:B------:R-:W-:Y:S01]  /*5eb0*/  MOV R134, R136 ;  /* 0x0000008800867202 */ /* 0x000fe20000000f00 */
[----:B------:R-:W-:-:S02]  /*5ec0*/  USHF.L.U64.HI UR5, UR4, 0x5, UR5 ;  /* 0x0000000504057899 */ /* 0x000fc40008010205 */
[----:B------:R-:W-:-:S03]  /*5ed0*/  USHF.L.U32 UR4, UR4, 0x5, URZ ;  /* 0x0000000504047899 */ /* 0x000fc6000800063f */
[----:B------:R-:W-:Y:S01]  /*5ee0*/  @!P0 IMAD R244, R244, 0x60, RZ ;  /* 0x00000060f4f48824 */ /* 0x000fe200078e02ff */
[----:B------:R-:W-:Y:S05]  /*5ef0*/  BRA `(.L_x_68) ;  /* 0x0000039000007947 */ /* 0x000fea0003800000 */
.L_x_70:
[----:B------:R-:W2:Y:S01]  /*5f00*/  LDL.64 R224, [R1] ;  /* 0x0000000001e07983 */ /* 0x000ea20000100a00 */
[----:B------:R-:W-:Y:S01]  /*5f10*/  IADD3 R0, R218, -0x1, RZ ;  /* 0xffffffffda007810 */ /* 0x000fe20007ffe0ff */
[----:B------:R-:W-:Y:S02]  /*5f20*/  IMAD.MOV.U32 R223, RZ, RZ, c[0x0][0x198] ;  /* 0x00006600ffdf7624 */ /* 0x000fe400078e00ff */
[----:B------:R1:W-:Y:S01]  /*5f30*/  @P0 STS [R217+0x2000], RZ ;  /* 0x002000ffd9000388 */ /* 0x0003e20000000800 */
[----:B------:R-:W-:Y:S01]  /*5f40*/  SHF.R.S32.HI R3, RZ, 0x1f, R0 ;  /* 0x0000001fff037819 */ /* 0x000fe20000011400 */
[C---:B------:R-:W-:Y:S02]  /*5f50*/  IMAD.WIDE.U32 R136, R0.reuse, c[0x0][0x198], RZ ;  /* 0x0000660000887a25 */ /* 0x040fe400078e00ff */
[----:B------:R1:W-:Y:S02]  /*5f60*/  @P0 STS [R217+0x2004], RZ ;  /* 0x002004ffd9000388 */ /* 0x0003e40000000800 */
[----:B------:R-:W-:Y:S02]  /*5f70*/  IMAD R3, R3, c[0x0][0x198], RZ ;  /* 0x0000660003037a24 */ /* 0x000fe400078e02ff */
[----:B------:R1:W-:Y:S01]  /*5f80*/  @P0 STS.64 [R217+0x2008], RZ ;  /* 0x002008ffd9000388 */ /* 0x0003e20000000a00 */
[----:B------:R-:W-:Y:S02]  /*5f90*/  IMAD.SHL.U32 R223, R223, 0x20, RZ ;  /* 0x00000020dfdf7824 */ /* 0x000fe400078e00ff */
[----:B------:R-:W-:Y:S02]  /*5fa0*/  IMAD R3, R0, c[0x0][0x19c], R3 ;  /* 0x0000670000037a24 */ /* 0x000fe400078e0203 */
[----:B------:R-:W-:Y:S02]  /*5fb0*/  @!P0 IMAD.MOV.U32 R0, RZ, RZ, c[0x0][0x198] ;  /* 0x00006600ff008624 */ /* 0x000fe400078e00ff */
[----:B------:R-:W-:Y:S02]  /*5fc0*/  IMAD.IADD R3, R137, 0x1, R3 ;  /* 0x0000000189037824 */ /* 0x000fe400078e0203 */
[----:B------:R-:W-:Y:S02]  /*5fd0*/  @!P0 IMAD.MOV.U32 R138, RZ, RZ, c[0x0][0x19c] ;  /* 0x00006700ff8a8624 */ /* 0x000fe400078e00ff */
[----:B------:R-:W-:Y:S01]  /*5fe0*/  @!P0 IMAD.MOV.U32 R139, RZ, RZ, c[0x0][0x198] ;  /* 0x00006600ff8b8624 */ /* 0x000fe200078e00ff */
[C---:B--2---:R-:W-:Y:S01]  /*5ff0*/  LEA R2, P3, R136.reuse, R224, 0x7 ;  /* 0x000000e088027211 */ /* 0x044fe200078638ff */
[----:B------:R-:W-:Y:S03]  /*6000*/  IMAD.MOV.U32 R224, RZ, RZ, 0x5 ;  /* 0x00000005ffe07424 */ /* 0x000fe600078e00ff */
[----:B------:R-:W-:Y:S02]  /*6010*/  LEA.HI.X R3, R136, R249, R3, 0x7, P3 ;  /* 0x000000f988037211 */ /* 0x000fe400018f3c03 */
[----:B------:R-:W-:Y:S01]  /*6020*/  @!P0 IADD3 R136, P4, R223, R2, RZ ;  /* 0x00000002df888210 */ /* 0x000fe20007f9e0ff */
[----:B------:R-:W-:Y:S01]  /*6030*/  IMAD.MOV.U32 R223, RZ, RZ, c[0x0][0x198] ;  /* 0x00006600ffdf7624 */ /* 0x000fe200078e00ff */
[----:B------:R-:W-:Y:S02]  /*6040*/  @!P0 LEA R174, P5, R2, c[0x0][0x168], 0x1 ;  /* 0x00005a0002ae8a11 */ /* 0x000fe400078a08ff */
[----:B------:R-:W-:Y:S02]  /*6050*/  @!P0 LEA R172, P3, R136, c[0x0][0x168], 0x1 ;  /* 0x00005a0088ac8a11 */ /* 0x000fe400078608ff */
[----:B------:R-:W-:Y:S02]  /*6060*/  SHF.L.U64.HI R223, R223, R224, c[0x0][0x19c] ;  /* 0x00006700dfdf7619 */ /* 0x000fe400000102e0 */
[--C-:B------:R-:W-:Y:S02]  /*6070*/  @!P0 LEA.HI.X R175, R2, c[0x0][0x16c], R3.reuse, 0x1, P5 ;  /* 0x00005b0002af8a11 */ /* 0x100fe400028f0c03 */
[C---:B------:R-:W-:Y:S01]  /*6080*/  @!P0 LEA R137, P2, R0.reuse, R2, 0x6 ;  /* 0x0000000200898211 */ /* 0x040fe200078430ff */
[--C-:B------:R-:W-:Y:S02]  /*6090*/  @!P0 IMAD.X R173, R223, 0x1, R3.reuse, P4 ;  /* 0x00000001dfad8824 */ /* 0x100fe400020e0603 */
[----:B------:R-:W-:Y:S01]  /*60a0*/  @!PT LDS RZ, [RZ] ;  /* 0x00000000fffff984 */ /* 0x000fe20000000800 */
[----:B------:R-:W-:Y:S01]  /*60b0*/  @!PT LDS RZ, [RZ] ;  /* 0x00000000fffff984 */ /* 0x000fe20000000800 */
[----:B------:R-:W-:Y:S01]  /*60c0*/  @!PT LDS RZ, [RZ] ;  /* 0x00000000fffff984 */ /* 0x000fe20000000800 */
[----:B------:R1:W-:Y:S01]  /*60d0*/  @!P0 LDGSTS.E.BYPASS.LTC128B.128 [R217+0x2000], [R174.64] ;  /* 0x02000000aed98fae */ /* 0x0003e2000b901d46 */
[----:B------:R-:W-:Y:S01]  /*60e0*/  @!P0 LEA.HI.X R176, R0, R3, R138, 0x6, P2 ;  /* 0x0000000300b08211 */ /* 0x000fe200010f348a */
[----:B------:R-:W-:Y:S01]  /*60f0*/  @!P0 IMAD.WIDE.U32 R2, R139, 0x60, R2 ;  /* 0x000000608b028825 */ /* 0x000fe200078e0002 */
[----:B------:R-:W-:Y:S01]  /*6100*/  @!P0 LEA.HI.X R173, R136, c[0x0][0x16c], R173, 0x1, P3 ;  /* 0x00005b0088ad8a11 */ /* 0x000fe200018f0cad */
[----:B------:R1:W-:Y:S01]  /*6110*/  @P0 STS.128 [R217+0x2800], RZ ;  /* 0x002800ffd9000388 */ /* 0x0003e20000000c00 */
[C---:B------:R-:W-:Y:S01]  /*6120*/  @!P0 LEA R138, P2, R137.reuse, c[0x0][0x168], 0x1 ;  /* 0x00005a00898a8a11 */ /* 0x040fe200078408ff */
[----:B------:R-:W-:Y:S02]  /*6130*/  @!P0 IMAD.MOV.U32 R0, RZ, RZ, c[0x0][0x19c] ;  /* 0x00006700ff008624 */ /* 0x000fe400078e00ff */
[----:B------:R-:W-:Y:S01]  /*6140*/  @!PT LDS RZ, [RZ] ;  /* 0x00000000fffff984 */ /* 0x000fe20000000800 */
[----:B------:R-:W-:Y:S01]  /*6150*/  @!PT LDS RZ, [RZ] ;  /* 0x00000000fffff984 */ /* 0x000fe20000000800 */
[----:B------:R-:W-:Y:S01]  /*6160*/  @!PT LDS RZ, [RZ] ;  /* 0x00000000fffff984 */ /* 0x000fe20000000800 */
[----:B------:R1:W-:Y:S01]  /*6170*/  @!P0 LDGSTS.E.BYPASS.LTC128B.128 [R217+0x2800], [R172.64] ;  /* 0x02800000acd98fae */ /* 0x0003e2000b901d46 */
[----:B------:R-:W-:Y:S01]  /*6180*/  @!P0 LEA.HI.X R139, R137, c[0x0][0x16c], R176, 0x1, P2 ;  /* 0x00005b00898b8a11 */ /* 0x000fe200010f0cb0 */
[----:B------:R-:W-:Y:S01]  /*6190*/  @!P0 IMAD R0, R0, 0x60, RZ ;  /* 0x0000006000008824 */ /* 0x000fe200078e02ff */
[----:B------:R-:W-:Y:S01]  /*61a0*/  @!P0 LEA R136, P2, R2, c[0x0][0x168], 0x1 ;  /* 0x00005a0002888a11 */ /* 0x000fe200078408ff */
[----:B------:R1:W-:Y:S02]  /*61b0*/  @P0 STS.128 [R217+0x3000], RZ ;  /* 0x003000ffd9000388 */ /* 0x0003e40000000c00 */
[----:B------:R-:W-:Y:S02]  /*61c0*/  @!P0 IMAD.IADD R0, R0, 0x1, R3 ;  /* 0x0000000100008824 */ /* 0x000fe400078e0203 */
[----:B------:R-:W-:Y:S01]  /*61d0*/  @!PT LDS RZ, [RZ] ;  /* 0x00000000fffff984 */ /* 0x000fe20000000800 */
[----:B------:R-:W-:Y:S01]  /*61e0*/  @!PT LDS RZ, [RZ] ;  /* 0x00000000fffff984 */ /* 0x000fe20000000800 */
[----:B------:R-:W-:Y:S01]  /*61f0*/  @!PT LDS RZ, [RZ] ;  /* 0x00000000fffff984 */ /* 0x000fe20000000800 */
[----:B------:R1:W-:Y:S03]  /*6200*/  @!P0 LDGSTS.E.BYPASS.LTC128B.128 [R217+0x3000], [R138.64] ;  /* 0x030000008ad98fae */ /* 0x0003e6000b901d46 */
[----:B------:R-:W-:Y:S01]  /*6210*/  @!P0 LEA.HI.X R137, R2, c[0x0][0x16c], R0, 0x1, P2 ;  /* 0x00005b0002898a11 */ /* 0x000fe200010f0c00 */
[----:B------:R1:W-:Y:S04]  /*6220*/  @P0 STS.128 [R217+0x3800], RZ ;  /* 0x003800ffd9000388 */ /* 0x0003e80000000c00 */
[----:B------:R-:W-:Y:S01]  /*6230*/  @!PT LDS RZ, [RZ] ;  /* 0x00000000fffff984 */ /* 0x000fe20000000800 */
[----:B------:R-:W-:Y:S01]  /*6240*/  @!PT LDS RZ, [RZ] ;  /* 0x00000000fffff984 */ /* 0x000fe20000000800 */
[----:B------:R-:W-:Y:S01]  /*6250*/  @!PT LDS RZ, [RZ] ;  /* 0x00000000fffff984 */ /* 0x000fe20000000800 */
[----:B------:R1:W-:Y:S04]  /*6260*/  @!P0 LDGSTS.E.BYPASS.LTC128B.128 [R217+0x3800], [R136.64] ;  /* 0x0380000088d98fae */ /* 0x0003e8000b901d46 */
[----:B------:R-:W0:Y:S01]  /*6270*/  LDGDEPBAR ;  /* 0x00000000000079af */ /* 0x000e220000000000 */
[----:B------:R-:W-:-:S05]  /*6280*/  BRA `(.L_x_69) ;  /* 0x0000088000007947 */ /* 0x000fca0003800000 */
.L_x_68:
[----:B------:R-:W-:Y:S04]  /*6290*/  DEPBAR.LE SB0, 0x0 ;  /* 0x000080000000791a */ /* 0x000fe80000000000 */
[----:B------:R-:W-:Y:S01]  /*62a0*/  BAR.SYNC.DEFER_BLOCKING 0x0 ;  /* 0x0000000000007b1d */ /* 0x000fe20000010000 */
[----:B------:R-:W-:Y:S01]  /*62b0*/  SHF.R.S32.HI R0, RZ, 0x1f, R218 ;  /* 0x0000001fff007819 */ /* 0x000fe200000114da */
[----:B------:R-:W-:Y:S04]  /*62c0*/  IMAD.WIDE.U32 R4, R218, c[0x0][0x1a0], RZ ;  /* 0x00006800da047a25 */ /* 0x000fe800078e00ff */
[----:B------:R-:W-:Y:S01]  /*62d0*/  IMAD R0, R0, c[0x0][0x1a0], RZ ;  /* 0x0000680000007a24 */ /* 0x000fe200078e02ff */
[----:B------:R-:W-:Y:S01]  /*62e0*/  LEA R2, P2, R4, R250, 0x7 ;  /* 0x000000fa04027211 */ /* 0x000fe200078438ff */
[----:B------:R-:W-:Y:S02]  /*62f0*/  IMAD.MOV.U32 R12, RZ, RZ, c[0x0][0x1a0] ;  /* 0x00006800ff0c7624 */ /* 0x000fe400078e00ff */
[----:B------:R-:W-:Y:S01]  /*6300*/  IMAD R0, R218, c[0x0][0x1a4], R0 ;  /* 0x00006900da007a24 */ /* 0x000fe200078e0200 */
[C---:B------:R-:W-:Y:S01]  /*6310*/  @!P0 LEA R10, P4, R2.reuse, c[0x0][0x170], 0x1 ;  /* 0x00005c00020a8a11 */ /* 0x040fe200078808ff */
[----:B------:R-:W-:Y:S02]  /*6320*/  IMAD.MOV.U32 R13, RZ, RZ, c[0x0][0x1a4] ;  /* 0x00006900ff0d7624 */ /* 0x000fe400078e00ff */
[----:B------:R-:W-:Y:S01]  /*6330*/  IMAD.IADD R0, R5, 0x1, R0 ;  /* 0x0000000105007824 */ /* 0x000fe200078e0200 */
[----:B------:R-:W-:Y:S04]  /*6340*/  @!P0 IADD3 R5, P1, R2, UR4, RZ ;  /* 0x0000000402058c10 */ /* 0x000fe8000ff3e0ff */
[----:B------:R-:W-:Y:S02]  /*6350*/  LEA.HI.X R3, R4, R245, R0, 0x7, P2 ;  /* 0x000000f504037211 */ /* 0x000fe400010f3c00 */
[----:B------:R-:W-:Y:S02]  /*6360*/  @!P0 LEA R8, P3, R5, c[0x0][0x170], 0x1 ;  /* 0x00005c0005088a11 */ /* 0x000fe400078608ff */
[----:B------:R-:W-:Y:S01]  /*6370*/  @!P0 LEA.HI.X R11, R2, c[0x0][0x174], R3, 0x1, P4 ;  /* 0x00005d00020b8a11 */ /* 0x000fe200020f0c03 */
[----:B------:R-:W-:Y:S01]  /*6380*/  @P0 STS [R217+0x4000], RZ ;  /* 0x004000ffd9000388 */ /* 0x000fe20000000800 */
[----:B------:R-:W-:Y:S02]  /*6390*/  @!P0 IADD3.X R4, R3, UR5, RZ, P1, !PT ;  /* 0x0000000503048c10 */ /* 0x000fe40008ffe4ff */
[----:B------:R-:W-:Y:S02]  /*63a0*/  @!P0 LEA R0, P2, R12, R2, 0x6 ;  /* 0x000000020c008211 */ /* 0x000fe400078430ff */
[----:B------:R-:W-:Y:S01]  /*63b0*/  @!P0 LEA.HI.X R9, R5, c[0x0][0x174], R4, 0x1, P3 ;  /* 0x00005d0005098a11 */ /* 0x000fe200018f0c04 */
[----:B------:R-:W-:Y:S01]  /*63c0*/  @P0 STS [R217+0x4004], RZ ;  /* 0x004004ffd9000388 */ /* 0x000fe20000000800 */
[----:B------:R-:W-:Y:S02]  /*63d0*/  @!P0 LEA R6, P1, R0, c[0x0][0x170], 0x1 ;  /* 0x00005c0000068a11 */ /* 0x000fe400078208ff */
[C---:B------:R-:W-:Y:S01]  /*63e0*/  @!P0 LEA.HI.X R7, R12.reuse, R3, R13, 0x6, P2 ;  /* 0x000000030c078211 */ /* 0x040fe200010f340d */
[----:B------:R-:W-:Y:S02]  /*63f0*/  @!P0 IMAD.WIDE.U32 R2, R12, 0x60, R2 ;  /* 0x000000600c028825 */ /* 0x000fe400078e0002 */
[----:B------:R-:W-:Y:S01]  /*6400*/  @P0 STS.64 [R217+0x4008], RZ ;  /* 0x004008ffd9000388 */ /* 0x000fe20000000a00 */
[----:B------:R-:W-:Y:S01]  /*6410*/  @!P0 LEA.HI.X R7, R0, c[0x0][0x174], R7, 0x1, P1 ;  /* 0x00005d0000078a11 */ /* 0x000fe200008f0c07 */
[----:B------:R-:W-:Y:S01]  /*6420*/  @!P0 IMAD.IADD R0, R244, 0x1, R3 ;  /* 0x00000001f4008824 */ /* 0x000fe200078e0203 */
[C---:B------:R-:W-:Y:S03]  /*6430*/  @!P0 LEA R4, P1, R2.reuse, c[0x0][0x170], 0x1 ;  /* 0x00005c0002048a11 */ /* 0x040fe600078208ff */
[----:B------:R-:W-:Y:S01]  /*6440*/  @!PT LDS RZ, [RZ] ;  /* 0x00000000fffff984 */ /* 0x000fe20000000800 */
[----:B------:R-:W-:Y:S01]  /*6450*/  @!PT LDS RZ, [RZ] ;  /* 0x00000000fffff984 */ /* 0x000fe20000000800 */
[----:B------:R-:W-:Y:S01]  /*6460*/  @!PT LDS RZ, [RZ] ;  /* 0x00000000fffff984 */ /* 0x000fe20000000800 */
[----:B------:R1:W-:Y:S01]  /*6470*/  @!P0 LDGSTS.E.BYPASS.LTC128B.128 [R217+0x4000], [R10.64] ;  /* 0x040000000ad98fae */ /* 0x0003e2000b901d46 */
[----:B------:R-:W-:Y:S02]  /*6480*/  @!P0 LEA.HI.X R5, R2, c[0x0][0x174], R0, 0x1, P1 ;  /* 0x00005d0002058a11 */ /* 0x000fe400008f0c00 */
[----:B------:R-:W-:Y:S03]  /*6490*/  ISETP.GT.AND P1, PT, R218, RZ, PT ;  /* 0x000000ffda00720c */ /* 0x000fe60003f24270 */
[----:B------:R-:W-:Y:S06]  /*64a0*/  @P0 STS.128 [R217+0x4800], RZ ;  /* 0x004800ffd9000388 */ /* 0x000fec0000000c00 */
[----:B------:R-:W-:Y:S01]  /*64b0*/  @!PT LDS RZ, [RZ] ;  /* 0x00000000fffff984 */ /* 0x000fe20000000800 */
[----:B------:R-:W-:Y:S01]  /*64c0*/  @!PT LDS RZ, [RZ] ;  /* 0x00000000fffff984 */ /* 0x000fe20000000800 */
[----:B------:R-:W-:Y:S01]  /*64d0*/  @!PT LDS RZ, [RZ] ;  /* 0x00000000fffff984 */ /* 0x000fe20000000800 */
[----:B------:R1:W-:Y:S06]  /*64e0*/  @!P0 LDGSTS.E.BYPASS.LTC128B.128 [R217+0x4800], [R8.64] ;  /* 0x0480000008d98fae */ /* 0x0003ec000b901d46 */
        /* <DEDUP_REMOVED lines=10> */
[----:B------:R-:W-:Y:S06]  /*6590*/  LDSM.16.M88.4 R128, [R207] ;  /* 0x00000000cf80783b */ /* 0x000fec0000000200 */
[----:B------:R-:W2:Y:S06]  /*65a0*/  LDSM.16.M88.4 R16, [R204+0x2000] ;  /* 0x00200000cc10783b */ /* 0x000eac0000000200 */
[----:B------:R-:W1:Y:S06]  /*65b0*/  LDSM.16.M88.4 R124, [R207+0x1000] ;  /* 0x00100000cf7c783b */ /* 0x000e6c0000000200 */
[----:B------:R-:W3:Y:S06]  /*65c0*/  LDSM.16.M88.4 R32, [R204+0x2400] ;  /* 0x00240000cc20783b */ /* 0x000eec0000000200 */
[----:B------:R-:W0:Y:S06]  /*65d0*/  LDGDEPBAR ;  /* 0x00000000000079af */ /* 0x000e2c0000000000 */
[----:B------:R-:W4:Y:S06]  /*65e0*/  LDSM.16.M88.4 R48, [R204+0x2800] ;  /* 0x00280000cc30783b */ /* 0x000f2c0000000200 */
[----:B------:R-:W5:Y:S06]  /*65f0*/  LDSM.16.M88.4 R64, [R204+0x2c00] ;  /* 0x002c0000cc40783b */ /* 0x000f6c0000000200 */
[----:B------:R-:W4:Y:S01]  /*6600*/  LDSM.16.M88.4 R80, [R204+0x3000] ;  /* 0x00300000cc50783b */ /* 0x000f220000000200 */
[-C--:B--2---:R-:W-:Y:S05]  /*6610*/  HMMA.16816.F32 R4, R128, R16.reuse, RZ ;  /* 0x000000108004723c */ /* 0x084fea00000018ff */
[----:B------:R-:W2:Y:S03]  /*6620*/  LDSM.16.M88.4 R96, [R204+0x3400] ;  /* 0x00340000cc60783b */ /* 0x000ea60000000200 */
[C---:B-1----:R-:W-:Y:S03]  /*6630*/  HMMA.16816.F32 R8, R124.reuse, R16, RZ ;  /* 0x000000107c08723c */ /* 0x042fe600000018ff */
[----:B------:R-:W1:Y:S06]  /*6640*/  LDSM.16.M88.4 R112, [R204+0x3800] ;  /* 0x00380000cc70783b */ /* 0x000e6c0000000200 */
[----:B------:R-:W1:Y:S01]  /*6650*/  LDSM.16.M88.4 R136, [R204+0x3c00] ;  /* 0x003c0000cc88783b */ /* 0x000e620000000200 */
[-C--:B------:R-:W-:Y:S05]  /*6660*/  HMMA.16816.F32 R12, R124, R18.reuse, RZ ;  /* 0x000000127c0c723c */ /* 0x080fea00000018ff */
[----:B------:R-:W-:Y:S03]  /*6670*/  LDSM.16.M88.4 R172, [R208] ;  /* 0x00000000d0ac783b */ /* 0x000fe60000000200 */
[C---:B------:R-:W-:Y:S03]  /*6680*/  HMMA.16816.F32 R16, R128.reuse, R18, RZ ;  /* 0x000000128010723c */ /* 0x040fe600000018ff */
[----:B------:R-:W1:Y:S05]  /*6690*/  LDSM.16.M88.4 R176, [R209] ;  /* 0x00000000d1b0783b */ /* 0x000e6a0000000200 */
[-C--:B---3--:R-:W-:Y:S01]  /*66a0*/  HMMA.16816.F32 R20, R128, R32.reuse, RZ ;  /* 0x000000208014723c */ /* 0x088fe200000018ff */
[----:B------:R-:W3:Y:S06]  /*66b0*/  LDSM.16.M88.4 R180, [R208+0x1000] ;  /* 0x00100000d0b4783b */ /* 0x000eec0000000200 */
[----:B------:R-:W1:Y:S01]  /*66c0*/  LDSM.16.M88.4 R184, [R216] ;  /* 0x00000000d8b8783b */ /* 0x000e620000000200 */
[C---:B------:R-:W-:Y:S05]  /*66d0*/  HMMA.16816.F32 R24, R124.reuse, R32, RZ ;  /* 0x000000207c18723c */ /* 0x040fea00000018ff */
[----:B------:R-:W1:Y:S03]  /*66e0*/  LDSM.16.M88.4 R188, [R215] ;  /* 0x00000000d7bc783b */ /* 0x000e660000000200 */
[-C--:B------:R-:W-:Y:S03]  /*66f0*/  HMMA.16816.F32 R28, R124, R34.reuse, RZ ;  /* 0x000000227c1c723c */ /* 0x080fe600000018ff */
[----:B------:R-:W1:Y:S05]  /*6700*/  LDSM.16.M88.4 R192, [R214] ;  /* 0x00000000d6c0783b */ /* 0x000e6a0000000200 */
[C---:B------:R-:W-:Y:S01]  /*6710*/  HMMA.16816.F32 R32, R128.reuse, R34, RZ ;  /* 0x000000228020723c */ /* 0x040fe200000018ff */
[----:B------:R-:W1:Y:S06]  /*6720*/  LDSM.16.M88.4 R196, [R213] ;  /* 0x00000000d5c4783b */ /* 0x000e6c0000000200 */
[----:B------:R-:W-:Y:S01]  /*6730*/  LDSM.16.M88.4 R200, [R211] ;  /* 0x00000000d3c8783b */ /* 0x000fe20000000200 */
[-C--:B----4-:R-:W-:Y:S08]  /*6740*/  HMMA.16816.F32 R36, R128, R48.reuse, RZ ;  /* 0x000000308024723c */ /* 0x090ff000000018ff */
[C---:B------:R-:W-:Y:S08]  /*6750*/  HMMA.16816.F32 R40, R124.reuse, R48, RZ ;  /* 0x000000307c28723c */ /* 0x040ff000000018ff */
[-C--:B------:R-:W-:Y:S08]  /*6760*/  HMMA.16816.F32 R44, R124, R50.reuse, RZ ;  /* 0x000000327c2c723c */ /* 0x080ff000000018ff */
[C---:B------:R-:W-:Y:S08]  /*6770*/  HMMA.16816.F32 R48, R128.reuse, R50, RZ ;  /* 0x000000328030723c */ /* 0x040ff000000018ff */
[-C--:B-----5:R-:W-:Y:S08]  /*6780*/  HMMA.16816.F32 R52, R128, R64.reuse, RZ ;  /* 0x000000408034723c */ /* 0x0a0ff000000018ff */
[C---:B------:R-:W-:Y:S08]  /*6790*/  HMMA.16816.F32 R56, R124.reuse, R64, RZ ;  /* 0x000000407c38723c */ /* 0x040ff000000018ff */
[-C--:B------:R-:W-:Y:S08]  /*67a0*/  HMMA.16816.F32 R60, R124, R66.reuse, RZ ;  /* 0x000000427c3c723c */ /* 0x080ff000000018ff */
[C---:B------:R-:W-:Y:S08]  /*67b0*/  HMMA.16816.F32 R64, R128.reuse, R66, RZ ;  /* 0x000000428040723c */ /* 0x040ff000000018ff */
[-C--:B------:R-:W-:Y:S08]  /*67c0*/  HMMA.16816.F32 R68, R128, R80.reuse, RZ ;  /* 0x000000508044723c */ /* 0x080ff000000018ff */
[C---:B------:R-:W-:Y:S08]  /*67d0*/  HMMA.16816.F32 R72, R124.reuse, R80, RZ ;  /* 0x000000507c48723c */ /* 0x040ff000000018ff */
[-C--:B------:R-:W-:Y:S08]  /*67e0*/  HMMA.16816.F32 R76, R124, R82.reuse, RZ ;  /* 0x000000527c4c723c */ /* 0x080ff000000018ff */
[C---:B------:R-:W-:Y:S08]  /*67f0*/  HMMA.16816.F32 R80, R128.reuse, R82, RZ ;  /* 0x000000528050723c */ /* 0x040ff000000018ff */
[-C--:B--2---:R-:W-:Y:S08]  /*6800*/  HMMA.16816.F32 R84, R128, R96.reuse, RZ ;  /* 0x000000608054723c */ /* 0x084ff000000018ff */
[C---:B------:R-:W-:Y:S08]  /*6810*/  HMMA.16816.F32 R88, R124.reuse, R96, RZ ;  /* 0x000000607c58723c */ /* 0x040ff000000018ff */
[-C--:B------:R-:W-:Y:S08]  /*6820*/  HMMA.16816.F32 R92, R124, R98.reuse, RZ ;  /* 0x000000627c5c723c */ /* 0x080ff000000018ff */
[C---:B------:R-:W-:Y:S08]  /*6830*/  HMMA.16816.F32 R96, R128.reuse, R98, RZ ;  /* 0x000000628060723c */ /* 0x040ff000000018ff */
[-C--:B-1----:R-:W-:Y:S08]  /*6840*/  HMMA.16816.F32 R100, R128, R112.reuse, RZ ;  /* 0x000000708064723c */ /* 0x082ff000000018ff */
[C---:B------:R-:W-:Y:S08]  /*6850*/  HMMA.16816.F32 R104, R124.reuse, R112, RZ ;  /* 0x000000707c68723c */ /* 0x040ff000000018ff */
[-C--:B------:R-:W-:Y:S08]  /*6860*/  HMMA.16816.F32 R108, R124, R114.reuse, RZ ;  /* 0x000000727c6c723c */ /* 0x080ff000000018ff */
[C---:B------:R-:W-:Y:S08]  /*6870*/  HMMA.16816.F32 R112, R128.reuse, R114, RZ ;  /* 0x000000728070723c */ /* 0x040ff000000018ff */
[-C--:B------:R-:W-:Y:S08]  /*6880*/  HMMA.16816.F32 R116, R128, R136.reuse, RZ ;  /* 0x000000888074723c */ /* 0x080ff000000018ff */
[C---:B------:R-:W-:Y:S08]  /*6890*/  HMMA.16816.F32 R120, R124.reuse, R136, RZ ;  /* 0x000000887c78723c */ /* 0x040ff000000018ff */
[-C--:B------:R-:W-:Y:S08]  /*68a0*/  HMMA.16816.F32 R124, R124, R138.reuse, RZ ;  /* 0x0000008a7c7c723c */ /* 0x080ff000000018ff */
[----:B------:R-:W-:Y:S01]  /*68b0*/  HMMA.16816.F32 R128, R128, R138, RZ ;  /* 0x0000008a8080723c */ /* 0x000fe200000018ff */
[----:B------:R-:W1:Y:S07]  /*68c0*/  LDSM.16.M88.4 R136, [R212] ;  /* 0x00000000d488783b */ /* 0x000e6e0000000200 */
[-C--:B------:R-:W-:Y:S08]  /*68d0*/  HMMA.16816.F32 R4, R172, R176.reuse, R4 ;  /* 0x000000b0ac04723c */ /* 0x080ff00000001804 */
[C---:B---3--:R-:W-:Y:S08]  /*68e0*/  HMMA.16816.F32 R8, R180.reuse, R176, R8 ;  /* 0x000000b0b408723c */ /* 0x048ff00000001808 */
[-C--:B------:R-:W-:Y:S08]  /*68f0*/  HMMA.16816.F32 R12, R180, R178.reuse, R12 ;  /* 0x000000b2b40c723c */ /* 0x080ff0000000180c */
[C---:B------:R-:W-:Y:S01]  /*6900*/  HMMA.16816.F32 R16, R172.reuse, R178, R16 ;  /* 0x000000b2ac10723c */ /* 0x040fe20000001810 */
[----:B------:R-:W2:Y:S01]  /*6910*/  LDSM.16.M88.4 R176, [R210] ;  /* 0x00000000d2b0783b */ /* 0x000ea20000000200 */
[----:B------:R-:W-:Y:S05]  /*6920*/  DEPBAR.LE SB0, 0x0 ;  /* 0x000080000000791a */ /* 0x000fea0000000000 */
[----:B------:R-:W-:Y:S01]  /*6930*/  BAR.SYNC.DEFER_BLOCKING 0x0 ;  /* 0x0000000000007b1d */ /* 0x000fe20000010000 */
        /* <DEDUP_REMOVED lines=29> */
.L_x_69:
[----:B------:R-:W-:Y:S02]  /*6b10*/  FMNMX.FTZ R0, R4, R132, !PT ;  /* 0x0000008404007209 */ /* 0x000fe40007810000 */
[----:B------:R-:W-:Y:S02]  /*6b20*/  IADD3 R218, R218, -0x1, RZ ;  /* 0xffffffffdada7810 */ /* 0x000fe40007ffe0ff */
[----:B------:R-:W-:Y:S02]  /*6b30*/  FMNMX.FTZ R2, R5, R0, !PT ;  /* 0x0000000005027209 */ /* 0x000fe40007810000 */
[----:B------:R-:W-:Y:S02]  /*6b40*/  FMNMX.FTZ R0, R6, R133, !PT ;  /* 0x0000008506007209 */ /* 0x000fe40007810000 */
[----:B------:R-:W-:Y:S02]  /*6b50*/  FMNMX.FTZ R3, R16, R2, !PT ;  /* 0x0000000210037209 */ /* 0x000fe40007810000 */
[----:B------:R-:W-:Y:S02]  /*6b60*/  FMNMX.FTZ R2, R7, R0, !PT ;  /* 0x0000000007027209 */ /* 0x000fe40007810000 */
        /* <DEDUP_REMOVED lines=140> */
[----:B------:R-:W-:Y:S04]  /*7430*/  FMUL.FTZ R0, R0, c[0x0][0x23c] ;  /* 0x00008f0000007a20 */ /* 0x000fe80000410000 */
[----:B------:R2:W3:Y:S01]  /*7440*/  MUFU.EX2 R139, R0 ;  /* 0x00000000008b7308 */ /* 0x0004e20000000800 */
[----:B-1----:R-:W-:Y:S05]  /*7450*/  FMNMX.FTZ R3, R2, R3, !PT ;  /* 0x0000000302037209 */ /* 0x002fea0007810000 */
[----:B------:R-:W-:Y:S02]  /*7460*/  FMUL.FTZ R172, R3, c[0x0][0x23c] ;  /* 0x00008f0003ac7a20 */ /* 0x000fe40000410000 */
[C---:B--2---:R-:W-:Y:S02]  /*7470*/  FADD.FTZ R0, -R137.reuse, R133 ;  /* 0x0000008589007221 */ /* 0x044fe40000010100 */
[----:B------:R-:W-:Y:S02]  /*7480*/  FMUL.FTZ R133, R137, c[0x0][0x23c] ;  /* 0x00008f0089857a20 */ /* 0x000fe40000410000 */
[----:B------:R-:W-:Y:S04]  /*7490*/  FMUL.FTZ R0, R0, c[0x0][0x23c] ;  /* 0x00008f0000007a20 */ /* 0x000fe80000410000 */
[----:B------:R1:W2:Y:S02]  /*74a0*/  MUFU.EX2 R132, R0 ;  /* 0x0000000000847308 */ /* 0x0002a40000000800 */
[C---:B-1----:R-:W-:Y:S02]  /*74b0*/  FADD.FTZ R0, -R136.reuse, R134 ;  /* 0x0000008688007221 */ /* 0x042fe40000010100 */
[----:B------:R-:W-:Y:S02]  /*74c0*/  FMUL.FTZ R134, R136, c[0x0][0x23c] ;  /* 0x00008f0088867a20 */ /* 0x000fe40000410000 */
[----:B------:R-:W-:Y:S04]  /*74d0*/  FMUL.FTZ R0, R0, c[0x0][0x23c] ;  /* 0x00008f0000007a20 */ /* 0x000fe80000410000 */
[----:B------:R1:W-:Y:S02]  /*74e0*/  MUFU.EX2 R2, R0 ;  /* 0x0000000000027308 */ /* 0x0003e40000000800 */
[----:B-1----:R-:W-:Y:S02]  /*74f0*/  FADD.FTZ R0, -R3, R135 ;  /* 0x0000008703007221 */ /* 0x002fe40000010100 */
[----:B------:R-:W-:Y:S02]  /*7500*/  FMUL.FTZ R135, R138, c[0x0][0x23c] ;  /* 0x00008f008a877a20 */ /* 0x000fe40000410000 */
[----:B------:R-:W-:Y:S03]  /*7510*/  FMUL.FTZ R0, R0, c[0x0][0x23c] ;  /* 0x00008f0000007a20 */ /* 0x000fe60000410000 */
[----:B------:R-:W-:Y:S02]  /*7520*/  FSEL R135, R135, RZ, P2 ;  /* 0x000000ff87877208 */ /* 0x000fe40001000000 */
[----:B------:R-:W-:Y:S01]  /*7530*/  FSETP.NEU.FTZ.AND P2, PT, R137, -INF , PT ;  /* 0xff8000008900780b */ /* 0x000fe20003f5d000 */
[----:B------:R-:W-:Y:S02]  /*7540*/  MUFU.EX2 R0, R0 ;  /* 0x0000000000007308 */ /* 0x000fe40000000800 */
[--C-:B------:R-:W-:Y:S01]  /*7550*/  FFMA.FTZ R20, R20, c[0x0][0x23c], -R135.reuse ;  /* 0x00008f0014147a23 */ /* 0x100fe20000010887 */
[----:B------:R-:W-:Y:S01]  /*7560*/  FSEL R133, R133, RZ, P2 ;  /* 0x000000ff85857208 */ /* 0x000fe20001000000 */
[--C-:B------:R-:W-:Y:S01]  /*7570*/  FFMA.FTZ R21, R21, c[0x0][0x23c], -R135.reuse ;  /* 0x00008f0015157a23 */ /* 0x100fe20000010887 */
[----:B------:R-:W-:Y:S01]  /*7580*/  FSETP.NEU.FTZ.AND P2, PT, R136, -INF , PT ;  /* 0xff8000008800780b */ /* 0x000fe20003f5d000 */
[----:B------:R-:W-:Y:S02]  /*7590*/  FFMA.FTZ R48, R48, c[0x0][0x23c], -R135 ;  /* 0x00008f0030307a23 */ /* 0x000fe40000010887 */
[--C-:B------:R-:W-:Y:S01]  /*75a0*/  FFMA.FTZ R22, R22, c[0x0][0x23c], -R133.reuse ;  /* 0x00008f0016167a23 */ /* 0x100fe20000010885 */
[----:B------:R-:W-:Y:S01]  /*75b0*/  FSEL R134, R134, RZ, P2 ;  /* 0x000000ff86867208 */ /* 0x000fe20001000000 */
[----:B------:R-:W-:Y:S01]  /*75c0*/  MUFU.EX2 R190, R20 ;  /* 0x0000001400be7308 */ /* 0x000fe20000000800 */
[----:B------:R-:W-:Y:S01]  /*75d0*/  FFMA.FTZ R23, R23, c[0x0][0x23c], -R133 ;  /* 0x00008f0017177a23 */ /* 0x000fe20000010885 */
[----:B------:R-:W-:Y:S01]  /*75e0*/  FSETP.NEU.FTZ.AND P2, PT, R3, -INF , PT ;  /* 0xff8000000300780b */ /* 0x000fe20003f5d000 */
[----:B------:R-:W-:Y:S02]  /*75f0*/  FFMA.FTZ R49, R49, c[0x0][0x23c], -R135 ;  /* 0x00008f0031317a23 */ /* 0x000fe40000010887 */
[--C-:B------:R-:W-:Y:S01]  /*7600*/  FFMA.FTZ R40, R40, c[0x0][0x23c], -R134.reuse ;  /* 0x00008f0028287a23 */ /* 0x100fe20000010886 */
[----:B------:R-:W-:Y:S01]  /*7610*/  FSEL R172, R172, RZ, P2 ;  /* 0x000000ffacac7208 */ /* 0x000fe20001000000 */
[--C-:B------:R-:W-:Y:S02]  /*7620*/  FFMA.FTZ R41, R41, c[0x0][0x23c], -R134.reuse ;  /* 0x00008f0029297a23 */ /* 0x100fe40000010886 */
[----:B------:R-:W-:Y:S01]  /*7630*/  FFMA.FTZ R44, R44, c[0x0][0x23c], -R134 ;  /* 0x00008f002c2c7a23 */ /* 0x000fe20000010886 */
[----:B------:R-:W-:Y:S01]  /*7640*/  MUFU.EX2 R193, R21 ;  /* 0x0000001500c17308 */ /* 0x000fe20000000800 */
[--C-:B------:R-:W-:Y:S02]  /*7650*/  FFMA.FTZ R42, R42, c[0x0][0x23c], -R172.reuse ;  /* 0x00008f002a2a7a23 */ /* 0x100fe400000108ac */
[----:B------:R-:W-:Y:S02]  /*7660*/  FFMA.FTZ R43, R43, c[0x0][0x23c], -R172 ;  /* 0x00008f002b2b7a23 */ /* 0x000fe400000108ac */
[----:B------:R-:W-:Y:S02]  /*7670*/  FFMA.FTZ R45, R45, c[0x0][0x23c], -R134 ;  /* 0x00008f002d2d7a23 */ /* 0x000fe40000010886 */
[--C-:B------:R-:W-:Y:S02]  /*7680*/  FFMA.FTZ R46, R46, c[0x0][0x23c], -R172.reuse ;  /* 0x00008f002e2e7a23 */ /* 0x100fe400000108ac */
[--C-:B------:R-:W-:Y:S01]  /*7690*/  FFMA.FTZ R47, R47, c[0x0][0x23c], -R172.reuse ;  /* 0x00008f002f2f7a23 */ /* 0x100fe200000108ac */
[----:B------:R-:W-:Y:S01]  /*76a0*/  MUFU.EX2 R185, R22 ;  /* 0x0000001600b97308 */ /* 0x000fe20000000800 */
[--C-:B------:R-:W-:Y:S02]  /*76b0*/  FFMA.FTZ R50, R50, c[0x0][0x23c], -R133.reuse ;  /* 0x00008f0032327a23 */ /* 0x100fe40000010885 */
[----:B------:R-:W-:Y:S02]  /*76c0*/  FFMA.FTZ R51, R51, c[0x0][0x23c], -R133 ;  /* 0x00008f0033337a23 */ /* 0x000fe40000010885 */
[--C-:B------:R-:W-:Y:S02]  /*76d0*/  FFMA.FTZ R52, R52, c[0x0][0x23c], -R135.reuse ;  /* 0x00008f0034347a23 */ /* 0x100fe40000010887 */
[----:B------:R-:W-:Y:S02]  /*76e0*/  FFMA.FTZ R53, R53, c[0x0][0x23c], -R135 ;  /* 0x00008f0035357a23 */ /* 0x000fe40000010887 */
[--C-:B------:R-:W-:Y:S01]  /*76f0*/  FFMA.FTZ R54, R54, c[0x0][0x23c], -R133.reuse ;  /* 0x00008f0036367a23 */ /* 0x100fe20000010885 */
[----:B------:R1:W-:Y:S01]  /*7700*/  MUFU.EX2 R189, R23 ;  /* 0x0000001700bd7308 */ /* 0x0003e20000000800 */
[----:B------:R-:W-:Y:S02]  /*7710*/  FFMA.FTZ R55, R55, c[0x0][0x23c], -R133 ;  /* 0x00008f0037377a23 */ /* 0x000fe40000010885 */
[--C-:B------:R-:W-:Y:S02]  /*7720*/  FFMA.FTZ R16, R16, c[0x0][0x23c], -R135.reuse ;  /* 0x00008f0010107a23 */ /* 0x100fe40000010887 */
[----:B------:R-:W-:Y:S02]  /*7730*/  FFMA.FTZ R17, R17, c[0x0][0x23c], -R135 ;  /* 0x00008f0011117a23 */ /* 0x000fe40000010887 */
[--C-:B------:R-:W-:Y:S02]  /*7740*/  FFMA.FTZ R18, R18, c[0x0][0x23c], -R133.reuse ;  /* 0x00008f0012127a23 */ /* 0x100fe40000010885 */
[----:B------:R-:W-:Y:S01]  /*7750*/  FFMA.FTZ R19, R19, c[0x0][0x23c], -R133 ;  /* 0x00008f0013137a23 */ /* 0x000fe20000010885 */
[----:B------:R3:W-:Y:S01]  /*7760*/  MUFU.EX2 R202, R16 ;  /* 0x0000001000ca7308 */ /* 0x0007e20000000800 */
[--C-:B------:R-:W-:Y:S02]  /*7770*/  FFMA.FTZ R15, R15, c[0x0][0x23c], -R172.reuse ;  /* 0x00008f000f0f7a23 */ /* 0x100fe400000108ac */
[----:B------:R-:W-:Y:S02]  /*7780*/  FFMA.FTZ R26, R26, c[0x0][0x23c], -R172 ;  /* 0x00008f001a1a7a23 */ /* 0x000fe400000108ac */
[--C-:B------:R-:W-:Y:S02]  /*7790*/  FFMA.FTZ R100, R100, c[0x0][0x23c], -R135.reuse ;  /* 0x00008f0064647a23 */ /* 0x100fe40000010887 */
[----:B------:R-:W-:Y:S02]  /*77a0*/  FFMA.FTZ R101, R101, c[0x0][0x23c], -R135 ;  /* 0x00008f0065657a23 */ /* 0x000fe40000010887 */
[--C-:B------:R-:W-:Y:S01]  /*77b0*/  FFMA.FTZ R102, R102, c[0x0][0x23c], -R133.reuse ;  /* 0x00008f0066667a23 */ /* 0x100fe20000010885 */
[----:B------:R4:W-:Y:S01]  /*77c0*/  MUFU.EX2 R235, R17 ;  /* 0x0000001100eb7308 */ /* 0x0009e20000000800 */
[----:B------:R-:W-:Y:S02]  /*77d0*/  FFMA.FTZ R103, R103, c[0x0][0x23c], -R133 ;  /* 0x00008f0067677a23 */ /* 0x000fe40000010885 */
[--C-:B------:R-:W-:Y:S01]  /*77e0*/  FFMA.FTZ R112, R112, c[0x0][0x23c], -R135.reuse ;  /* 0x00008f0070707a23 */ /* 0x100fe20000010887 */
[----:B-1----:R-:W1:Y:S01]  /*77f0*/  LDSM.16.MT88.4 R20, [R205+0x4000] ;  /* 0x00400000cd14783b */ /* 0x002e620000004200 */
[----:B------:R-:W-:Y:S02]  /*7800*/  FFMA.FTZ R113, R113, c[0x0][0x23c], -R135 ;  /* 0x00008f0071717a23 */ /* 0x000fe40000010887 */
[--C-:B------:R-:W-:Y:S02]  /*7810*/  FFMA.FTZ R114, R114, c[0x0][0x23c], -R133.reuse ;  /* 0x00008f0072727a23 */ /* 0x100fe40000010885 */
[----:B------:R-:W-:Y:S01]  /*7820*/  FFMA.FTZ R115, R115, c[0x0][0x23c], -R133 ;  /* 0x00008f0073737a23 */ /* 0x000fe20000010885 */
[----:B------:R2:W-:Y:S01]  /*7830*/  MUFU.EX2 R197, R18 ;  /* 0x0000001200c57308 */ /* 0x0005e20000000800 */
[--C-:B------:R-:W-:Y:S02]  /*7840*/  FFMA.FTZ R4, R4, c[0x0][0x23c], -R135.reuse ;  /* 0x00008f0004047a23 */ /* 0x100fe40000010887 */
[----:B------:R-:W-:Y:S02]  /*7850*/  FFMA.FTZ R5, R5, c[0x0][0x23c], -R135 ;  /* 0x00008f0005057a23 */ /* 0x000fe40000010887 */
[----:B---3--:R-:W-:Y:S02]  /*7860*/  FMUL.FTZ R16, R139, R152 ;  /* 0x000000988b107220 */ /* 0x008fe40000410000 */
[--C-:B------:R-:W-:Y:S02]  /*7870*/  FFMA.FTZ R6, R6, c[0x0][0x23c], -R133.reuse ;  /* 0x00008f0006067a23 */ /* 0x100fe40000010885 */
[----:B------:R-:W-:Y:S01]  /*7880*/  FFMA.FTZ R7, R7, c[0x0][0x23c], -R133 ;  /* 0x00008f0007077a23 */ /* 0x000fe20000010885 */
[----:B------:R3:W-:Y:S01]  /*7890*/  MUFU.EX2 R176, R4 ;  /* 0x0000000400b07308 */ /* 0x0007e20000000800 */
[--C-:B------:R-:W-:Y:S02]  /*78a0*/  FFMA.FTZ R36, R36, c[0x0][0x23c], -R135.reuse ;  /* 0x00008f0024247a23 */ /* 0x100fe40000010887 */
[----:B------:R-:W-:Y:S02]  /*78b0*/  FFMA.FTZ R37, R37, c[0x0][0x23c], -R135 ;  /* 0x00008f0025257a23 */ /* 0x000fe40000010887 */
[----:B----4-:R-:W-:Y:S02]  /*78c0*/  FMUL.FTZ R17, R139, R153 ;  /* 0x000000998b117220 */ /* 0x010fe40000410000 */
[--C-:B------:R-:W-:Y:S02]  /*78d0*/  FFMA.FTZ R38, R38, c[0x0][0x23c], -R133.reuse ;  /* 0x00008f0026267a23 */ /* 0x100fe40000010885 */
[----:B------:R-:W-:Y:S01]  /*78e0*/  FFMA.FTZ R39, R39, c[0x0][0x23c], -R133 ;  /* 0x00008f0027277a23 */ /* 0x000fe20000010885 */
[----:B------:R4:W5:Y:S01]  /*78f0*/  MUFU.EX2 R225, R5 ;  /* 0x0000000500e17308 */ /* 0x0009620000000800 */
[--C-:B------:R-:W-:Y:S02]  /*7900*/  FFMA.FTZ R8, R8, c[0x0][0x23c], -R134.reuse ;  /* 0x00008f0008087a23 */ /* 0x100fe40000010886 */
[----:B------:R-:W-:Y:S02]  /*7910*/  FFMA.FTZ R9, R9, c[0x0][0x23c], -R134 ;  /* 0x00008f0009097a23 */ /* 0x000fe40000010886 */
[----:B--2---:R-:W-:Y:S02]  /*7920*/  FMUL.FTZ R18, R132, R154 ;  /* 0x0000009a84127220 */ /* 0x004fe40000410000 */
[--C-:B------:R-:W-:Y:S02]  /*7930*/  FFMA.FTZ R10, R10, c[0x0][0x23c], -R172.reuse ;  /* 0x00008f000a0a7a23 */ /* 0x100fe400000108ac */
[----:B------:R-:W-:Y:S01]  /*7940*/  FFMA.FTZ R11, R11, c[0x0][0x23c], -R172 ;  /* 0x00008f000b0b7a23 */ /* 0x000fe200000108ac */
[----:B------:R2:W-:Y:S01]  /*7950*/  MUFU.EX2 R175, R6 ;  /* 0x0000000600af7308 */ /* 0x0005e20000000800 */
[--C-:B------:R-:W-:Y:S02]  /*7960*/  FFMA.FTZ R12, R12, c[0x0][0x23c], -R134.reuse ;  /* 0x00008f000c0c7a23 */ /* 0x100fe40000010886 */
[----:B------:R-:W-:Y:S02]  /*7970*/  FFMA.FTZ R13, R13, c[0x0][0x23c], -R134 ;  /* 0x00008f000d0d7a23 */ /* 0x000fe40000010886 */
[----:B---3--:R-:W-:Y:S02]  /*7980*/  FMUL.FTZ R4, R139, R144 ;  /* 0x000000908b047220 */ /* 0x008fe40000410000 */
[----:B------:R-:W-:Y:S02]  /*7990*/  FFMA.FTZ R14, R14, c[0x0][0x23c], -R172 ;  /* 0x00008f000e0e7a23 */ /* 0x000fe400000108ac */
[--C-:B------:R-:W-:Y:S01]  /*79a0*/  FFMA.FTZ R32, R32, c[0x0][0x23c], -R135.reuse ;  /* 0x00008f0020207a23 */ /* 0x100fe20000010887 */
[----:B------:R3:W1:Y:S01]  /*79b0*/  MUFU.EX2 R201, R7 ;  /* 0x0000000700c97308 */ /* 0x0006620000000800 */
[----:B------:R-:W-:Y:S02]  /*79c0*/  FFMA.FTZ R33, R33, c[0x0][0x23c], -R135 ;  /* 0x00008f0021217a23 */ /* 0x000fe40000010887 */
[--C-:B------:R-:W-:Y:S02]  /*79d0*/  FFMA.FTZ R34, R34, c[0x0][0x23c], -R133.reuse ;  /* 0x00008f0022227a23 */ /* 0x100fe40000010885 */
[----:B----4-:R-:W-:Y:S02]  /*79e0*/  FMUL.FTZ R5, R139, R145 ;  /* 0x000000918b057220 */ /* 0x010fe40000410000 */
[----:B------:R-:W-:Y:S02]  /*79f0*/  FFMA.FTZ R35, R35, c[0x0][0x23c], -R133 ;  /* 0x00008f0023237a23 */ /* 0x000fe40000010885 */
[--C-:B------:R-:W-:Y:S01]  /*7a00*/  FFMA.FTZ R24, R24, c[0x0][0x23c], -R134.reuse ;  /* 0x00008f0018187a23 */ /* 0x100fe20000010886 */
[----:B------:R4:W1:Y:S01]  /*7a10*/  MUFU.EX2 R228, R19 ;  /* 0x0000001300e47308 */ /* 0x0008620000000800 */
[----:B------:R-:W-:Y:S02]  /*7a20*/  FFMA.FTZ R25, R25, c[0x0][0x23c], -R134 ;  /* 0x00008f0019197a23 */ /* 0x000fe40000010886 */
        /* <DEDUP_REMOVED lines=14> */
[----:B------:R-:W-:Y:S01]  /*7b10*/  LDSM.16.MT88.4 R152, [R205+0x5c00] ;  /* 0x005c0000cd98783b */ /* 0x000fe20000004200 */
[--C-:B------:R-:W-:Y:S02]  /*7b20*/  FFMA.FTZ R56, R56, c[0x0][0x23c], -R134.reuse ;  /* 0x00008f0038387a23 */ /* 0x100fe40000010886 */
[----:B------:R2:W-:Y:S01]  /*7b30*/  MUFU.EX2 R200, R38 ;  /* 0x0000002600c87308 */ /* 0x0005e20000000800 */
[----:B------:R-:W-:Y:S02]  /*7b40*/  FFMA.FTZ R57, R57, c[0x0][0x23c], -R134 ;  /* 0x00008f0039397a23 */ /* 0x000fe40000010886 */
[--C-:B------:R-:W-:Y:S01]  /*7b50*/  FFMA.FTZ R58, R58, c[0x0][0x23c], -R172.reuse ;  /* 0x00008f003a3a7a23 */ /* 0x100fe200000108ac */
[----:B-----5:R-:W-:Y:S01]  /*7b60*/  F2FP.PACK_AB R36, R225, R176 ;  /* 0x000000b0e124723e */ /* 0x020fe200000000ff */
[----:B------:R-:W-:Y:S02]  /*7b70*/  FFMA.FTZ R59, R59, c[0x0][0x23c], -R172 ;  /* 0x00008f003b3b7a23 */ /* 0x000fe400000108ac */
[--C-:B------:R-:W-:Y:S02]  /*7b80*/  FFMA.FTZ R60, R60, c[0x0][0x23c], -R134.reuse ;  /* 0x00008f003c3c7a23 */ /* 0x100fe40000010886 */
[----:B------:R-:W-:Y:S01]  /*7b90*/  FFMA.FTZ R61, R61, c[0x0][0x23c], -R134 ;  /* 0x00008f003d3d7a23 */ /* 0x000fe20000010886 */
[----:B------:R3:W-:Y:S01]  /*7ba0*/  MUFU.EX2 R232, R39 ;  /* 0x0000002700e87308 */ /* 0x0007e20000000800 */
[--C-:B------:R-:W-:Y:S02]  /*7bb0*/  FFMA.FTZ R62, R62, c[0x0][0x23c], -R172.reuse ;  /* 0x00008f003e3e7a23 */ /* 0x100fe400000108ac */
[----:B------:R-:W-:Y:S01]  /*7bc0*/  FFMA.FTZ R63, R63, c[0x0][0x23c], -R172 ;  /* 0x00008f003f3f7a23 */ /* 0x000fe200000108ac */
[----:B-1----:R-:W-:Y:S01]  /*7bd0*/  F2FP.PACK_AB R37, R201, R175 ;  /* 0x000000afc925723e */ /* 0x002fe200000000ff */
[--C-:B------:R-:W-:Y:S02]  /*7be0*/  FFMA.FTZ R68, R68, c[0x0][0x23c], -R135.reuse ;  /* 0x00008f0044447a23 */ /* 0x100fe40000010887 */
[----:B------:R-:W-:Y:S02]  /*7bf0*/  FFMA.FTZ R69, R69, c[0x0][0x23c], -R135 ;  /* 0x00008f0045457a23 */ /* 0x000fe40000010887 */
[--C-:B------:R-:W-:Y:S01]  /*7c00*/  FFMA.FTZ R70, R70, c[0x0][0x23c], -R133.reuse ;  /* 0x00008f0046467a23 */ /* 0x100fe20000010885 */
[----:B------:R-:W-:Y:S01]  /*7c10*/  MUFU.EX2 R183, R40 ;  /* 0x0000002800b77308 */ /* 0x000fe20000000800 */
[----:B------:R-:W-:Y:S02]  /*7c20*/  FFMA.FTZ R71, R71, c[0x0][0x23c], -R133 ;  /* 0x00008f0047477a23 */ /* 0x000fe40000010885 */
[--C-:B------:R-:W-:Y:S01]  /*7c30*/  FFMA.FTZ R80, R80, c[0x0][0x23c], -R135.reuse ;  /* 0x00008f0050507a23 */ /* 0x100fe20000010887 */
[----:B--2---:R-:W-:Y:S01]  /*7c40*/  F2FP.PACK_AB R38, R235, R202 ;  /* 0x000000caeb26723e */ /* 0x004fe200000000ff */
[----:B------:R-:W-:Y:S02]  /*7c50*/  FFMA.FTZ R81, R81, c[0x0][0x23c], -R135 ;  /* 0x00008f0051517a23 */ /* 0x000fe40000010887 */
[--C-:B------:R-:W-:Y:S02]  /*7c60*/  FFMA.FTZ R82, R82, c[0x0][0x23c], -R133.reuse ;  /* 0x00008f0052527a23 */ /* 0x100fe40000010885 */
[----:B------:R-:W-:Y:S01]  /*7c70*/  FFMA.FTZ R83, R83, c[0x0][0x23c], -R133 ;  /* 0x00008f0053537a23 */ /* 0x000fe20000010885 */
[----:B------:R-:W-:Y:S01]  /*7c80*/  MUFU.EX2 R195, R41 ;  /* 0x0000002900c37308 */ /* 0x000fe20000000800 */
[--C-:B------:R-:W-:Y:S02]  /*7c90*/  FFMA.FTZ R72, R72, c[0x0][0x23c], -R134.reuse ;  /* 0x00008f0048487a23 */ /* 0x100fe40000010886 */
[----:B------:R-:W-:Y:S01]  /*7ca0*/  FFMA.FTZ R73, R73, c[0x0][0x23c], -R134 ;  /* 0x00008f0049497a23 */ /* 0x000fe20000010886 */
[----:B---3--:R-:W-:Y:S01]  /*7cb0*/  F2FP.PACK_AB R39, R228, R197 ;  /* 0x000000c5e427723e */ /* 0x008fe200000000ff */
[--C-:B------:R-:W-:Y:S02]  /*7cc0*/  FFMA.FTZ R74, R74, c[0x0][0x23c], -R172.reuse ;  /* 0x00008f004a4a7a23 */ /* 0x100fe400000108ac */
[----:B------:R-:W-:Y:S02]  /*7cd0*/  FFMA.FTZ R75, R75, c[0x0][0x23c], -R172 ;  /* 0x00008f004b4b7a23 */ /* 0x000fe400000108ac */
[--C-:B------:R-:W-:Y:S01]  /*7ce0*/  FFMA.FTZ R76, R76, c[0x0][0x23c], -R134.reuse ;  /* 0x00008f004c4c7a23 */ /* 0x100fe20000010886 */
[----:B------:R-:W-:Y:S01]  /*7cf0*/  MUFU.EX2 R186, R42 ;  /* 0x0000002a00ba7308 */ /* 0x000fe20000000800 */
[-C--:B------:R-:W-:Y:S05]  /*7d00*/  HMMA.16816.F32 R4, R36, R20.reuse, R4 ;  /* 0x000000142404723c */ /* 0x080fea0000001804 */
[----:B------:R-:W-:Y:S02]  /*7d10*/  FFMA.FTZ R77, R77, c[0x0][0x23c], -R134 ;  /* 0x00008f004d4d7a23 */ /* 0x000fe40000010886 */
[--C-:B------:R-:W-:Y:S02]  /*7d20*/  FFMA.FTZ R78, R78, c[0x0][0x23c], -R172.reuse ;  /* 0x00008f004e4e7a23 */ /* 0x100fe400000108ac */
[----:B------:R1:W-:Y:S03]  /*7d30*/  MUFU.EX2 R191, R43 ;  /* 0x0000002b00bf7308 */ /* 0x0003e60000000800 */
        /* <DEDUP_REMOVED lines=10> */
[----:B------:R3:W4:Y:S01]  /*7de0*/  MUFU.EX2 R181, R9 ;  /* 0x0000000900b57308 */ /* 0x0007220000000800 */
[--C-:B------:R-:W-:Y:S02]  /*7df0*/  FFMA.FTZ R88, R88, c[0x0][0x23c], -R134.reuse ;  /* 0x00008f0058587a23 */ /* 0x100fe40000010886 */
[----:B------:R-:W-:Y:S01]  /*7e00*/  FFMA.FTZ R89, R89, c[0x0][0x23c], -R134 ;  /* 0x00008f0059597a23 */ /* 0x000fe20000010886 */
[----:B-1----:R-:W1:Y:S01]  /*7e10*/  LDSM.16.MT88.4 R40, [R206+0x4000] ;  /* 0x00400000ce28783b */ /* 0x002e620000004200 */
[--C-:B------:R-:W-:Y:S02]  /*7e20*/  FFMA.FTZ R90, R90, c[0x0][0x23c], -R172.reuse ;  /* 0x00008f005a5a7a23 */ /* 0x100fe400000108ac */
[----:B------:R-:W-:Y:S02]  /*7e30*/  FFMA.FTZ R91, R91, c[0x0][0x23c], -R172 ;  /* 0x00008f005b5b7a23 */ /* 0x000fe400000108ac */
[--C-:B------:R-:W-:Y:S01]  /*7e40*/  FFMA.FTZ R92, R92, c[0x0][0x23c], -R134.reuse ;  /* 0x00008f005c5c7a23 */ /* 0x100fe20000010886 */
[----:B------:R5:W-:Y:S01]  /*7e50*/  MUFU.EX2 R173, R10 ;  /* 0x0000000a00ad7308 */ /* 0x000be20000000800 */
[----:B------:R-:W-:Y:S02]  /*7e60*/  FFMA.FTZ R93, R93, c[0x0][0x23c], -R134 ;  /* 0x00008f005d5d7a23 */ /* 0x000fe40000010886 */
[--C-:B------:R-:W-:Y:S02]  /*7e70*/  FFMA.FTZ R94, R94, c[0x0][0x23c], -R172.reuse ;  /* 0x00008f005e5e7a23 */ /* 0x100fe400000108ac */
[----:B--2---:R-:W-:Y:S02]  /*7e80*/  FMUL.FTZ R8, R2, R140 ;  /* 0x0000008c02087220 */ /* 0x004fe40000410000 */
        /* <DEDUP_REMOVED lines=9> */
[----:B------:R-:W-:Y:S02]  /*7f20*/  FFMA.FTZ R109, R109, c[0x0][0x23c], -R134 ;  /* 0x00008f006d6d7a23 */ /* 0x000fe40000010886 */
[--C-:B------:R-:W-:Y:S02]  /*7f30*/  FFMA.FTZ R110, R110, c[0x0][0x23c], -R172.reuse ;  /* 0x00008f006e6e7a23 */ /* 0x100fe400000108ac */
[----:B-----5:R-:W-:Y:S02]  /*7f40*/  FMUL.FTZ R10, R0, R142 ;  /* 0x0000008e000a7220 */ /* 0x020fe40000410000 */
[----:B------:R-:W-:Y:S02]  /*7f50*/  FFMA.FTZ R111, R111, c[0x0][0x23c], -R172 ;  /* 0x00008f006f6f7a23 */ /* 0x000fe400000108ac */
[--C-:B------:R-:W-:Y:S01]  /*7f60*/  FFMA.FTZ R116, R116, c[0x0][0x23c], -R135.reuse ;  /* 0x00008f0074747a23 */ /* 0x100fe20000010887 */
[----:B------:R5:W1:Y:S01]  /*7f70*/  MUFU.EX2 R188, R13 ;  /* 0x0000000d00bc7308 */ /* 0x000a620000000800 */
[--C-:B------:R-:W-:Y:S02]  /*7f80*/  FFMA.FTZ R117, R117, c[0x0][0x23c], -R135.reuse ;  /* 0x00008f0075757a23 */ /* 0x100fe40000010887 */
[--C-:B------:R-:W-:Y:S02]  /*7f90*/  FFMA.FTZ R128, R128, c[0x0][0x23c], -R135.reuse ;  /* 0x00008f0080807a23 */ /* 0x100fe40000010887 */
[----:B--2---:R-:W-:Y:S02]  /*7fa0*/  FMUL.FTZ R11, R0, R143 ;  /* 0x0000008f000b7220 */ /* 0x004fe40000410000 */
[----:B------:R-:W-:Y:S02]  /*7fb0*/  FFMA.FTZ R135, R129, c[0x0][0x23c], -R135 ;  /* 0x00008f0081877a23 */ /* 0x000fe40000010887 */
[--C-:B------:R-:W-:Y:S01]  /*7fc0*/  FFMA.FTZ R118, R118, c[0x0][0x23c], -R133.reuse ;  /* 0x00008f0076767a23 */ /* 0x100fe20000010885 */
[----:B------:R2:W-:Y:S01]  /*7fd0*/  MUFU.EX2 R180, R14 ;  /* 0x0000000e00b47308 */ /* 0x0005e20000000800 */
[--C-:B------:R-:W-:Y:S02]  /*7fe0*/  FFMA.FTZ R119, R119, c[0x0][0x23c], -R133.reuse ;  /* 0x00008f0077777a23 */ /* 0x100fe40000010885 */
[--C-:B------:R-:W-:Y:S02]  /*7ff0*/  FFMA.FTZ R130, R130, c[0x0][0x23c], -R133.reuse ;  /* 0x00008f0082827a23 */ /* 0x100fe40000010885 */
[----:B---3--:R-:W-:Y:S02]  /*8000*/  FMUL.FTZ R12, R2, R148 ;  /* 0x00000094020c7220 */ /* 0x008fe40000410000 */
[----:B------:R-:W-:Y:S02]  /*8010*/  FFMA.FTZ R133, R131, c[0x0][0x23c], -R133 ;  /* 0x00008f0083857a23 */ /* 0x000fe40000010885 */
[--C-:B------:R-:W-:Y:S01]  /*8020*/  FFMA.FTZ R120, R120, c[0x0][0x23c], -R134.reuse ;  /* 0x00008f0078787a23 */ /* 0x100fe20000010886 */
[----:B------:R3:W1:Y:S01]  /*8030*/  MUFU.EX2 R182, R15 ;  /* 0x0000000f00b67308 */ /* 0x0006620000000800 */
[--C-:B------:R-:W-:Y:S02]  /*8040*/  FFMA.FTZ R121, R121, c[0x0][0x23c], -R134.reuse ;  /* 0x00008f0079797a23 */ /* 0x100fe40000010886 */
[--C-:B------:R-:W-:Y:S02]  /*8050*/  FFMA.FTZ R124, R124, c[0x0][0x23c], -R134.reuse ;  /* 0x00008f007c7c7a23 */ /* 0x100fe40000010886 */
[----:B-----5:R-:W-:Y:S02]  /*8060*/  FMUL.FTZ R13, R2, R149 ;  /* 0x00000095020d7220 */ /* 0x020fe40000410000 */
        /* <DEDUP_REMOVED lines=12> */
[----:B-1----:R-:W-:Y:S09]  /*8130*/  F2FP.PACK_AB R33, R179, R173 ;  /* 0x000000adb321723e */ /* 0x002ff200000000ff */
[----:B------:R1:W-:Y:S01]  /*8140*/  MUFU.EX2 R178, R24 ;  /* 0x0000001800b27308 */ /* 0x0003e20000000800 */
[----:B--2---:R-:W-:Y:S09]  /*8150*/  F2FP.PACK_AB R34, R188, R184 ;  /* 0x000000b8bc22723e */ /* 0x004ff200000000ff */
[----:B------:R2:W4:Y:S01]  /*8160*/  MUFU.EX2 R192, R25 ;  /* 0x0000001900c07308 */ /* 0x0005220000000800 */
[----:B---3--:R-:W-:Y:S09]  /*8170*/  F2FP.PACK_AB R35, R182, R180 ;  /* 0x000000b4b623723e */ /* 0x008ff200000000ff */
[----:B------:R3:W-:Y:S01]  /*8180*/  MUFU.EX2 R177, R26 ;  /* 0x0000001a00b17308 */ /* 0x0007e20000000800 */
[C---:B------:R-:W-:Y:S04]  /*8190*/  HMMA.16816.F32 R8, R32.reuse, R20, R8 ;  /* 0x000000142008723c */ /* 0x040fe80000001808 */
[C---:B-1----:R-:W-:Y:S03]  /*81a0*/  FMUL.FTZ R24, R2.reuse, R160 ;  /* 0x000000a002187220 */ /* 0x042fe60000410000 */
        /* <DEDUP_REMOVED lines=9> */
[C---:B---3--:R-:W-:Y:S01]  /*8240*/  FMUL.FTZ R26, R0.reuse, R162 ;  /* 0x000000a2001a7220 */ /* 0x048fe20000410000 */
[----:B------:R-:W-:Y:S03]  /*8250*/  MUFU.EX2 R226, R45 ;  /* 0x0000002d00e27308 */ /* 0x000fe60000000800 */
[-C--:B------:R-:W-:Y:S03]  /*8260*/  HMMA.16816.F32 R20, R36, R40.reuse, R20 ;  /* 0x000000282414723c */ /* 0x080fe60000001814 */
[----:B-1----:R-:W-:Y:S04]  /*8270*/  FMUL.FTZ R27, R0, R163 ;  /* 0x000000a3001b7220 */ /* 0x002fe80000410000 */
        /* <DEDUP_REMOVED lines=24> */
[----:B------:R-:W-:Y:S02]  /*8400*/  FMUL.FTZ R33, R139, R169 ;  /* 0x000000a98b217220 */ /* 0x000fe40000410000 */
[C---:B------:R-:W-:Y:S02]  /*8410*/  FMUL.FTZ R34, R132.reuse, R170 ;  /* 0x000000aa84227220 */ /* 0x040fe40000410000 */
[----:B------:R-:W-:Y:S01]  /*8420*/  FMUL.FTZ R35, R132, R171 ;  /* 0x000000ab84237220 */ /* 0x000fe20000410000 */
[----:B------:R-:W-:Y:S06]  /*8430*/  MUFU.EX2 R229, R52 ;  /* 0x0000003400e57308 */ /* 0x000fec0000000800 */
        /* <DEDUP_REMOVED lines=44> */
[----:B------:R-:W-:Y:S04]  /*8700*/  LDSM.16.MT88.4 R52, [R206+0x5000] ;  /* 0x00500000ce34783b */ /* 0x000fe80000004200 */
[----:B------:R-:W-:Y:S03]  /*8710*/  MUFU.EX2 R62, R62 ;  /* 0x0000003e003e7308 */ /* 0x000fe60000000800 */
[-C--:B------:R-:W-:Y:S07]  /*8720*/  HMMA.16816.F32 R20, R36, R44.reuse, R20 ;  /* 0x0000002c2414723c */ /* 0x080fee0000001814 */
[----:B------:R-:W5:Y:S01]  /*8730*/  MUFU.EX2 R63, R63 ;  /* 0x0000003f003f7308 */ /* 0x000f620000000800 */
        /* <DEDUP_REMOVED lines=14> */
[----:B-----5:R-:W-:Y:S05]  /*8820*/  F2FP.PACK_AB R43, R63, R62 ;  /* 0x0000003e3f2b723e */ /* 0x020fea00000000ff */
[----:B------:R-:W1:Y:S01]  /*8830*/  MUFU.EX2 R71, R71 ;  /* 0x0000004700477308 */ /* 0x000e620000000800 */
[-C--:B--2---:R-:W-:Y:S08]  /*8840*/  HMMA.16816.F32 R4, R36, R48.reuse, R4 ;  /* 0x000000302404723c */ /* 0x084ff00000001804 */
[C---:B------:R-:W-:Y:S01]  /*8850*/  HMMA.16816.F32 R8, R40.reuse, R48, R8 ;  /* 0x000000302808723c */ /* 0x040fe20000001808 */
[----:B------:R-:W-:Y:S07]  /*8860*/  MUFU.EX2 R80, R80 ;  /* 0x0000005000507308 */ /* 0x000fee0000000800 */
[-C--:B------:R-:W-:Y:S03]  /*8870*/  HMMA.16816.F32 R12, R40, R50.reuse, R12 ;  /* 0x00000032280c723c */ /* 0x080fe6000000180c */
[----:B------:R-:W2:Y:S05]  /*8880*/  MUFU.EX2 R81, R81 ;  /* 0x0000005100517308 */ /* 0x000eaa0000000800 */
[C---:B------:R-:W-:Y:S01]  /*8890*/  HMMA.16816.F32 R16, R36.reuse, R50, R16 ;  /* 0x000000322410723c */ /* 0x040fe20000001810 */
[----:B------:R-:W3:Y:S04]  /*88a0*/  LDSM.16.MT88.4 R48, [R205+0x5000] ;  /* 0x00500000cd30783b */ /* 0x000ee80000004200 */
[----:B------:R-:W-:Y:S03]  /*88b0*/  MUFU.EX2 R82, R82 ;  /* 0x0000005200527308 */ /* 0x000fe60000000800 */
[-C--:B----4-:R-:W-:Y:S07]  /*88c0*/  HMMA.16816.F32 R20, R36, R44.reuse, R20 ;  /* 0x0000002c2414723c */ /* 0x090fee0000001814 */
[----:B------:R-:W4:Y:S01]  /*88d0*/  MUFU.EX2 R83, R83 ;  /* 0x0000005300537308 */ /* 0x000f220000000800 */
[C---:B------:R-:W-:Y:S08]  /*88e0*/  HMMA.16816.F32 R24, R40.reuse, R44, R24 ;  /* 0x0000002c2818723c */ /* 0x040ff00000001818 */
[-C--:B------:R-:W-:Y:S01]  /*88f0*/  HMMA.16816.F32 R28, R40, R46.reuse, R28 ;  /* 0x0000002e281c723c */ /* 0x080fe2000000181c */
[----:B------:R-:W-:Y:S07]  /*8900*/  MUFU.EX2 R72, R72 ;  /* 0x0000004800487308 */ /* 0x000fee0000000800 */
[----:B------:R-:W-:Y:S01]  /*8910*/  HMMA.16816.F32 R32, R36, R46, R32 ;  /* 0x0000002e2420723c */ /* 0x000fe20000001820 */
[----:B------:R-:W5:Y:S02]  /*8920*/  LDSM.16.MT88.4 R44, [R205+0x5400] ;  /* 0x00540000cd2c783b */ /* 0x000f640000004200 */
[----:B------:R-:W3:Y:S04]  /*8930*/  MUFU.EX2 R73, R73 ;  /* 0x0000004900497308 */ /* 0x000ee80000000800 */
[----:B------:R-:W-:Y:S02]  /*8940*/  F2FP.PACK_AB R36, R69, R68 ;  /* 0x000000444524723e */ /* 0x000fe400000000ff */
[----:B-1----:R-:W-:Y:S03]  /*8950*/  F2FP.PACK_AB R37, R71, R70 ;  /* 0x000000464725723e */ /* 0x002fe600000000ff */
[----:B--2---:R-:W-:Y:S01]  /*8960*/  F2FP.PACK_AB R38, R81, R80 ;  /* 0x000000505126723e */ /* 0x004fe200000000ff */
[----:B------:R-:W-:Y:S01]  /*8970*/  MUFU.EX2 R74, R74 ;  /* 0x0000004a004a7308 */ /* 0x000fe20000000800 */
[----:B----4-:R-:W-:Y:S07]  /*8980*/  F2FP.PACK_AB R39, R83, R82 ;  /* 0x000000525327723e */ /* 0x010fee00000000ff */
[-C--:B---3--:R-:W-:Y:S02]  /*8990*/  HMMA.16816.F32 R4, R36, R48.reuse, R4 ;  /* 0x000000302404723c */ /* 0x088fe40000001804 */
        /* <DEDUP_REMOVED lines=23> */
[----:B------:R-:W-:Y:S01]  /*8b10*/  FFMA.FTZ R53, R132, R220, R175 ;  /* 0x000000dc84357223 */ /* 0x000fe200000100af */
[----:B------:R-:W-:Y:S01]  /*8b20*/  MOV R132, R138 ;  /* 0x0000008a00847202 */ /* 0x000fe20000000f00 */
[----:B------:R-:W-:Y:S02]  /*8b30*/  FFMA.FTZ R52, R139, R219, R176 ;  /* 0x000000db8b347223 */ /* 0x000fe400000100b0 */
[----:B------:R-:W-:Y:S01]  /*8b40*/  HMMA.16816.F32 R32, R36, R54, R32 ;  /* 0x000000362420723c */ /* 0x000fe20000001820 */
[----:B------:R-:W3:Y:S03]  /*8b50*/  MUFU.EX2 R99, R99 ;  /* 0x0000006300637308 */ /* 0x000ee60000000800 */
[----:B------:R-:W-:Y:S02]  /*8b60*/  FADD.FTZ R53, R201, R53 ;  /* 0x00000035c9357221 */ /* 0x000fe40000010000 */
[----:B------:R-:W-:Y:S01]  /*8b70*/  FADD.FTZ R52, R225, R52 ;  /* 0x00000034e1347221 */ /* 0x000fe20000010000 */
[----:B--2---:R-:W-:Y:S01]  /*8b80*/  F2FP.PACK_AB R36, R85, R84 ;  /* 0x000000545524723e */ /* 0x004fe200000000ff */
[----:B------:R-:W-:Y:S01]  /*8b90*/  FADD.FTZ R53, R197, R53 ;  /* 0x00000035c5357221 */ /* 0x000fe20000010000 */
[----:B-1----:R-:W-:Y:S02]  /*8ba0*/  F2FP.PACK_AB R37, R87, R86 ;  /* 0x000000565725723e */ /* 0x002fe400000000ff */
[----:B------:R-:W-:Y:S01]  /*8bb0*/  MUFU.EX2 R88, R88 ;  /* 0x0000005800587308 */ /* 0x000fe20000000800 */
[----:B----4-:R-:W-:Y:S01]  /*8bc0*/  F2FP.PACK_AB R38, R97, R96 ;  /* 0x000000606126723e */ /* 0x010fe200000000ff */
[----:B------:R-:W-:Y:S02]  /*8bd0*/  FADD.FTZ R54, R181, R2 ;  /* 0x00000002b5367221 */ /* 0x000fe40000010000 */
[----:B------:R-:W-:Y:S02]  /*8be0*/  FADD.FTZ R2, R202, R52 ;  /* 0x00000034ca027221 */ /* 0x000fe40000010000 */
[----:B------:R-:W-:Y:S02]  /*8bf0*/  FADD.FTZ R52, R184, R54 ;  /* 0x00000036b8347221 */ /* 0x000fe40000010000 */
[----:B------:R-:W-:Y:S02]  /*8c00*/  FADD.FTZ R2, R235, R2 ;  /* 0x00000002eb027221 */ /* 0x000fe40000010000 */
[----:B------:R-:W1:Y:S01]  /*8c10*/  MUFU.EX2 R89, R89 ;  /* 0x0000005900597308 */ /* 0x000e620000000800 */
[----:B------:R-:W-:Y:S02]  /*8c20*/  FADD.FTZ R52, R188, R52 ;  /* 0x00000034bc347221 */ /* 0x000fe40000010000 */
[----:B------:R-:W-:Y:S01]  /*8c30*/  FADD.FTZ R2, R190, R2 ;  /* 0x00000002be027221 */ /* 0x000fe20000010000 */
[----:B---3--:R-:W-:Y:S01]  /*8c40*/  F2FP.PACK_AB R39, R99, R98 ;  /* 0x000000626327723e */ /* 0x008fe200000000ff */
[----:B------:R-:W-:Y:S04]  /*8c50*/  FADD.FTZ R52, R178, R52 ;  /* 0x00000034b2347221 */ /* 0x000fe80000010000 */
[----:B------:R-:W-:Y:S01]  /*8c60*/  FADD.FTZ R52, R192, R52 ;  /* 0x00000034c0347221 */ /* 0x000fe20000010000 */
[----:B------:R-:W-:Y:S01]  /*8c70*/  MUFU.EX2 R90, R90 ;  /* 0x0000005a005a7308 */ /* 0x000fe20000000800 */
[-C--:B-----5:R-:W-:Y:S09]  /*8c80*/  HMMA.16816.F32 R4, R36, R44.reuse, R4 ;  /* 0x0000002c2404723c */ /* 0x0a0ff20000001804 */
        /* <DEDUP_REMOVED lines=22> */
[----:B------:R-:W-:Y:S01]  /*8df0*/  FADD.FTZ R49, R228, R53 ;  /* 0x00000035e4317221 */ /* 0x000fe20000010000 */
[-C--:B------:R-:W-:Y:S03]  /*8e00*/  HMMA.16816.F32 R28, R40, R50.reuse, R28 ;  /* 0x00000032281c723c */ /* 0x080fe6000000181c */
[----:B------:R-:W-:Y:S02]  /*8e10*/  FADD.FTZ R48, R182, R0 ;  /* 0x00000000b6307221 */ /* 0x000fe40000010000 */
[----:B------:R-:W-:Y:S02]  /*8e20*/  FADD.FTZ R0, R185, R49 ;  /* 0x00000031b9007221 */ /* 0x000fe40000010000 */
[----:B------:R-:W-:Y:S01]  /*8e30*/  FADD.FTZ R40, R177, R48 ;  /* 0x00000030b1287221 */ /* 0x000fe20000010000 */
[----:B------:R-:W5:Y:S01]  /*8e40*/  MUFU.EX2 R115, R115 ;  /* 0x0000007300737308 */ /* 0x000f620000000800 */
[----:B------:R-:W-:Y:S01]  /*8e50*/  HMMA.16816.F32 R32, R36, R50, R32 ;  /* 0x000000322420723c */ /* 0x000fe20000001820 */
[----:B------:R-:W3:Y:S03]  /*8e60*/  LDSM.16.MT88.4 R48, [R206+0x5800] ;  /* 0x00580000ce30783b */ /* 0x000ee60000004200 */
[----:B------:R-:W-:Y:S02]  /*8e70*/  FADD.FTZ R53, R193, R2 ;  /* 0x00000002c1357221 */ /* 0x000fe40000010000 */
[----:B------:R-:W-:Y:S01]  /*8e80*/  FADD.FTZ R2, R187, R40 ;  /* 0x00000028bb027221 */ /* 0x000fe20000010000 */
        /* <DEDUP_REMOVED lines=17> */
[----:B------:R-:W-:Y:S06]  /*8fa0*/  FADD.FTZ R2, R232, R2 ;  /* 0x00000002e8027221 */ /* 0x000fec0000010000 */
        /* <DEDUP_REMOVED lines=146> */
[----:B------:R-:W-:Y:S01]  /*98d0*/  FADD.FTZ R221, R172, R0 ;  /* 0x00000000acdd7221 */ /* 0x000fe20000010000 */
[----:B------:R-:W-:-:S05]  /*98e0*/  @P1 BRA `(.L_x_68) ;  /* 0xffffc9a000001947 */ /* 0x000fca000383ffff */
.L_x_67:
        /* <DEDUP_REMOVED lines=21> */
[----:B------:R-:W-:Y:S02]  /*9a40*/  @P1 MOV R12, c[0x0][0x210] ;  /* 0x00008400000c1a02 */ /* 0x000fe40000000f00 */
[----:B------:R-:W-:Y:S01]  /*9a50*/  SHF.R.S32.HI R22, RZ, 0x1f, R10 ;  /* 0x0000001fff167819 */ /* 0x000fe2000001140a */
[----:B------:R-:W4:Y:S02]  /*9a60*/  SHFL.BFLY PT, R9, R5, 0x1, 0x1f ;  /* 0x0c201f0005097f89 */ /* 0x000f2400000e0000 */
[----:B------:R-:W-:Y:S02]  /*9a70*/  @P1 IMAD R12, R12, c[0x0][0x214], RZ ;  /* 0x000085000c0c1a24 */ /* 0x000fe400078e02ff */
[----:B-1----:R-:W-:Y:S01]  /*9a80*/  FADD.FTZ R23, R2, R8 ;  /* 0x0000000802177221 */ /* 0x002fe20000010000 */
[----:B------:R-:W-:Y:S02]  /*9a90*/  MOV R2, 0x3f800000 ;  /* 0x3f80000000027802 */ /* 0x000fe40000000f00 */
[-C--:B------:R-:W-:Y:S01]  /*9aa0*/  LEA.HI R8, R22, R10.reuse, RZ, 0x2 ;  /* 0x0000000a16087211 */ /* 0x080fe200078f10ff */
[----:B---3--:R-:W-:Y:S01]  /*9ab0*/  FADD.FTZ R24, R4, R6 ;  /* 0x0000000604187221 */ /* 0x008fe20000010000 */
[----:B------:R-:W-:Y:S01]  /*9ac0*/  FSETP.NE.FTZ.AND P6, PT, R23, RZ, PT ;  /* 0x000000ff1700720b */ /* 0x000fe20003fd5000 */
[----:B------:R-:W-:Y:S01]  /*9ad0*/  IMAD.MOV.U32 R4, RZ, RZ, 0x3f800000 ;  /* 0x3f800000ff047424 */ /* 0x000fe200078e00ff */
[----:B------:R-:W-:Y:S01]  /*9ae0*/  SHF.R.S32.HI R26, RZ, 0x2, R8 ;  /* 0x00000002ff1a7819 */ /* 0x000fe20000011408 */
[----:B----4-:R-:W-:Y:S01]  /*9af0*/  FADD.FTZ R25, R0, R7 ;  /* 0x0000000700197221 */ /* 0x010fe20000010000 */
[----:B------:R-:W-:Y:S01]  /*9b00*/  FSETP.NE.FTZ.AND P4, PT, R24, RZ, PT ;  /* 0x000000ff1800720b */ /* 0x000fe20003f95000 */
[----:B------:R-:W-:Y:S01]  /*9b10*/  IMAD.MOV.U32 R0, RZ, RZ, 0x3f800000 ;  /* 0x3f800000ff007424 */ /* 0x000fe200078e00ff */
[----:B------:R-:W-:Y:S01]  /*9b20*/  LEA.HI R22, R22, R10, RZ, 0x5 ;  /* 0x0000000a16167211 */ /* 0x000fe200078f28ff */
[----:B------:R-:W-:Y:S01]  /*9b30*/  FADD.FTZ R27, R5, R9 ;  /* 0x00000009051b7221 */ /* 0x000fe20000010000 */
[----:B------:R-:W-:Y:S01]  /*9b40*/  FSETP.NE.FTZ.AND P5, PT, R25, RZ, PT ;  /* 0x000000ff1900720b */ /* 0x000fe20003fb5000 */
[----:B------:R-:W-:Y:S01]  /*9b50*/  @P0 IMAD.WIDE.U32 R6, R252, c[0x0][0x1e8], RZ ;  /* 0x00007a00fc060a25 */ /* 0x000fe200078e00ff */
[----:B------:R-:W-:-:S02]  /*9b60*/  LOP3.LUT R5, R8, 0xfffffffc, RZ, 0xc0, !PT ;  /* 0xfffffffc08057812 */ /* 0x000fc400078ec0ff */
[----:B------:R-:W-:Y:S01]  /*9b70*/  FSETP.NE.FTZ.AND P3, PT, R27, RZ, PT ;  /* 0x000000ff1b00720b */ /* 0x000fe20003f75000 */
[----:B------:R-:W1:Y:S01]  /*9b80*/  @P6 MUFU.RCP R2, R23 ;  /* 0x0000001700026308 */ /* 0x000e620000001000 */
[----:B------:R-:W-:Y:S01]  /*9b90*/  @P0 MOV R44, R6 ;  /* 0x00000006002c0202 */ /* 0x000fe20000000f00 */
[----:B------:R-:W-:Y:S01]  /*9ba0*/  @P0 IMAD R45, R252, c[0x0][0x1ec], R7 ;  /* 0x00007b00fc2d0a24 */ /* 0x000fe200078e0207 */
[----:B------:R-:W-:Y:S01]  /*9bb0*/  IADD3 R6, -R5, R10, RZ ;  /* 0x0000000a05067210 */ /* 0x000fe20007ffe1ff */
[----:B------:R-:W-:Y:S01]  /*9bc0*/  IMAD.MOV.U32 R5, RZ, RZ, 0x3f800000 ;  /* 0x3f800000ff057424 */ /* 0x000fe200078e00ff */
        /* <DEDUP_REMOVED lines=47> */
[----:B------:R-:W-:Y:S01]  /*9ec0*/  FMUL.FTZ R151, R5, R151 ;  /* 0x0000009705977220 */ /* 0x000fe20000410000 */
[----:B------:R-:W-:Y:S01]  /*9ed0*/  F2FP.PACK_AB R7, R7, R170 ;  /* 0x000000aa0707723e */ /* 0x000fe200000000ff */
[----:B------:R-:W-:Y:S01]  /*9ee0*/  FMUL.FTZ R15, R5, R150 ;  /* 0x00000096050f7220 */ /* 0x000fe20000410000 */
[----:B------:R-:W-:Y:S01]  /*9ef0*/  F2FP.PACK_AB R142, R143, R142 ;  /* 0x0000008e8f8e723e */ /* 0x000fe200000000ff */
[----:B------:R-:W-:-:S02]  /*9f00*/  FMUL.FTZ R163, R5, R163 ;  /* 0x000000a305a37220 */ /* 0x000fc40000410000 */
[----:B------:R-:W-:Y:S01]  /*9f10*/  FMUL.FTZ R9, R5, R162 ;  /* 0x000000a205097220 */ /* 0x000fe20000410000 */
[----:B------:R-:W-:Y:S01]  /*9f20*/  F2FP.PACK_AB R15, R151, R15 ;  /* 0x0000000f970f723e */ /* 0x000fe200000000ff */
[C---:B------:R-:W-:Y:S02]  /*9f30*/  FMUL.FTZ R167, R5.reuse, R167 ;  /* 0x000000a705a77220 */ /* 0x040fe40000410000 */
[----:B------:R-:W-:Y:S01]  /*9f40*/  FMUL.FTZ R166, R5, R166 ;  /* 0x000000a605a67220 */ /* 0x000fe20000410000 */
[----:B------:R-:W-:Y:S01]  /*9f50*/  F2FP.PACK_AB R9, R163, R9 ;  /* 0x00000009a309723e */ /* 0x000fe200000000ff */
[----:B------:R-:W-:Y:S01]  /*9f60*/  IMAD.IADD R4, R2, 0x1, -R4 ;  /* 0x0000000102047824 */ /* 0x000fe200078e0a04 */
[----:B------:R-:W-:Y:S01]  /*9f70*/  LEA R2, R22, R6, 0x8 ;  /* 0x0000000616027211 */ /* 0x000fe200078e40ff */
[C---:B------:R-:W-:Y:S01]  /*9f80*/  IMAD.SHL.U32 R5, R0.reuse, 0x40, RZ ;  /* 0x0000004000057824 */ /* 0x040fe200078e00ff */
[----:B------:R-:W-:Y:S02]  /*9f90*/  LOP3.LUT R6, R0, 0x1, RZ, 0xc0, !PT ;  /* 0x0000000100067812 */ /* 0x000fe400078ec0ff */
[----:B------:R-:W-:-:S02]  /*9fa0*/  LEA R4, R4, R2, 0x4 ;  /* 0x0000000204047211 */ /* 0x000fc400078e20ff */
[----:B------:R-:W-:Y:S02]  /*9fb0*/  LOP3.LUT R2, R5, 0xc0, RZ, 0xc0, !PT ;  /* 0x000000c005027812 */ /* 0x000fe400078ec0ff */
[----:B------:R-:W-:Y:S02]  /*9fc0*/  ISETP.NE.U32.AND P2, PT, R6, 0x1, PT ;  /* 0x000000010600780c */ /* 0x000fe40003f45070 */
[----:B------:R-:W-:Y:S02]  /*9fd0*/  LEA.HI R2, R2, R2, RZ, 0x1d ;  /* 0x0000000202027211 */ /* 0x000fe400078fe8ff */
[----:B------:R-:W-:Y:S02]  /*9fe0*/  SEL R13, R13, 0x10, !P2 ;  /* 0x000000100d0d7807 */ /* 0x000fe40005000000 */
[----:B------:R-:W-:Y:S02]  /*9ff0*/  LOP3.LUT P2, RZ, R0, 0x2, RZ, 0xc0, !PT ;  /* 0x0000000200ff7812 */ /* 0x000fe4000784c0ff */
[----:B------:R-:W-:-:S02]  /*a000*/  LEA R0, R4, R2, 0x1 ;  /* 0x0000000204007211 */ /* 0x000fc400078e08ff */
[----:B------:R-:W-:Y:S02]  /*a010*/  F2FP.PACK_AB R6, R165, R164 ;  /* 0x000000a4a506723e */ /* 0x000fe400000000ff */
[----:B------:R-:W-:Y:S01]  /*a020*/  F2FP.PACK_AB R5, R167, R166 ;  /* 0x000000a6a705723e */ /* 0x000fe200000000ff */
[----:B------:R-:W-:-:S05]  /*a030*/  IMAD.SHL.U32 R0, R0, 0x2, RZ ;  /* 0x0000000200007824 */ /* 0x000fca00078e00ff */
        /* <DEDUP_REMOVED lines=54> */
[----:B------:R3:W3:Y:S01]  /*a3a0*/  LDS.128 R40, [R217+0x1800] ;  /* 0x00180000d9287984 */ /* 0x0006e20000000c00 */
[----:B------:R-:W-:Y:S01]  /*a3b0*/  @!P2 MOV R4, R2 ;  /* 0x000000020004a202 */ /* 0x000fe20000000f00 */
[----:B-1----:R-:W-:Y:S01]  /*a3c0*/  IMAD R2, R9, R6, RZ ;  /* 0x0000000609027224 */ /* 0x002fe200078e02ff */
[----:B--2---:R-:W-:Y:S01]  /*a3d0*/  LOP3.LUT P2, RZ, R48, 0x3, RZ, 0xc0, !PT ;  /* 0x0000000330ff7812 */ /* 0x004fe2000784c0ff */
[----:B------:R-:W-:Y:S02]  /*a3e0*/  IMAD R0, R19, R12, R0 ;  /* 0x0000000c13007224 */ /* 0x000fe400078e0200 */
        /* <DEDUP_REMOVED lines=53> */
.L_x_72:
[----:B------:R-:W-:Y:S05]  /*a740*/  BSYNC B0 ;  /* 0x0000000000007941 */ /* 0x000fea0003800000 */
.L_x_71:
[----:B------:R2:W5:Y:S01]  /*a750*/  LDL.64 R10, [R1+0x8] ;  /* 0x00000800010a7983 */ /* 0x0005620000100a00 */
[C---:B-1----:R-:W-:Y:S01]  /*a760*/  IADD3 R2, P0, R246.reuse, R44, RZ ;  /* 0x0000002cf6027210 */ /* 0x042fe20007f1e0ff */
[----:B------:R-:W-:Y:S01]  /*a770*/  BSSY B0, `(.L_x_73) ;  /* 0x0000012000007945 */ /* 0x000fe20003800000 */
[----:B------:R-:W-:-:S02]  /*a780*/  ISETP.GE.AND P1, PT, R246, c[0x0][0x220], PT ;  /* 0x00008800f6007a0c */ /* 0x000fc40003f26270 */
[----:B------:R-:W-:Y:S01]  /*a790*/  SHF.R.S32.HI R0, RZ, 0x1f, R19 ;  /* 0x0000001fff007819 */ /* 0x000fe20000011413 */
[----:B------:R-:W-:Y:S01]  /*a7a0*/  IMAD.X R3, R247, 0x1, R45, P0 ;  /* 0x00000001f7037824 */ /* 0x000fe200000e062d */
[----:B-----5:R-:W-:-:S03]  /*a7b0*/  ISETP.GE.OR P0, PT, R26, R47, P1 ;  /* 0x0000002f1a00720c */ /* 0x020fc60000f06670 */
[----:B------:R-:W-:Y:S02]  /*a7c0*/  IMAD R0, R0, c[0x0][0x1f0], RZ ;  /* 0x00007c0000007a24 */ /* 0x000fe400078e02ff */
[----:B------:R-:W-:-:S04]  /*a7d0*/  IMAD.WIDE.U32 R8, R19, c[0x0][0x1f0], R2 ;  /* 0x00007c0013087a25 */ /* 0x000fc800078e0002 */
[----:B------:R-:W-:-:S05]  /*a7e0*/  IMAD R0, R19, c[0x0][0x1f4], R0 ;  /* 0x00007d0013007a24 */ /* 0x000fca00078e0200 */
        /* <DEDUP_REMOVED lines=9> */
[----:B------:R1:W-:Y:S02]  /*a880*/  STG.E.128 [R4.64], R28 ;  /* 0x0000001c04007986 */ /* 0x0003e4000c101d06 */
.L_x_74:
[----:B------:R-:W-:Y:S05]  /*a890*/  BSYNC B0 ;  /* 0x0000000000007941 */ /* 0x000fea0003800000 */
.L_x_73:
[----:B------:R-:W4:Y:S01]  /*a8a0*/  LDL.LU R0, [R1+0x18] ;  /* 0x0000180001007983 */ /* 0x000f220000300800 */
[----:B------:R-:W-:Y:S01]  /*a8b0*/  BSSY B0, `(.L_x_75) ;  /* 0x000000e000007945 */ /* 0x000fe20003800000 */
[----:B----4-:R-:W-:-:S13]  /*a8c0*/  ISETP.GE.OR P0, PT, R0, R47, P1 ;  /* 0x0000002f0000720c */ /* 0x010fda0000f06670 */
        /* <DEDUP_REMOVED lines=12> */
.L_x_76:
[----:B------:R-:W-:Y:S05]  /*a990*/  BSYNC B0 ;  /* 0x0000000000007941 */ /* 0x000fea0003800000 */
.L_x_75:
        /* <DEDUP_REMOVED lines=15> */
.L_x_78:
[----:B------:R-:W-:Y:S05]  /*aa90*/  BSYNC B0 ;  /* 0x0000000000007941 */ /* 0x000fea0003800000 */
.L_x_77:
[----:B------:R-:W4:Y:S02]  /*aaa0*/  LDL.LU R0, [R1+0x1c] ;  /* 0x00001c0001007983 */ /* 0x000f240000300800 */
[----:B----4-:R-:W-:-:S13]  /*aab0*/  ISETP.GE.OR P1, PT, R0, R47, P1 ;  /* 0x0000002f0000720c */ /* 0x010fda0000f26670 */
        /* <DEDUP_REMOVED lines=13> */
.L_x_37:
[----:B-1----:R-:W1:Y:S01]  /*ab90*/  LDC.U8 R4, c[0x0][0x329] ;  /* 0x0000ca40ff047b82 */ /* 0x002e620000000000 */
[----:B------:R-:W-:Y:S01]  /*aba0*/  ISETP.NE.AND P4, PT, R252, -0x1, PT ;  /* 0xfffffffffc00780c */ /* 0x000fe20003f85270 */
[----:B------:R-:W-:Y:S01]  /*abb0*/  BSSY B0, `(.L_x_79) ;  /* 0x000003f000007945 */ /* 0x000fe20003800000 */
[----:B------:R-:W-:Y:S02]  /*abc0*/  SHF.R.S32.HI R8, RZ, 0x1f, R172 ;  /* 0x0000001fff087819 */ /* 0x000fe400000114ac */
[----:B------:R-:W-:Y:S02]  /*abd0*/  IADD3 R14, -R25, R14, RZ ;  /* 0x0000000e190e7210 */ /* 0x000fe40007ffe1ff */
[----:B------:R-:W-:Y:S01]  /*abe0*/  LEA.HI R8, R8, R172, RZ, 0x2 ;  /* 0x000000ac08087211 */ /* 0x000fe200078f10ff */
[----:B------:R-:W2:Y:S01]  /*abf0*/  LDC.U8 R0, c[0x0][0x328] ;  /* 0x0000ca00ff007b82 */ /* 0x000ea20000000000 */
[----:B------:R-:W-:-:S02]  /*ac00*/  SHF.R.S32.HI R9, RZ, 0x1f, R15 ;  /* 0x0000001fff097819 */ /* 0x000fc4000001140f */
[----:B------:R-:W-:-:S03]  /*ac10*/  LOP3.LUT R7, R8, 0xfffffffc, RZ, 0xc0, !PT ;  /* 0xfffffffc08077812 */ /* 0x000fc600078ec0ff */
[----:B------:R-:W-:-:S04]  /*ac20*/  @P4 IMAD.WIDE.U32 R2, R252, c[0x0][0x1e8], RZ ;  /* 0x00007a00fc024a25 */ /* 0x000fc800078e00ff */
[----:B------:R-:W-:Y:S02]  /*ac30*/  @P4 IMAD.MOV.U32 R10, RZ, RZ, R2 ;  /* 0x000000ffff0a4224 */ /* 0x000fe400078e0002 */
[----:B------:R-:W-:Y:S02]  /*ac40*/  IMAD.IADD R19, R172, 0x1, -R7 ;  /* 0x00000001ac137824 */ /* 0x000fe400078e0a07 */
[----:B------:R-:W-:Y:S01]  /*ac50*/  IMAD R9, R9, c[0x0][0x1f0], RZ ;  /* 0x00007c0009097a24 */ /* 0x000fe200078e02ff */
[----:B-1----:R-:W-:-:S03]  /*ac60*/  ISETP.NE.AND P0, PT, R4, RZ, PT ;  /* 0x000000ff0400720c */ /* 0x002fc60003f05270 */
[----:B------:R-:W-:Y:S01]  /*ac70*/  IMAD R9, R15, c[0x0][0x1f4], R9 ;  /* 0x00007d000f097a24 */ /* 0x000fe200078e0209 */
[----:B--2---:R-:W-:Y:S02]  /*ac80*/  ISETP.NE.AND P3, PT, R0, RZ, PT ;  /* 0x000000ff0000720c */ /* 0x004fe40003f65270 */
[----:B------:R-:W-:Y:S02]  /*ac90*/  @!P4 SHF.R.S32.HI R0, RZ, 0x1f, R13 ;  /* 0x0000001fff00c819 */ /* 0x000fe4000001140d */
[----:B------:R-:W-:Y:S01]  /*aca0*/  ISETP.NE.OR P2, PT, R4, RZ, !P3 ;  /* 0x000000ff0400720c */ /* 0x000fe20005f45670 */
[----:B------:R-:W-:-:S04]  /*acb0*/  @P4 IMAD R4, R252, c[0x0][0x1ec], R3 ;  /* 0x00007b00fc044a24 */ /* 0x000fc800078e0203 */
[----:B------:R-:W-:Y:S01]  /*acc0*/  @P0 MOV R17, c[0x0][0x210] ;  /* 0x0000840000110a02 */ /* 0x000fe20000000f00 */
[----:B------:R-:W-:Y:S01]  /*acd0*/  @!P4 IMAD R0, R0, c[0x0][0x1e0], RZ ;  /* 0x000078000000ca24 */ /* 0x000fe200078e02ff */
[----:B------:R-:W-:Y:S01]  /*ace0*/  ISETP.NE.OR P1, PT, R252, -0x1, P2 ;  /* 0xfffffffffc00780c */ /* 0x000fe20001725670 */
[----:B------:R-:W-:Y:S02]  /*acf0*/  @P0 IMAD.MOV.U32 R5, RZ, RZ, c[0x0][0x210] ;  /* 0x00008400ff050624 */ /* 0x000fe400078e00ff */
[----:B------:R-:W-:Y:S02]  /*ad00*/  @!P0 IMAD.MOV.U32 R6, RZ, RZ, c[0x0][0x214] ;  /* 0x00008500ff068624 */ /* 0x000fe400078e00ff */
[----:B------:R-:W-:-:S04]  /*ad10*/  @!P4 IMAD.WIDE.U32 R2, R13, c[0x0][0x1e0], RZ ;  /* 0x000078000d02ca25 */ /* 0x000fc800078e00ff */
[----:B------:R-:W-:Y:S01]  /*ad20*/  @!P4 IMAD R0, R13, c[0x0][0x1e4], R0 ;  /* 0x000079000d00ca24 */ /* 0x000fe200078e0200 */
[----:B------:R-:W-:Y:S01]  /*ad30*/  @!P4 MOV R10, R2 ;  /* 0x00000002000ac202 */ /* 0x000fe20000000f00 */
[----:B------:R-:W-:Y:S01]  /*ad40*/  @P0 IMAD R5, R5, c[0x0][0x214], RZ ;  /* 0x0000850005050a24 */ /* 0x000fe200078e02ff */
[----:B------:R-:W-:Y:S01]  /*ad50*/  @!P0 SEL R5, R6, c[0x0][0x234], !P3 ;  /* 0x00008d0006058a07 */ /* 0x000fe20005800000 */
[----:B------:R-:W-:Y:S01]  /*ad60*/  @!P4 IMAD.IADD R4, R3, 0x1, R0 ;  /* 0x000000010304c824 */ /* 0x000fe200078e0200 */
[----:B------:R-:W-:Y:S01]  /*ad70*/  CS2R R6, SRZ ;  /* 0x0000000000067805 */ /* 0x000fe2000001ff00 */
[----:B------:R-:W-:Y:S02]  /*ad80*/  IMAD.SHL.U32 R0, R19, 0x8, RZ ;  /* 0x0000000813007824 */ /* 0x000fe400078e00ff */
[----:B------:R-:W-:Y:S02]  /*ad90*/  @P0 IMAD.MOV.U32 R2, RZ, RZ, 0x1 ;  /* 0x00000001ff020424 */ /* 0x000fe400078e00ff */
[----:B------:R-:W-:Y:S01]  /*ada0*/  @!P0 IMAD R2, R5, c[0x0][0x1c0], RZ ;  /* 0x0000700005028a24 */ /* 0x000fe200078e02ff */
[C---:B------:R-:W-:Y:S01]  /*adb0*/  IADD3 R10, P3, R0.reuse, R10, RZ ;  /* 0x0000000a000a7210 */ /* 0x040fe20007f7e0ff */
[C---:B------:R-:W-:Y:S01]  /*adc0*/  @!P1 IMAD R252, R13.reuse, c[0x0][0x214], RZ ;  /* 0x000085000dfc9a24 */ /* 0x040fe200078e02ff */
[C---:B------:R-:W-:Y:S01]  /*add0*/  ISETP.GE.AND P1, PT, R0.reuse, c[0x0][0x220], PT ;  /* 0x0000880000007a0c */ /* 0x040fe20003f26270 */
[----:B------:R-:W-:Y:S01]  /*ade0*/  IMAD R2, R13, R2, RZ ;  /* 0x000000020d027224 */ /* 0x000fe200078e02ff */
[----:B------:R-:W-:Y:S01]  /*adf0*/  LEA.HI.X.SX32 R11, R0, R4, 0x1, P3 ;  /* 0x00000004000b7211 */ /* 0x000fe200018f0eff */
[----:B------:R-:W-:Y:S01]  /*ae00*/  @!P0 IMAD.MOV.U32 R17, RZ, RZ, 0x1 ;  /* 0x00000001ff118424 */ /* 0x000fe200078e00ff */
[----:B------:R-:W-:Y:S01]  /*ae10*/  SHF.R.S32.HI R4, RZ, 0x2, R8 ;  /* 0x00000002ff047819 */ /* 0x000fe20000011408 */
[----:B------:R-:W-:Y:S01]  /*ae20*/  @!P2 IMAD.MOV.U32 R6, RZ, RZ, R252 ;  /* 0x000000ffff06a224 */ /* 0x000fe200078e00fc */
[----:B------:R-:W-:Y:S01]  /*ae30*/  SEL R0, R2, RZ, P2 ;  /* 0x000000ff02007207 */ /* 0x000fe20001000000 */
[----:B------:R-:W-:Y:S01]  /*ae40*/  IMAD R2, R25, R17, RZ ;  /* 0x0000001119027224 */ /* 0x000fe200078e02ff */
[----:B------:R-:W-:Y:S01]  /*ae50*/  ISETP.GE.OR P3, PT, R4, R14, P1 ;  /* 0x0000000e0400720c */ /* 0x000fe20000f66670 */
[----:B------:R-:W-:Y:S01]  /*ae60*/  IMAD.WIDE.U32 R10, R15, c[0x0][0x1f0], R10 ;  /* 0x00007c000f0a7a25 */ /* 0x000fe200078e000a */
[----:B------:R-:W-:-:S02]  /*ae70*/  @!P2 SHF.R.S32.HI R7, RZ, 0x1f, R252 ;  /* 0x0000001fff07a819 */ /* 0x000fc400000114fc */
[----:B------:R-:W-:Y:S01]  /*ae80*/  SHF.R.S32.HI R8, RZ, 0x1f, R2 ;  /* 0x0000001fff087819 */ /* 0x000fe20000011402 */
[----:B------:R-:W-:Y:S01]  /*ae90*/  IMAD R0, R15, R5, R0 ;  /* 0x000000050f007224 */ /* 0x000fe200078e0200 */
[----:B------:R-:W-:Y:S02]  /*aea0*/  SHF.R.S32.HI R5, RZ, 0x1f, R4 ;  /* 0x0000001fff057819 */ /* 0x000fe40000011404 */
[----:B------:R-:W-:Y:S02]  /*aeb0*/  ISETP.GE.AND P6, PT, R4, R14, PT ;  /* 0x0000000e0400720c */ /* 0x000fe40003fc6270 */
[----:B------:R-:W-:Y:S01]  /*aec0*/  IADD3 R20, P2, P0, R2, R6, R0 ;  /* 0x0000000602147210 */ /* 0x000fe2000785e000 */
[----:B------:R-:W-:Y:S01]  /*aed0*/  IMAD.WIDE R2, R27, 0x80, R4 ;  /* 0x000000801b027825 */ /* 0x000fe200078e0204 */
[----:B------:R-:W-:-:S04]  /*aee0*/  SHF.R.S32.HI R0, RZ, 0x1f, R0 ;  /* 0x0000001fff007819 */ /* 0x000fc80000011400 */
[----:B------:R-:W-:Y:S01]  /*aef0*/  IADD3.X R18, R8, R7, R0, P2, P0 ;  /* 0x0000000708127210 */ /* 0x000fe200017e0400 */
[----:B------:R-:W-:Y:S01]  /*af00*/  IMAD.IADD R7, R9, 0x1, R11 ;  /* 0x0000000109077824 */ /* 0x000fe200078e020b */
        /* <DEDUP_REMOVED lines=9> */
.L_x_80:
[----:B------:R-:W-:Y:S05]  /*afa0*/  BSYNC B0 ;  /* 0x0000000000007941 */ /* 0x000fea0003800000 */
.L_x_79:
[----:B------:R-:W-:Y:S01]  /*afb0*/  IADD3 R16, R4, 0x20, RZ ;  /* 0x0000002004107810 */ /* 0x000fe20007ffe0ff */
[----:B------:R-:W-:Y:S03]  /*afc0*/  BSSY B0, `(.L_x_81) ;  /* 0x000000f000007945 */ /* 0x000fe60003800000 */
[CC--:B------:R-:W-:Y:S02]  /*afd0*/  ISETP.GE.OR P0, PT, R16.reuse, R14.reuse, P1 ;  /* 0x0000000e1000720c */ /* 0x0c0fe40000f06670 */
[----:B------:R-:W-:-:S11]  /*afe0*/  ISETP.GE.AND P5, PT, R16, R14, PT ;  /* 0x0000000e1000720c */ /* 0x000fd60003fa6270 */
        /* <DEDUP_REMOVED lines=12> */
.L_x_82:
[----:B------:R-:W-:Y:S05]  /*b0b0*/  BSYNC B0 ;  /* 0x0000000000007941 */ /* 0x000fea0003800000 */
.L_x_81:
        /* <DEDUP_REMOVED lines=16> */
.L_x_84:
[----:B------:R-:W-:Y:S05]  /*b1c0*/  BSYNC B0 ;  /* 0x0000000000007941 */ /* 0x000fea0003800000 */
.L_x_83:
[----:B-1----:R-:W-:Y:S01]  /*b1d0*/  IADD3 R12, R4, 0x60, RZ ;  /* 0x00000060040c7810 */ /* 0x002fe20007ffe0ff */
[----:B------:R-:W-:Y:S03]  /*b1e0*/  BSSY B0, `(.L_x_85) ;  /* 0x000000e000007945 */ /* 0x000fe60003800000 */
[CC--:B------:R-:W-:Y:S02]  /*b1f0*/  ISETP.GE.OR P1, PT, R12.reuse, R14.reuse, P1 ;  /* 0x0000000e0c00720c */ /* 0x0c0fe40000f26670 */
[----:B------:R-:W-:-:S11]  /*b200*/  ISETP.GE.AND P0, PT, R12, R14, PT ;  /* 0x0000000e0c00720c */ /* 0x000fd60003f06270 */
        /* <DEDUP_REMOVED lines=11> */
.L_x_86:
[----:B------:R-:W-:Y:S05]  /*b2c0*/  BSYNC B0 ;  /* 0x0000000000007941 */ /* 0x000fea0003800000 */
.L_x_85:
[C---:B------:R-:W-:Y:S02]  /*b2d0*/  ISETP.NE.OR P6, PT, R19.reuse, RZ, P6 ;  /* 0x000000ff1300720c */ /* 0x040fe400037c5670 */
[C---:B------:R-:W-:Y:S02]  /*b2e0*/  ISETP.NE.OR P5, PT, R19.reuse, RZ, P5 ;  /* 0x000000ff1300720c */ /* 0x040fe40002fa5670 */
[C---:B------:R-:W-:Y:S02]  /*b2f0*/  ISETP.NE.OR P4, PT, R19.reuse, RZ, P4 ;  /* 0x000000ff1300720c */ /* 0x040fe40002785670 */
[----:B------:R-:W-:-:S07]  /*b300*/  ISETP.NE.OR P0, PT, R19, RZ, P0 ;  /* 0x000000ff1300720c */ /* 0x000fce0000705670 */
        /* <DEDUP_REMOVED lines=30> */
.L_x_87:
        /* <DEDUP_REMOVED lines=9> */
.L_x_1126:


//--------------------- .text._ZN5flash16flash_fwd_kernelI23Flash_fwd_kernel_traitsILi32ELi128ELi128ELi4ELb0ELb0EN7cutlass6half_tE19Flash_kernel_traitsILi32ELi128ELi128ELi4ES3_EELb0ELb0ELb0ELb1ELb0ELb0ELb0ELb0EEEvNS_16Flash_fwd_paramsE --------------------------
	.section	.text._ZN5flash16flash_fwd_kernelI23Flash_fwd_kernel_traitsILi32ELi128ELi128ELi4ELb0ELb0EN7cutlass6half_tE19Flash_kernel_traitsILi32ELi128ELi128ELi4ES3_EELb0ELb0ELb0ELb1ELb0ELb0ELb0ELb0EEEvNS_16Flash_fwd_paramsE,"ax",@progbits
	.sectioninfo	@"SHI_REGISTERS=255"
	.align	128
        .global         _ZN5flash16flash_fwd_kernelI23Flash_fwd_kernel_traitsILi32ELi128ELi128ELi4ELb0ELb0EN7cutlass6half_tE19Flash_kernel_traitsILi32ELi128ELi128ELi4ES3_EELb0ELb0ELb0ELb1ELb0ELb0ELb0ELb0EEEvNS_16Flash_fwd_paramsE
        .type           _ZN5flash16flash_fwd_kernelI23Flash_fwd_kernel_traitsILi32ELi128ELi128ELi4ELb0ELb0EN7cutlass6half_tE19Flash_kernel_traitsILi32ELi128ELi128ELi4ES3_EELb0ELb0ELb0ELb1ELb0ELb0ELb0ELb0EEEvNS_16Flash_fwd_paramsE,@function
        .size           _ZN5flash16flash_fwd_kernelI23Flash_fwd_kernel_traitsILi32ELi128ELi128ELi4ELb0ELb0EN7cutlass6half_tE19Flash_kernel_traitsILi32ELi128ELi128ELi4ES3_EELb0ELb0ELb0ELb1ELb0ELb0ELb0ELb0EEEvNS_16Flash_fwd_paramsE,(.L_x_1127 - _ZN5flash16flash_fwd_kernelI23Flash_fwd_kernel_traitsILi32ELi128ELi128ELi4ELb0ELb0EN7cutlass6half_tE19Flash_kernel_traitsILi32ELi128ELi128ELi4ES3_EELb0ELb0ELb0ELb1ELb0ELb0ELb0ELb0EEEvNS_16Flash_fwd_paramsE)
        .other          _ZN5flash16flash_fwd_kernelI23Flash_fwd_kernel_traitsILi32ELi128ELi128ELi4ELb0ELb0EN7cutlass6half_tE19Flash_kernel_traitsILi32ELi128ELi128ELi4ES3_EELb0ELb0ELb0ELb1ELb0ELb0ELb0ELb0EEEvNS_16Flash_fwd_paramsE,@"STO_CUDA_ENTRY STV_DEFAULT"
_ZN5flash16flash_fwd_kernelI23Flash_fwd_kernel_traitsILi32ELi128ELi128ELi4ELb0ELb0EN7cutlass6half_tE19Flash_kernel_traitsILi32ELi128ELi128ELi4ES3_EELb0ELb0ELb0ELb1ELb0ELb0ELb0ELb0EEEvNS_16Flash_fwd_paramsE:
.text._ZN5flash16flash_fwd_kernelI23Flash_fwd_kernel_traitsILi32ELi128ELi128ELi4ELb0ELb0EN7cutlass6half_tE19Flash_kernel_traitsILi32ELi128ELi128ELi4ES3_EELb0ELb0ELb0ELb1ELb0ELb0ELb0ELb0EEEvNS_16Flash_fwd_paramsE:
        /* <DEDUP_REMOVED lines=35> */
.L_x_88:
[----:B---34-:R-:W-:Y:S02]  /*0230*/  MOV R0, c[0x0][0x218] ;  /* 0x0000860000007a02 */ /* 0x018fe40000000f00 */
.L_x_89:
        /* <DEDUP_REMOVED lines=12> */
[----:B------:R-:W-:-:S13]  /*0300*/  ISETP.GE.AND P0, PT, R50, 0x1, PT ;  /* 0x000000013200780c */ /* 0x000fda0003f06270 */
[----:B------:R-:W-:Y:S05]  /*0310*/  @!P0 BRA `(.L_x_90) ;  /* 0x0000f13000008947 */ /* 0x000fea0003800000 */
[----:B------:R-:W-:Y:S02]  /*0320*/  ISETP.NE.AND P1, PT, R252, -0x1, PT ;  /* 0xfffffffffc00780c */ /* 0x000fe40003f25270 */
[----:B------:R-:W-:Y:S02]  /*0330*/  ISETP.NE.AND P0, PT, R8, -0x1, PT ;  /* 0xffffffff0800780c */ /* 0x000fe40003f05270 */
[----:B------:R-:W-:-:S09]  /*0340*/  SHF.R.S32.HI R17, RZ, 0x1f, R16 ;  /* 0x0000001fff117819 */ /* 0x000fd20000011410 */
        /* <DEDUP_REMOVED lines=25> */
.L_x_91:
        /* <DEDUP_REMOVED lines=10> */
[----:B------:R-:W-:Y:S02]  /*0580*/  IMAD.MOV.U32 R2, RZ, RZ, R4 ;  /* 0x000000ffff027224 */ /* 0x000fe400078e0004 */
[----:B------:R-:W-:Y:S02]  /*0590*/  @P0 IMAD.IADD R4, R7, 0x1, R8 ;  /* 0x0000000107040824 */ /* 0x000fe400078e0208 */
[----:B------:R-:W-:-:S05]  /*05a0*/  IMAD.HI.U32 R0, R0, R2, RZ ;  /* 0x0000000200007227 */ /* 0x000fca00078e00ff */
[----:B------:R-:W-:-:S05]  /*05b0*/  IADD3 R3, -R0, RZ, RZ ;  /* 0x000000ff00037210 */ /* 0x000fca0007ffe1ff */
[----:B------:R-:W-:-:S05]  /*05c0*/  IMAD R2, R5, R3, R2 ;  /* 0x0000000305027224 */ /* 0x000fca00078e0202 */
[----:B------:R-:W-:-:S13]  /*05d0*/  ISETP.GT.U32.AND P2, PT, R5, R2, PT ;  /* 0x000000020500720c */ /* 0x000fda0003f44070 */
[----:B------:R-:W-:Y:S01]  /*05e0*/  @!P2 IMAD.IADD R2, R2, 0x1, -R5 ;  /* 0x000000010202a824 */ /* 0x000fe200078e0a05 */
[----:B------:R-:W-:Y:S02]  /*05f0*/  @!P2 IADD3 R0, R0, 0x1, RZ ;  /* 0x000000010000a810 */ /* 0x000fe40007ffe0ff */
[----:B------:R-:W-:Y:S02]  /*0600*/  ISETP.NE.AND P2, PT, RZ, c[0x0][0x1c8], PT ;  /* 0x00007200ff007a0c */ /* 0x000fe40003f45270 */
[----:B------:R-:W-:Y:S02]  /*0610*/  ISETP.GE.U32.AND P3, PT, R2, R5, PT ;  /* 0x000000050200720c */ /* 0x000fe40003f66070 */
        /* <DEDUP_REMOVED lines=21> */
.L_x_92:
[----:B------:R-:W-:Y:S01]  /*0770*/  SHF.R.S32.HI R21, RZ, 0x1f, R227 ;  /* 0x0000001fff157819 */ /* 0x000fe200000114e3 */
[----:B------:R-:W-:Y:S01]  /*0780*/  IMAD.IADD R29, R172, 0x1, -R226 ;  /* 0x00000001ac1d7824 */ /* 0x000fe200078e0ae2 */
[----:B------:R-:W-:Y:S01]  /*0790*/  BSSY B0, `(.L_x_93) ;  /* 0x0000033000007945 */ /* 0x000fe20003800000 */
[----:B------:R-:W-:Y:S02]  /*07a0*/  SHF.R.S32.HI R15, RZ, 0x1f, R12 ;  /* 0x0000001fff0f7819 */ /* 0x000fe4000001140c */
[CC--:B------:R-:W-:Y:S01]  /*07b0*/  LEA.HI R4, R21.reuse, R227.reuse, RZ, 0x2 ;  /* 0x000000e315047211 */ /* 0x0c0fe200078f10ff */
[----:B------:R1:W-:Y:S01]  /*07c0*/  STL [R1+0x18], R29 ;  /* 0x0000181d01007387 */ /* 0x0003e20000100800 */
[----:B------:R-:W-:Y:S02]  /*07d0*/  LEA.HI R24, R21, R227, RZ, 0x3 ;  /* 0x000000e315187211 */ /* 0x000fe400078f18ff */
        /* <DEDUP_REMOVED lines=10> */
[----:B------:R-:W-:Y:S02]  /*0880*/  LOP3.LUT R4, R4, 0x7fffffe, RZ, 0xc0, !PT ;  /* 0x07fffffe04047812 */ /* 0x000fe400078ec0ff */
[----:B------:R-:W-:Y:S02]  /*0890*/  LOP3.LUT R3, R0, 0x18, R248, 0xf8, !PT ;  /* 0x0000001800037812 */ /* 0x000fe400078ef8f8 */
[----:B------:R-:W-:Y:S01]  /*08a0*/  SHF.R.U32.HI R0, RZ, 0x3, R0 ;  /* 0x00000003ff007819 */ /* 0x000fe20000011600 */
[----:B------:R-:W-:Y:S01]  /*08b0*/  IMAD.IADD R4, R2, 0x1, -R4 ;  /* 0x0000000102047824 */ /* 0x000fe200078e0a04 */
[----:B------:R-:W-:Y:S02]  /*08c0*/  IADD3 R6, P0, R248, R9, RZ ;  /* 0x00000009f8067210 */ /* 0x000fe40007f1e0ff */
[----:B------:R-:W-:Y:S01]  /*08d0*/  LOP3.LUT R3, R3, R0, RZ, 0x3c, !PT ;  /* 0x0000000003037212 */ /* 0x000fe200078e3cff */
[----:B------:R-:W-:Y:S01]  /*08e0*/  IMAD R4, R51, 0x8, R4 ;  /* 0x0000000833047824 */ /* 0x000fe200078e0204 */
[----:B------:R-:W-:Y:S01]  /*08f0*/  SHF.R.S32.HI R249, RZ, 0x1f, R248 ;  /* 0x0000001ffff97819 */ /* 0x000fe200000114f8 */
[----:B------:R-:W-:-:S02]  /*0900*/  IMAD R0, R17, c[0x0][0x1a8], RZ ;  /* 0x00006a0011007a24 */ /* 0x000fc400078e02ff */
[----:B------:R-:W-:Y:S01]  /*0910*/  IMAD.U32 R4, R4, 0x20, R3 ;  /* 0x0000002004047824 */ /* 0x000fe200078e0003 */
[----:B------:R-:W-:Y:S01]  /*0920*/  SHF.R.S32.HI R3, RZ, 0x1f, R2 ;  /* 0x0000001fff037819 */ /* 0x000fe20000011402 */
[----:B------:R-:W-:Y:S01]  /*0930*/  IMAD.X R7, R249, 0x1, R10, P0 ;  /* 0x00000001f9077824 */ /* 0x000fe200000e060a */
[----:B------:R-:W-:Y:S01]  /*0940*/  ISETP.GE.AND P0, PT, R2, R29, PT ;  /* 0x0000001d0200720c */ /* 0x000fe20003f06270 */
[----:B------:R-:W-:Y:S02]  /*0950*/  IMAD R0, R16, c[0x0][0x1ac], R0 ;  /* 0x00006b0010007a24 */ /* 0x000fe400078e0200 */
[----:B------:R-:W-:-:S04]  /*0960*/  IMAD.WIDE R30, R13, 0x80, R2 ;  /* 0x000000800d1e7825 */ /* 0x000fc800078e0202 */
[----:B------:R-:W-:Y:S01]  /*0970*/  IMAD.WIDE.U32 R6, R16, c[0x0][0x1a8], R6 ;  /* 0x00006a0010067a25 */ /* 0x000fe200078e0006 */
[----:B------:R1:W-:Y:S03]  /*0980*/  STL.64 [R1+0x10], R30 ;  /* 0x0000101e01007387 */ /* 0x0003e60000100a00 */
        /* <DEDUP_REMOVED lines=19> */
.L_x_94:
[----:B------:R-:W-:Y:S05]  /*0ac0*/  BSYNC B0 ;  /* 0x0000000000007941 */ /* 0x000fea0003800000 */
.L_x_93:
        /* <DEDUP_REMOVED lines=8> */
[----:B---3--:R-:W-:Y:S01]  /*0b50*/  IADD3 R10, P0, R30, 0x20, RZ ;  /* 0x000000201e0a7810 */ /* 0x008fe20007f1e0ff */
        /* <DEDUP_REMOVED lines=13> */
.L_x_96:
[----:B------:R-:W-:Y:S05]  /*0c30*/  BSYNC B0 ;  /* 0x0000000000007941 */ /* 0x000fea0003800000 */
.L_x_95:
        /* <DEDUP_REMOVED lines=22> */
.L_x_98:
[----:B------:R-:W-:Y:S05]  /*0da0*/  BSYNC B0 ;  /* 0x0000000000007941 */ /* 0x000fea0003800000 */
.L_x_97:
[----:B------:R-:W-:Y:S01]  /*0db0*/  IADD3 R26, R2, 0x60, RZ ;  /* 0x00000060021a7810 */ /* 0x000fe20007ffe0ff */
[----:B------:R-:W-:Y:S01]  /*0dc0*/  IMAD.MOV.U32 R245, RZ, RZ, c[0x0][0x198] ;  /* 0x00006600fff57624 */ /* 0x000fe200078e00ff */
[----:B------:R-:W-:Y:S01]  /*0dd0*/  IADD3 R0, R50, 0x7f, RZ ;  /* 0x0000007f32007810 */ /* 0x000fe20007ffe0ff */
[----:B------:R-:W-:Y:S01]  /*0de0*/  IMAD.MOV.U32 R9, RZ, RZ, 0x7 ;  /* 0x00000007ff097424 */ /* 0x000fe200078e00ff */
[----:B------:R-:W-:Y:S01]  /*0df0*/  ISETP.GE.AND P0, PT, R26, R29, PT ;  /* 0x0000001d1a00720c */ /* 0x000fe20003f06270 */
[----:B------:R1:W-:Y:S01]  /*0e00*/  STL [R1+0x24], R26 ;  /* 0x0000241a01007387 */ /* 0x0003e20000100800 */
[----:B------:R-:W-:Y:S01]  /*0e10*/  SHF.R.S32.HI R8, RZ, 0x1f, R0 ;  /* 0x0000001fff087819 */ /* 0x000fe20000011400 */
[----:B------:R-:W-:Y:S01]  /*0e20*/  BSSY B0, `(.L_x_99) ;  /* 0x0000015000007945 */ /* 0x000fe20003800000 */
[C---:B------:R-:W-:Y:S01]  /*0e30*/  SHF.L.U64.HI R244, R245.reuse, R9, c[0x0][0x19c] ;  /* 0x00006700f5f47619 */ /* 0x040fe20000010209 */
[----:B------:R-:W-:Y:S01]  /*0e40*/  IMAD.SHL.U32 R246, R245, 0x80, RZ ;  /* 0x00000080f5f67824 */ /* 0x000fe200078e00ff */
[----:B------:R-:W-:-:S07]  /*0e50*/  LEA.HI R225, R8, R0, RZ, 0x7 ;  /* 0x0000000008e17211 */ /* 0x000fce00078f38ff */
[----:B------:R-:W-:Y:S05]  /*0e60*/  @P0 BRA `(.L_x_100) ;  /* 0x0000010000000947 */ /* 0x000fea0003800000 */
[----:B------:R-:W-:-:S13]  /*0e70*/  ISETP.GE.AND P0, PT, R248, c[0x0][0x220], PT ;  /* 0x00008800f8007a0c */ /* 0x000fda0003f06270 */
[----:B------:R1:W-:Y:S01]  /*0e80*/  @P0 STS.128 [R221+0x1800], RZ ;  /* 0x001800ffdd000388 */ /* 0x0003e20000000c00 */
[----:B------:R-:W-:Y:S05]  /*0e90*/  @P0 BRA `(.L_x_100) ;  /* 0x000000d000000947 */ /* 0x000fea0003800000 */
[----:B------:R-:W-:Y:S02]  /*0ea0*/  IADD3 R8, P0, R30, 0x60, RZ ;  /* 0x000000601e087810 */ /* 0x000fe40007f1e0ff */
[----:B------:R-:W-:Y:S02]  /*0eb0*/  MOV R4, R6 ;  /* 0x0000000600047202 */ /* 0x000fe40000000f00 */
[----:B------:R-:W-:-:S03]  /*0ec0*/  IADD3.X R0, RZ, R31, RZ, P0, !PT ;  /* 0x0000001fff007210 */ /* 0x000fc600007fe4ff */
[----:B------:R-:W-:-:S04]  /*0ed0*/  IMAD.WIDE.U32 R6, R8, c[0x0][0x190], R4 ;  /* 0x0000640008067a25 */ /* 0x000fc800078e0004 */
[----:B------:R-:W-:Y:S01]  /*0ee0*/  IMAD R0, R0, c[0x0][0x190], RZ ;  /* 0x0000640000007a24 */ /* 0x000fe200078e02ff */
[----:B------:R-:W-:-:S03]  /*0ef0*/  LEA R4, P0, R6, c[0x0][0x160], 0x1 ;  /* 0x0000580006047a11 */ /* 0x000fc600078008ff */
[----:B------:R-:W-:-:S05]  /*0f00*/  IMAD R0, R8, c[0x0][0x194], R0 ;  /* 0x0000650008007a24 */ /* 0x000fca00078e0200 */
[----:B------:R-:W-:-:S04]  /*0f10*/  IADD3 R0, R7, R0, RZ ;  /* 0x0000000007007210 */ /* 0x000fc80007ffe0ff */
[----:B------:R-:W-:-:S05]  /*0f20*/  LEA.HI.X R5, R6, c[0x0][0x164], R0, 0x1, P0 ;  /* 0x0000590006057a11 */ /* 0x000fca00000f0c00 */
[----:B------:R-:W-:Y:S01]  /*0f30*/  @!PT LDS RZ, [RZ] ;  /* 0x00000000fffff984 */ /* 0x000fe20000000800 */
[----:B------:R-:W-:Y:S01]  /*0f40*/  @!PT LDS RZ, [RZ] ;  /* 0x00000000fffff984 */ /* 0x000fe20000000800 */
[----:B------:R-:W-:Y:S01]  /*0f50*/  @!PT LDS RZ, [RZ] ;  /* 0x00000000fffff984 */ /* 0x000fe20000000800 */
[----:B------:R1:W-:Y:S02]  /*0f60*/  LDGSTS.E.BYPASS.LTC128B.128 [R221+0x1800], [R4.64] ;  /* 0x0180000004dd7fae */ /* 0x0003e4000b901d46 */
.L_x_100:
[----:B------:R-:W-:Y:S05]  /*0f70*/  BSYNC B0 ;  /* 0x0000000000007941 */ /* 0x000fea0003800000 */
.L_x_99:
[----:B------:R-:W-:Y:S01]  /*0f80*/  LEA.HI R21, R21, R227, RZ, 0x4 ;  /* 0x000000e315157211 */ /* 0x000fe200078f20ff */
[----:B------:R-:W-:Y:S01]  /*0f90*/  IMAD R8, R3, c[0x0][0x198], RZ ;  /* 0x0000660003087a24 */ /* 0x000fe200078e02ff */
[----:B------:R-:W-:Y:S01]  /*0fa0*/  LEA.HI.SX32 R48, R225, 0xffffffff, 0x19 ;  /* 0xffffffffe1307811 */ /* 0x000fe200078fcaff */
[C-C-:B------:R-:W-:Y:S01]  /*0fb0*/  IMAD.WIDE.U32 R6, R2.reuse, c[0x0][0x198], R248.reuse ;  /* 0x0000660002067a25 */ /* 0x140fe200078e00f8 */
[----:B------:R-:W-:Y:S01]  /*0fc0*/  LOP3.LUT R9, R21, 0xfffffff0, RZ, 0xc0, !PT ;  /* 0xfffffff015097812 */ /* 0x000fe200078ec0ff */
[----:B------:R-:W-:Y:S02]  /*0fd0*/  BSSY B0, `(.L_x_101) ;  /* 0x0000033000007945 */ /* 0x000fe40003800000 */
[----:B------:R-:W-:Y:S01]  /*0fe0*/  IMAD R0, R3, c[0x0][0x1a0], RZ ;  /* 0x0000680003007a24 */ /* 0x000fe200078e02ff */
[----:B------:R-:W-:Y:S01]  /*0ff0*/  IADD3 R6, P1, R19, R6, RZ ;  /* 0x0000000613067210 */ /* 0x000fe20007f3e0ff */
[----:B-1----:R-:W-:-:S04]  /*1000*/  IMAD.WIDE.U32 R4, R2, c[0x0][0x1a0], R248 ;  /* 0x0000680002047a25 */ /* 0x002fc800078e00f8 */
[----:B------:R-:W-:Y:S01]  /*1010*/  IMAD R8, R2, c[0x0][0x19c], R8 ;  /* 0x0000670002087a24 */ /* 0x000fe200078e0208 */
[----:B------:R-:W-:Y:S01]  /*1020*/  IADD3 R4, P0, R14, R4, RZ ;  /* 0x000000040e047210 */ /* 0x000fe20007f1e0ff */
[----:B------:R-:W-:Y:S02]  /*1030*/  IMAD R0, R2, c[0x0][0x1a4], R0 ;  /* 0x0000690002007a24 */ /* 0x000fe400078e0200 */
[----:B------:R-:W-:Y:S01]  /*1040*/  IMAD.IADD R13, R227, 0x1, -R9 ;  /* 0x00000001e30d7824 */ /* 0x000fe200078e0a09 */
[----:B------:R-:W-:Y:S01]  /*1050*/  IADD3.X R7, R20, R7, R8, P1, !PT ;  /* 0x0000000714077210 */ /* 0x000fe20000ffe408 */
[C---:B---3--:R-:W-:Y:S01]  /*1060*/  IMAD R10, R15.reuse, c[0x0][0x1b0], RZ ;  /* 0x00006c000f0a7a24 */ /* 0x048fe200078e02ff */
[----:B------:R-:W-:Y:S01]  /*1070*/  IADD3.X R5, R18, R5, R0, P0, !PT ;  /* 0x0000000512057210 */ /* 0x000fe200007fe400 */
[----:B------:R-:W-:Y:S01]  /*1080*/  IMAD R9, R15, c[0x0][0x1b8], RZ ;  /* 0x00006e000f097a24 */ /* 0x000fe200078e02ff */
[----:B------:R-:W-:Y:S01]  /*1090*/  LEA.HI R14, R13, R13, RZ, 0x1 ;  /* 0x0000000d0d0e7211 */ /* 0x000fe200078f08ff */
[----:B------:R-:W-:-:S03]  /*10a0*/  IMAD.WIDE.U32 R32, R12, c[0x0][0x1b0], R6 ;  /* 0x00006c000c207a25 */ /* 0x000fc600078e0006 */
[----:B------:R-:W-:Y:S01]  /*10b0*/  SHF.R.S32.HI R0, RZ, 0x1, R14 ;  /* 0x00000001ff007819 */ /* 0x000fe2000001140e */
[----:B------:R-:W-:Y:S01]  /*10c0*/  IMAD.WIDE.U32 R30, R12, c[0x0][0x1b8], R4 ;  /* 0x00006e000c1e7a25 */ /* 0x000fe200078e0004 */
[----:B------:R-:W-:Y:S01]  /*10d0*/  SHF.R.S32.HI R8, RZ, 0x1f, R14 ;  /* 0x0000001fff087819 */ /* 0x000fe2000001140e */
[----:B------:R1:W-:Y:S01]  /*10e0*/  STL.64 [R1+0x8], R32 ;  /* 0x0000082001007387 */ /* 0x0003e20000100a00 */
[----:B------:R-:W-:Y:S01]  /*10f0*/  MOV R250, R32 ;  /* 0x0000002000fa7202 */ /* 0x000fe20000000f00 */
[----:B------:R-:W-:Y:S01]  /*1100*/  IMAD R5, R48, -0x80, R50 ;  /* 0xffffff8030057824 */ /* 0x000fe200078e0232 */
[----:B------:R-:W-:Y:S01]  /*1110*/  LEA.HI R8, R8, R0, RZ, 0x2 ;  /* 0x0000000008087211 */ /* 0x000fe200078f10ff */
[----:B------:R1:W-:Y:S01]  /*1120*/  STL.64 [R1], R30 ;  /* 0x0000001e01007387 */ /* 0x0003e20000100a00 */
[----:B------:R-:W-:Y:S01]  /*1130*/  IMAD R10, R12, c[0x0][0x1b4], R10 ;  /* 0x00006d000c0a7a24 */ /* 0x000fe200078e020a */
[----:B------:R-:W-:Y:S01]  /*1140*/  LOP3.LUT R4, R22, 0xffffffe0, RZ, 0xc0, !PT ;  /* 0xffffffe016047812 */ /* 0x000fe200078ec0ff */
[----:B------:R-:W-:Y:S01]  /*1150*/  IMAD R9, R12, c[0x0][0x1bc], R9 ;  /* 0x00006f000c097a24 */ /* 0x000fe200078e0209 */
[----:B------:R-:W-:-:S02]  /*1160*/  LOP3.LUT R8, R8, 0xfffffffc, RZ, 0xc0, !PT ;  /* 0xfffffffc08087812 */ /* 0x000fc400078ec0ff */
[----:B------:R-:W-:Y:S01]  /*1170*/  ISETP.GE.AND P0, PT, R2, R5, PT ;  /* 0x000000050200720c */ /* 0x000fe20003f06270 */
[----:B------:R-:W-:Y:S01]  /*1180*/  IMAD.IADD R76, R227, 0x1, -R4 ;  /* 0x00000001e34c7824 */ /* 0x000fe200078e0a04 */
[----:B------:R-:W-:Y:S01]  /*1190*/  SHF.R.S32.HI R12, RZ, 0x1f, R48 ;  /* 0x0000001fff0c7819 */ /* 0x000fe20000011430 */
[----:B------:R-:W-:Y:S01]  /*11a0*/  IMAD.IADD R15, R0, 0x1, -R8 ;  /* 0x00000001000f7824 */ /* 0x000fe200078e0a08 */
[----:B------:R-:W-:Y:S01]  /*11b0*/  IADD3 R251, R33, R10, RZ ;  /* 0x0000000a21fb7210 */ /* 0x000fe20007ffe0ff */
[----:B------:R-:W-:Y:S01]  /*11c0*/  IMAD R0, R244, R48, RZ ;  /* 0x00000030f4007224 */ /* 0x000fe200078e02ff */
[----:B------:R-:W-:Y:S01]  /*11d0*/  IADD3 R247, R31, R9, RZ ;  /* 0x000000091ff77210 */ /* 0x000fe20007ffe0ff */
[----:B------:R-:W-:Y:S01]  /*11e0*/  IMAD.MOV.U32 R8, RZ, RZ, 0x10 ;  /* 0x00000010ff087424 */ /* 0x000fe200078e00ff */
[----:B------:R-:W-:Y:S01]  /*11f0*/  LOP3.LUT P1, RZ, R15, 0x2, RZ, 0xc0, !PT ;  /* 0x000000020fff7812 */ /* 0x000fe2000782c0ff */
[-C--:B------:R-:W-:Y:S02]  /*1200*/  IMAD R0, R12, R246.reuse, R0 ;  /* 0x000000f60c007224 */ /* 0x080fe400078e0200 */
        /* <DEDUP_REMOVED lines=15> */
.L_x_102:
[----:B------:R-:W-:Y:S05]  /*1300*/  BSYNC B0 ;  /* 0x0000000000007941 */ /* 0x000fea0003800000 */
.L_x_101:
[----:B------:R-:W-:Y:S01]  /*1310*/  ISETP.GE.AND P0, PT, R28, R5, PT ;  /* 0x000000051c00720c */ /* 0x000fe20003f06270 */
[----:B------:R-:W-:Y:S01]  /*1320*/  IMAD.MOV.U32 R0, RZ, RZ, 0x5 ;  /* 0x00000005ff007424 */ /* 0x000fe200078e00ff */
[----:B------:R-:W-:Y:S01]  /*1330*/  BSSY B0, `(.L_x_103) ;  /* 0x000000f000007945 */ /* 0x000fe20003800000 */
[----:B-1----:R-:W-:-:S03]  /*1340*/  IMAD.SHL.U32 R11, R245, 0x20, RZ ;  /* 0x00000020f50b7824 */ /* 0x002fc600078e00ff */
[----:B------:R-:W-:-:S07]  /*1350*/  SHF.L.U64.HI R10, R245, R0, c[0x0][0x19c] ;  /* 0x00006700f50a7619 */ /* 0x000fce0000010200 */
[----:B------:R-:W-:Y:S05]  /*1360*/  @P0 BRA `(.L_x_104) ;  /* 0x000000b000000947 */ /* 0x000fea0003800000 */
[----:B------:R-:W-:-:S13]  /*1370*/  ISETP.GE.AND P0, PT, R248, c[0x0][0x220], PT ;  /* 0x00008800f8007a0c */ /* 0x000fda0003f06270 */
[----:B------:R1:W-:Y:S01]  /*1380*/  @P0 STS.128 [R221+0x2800], RZ ;  /* 0x002800ffdd000388 */ /* 0x0003e20000000c00 */
[----:B------:R-:W-:Y:S05]  /*1390*/  @P0 BRA `(.L_x_104) ;  /* 0x0000008000000947 */ /* 0x000fea0003800000 */
[----:B------:R-:W-:-:S05]  /*13a0*/  IADD3 R0, P0, R11, R6, RZ ;  /* 0x000000060b007210 */ /* 0x000fca0007f1e0ff */
[----:B------:R-:W-:Y:S01]  /*13b0*/  IMAD.X R11, R10, 0x1, R9, P0 ;  /* 0x000000010a0b7824 */ /* 0x000fe200000e0609 */
[----:B------:R-:W-:-:S04]  /*13c0*/  LEA R10, P0, R0, c[0x0][0x168], 0x1 ;  /* 0x00005a00000a7a11 */ /* 0x000fc800078008ff */
[----:B------:R-:W-:-:S05]  /*13d0*/  LEA.HI.X R11, R0, c[0x0][0x16c], R11, 0x1, P0 ;  /* 0x00005b00000b7a11 */ /* 0x000fca00000f0c0b */
[----:B------:R-:W-:Y:S01]  /*13e0*/  @!PT LDS RZ, [RZ] ;  /* 0x00000000fffff984 */ /* 0x000fe20000000800 */
[----:B------:R-:W-:Y:S01]  /*13f0*/  @!PT LDS RZ, [RZ] ;  /* 0x00000000fffff984 */ /* 0x000fe20000000800 */
[----:B------:R-:W-:Y:S01]  /*1400*/  @!PT LDS RZ, [RZ] ;  /* 0x00000000fffff984 */ /* 0x000fe20000000800 */
[----:B------:R1:W-:Y:S04]  /*1410*/  LDGSTS.E.BYPASS.LTC128B.128 [R221+0x2800], [R10.64] ;  /* 0x028000000add7fae */ /* 0x0003e8000b901d46 */
.L_x_104:
[----:B------:R-:W-:Y:S05]  /*1420*/  BSYNC B0 ;  /* 0x0000000000007941 */ /* 0x000fea0003800000 */
.L_x_103:
        /* <DEDUP_REMOVED lines=15> */
.L_x_106:
[----:B------:R-:W-:Y:S05]  /*1520*/  BSYNC B0 ;  /* 0x0000000000007941 */ /* 0x000fea0003800000 */
.L_x_105:
        /* <DEDUP_REMOVED lines=17> */
.L_x_108:
[----:B------:R-:W-:Y:S05]  /*1640*/  BSYNC B0 ;  /* 0x0000000000007941 */ /* 0x000fea0003800000 */
.L_x_107:
[----:B------:R-:W-:Y:S01]  /*1650*/  ISETP.NE.U32.AND P2, PT, RZ, c[0x0][0x318], PT ;  /* 0x0000c600ff007a0c */ /* 0x000fe20003f45070 */
[----:B------:R-:W0:Y:S03]  /*1660*/  LDGDEPBAR ;  /* 0x00000000000079af */ /* 0x000e260000000000 */
[----:B------:R-:W-:-:S13]  /*1670*/  ISETP.NE.AND.EX P2, PT, RZ, c[0x0][0x31c], PT, P2 ;  /* 0x0000c700ff007a0c */ /* 0x000fda0003f45320 */
[----:B------:R-:W-:Y:S01]  /*1680*/  @P2 SHF.R.S32.HI R0, RZ, 0x1f, R25 ;  /* 0x0000001fff002819 */ /* 0x000fe20000011419 */
[----:B-1----:R-:W-:-:S04]  /*1690*/  @P2 IMAD.WIDE.U32 R6, R25, c[0x0][0x320], R16 ;  /* 0x0000c80019062a25 */ /* 0x002fc800078e0010 */
[----:B------:R-:W-:Y:S01]  /*16a0*/  @P2 IMAD R0, R0, c[0x0][0x320], RZ ;  /* 0x0000c80000002a24 */ /* 0x000fe200078e02ff */
[----:B------:R-:W-:Y:S01]  /*16b0*/  @P2 LEA R8, P0, R6, c[0x0][0x318], 0x2 ;  /* 0x0000c60006082a11 */ /* 0x000fe200078010ff */
[----:B------:R-:W-:-:S04]  /*16c0*/  DEPBAR.LE SB0, 0x0 ;  /* 0x000080000000791a */ /* 0x000fc80000000000 */
[----:B------:R-:W-:-:S04]  /*16d0*/  @P2 IMAD R0, R25, c[0x0][0x324], R0 ;  /* 0x0000c90019002a24 */ /* 0x000fc800078e0200 */
[----:B------:R-:W-:-:S05]  /*16e0*/  @P2 IMAD.IADD R0, R7, 0x1, R0 ;  /* 0x0000000107002824 */ /* 0x000fca00078e0200 */
[----:B------:R-:W-:-:S05]  /*16f0*/  @P2 LEA.HI.X R9, R6, c[0x0][0x31c], R0, 0x2, P0 ;  /* 0x0000c70006092a11 */ /* 0x000fca00000f1400 */
[----:B------:R1:W5:Y:S04]  /*1700*/  @P2 LDG.E R8, [R8.64] ;  /* 0x0000000608082981 */ /* 0x000368000c1e1900 */
[----:B------:R-:W-:Y:S01]  /*1710*/  BAR.SYNC.DEFER_BLOCKING 0x0 ;  /* 0x0000000000007b1d */ /* 0x000fe20000010000 */
[----:B------:R-:W-:Y:S01]  /*1720*/  ISETP.GE.AND P1, PT, R2, R5, PT ;  /* 0x000000050200720c */ /* 0x000fe20003f26270 */
[----:B------:R-:W-:Y:S01]  /*1730*/  IMAD R0, R12, c[0x0][0x1a0], RZ ;  /* 0x000068000c007a24 */ /* 0x000fe200078e02ff */
[----:B------:R-:W-:Y:S01]  /*1740*/  MOV R132, RZ ;  /* 0x000000ff00847202 */ /* 0x000fe20000000f00 */
[C---:B------:R-:W-:Y:S02]  /*1750*/  IMAD.WIDE.U32 R6, R48.reuse, c[0x0][0x1a0], RZ ;  /* 0x0000680030067a25 */ /* 0x040fe400078e00ff */
[----:B------:R-:W-:Y:S02]  /*1760*/  BSSY B0, `(.L_x_109) ;  /* 0x0000016000007945 */ /* 0x000fe40003800000 */
[----:B------:R-:W-:Y:S01]  /*1770*/  IMAD R0, R48, c[0x0][0x1a4], R0 ;  /* 0x0000690030007a24 */ /* 0x000fe200078e0200 */
[----:B------:R-:W-:-:S03]  /*1780*/  LEA R2, P0, R6, R30, 0x7 ;  /* 0x0000001e06027211 */ /* 0x000fc600078038ff */
[----:B------:R-:W-:-:S05]  /*1790*/  IMAD.IADD R0, R7, 0x1, R0 ;  /* 0x0000000107007824 */ /* 0x000fca00078e0200 */
[----:B------:R-:W-:Y:S01]  /*17a0*/  LEA.HI.X R3, R6, R247, R0, 0x7, P0 ;  /* 0x000000f706037211 */ /* 0x000fe200000f3c00 */
[----:B-1----:R-:W5:Y:S01]  /*17b0*/  @P2 MUFU.RCP R9, c[0x0][0x238] ;  /* 0x00008e0000092b08 */ /* 0x002f620000001000 */
[----:B------:R1:W-:Y:S04]  /*17c0*/  @P1 STS [R221+0x4000], RZ ;  /* 0x004000ffdd001388 */ /* 0x0003e80000000800 */
[----:B------:R1:W-:Y:S04]  /*17d0*/  @P1 STS [R221+0x4004], RZ ;  /* 0x004004ffdd001388 */ /* 0x0003e80000000800 */
[----:B------:R1:W-:Y:S01]  /*17e0*/  @P1 STS.64 [R221+0x4008], RZ ;  /* 0x004008ffdd001388 */ /* 0x0003e20000000a00 */
[----:B-----5:R-:W-:Y:S01]  /*17f0*/  @P2 FMUL.FTZ R132, R8, R9 ;  /* 0x0000000908842220 */ /* 0x020fe20000410000 */
[----:B------:R-:W-:Y:S05]  /*1800*/  @P1 BRA `(.L_x_110) ;  /* 0x000000b000001947 */ /* 0x000fea0003800000 */
[----:B-1----:R-:W-:-:S13]  /*1810*/  ISETP.GE.AND P0, PT, R248, c[0x0][0x220], PT ;  /* 0x00008800f8007a0c */ /* 0x002fda0003f06270 */
        /* <DEDUP_REMOVED lines=10> */
.L_x_110:
[----:B-1----:R-:W-:Y:S05]  /*18c0*/  BSYNC B0 ;  /* 0x0000000000007941 */ /* 0x002fea0003800000 */
.L_x_109:
[----:B------:R-:W-:Y:S01]  /*18d0*/  ISETP.GE.AND P0, PT, R28, R5, PT ;  /* 0x000000051c00720c */ /* 0x000fe20003f06270 */
[----:B------:R-:W-:-:S12]  /*18e0*/  BSSY B0, `(.L_x_111) ;  /* 0x0000010000007945 */ /* 0x000fd80003800000 */
[----:B------:R1:W-:Y:S01]  /*18f0*/  @P0 STS.128 [R221+0x4800], RZ ;  /* 0x004800ffdd000388 */ /* 0x0003e20000000c00 */
[----:B------:R-:W-:Y:S05]  /*1900*/  @P0 BRA `(.L_x_112) ;  /* 0x000000d000000947 */ /* 0x000fea0003800000 */
[----:B------:R-:W-:-:S13]  /*1910*/  ISETP.GE.AND P0, PT, R248, c[0x0][0x220], PT ;  /* 0x00008800f8007a0c */ /* 0x000fda0003f06270 */
[----:B------:R1:W-:Y:S01]  /*1920*/  @P0 STS.128 [R221+0x4800], RZ ;  /* 0x004800ffdd000388 */ /* 0x0003e20000000c00 */
[----:B------:R-:W-:Y:S05]  /*1930*/  @P0 BRA `(.L_x_112) ;  /* 0x000000a000000947 */ /* 0x000fea0003800000 */
[----:B------:R-:W-:Y:S02]  /*1940*/  IMAD.MOV.U32 R7, RZ, RZ, c[0x0][0x1a0] ;  /* 0x00006800ff077624 */ /* 0x000fe400078e00ff */
        /* <DEDUP_REMOVED lines=9> */
.L_x_112:
[----:B------:R-:W-:Y:S05]  /*19e0*/  BSYNC B0 ;  /* 0x0000000000007941 */ /* 0x000fea0003800000 */
.L_x_111:
        /* <DEDUP_REMOVED lines=17> */
.L_x_114:
[----:B------:R-:W-:Y:S05]  /*1b00*/  BSYNC B0 ;  /* 0x0000000000007941 */ /* 0x000fea0003800000 */
.L_x_113:
        /* <DEDUP_REMOVED lines=18> */
.L_x_116:
[----:B------:R-:W-:Y:S05]  /*1c30*/  BSYNC B0 ;  /* 0x0000000000007941 */ /* 0x000fea0003800000 */
.L_x_115:
[----:B-1----:R-:W-:Y:S01]  /*1c40*/  LOP3.LUT R2, R24, 0xfffffff8, RZ, 0xc0, !PT ;  /* 0xfffffff818027812 */ /* 0x002fe200078ec0ff */
[----:B------:R-:W-:Y:S01]  /*1c50*/  IMAD.SHL.U32 R5, R15, 0x40, RZ ;  /* 0x000000400f057824 */ /* 0x000fe200078e00ff */
[----:B------:R-:W-:Y:S01]  /*1c60*/  SHF.R.S32.HI R8, RZ, 0x4, R21 ;  /* 0x00000004ff087819 */ /* 0x000fe20000011415 */
[----:B------:R-:W-:Y:S01]  /*1c70*/  STL [R1+0x38], R244 ;  /* 0x000038f401007387 */ /* 0x000fe20000100800 */
[----:B------:R-:W-:Y:S01]  /*1c80*/  LOP3.LUT R3, R14, 0x7fffffe, RZ, 0xc0, !PT ;  /* 0x07fffffe0e037812 */ /* 0x000fe200078ec0ff */
[----:B------:R-:W-:Y:S01]  /*1c90*/  IMAD.IADD R2, R227, 0x1, -R2 ;  /* 0x00000001e3027824 */ /* 0x000fe200078e0a02 */
[----:B------:R-:W-:Y:S01]  /*1ca0*/  LEA.HI R6, R21, R8, RZ, 0x1 ;  /* 0x0000000815067211 */ /* 0x000fe200078f08ff */
[----:B------:R-:W-:Y:S01]  /*1cb0*/  STL [R1+0x34], R225 ;  /* 0x000034e101007387 */ /* 0x000fe20000100800 */
[----:B------:R-:W-:Y:S01]  /*1cc0*/  SHF.R.S32.HI R7, RZ, 0x1f, R13 ;  /* 0x0000001fff077819 */ /* 0x000fe2000001140d */
[----:B------:R-:W-:Y:S01]  /*1cd0*/  IMAD.IADD R201, R13, 0x1, -R3 ;  /* 0x000000010dc97824 */ /* 0x000fe200078e0a03 */
[----:B------:R-:W-:Y:S01]  /*1ce0*/  LEA.HI R0, R2, R2, RZ, 0x1 ;  /* 0x0000000202007211 */ /* 0x000fe200078f08ff */
[----:B------:R-:W-:Y:S01]  /*1cf0*/  STL [R1+0x30], R221 ;  /* 0x000030dd01007387 */ /* 0x000fe20000100800 */
[----:B------:R-:W-:-:S02]  /*1d00*/  LOP3.LUT R6, R6, 0xfffffffe, RZ, 0xc0, !PT ;  /* 0xfffffffe06067812 */ /* 0x000fc400078ec0ff */
[----:B------:R-:W-:Y:S01]  /*1d10*/  LEA.HI R7, R7, R13, RZ, 0x3 ;  /* 0x0000000d07077211 */ /* 0x000fe200078f18ff */
[----:B------:R-:W0:Y:S01]  /*1d20*/  LDGDEPBAR ;  /* 0x00000000000079af */ /* 0x000e220000000000 */
[----:B------:R-:W-:Y:S01]  /*1d30*/  LOP3.LUT R3, R0, 0x3fffffe, RZ, 0xc0, !PT ;  /* 0x03fffffe00037812 */ /* 0x000fe200078ec0ff */
[----:B------:R-:W-:Y:S01]  /*1d40*/  IMAD.IADD R8, R8, 0x1, -R6 ;  /* 0x0000000108087824 */ /* 0x000fe200078e0a06 */
[----:B------:R-:W-:Y:S02]  /*1d50*/  SHF.R.S32.HI R49, RZ, 0x1, R0 ;  /* 0x00000001ff317819 */ /* 0x000fe40000011400 */
[----:B------:R-:W-:Y:S01]  /*1d60*/  IADD3 R9, R2, -R3, RZ ;  /* 0x8000000302097210 */ /* 0x000fe20007ffe0ff */
[----:B------:R-:W-:Y:S01]  /*1d70*/  IMAD.SHL.U32 R3, R7, 0x20, RZ ;  /* 0x0000002007037824 */ /* 0x000fe200078e00ff */
[----:B------:R-:W-:Y:S01]  /*1d80*/  LOP3.LUT R2, R5, 0xc0, RZ, 0xc0, !PT ;  /* 0x000000c005027812 */ /* 0x000fe200078ec0ff */
[C---:B------:R-:W-:Y:S01]  /*1d90*/  IMAD.SHL.U32 R0, R49.reuse, 0x40, RZ ;  /* 0x0000004031007824 */ /* 0x040fe200078e00ff */
[----:B------:R-:W-:Y:S01]  /*1da0*/  LOP3.LUT P0, RZ, R49, 0x2, RZ, 0xc0, !PT ;  /* 0x0000000231ff7812 */ /* 0x000fe2000780c0ff */
[----:B------:R-:W-:Y:S01]  /*1db0*/  IMAD.SHL.U32 R5, R8, 0x8, RZ ;  /* 0x0000000808057824 */ /* 0x000fe200078e00ff */
[----:B------:R-:W-:Y:S01]  /*1dc0*/  LOP3.LUT R200, R3, 0xffffff00, RZ, 0xc0, !PT ;  /* 0xffffff0003c87812 */ /* 0x000fe200078ec0ff */
[----:B------:R-:W-:Y:S01]  /*1dd0*/  IMAD.SHL.U32 R7, R23, 0x8, RZ ;  /* 0x0000000817077824 */ /* 0x000fe200078e00ff */
[----:B------:R-:W-:-:S02]  /*1de0*/  LOP3.LUT R0, R0, 0xc0, RZ, 0xc0, !PT ;  /* 0x000000c000007812 */ /* 0x000fc400078ec0ff */
[----:B------:R-:W-:Y:S02]  /*1df0*/  LOP3.LUT R6, R2, 0x8, R5, 0xf8, !PT ;  /* 0x0000000802067812 */ /* 0x000fe400078ef805 */
[----:B------:R-:W-:Y:S02]  /*1e00*/  SHF.R.U32.HI R3, RZ, 0x3, R2 ;  /* 0x00000003ff037819 */ /* 0x000fe40000011602 */
[----:B------:R-:W-:Y:S02]  /*1e10*/  LEA R2, R51, R200, 0x9 ;  /* 0x000000c833027211 */ /* 0x000fe400078e48ff */
[----:B------:R-:W-:Y:S01]  /*1e20*/  LOP3.LUT R5, R0, 0x8, R7, 0xf8, !PT ;  /* 0x0000000800057812 */ /* 0x000fe200078ef807 */
[----:B------:R-:W-:Y:S01]  /*1e30*/  IMAD R7, R8, 0x8, R9 ;  /* 0x0000000808077824 */ /* 0x000fe200078e0209 */
[----:B------:R-:W-:Y:S01]  /*1e40*/  SHF.R.U32.HI R0, RZ, 0x3, R0 ;  /* 0x00000003ff007819 */ /* 0x000fe20000011600 */
[----:B------:R-:W-:Y:S01]  /*1e50*/  IMAD R2, R201, 0x20, R2 ;  /* 0x00000020c9027824 */ /* 0x000fe200078e0202 */
[----:B------:R-:W-:-:S02]  /*1e60*/  LOP3.LUT R202, R6, R3, RZ, 0x3c, !PT ;  /* 0x0000000306ca7212 */ /* 0x000fc400078e3cff */
[----:B------:R-:W-:-:S03]  /*1e70*/  LOP3.LUT R0, R5, R0, RZ, 0x3c, !PT ;  /* 0x0000000005007212 */ /* 0x000fc600078e3cff */
[----:B------:R-:W-:Y:S02]  /*1e80*/  IMAD.IADD R2, R202, 0x1, R2 ;  /* 0x00000001ca027824 */ /* 0x000fe400078e0202 */
[----:B------:R-:W-:-:S03]  /*1e90*/  IMAD.U32 R0, R7, 0x20, R0 ;  /* 0x0000002007007824 */ /* 0x000fc600078e0000 */
[----:B------:R-:W-:Y:S01]  /*1ea0*/  SHF.L.U32 R211, R2, 0x1, RZ ;  /* 0x0000000102d37819 */ /* 0x000fe200000006ff */
[----:B------:R-:W-:-:S04]  /*1eb0*/  IMAD.SHL.U32 R208, R0, 0x2, RZ ;  /* 0x0000000200d07824 */ /* 0x000fc800078e00ff */
[----:B------:R-:W-:Y:S01]  /*1ec0*/  LDSM.16.M88.4 R12, [R211] ;  /* 0x00000000d30c783b */ /* 0x000fe20000000200 */
[----:B------:R-:W-:Y:S01]  /*1ed0*/  IADD3 R0, R208, 0x2000, RZ ;  /* 0x00002000d0007810 */ /* 0x000fe20007ffe0ff */
[----:B------:R-:W-:Y:S01]  /*1ee0*/  IMAD R212, R4, 0x2, R211 ;  /* 0x0000000204d47824 */ /* 0x000fe200078e02d3 */
[----:B------:R-:W-:Y:S01]  /*1ef0*/  IADD3 R213, R208, 0x2020, RZ ;  /* 0x00002020d0d57810 */ /* 0x000fe20007ffe0ff */
[----:B----4-:R-:W1:Y:S01]  /*1f00*/  LDSM.16.M88.4 R28, [R208+0x2000] ;  /* 0x00200000d01c783b */ /* 0x010e620000000200 */
[----:B------:R-:W-:Y:S02]  /*1f10*/  @P0 IADD3 R213, R0, -0x20, RZ ;  /* 0xffffffe000d50810 */ /* 0x000fe40007ffe0ff */
[----:B------:R-:W-:Y:S01]  /*1f20*/  SHF.R.S32.HI R0, RZ, 0x1f, R76 ;  /* 0x0000001fff007819 */ /* 0x000fe2000001144c */
[----:B------:R-:W4:Y:S03]  /*1f30*/  LDSM.16.M88.4 R8, [R211+0x1000] ;  /* 0x00100000d308783b */ /* 0x000f260000000200 */
[----:B------:R-:W-:Y:S01]  /*1f40*/  LEA.HI R0, R0, R76, RZ, 0x2 ;  /* 0x0000004c00007211 */ /* 0x000fe200078f10ff */
[----:B------:R-:W2:Y:S03]  /*1f50*/  LDSM.16.M88.4 R40, [R208+0x3800] ;  /* 0x00380000d028783b */ /* 0x000ea60000000200 */
[----:B------:R-:W-:Y:S01]  /*1f60*/  SHF.R.S32.HI R2, RZ, 0x2, R0 ;  /* 0x00000002ff027819 */ /* 0x000fe20000011400 */
[----:B------:R-:W-:Y:S04]  /*1f70*/  LDSM.16.M88.4 R44, [R208+0x3c00] ;  /* 0x003c0000d02c783b */ /* 0x000fe80000000200 */
[----:B------:R-:W-:Y:S01]  /*1f80*/  LDSM.16.M88.4 R36, [R208+0x3400] ;  /* 0x00340000d024783b */ /* 0x000fe20000000200 */
[----:B------:R-:W-:-:S03]  /*1f90*/  IMAD R0, R51, 0x10, R2 ;  /* 0x0000001033007824 */ /* 0x000fc600078e0202 */
[----:B------:R-:W3:Y:S01]  /*1fa0*/  LDSM.16.M88.4 R24, [R208+0x2400] ;  /* 0x00240000d018783b */ /* 0x000ee20000000200 */
[----:B------:R-:W-:-:S03]  /*1fb0*/  IMAD.IADD R226, R226, 0x1, R0 ;  /* 0x00000001e2e27824 */ /* 0x000fc600078e0200 */
[----:B------:R-:W2:Y:S02]  /*1fc0*/  LDSM.16.M88.4 R20, [R208+0x2800] ;  /* 0x00280000d014783b */ /* 0x000ea40000000200 */
[----:B------:R-:W-:Y:S02]  /*1fd0*/  IADD3 R0, R50, R226, -R172 ;  /* 0x000000e232007210 */ /* 0x000fe40007ffe8ac */
[----:B------:R-:W2:Y:S04]  /*1fe0*/  LDSM.16.M88.4 R16, [R208+0x2c00] ;  /* 0x002c0000d010783b */ /* 0x000ea80000000200 */
[----:B------:R-:W2:Y:S04]  /*1ff0*/  LDSM.16.M88.4 R32, [R208+0x3000] ;  /* 0x00300000d020783b */ /* 0x000ea80000000200 */
[----:B------:R-:W-:Y:S01]  /*2000*/  LDSM.16.M88.4 R60, [R213+0x1000] ;  /* 0x00100000d53c783b */ /* 0x000fe20000000200 */
[-C--:B-1----:R-:W-:Y:S03]  /*2010*/  HMMA.16816.F32 R72, R12, R28.reuse, RZ ;  /* 0x0000001c0c48723c */ /* 0x082fe600000018ff */
[----:B------:R-:W-:Y:S04]  /*2020*/  LDSM.16.M88.4 R196, [R213+0x1c00] ;  /* 0x001c0000d5c4783b */ /* 0x000fe80000000200 */
[----:B------:R-:W-:Y:S01]  /*2030*/  LDSM.16.M88.4 R188, [R213+0x1800] ;  /* 0x00180000d5bc783b */ /* 0x000fe20000000200 */
[C---:B----4-:R-:W-:Y:S03]  /*2040*/  HMMA.16816.F32 R108, R8.reuse, R28, RZ ;  /* 0x0000001c086c723c */ /* 0x050fe600000018ff */
[----:B------:R-:W-:Y:S04]  /*2050*/  LDSM.16.M88.4 R56, [R213+0x800] ;  /* 0x00080000d538783b */ /* 0x000fe80000000200 */
[----:B------:R-:W-:Y:S01]  /*2060*/  STL [R1+0x28], R2 ;  /* 0x0000280201007387 */ /* 0x000fe20000100800 */
[-C--:B------:R-:W-:Y:S03]  /*2070*/  HMMA.16816.F32 R128, R8, R30.reuse, RZ ;  /* 0x0000001e0880723c */ /* 0x080fe600000018ff */
[----:B------:R-:W-:Y:S05]  /*2080*/  LDSM.16.M88.4 R176, [R213+0x1400] ;  /* 0x00140000d5b0783b */ /* 0x000fea0000000200 */
[----:B------:R-:W-:Y:S08]  /*2090*/  HMMA.16816.F32 R104, R12, R30, RZ ;  /* 0x0000001e0c68723c */ /* 0x000ff000000018ff */
[C---:B--2---:R-:W-:Y:S08]  /*20a0*/  HMMA.16816.F32 R28, R8.reuse, R40, RZ ;  /* 0x00000028081c723c */ /* 0x044ff000000018ff */
[C---:B---3--:R-:W-:Y:S08]  /*20b0*/  HMMA.16816.F32 R112, R8.reuse, R24, RZ ;  /* 0x000000180870723c */ /* 0x048ff000000018ff */
[C---:B------:R-:W-:Y:S08]  /*20c0*/  HMMA.16816.F32 R116, R8.reuse, R20, RZ ;  /* 0x000000140874723c */ /* 0x040ff000000018ff */
[----:B------:R-:W-:Y:S01]  /*20d0*/  IMAD.MOV.U32 R186, RZ, RZ, R30 ;  /* 0x000000ffffba7224 */ /* 0x000fe200078e001e */
[----:B------:R-:W-:Y:S01]  /*20e0*/  HMMA.16816.F32 R120, R8, R16, RZ ;  /* 0x000000100878723c */ /* 0x000fe200000018ff */
[----:B------:R-:W-:-:S02]  /*20f0*/  IMAD.MOV.U32 R185, RZ, RZ, R31 ;  /* 0x000000ffffb97224 */ /* 0x000fc400078e001f */
[----:B------:R-:W-:Y:S02]  /*2100*/  IMAD.MOV.U32 R184, RZ, RZ, R28 ;  /* 0x000000ffffb87224 */ /* 0x000fe400078e001c */
[----:B------:R-:W-:-:S03]  /*2110*/  IMAD.MOV.U32 R183, RZ, RZ, R29 ;  /* 0x000000ffffb77224 */ /* 0x000fc600078e001d */
[C---:B------:R-:W-:Y:S08]  /*2120*/  HMMA.16816.F32 R28, R8.reuse, R44, RZ ;  /* 0x0000002c081c723c */ /* 0x040ff000000018ff */
[C---:B------:R-:W-:Y:S08]  /*2130*/  HMMA.16816.F32 R124, R8.reuse, R32, RZ ;  /* 0x00000020087c723c */ /* 0x040ff000000018ff */
[C---:B------:R-:W-:Y:S08]  /*2140*/  HMMA.16816.F32 R52, R8.reuse, R36, RZ ;  /* 0x000000240834723c */ /* 0x040ff000000018ff */
[----:B------:R-:W-:Y:S01]  /*2150*/  MOV R180, R31 ;  /* 0x0000001f00b47202 */ /* 0x000fe20000000f00 */
[----:B------:R-:W-:Y:S01]  /*2160*/  IMAD.MOV.U32 R171, RZ, RZ, R29 ;  /* 0x000000ffffab7224 */ /* 0x000fe200078e001d */
[----:B------:R-:W-:Y:S01]  /*2170*/  HMMA.16816.F32 R136, R8, R26, RZ ;  /* 0x0000001a0888723c */ /* 0x000fe200000018ff */
[----:B------:R-:W-:-:S02]  /*2180*/  IMAD.MOV.U32 R170, RZ, RZ, R28 ;  /* 0x000000ffffaa7224 */ /* 0x000fc400078e001c */
[----:B------:R-:W-:-:S05]  /*2190*/  IMAD.MOV.U32 R173, RZ, RZ, R30 ;  /* 0x000000ffffad7224 */ /* 0x000fca00078e001e */
[C---:B------:R-:W-:Y:S06]  /*21a0*/  HMMA.16816.F32 R28, R8.reuse, R38, RZ ;  /* 0x00000026081c723c */ /* 0x040fec00000018ff */
[----:B------:R-:W-:Y:S01]  /*21b0*/  IMAD.MOV.U32 R169, RZ, RZ, R53 ;  /* 0x000000ffffa97224 */ /* 0x000fe200078e0035 */
[----:B------:R-:W-:Y:S01]  /*21c0*/  MOV R133, R55 ;  /* 0x0000003700857202 */ /* 0x000fe20000000f00 */
[----:B------:R-:W-:Y:S01]  /*21d0*/  HMMA.16816.F32 R144, R8, R22, RZ ;  /* 0x000000160890723c */ /* 0x000fe200000018ff */
[----:B------:R-:W-:Y:S02]  /*21e0*/  IMAD.MOV.U32 R168, RZ, RZ, R54 ;  /* 0x000000ffffa87224 */ /* 0x000fe400078e0036 */
[----:B------:R-:W-:-:S05]  /*21f0*/  IMAD.MOV.U32 R134, RZ, RZ, R52 ;  /* 0x000000ffff867224 */ /* 0x000fca00078e0034 */
[C---:B------:R-:W-:Y:S08]  /*2200*/  HMMA.16816.F32 R148, R8.reuse, R18, RZ ;  /* 0x000000120894723c */ /* 0x040ff000000018ff */
[----:B------:R-:W-:Y:S01]  /*2210*/  IMAD.MOV.U32 R223, RZ, RZ, R30 ;  /* 0x000000ffffdf7224 */ /* 0x000fe200078e001e */
[----:B------:R-:W-:Y:S01]  /*2220*/  MOV R222, R28 ;  /* 0x0000001c00de7202 */ /* 0x000fe20000000f00 */
[----:B------:R-:W-:Y:S01]  /*2230*/  IMAD.MOV.U32 R175, RZ, RZ, R29 ;  /* 0x000000ffffaf7224 */ /* 0x000fe200078e001d */
[----:B------:R-:W-:Y:S01]  /*2240*/  HMMA.16816.F32 R152, R8, R34, RZ ;  /* 0x000000220898723c */ /* 0x000fe200000018ff */
[----:B------:R-:W-:-:S07]  /*2250*/  IMAD.MOV.U32 R245, RZ, RZ, R31 ;  /* 0x000000fffff57224 */ /* 0x000fce00078e001f */
[C---:B------:R-:W-:Y:S08]  /*2260*/  HMMA.16816.F32 R28, R8.reuse, R42, RZ ;  /* 0x0000002a081c723c */ /* 0x040ff000000018ff */
[----:B------:R-:W-:Y:S08]  /*2270*/  HMMA.16816.F32 R8, R8, R46, RZ ;  /* 0x0000002e0808723c */ /* 0x000ff000000018ff */
[C---:B------:R-:W-:Y:S08]  /*2280*/  HMMA.16816.F32 R64, R12.reuse, R20, RZ ;  /* 0x000000140c40723c */ /* 0x040ff000000018ff */
[----:B------:R-:W-:Y:S01]  /*2290*/  HMMA.16816.F32 R80, R12, R22, RZ ;  /* 0x000000160c50723c */ /* 0x000fe200000018ff */
[----:B------:R-:W-:Y:S01]  /*22a0*/  IMAD.MOV.U32 R182, RZ, RZ, R29 ;  /* 0x000000ffffb67224 */ /* 0x000fe200078e001d */
[----:B------:R-:W-:Y:S01]  /*22b0*/  MOV R174, R30 ;  /* 0x0000001e00ae7202 */ /* 0x000fe20000000f00 */
[----:B------:R-:W-:-:S02]  /*22c0*/  IMAD.MOV.U32 R181, RZ, RZ, R31 ;  /* 0x000000ffffb57224 */ /* 0x000fc400078e001f */
[----:B------:R-:W-:-:S03]  /*22d0*/  IMAD.MOV.U32 R135, RZ, RZ, R28 ;  /* 0x000000ffff877224 */ /* 0x000fc600078e001c */
[----:B------:R-:W-:Y:S01]  /*22e0*/  IMAD.MOV.U32 R220, RZ, RZ, R9 ;  /* 0x000000ffffdc7224 */ /* 0x000fe200078e0009 */
[----:B------:R-:W-:Y:S01]  /*22f0*/  MOV R210, R8 ;  /* 0x0000000800d27202 */ /* 0x000fe20000000f00 */
[----:B------:R-:W-:Y:S01]  /*2300*/  IMAD.MOV.U32 R215, RZ, RZ, R10 ;  /* 0x000000ffffd77224 */ /* 0x000fe200078e000a */
[C---:B------:R-:W-:Y:S01]  /*2310*/  HMMA.16816.F32 R20, R12.reuse, R40, RZ ;  /* 0x000000280c14723c */ /* 0x040fe200000018ff */
[----:B------:R-:W-:Y:S02]  /*2320*/  IMAD.MOV.U32 R214, RZ, RZ, R11 ;  /* 0x000000ffffd67224 */ /* 0x000fe400078e000b */
[----:B------:R-:W1:Y:S05]  /*2330*/  LDSM.16.M88.4 R8, [R212] ;  /* 0x00000000d408783b */ /* 0x000e6a0000000200 */
[C---:B------:R-:W-:Y:S01]  /*2340*/  HMMA.16816.F32 R88, R12.reuse, R42, RZ ;  /* 0x0000002a0c58723c */ /* 0x040fe200000018ff */
[----:B------:R-:W2:Y:S07]  /*2350*/  LDSM.16.M88.4 R40, [R213+0xc00] ;  /* 0x000c0000d528783b */ /* 0x000eae0000000200 */
[C---:B------:R-:W-:Y:S08]  /*2360*/  HMMA.16816.F32 R28, R12.reuse, R32, RZ ;  /* 0x000000200c1c723c */ /* 0x040ff000000018ff */
[C---:B------:R-:W-:Y:S08]  /*2370*/  HMMA.16816.F32 R52, R12.reuse, R16, RZ ;  /* 0x000000100c34723c */ /* 0x040ff000000018ff */
[C---:B------:R-:W-:Y:S08]  /*2380*/  HMMA.16816.F32 R100, R12.reuse, R18, RZ ;  /* 0x000000120c64723c */ /* 0x040ff000000018ff */
[C---:B------:R-:W-:Y:S08]  /*2390*/  HMMA.16816.F32 R68, R12.reuse, R24, RZ ;  /* 0x000000180c44723c */ /* 0x040ff000000018ff */
[C---:B------:R-:W-:Y:S08]  /*23a0*/  HMMA.16816.F32 R84, R12.reuse, R26, RZ ;  /* 0x0000001a0c54723c */ /* 0x040ff000000018ff */
[C---:B------:R-:W-:Y:S08]  /*23b0*/  HMMA.16816.F32 R16, R12.reuse, R44, RZ ;  /* 0x0000002c0c10723c */ /* 0x040ff000000018ff */
[C---:B------:R-:W-:Y:S01]  /*23c0*/  HMMA.16816.F32 R96, R12.reuse, R34, RZ ;  /* 0x000000220c60723c */ /* 0x040fe200000018ff */
[----:B------:R-:W3:Y:S07]  /*23d0*/  LDSM.16.M88.4 R32, [R213] ;  /* 0x00000000d520783b */ /* 0x000eee0000000200 */
[C---:B------:R-:W-:Y:S08]  /*23e0*/  HMMA.16816.F32 R24, R12.reuse, R36, RZ ;  /* 0x000000240c18723c */ /* 0x040ff000000018ff */
[C---:B------:R-:W-:Y:S01]  /*23f0*/  HMMA.16816.F32 R92, R12.reuse, R38, RZ ;  /* 0x000000260c5c723c */ /* 0x040fe200000018ff */
[----:B------:R-:W4:Y:S07]  /*2400*/  LDSM.16.M88.4 R36, [R213+0x400] ;  /* 0x00040000d524783b */ /* 0x000f2e0000000200 */
[----:B------:R-:W-:Y:S07]  /*2410*/  HMMA.16816.F32 R44, R12, R46, RZ ;  /* 0x0000002e0c2c723c */ /* 0x000fee00000018ff */
[----:B------:R-:W-:Y:S01]  /*2420*/  IMAD.SHL.U32 R12, R227, 0x2, RZ ;  /* 0x00000002e30c7824 */ /* 0x000fe200078e00ff */
[----:B-1----:R-:W-:Y:S04]  /*2430*/  HMMA.16816.F32 R232, R8, R60, R28 ;  /* 0x0000003c08e8723c */ /* 0x002fe8000000181c */
[----:B------:R-:W-:-:S04]  /*2440*/  LOP3.LUT R12, R12, 0x6, RZ, 0xc0, !PT ;  /* 0x000000060c0c7812 */ /* 0x000fc800078ec0ff */
[----:B------:R-:W-:Y:S01]  /*2450*/  LEA R12, R48, R12, 0x7 ;  /* 0x0000000c300c7211 */ /* 0x000fe200078e38ff */
[C---:B--2---:R-:W-:Y:S03]  /*2460*/  HMMA.16816.F32 R164, R8.reuse, R40, R52 ;  /* 0x0000002808a4723c */ /* 0x044fe60000001834 */
[----:B------:R-:W-:Y:S01]  /*2470*/  IADD3 R48, R12, 0x1, RZ ;  /* 0x000000010c307810 */ /* 0x000fe20007ffe0ff */
[----:B------:R-:W-:Y:S01]  /*2480*/  IMAD.IADD R2, R0, 0x1, -R12 ;  /* 0x0000000100027824 */ /* 0x000fe200078e0a0c */
[C---:B------:R-:W-:Y:S02]  /*2490*/  IADD3 R28, R12.reuse, 0x8, RZ ;  /* 0x000000080c1c7810 */ /* 0x040fe40007ffe0ff */
[----:B------:R-:W-:Y:S01]  /*24a0*/  IADD3 R49, R12, 0x9, RZ ;  /* 0x000000090c317810 */ /* 0x000fe20007ffe0ff */
[----:B------:R-:W-:Y:S01]  /*24b0*/  IMAD.IADD R5, R0, 0x1, -R48 ;  /* 0x0000000100057824 */ /* 0x000fe200078e0a30 */
[----:B------:R-:W-:Y:S01]  /*24c0*/  IABS R2, R2 ;  /* 0x0000000200027213 */ /* 0x000fe20000000000 */
[----:B------:R-:W-:Y:S01]  /*24d0*/  HMMA.16816.F32 R16, R8, R196, R16 ;  /* 0x000000c40810723c */ /* 0x000fe20000001810 */
[----:B------:R-:W-:-:S02]  /*24e0*/  IADD3 R52, R12, 0x10, RZ ;  /* 0x000000100c347810 */ /* 0x000fc40007ffe0ff */
[----:B------:R-:W-:Y:S01]  /*24f0*/  IADD3 R53, R12, 0x11, RZ ;  /* 0x000000110c357810 */ /* 0x000fe20007ffe0ff */
[----:B------:R-:W-:Y:S01]  /*2500*/  IMAD.MOV.U32 R3, RZ, RZ, R2 ;  /* 0x000000ffff037224 */ /* 0x000fe200078e0002 */
[----:B------:R-:W-:Y:S01]  /*2510*/  IABS R2, R5 ;  /* 0x0000000500027213 */ /* 0x000fe20000000000 */
[----:B------:R-:W-:Y:S01]  /*2520*/  IMAD.IADD R5, R0, 0x1, -R28 ;  /* 0x0000000100057824 */ /* 0x000fe200078e0a1c */
[----:B------:R-:W-:Y:S01]  /*2530*/  IADD3 R55, R12, 0x18, RZ ;  /* 0x000000180c377810 */ /* 0x000fe20007ffe0ff */
[----:B------:R1:W-:Y:S01]  /*2540*/  I2F R54, R3 ;  /* 0x0000000300367306 */ /* 0x0003e20000201400 */
[----:B------:R-:W-:Y:S01]  /*2550*/  HMMA.16816.F32 R20, R8, R188, R20 ;  /* 0x000000bc0814723c */ /* 0x000fe20000001814 */
[-C--:B------:R-:W-:Y:S02]  /*2560*/  ISETP.GE.AND P2, PT, R28, R50.reuse, PT ;  /* 0x000000321c00720c */ /* 0x080fe40003f46270 */
[-C--:B------:R-:W-:Y:S02]  /*2570*/  ISETP.GE.AND P4, PT, R12, R50.reuse, PT ;  /* 0x000000320c00720c */ /* 0x080fe40003f86270 */
[----:B------:R-:W-:-:S02]  /*2580*/  ISETP.GE.AND P3, PT, R48, R50, PT ;  /* 0x000000323000720c */ /* 0x000fc40003f66270 */
[-C--:B------:R-:W-:Y:S01]  /*2590*/  ISETP.GE.AND P1, PT, R49, R50.reuse, PT ;  /* 0x000000323100720c */ /* 0x080fe20003f26270 */
[C---:B------:R-:W-:Y:S01]  /*25a0*/  HMMA.16816.F32 R160, R8.reuse, R56, R64 ;  /* 0x0000003808a0723c */ /* 0x040fe20000001840 */
[-C--:B------:R-:W-:Y:S02]  /*25b0*/  ISETP.GE.AND P0, PT, R52, R50.reuse, PT ;  /* 0x000000323400720c */ /* 0x080fe40003f06270 */
[-C--:B------:R-:W-:Y:S02]  /*25c0*/  ISETP.GE.AND P6, PT, R53, R50.reuse, PT ;  /* 0x000000323500720c */ /* 0x080fe40003fc6270 */
[----:B------:R-:W-:Y:S02]  /*25d0*/  ISETP.GE.AND P5, PT, R55, R50, PT ;  /* 0x000000323700720c */ /* 0x000fe40003fa6270 */
[----:B-1----:R-:W-:Y:S01]  /*25e0*/  MOV R3, R2 ;  /* 0x0000000200037202 */ /* 0x002fe20000000f00 */
[----:B------:R-:W-:Y:S01]  /*25f0*/  IMAD.MOV.U32 R244, RZ, RZ, R18 ;  /* 0x000000fffff47224 */ /* 0x000fe200078e0012 */
[----:B------:R-:W-:Y:S01]  /*2600*/  IABS R2, R5 ;  /* 0x0000000500027213 */ /* 0x000fe20000000000 */
[C---:B------:R-:W-:Y:S01]  /*2610*/  HMMA.16816.F32 R240, R8.reuse, R176, R24 ;  /* 0x000000b008f0723c */ /* 0x040fe20000001818 */
[----:B------:R-:W-:Y:S01]  /*2620*/  IADD3 R5, R0, -R49, RZ ;  /* 0x8000003100057210 */ /* 0x000fe20007ffe0ff */
[----:B------:R1:W-:Y:S01]  /*2630*/  I2F R31, R3 ;  /* 0x00000003001f7306 */ /* 0x0003e20000201400 */
[C---:B------:R-:W-:Y:S01]  /*2640*/  IADD3 R64, R12.reuse, 0x19, RZ ;  /* 0x000000190c407810 */ /* 0x040fe20007ffe0ff */
[----:B------:R-:W2:Y:S01]  /*2650*/  LDSM.16.M88.4 R24, [R212+0x1000] ;  /* 0x00100000d418783b */ /* 0x000ea20000000200 */
[----:B------:R-:W-:Y:S01]  /*2660*/  MOV R246, R19 ;  /* 0x0000001300f67202 */ /* 0x000fe20000000f00 */
[----:B------:R-:W-:Y:S01]  /*2670*/  IMAD.MOV.U32 R7, RZ, RZ, R20 ;  /* 0x000000ffff077224 */ /* 0x000fe200078e0014 */
[C---:B------:R-:W-:Y:S01]  /*2680*/  IADD3 R65, R12.reuse, 0x20, RZ ;  /* 0x000000200c417810 */ /* 0x040fe20007ffe0ff */
[----:B---3--:R-:W-:Y:S01]  /*2690*/  HMMA.16816.F32 R140, R8, R32, R72 ;  /* 0x00000020088c723c */ /* 0x008fe20000001848 */
[C---:B------:R-:W-:Y:S01]  /*26a0*/  IADD3 R66, R12.reuse, 0x21, RZ ;  /* 0x000000210c427810 */ /* 0x040fe20007ffe0ff */
[----:B------:R-:W-:Y:S01]  /*26b0*/  IMAD.MOV.U32 R6, RZ, RZ, R23 ;  /* 0x000000ffff067224 */ /* 0x000fe200078e0017 */
[----:B------:R-:W-:Y:S01]  /*26c0*/  IADD3 R67, R12, 0x28, RZ ;  /* 0x000000280c437810 */ /* 0x000fe20007ffe0ff */
[----:B------:R-:W-:Y:S01]  /*26d0*/  IMAD.MOV.U32 R224, RZ, RZ, R22 ;  /* 0x000000ffffe07224 */ /* 0x000fe200078e0016 */
[----:B------:R-:W-:-:S04]  /*26e0*/  DEPBAR.LE SB0, 0x0 ;  /* 0x000080000000791a */ /* 0x000fc80000000000 */
[----:B------:R-:W-:Y:S01]  /*26f0*/  IMAD.MOV.U32 R74, RZ, RZ, R17 ;  /* 0x000000ffff4a7224 */ /* 0x000fe200078e0011 */
[C---:B----4-:R-:W-:Y:S01]  /*2700*/  HMMA.16816.F32 R156, R8.reuse, R36, R68 ;  /* 0x00000024089c723c */ /* 0x050fe20000001844 */
[----:B-1----:R-:W-:Y:S01]  /*2710*/  IMAD.MOV.U32 R3, RZ, RZ, R2 ;  /* 0x000000ffff037224 */ /* 0x002fe200078e0002 */
[----:B------:R-:W-:Y:S01]  /*2720*/  IABS R2, R5 ;  /* 0x0000000500027213 */ /* 0x000fe20000000000 */
[----:B------:R-:W-:Y:S01]  /*2730*/  IMAD.IADD R5, R0, 0x1, -R52 ;  /* 0x0000000100057824 */ /* 0x000fe200078e0a34 */
[C---:B------:R-:W-:Y:S01]  /*2740*/  IADD3 R72, R12.reuse, 0x39, RZ ;  /* 0x000000390c487810 */ /* 0x040fe20007ffe0ff */
[----:B------:R1:W-:Y:S01]  /*2750*/  I2F R30, R3 ;  /* 0x00000003001e7306 */ /* 0x0003e20000201400 */
[----:B------:R-:W-:Y:S01]  /*2760*/  IMAD.MOV.U32 R187, RZ, RZ, R21 ;  /* 0x000000ffffbb7224 */ /* 0x000fe200078e0015 */
[C---:B------:R-:W-:Y:S01]  /*2770*/  IADD3 R68, R12.reuse, 0x29, RZ ;  /* 0x000000290c447810 */ /* 0x040fe20007ffe0ff */
[----:B------:R-:W-:Y:S01]  /*2780*/  HMMA.16816.F32 R20, R8, R190, R88 ;  /* 0x000000be0814723c */ /* 0x000fe20000001858 */
[----:B------:R-:W-:Y:S01]  /*2790*/  IMAD.MOV.U32 R73, RZ, RZ, R16 ;  /* 0x000000ffff497224 */ /* 0x000fe200078e0010 */
[----:B------:R-:W-:-:S02]  /*27a0*/  IADD3 R69, R12, 0x30, RZ ;  /* 0x000000300c457810 */ /* 0x000fc40007ffe0ff */
[C---:B------:R-:W-:Y:S02]  /*27b0*/  IADD3 R70, R12.reuse, 0x31, RZ ;  /* 0x000000310c467810 */ /* 0x040fe40007ffe0ff */
[----:B------:R-:W-:Y:S01]  /*27c0*/  IADD3 R71, R12, 0x38, RZ ;  /* 0x000000380c477810 */ /* 0x000fe20007ffe0ff */
[----:B------:R-:W-:Y:S01]  /*27d0*/  IMAD.MOV.U32 R90, RZ, RZ, R210 ;  /* 0x000000ffff5a7224 */ /* 0x000fe200078e00d2 */
[----:B------:R-:W-:Y:S01]  /*27e0*/  HMMA.16816.F32 R228, R8, R62, R96 ;  /* 0x0000003e08e4723c */ /* 0x000fe20000001860 */
[----:B------:R-:W-:Y:S01]  /*27f0*/  MOV R91, R74 ;  /* 0x0000004a005b7202 */ /* 0x000fe20000000f00 */
[----:B-1----:R-:W-:Y:S01]  /*2800*/  IMAD.MOV.U32 R3, RZ, RZ, R2 ;  /* 0x000000ffff037224 */ /* 0x002fe200078e0002 */
[----:B------:R-:W-:Y:S01]  /*2810*/  IABS R2, R5 ;  /* 0x0000000500027213 */ /* 0x000fe20000000000 */
[----:B------:R-:W-:-:S04]  /*2820*/  IMAD.IADD R5, R0, 0x1, -R53 ;  /* 0x0000000100057824 */ /* 0x000fc800078e0a35 */
[----:B------:R-:W-:Y:S01]  /*2830*/  HMMA.16816.F32 R104, R8, R34, R104 ;  /* 0x000000220868723c */ /* 0x000fe20000001868 */
[----:B------:R1:W-:Y:S01]  /*2840*/  I2F R29, R3 ;  /* 0x00000003001d7306 */ /* 0x0003e20000201400 */
[----:B------:R-:W-:Y:S01]  /*2850*/  IADD3 R98, R12, 0x69, RZ ;  /* 0x000000690c627810 */ /* 0x000fe20007ffe0ff */
[----:B------:R-:W-:Y:S01]  /*2860*/  IMAD.MOV.U32 R99, RZ, RZ, R223 ;  /* 0x000000ffff637224 */ /* 0x000fe200078e00df */
[----:B------:R-:W-:-:S04]  /*2870*/  MOV R97, R224 ;  /* 0x000000e000617202 */ /* 0x000fc80000000f00 */
[----:B------:R-:W-:Y:S01]  /*2880*/  MOV R88, R21 ;  /* 0x0000001500587202 */ /* 0x000fe20000000f00 */
[----:B------:R-:W-:Y:S01]  /*2890*/  IMAD.MOV.U32 R75, RZ, RZ, R23 ;  /* 0x000000ffff4b7224 */ /* 0x000fe200078e0017 */
[C---:B------:R-:W-:Y:S01]  /*28a0*/  HMMA.16816.F32 R84, R8.reuse, R38, R84 ;  /* 0x000000260854723c */ /* 0x040fe20000001854 */
[----:B------:R-:W-:Y:S02]  /*28b0*/  IMAD.MOV.U32 R96, RZ, RZ, R22 ;  /* 0x000000ffff607224 */ /* 0x000fe400078e0016 */
[----:B------:R-:W-:Y:S02]  /*28c0*/  IMAD.MOV.U32 R89, RZ, RZ, R20 ;  /* 0x000000ffff597224 */ /* 0x000fe400078e0014 */
[----:B-1----:R-:W-:Y:S01]  /*28d0*/  IMAD.MOV.U32 R3, RZ, RZ, R2 ;  /* 0x000000ffff037224 */ /* 0x002fe200078e0002 */
[----:B------:R-:W-:Y:S02]  /*28e0*/  IABS R2, R5 ;  /* 0x0000000500027213 */ /* 0x000fe40000000000 */
[C---:B------:R-:W-:Y:S01]  /*28f0*/  HMMA.16816.F32 R20, R8.reuse, R198, R44 ;  /* 0x000000c60814723c */ /* 0x040fe2000000182c */
[C---:B------:R-:W-:Y:S01]  /*2900*/  IADD3 R5, R0.reuse, -R55, RZ ;  /* 0x8000003700057210 */ /* 0x040fe20007ffe0ff */
[----:B------:R1:W3:Y:S06]  /*2910*/  I2F R19, R3 ;  /* 0x0000000300137306 */ /* 0x0002ec0000201400 */
[C---:B------:R-:W-:Y:S08]  /*2920*/  HMMA.16816.F32 R80, R8.reuse, R58, R80 ;  /* 0x0000003a0850723c */ /* 0x040ff00000001850 */
[----:B------:R-:W-:Y:S01]  /*2930*/  HMMA.16816.F32 R192, R8, R42, R100 ;  /* 0x0000002a08c0723c */ /* 0x000fe20000001864 */
[----:B-1----:R-:W-:Y:S01]  /*2940*/  IMAD.MOV.U32 R3, RZ, RZ, R2 ;  /* 0x000000ffff037224 */ /* 0x002fe200078e0002 */
[----:B------:R-:W-:Y:S01]  /*2950*/  IABS R2, R5 ;  /* 0x0000000500027213 */ /* 0x000fe20000000000 */
[----:B------:R-:W-:-:S02]  /*2960*/  IMAD.IADD R5, R0, 0x1, -R64 ;  /* 0x0000000100057824 */ /* 0x000fc400078e0a40 */
[----:B------:R1:W-:Y:S02]  /*2970*/  I2F R18, R3 ;  /* 0x0000000300127306 */ /* 0x0003e40000201400 */
[----:B------:R-:W-:Y:S01]  /*2980*/  MOV R102, R6 ;  /* 0x0000000600667202 */ /* 0x000fe20000000f00 */
[----:B------:R-:W-:Y:S01]  /*2990*/  HMMA.16816.F32 R236, R8, R178, R92 ;  /* 0x000000b208ec723c */ /* 0x000fe2000000185c */
[----:B------:R-:W-:Y:S02]  /*29a0*/  IMAD.MOV.U32 R103, RZ, RZ, R7 ;  /* 0x000000ffff677224 */ /* 0x000fe400078e0007 */
[----:B------:R-:W-:Y:S02]  /*29b0*/  IMAD.MOV.U32 R225, RZ, RZ, R21 ;  /* 0x000000ffffe17224 */ /* 0x000fe400078e0015 */
[----:B------:R-:W-:Y:S02]  /*29c0*/  IMAD.MOV.U32 R221, RZ, RZ, R22 ;  /* 0x000000ffffdd7224 */ /* 0x000fe400078e0016 */
[----:B------:R-:W-:Y:S01]  /*29d0*/  MOV R9, R20 ;  /* 0x0000001400097202 */ /* 0x000fe20000000f00 */
[----:B--2---:R-:W-:Y:S01]  /*29e0*/  HMMA.16816.F32 R116, R24, R56, R116 ;  /* 0x000000381874723c */ /* 0x004fe20000001874 */
[----:B------:R-:W-:Y:S01]  /*29f0*/  IMAD.MOV.U32 R227, RZ, RZ, R23 ;  /* 0x000000ffffe37224 */ /* 0x000fe200078e0017 */
[----:B------:R-:W-:Y:S01]  /*2a00*/  IADD3 R94, R12, 0x68, RZ ;  /* 0x000000680c5e7810 */ /* 0x000fe20007ffe0ff */
[----:B------:R-:W-:Y:S01]  /*2a10*/  IMAD.MOV.U32 R93, RZ, RZ, R215 ;  /* 0x000000ffff5d7224 */ /* 0x000fe200078e00d7 */
[----:B------:R-:W-:Y:S01]  /*2a20*/  MOV R92, R220 ;  /* 0x000000dc005c7202 */ /* 0x000fe20000000f00 */
[----:B------:R-:W-:-:S02]  /*2a30*/  IMAD.MOV.U32 R95, RZ, RZ, R214 ;  /* 0x000000ffff5f7224 */ /* 0x000fc400078e00d6 */
[----:B-1----:R-:W-:Y:S01]  /*2a40*/  IMAD.MOV.U32 R3, RZ, RZ, R2 ;  /* 0x000000ffff037224 */ /* 0x002fe200078e0002 */
[----:B------:R-:W-:Y:S01]  /*2a50*/  IABS R2, R5 ;  /* 0x0000000500027213 */ /* 0x000fe20000000000 */
[----:B------:R-:W-:Y:S01]  /*2a60*/  IMAD.IADD R5, R0, 0x1, -R65 ;  /* 0x0000000100057824 */ /* 0x000fe200078e0a41 */
[C---:B------:R-:W-:Y:S01]  /*2a70*/  IADD3 R56, R12.reuse, 0x40, RZ ;  /* 0x000000400c387810 */ /* 0x040fe20007ffe0ff */
[----:B------:R1:W-:Y:S01]  /*2a80*/  I2F R17, R3 ;  /* 0x0000000300117306 */ /* 0x0003e20000201400 */
[C---:B------:R-:W-:Y:S01]  /*2a90*/  HMMA.16816.F32 R120, R24.reuse, R40, R120 ;  /* 0x000000281878723c */ /* 0x040fe20000001878 */
[C---:B------:R-:W-:Y:S01]  /*2aa0*/  IADD3 R57, R12.reuse, 0x48, RZ ;  /* 0x000000480c397810 */ /* 0x040fe20007ffe0ff */
[----:B------:R-:W-:Y:S01]  /*2ab0*/  IMAD.MOV.U32 R100, RZ, RZ, R102 ;  /* 0x000000ffff647224 */ /* 0x000fe200078e0066 */
[C---:B------:R-:W-:Y:S01]  /*2ac0*/  IADD3 R102, R12.reuse, 0x70, RZ ;  /* 0x000000700c667810 */ /* 0x040fe20007ffe0ff */
[----:B------:R-:W-:Y:S02]  /*2ad0*/  IMAD.MOV.U32 R101, RZ, RZ, R103 ;  /* 0x000000ffff657224 */ /* 0x000fe400078e0067 */
[----:B------:R-:W-:Y:S01]  /*2ae0*/  IMAD.MOV.U32 R103, RZ, RZ, R222 ;  /* 0x000000ffff677224 */ /* 0x000fe200078e00de */
[----:B------:R-:W-:Y:S01]  /*2af0*/  IADD3 R41, R12, 0x41, RZ ;  /* 0x000000410c297810 */ /* 0x000fe20007ffe0ff */
[----:B------:R-:W-:Y:S01]  /*2b00*/  HMMA.16816.F32 R20, R24, R32, R108 ;  /* 0x000000201814723c */ /* 0x000fe2000000186c */
[----:B------:R-:W-:-:S02]  /*2b10*/  IMAD.MOV.U32 R11, RZ, RZ, R73 ;  /* 0x000000ffff0b7224 */ /* 0x000fc400078e0049 */
[----:B---3--:R-:W-:Y:S01]  /*2b20*/  FFMA.FTZ R40, R19, -R132, R156 ;  /* 0x8000008413287223 */ /* 0x008fe2000001009c */
[----:B-1----:R-:W-:-:S04]  /*2b30*/  MOV R3, R2 ;  /* 0x0000000200037202 */ /* 0x002fc80000000f00 */
[C---:B------:R-:W-:Y:S01]  /*2b40*/  HMMA.16816.F32 R216, R24.reuse, R60, R124 ;  /* 0x0000003c18d8723c */ /* 0x040fe2000000187c */
[----:B------:R-:W-:Y:S01]  /*2b50*/  IABS R2, R5 ;  /* 0x0000000500027213 */ /* 0x000fe20000000000 */
[----:B------:R-:W-:Y:S01]  /*2b60*/  IMAD.IADD R5, R0, 0x1, -R66 ;  /* 0x0000000100057824 */ /* 0x000fe200078e0a42 */
[----:B------:R1:W-:Y:S01]  /*2b70*/  I2F R16, R3 ;  /* 0x0000000300107306 */ /* 0x0003e20000201400 */
[----:B------:R-:W-:Y:S01]  /*2b80*/  IMAD.MOV.U32 R109, RZ, RZ, R75 ;  /* 0x000000ffff6d7224 */ /* 0x000fe200078e004b */
[C---:B------:R-:W-:Y:S01]  /*2b90*/  IADD3 R75, R12.reuse, 0x60, RZ ;  /* 0x000000600c4b7810 */ /* 0x040fe20007ffe0ff */
[----:B------:R-:W-:Y:S01]  /*2ba0*/  IMAD.MOV.U32 R110, RZ, RZ, R88 ;  /* 0x000000ffff6e7224 */ /* 0x000fe200078e0058 */
[C---:B------:R-:W-:Y:S01]  /*2bb0*/  IADD3 R60, R12.reuse, 0x49, RZ ;  /* 0x000000490c3c7810 */ /* 0x040fe20007ffe0ff */
[C---:B------:R-:W-:Y:S01]  /*2bc0*/  HMMA.16816.F32 R44, R24.reuse, R34, R128 ;  /* 0x00000022182c723c */ /* 0x040fe20000001880 */
[C---:B------:R-:W-:Y:S01]  /*2bd0*/  IADD3 R61, R12.reuse, 0x50, RZ ;  /* 0x000000500c3d7810 */ /* 0x040fe20007ffe0ff */
[----:B------:R-:W-:Y:S01]  /*2be0*/  IMAD.MOV.U32 R108, RZ, RZ, R9 ;  /* 0x000000ffff6c7224 */ /* 0x000fe200078e0009 */
[----:B------:R-:W-:Y:S01]  /*2bf0*/  IADD3 R88, R12, 0x61, RZ ;  /* 0x000000610c587810 */ /* 0x000fe20007ffe0ff */
[----:B------:R-:W-:Y:S01]  /*2c00*/  FFMA.FTZ R33, R54, -R132, R140 ;  /* 0x8000008436217223 */ /* 0x000fe2000001008c */
[----:B------:R-:W-:Y:S01]  /*2c10*/  IADD3 R9, R0, 0x8, RZ ;  /* 0x0000000800097810 */ /* 0x000fe20007ffe0ff */
[----:B------:R-:W-:Y:S01]  /*2c20*/  IMAD.MOV.U32 R125, RZ, RZ, R96 ;  /* 0x000000ffff7d7224 */ /* 0x000fe200078e0060 */
[C---:B------:R-:W-:Y:S01]  /*2c30*/  IADD3 R96, R12.reuse, 0x79, RZ ;  /* 0x000000790c607810 */ /* 0x040fe20007ffe0ff */
[----:B------:R-:W-:Y:S01]  /*2c40*/  HMMA.16816.F32 R144, R24, R58, R144 ;  /* 0x0000003a1890723c */ /* 0x000fe20000001890 */
[----:B------:R-:W-:Y:S01]  /*2c50*/  IMAD.MOV.U32 R128, RZ, RZ, R100 ;  /* 0x000000ffff807224 */ /* 0x000fe200078e0064 */
[----:B------:R-:W-:Y:S01]  /*2c60*/  IADD3 R100, R12, 0x78, RZ ;  /* 0x000000780c647810 */ /* 0x000fe20007ffe0ff */
[----:B-1----:R-:W-:Y:S01]  /*2c70*/  IMAD.MOV.U32 R3, RZ, RZ, R2 ;  /* 0x000000ffff037224 */ /* 0x002fe200078e0002 */
[----:B------:R-:W-:Y:S01]  /*2c80*/  IABS R2, R5 ;  /* 0x0000000500027213 */ /* 0x000fe20000000000 */
[----:B------:R-:W-:-:S02]  /*2c90*/  IMAD.IADD R5, R0, 0x1, -R67 ;  /* 0x0000000100057824 */ /* 0x000fc400078e0a43 */
[----:B------:R1:W2:Y:S01]  /*2ca0*/  I2F R15, R3 ;  /* 0x00000003000f7306 */ /* 0x0002a20000201400 */
[C---:B------:R-:W-:Y:S01]  /*2cb0*/  IADD3 R58, R12.reuse, 0x51, RZ ;  /* 0x000000510c3a7810 */ /* 0x040fe20007ffe0ff */
[----:B------:R-:W-:Y:S01]  /*2cc0*/  HMMA.16816.F32 R204, R24, R62, R152 ;  /* 0x0000003e18cc723c */ /* 0x000fe20000001898 */
[----:B------:R-:W-:Y:S01]  /*2cd0*/  IADD3 R59, R12, 0x58, RZ ;  /* 0x000000580c3b7810 */ /* 0x000fe20007ffe0ff */
[----:B------:R-:W-:-:S05]  /*2ce0*/  IMAD.MOV.U32 R140, RZ, RZ, R183 ;  /* 0x000000ffff8c7224 */ /* 0x000fca00078e00b7 */
[----:B------:R-:W-:Y:S01]  /*2cf0*/  IADD3 R63, R12, 0x59, RZ ;  /* 0x000000590c3f7810 */ /* 0x000fe20007ffe0ff */
[C---:B------:R-:W-:Y:S01]  /*2d00*/  HMMA.16816.F32 R76, R24.reuse, R38, R136 ;  /* 0x00000026184c723c */ /* 0x040fe20000001888 */
[----:B------:R-:W-:Y:S02]  /*2d10*/  IMAD.MOV.U32 R154, RZ, RZ, R185 ;  /* 0x000000ffff9a7224 */ /* 0x000fe400078e00b9 */
[----:B------:R-:W-:Y:S02]  /*2d20*/  IMAD.MOV.U32 R153, RZ, RZ, R186 ;  /* 0x000000ffff997224 */ /* 0x000fe400078e00ba */
[----:B------:R-:W-:Y:S02]  /*2d30*/  IMAD.MOV.U32 R155, RZ, RZ, R181 ;  /* 0x000000ffff9b7224 */ /* 0x000fe400078e00b5 */
[----:B-1----:R-:W-:Y:S01]  /*2d40*/  IMAD.MOV.U32 R3, RZ, RZ, R2 ;  /* 0x000000ffff037224 */ /* 0x002fe200078e0002 */
[----:B------:R-:W-:Y:S01]  /*2d50*/  IABS R2, R5 ;  /* 0x0000000500027213 */ /* 0x000fe20000000000 */
[----:B------:R-:W-:Y:S01]  /*2d60*/  IMAD.IADD R5, R0, 0x1, -R70 ;  /* 0x0000000100057824 */ /* 0x000fe200078e0a46 */
[----:B------:R-:W-:Y:S01]  /*2d70*/  HMMA.16816.F32 R136, R24, R42, R148 ;  /* 0x0000002a1888723c */ /* 0x000fe20000001894 */
[----:B------:R1:W3:Y:S01]  /*2d80*/  I2F R14, R3 ;  /* 0x00000003000e7306 */ /* 0x0002e20000201400 */
[----:B------:R-:W-:-:S02]  /*2d90*/  FFMA.FTZ R38, R30, -R132, R104 ;  /* 0x800000841e267223 */ /* 0x000fc40000010068 */
[-C--:B--2---:R-:W-:Y:S02]  /*2da0*/  FFMA.FTZ R54, R15, -R132.reuse, R160 ;  /* 0x800000840f367223 */ /* 0x084fe400000100a0 */
[-C--:B------:R-:W-:Y:S01]  /*2db0*/  FFMA.FTZ R39, R29, -R132.reuse, R105 ;  /* 0x800000841d277223 */ /* 0x080fe20000010069 */
[----:B------:R-:W-:Y:S01]  /*2dc0*/  MOV R151, R101 ;  /* 0x0000006500977202 */ /* 0x000fe20000000f00 */
[----:B------:R-:W-:Y:S01]  /*2dd0*/  HMMA.16816.F32 R112, R24, R36, R112 ;  /* 0x000000241870723c */ /* 0x000fe20000001870 */
[----:B------:R2:W4:Y:S01]  /*2de0*/  I2F R13, R2 ;  /* 0x00000002000d7306 */ /* 0x0005220000201400 */
[----:B------:R-:W-:Y:S01]  /*2df0*/  IADD3 R101, R12, 0x71, RZ ;  /* 0x000000710c657810 */ /* 0x000fe20007ffe0ff */
[----:B------:R-:W-:Y:S01]  /*2e00*/  FFMA.FTZ R42, R18, -R132, R157 ;  /* 0x80000084122a7223 */ /* 0x000fe2000001009d */
[----:B------:R-:W-:Y:S01]  /*2e10*/  MOV R148, R184 ;  /* 0x000000b800947202 */ /* 0x000fe20000000f00 */
[-C--:B------:R-:W-:Y:S01]  /*2e20*/  FFMA.FTZ R43, R17, -R132.reuse, R84 ;  /* 0x80000084112b7223 */ /* 0x080fe20000010054 */
[----:B------:R-:W-:Y:S01]  /*2e30*/  FSEL R104, R38, -INF , !P2 ;  /* 0xff80000026687808 */ /* 0x000fe20005000000 */
[----:B------:R-:W-:-:S02]  /*2e40*/  FFMA.FTZ R37, R31, -R132, R141 ;  /* 0x800000841f257223 */ /* 0x000fc4000001008d */
[----:B-1----:R-:W-:Y:S02]  /*2e50*/  IMAD.IADD R3, R0, 0x1, -R68 ;  /* 0x0000000100037824 */ /* 0x002fe400078e0a44 */
[-C--:B---3--:R-:W-:Y:S01]  /*2e60*/  FFMA.FTZ R62, R14, -R132.reuse, R161 ;  /* 0x800000840e3e7223 */ /* 0x088fe200000100a1 */
[----:B------:R-:W-:Y:S01]  /*2e70*/  FSEL R105, R37, -INF , !P3 ;  /* 0xff80000025697808 */ /* 0x000fe20005800000 */
[----:B------:R-:W-:Y:S01]  /*2e80*/  IMAD.MOV.U32 R149, RZ, RZ, R187 ;  /* 0x000000ffff957224 */ /* 0x000fe200078e00bb */
[----:B------:R-:W-:Y:S01]  /*2e90*/  IABS R3, R3 ;  /* 0x0000000300037213 */ /* 0x000fe20000000000 */
[----:B------:R-:W-:Y:S02]  /*2ea0*/  IMAD.MOV.U32 R160, RZ, RZ, R135 ;  /* 0x000000ffffa07224 */ /* 0x000fe400078e0087 */
[----:B--2---:R-:W-:Y:S01]  /*2eb0*/  IMAD.IADD R2, R0, 0x1, -R69 ;  /* 0x0000000100027824 */ /* 0x004fe200078e0a45 */
[----:B------:R1:W2:Y:S01]  /*2ec0*/  I2F R10, R3 ;  /* 0x00000003000a7306 */ /* 0x0002a20000201400 */
[----:B----4-:R-:W-:-:S02]  /*2ed0*/  FFMA.FTZ R73, R13, -R132, R80 ;  /* 0x800000840d497223 */ /* 0x010fc40000010050 */
[----:B------:R-:W-:Y:S01]  /*2ee0*/  IMAD.MOV.U32 R150, RZ, RZ, R97 ;  /* 0x000000ffff967224 */ /* 0x000fe200078e0061 */
[----:B------:R-:W-:Y:S01]  /*2ef0*/  IABS R2, R2 ;  /* 0x0000000200027213 */ /* 0x000fe20000000000 */
[----:B------:R-:W-:Y:S01]  /*2f00*/  IMAD.MOV.U32 R84, RZ, RZ, R182 ;  /* 0x000000ffff547224 */ /* 0x000fe200078e00b6 */
[----:B------:R-:W-:-:S03]  /*2f10*/  FSEL R97, R39, -INF , !P1 ;  /* 0xff80000027617808 */ /* 0x000fc60004800000 */
[----:B-1----:R-:W-:Y:S01]  /*2f20*/  IMAD.MOV.U32 R3, RZ, RZ, R2 ;  /* 0x000000ffff037224 */ /* 0x002fe200078e0002 */
[----:B------:R-:W-:Y:S01]  /*2f30*/  IABS R2, R5 ;  /* 0x0000000500027213 */ /* 0x000fe20000000000 */
[----:B------:R-:W-:Y:S02]  /*2f40*/  IMAD.IADD R5, R0, 0x1, -R71 ;  /* 0x0000000100057824 */ /* 0x000fe400078e0a47 */
[----:B------:R1:W3:Y:S01]  /*2f50*/  I2F R6, R3 ;  /* 0x0000000300067306 */ /* 0x0002e20000201400 */
[----:B--2---:R-:W-:Y:S01]  /*2f60*/  FFMA.FTZ R74, R10, -R132, R81 ;  /* 0x800000840a4a7223 */ /* 0x004fe20000010051 */
[----:B------:R-:W-:Y:S02]  /*2f70*/  IADD3 R10, R0, 0x40, RZ ;  /* 0x00000040000a7810 */ /* 0x000fe40007ffe0ff */
[----:B-1----:R-:W-:Y:S01]  /*2f80*/  MOV R3, R2 ;  /* 0x0000000200037202 */ /* 0x002fe20000000f00 */
[----:B---3--:R-:W-:Y:S01]  /*2f90*/  FFMA.FTZ R80, R6, -R132, R164 ;  /* 0x8000008406507223 */ /* 0x008fe200000100a4 */
[----:B------:R-:W-:Y:S01]  /*2fa0*/  IABS R2, R5 ;  /* 0x0000000500027213 */ /* 0x000fe20000000000 */
[C---:B------:R-:W-:Y:S01]  /*2fb0*/  IMAD.IADD R5, R0.reuse, 0x1, -R72 ;  /* 0x0000000100057824 */ /* 0x040fe200078e0a48 */
[----:B------:R1:W2:Y:S01]  /*2fc0*/  I2F R8, R3 ;  /* 0x0000000300087306 */ /* 0x0002a20000201400 */
[----:B------:R-:W-:Y:S01]  /*2fd0*/  IMAD.MOV.U32 R164, RZ, RZ, R11 ;  /* 0x000000ffffa47224 */ /* 0x000fe200078e000b */
[C---:B------:R-:W-:Y:S01]  /*2fe0*/  IADD3 R11, R0.reuse, 0x48, RZ ;  /* 0x00000048000b7810 */ /* 0x040fe20007ffe0ff */
[----:B-1----:R-:W-:Y:S01]  /*2ff0*/  IMAD.MOV.U32 R3, RZ, RZ, R2 ;  /* 0x000000ffff037224 */ /* 0x002fe200078e0002 */
[----:B------:R-:W-:Y:S01]  /*3000*/  IABS R2, R5 ;  /* 0x0000000500027213 */ /* 0x000fe20000000000 */
[----:B------:R-:W-:-:S03]  /*3010*/  IMAD.IADD R5, R0, 0x1, -R56 ;  /* 0x0000000100057824 */ /* 0x000fc600078e0a38 */
[----:B------:R1:W3:Y:S02]  /*3020*/  I2F R7, R3 ;  /* 0x0000000300077306 */ /* 0x0002e40000201400 */
[----:B-1----:R-:W-:Y:S01]  /*3030*/  IMAD.MOV.U32 R3, RZ, RZ, R2 ;  /* 0x000000ffff037224 */ /* 0x002fe200078e0002 */
[----:B------:R-:W-:Y:S02]  /*3040*/  IABS R2, R5 ;  /* 0x0000000500027213 */ /* 0x000fe40000000000 */
[----:B------:R-:W-:-:S03]  /*3050*/  IADD3 R5, R0, -R41, RZ ;  /* 0x8000002900057210 */ /* 0x000fc60007ffe0ff */
[----:B------:R1:W-:Y:S02]  /*3060*/  I2F R111, R3 ;  /* 0x00000003006f7306 */ /* 0x0003e40000201400 */
[----:B-1----:R-:W-:Y:S01]  /*3070*/  IMAD.MOV.U32 R3, RZ, RZ, R2 ;  /* 0x000000ffff037224 */ /* 0x002fe200078e0002 */
[----:B------:R-:W-:Y:S01]  /*3080*/  IABS R2, R5 ;  /* 0x0000000500027213 */ /* 0x000fe20000000000 */
[----:B------:R-:W-:-:S04]  /*3090*/  IMAD.IADD R5, R0, 0x1, -R57 ;  /* 0x0000000100057824 */ /* 0x000fc800078e0a39 */
[----:B------:R1:W-:Y:S02]  /*30a0*/  I2F R124, R3 ;  /* 0x00000003007c7306 */ /* 0x0003e40000201400 */
[----:B-1----:R-:W-:Y:S01]  /*30b0*/  IMAD.MOV.U32 R3, RZ, RZ, R2 ;  /* 0x000000ffff037224 */ /* 0x002fe200078e0002 */
[----:B------:R-:W-:Y:S01]  /*30c0*/  IABS R2, R5 ;  /* 0x0000000500027213 */ /* 0x000fe20000000000 */
[----:B------:R-:W-:-:S04]  /*30d0*/  IMAD.IADD R5, R0, 0x1, -R60 ;  /* 0x0000000100057824 */ /* 0x000fc800078e0a3c */
[----:B------:R1:W-:Y:S02]  /*30e0*/  I2F R127, R3 ;  /* 0x00000003007f7306 */ /* 0x0003e40000201400 */
[----:B-1----:R-:W-:Y:S02]  /*30f0*/  MOV R3, R2 ;  /* 0x0000000200037202 */ /* 0x002fe40000000f00 */
[----:B------:R-:W-:Y:S01]  /*3100*/  IABS R2, R5 ;  /* 0x0000000500027213 */ /* 0x000fe20000000000 */
[----:B------:R-:W-:-:S03]  /*3110*/  IMAD.IADD R5, R0, 0x1, -R61 ;  /* 0x0000000100057824 */ /* 0x000fc600078e0a3d */
[----:B------:R1:W-:Y:S02]  /*3120*/  I2F R129, R3 ;  /* 0x0000000300817306 */ /* 0x0003e40000201400 */
[----:B-1----:R-:W-:Y:S01]  /*3130*/  IMAD.MOV.U32 R3, RZ, RZ, R2 ;  /* 0x000000ffff037224 */ /* 0x002fe200078e0002 */
[----:B------:R-:W-:Y:S01]  /*3140*/  IABS R2, R5 ;  /* 0x0000000500027213 */ /* 0x000fe20000000000 */
[----:B------:R-:W-:-:S04]  /*3150*/  IMAD.IADD R5, R0, 0x1, -R58 ;  /* 0x0000000100057824 */ /* 0x000fc800078e0a3a */
[----:B------:R1:W-:Y:S02]  /*3160*/  I2F R203, R3 ;  /* 0x0000000300cb7306 */ /* 0x0003e40000201400 */
[----:B-1----:R-:W-:Y:S01]  /*3170*/  IMAD.MOV.U32 R3, RZ, RZ, R2 ;  /* 0x000000ffff037224 */ /* 0x002fe200078e0002 */
[----:B------:R-:W-:Y:S02]  /*3180*/  IABS R2, R5 ;  /* 0x0000000500027213 */ /* 0x000fe40000000000 */
[----:B------:R-:W-:-:S03]  /*3190*/  IADD3 R5, R0, -R59, RZ ;  /* 0x8000003b00057210 */ /* 0x000fc60007ffe0ff */
[----:B------:R1:W-:Y:S01]  /*31a0*/  I2F R209, R3 ;  /* 0x0000000300d17306 */ /* 0x0003e20000201400 */
[----:B------:R-:W-:-:S07]  /*31b0*/  IABS R5, R5 ;  /* 0x0000000500057213 */ /* 0x000fce0000000000 */
[----:B------:R4:W-:Y:S01]  /*31c0*/  I2F R152, R2 ;  /* 0x0000000200987306 */ /* 0x0009e20000201400 */
[----:B-1----:R-:W-:-:S07]  /*31d0*/  SHF.R.S32.HI R3, RZ, 0x1f, R51 ;  /* 0x0000001fff037819 */ /* 0x002fce0000011433 */
[----:B------:R1:W-:Y:S01]  /*31e0*/  I2F R215, R5 ;  /* 0x0000000500d77306 */ /* 0x0003e20000201400 */
[----:B------:R-:W-:-:S04]  /*31f0*/  LEA.HI R3, R3, R51, RZ, 0x2 ;  /* 0x0000003303037211 */ /* 0x000fc800078f10ff */
[----:B----4-:R-:W-:Y:S01]  /*3200*/  LOP3.LUT R2, R3, 0xfffffffc, RZ, 0xc0, !PT ;  /* 0xfffffffc03027812 */ /* 0x010fe200078ec0ff */
[----:B------:R-:W-:-:S04]  /*3210*/  IMAD.IADD R3, R0, 0x1, -R63 ;  /* 0x0000000100037824 */ /* 0x000fc800078e0a3f */
[----:B------:R-:W-:Y:S02]  /*3220*/  IMAD.IADD R2, R51, 0x1, -R2 ;  /* 0x0000000133027824 */ /* 0x000fe400078e0a02 */
[-C--:B------:R-:W-:Y:S02]  /*3230*/  FFMA.FTZ R51, R16, -R132.reuse, R85 ;  /* 0x8000008410337223 */ /* 0x080fe40000010055 */
[----:B-1----:R-:W-:Y:S01]  /*3240*/  IMAD.IADD R5, R0, 0x1, -R75 ;  /* 0x0000000100057824 */ /* 0x002fe200078e0a4b */
[----:B------:R1:W-:Y:S01]  /*3250*/  STL [R1+0x2c], R2 ;  /* 0x00002c0201007387 */ /* 0x0003e20000100800 */
[-C--:B--2---:R-:W-:Y:S02]  /*3260*/  FFMA.FTZ R85, R8, -R132.reuse, R165 ;  /* 0x8000008408557223 */ /* 0x084fe400000100a5 */
[----:B------:R-:W-:Y:S02]  /*3270*/  IMAD.MOV.U32 R165, RZ, RZ, R91 ;  /* 0x000000ffffa57224 */ /* 0x000fe400078e005b */
[----:B---3--:R-:W-:Y:S01]  /*3280*/  FFMA.FTZ R91, R7, -R132, R192 ;  /* 0x80000084075b7223 */ /* 0x008fe200000100c0 */
[----:B------:R-:W-:-:S02]  /*3290*/  MOV R192, R108 ;  /* 0x0000006c00c07202 */ /* 0x000fc40000000f00 */
[----:B------:R-:W-:Y:S02]  /*32a0*/  FSEL R108, R33, -INF , !P4 ;  /* 0xff800000216c7808 */ /* 0x000fe40006000000 */
[----:B-1----:R-:W-:-:S05]  /*32b0*/  IABS R2, R3 ;  /* 0x0000000300027213 */ /* 0x002fca0000000000 */
[----:B------:R-:W-:Y:S01]  /*32c0*/  IMAD.MOV.U32 R3, RZ, RZ, R2 ;  /* 0x000000ffff037224 */ /* 0x000fe200078e0002 */
[----:B------:R-:W-:Y:S02]  /*32d0*/  IABS R2, R5 ;  /* 0x0000000500027213 */ /* 0x000fe40000000000 */
[C---:B------:R-:W-:Y:S01]  /*32e0*/  IADD3 R5, R0.reuse, -R88, RZ ;  /* 0x8000005800057210 */ /* 0x040fe20007ffe0ff */
        /* <DEDUP_REMOVED lines=14> */
[----:B------:R-:W-:Y:S02]  /*33d0*/  IABS R2, R5 ;  /* 0x0000000500027213 */ /* 0x000fe40000000000 */
[----:B------:R-:W-:-:S03]  /*33e0*/  IADD3 R5, -R12, R9, RZ ;  /* 0x000000090c057210 */ /* 0x000fc60007ffe1ff */
        /* <DEDUP_REMOVED lines=8> */
[----:B------:R1:W2:Y:S02]  /*3470*/  I2F R6, R3 ;  /* 0x0000000300067306 */ /* 0x0002a40000201400 */
[----:B-1----:R-:W-:Y:S01]  /*3480*/  IMAD.MOV.U32 R3, RZ, RZ, R2 ;  /* 0x000000ffff037224 */ /* 0x002fe200078e0002 */
[----:B------:R-:W-:Y:S01]  /*3490*/  IABS R2, R5 ;  /* 0x0000000500027213 */ /* 0x000fe20000000000 */
[----:B--2---:R-:W-:Y:S01]  /*34a0*/  FFMA.FTZ R30, R6, -R132, R142 ;  /* 0x80000084061e7223 */ /* 0x004fe2000001008e */
[----:B------:R-:W-:-:S03]  /*34b0*/  IADD3 R5, -R48, R9, RZ ;  /* 0x0000000930057210 */ /* 0x000fc60007ffe1ff */
[----:B------:R1:W2:Y:S01]  /*34c0*/  I2F R8, R3 ;  /* 0x0000000300087306 */ /* 0x0002a20000201400 */
[----:B------:R-:W-:Y:S01]  /*34d0*/  FSEL R141, R30, -INF , !P4 ;  /* 0xff8000001e8d7808 */ /* 0x000fe20006000000 */
[----:B-1----:R-:W-:Y:S01]  /*34e0*/  IMAD.MOV.U32 R3, RZ, RZ, R2 ;  /* 0x000000ffff037224 */ /* 0x002fe200078e0002 */
[----:B------:R-:W-:Y:S01]  /*34f0*/  IABS R2, R5 ;  /* 0x0000000500027213 */ /* 0x000fe20000000000 */
[----:B------:R-:W-:-:S04]  /*3500*/  IMAD.IADD R5, R10, 0x1, -R48 ;  /* 0x000000010a057824 */ /* 0x000fc800078e0a30 */
[----:B------:R1:W3:Y:S01]  /*3510*/  I2F R14, R3 ;  /* 0x00000003000e7306 */ /* 0x0002e20000201400 */
[----:B--2---:R-:W-:-:S05]  /*3520*/  FFMA.FTZ R15, R8, -R132, R20 ;  /* 0x80000084080f7223 */ /* 0x004fca0000010014 */
[----:B------:R-:W-:Y:S01]  /*3530*/  FSEL R185, R15, -INF , !P4 ;  /* 0xff8000000fb97808 */ /* 0x000fe20006000000 */
[----:B-1----:R-:W-:Y:S01]  /*3540*/  IMAD.MOV.U32 R3, RZ, RZ, R2 ;  /* 0x000000ffff037224 */ /* 0x002fe200078e0002 */
[----:B------:R-:W-:Y:S01]  /*3550*/  IABS R2, R5 ;  /* 0x0000000500027213 */ /* 0x000fe20000000000 */
[----:B---3--:R-:W-:Y:S01]  /*3560*/  FFMA.FTZ R14, R14, -R132, R22 ;  /* 0x800000840e0e7223 */ /* 0x008fe20000010016 */
[----:B------:R-:W-:Y:S01]  /*3570*/  IADD3 R5, -R48, R11, RZ ;  /* 0x0000000b30057210 */ /* 0x000fe20007ffe1ff */
[----:B------:R1:W2:Y:S03]  /*3580*/  I2F R7, R3 ;  /* 0x0000000300077306 */ /* 0x0002a60000201400 */
[----:B------:R-:W-:Y:S01]  /*3590*/  FSEL R187, R14, -INF , !P4 ;  /* 0xff8000000ebb7808 */ /* 0x000fe20006000000 */
[----:B------:R-:W-:Y:S01]  /*35a0*/  BAR.SYNC.DEFER_BLOCKING 0x0 ;  /* 0x0000000000007b1d */ /* 0x000fe20000010000 */
[----:B------:R-:W-:Y:S01]  /*35b0*/  ISETP.GE.AND P4, PT, R64, R50, PT ;  /* 0x000000324000720c */ /* 0x000fe20003f86270 */
[----:B-1----:R-:W-:Y:S01]  /*35c0*/  IMAD.MOV.U32 R3, RZ, RZ, R2 ;  /* 0x000000ffff037224 */ /* 0x002fe200078e0002 */
[----:B------:R-:W-:Y:S01]  /*35d0*/  IABS R2, R5 ;  /* 0x0000000500027213 */ /* 0x000fe20000000000 */
[----:B------:R-:W-:-:S02]  /*35e0*/  IMAD.IADD R5, R9, 0x1, -R28 ;  /* 0x0000000109057824 */ /* 0x000fc400078e0a1c */
        /* <DEDUP_REMOVED lines=9> */
[----:B-1----:R-:W-:Y:S01]  /*3680*/  IMAD.MOV.U32 R3, RZ, RZ, R2 ;  /* 0x000000ffff037224 */ /* 0x002fe200078e0002 */
[----:B------:R-:W-:Y:S01]  /*3690*/  IABS R2, R5 ;  /* 0x0000000500027213 */ /* 0x000fe20000000000 */
[----:B------:R-:W-:-:S02]  /*36a0*/  IMAD.IADD R5, R11, 0x1, -R28 ;  /* 0x000000010b057824 */ /* 0x000fc400078e0a1c */
[----:B------:R1:W3:Y:S01]  /*36b0*/  I2F R8, R3 ;  /* 0x0000000300087306 */ /* 0x0002e20000201400 */
[----:B--2---:R-:W-:-:S05]  /*36c0*/  FFMA.FTZ R16, R6, -R132, R23 ;  /* 0x8000008406107223 */ /* 0x004fca0000010017 */
[----:B------:R-:W-:Y:S02]  /*36d0*/  FSEL R184, R16, -INF , !P3 ;  /* 0xff80000010b87808 */ /* 0x000fe40005800000 */
[----:B------:R-:W-:Y:S01]  /*36e0*/  ISETP.GE.AND P3, PT, R65, R50, PT ;  /* 0x000000324100720c */ /* 0x000fe20003f66270 */
[----:B-1----:R-:W-:Y:S01]  /*36f0*/  IMAD.MOV.U32 R3, RZ, RZ, R2 ;  /* 0x000000ffff037224 */ /* 0x002fe200078e0002 */
[----:B------:R-:W-:Y:S01]  /*3700*/  IABS R2, R5 ;  /* 0x0000000500027213 */ /* 0x000fe20000000000 */
[----:B---3--:R-:W-:Y:S01]  /*3710*/  FFMA.FTZ R32, R8, -R132, R106 ;  /* 0x8000008408207223 */ /* 0x008fe2000001006a */
[----:B------:R-:W-:Y:S01]  /*3720*/  IADD3 R5, R0, -R101, RZ ;  /* 0x8000006500057210 */ /* 0x000fe20007ffe0ff */
[----:B------:R1:W2:Y:S03]  /*3730*/  I2F R7, R3 ;  /* 0x0000000300077306 */ /* 0x0002a60000201400 */
[----:B------:R-:W-:Y:S01]  /*3740*/  FSEL R135, R32, -INF , !P2 ;  /* 0xff80000020877808 */ /* 0x000fe20005000000 */
[----:B-1----:R-:W-:Y:S01]  /*3750*/  IMAD.MOV.U32 R3, RZ, RZ, R2 ;  /* 0x000000ffff037224 */ /* 0x002fe200078e0002 */
[----:B------:R-:W-:Y:S01]  /*3760*/  IABS R2, R5 ;  /* 0x0000000500027213 */ /* 0x000fe20000000000 */
[----:B------:R-:W-:-:S02]  /*3770*/  IMAD.IADD R5, R0, 0x1, -R100 ;  /* 0x0000000100057824 */ /* 0x000fc400078e0a64 */
[----:B------:R1:W3:Y:S01]  /*3780*/  I2F R6, R3 ;  /* 0x0000000300067306 */ /* 0x0002e20000201400 */
[----:B------:R-:W-:Y:S02]  /*3790*/  IMAD.IADD R0, R0, 0x1, -R96 ;  /* 0x0000000100007824 */ /* 0x000fe400078e0a60 */
[----:B--2---:R-:W-:Y:S02]  /*37a0*/  FFMA.FTZ R23, R7, -R132, R44 ;  /* 0x8000008407177223 */ /* 0x004fe4000001002c */
[----:B------:R-:W-:Y:S01]  /*37b0*/  IMAD.MOV.U32 R44, RZ, RZ, R148 ;  /* 0x000000ffff2c7224 */ /* 0x000fe200078e0094 */
[----:B------:R-:W-:Y:S02]  /*37c0*/  IABS R0, R0 ;  /* 0x0000000000007213 */ /* 0x000fe40000000000 */
[----:B------:R-:W-:Y:S02]  /*37d0*/  MOV R148, R151 ;  /* 0x0000009700947202 */ /* 0x000fe40000000f00 */
[----:B------:R-:W-:-:S03]  /*37e0*/  FSEL R183, R23, -INF , !P2 ;  /* 0xff80000017b77808 */ /* 0x000fc60005000000 */
[----:B------:R-:W-:Y:S02]  /*37f0*/  IMAD.MOV.U32 R48, RZ, RZ, R148 ;  /* 0x000000ffff307224 */ /* 0x000fe400078e0094 */
[----:B-1----:R-:W-:Y:S01]  /*3800*/  IMAD.MOV.U32 R3, RZ, RZ, R2 ;  /* 0x000000ffff037224 */ /* 0x002fe200078e0002 */
[----:B------:R-:W-:Y:S01]  /*3810*/  IABS R2, R5 ;  /* 0x0000000500027213 */ /* 0x000fe20000000000 */
[----:B---3--:R-:W-:Y:S01]  /*3820*/  FFMA.FTZ R21, R6, -R132, R46 ;  /* 0x8000008406157223 */ /* 0x008fe2000001002e */
[----:B------:R-:W-:Y:S01]  /*3830*/  IADD3 R5, -R49, R9, RZ ;  /* 0x0000000931057210 */ /* 0x000fe20007ffe1ff */
[----:B------:R1:W-:Y:S01]  /*3840*/  I2F R157, R3 ;  /* 0x00000003009d7306 */ /* 0x0003e20000201400 */
[----:B------:R-:W-:Y:S02]  /*3850*/  IMAD.MOV.U32 R46, RZ, RZ, R153 ;  /* 0x000000ffff2e7224 */ /* 0x000fe400078e0099 */
[----:B------:R-:W-:Y:S01]  /*3860*/  FSEL R186, R21, -INF , !P2 ;  /* 0xff80000015ba7808 */ /* 0x000fe20005000000 */
[----:B------:R-:W-:Y:S01]  /*3870*/  IMAD.MOV.U32 R153, RZ, RZ, R109 ;  /* 0x000000ffff997224 */ /* 0x000fe200078e006d */
[----:B------:R-:W-:Y:S01]  /*3880*/  ISETP.GE.AND P2, PT, R66, R50, PT ;  /* 0x000000324200720c */ /* 0x000fe20003f46270 */
[----:B------:R-:W-:-:S02]  /*3890*/  IMAD.MOV.U32 R109, RZ, RZ, R92 ;  /* 0x000000ffff6d7224 */ /* 0x000fc400078e005c */
[----:B------:R-:W-:Y:S01]  /*38a0*/  IMAD.MOV.U32 R92, RZ, RZ, R93 ;  /* 0x000000ffff5c7224 */ /* 0x000fe200078e005d */
[----:B------:R-:W-:Y:S01]  /*38b0*/  FSEL R93, R40, -INF , !P0 ;  /* 0xff800000285d7808 */ /* 0x000fe20004000000 */
[----:B-1----:R-:W-:Y:S01]  /*38c0*/  IMAD.MOV.U32 R3, RZ, RZ, R2 ;  /* 0x000000ffff037224 */ /* 0x002fe200078e0002 */
[----:B------:R-:W-:-:S03]  /*38d0*/  IABS R2, R5 ;  /* 0x0000000500027213 */ /* 0x000fc60000000000 */
[----:B------:R1:W-:Y:S08]  /*38e0*/  I2F R156, R3 ;  /* 0x00000003009c7306 */ /* 0x0003f00000201400 */
[----:B------:R-:W2:Y:S01]  /*38f0*/  I2F R6, R2 ;  /* 0x0000000200067306 */ /* 0x000ea20000201400 */
[----:B-1----:R-:W-:-:S05]  /*3900*/  IMAD.IADD R3, R10, 0x1, -R49 ;  /* 0x000000010a037824 */ /* 0x002fca00078e0a31 */
[----:B------:R-:W-:Y:S01]  /*3910*/  IABS R3, R3 ;  /* 0x0000000300037213 */ /* 0x000fe20000000000 */
[----:B--2---:R-:W-:-:S03]  /*3920*/  FFMA.FTZ R22, R6, -R132, R107 ;  /* 0x8000008406167223 */ /* 0x004fc6000001006b */
[----:B------:R-:W-:Y:S01]  /*3930*/  MOV R2, R3 ;  /* 0x0000000300027202 */ /* 0x000fe20000000f00 */
[----:B------:R-:W-:-:S03]  /*3940*/  IMAD.IADD R3, R11, 0x1, -R49 ;  /* 0x000000010b037824 */ /* 0x000fc600078e0a31 */
[----:B------:R1:W2:Y:S01]  /*3950*/  I2F R5, R2 ;  /* 0x0000000200057306 */ /* 0x0002a20000201400 */
[----:B------:R-:W-:Y:S01]  /*3960*/  FSEL R126, R22, -INF , !P1 ;  /* 0xff800000167e7808 */ /* 0x000fe20004800000 */
[----:B-1----:R-:W-:Y:S01]  /*3970*/  IMAD.MOV.U32 R2, RZ, RZ, R0 ;  /* 0x000000ffff027224 */ /* 0x002fe200078e0000 */
[----:B------:R-:W-:Y:S01]  /*3980*/  IABS R0, R3 ;  /* 0x0000000300007213 */ /* 0x000fe20000000000 */
[----:B------:R-:W-:-:S04]  /*3990*/  IMAD.IADD R3, R9, 0x1, -R52 ;  /* 0x0000000109037824 */ /* 0x000fc800078e0a34 */
[----:B------:R1:W-:Y:S01]  /*39a0*/  I2F R131, R2 ;  /* 0x0000000200837306 */ /* 0x0003e20000201400 */
[----:B--2---:R-:W-:Y:S01]  /*39b0*/  FFMA.FTZ R19, R5, -R132, R45 ;  /* 0x8000008405137223 */ /* 0x004fe2000001002d */
[----:B------:R-:W-:Y:S01]  /*39c0*/  MOV R45, R140 ;  /* 0x0000008c002d7202 */ /* 0x000fe20000000f00 */
[----:B------:R-:W-:Y:S02]  /*39d0*/  IMAD.MOV.U32 R140, RZ, RZ, R125 ;  /* 0x000000ffff8c7224 */ /* 0x000fe400078e007d */
[----:B------:R-:W-:Y:S01]  /*39e0*/  IMAD.MOV.U32 R125, RZ, RZ, R90 ;  /* 0x000000ffff7d7224 */ /* 0x000fe200078e005a */
[----:B------:R-:W-:Y:S02]  /*39f0*/  FSEL R90, R42, -INF , !P6 ;  /* 0xff8000002a5a7808 */ /* 0x000fe40007000000 */
[----:B-1----:R-:W-:Y:S02]  /*3a00*/  MOV R2, R0 ;  /* 0x0000000000027202 */ /* 0x002fe40000000f00 */
[----:B------:R-:W-:Y:S01]  /*3a10*/  IABS R0, R3 ;  /* 0x0000000300007213 */ /* 0x000fe20000000000 */
[----:B------:R-:W-:Y:S01]  /*3a20*/  IMAD.IADD R3, R10, 0x1, -R52 ;  /* 0x000000010a037824 */ /* 0x000fe200078e0a34 */
[----:B------:R1:W2:Y:S03]  /*3a30*/  I2F R6, R2 ;  /* 0x0000000200067306 */ /* 0x0002a60000201400 */
[----:B-1----:R-:W-:Y:S01]  /*3a40*/  IMAD.MOV.U32 R2, RZ, RZ, R0 ;  /* 0x000000ffff027224 */ /* 0x002fe200078e0000 */
[----:B------:R-:W-:Y:S01]  /*3a50*/  IABS R0, R3 ;  /* 0x0000000300007213 */ /* 0x000fe20000000000 */
[----:B------:R-:W-:Y:S01]  /*3a60*/  IMAD.IADD R3, R11, 0x1, -R52 ;  /* 0x000000010b037824 */ /* 0x000fe200078e0a34 */
[----:B------:R-:W-:-:S02]  /*3a70*/  MOV R52, R174 ;  /* 0x000000ae00347202 */ /* 0x000fc40000000f00 */
[----:B------:R1:W3:Y:S01]  /*3a80*/  I2F R5, R2 ;  /* 0x0000000200057306 */ /* 0x0002e20000201400 */
[----:B--2---:R-:W-:Y:S01]  /*3a90*/  FFMA.FTZ R18, R6, -R132, R47 ;  /* 0x8000008406127223 */ /* 0x004fe2000001002f */
[----:B------:R-:W-:Y:S01]  /*3aa0*/  FSEL R174, R19, -INF , !P1 ;  /* 0xff80000013ae7808 */ /* 0x000fe20004800000 */
[----:B------:R-:W-:Y:S02]  /*3ab0*/  IMAD.MOV.U32 R47, RZ, RZ, R154 ;  /* 0x000000ffff2f7224 */ /* 0x000fe400078e009a */
[----:B------:R-:W-:Y:S01]  /*3ac0*/  IMAD.MOV.U32 R154, RZ, RZ, R110 ;  /* 0x000000ffff9a7224 */ /* 0x000fe200078e006e */
[----:B------:R-:W-:Y:S02]  /*3ad0*/  FSEL R181, R18, -INF , !P1 ;  /* 0xff80000012b57808 */ /* 0x000fe40004800000 */
[----:B------:R-:W-:-:S04]  /*3ae0*/  ISETP.GE.AND P1, PT, R67, R50, PT ;  /* 0x000000324300720c */ /* 0x000fc80003f26270 */
[----:B------:R-:W-:Y:S01]  /*3af0*/  FSEL R81, R73, -INF , !P1 ;  /* 0xff80000049517808 */ /* 0x000fe20004800000 */
[----:B-1----:R-:W-:Y:S01]  /*3b00*/  IMAD.MOV.U32 R2, RZ, RZ, R0 ;  /* 0x000000ffff027224 */ /* 0x002fe200078e0000 */
[----:B------:R-:W-:Y:S01]  /*3b10*/  IABS R0, R3 ;  /* 0x0000000300007213 */ /* 0x000fe20000000000 */
[----:B------:R-:W-:Y:S02]  /*3b20*/  IMAD.IADD R3, R9, 0x1, -R53 ;  /* 0x0000000109037824 */ /* 0x000fe400078e0a35 */
[----:B------:R1:W2:Y:S01]  /*3b30*/  I2F R7, R2 ;  /* 0x0000000200077306 */ /* 0x0002a20000201400 */
[----:B---3--:R-:W-:Y:S02]  /*3b40*/  FFMA.FTZ R29, R5, -R132, R158 ;  /* 0x80000084051d7223 */ /* 0x008fe4000001009e */
[----:B------:R-:W-:Y:S01]  /*3b50*/  IMAD.MOV.U32 R158, RZ, RZ, R153 ;  /* 0x000000ffff9e7224 */ /* 0x000fe200078e0099 */
[----:B-1----:R-:W-:Y:S01]  /*3b60*/  MOV R2, R0 ;  /* 0x0000000000027202 */ /* 0x002fe20000000f00 */
[----:B--2---:R-:W-:Y:S01]  /*3b70*/  FFMA.FTZ R28, R7, -R132, R112 ;  /* 0x80000084071c7223 */ /* 0x004fe20000010070 */
[----:B------:R-:W-:Y:S01]  /*3b80*/  IABS R0, R3 ;  /* 0x0000000300007213 */ /* 0x000fe20000000000 */
[--C-:B------:R-:W-:Y:S01]  /*3b90*/  IMAD.IADD R3, R10, 0x1, -R53.reuse ;  /* 0x000000010a037824 */ /* 0x100fe200078e0a35 */
[----:B------:R1:W2:Y:S03]  /*3ba0*/  I2F R6, R2 ;  /* 0x0000000200067306 */ /* 0x0002a60000201400 */
[----:B-1----:R-:W-:Y:S01]  /*3bb0*/  IMAD.MOV.U32 R2, RZ, RZ, R0 ;  /* 0x000000ffff027224 */ /* 0x002fe200078e0000 */
[----:B------:R-:W-:Y:S01]  /*3bc0*/  IABS R0, R3 ;  /* 0x0000000300007213 */ /* 0x000fe20000000000 */
[----:B------:R-:W-:-:S03]  /*3bd0*/  IMAD.IADD R3, R11, 0x1, -R53 ;  /* 0x000000010b037824 */ /* 0x000fc600078e0a35 */
[----:B------:R1:W3:Y:S01]  /*3be0*/  I2F R8, R2 ;  /* 0x0000000200087306 */ /* 0x0002e20000201400 */
[----:B--2---:R-:W-:Y:S02]  /*3bf0*/  FFMA.FTZ R17, R6, -R132, R114 ;  /* 0x8000008406117223 */ /* 0x004fe40000010072 */
[----:B------:R-:W-:Y:S02]  /*3c00*/  IMAD.MOV.U32 R114, RZ, RZ, R140 ;  /* 0x000000ffff727224 */ /* 0x000fe400078e008c */
[----:B------:R-:W-:Y:S01]  /*3c10*/  IMAD.MOV.U32 R53, RZ, RZ, R99 ;  /* 0x000000ffff357224 */ /* 0x000fe200078e0063 */
[----:B-1----:R-:W-:Y:S01]  /*3c20*/  MOV R2, R0 ;  /* 0x0000000000027202 */ /* 0x002fe20000000f00 */
[----:B---3--:R-:W-:Y:S01]  /*3c30*/  FFMA.FTZ R35, R8, -R132, R159 ;  /* 0x8000008408237223 */ /* 0x008fe2000001009f */
[----:B------:R-:W-:Y:S01]  /*3c40*/  IABS R0, R3 ;  /* 0x0000000300007213 */ /* 0x000fe20000000000 */
[--C-:B------:R-:W-:Y:S01]  /*3c50*/  IMAD.IADD R3, R9, 0x1, -R55.reuse ;  /* 0x0000000109037824 */ /* 0x100fe200078e0a37 */
[----:B------:R1:W2:Y:S02]  /*3c60*/  I2F R5, R2 ;  /* 0x0000000200057306 */ /* 0x0002a40000201400 */
[----:B------:R-:W-:Y:S01]  /*3c70*/  FSEL R112, R35, -INF , !P6 ;  /* 0xff80000023707808 */ /* 0x000fe20007000000 */
[----:B-1----:R-:W-:Y:S01]  /*3c80*/  IMAD.MOV.U32 R2, RZ, RZ, R0 ;  /* 0x000000ffff027224 */ /* 0x002fe200078e0000 */
[----:B------:R-:W-:Y:S01]  /*3c90*/  IABS R0, R3 ;  /* 0x0000000300007213 */ /* 0x000fe20000000000 */
[----:B------:R-:W-:-:S03]  /*3ca0*/  IMAD.IADD R3, R10, 0x1, -R55 ;  /* 0x000000010a037824 */ /* 0x000fc600078e0a37 */
[----:B------:R1:W3:Y:S01]  /*3cb0*/  I2F R7, R2 ;  /* 0x0000000200077306 */ /* 0x0002e20000201400 */
[----:B--2---:R-:W-:Y:S01]  /*3cc0*/  FFMA.FTZ R34, R5, -R132, R113 ;  /* 0x8000008405227223 */ /* 0x004fe20000010071 */
[----:B------:R-:W-:Y:S01]  /*3cd0*/  MOV R113, R128 ;  /* 0x0000008000717202 */ /* 0x000fe20000000f00 */
[----:B------:R-:W-:-:S03]  /*3ce0*/  IMAD.MOV.U32 R128, RZ, RZ, R134 ;  /* 0x000000ffff807224 */ /* 0x000fc600078e0086 */
[----:B------:R-:W-:Y:S02]  /*3cf0*/  FSEL R151, R34, -INF , !P6 ;  /* 0xff80000022977808 */ /* 0x000fe40007000000 */
[----:B-1----:R-:W-:Y:S01]  /*3d00*/  MOV R2, R0 ;  /* 0x0000000000027202 */ /* 0x002fe20000000f00 */
[----:B---3--:R-:W-:Y:S01]  /*3d10*/  FFMA.FTZ R30, R7, -R132, R115 ;  /* 0x80000084071e7223 */ /* 0x008fe20000010073 */
[----:B------:R-:W-:Y:S01]  /*3d20*/  IABS R0, R3 ;  /* 0x0000000300007213 */ /* 0x000fe20000000000 */
[----:B------:R-:W-:Y:S01]  /*3d30*/  IMAD.IADD R3, R11, 0x1, -R55 ;  /* 0x000000010b037824 */ /* 0x000fe200078e0a37 */
[----:B------:R1:W2:Y:S01]  /*3d40*/  I2F R6, R2 ;  /* 0x0000000200067306 */ /* 0x0002a20000201400 */
[----:B------:R-:W-:Y:S01]  /*3d50*/  FSEL R115, R29, -INF , !P0 ;  /* 0xff8000001d737808 */ /* 0x000fe20004000000 */
[----:B------:R-:W-:Y:S02]  /*3d60*/  IMAD.MOV.U32 R55, RZ, RZ, R175 ;  /* 0x000000ffff377224 */ /* 0x000fe400078e00af */
[----:B-1----:R-:W-:Y:S01]  /*3d70*/  IMAD.MOV.U32 R2, RZ, RZ, R0 ;  /* 0x000000ffff027224 */ /* 0x002fe200078e0000 */
[----:B------:R-:W-:Y:S01]  /*3d80*/  IABS R0, R3 ;  /* 0x0000000300007213 */ /* 0x000fe20000000000 */
[----:B------:R-:W-:-:S02]  /*3d90*/  IMAD.IADD R3, R9, 0x1, -R64 ;  /* 0x0000000109037824 */ /* 0x000fc400078e0a40 */
[----:B------:R1:W3:Y:S01]  /*3da0*/  I2F R12, R2 ;  /* 0x00000002000c7306 */ /* 0x0002e20000201400 */
[----:B--2---:R-:W-:Y:S01]  /*3db0*/  FFMA.FTZ R36, R6, -R132, R86 ;  /* 0x8000008406247223 */ /* 0x004fe20000010056 */
[----:B------:R-:W-:Y:S01]  /*3dc0*/  FSEL R86, R51, -INF , !P4 ;  /* 0xff80000033567808 */ /* 0x000fe20006000000 */
[----:B------:R-:W-:-:S03]  /*3dd0*/  IMAD.MOV.U32 R51, RZ, RZ, R150 ;  /* 0x000000ffff337224 */ /* 0x000fc600078e0096 */
[----:B------:R-:W-:Y:S02]  /*3de0*/  FSEL R110, R36, -INF , !P5 ;  /* 0xff800000246e7808 */ /* 0x000fe40006800000 */
[----:B-1----:R-:W-:Y:S01]  /*3df0*/  MOV R2, R0 ;  /* 0x0000000000027202 */ /* 0x002fe20000000f00 */
[----:B---3--:R-:W-:Y:S01]  /*3e00*/  FFMA.FTZ R31, R12, -R132, R76 ;  /* 0x800000840c1f7223 */ /* 0x008fe2000001004c */
[----:B------:R-:W-:Y:S01]  /*3e10*/  IABS R0, R3 ;  /* 0x0000000300007213 */ /* 0x000fe20000000000 */
[----:B------:R-:W-:Y:S01]  /*3e20*/  IMAD.IADD R3, R10, 0x1, -R64 ;  /* 0x000000010a037824 */ /* 0x000fe200078e0a40 */
[----:B------:R1:W2:Y:S02]  /*3e30*/  I2F R8, R2 ;  /* 0x0000000200087306 */ /* 0x0002a40000201400 */
[----:B------:R-:W-:Y:S01]  /*3e40*/  FSEL R142, R31, -INF , !P5 ;  /* 0xff8000001f8e7808 */ /* 0x000fe20006800000 */
[----:B-1----:R-:W-:Y:S01]  /*3e50*/  IMAD.MOV.U32 R2, RZ, RZ, R0 ;  /* 0x000000ffff027224 */ /* 0x002fe200078e0000 */
[----:B------:R-:W-:Y:S01]  /*3e60*/  IABS R0, R3 ;  /* 0x0000000300007213 */ /* 0x000fe20000000000 */
[----:B------:R-:W-:-:S03]  /*3e70*/  IMAD.IADD R3, R11, 0x1, -R64 ;  /* 0x000000010b037824 */ /* 0x000fc600078e0a40 */
[----:B------:R1:W3:Y:S01]  /*3e80*/  I2F R13, R2 ;  /* 0x00000002000d7306 */ /* 0x0002e20000201400 */
[----:B--2---:R-:W-:Y:S01]  /*3e90*/  FFMA.FTZ R20, R8, -R132, R78 ;  /* 0x8000008408147223 */ /* 0x004fe2000001004e */
[----:B-1----:R-:W-:Y:S01]  /*3ea0*/  MOV R2, R0 ;  /* 0x0000000000027202 */ /* 0x002fe20000000f00 */
[----:B---3--:R-:W-:Y:S01]  /*3eb0*/  FFMA.FTZ R33, R13, -R132, R87 ;  /* 0x800000840d217223 */ /* 0x008fe20000010057 */
[----:B------:R-:W-:Y:S01]  /*3ec0*/  IABS R0, R3 ;  /* 0x0000000300007213 */ /* 0x000fe20000000000 */
[----:B------:R-:W-:-:S03]  /*3ed0*/  IMAD.IADD R3, R9, 0x1, -R65 ;  /* 0x0000000109037824 */ /* 0x000fc600078e0a41 */
[----:B------:R1:W2:Y:S02]  /*3ee0*/  I2F R5, R2 ;  /* 0x0000000200057306 */ /* 0x0002a40000201400 */
[----:B-1----:R-:W-:Y:S01]  /*3ef0*/  IMAD.MOV.U32 R2, RZ, RZ, R0 ;  /* 0x000000ffff027224 */ /* 0x002fe200078e0000 */
[----:B------:R-:W-:Y:S01]  /*3f00*/  IABS R0, R3 ;  /* 0x0000000300007213 */ /* 0x000fe20000000000 */
[----:B------:R-:W-:-:S04]  /*3f10*/  IMAD.IADD R3, R10, 0x1, -R65 ;  /* 0x000000010a037824 */ /* 0x000fc800078e0a41 */
[----:B------:R1:W3:Y:S01]  /*3f20*/  I2F R7, R2 ;  /* 0x0000000200077306 */ /* 0x0002e20000201400 */
[----:B--2---:R-:W-:Y:S02]  /*3f30*/  FFMA.FTZ R21, R5, -R132, R77 ;  /* 0x8000008405157223 */ /* 0x004fe4000001004d */
[----:B------:R-:W-:Y:S01]  /*3f40*/  IMAD.MOV.U32 R77, RZ, RZ, R84 ;  /* 0x000000ffff4d7224 */ /* 0x000fe200078e0054 */
[----:B------:R-:W-:Y:S02]  /*3f50*/  MOV R84, R89 ;  /* 0x0000005900547202 */ /* 0x000fe40000000f00 */
[----:B------:R-:W-:Y:S02]  /*3f60*/  FSEL R140, R21, -INF , !P4 ;  /* 0xff800000158c7808 */ /* 0x000fe40006000000 */
[----:B------:R-:W-:Y:S01]  /*3f70*/  MOV R89, R180 ;  /* 0x000000b400597202 */ /* 0x000fe20000000f00 */
[----:B------:R-:W-:Y:S01]  /*3f80*/  IMAD.MOV.U32 R49, RZ, RZ, R84 ;  /* 0x000000ffff317224 */ /* 0x000fe200078e0054 */
[----:B------:R-:W-:-:S02]  /*3f90*/  FSEL R180, R17, -INF , !P0 ;  /* 0xff80000011b47808 */ /* 0x000fc40004000000 */
[----:B------:R-:W-:Y:S02]  /*3fa0*/  FSEL R84, R54, -INF , !P3 ;  /* 0xff80000036547808 */ /* 0x000fe40005800000 */
[----:B-1----:R-:W-:Y:S01]  /*3fb0*/  MOV R2, R0 ;  /* 0x0000000000027202 */ /* 0x002fe20000000f00 */
[----:B---3--:R-:W-:Y:S01]  /*3fc0*/  FFMA.FTZ R7, R7, -R132, R79 ;  /* 0x8000008407077223 */ /* 0x008fe2000001004f */
[----:B------:R-:W-:Y:S01]  /*3fd0*/  IABS R0, R3 ;  /* 0x0000000300007213 */ /* 0x000fe20000000000 */
[----:B------:R-:W-:Y:S01]  /*3fe0*/  IMAD.IADD R3, R11, 0x1, -R65 ;  /* 0x000000010b037824 */ /* 0x000fe200078e0a41 */
[----:B------:R1:W2:Y:S01]  /*3ff0*/  I2F R6, R2 ;  /* 0x0000000200067306 */ /* 0x0002a20000201400 */
[----:B------:R-:W-:Y:S01]  /*4000*/  MOV R65, R154 ;  /* 0x0000009a00417202 */ /* 0x000fe20000000f00 */
[----:B------:R-:W-:Y:S02]  /*4010*/  IMAD.MOV.U32 R79, RZ, RZ, R103 ;  /* 0x000000ffff4f7224 */ /* 0x000fe400078e0067 */
[----:B-1----:R-:W-:Y:S01]  /*4020*/  IMAD.MOV.U32 R2, RZ, RZ, R0 ;  /* 0x000000ffff027224 */ /* 0x002fe200078e0000 */
[----:B------:R-:W-:Y:S01]  /*4030*/  IABS R0, R3 ;  /* 0x0000000300007213 */ /* 0x000fe20000000000 */
[----:B------:R-:W-:-:S02]  /*4040*/  IMAD.IADD R3, R9, 0x1, -R66 ;  /* 0x0000000109037824 */ /* 0x000fc400078e0a42 */
[----:B------:R1:W3:Y:S01]  /*4050*/  I2F R14, R2 ;  /* 0x00000002000e7306 */ /* 0x0002e20000201400 */
[----:B--2---:R-:W-:Y:S01]  /*4060*/  FFMA.FTZ R23, R6, -R132, R162 ;  /* 0x8000008406177223 */ /* 0x004fe200000100a2 */
[----:B------:R-:W-:-:S04]  /*4070*/  FSEL R162, R7, -INF , !P4 ;  /* 0xff80000007a27808 */ /* 0x000fc80006000000 */
[----:B------:R-:W-:Y:S02]  /*4080*/  FSEL R107, R23, -INF , !P3 ;  /* 0xff800000176b7808 */ /* 0x000fe40005800000 */
[----:B-1----:R-:W-:Y:S01]  /*4090*/  MOV R2, R0 ;  /* 0x0000000000027202 */ /* 0x002fe20000000f00 */
[----:B---3--:R-:W-:Y:S01]  /*40a0*/  FFMA.FTZ R17, R14, -R132, R116 ;  /* 0x800000840e117223 */ /* 0x008fe20000010074 */
[----:B------:R-:W-:Y:S01]  /*40b0*/  IABS R0, R3 ;  /* 0x0000000300007213 */ /* 0x000fe20000000000 */
[----:B------:R-:W-:Y:S01]  /*40c0*/  IMAD.IADD R3, R10, 0x1, -R66 ;  /* 0x000000010a037824 */ /* 0x000fe200078e0a42 */
[----:B------:R1:W2:Y:S01]  /*40d0*/  I2F R12, R2 ;  /* 0x00000002000c7306 */ /* 0x0002a20000201400 */
[----:B------:R-:W-:Y:S01]  /*40e0*/  IMAD.MOV.U32 R116, RZ, RZ, R125 ;  /* 0x000000ffff747224 */ /* 0x000fe200078e007d */
[----:B------:R-:W-:Y:S02]  /*40f0*/  FSEL R150, R17, -INF , !P3 ;  /* 0xff80000011967808 */ /* 0x000fe40005800000 */
[----:B------:R-:W-:Y:S01]  /*4100*/  MOV R125, R169 ;  /* 0x000000a9007d7202 */ /* 0x000fe20000000f00 */
[----:B-1----:R-:W-:Y:S01]  /*4110*/  IMAD.MOV.U32 R2, RZ, RZ, R0 ;  /* 0x000000ffff027224 */ /* 0x002fe200078e0000 */
[----:B------:R-:W-:Y:S01]  /*4120*/  IABS R0, R3 ;  /* 0x0000000300007213 */ /* 0x000fe20000000000 */
[----:B------:R-:W-:-:S02]  /*4130*/  IMAD.IADD R3, R11, 0x1, -R66 ;  /* 0x000000010b037824 */ /* 0x000fc400078e0a42 */
[----:B------:R1:W3:Y:S01]  /*4140*/  I2F R16, R2 ;  /* 0x0000000200107306 */ /* 0x0002e20000201400 */
[----:B--2---:R-:W-:Y:S02]  /*4150*/  FFMA.FTZ R8, R12, -R132, R118 ;  /* 0x800000840c087223 */ /* 0x004fe40000010076 */
[----:B------:R-:W-:Y:S01]  /*4160*/  IMAD.MOV.U32 R118, RZ, RZ, R170 ;  /* 0x000000ffff767224 */ /* 0x000fe200078e00aa */
[----:B------:R-:W-:Y:S02]  /*4170*/  FSEL R170, R30, -INF , !P6 ;  /* 0xff8000001eaa7808 */ /* 0x000fe40007000000 */
[-C--:B------:R-:W-:Y:S02]  /*4180*/  ISETP.GE.AND P6, PT, R69, R50.reuse, PT ;  /* 0x000000324500720c */ /* 0x080fe40003fc6270 */
[----:B------:R-:W-:Y:S02]  /*4190*/  FSEL R175, R8, -INF , !P3 ;  /* 0xff80000008af7808 */ /* 0x000fe40005800000 */
[----:B------:R-:W-:-:S02]  /*41a0*/  ISETP.GE.AND P3, PT, R72, R50, PT ;  /* 0x000000324800720c */ /* 0x000fc40003f66270 */
[----:B------:R-:W-:Y:S02]  /*41b0*/  FSEL R76, R80, -INF , !P6 ;  /* 0xff800000504c7808 */ /* 0x000fe40007000000 */
        /* <DEDUP_REMOVED lines=10> */
[----:B--2---:R-:W-:Y:S02]  /*4260*/  FFMA.FTZ R12, R15, -R132, R117 ;  /* 0x800000840f0c7223 */ /* 0x004fe40000010075 */
[----:B------:R-:W-:Y:S01]  /*4270*/  IMAD.MOV.U32 R117, RZ, RZ, R173 ;  /* 0x000000ffff757224 */ /* 0x000fe200078e00ad */
[----:B------:R-:W-:Y:S02]  /*4280*/  FSEL R173, R20, -INF , !P5 ;  /* 0xff80000014ad7808 */ /* 0x000fe40006800000 */
[----:B------:R-:W-:Y:S02]  /*4290*/  FSEL R143, R12, -INF , !P2 ;  /* 0xff8000000c8f7808 */ /* 0x000fe40005000000 */
[----:B-1----:R-:W-:Y:S01]  /*42a0*/  MOV R2, R0 ;  /* 0x0000000000027202 */ /* 0x002fe20000000f00 */
[----:B---3--:R-:W-:Y:S01]  /*42b0*/  FFMA.FTZ R6, R13, -R132, R119 ;  /* 0x800000840d067223 */ /* 0x008fe20000010077 */
[----:B------:R-:W-:Y:S01]  /*42c0*/  IABS R0, R3 ;  /* 0x0000000300007213 */ /* 0x000fe20000000000 */
[----:B------:R-:W-:Y:S01]  /*42d0*/  IMAD.IADD R3, R11, 0x1, -R67 ;  /* 0x000000010b037824 */ /* 0x000fe200078e0a43 */
[----:B------:R1:W2:Y:S01]  /*42e0*/  I2F R5, R2 ;  /* 0x0000000200057306 */ /* 0x0002a20000201400 */
[----:B------:R-:W-:Y:S01]  /*42f0*/  IMAD.MOV.U32 R67, RZ, RZ, R160 ;  /* 0x000000ffff437224 */ /* 0x000fe200078e00a0 */
[----:B------:R-:W-:Y:S01]  /*4300*/  FSEL R169, R6, -INF , !P2 ;  /* 0xff80000006a97808 */ /* 0x000fe20005000000 */
[----:B------:R-:W-:Y:S01]  /*4310*/  IMAD.MOV.U32 R160, RZ, RZ, R171 ;  /* 0x000000ffffa07224 */ /* 0x000fe200078e00ab */
[----:B------:R-:W-:-:S02]  /*4320*/  FSEL R171, R28, -INF , !P0 ;  /* 0xff8000001cab7808 */ /* 0x000fc40004000000 */
[----:B------:R-:W-:Y:S02]  /*4330*/  ISETP.GE.AND P0, PT, R68, R50, PT ;  /* 0x000000324400720c */ /* 0x000fe40003f06270 */
[----:B------:R-:W-:Y:S02]  /*4340*/  MOV R119, R160 ;  /* 0x000000a000777202 */ /* 0x000fe40000000f00 */
[----:B------:R-:W-:Y:S01]  /*4350*/  FSEL R78, R74, -INF , !P0 ;  /* 0xff8000004a4e7808 */ /* 0x000fe20004000000 */
[----:B-1----:R-:W-:Y:S01]  /*4360*/  IMAD.MOV.U32 R2, RZ, RZ, R0 ;  /* 0x000000ffff027224 */ /* 0x002fe200078e0000 */
[----:B------:R-:W-:Y:S01]  /*4370*/  IABS R0, R3 ;  /* 0x0000000300007213 */ /* 0x000fe20000000000 */
[----:B------:R-:W-:Y:S02]  /*4380*/  IMAD.IADD R3, R9, 0x1, -R68 ;  /* 0x0000000109037824 */ /* 0x000fe400078e0a44 */
[----:B------:R1:W3:Y:S01]  /*4390*/  I2F R19, R2 ;  /* 0x0000000200137306 */ /* 0x0002e20000201400 */
[----:B--2---:R-:W-:-:S05]  /*43a0*/  FFMA.FTZ R14, R5, -R132, R82 ;  /* 0x80000084050e7223 */ /* 0x004fca0000010052 */
[----:B------:R-:W-:Y:S02]  /*43b0*/  FSEL R103, R14, -INF , !P1 ;  /* 0xff8000000e677808 */ /* 0x000fe40004800000 */
[----:B-1----:R-:W-:Y:S01]  /*43c0*/  MOV R2, R0 ;  /* 0x0000000000027202 */ /* 0x002fe20000000f00 */
[----:B---3--:R-:W-:Y:S01]  /*43d0*/  FFMA.FTZ R7, R19, -R132, R144 ;  /* 0x8000008413077223 */ /* 0x008fe20000010090 */
[----:B------:R-:W-:Y:S01]  /*43e0*/  IABS R0, R3 ;  /* 0x0000000300007213 */ /* 0x000fe20000000000 */
[----:B------:R-:W-:Y:S01]  /*43f0*/  IMAD.IADD R3, R10, 0x1, -R68 ;  /* 0x000000010a037824 */ /* 0x000fe200078e0a44 */
[----:B------:R1:W2:Y:S01]  /*4400*/  I2F R18, R2 ;  /* 0x0000000200127306 */ /* 0x0002a20000201400 */
[----:B------:R-:W-:Y:S02]  /*4410*/  IMAD.MOV.U32 R144, RZ, RZ, R92 ;  /* 0x000000ffff907224 */ /* 0x000fe400078e005c */
[----:B------:R-:W-:Y:S02]  /*4420*/  IMAD.MOV.U32 R92, RZ, RZ, R168 ;  /* 0x000000ffff5c7224 */ /* 0x000fe400078e00a8 */
[----:B-1----:R-:W-:Y:S01]  /*4430*/  IMAD.MOV.U32 R2, RZ, RZ, R0 ;  /* 0x000000ffff027224 */ /* 0x002fe200078e0000 */
[----:B------:R-:W-:Y:S01]  /*4440*/  IABS R0, R3 ;  /* 0x0000000300007213 */ /* 0x000fe20000000000 */
[----:B------:R-:W-:-:S02]  /*4450*/  IMAD.IADD R3, R11, 0x1, -R68 ;  /* 0x000000010b037824 */ /* 0x000fc400078e0a44 */
[----:B------:R1:W3:Y:S01]  /*4460*/  I2F R22, R2 ;  /* 0x0000000200167306 */ /* 0x0002e20000201400 */
[----:B------:R-:W-:Y:S01]  /*4470*/  IMAD.MOV.U32 R68, RZ, RZ, R109 ;  /* 0x000000ffff447224 */ /* 0x000fe200078e006d */
[----:B------:R-:W-:Y:S01]  /*4480*/  FSEL R109, R33, -INF , !P4 ;  /* 0xff800000216d7808 */ /* 0x000fe20006000000 */
[----:B--2---:R-:W-:Y:S01]  /*4490*/  FFMA.FTZ R5, R18, -R132, R146 ;  /* 0x8000008412057223 */ /* 0x004fe20000010092 */
[----:B------:R-:W-:Y:S02]  /*44a0*/  ISETP.GE.AND P4, PT, R71, R50, PT ;  /* 0x000000324700720c */ /* 0x000fe40003f86270 */
[----:B------:R-:W-:Y:S02]  /*44b0*/  MOV R146, R95 ;  /* 0x0000005f00927202 */ /* 0x000fe40000000f00 */
[----:B------:R-:W-:Y:S02]  /*44c0*/  FSEL R168, R5, -INF , !P1 ;  /* 0xff80000005a87808 */ /* 0x000fe40004800000 */
[----:B------:R-:W-:-:S02]  /*44d0*/  FSEL R73, R91, -INF , !P4 ;  /* 0xff8000005b497808 */ /* 0x000fc40006000000 */
[----:B-1----:R-:W-:Y:S01]  /*44e0*/  MOV R2, R0 ;  /* 0x0000000000027202 */ /* 0x002fe20000000f00 */
[----:B---3--:R-:W-:Y:S01]  /*44f0*/  FFMA.FTZ R13, R22, -R132, R83 ;  /* 0x80000084160d7223 */ /* 0x008fe20000010053 */
[----:B------:R-:W-:Y:S01]  /*4500*/  IABS R0, R3 ;  /* 0x0000000300007213 */ /* 0x000fe20000000000 */
[----:B------:R-:W-:Y:S01]  /*4510*/  IMAD.IADD R3, R9, 0x1, -R69 ;  /* 0x0000000109037824 */ /* 0x000fe200078e0a45 */
[----:B------:R1:W2:Y:S01]  /*4520*/  I2F R28, R2 ;  /* 0x00000002001c7306 */ /* 0x0002a20000201400 */
[----:B------:R-:W-:Y:S02]  /*4530*/  FSEL R83, R62, -INF , !P2 ;  /* 0xff8000003e537808 */ /* 0x000fe40005000000 */
[----:B------:R-:W-:Y:S02]  /*4540*/  ISETP.GE.AND P2, PT, R56, R50, PT ;  /* 0x000000323800720c */ /* 0x000fe40003f46270 */
[----:B------:R-:W-:Y:S01]  /*4550*/  FSEL R99, R13, -INF , !P0 ;  /* 0xff8000000d637808 */ /* 0x000fe20004000000 */
[----:B-1----:R-:W-:Y:S01]  /*4560*/  IMAD.MOV.U32 R2, RZ, RZ, R0 ;  /* 0x000000ffff027224 */ /* 0x002fe200078e0000 */
[----:B------:R-:W-:Y:S01]  /*4570*/  IABS R0, R3 ;  /* 0x0000000300007213 */ /* 0x000fe20000000000 */
[----:B--2---:R-:W-:Y:S01]  /*4580*/  FFMA.FTZ R8, R28, -R132, R145 ;  /* 0x800000841c087223 */ /* 0x004fe20000010091 */
[----:B------:R-:W-:Y:S01]  /*4590*/  IADD3 R3, -R69, R10, RZ ;  /* 0x0000000a45037210 */ /* 0x000fe20007ffe1ff */
[----:B------:R1:W2:Y:S01]  /*45a0*/  I2F R29, R2 ;  /* 0x00000002001d7306 */ /* 0x0002a20000201400 */
[----:B------:R-:W-:-:S02]  /*45b0*/  FSEL R145, R7, -INF , !P1 ;  /* 0xff80000007917808 */ /* 0x000fc40004800000 */
[----:B------:R-:W-:Y:S02]  /*45c0*/  ISETP.GE.AND P1, PT, R41, R50, PT ;  /* 0x000000322900720c */ /* 0x000fe40003f26270 */
[----:B------:R-:W-:Y:S01]  /*45d0*/  FSEL R134, R8, -INF , !P0 ;  /* 0xff80000008867808 */ /* 0x000fe20004000000 */
[----:B-1----:R-:W-:Y:S01]  /*45e0*/  IMAD.MOV.U32 R2, RZ, RZ, R0 ;  /* 0x000000ffff027224 */ /* 0x002fe200078e0000 */
[----:B------:R-:W-:Y:S01]  /*45f0*/  IABS R0, R3 ;  /* 0x0000000300007213 */ /* 0x000fe20000000000 */
[----:B------:R-:W-:Y:S02]  /*4600*/  IMAD.IADD R3, R11, 0x1, -R69 ;  /* 0x000000010b037824 */ /* 0x000fe400078e0a45 */
[----:B------:R1:W3:Y:S01]  /*4610*/  I2F R32, R2 ;  /* 0x0000000200207306 */ /* 0x0002e20000201400 */
[----:B------:R-:W-:Y:S01]  /*4620*/  IMAD.MOV.U32 R69, RZ, RZ, R89 ;  /* 0x000000ffff457224 */ /* 0x000fe200078e0059 */
[----:B------:R-:W-:Y:S01]  /*4630*/  FSEL R89, R43, -INF , !P5 ;  /* 0xff8000002b597808 */ /* 0x000fe20006800000 */
[----:B--2---:R-:W-:Y:S01]  /*4640*/  FFMA.FTZ R6, R29, -R132, R147 ;  /* 0x800000841d067223 */ /* 0x004fe20000010093 */
[----:B------:R-:W-:Y:S01]  /*4650*/  ISETP.GE.AND P5, PT, R70, R50, PT ;  /* 0x000000324600720c */ /* 0x000fe20003fa6270 */
[----:B------:R-:W-:-:S03]  /*4660*/  IMAD.MOV.U32 R43, RZ, RZ, R149 ;  /* 0x000000ffff2b7224 */ /* 0x000fc600078e0095 */
[----:B------:R-:W-:Y:S02]  /*4670*/  FSEL R149, R6, -INF , !P0 ;  /* 0xff80000006957808 */ /* 0x000fe40004000000 */
[----:B------:R-:W-:Y:S02]  /*4680*/  FSEL R74, R85, -INF , !P5 ;  /* 0xff800000554a7808 */ /* 0x000fe40006800000 */
[----:B------:R-:W-:Y:S02]  /*4690*/  ISETP.GE.AND P0, PT, R57, R50, PT ;  /* 0x000000323900720c */ /* 0x000fe40003f06270 */
        /* <DEDUP_REMOVED lines=8> */
[----:B------:R-:W-:Y:S01]  /*4720*/  MOV R51, R164 ;  /* 0x000000a400337202 */ /* 0x000fe20000000f00 */
[----:B-1----:R-:W-:Y:S01]  /*4730*/  IMAD.MOV.U32 R2, RZ, RZ, R0 ;  /* 0x000000ffff027224 */ /* 0x002fe200078e0000 */
[----:B------:R-:W-:Y:S01]  /*4740*/  IABS R0, R3 ;  /* 0x0000000300007213 */ /* 0x000fe20000000000 */
[----:B--2---:R-:W-:Y:S01]  /*4750*/  FFMA.FTZ R7, R34, -R132, R120 ;  /* 0x8000008422077223 */ /* 0x004fe20000010078 */
[----:B------:R-:W-:Y:S01]  /*4760*/  IADD3 R3, -R70, R10, RZ ;  /* 0x0000000a46037210 */ /* 0x000fe20007ffe1ff */
[----:B------:R1:W2:Y:S01]  /*4770*/  I2F R30, R2 ;  /* 0x00000002001e7306 */ /* 0x0002a20000201400 */
[----:B------:R-:W-:-:S02]  /*4780*/  IMAD.MOV.U32 R120, RZ, RZ, R128 ;  /* 0x000000ffff787224 */ /* 0x000fc400078e0080 */
[----:B------:R-:W-:Y:S01]  /*4790*/  IMAD.MOV.U32 R164, RZ, RZ, R221 ;  /* 0x000000ffffa47224 */ /* 0x000fe200078e00dd */
[----:B------:R-:W-:Y:S01]  /*47a0*/  FSEL R148, R7, -INF , !P6 ;  /* 0xff80000007947808 */ /* 0x000fe20007000000 */
[----:B-1----:R-:W-:Y:S01]  /*47b0*/  IMAD.MOV.U32 R2, RZ, RZ, R0 ;  /* 0x000000ffff027224 */ /* 0x002fe200078e0000 */
[----:B------:R-:W-:Y:S01]  /*47c0*/  IABS R0, R3 ;  /* 0x0000000300007213 */ /* 0x000fe20000000000 */
[----:B------:R-:W-:Y:S02]  /*47d0*/  IMAD.IADD R3, R11, 0x1, -R70 ;  /* 0x000000010b037824 */ /* 0x000fe400078e0a46 */
[----:B------:R1:W3:Y:S01]  /*47e0*/  I2F R35, R2 ;  /* 0x0000000200237306 */ /* 0x0002e20000201400 */
[----:B--2---:R-:W-:Y:S02]  /*47f0*/  FFMA.FTZ R5, R30, -R132, R122 ;  /* 0x800000841e057223 */ /* 0x004fe4000001007a */
[----:B------:R-:W-:-:S03]  /*4800*/  IMAD.MOV.U32 R122, RZ, RZ, R92 ;  /* 0x000000ffff7a7224 */ /* 0x000fc600078e005c */
[----:B------:R-:W-:Y:S02]  /*4810*/  FSEL R163, R5, -INF , !P6 ;  /* 0xff80000005a37808 */ /* 0x000fe40007000000 */
[----:B------:R-:W-:Y:S01]  /*4820*/  ISETP.GE.AND P6, PT, R60, R50, PT ;  /* 0x000000323c00720c */ /* 0x000fe20003fc6270 */
[----:B-1----:R-:W-:Y:S01]  /*4830*/  IMAD.MOV.U32 R2, RZ, RZ, R0 ;  /* 0x000000ffff027224 */ /* 0x002fe200078e0000 */
[----:B------:R-:W-:Y:S01]  /*4840*/  IABS R0, R3 ;  /* 0x0000000300007213 */ /* 0x000fe20000000000 */
[----:B------:R-:W-:Y:S02]  /*4850*/  IMAD.IADD R3, R9, 0x1, -R71 ;  /* 0x0000000109037824 */ /* 0x000fe400078e0a47 */
[----:B------:R1:W2:Y:S01]  /*4860*/  I2F R15, R2 ;  /* 0x00000002000f7306 */ /* 0x0002a20000201400 */
[----:B---3--:R-:W-:Y:S01]  /*4870*/  FFMA.FTZ R8, R35, -R132, R167 ;  /* 0x8000008423087223 */ /* 0x008fe200000100a7 */
[----:B------:R-:W-:-:S04]  /*4880*/  MOV R167, R69 ;  /* 0x0000004500a77202 */ /* 0x000fc80000000f00 */
[----:B------:R-:W-:Y:S01]  /*4890*/  FSEL R92, R8, -INF , !P5 ;  /* 0xff800000085c7808 */ /* 0x000fe20006800000 */
[----:B------:R-:W-:Y:S01]  /*48a0*/  FFMA.FTZ R8, R111, -R132, R193 ;  /* 0x800000846f087223 */ /* 0x000fe200000100c1 */
[----:B-1----:R-:W-:Y:S01]  /*48b0*/  MOV R2, R0 ;  /* 0x0000000000027202 */ /* 0x002fe20000000f00 */
[----:B--2---:R-:W-:Y:S01]  /*48c0*/  FFMA.FTZ R6, R15, -R132, R121 ;  /* 0x800000840f067223 */ /* 0x004fe20000010079 */
[----:B------:R-:W-:Y:S01]  /*48d0*/  IABS R0, R3 ;  /* 0x0000000300007213 */ /* 0x000fe20000000000 */
[--C-:B------:R-:W-:Y:S01]  /*48e0*/  IMAD.IADD R3, R10, 0x1, -R71.reuse ;  /* 0x000000010a037824 */ /* 0x100fe200078e0a47 */
[----:B------:R1:W2:Y:S01]  /*48f0*/  I2F R20, R2 ;  /* 0x0000000200147306 */ /* 0x0002a20000201400 */
[----:B------:R-:W-:Y:S02]  /*4900*/  MOV R121, R125 ;  /* 0x0000007d00797202 */ /* 0x000fe40000000f00 */
[----:B------:R-:W-:Y:S01]  /*4910*/  FSEL R147, R6, -INF , !P5 ;  /* 0xff80000006937808 */ /* 0x000fe20006800000 */
[----:B-1----:R-:W-:Y:S01]  /*4920*/  IMAD.MOV.U32 R2, RZ, RZ, R0 ;  /* 0x000000ffff027224 */ /* 0x002fe200078e0000 */
[----:B------:R-:W-:Y:S01]  /*4930*/  IABS R0, R3 ;  /* 0x0000000300007213 */ /* 0x000fe20000000000 */
[----:B------:R-:W-:-:S02]  /*4940*/  IMAD.IADD R3, R11, 0x1, -R71 ;  /* 0x000000010b037824 */ /* 0x000fc400078e0a47 */
[----:B------:R1:W3:Y:S01]  /*4950*/  I2F R31, R2 ;  /* 0x00000002001f7306 */ /* 0x0002e20000201400 */
[----:B--2---:R-:W-:Y:S02]  /*4960*/  FFMA.FTZ R5, R20, -R132, R123 ;  /* 0x8000008414057223 */ /* 0x004fe4000001007b */
[----:B------:R-:W-:-:S03]  /*4970*/  IMAD.MOV.U32 R123, RZ, RZ, R133 ;  /* 0x000000ffff7b7224 */ /* 0x000fc600078e0085 */
[----:B------:R-:W-:Y:S02]  /*4980*/  FSEL R161, R5, -INF , !P5 ;  /* 0xff80000005a17808 */ /* 0x000fe40006800000 */
[----:B------:R-:W-:Y:S02]  /*4990*/  ISETP.GE.AND P5, PT, R61, R50, PT ;  /* 0x000000323d00720c */ /* 0x000fe40003fa6270 */
        /* <DEDUP_REMOVED lines=10> */
[----:B--2---:R-:W-:-:S05]  /*4a40*/  FFMA.FTZ R6, R21, -R132, R136 ;  /* 0x8000008415067223 */ /* 0x004fca0000010088 */
[----:B------:R-:W-:Y:S02]  /*4a50*/  FSEL R136, R6, -INF , !P4 ;  /* 0xff80000006887808 */ /* 0x000fe40006000000 */
[----:B-1----:R-:W-:Y:S01]  /*4a60*/  MOV R2, R0 ;  /* 0x0000000000027202 */ /* 0x002fe20000000f00 */
[-C--:B---3--:R-:W-:Y:S01]  /*4a70*/  FFMA.FTZ R5, R19, -R132.reuse, R138 ;  /* 0x8000008413057223 */ /* 0x088fe2000001008a */
[----:B------:R-:W-:Y:S01]  /*4a80*/  IABS R0, R3 ;  /* 0x0000000300007213 */ /* 0x000fe20000000000 */
[----:B------:R-:W-:Y:S01]  /*4a90*/  IMAD.IADD R3, R11, 0x1, -R72 ;  /* 0x000000010b037824 */ /* 0x000fe200078e0a48 */
[----:B------:R1:W2:Y:S01]  /*4aa0*/  I2F R33, R2 ;  /* 0x0000000200217306 */ /* 0x0002a20000201400 */
[----:B------:R-:W-:Y:S01]  /*4ab0*/  FSEL R72, R8, -INF , !P3 ;  /* 0xff80000008487808 */ /* 0x000fe20005800000 */
[----:B------:R-:W-:Y:S01]  /*4ac0*/  FFMA.FTZ R8, R124, -R132, R232 ;  /* 0x800000847c087223 */ /* 0x000fe200000100e8 */
[----:B------:R-:W-:Y:S01]  /*4ad0*/  FSEL R160, R5, -INF , !P4 ;  /* 0xff80000005a07808 */ /* 0x000fe20006000000 */
[----:B------:R-:W-:Y:S01]  /*4ae0*/  IMAD.MOV.U32 R138, RZ, RZ, R55 ;  /* 0x000000ffff8a7224 */ /* 0x000fe200078e0037 */
[----:B------:R-:W-:-:S02]  /*4af0*/  ISETP.GE.AND P4, PT, R58, R50, PT ;  /* 0x000000323a00720c */ /* 0x000fc40003f86270 */
[----:B------:R-:W-:Y:S01]  /*4b00*/  FSEL R71, R8, -INF , !P2 ;  /* 0xff80000008477808 */ /* 0x000fe20005000000 */
[----:B------:R-:W-:Y:S02]  /*4b10*/  IMAD.MOV.U32 R194, RZ, RZ, R53 ;  /* 0x000000ffffc27224 */ /* 0x000fe400078e0035 */
[-C--:B------:R-:W-:Y:S02]  /*4b20*/  FFMA.FTZ R12, R129, -R132.reuse, R228 ;  /* 0x80000084810c7223 */ /* 0x080fe400000100e4 */
[----:B------:R-:W-:Y:S02]  /*4b30*/  IMAD.MOV.U32 R193, RZ, RZ, R79 ;  /* 0x000000ffffc17224 */ /* 0x000fe400078e004f */
[----:B------:R-:W-:Y:S02]  /*4b40*/  FFMA.FTZ R8, R127, -R132, R233 ;  /* 0x800000847f087223 */ /* 0x000fe400000100e9 */
[----:B-1----:R-:W-:Y:S01]  /*4b50*/  IMAD.MOV.U32 R2, RZ, RZ, R0 ;  /* 0x000000ffff027224 */ /* 0x002fe200078e0000 */
[----:B------:R-:W-:Y:S01]  /*4b60*/  IABS R0, R3 ;  /* 0x0000000300007213 */ /* 0x000fe20000000000 */
[----:B------:R-:W-:-:S02]  /*4b70*/  IMAD.IADD R3, R9, 0x1, -R56 ;  /* 0x0000000109037824 */ /* 0x000fc400078e0a38 */
[----:B--2---:R-:W-:Y:S01]  /*4b80*/  FFMA.FTZ R7, R33, -R132, R195 ;  /* 0x8000008421077223 */ /* 0x004fe200000100c3 */
[----:B------:R1:W2:Y:S01]  /*4b90*/  I2F R18, R2 ;  /* 0x0000000200127306 */ /* 0x0002a20000201400 */
[----:B------:R-:W-:Y:S01]  /*4ba0*/  FSEL R69, R12, -INF , !P0 ;  /* 0xff8000000c457808 */ /* 0x000fe20004000000 */
[----:B------:R-:W-:Y:S01]  /*4bb0*/  IMAD.MOV.U32 R232, RZ, RZ, R193 ;  /* 0x000000ffffe87224 */ /* 0x000fe200078e00c1 */
[----:B------:R-:W-:Y:S02]  /*4bc0*/  MOV R233, R138 ;  /* 0x0000008a00e97202 */ /* 0x000fe40000000f00 */
[----:B------:R-:W-:Y:S02]  /*4bd0*/  FSEL R87, R7, -INF , !P3 ;  /* 0xff80000007577808 */ /* 0x000fe40005800000 */
[----:B------:R-:W-:Y:S02]  /*4be0*/  MOV R111, R67 ;  /* 0x00000043006f7202 */ /* 0x000fe40000000f00 */
[----:B------:R-:W-:-:S02]  /*4bf0*/  FSEL R70, R8, -INF , !P1 ;  /* 0xff80000008467808 */ /* 0x000fc40004800000 */
[----:B-1----:R-:W-:Y:S01]  /*4c00*/  MOV R2, R0 ;  /* 0x0000000000027202 */ /* 0x002fe20000000f00 */
[----:B--2---:R-:W-:Y:S01]  /*4c10*/  FFMA.FTZ R6, R18, -R132, R137 ;  /* 0x8000008412067223 */ /* 0x004fe20000010089 */
        /* <DEDUP_REMOVED lines=8> */
[----:B--2---:R-:W-:Y:S02]  /*4ca0*/  FFMA.FTZ R5, R17, -R132, R139 ;  /* 0x8000008411057223 */ /* 0x004fe4000001008b */
[----:B------:R-:W-:-:S03]  /*4cb0*/  IMAD.MOV.U32 R56, RZ, RZ, R118 ;  /* 0x000000ffff387224 */ /* 0x000fc600078e0076 */
[----:B------:R-:W-:Y:S02]  /*4cc0*/  FSEL R154, R5, -INF , !P3 ;  /* 0xff800000059a7808 */ /* 0x000fe40005800000 */
[----:B-1----:R-:W-:Y:S01]  /*4cd0*/  MOV R2, R0 ;  /* 0x0000000000027202 */ /* 0x002fe20000000f00 */
[----:B---3--:R-:W-:Y:S01]  /*4ce0*/  FFMA.FTZ R7, R23, -R132, R234 ;  /* 0x8000008417077223 */ /* 0x008fe200000100ea */
[----:B------:R-:W-:Y:S01]  /*4cf0*/  IABS R0, R3 ;  /* 0x0000000300007213 */ /* 0x000fe20000000000 */
[----:B------:R-:W-:Y:S01]  /*4d00*/  IMAD.MOV.U32 R118, RZ, RZ, R225 ;  /* 0x000000ffff767224 */ /* 0x000fe200078e00e1 */
[----:B------:R1:W2:Y:S01]  /*4d10*/  I2F R22, R2 ;  /* 0x0000000200167306 */ /* 0x0002a20000201400 */
[--C-:B------:R-:W-:Y:S01]  /*4d20*/  IMAD.IADD R3, R9, 0x1, -R41.reuse ;  /* 0x0000000109037824 */ /* 0x100fe200078e0a29 */
[----:B------:R-:W-:Y:S02]  /*4d30*/  FSEL R85, R7, -INF , !P2 ;  /* 0xff80000007557808 */ /* 0x000fe40005000000 */
[----:B------:R-:W-:Y:S01]  /*4d40*/  ISETP.GE.AND P3, PT, R59, R50, PT ;  /* 0x000000323b00720c */ /* 0x000fe20003f66270 */
[----:B-1----:R-:W-:Y:S01]  /*4d50*/  IMAD.MOV.U32 R2, RZ, RZ, R0 ;  /* 0x000000ffff027224 */ /* 0x002fe200078e0000 */
[----:B------:R-:W-:Y:S01]  /*4d60*/  IABS R0, R3 ;  /* 0x0000000300007213 */ /* 0x000fe20000000000 */
[----:B------:R-:W-:-:S02]  /*4d70*/  IMAD.IADD R3, R10, 0x1, -R41 ;  /* 0x000000010a037824 */ /* 0x000fc400078e0a29 */
[----:B------:R-:W1:Y:S01]  /*4d80*/  I2F R16, R2 ;  /* 0x0000000200107306 */ /* 0x000e620000201400 */
[----:B--2---:R-:W-:-:S05]  /*4d90*/  FFMA.FTZ R6, R22, -R132, R216 ;  /* 0x8000008416067223 */ /* 0x004fca00000100d8 */
[----:B------:R-:W-:Y:S01]  /*4da0*/  FSEL R133, R6, -INF , !P2 ;  /* 0xff80000006857808 */ /* 0x000fe20005000000 */
[----:B-1----:R-:W-:Y:S01]  /*4db0*/  FFMA.FTZ R5, R16, -R132, R218 ;  /* 0x8000008410057223 */ /* 0x002fe200000100da */
[----:B------:R-:W-:Y:S01]  /*4dc0*/  MOV R2, R0 ;  /* 0x0000000000027202 */ /* 0x000fe20000000f00 */
[----:B------:R-:W-:Y:S01]  /*4dd0*/  HMMA.16816.F32 R16, R24, R176, R120 ;  /* 0x000000b01810723c */ /* 0x000fe20000001878 */
[----:B------:R-:W-:Y:S01]  /*4de0*/  IABS R0, R3 ;  /* 0x0000000300007213 */ /* 0x000fe20000000000 */
[----:B------:R-:W-:Y:S01]  /*4df0*/  IMAD.IADD R3, R11, 0x1, -R41 ;  /* 0x000000010b037824 */ /* 0x000fe200078e0a29 */
[----:B------:R1:W2:Y:S01]  /*4e00*/  I2F R39, R2 ;  /* 0x0000000200277306 */ /* 0x0002a20000201400 */
[----:B------:R-:W-:Y:S02]  /*4e10*/  FSEL R159, R5, -INF , !P2 ;  /* 0xff800000059f7808 */ /* 0x000fe40005000000 */
[----:B------:R-:W-:Y:S01]  /*4e20*/  ISETP.GE.AND P2, PT, R63, R50, PT ;  /* 0x000000323f00720c */ /* 0x000fe20003f46270 */
[----:B------:R-:W-:Y:S01]  /*4e30*/  IMAD.MOV.U32 R121, RZ, RZ, R117 ;  /* 0x000000ffff797224 */ /* 0x000fe200078e0075 */
[----:B------:R-:W-:Y:S01]  /*4e40*/  MOV R120, R144 ;  /* 0x0000009000787202 */ /* 0x000fe20000000f00 */
[----:B------:R-:W-:-:S02]  /*4e50*/  IMAD.MOV.U32 R117, RZ, RZ, R192 ;  /* 0x000000ffff757224 */ /* 0x000fc400078e00c0 */
[----:B------:R-:W-:Y:S02]  /*4e60*/  IMAD.MOV.U32 R192, RZ, RZ, R244 ;  /* 0x000000ffffc07224 */ /* 0x000fe400078e00f4 */
[----:B------:R3:W5:Y:S04]  /*4e70*/  LDL.LU R244, [R1+0x38] ;  /* 0x0000380001f47983 */ /* 0x0007680000300800 */
[----:B------:R3:W5:Y:S01]  /*4e80*/  LDL.LU R225, [R1+0x34] ;  /* 0x0000340001e17983 */ /* 0x0007620000300800 */
[----:B-1----:R-:W-:Y:S01]  /*4e90*/  IMAD.MOV.U32 R2, RZ, RZ, R0 ;  /* 0x000000ffff027224 */ /* 0x002fe200078e0000 */
[----:B------:R-:W-:Y:S02]  /*4ea0*/  IABS R0, R3 ;  /* 0x0000000300007213 */ /* 0x000fe40000000000 */
[----:B------:R3:W5:Y:S01]  /*4eb0*/  LDL.LU R221, [R1+0x30] ;  /* 0x0000300001dd7983 */ /* 0x0007620000300800 */
[----:B------:R-:W-:Y:S01]  /*4ec0*/  IMAD.IADD R3, R9, 0x1, -R57 ;  /* 0x0000000109037824 */ /* 0x000fe200078e0a39 */
[----:B------:R1:W4:Y:S01]  /*4ed0*/  I2F R36, R2 ;  /* 0x0000000200247306 */ /* 0x0003220000201400 */
[----:B--2---:R-:W-:-:S05]  /*4ee0*/  FFMA.FTZ R7, R39, -R132, R235 ;  /* 0x8000008427077223 */ /* 0x004fca00000100eb */
[----:B------:R-:W-:Y:S02]  /*4ef0*/  FSEL R82, R7, -INF , !P1 ;  /* 0xff80000007527808 */ /* 0x000fe40004800000 */
[----:B-1----:R-:W-:Y:S01]  /*4f00*/  MOV R2, R0 ;  /* 0x0000000000027202 */ /* 0x002fe20000000f00 */
[----:B----4-:R-:W-:Y:S01]  /*4f10*/  FFMA.FTZ R6, R36, -R132, R217 ;  /* 0x8000008424067223 */ /* 0x010fe200000100d9 */
[----:B------:R-:W-:Y:S01]  /*4f20*/  IABS R0, R3 ;  /* 0x0000000300007213 */ /* 0x000fe20000000000 */
[--C-:B------:R-:W-:Y:S01]  /*4f30*/  IMAD.IADD R3, R10, 0x1, -R57.reuse ;  /* 0x000000010a037824 */ /* 0x100fe200078e0a39 */
[----:B------:R1:W2:Y:S02]  /*4f40*/  I2F R32, R2 ;  /* 0x0000000200207306 */ /* 0x0002a40000201400 */
[----:B------:R-:W-:Y:S01]  /*4f50*/  FSEL R128, R6, -INF , !P1 ;  /* 0xff80000006807808 */ /* 0x000fe20004800000 */
[----:B-1----:R-:W-:Y:S01]  /*4f60*/  IMAD.MOV.U32 R2, RZ, RZ, R0 ;  /* 0x000000ffff027224 */ /* 0x002fe200078e0000 */
[----:B------:R-:W-:Y:S01]  /*4f70*/  IABS R0, R3 ;  /* 0x0000000300007213 */ /* 0x000fe20000000000 */
[----:B------:R-:W-:-:S03]  /*4f80*/  IMAD.IADD R3, R11, 0x1, -R57 ;  /* 0x000000010b037824 */ /* 0x000fc600078e0a39 */
[----:B------:R1:W4:Y:S01]  /*4f90*/  I2F R42, R2 ;  /* 0x00000002002a7306 */ /* 0x0003220000201400 */
[-C--:B--2---:R-:W-:Y:S02]  /*4fa0*/  FFMA.FTZ R5, R32, -R132.reuse, R219 ;  /* 0x8000008420057223 */ /* 0x084fe400000100db */
[----:B------:R-:W-:Y:S02]  /*4fb0*/  IMAD.MOV.U32 R234, RZ, RZ, R194 ;  /* 0x000000ffffea7224 */ /* 0x000fe400078e00c2 */
[----:B------:R-:W-:Y:S01]  /*4fc0*/  FFMA.FTZ R12, R209, -R132, R240 ;  /* 0x80000084d10c7223 */ /* 0x000fe200000100f0 */
[----:B------:R-:W-:Y:S01]  /*4fd0*/  FSEL R153, R5, -INF , !P1 ;  /* 0xff80000005997808 */ /* 0x000fe20004800000 */
[----:B------:R-:W-:Y:S01]  /*4fe0*/  IMAD.MOV.U32 R138, RZ, RZ, R52 ;  /* 0x000000ffff8a7224 */ /* 0x000fe200078e0034 */
[----:B------:R-:W-:Y:S01]  /*4ff0*/  MOV R123, R68 ;  /* 0x00000044007b7202 */ /* 0x000fe20000000f00 */
[----:B------:R-:W-:Y:S01]  /*5000*/  IMAD.MOV.U32 R195, RZ, RZ, R48 ;  /* 0x000000ffffc37224 */ /* 0x000fe200078e0030 */
[----:B------:R-:W-:Y:S01]  /*5010*/  HMMA.16816.F32 R44, R24, R188, R44 ;  /* 0x000000bc182c723c */ /* 0x000fe2000000182c */
[----:B------:R-:W-:-:S02]  /*5020*/  IMAD.MOV.U32 R193, RZ, RZ, R77 ;  /* 0x000000ffffc17224 */ /* 0x000fc400078e004d */
[----:B------:R-:W-:Y:S01]  /*5030*/  IMAD.MOV.U32 R57, RZ, RZ, R119 ;  /* 0x000000ffff397224 */ /* 0x000fe200078e0077 */
[----:B-1----:R-:W-:Y:S01]  /*5040*/  MOV R2, R0 ;  /* 0x0000000000027202 */ /* 0x002fe20000000f00 */
[----:B------:R-:W-:Y:S01]  /*5050*/  IMAD.IADD R5, R11, 0x1, -R94 ;  /* 0x000000010b057824 */ /* 0x000fe200078e0a5e */
[----:B------:R-:W-:Y:S01]  /*5060*/  IABS R0, R3 ;  /* 0x0000000300007213 */ /* 0x000fe20000000000 */
[----:B------:R-:W-:Y:S01]  /*5070*/  IMAD.IADD R3, R9, 0x1, -R60 ;  /* 0x0000000109037824 */ /* 0x000fe200078e0a3c */
[----:B------:R1:W2:Y:S01]  /*5080*/  I2F R37, R2 ;  /* 0x0000000200257306 */ /* 0x0002a20000201400 */
[----:B------:R-:W-:Y:S01]  /*5090*/  FSEL R67, R12, -INF , !P5 ;  /* 0xff8000000c437808 */ /* 0x000fe20006800000 */
[----:B----4-:R-:W-:Y:S01]  /*50a0*/  FFMA.FTZ R8, R42, -R132, R230 ;  /* 0x800000842a087223 */ /* 0x010fe200000100e6 */
[----:B------:R-:W-:Y:S01]  /*50b0*/  ISETP.GE.AND P1, PT, R75, R50, PT ;  /* 0x000000324b00720c */ /* 0x000fe20003f26270 */
[----:B------:R-:W-:Y:S02]  /*50c0*/  IMAD.MOV.U32 R194, RZ, RZ, R155 ;  /* 0x000000ffffc27224 */ /* 0x000fe400078e009b */
[----:B------:R-:W-:-:S02]  /*50d0*/  IMAD R22, R201, 0x20, R200 ;  /* 0x00000020c9167824 */ /* 0x000fc400078e02c8 */
[----:B------:R-:W-:Y:S02]  /*50e0*/  IMAD.MOV.U32 R119, RZ, RZ, R165 ;  /* 0x000000ffff777224 */ /* 0x000fe400078e00a5 */
[----:B-1----:R-:W-:Y:S01]  /*50f0*/  IMAD.MOV.U32 R2, RZ, RZ, R0 ;  /* 0x000000ffff027224 */ /* 0x002fe200078e0000 */
[----:B------:R-:W-:Y:S01]  /*5100*/  IABS R0, R3 ;  /* 0x0000000300007213 */ /* 0x000fe20000000000 */
[--C-:B------:R-:W-:Y:S02]  /*5110*/  IMAD.IADD R3, R10, 0x1, -R60.reuse ;  /* 0x000000010a037824 */ /* 0x100fe400078e0a3c */
[----:B------:R1:W4:Y:S02]  /*5120*/  I2F R34, R2 ;  /* 0x0000000200227306 */ /* 0x0003240000201400 */
[----:B-1----:R-:W-:Y:S02]  /*5130*/  MOV R2, R0 ;  /* 0x0000000000027202 */ /* 0x002fe40000000f00 */
[----:B------:R-:W-:Y:S01]  /*5140*/  IABS R0, R3 ;  /* 0x0000000300007213 */ /* 0x000fe20000000000 */
[----:B------:R-:W-:-:S03]  /*5150*/  IMAD.IADD R3, R11, 0x1, -R60 ;  /* 0x000000010b037824 */ /* 0x000fc600078e0a3c */
[----:B------:R1:W-:Y:S02]  /*5160*/  I2F R41, R2 ;  /* 0x0000000200297306 */ /* 0x0003e40000201400 */
[----:B-1----:R-:W-:Y:S01]  /*5170*/  IMAD.MOV.U32 R2, RZ, RZ, R0 ;  /* 0x000000ffff027224 */ /* 0x002fe200078e0000 */
[----:B------:R-:W-:Y:S01]  /*5180*/  IABS R0, R3 ;  /* 0x0000000300007213 */ /* 0x000fe20000000000 */
[----:B------:R-:W-:-:S04]  /*5190*/  IMAD.IADD R3, R9, 0x1, -R61 ;  /* 0x0000000109037824 */ /* 0x000fc800078e0a3d */
[----:B------:R1:W1:Y:S02]  /*51a0*/  I2F R35, R2 ;  /* 0x0000000200237306 */ /* 0x0002640000201400 */
[----:B-1----:R-:W-:Y:S02]  /*51b0*/  MOV R2, R0 ;  /* 0x0000000000027202 */ /* 0x002fe40000000f00 */
[----:B------:R-:W-:Y:S01]  /*51c0*/  IABS R0, R3 ;  /* 0x0000000300007213 */ /* 0x000fe20000000000 */
[----:B------:R-:W-:-:S03]  /*51d0*/  IMAD.IADD R3, R10, 0x1, -R61 ;  /* 0x000000010a037824 */ /* 0x000fc600078e0a3d */
[----:B------:R1:W1:Y:S02]  /*51e0*/  I2F R15, R2 ;  /* 0x00000002000f7306 */ /* 0x0002640000201400 */
        /* <DEDUP_REMOVED lines=65> */
[----:B------:R-:W-:-:S05]  /*5600*/  IABS R0, R3 ;  /* 0x0000000300007213 */ /* 0x000fca0000000000 */
[----:B------:R1:W1:Y:S01]  /*5610*/  I2F R64, R2 ;  /* 0x0000000200407306 */ /* 0x0002620000201400 */
[----:B------:R-:W-:-:S07]  /*5620*/  IMAD.IADD R3, R9, 0x1, -R94 ;  /* 0x0000000109037824 */ /* 0x000fce00078e0a5e */
[----:B------:R2:W2:Y:S01]  /*5630*/  I2F R63, R0 ;  /* 0x00000000003f7306 */ /* 0x0004a20000201400 */
[----:B-1----:R-:W-:Y:S02]  /*5640*/  IADD3 R2, -R94, R10, RZ ;  /* 0x0000000a5e027210 */ /* 0x002fe40007ffe1ff */
[----:B------:R-:W-:Y:S02]  /*5650*/  IABS R3, R3 ;  /* 0x0000000300037213 */ /* 0x000fe40000000000 */
[----:B--2---:R-:W-:-:S05]  /*5660*/  IABS R0, R2 ;  /* 0x0000000200007213 */ /* 0x004fca0000000000 */
[----:B------:R-:W-:Y:S01]  /*5670*/  IMAD.MOV.U32 R2, RZ, RZ, R0 ;  /* 0x000000ffff027224 */ /* 0x000fe200078e0000 */
[----:B------:R-:W-:Y:S01]  /*5680*/  IABS R0, R5 ;  /* 0x0000000500007213 */ /* 0x000fe20000000000 */
[----:B------:R-:W-:Y:S01]  /*5690*/  IMAD.IADD R5, R9, 0x1, -R98 ;  /* 0x0000000109057824 */ /* 0x000fe200078e0a62 */
[----:B------:R1:W-:Y:S01]  /*56a0*/  I2F R62, R3 ;  /* 0x00000003003e7306 */ /* 0x0003e20000201400 */
[----:B------:R-:W-:Y:S01]  /*56b0*/  MOV R59, R167 ;  /* 0x000000a7003b7202 */ /* 0x000fe20000000f00 */
[-C--:B------:R-:W-:Y:S02]  /*56c0*/  FFMA.FTZ R7, R37, -R132.reuse, R204 ;  /* 0x8000008425077223 */ /* 0x080fe400000100cc */
[----:B------:R-:W-:Y:S01]  /*56d0*/  IABS R5, R5 ;  /* 0x0000000500057213 */ /* 0x000fe20000000000 */
[----:B------:R-:W-:Y:S02]  /*56e0*/  IMAD.MOV.U32 R58, RZ, RZ, R121 ;  /* 0x000000ffff3a7224 */ /* 0x000fe400078e0079 */
[----:B------:R-:W-:Y:S01]  /*56f0*/  IMAD.MOV.U32 R167, RZ, RZ, R166 ;  /* 0x000000ffffa77224 */ /* 0x000fe200078e00a6 */
[----:B------:R2:W-:Y:S01]  /*5700*/  I2F R55, R2 ;  /* 0x0000000200377306 */ /* 0x0005e20000201400 */
[----:B------:R-:W-:Y:S01]  /*5710*/  IMAD.MOV.U32 R121, RZ, RZ, R120 ;  /* 0x000000ffff797224 */ /* 0x000fe200078e0078 */
[----:B------:R-:W-:Y:S01]  /*5720*/  MOV R166, R245 ;  /* 0x000000f500a67202 */ /* 0x000fe20000000f00 */
[----:B----4-:R-:W-:-:S02]  /*5730*/  FFMA.FTZ R6, R34, -R132, R206 ;  /* 0x8000008422067223 */ /* 0x010fc400000100ce */
[----:B-1----:R-:W-:-:S03]  /*5740*/  FFMA.FTZ R3, R35, -R132, R205 ;  /* 0x8000008423037223 */ /* 0x002fc600000100cd */
[----:B------:R1:W-:Y:S01]  /*5750*/  I2F R53, R0 ;  /* 0x0000000000357306 */ /* 0x0003e20000201400 */
[----:B------:R-:W-:Y:S01]  /*5760*/  IMAD.MOV.U32 R120, RZ, RZ, R116 ;  /* 0x000000ffff787224 */ /* 0x000fe200078e0074 */
[----:B------:R-:W-:Y:S02]  /*5770*/  FSEL R122, R7, -INF , !P0 ;  /* 0xff800000077a7808 */ /* 0x000fe40004000000 */
[----:B------:R-:W-:Y:S01]  /*5780*/  FSEL R116, R3, -INF , !P6 ;  /* 0xff80000003747808 */ /* 0x000fe20007000000 */
[----:B--2---:R-:W-:Y:S02]  /*5790*/  FFMA.FTZ R2, R15, -R132, R207 ;  /* 0x800000840f027223 */ /* 0x004fe400000100cf */
[----:B------:R-:W-:Y:S02]  /*57a0*/  IMAD.MOV.U32 R3, RZ, RZ, R5 ;  /* 0x000000ffff037224 */ /* 0x000fe400078e0005 */
[----:B------:R-:W-:Y:S01]  /*57b0*/  IMAD.IADD R5, R11, 0x1, -R98 ;  /* 0x000000010b057824 */ /* 0x000fe200078e0a62 */
[----:B------:R-:W-:-:S02]  /*57c0*/  FSEL R139, R2, -INF , !P6 ;  /* 0xff800000028b7808 */ /* 0x000fc40007000000 */
[----:B-1----:R-:W-:Y:S01]  /*57d0*/  IADD3 R0, -R98, R10, RZ ;  /* 0x0000000a62007210 */ /* 0x002fe20007ffe1ff */
[----:B------:R-:W-:Y:S01]  /*57e0*/  FFMA.FTZ R7, R203, -R132, R229 ;  /* 0x80000084cb077223 */ /* 0x000fe200000100e5 */
[----:B------:R-:W-:Y:S01]  /*57f0*/  FSEL R144, R6, -INF , !P0 ;  /* 0xff80000006907808 */ /* 0x000fe20004000000 */
[----:B------:R-:W-:Y:S01]  /*5800*/  IMAD.MOV.U32 R235, RZ, RZ, R166 ;  /* 0x000000ffffeb7224 */ /* 0x000fe200078e00a6 */
[----:B------:R-:W-:Y:S01]  /*5810*/  IABS R2, R0 ;  /* 0x0000000000027213 */ /* 0x000fe20000000000 */
[-C--:B------:R-:W-:Y:S01]  /*5820*/  FFMA.FTZ R6, R41, -R132.reuse, R231 ;  /* 0x8000008429067223 */ /* 0x080fe200000100e7 */
[----:B------:R1:W-:Y:S01]  /*5830*/  I2F R52, R3 ;  /* 0x0000000300347306 */ /* 0x0003e20000201400 */
[----:B------:R-:W-:Y:S01]  /*5840*/  IABS R0, R5 ;  /* 0x0000000500007213 */ /* 0x000fe20000000000 */
[-C--:B------:R-:W-:Y:S01]  /*5850*/  FFMA.FTZ R5, R13, -R132.reuse, R18 ;  /* 0x800000840d057223 */ /* 0x080fe20000010012 */
[----:B------:R-:W-:Y:S01]  /*5860*/  FSEL R68, R7, -INF , !P6 ;  /* 0xff80000007447808 */ /* 0x000fe20007000000 */
[----:B------:R-:W-:Y:S01]  /*5870*/  FFMA.FTZ R7, R14, -R132, R16 ;  /* 0x800000840e077223 */ /* 0x000fe20000010010 */
[----:B------:R-:W-:Y:S01]  /*5880*/  FSEL R79, R6, -INF , !P6 ;  /* 0xff800000064f7808 */ /* 0x000fe20007000000 */
[----:B------:R-:W-:Y:S01]  /*5890*/  HMMA.16816.F32 R12, R24, R178, R232 ;  /* 0x000000b2180c723c */ /* 0x000fe200000018e8 */
[----:B------:R-:W-:Y:S01]  /*58a0*/  IMAD.MOV.U32 R166, RZ, RZ, R51 ;  /* 0x000000ffffa67224 */ /* 0x000fe200078e0033 */
[----:B------:R-:W-:-:S05]  /*58b0*/  IADD3 R6, -R102, R9, RZ ;  /* 0x0000000966067210 */ /* 0x000fca0007ffe1ff */
[----:B------:R-:W-:Y:S01]  /*58c0*/  MOV R234, R138 ;  /* 0x0000008a00ea7202 */ /* 0x000fe20000000f00 */
[----:B-1----:R-:W-:Y:S02]  /*58d0*/  IMAD.MOV.U32 R3, RZ, RZ, R2 ;  /* 0x000000ffff037224 */ /* 0x002fe400078e0002 */
[----:B------:R-:W-:Y:S02]  /*58e0*/  IMAD.MOV.U32 R2, RZ, RZ, R0 ;  /* 0x000000ffff027224 */ /* 0x000fe400078e0000 */
[----:B------:R1:W2:Y:S01]  /*58f0*/  I2F R51, R3 ;  /* 0x0000000300337306 */ /* 0x0002a20000201400 */
[----:B------:R-:W-:Y:S02]  /*5900*/  IMAD.MOV.U32 R138, RZ, RZ, R123 ;  /* 0x000000ffff8a7224 */ /* 0x000fe400078e007b */
[----:B------:R-:W-:Y:S01]  /*5910*/  IMAD.MOV.U32 R123, RZ, RZ, R121 ;  /* 0x000000ffff7b7224 */ /* 0x000fe200078e0079 */
[----:B------:R-:W-:Y:S01]  /*5920*/  MOV R121, R167 ;  /* 0x000000a700797202 */ /* 0x000fe20000000f00 */
[----:B------:R-:W-:Y:S01]  /*5930*/  IMAD.MOV.U32 R167, RZ, RZ, R49 ;  /* 0x000000ffffa77224 */ /* 0x000fe200078e0031 */
[----:B------:R-:W-:-:S02]  /*5940*/  IABS R0, R6 ;  /* 0x0000000600007213 */ /* 0x000fc40000000000 */
[----:B------:R4:W-:Y:S01]  /*5950*/  I2F R49, R2 ;  /* 0x0000000200317306 */ /* 0x0009e20000201400 */
[----:B------:R-:W-:Y:S02]  /*5960*/  IMAD.MOV.U32 R232, RZ, RZ, R111 ;  /* 0x000000ffffe87224 */ /* 0x000fe400078e006f */
[----:B-1----:R-:W-:-:S05]  /*5970*/  IMAD.IADD R3, R10, 0x1, -R102 ;  /* 0x000000010a037824 */ /* 0x002fca00078e0a66 */
[----:B------:R1:W1:Y:S01]  /*5980*/  I2F R48, R0 ;  /* 0x0000000000307306 */ /* 0x0002620000201400 */
[----:B------:R-:W-:Y:S01]  /*5990*/  IMAD.MOV.U32 R111, RZ, RZ, R146 ;  /* 0x000000ffff6f7224 */ /* 0x000fe200078e0092 */
[----:B------:R-:W-:Y:S01]  /*59a0*/  IABS R3, R3 ;  /* 0x0000000300037213 */ /* 0x000fe20000000000 */
[----:B----4-:R-:W-:-:S05]  /*59b0*/  FFMA.FTZ R2, R20, -R132, R19 ;  /* 0x8000008414027223 */ /* 0x010fca0000010013 */
[----:B------:R-:W-:Y:S01]  /*59c0*/  FSEL R146, R2, -INF , !P4 ;  /* 0xff80000002927808 */ /* 0x000fe20006000000 */
[----:B------:R-:W-:Y:S01]  /*59d0*/  IMAD.MOV.U32 R2, RZ, RZ, R3 ;  /* 0x000000ffff027224 */ /* 0x000fe200078e0003 */
[----:B-1----:R-:W-:Y:S01]  /*59e0*/  IADD3 R0, -R102, R11, RZ ;  /* 0x0000000b66007210 */ /* 0x002fe20007ffe1ff */
[----:B------:R-:W-:-:S03]  /*59f0*/  IMAD.IADD R3, R9, 0x1, -R101 ;  /* 0x0000000109037824 */ /* 0x000fc600078e0a65 */
[----:B------:R-:W-:Y:S01]  /*5a00*/  IABS R0, R0 ;  /* 0x0000000000007213 */ /* 0x000fe20000000000 */
[----:B------:R1:W4:Y:S01]  /*5a10*/  I2F R39, R2 ;  /* 0x0000000200277306 */ /* 0x0003220000201400 */
[----:B------:R-:W-:Y:S01]  /*5a20*/  FSEL R80, R8, -INF , !P0 ;  /* 0xff80000008507808 */ /* 0x000fe20004000000 */
[-C--:B------:R-:W-:Y:S01]  /*5a30*/  FFMA.FTZ R8, R38, -R132.reuse, R242 ;  /* 0x8000008426087223 */ /* 0x080fe200000100f2 */
[----:B------:R-:W-:Y:S01]  /*5a40*/  FSEL R155, R5, -INF , !P5 ;  /* 0xff800000059b7808 */ /* 0x000fe20006800000 */
[-C--:B------:R-:W-:Y:S02]  /*5a50*/  FFMA.FTZ R5, R21, -R132.reuse, R17 ;  /* 0x8000008415057223 */ /* 0x080fe40000010011 */
[----:B------:R-:W-:Y:S01]  /*5a60*/  FFMA.FTZ R6, R40, -R132, R243 ;  /* 0x8000008428067223 */ /* 0x000fe200000100f3 */
[----:B-1----:R-:W-:Y:S02]  /*5a70*/  MOV R2, R0 ;  /* 0x0000000000027202 */ /* 0x002fe40000000f00 */
[----:B------:R-:W-:Y:S01]  /*5a80*/  IABS R0, R3 ;  /* 0x0000000300007213 */ /* 0x000fe20000000000 */
[----:B------:R-:W-:Y:S01]  /*5a90*/  IMAD.IADD R3, R9, 0x1, -R100 ;  /* 0x0000000109037824 */ /* 0x000fe200078e0a64 */
[----:B------:R1:W1:Y:S01]  /*5aa0*/  I2F R38, R2 ;  /* 0x0000000200267306 */ /* 0x0002620000201400 */
[----:B------:R-:W-:Y:S01]  /*5ab0*/  FSEL R127, R5, -INF , !P4 ;  /* 0xff800000057f7808 */ /* 0x000fe20006000000 */
[----:B------:R-:W-:Y:S01]  /*5ac0*/  IMAD.IADD R5, R9, 0x1, -R96 ;  /* 0x0000000109057824 */ /* 0x000fe200078e0a60 */
[----:B------:R-:W-:Y:S01]  /*5ad0*/  FSEL R75, R6, -INF , !P4 ;  /* 0xff800000064b7808 */ /* 0x000fe20006000000 */
[----:B------:R-:W-:-:S02]  /*5ae0*/  IMAD.IADD R6, R10, 0x1, -R100 ;  /* 0x000000010a067824 */ /* 0x000fc400078e0a64 */
[----:B-1----:R-:W-:Y:S01]  /*5af0*/  IMAD.MOV.U32 R2, RZ, RZ, R0 ;  /* 0x000000ffff027224 */ /* 0x002fe200078e0000 */
[----:B------:R-:W-:Y:S01]  /*5b00*/  IABS R0, R3 ;  /* 0x0000000300007213 */ /* 0x000fe20000000000 */
[----:B------:R-:W-:Y:S02]  /*5b10*/  IMAD.IADD R3, R10, 0x1, -R101 ;  /* 0x000000010a037824 */ /* 0x000fe400078e0a65 */
[----:B------:R1:W1:Y:S01]  /*5b20*/  I2F R37, R2 ;  /* 0x0000000200257306 */ /* 0x0002620000201400 */
[----:B------:R-:W-:Y:S02]  /*5b30*/  IMAD.MOV.U32 R233, RZ, RZ, R193 ;  /* 0x000000ffffe97224 */ /* 0x000fe400078e00c1 */
[----:B------:R-:W-:Y:S01]  /*5b40*/  IMAD.MOV.U32 R235, RZ, RZ, R194 ;  /* 0x000000ffffeb7224 */ /* 0x000fe200078e00c2 */
[----:B-1----:R-:W-:Y:S02]  /*5b50*/  MOV R2, R0 ;  /* 0x0000000000027202 */ /* 0x002fe40000000f00 */
[----:B------:R-:W-:-:S02]  /*5b60*/  IABS R0, R5 ;  /* 0x0000000500007213 */ /* 0x000fc40000000000 */
[----:B------:R1:W1:Y:S01]  /*5b70*/  I2F R36, R2 ;  /* 0x0000000200247306 */ /* 0x0002620000201400 */
[----:B------:R-:W-:Y:S02]  /*5b80*/  IABS R5, R3 ;  /* 0x0000000300057213 */ /* 0x000fe40000000000 */
[----:B------:R-:W-:-:S05]  /*5b90*/  IABS R3, R6 ;  /* 0x0000000600037213 */ /* 0x000fca0000000000 */
[----:B------:R2:W2:Y:S01]  /*5ba0*/  I2F R35, R0 ;  /* 0x0000000000237306 */ /* 0x0004a20000201400 */
[----:B-1----:R-:W-:Y:S02]  /*5bb0*/  IMAD.IADD R2, R10, 0x1, -R96 ;  /* 0x000000010a027824 */ /* 0x002fe400078e0a60 */
[----:B------:R-:W-:-:S03]  /*5bc0*/  IMAD.MOV.U32 R194, RZ, RZ, R43 ;  /* 0x000000ffffc27224 */ /* 0x000fc600078e002b */
[----:B--2---:R-:W-:Y:S02]  /*5bd0*/  IABS R0, R2 ;  /* 0x0000000200007213 */ /* 0x004fe40000000000 */
[----:B------:R-:W-:Y:S01]  /*5be0*/  MOV R2, R3 ;  /* 0x0000000300027202 */ /* 0x000fe20000000f00 */
[----:B------:R-:W-:Y:S01]  /*5bf0*/  IMAD.IADD R3, R11, 0x1, -R101 ;  /* 0x000000010b037824 */ /* 0x000fe200078e0a65 */
[----:B------:R-:W-:Y:S01]  /*5c00*/  HMMA.16816.F32 R40, R24, R190, R232 ;  /* 0x000000be1828723c */ /* 0x000fe200000018e8 */
[----:B------:R-:W-:Y:S01]  /*5c10*/  IMAD.MOV.U32 R193, RZ, RZ, R120 ;  /* 0x000000ffffc17224 */ /* 0x000fe200078e0078 */
[----:B------:R1:W-:Y:S01]  /*5c20*/  I2F R34, R2 ;  /* 0x0000000200227306 */ /* 0x0003e20000201400 */
[-C--:B------:R-:W-:Y:S01]  /*5c30*/  FFMA.FTZ R16, R60, -R132.reuse, R12 ;  /* 0x800000843c107223 */ /* 0x080fe2000001000c */
[----:B------:R-:W-:Y:S01]  /*5c40*/  FSEL R129, R7, -INF , !P5 ;  /* 0xff80000007817808 */ /* 0x000fe20006800000 */
[----:B------:R-:W-:Y:S01]  /*5c50*/  IMAD.IADD R6, R11, 0x1, -R100 ;  /* 0x000000010b067824 */ /* 0x000fe200078e0a64 */
[----:B------:R-:W-:Y:S01]  /*5c60*/  FSEL R77, R8, -INF , !P5 ;  /* 0xff800000084d7808 */ /* 0x000fe20006800000 */
[----:B------:R-:W-:Y:S01]  /*5c70*/  FFMA.FTZ R7, R152, -R132, R241 ;  /* 0x8000008498077223 */ /* 0x000fe200000100f1 */
[----:B------:R-:W-:Y:S01]  /*5c80*/  MOV R233, R138 ;  /* 0x0000008a00e97202 */ /* 0x000fe20000000f00 */
[----:B------:R-:W-:-:S02]  /*5c90*/  FFMA.FTZ R12, R54, -R132, R14 ;  /* 0x80000084360c7223 */ /* 0x000fc4000001000e */
[----:B------:R-:W-:Y:S02]  /*5ca0*/  IMAD.MOV.U32 R232, RZ, RZ, R193 ;  /* 0x000000ffffe87224 */ /* 0x000fe400078e00c1 */
[----:B------:R-:W-:Y:S02]  /*5cb0*/  IMAD.MOV.U32 R234, RZ, RZ, R123 ;  /* 0x000000ffffea7224 */ /* 0x000fe400078e007b */
[----:B------:R-:W-:Y:S01]  /*5cc0*/  IMAD.MOV.U32 R235, RZ, RZ, R121 ;  /* 0x000000ffffeb7224 */ /* 0x000fe200078e0079 */
[----:B-1----:R-:W-:Y:S01]  /*5cd0*/  IABS R2, R3 ;  /* 0x0000000300027213 */ /* 0x002fe20000000000 */
[-C--:B------:R-:W-:Y:S02]  /*5ce0*/  FFMA.FTZ R13, R31, -R132.reuse, R13 ;  /* 0x800000841f0d7223 */ /* 0x080fe4000001000d */
[-C--:B------:R-:W-:Y:S02]  /*5cf0*/  FFMA.FTZ R8, R30, -R132.reuse, R15 ;  /* 0x800000841e087223 */ /* 0x080fe4000001000f */
[----:B------:R-:W-:Y:S01]  /*5d00*/  FFMA.FTZ R14, R29, -R132, R111 ;  /* 0x800000841d0e7223 */ /* 0x000fe2000001006f */
[----:B------:R-:W-:Y:S01]  /*5d10*/  FSEL R111, R16, -INF , !P3 ;  /* 0xff800000106f7808 */ /* 0x000fe20005800000 */
[----:B------:R-:W-:Y:S01]  /*5d20*/  IMAD.MOV.U32 R3, RZ, RZ, R2 ;  /* 0x000000ffff037224 */ /* 0x000fe200078e0002 */
[----:B------:R-:W-:Y:S01]  /*5d30*/  MOV R120, R65 ;  /* 0x0000004100787202 */ /* 0x000fe20000000f00 */
[----:B------:R1:W2:Y:S01]  /*5d40*/  I2F R16, R5 ;  /* 0x0000000500107306 */ /* 0x0002a20000201400 */
[----:B------:R-:W-:-:S02]  /*5d50*/  IABS R2, R6 ;  /* 0x0000000600027213 */ /* 0x000fc40000000000 */
[----:B------:R-:W-:Y:S02]  /*5d60*/  FSEL R65, R7, -INF , !P4 ;  /* 0xff80000007417808 */ /* 0x000fe40006000000 */
[-C--:B------:R-:W-:Y:S02]  /*5d70*/  ISETP.GE.AND P6, PT, R94, R50.reuse, PT ;  /* 0x000000325e00720c */ /* 0x080fe40003fc6270 */
[----:B------:R-:W-:Y:S01]  /*5d80*/  ISETP.GE.AND P4, PT, R102, R50, PT ;  /* 0x000000326600720c */ /* 0x000fe20003f86270 */
[C---:B------:R-:W-:Y:S01]  /*5d90*/  HMMA.16816.F32 R56, R24.reuse, R196, R56 ;  /* 0x000000c41838723c */ /* 0x040fe20000001838 */
[----:B------:R-:W-:Y:S02]  /*5da0*/  FSEL R121, R12, -INF , !P3 ;  /* 0xff8000000c797808 */ /* 0x000fe40005800000 */
[----:B------:R-:W-:Y:S02]  /*5db0*/  FSEL R102, R13, -INF , !P2 ;  /* 0xff8000000d667808 */ /* 0x000fe40005000000 */
[----:B------:R-:W-:Y:S01]  /*5dc0*/  FSEL R123, R8, -INF , !P2 ;  /* 0xff800000087b7808 */ /* 0x000fe20005000000 */
[----:B-1----:R-:W-:Y:S01]  /*5dd0*/  IMAD.IADD R5, R11, 0x1, -R96 ;  /* 0x000000010b057824 */ /* 0x002fe200078e0a60 */
[----:B------:R-:W-:Y:S01]  /*5de0*/  FSEL R94, R14, -INF , !P1 ;  /* 0xff8000000e5e7808 */ /* 0x000fe20004800000 */
[----:B------:R1:W-:Y:S01]  /*5df0*/  I2F R8, R3 ;  /* 0x0000000300087306 */ /* 0x0003e20000201400 */
[----:B------:R-:W-:Y:S01]  /*5e00*/  HMMA.16816.F32 R12, R24, R198, R232 ;  /* 0x000000c6180c723c */ /* 0x000fe200000018e8 */
[----:B------:R-:W-:-:S02]  /*5e10*/  FFMA.FTZ R9, R28, -R132, R44 ;  /* 0x800000841c097223 */ /* 0x000fc4000001002c */
[-C--:B------:R-:W-:Y:S02]  /*5e20*/  FFMA.FTZ R7, R23, -R132.reuse, R46 ;  /* 0x8000008417077223 */ /* 0x080fe4000001002e */
[-C--:B------:R-:W-:Y:S01]  /*5e30*/  FFMA.FTZ R20, R214, -R132.reuse, R237 ;  /* 0x80000084d6147223 */ /* 0x080fe200000100ed */
[----:B------:R-:W-:Y:S01]  /*5e40*/  FSEL R124, R9, -INF , !P1 ;  /* 0xff800000097c7808 */ /* 0x000fe20004800000 */
[-C--:B------:R-:W-:Y:S01]  /*5e50*/  FFMA.FTZ R18, R61, -R132.reuse, R238 ;  /* 0x800000843d127223 */ /* 0x080fe200000100ee */
[----:B------:R-:W-:Y:S01]  /*5e60*/  FSEL R152, R7, -INF , !P1 ;  /* 0xff80000007987808 */ /* 0x000fe20004800000 */
[-C--:B------:R-:W-:Y:S02]  /*5e70*/  FFMA.FTZ R17, R33, -R132.reuse, R239 ;  /* 0x8000008421117223 */ /* 0x080fe400000100ef */
[----:B-1----:R-:W-:Y:S01]  /*5e80*/  IMAD.MOV.U32 R3, RZ, RZ, R2 ;  /* 0x000000ffff037224 */ /* 0x002fe200078e0002 */
[----:B------:R-:W-:Y:S01]  /*5e90*/  IABS R2, R5 ;  /* 0x0000000500027213 */ /* 0x000fe20000000000 */
[----:B------:R1:W1:Y:S01]  /*5ea0*/  I2F R9, R0 ;  /* 0x0000000000097306 */ /* 0x0002620000201400 */
[----:B------:R-:W-:Y:S01]  /*5eb0*/  FFMA.FTZ R24, R224, -R132, R194 ;  /* 0x80000084e0187223 */ /* 0x000fe200000100c2 */
[----:B------:R-:W-:Y:S01]  /*5ec0*/  ISETP.GE.AND P0, PT, R88, R50, PT ;  /* 0x000000325800720c */ /* 0x000fe20003f06270 */
[----:B------:R-:W-:-:S02]  /*5ed0*/  FFMA.FTZ R7, R66, -R132, R113 ;  /* 0x8000008442077223 */ /* 0x000fc40000010071 */
[-C--:B------:R-:W-:Y:S02]  /*5ee0*/  FFMA.FTZ R6, R64, -R132.reuse, R45 ;  /* 0x8000008440067223 */ /* 0x080fe4000001002d */
[-C--:B------:R-:W-:Y:S01]  /*5ef0*/  FFMA.FTZ R5, R63, -R132.reuse, R47 ;  /* 0x800000843f057223 */ /* 0x080fe2000001002f */
[----:B------:R-:W2:Y:S01]  /*5f00*/  I2F R3, R3 ;  /* 0x0000000300037306 */ /* 0x000ea20000201400 */
[----:B------:R-:W-:Y:S01]  /*5f10*/  FSEL R60, R18, -INF , !P3 ;  /* 0xff800000123c7808 */ /* 0x000fe20005800000 */
[----:B------:R-:W-:Y:S01]  /*5f20*/  FFMA.FTZ R18, R51, -R132, R41 ;  /* 0x8000008433127223 */ /* 0x000fe20000010029 */
[----:B------:R-:W-:Y:S02]  /*5f30*/  FSEL R46, R20, -INF , !P2 ;  /* 0xff800000142e7808 */ /* 0x000fe40005000000 */
[----:B------:R-:W-:-:S03]  /*5f40*/  FSEL R88, R17, -INF , !P2 ;  /* 0xff80000011587808 */ /* 0x000fc60005000000 */
[----:B------:R-:W2:Y:S01]  /*5f50*/  I2F R2, R2 ;  /* 0x0000000200027306 */ /* 0x000ea20000201400 */
[----:B-1----:R-:W-:Y:S01]  /*5f60*/  IADD3 R0, R202, R22, RZ ;  /* 0x00000016ca007210 */ /* 0x002fe20007ffe0ff */
[----:B------:R-:W-:Y:S01]  /*5f70*/  FFMA.FTZ R22, R48, -R132, R192 ;  /* 0x8000008430167223 */ /* 0x000fe200000100c0 */
[----:B------:R-:W-:Y:S02]  /*5f80*/  ISETP.GE.AND P2, PT, R100, R50, PT ;  /* 0x000000326400720c */ /* 0x000fe40003f46270 */
[----:B------:R-:W-:Y:S02]  /*5f90*/  FSEL R24, R24, -INF , !P0 ;  /* 0xff80000018187808 */ /* 0x000fe40004000000 */
[----:B------:R-:W-:Y:S02]  /*5fa0*/  FSEL R48, R7, -INF , !P0 ;  /* 0xff80000007307808 */ /* 0x000fe40004000000 */
[----:B------:R-:W-:Y:S02]  /*5fb0*/  FSEL R51, R6, -INF , !P0 ;  /* 0xff80000006337808 */ /* 0x000fe40004000000 */
[----:B------:R-:W-:-:S02]  /*5fc0*/  FSEL R100, R5, -INF , !P0 ;  /* 0xff80000005647808 */ /* 0x000fc40004000000 */
[----:B------:R-:W-:Y:S01]  /*5fd0*/  ISETP.GE.AND P0, PT, R50, 0x81, PT ;  /* 0x000000813200780c */ /* 0x000fe20003f06270 */
[----:B------:R-:W-:Y:S01]  /*5fe0*/  FFMA.FTZ R19, R215, -R132, R236 ;  /* 0x80000084d7137223 */ /* 0x000fe200000100ec */
[----:B------:R-:W-:Y:S01]  /*5ff0*/  MOV R165, R246 ;  /* 0x000000f600a57202 */ /* 0x000fe20000000f00 */
[----:B------:R-:W-:Y:S01]  /*6000*/  FFMA.FTZ R21, R210, -R132, R195 ;  /* 0x80000084d2157223 */ /* 0x000fe200000100c3 */
[----:B------:R-:W-:Y:S01]  /*6010*/  ISETP.GE.AND P5, PT, R98, R50, PT ;  /* 0x000000326200720c */ /* 0x000fe20003fa6270 */
[-C--:B------:R-:W-:Y:S01]  /*6020*/  FFMA.FTZ R33, R223, -R132.reuse, R167 ;  /* 0x80000084df217223 */ /* 0x080fe200000100a7 */
[----:B------:R-:W-:Y:S01]  /*6030*/  FSEL R54, R19, -INF , !P3 ;  /* 0xff80000013367808 */ /* 0x000fe20005800000 */
[-C--:B------:R-:W-:Y:S01]  /*6040*/  FFMA.FTZ R32, R222, -R132.reuse, R120 ;  /* 0x80000084de207223 */ /* 0x080fe20000010078 */
[----:B------:R-:W-:Y:S01]  /*6050*/  FSEL R44, R21, -INF , !P1 ;  /* 0xff800000152c7808 */ /* 0x000fe20004800000 */
[----:B------:R-:W-:Y:S01]  /*6060*/  FFMA.FTZ R31, R220, -R132, R166 ;  /* 0x80000084dc1f7223 */ /* 0x000fe200000100a6 */
[----:B------:R-:W-:Y:S01]  /*6070*/  ISETP.GE.AND P3, PT, R101, R50, PT ;  /* 0x000000326500720c */ /* 0x000fe20003f66270 */
[----:B------:R-:W-:Y:S01]  /*6080*/  FFMA.FTZ R30, R157, -R132, R119 ;  /* 0x800000849d1e7223 */ /* 0x000fe20000010077 */
[----:B------:R-:W-:Y:S01]  /*6090*/  ISETP.GE.AND P1, PT, R96, R50, PT ;  /* 0x000000326000720c */ /* 0x000fe20003f26270 */
[----:B------:R-:W-:-:S02]  /*60a0*/  FFMA.FTZ R29, R156, -R132, R117 ;  /* 0x800000849c1d7223 */ /* 0x000fc40000010075 */
[-C--:B------:R-:W-:Y:S02]  /*60b0*/  FFMA.FTZ R28, R131, -R132.reuse, R118 ;  /* 0x80000084831c7223 */ /* 0x080fe40000010076 */
[-C--:B------:R-:W-:Y:S02]  /*60c0*/  FFMA.FTZ R27, R62, -R132.reuse, R114 ;  /* 0x800000843e1b7223 */ /* 0x080fe40000010072 */
[-C--:B------:R-:W-:Y:S02]  /*60d0*/  FFMA.FTZ R26, R55, -R132.reuse, R40 ;  /* 0x80000084371a7223 */ /* 0x080fe40000010028 */
[-C--:B------:R-:W-:Y:S02]  /*60e0*/  FFMA.FTZ R25, R53, -R132.reuse, R42 ;  /* 0x8000008435197223 */ /* 0x080fe4000001002a */
[-C--:B------:R-:W-:Y:S02]  /*60f0*/  FFMA.FTZ R23, R52, -R132.reuse, R158 ;  /* 0x8000008434177223 */ /* 0x080fe4000001009e */
[----:B------:R-:W-:-:S02]  /*6100*/  FFMA.FTZ R11, R49, -R132, R43 ;  /* 0x80000084310b7223 */ /* 0x000fc4000001002b */
[-C--:B----4-:R-:W-:Y:S02]  /*6110*/  FFMA.FTZ R17, R39, -R132.reuse, R56 ;  /* 0x8000008427117223 */ /* 0x090fe40000010038 */
[-C--:B------:R-:W-:Y:S02]  /*6120*/  FFMA.FTZ R10, R38, -R132.reuse, R58 ;  /* 0x80000084260a7223 */ /* 0x080fe4000001003a */
[-C--:B------:R-:W-:Y:S02]  /*6130*/  FFMA.FTZ R21, R37, -R132.reuse, R165 ;  /* 0x8000008425157223 */ /* 0x080fe400000100a5 */
[-C--:B------:R-:W-:Y:S02]  /*6140*/  FFMA.FTZ R20, R36, -R132.reuse, R164 ;  /* 0x8000008424147223 */ /* 0x080fe400000100a4 */
[-C--:B------:R-:W-:Y:S02]  /*6150*/  FFMA.FTZ R19, R35, -R132.reuse, R227 ;  /* 0x8000008423137223 */ /* 0x080fe400000100e3 */
[----:B--2---:R-:W-:-:S02]  /*6160*/  FFMA.FTZ R16, R16, -R132, R57 ;  /* 0x8000008410107223 */ /* 0x004fc40000010039 */
[-C--:B------:R-:W-:Y:S02]  /*6170*/  FFMA.FTZ R12, R34, -R132.reuse, R12 ;  /* 0x80000084220c7223 */ /* 0x080fe4000001000c */
[-C--:B------:R-:W-:Y:S02]  /*6180*/  FFMA.FTZ R9, R9, -R132.reuse, R13 ;  /* 0x8000008409097223 */ /* 0x080fe4000001000d */
[-C--:B------:R-:W-:Y:S02]  /*6190*/  FFMA.FTZ R8, R8, -R132.reuse, R59 ;  /* 0x8000008408087223 */ /* 0x080fe4000001003b */
[-C--:B------:R-:W-:Y:S02]  /*61a0*/  FFMA.FTZ R3, R3, -R132.reuse, R14 ;  /* 0x8000008403037223 */ /* 0x080fe4000001000e */
[----:B------:R-:W-:Y:S02]  /*61b0*/  FFMA.FTZ R2, R2, -R132, R15 ;  /* 0x8000008402027223 */ /* 0x000fe4000001000f */
[----:B------:R-:W-:Y:S01]  /*61c0*/  IMAD.MOV.U32 R246, RZ, RZ, c[0x0][0x198] ;  /* 0x00006600fff67624 */ /* 0x000fe200078e00ff */
[C---:B------:R-:W-:Y:S01]  /*61d0*/  IADD3 R220, R213.reuse, 0x400, RZ ;  /* 0x00000400d5dc7810 */ /* 0x040fe20007ffe0ff */
[----:B------:R-:W-:Y:S01]  /*61e0*/  IMAD.MOV.U32 R245, RZ, RZ, c[0x0][0x198] ;  /* 0x00006600fff57624 */ /* 0x000fe200078e00ff */
[C---:B------:R-:W-:Y:S01]  /*61f0*/  IADD3 R219, R213.reuse, 0x800, RZ ;  /* 0x00000800d5db7810 */ /* 0x040fe20007ffe0ff */
[----:B------:R-:W-:Y:S01]  /*6200*/  IMAD.SHL.U32 R246, R246, 0x80, RZ ;  /* 0x00000080f6f67824 */ /* 0x000fe200078e00ff */
[----:B------:R-:W-:-:S02]  /*6210*/  IADD3 R218, R213, 0xc00, RZ ;  /* 0x00000c00d5da7810 */ /* 0x000fc40007ffe0ff */
[C---:B------:R-:W-:Y:S02]  /*6220*/  IADD3 R217, R213.reuse, 0x1000, RZ ;  /* 0x00001000d5d97810 */ /* 0x040fe40007ffe0ff */
[C---:B------:R-:W-:Y:S02]  /*6230*/  IADD3 R216, R213.reuse, 0x1400, RZ ;  /* 0x00001400d5d87810 */ /* 0x040fe40007ffe0ff */
[C---:B------:R-:W-:Y:S02]  /*6240*/  IADD3 R215, R213.reuse, 0x1800, RZ ;  /* 0x00001800d5d77810 */ /* 0x040fe40007ffe0ff */
[----:B------:R-:W-:Y:S02]  /*6250*/  IADD3 R214, R213, 0x1c00, RZ ;  /* 0x00001c00d5d67810 */ /* 0x000fe40007ffe0ff */
        /* <DEDUP_REMOVED lines=24> */
[----:B------:R-:W-:Y:S05]  /*63e0*/  @!P0 BRA `(.L_x_117) ;  /* 0x0000036000008947 */ /* 0x000fea0003800000 */
[----:B---3--:R-:W-:Y:S01]  /*63f0*/  ISETP.GE.AND P1, PT, R248, c[0x0][0x220], PT ;  /* 0x00008800f8007a0c */ /* 0x008fe20003f26270 */
[----:B------:R-:W-:Y:S01]  /*6400*/  IMAD.SHL.U32 R192, R245, 0x20, RZ ;  /* 0x00000020f5c07824 */ /* 0x000fe200078e00ff */
[----:B-----5:R-:W-:Y:S01]  /*6410*/  LEA.HI.SX32 R6, R225, 0xfffffffe, 0x19 ;  /* 0xfffffffee1067811 */ /* 0x020fe200078fcaff */
[----:B------:R-:W-:Y:S03]  /*6420*/  BSSY B0, `(.L_x_118) ;  /* 0x0000031000007945 */ /* 0x000fe60003800000 */
[----:B------:R-:W-:Y:S01]  /*6430*/  SHF.R.S32.HI R2, RZ, 0x1f, R6 ;  /* 0x0000001fff027819 */ /* 0x000fe20000011406 */
[----:B------:R-:W-:-:S02]  /*6440*/  IMAD R3, R244, R6, RZ ;  /* 0x00000006f4037224 */ /* 0x000fc400078e02ff */
[----:B------:R-:W-:-:S04]  /*6450*/  IMAD.WIDE.U32 R6, R6, R246, R250 ;  /* 0x000000f606067225 */ /* 0x000fc800078e00fa */
[----:B------:R-:W-:Y:S01]  /*6460*/  IMAD R3, R2, R246, R3 ;  /* 0x000000f602037224 */ /* 0x000fe200078e0203 */
[-C--:B------:R-:W-:Y:S01]  /*6470*/  @!P1 IADD3 R2, P2, R192, R6.reuse, RZ ;  /* 0x00000006c0029210 */ /* 0x080fe20007f5e0ff */
[----:B------:R-:W-:Y:S01]  /*6480*/  IMAD.MOV.U32 R192, RZ, RZ, 0x5 ;  /* 0x00000005ffc07424 */ /* 0x000fe200078e00ff */
[----:B------:R-:W-:Y:S01]  /*6490*/  @!P1 LEA R5, P3, R245, R6, 0x6 ;  /* 0x00000006f5059211 */ /* 0x000fe200078630ff */
[----:B------:R-:W-:Y:S01]  /*64a0*/  IMAD.IADD R3, R7, 0x1, R3 ;  /* 0x0000000107037824 */ /* 0x000fe200078e0203 */
[----:B------:R-:W-:Y:S01]  /*64b0*/  @!P1 LEA R12, P5, R6, c[0x0][0x168], 0x1 ;  /* 0x00005a00060c9a11 */ /* 0x000fe200078a08ff */
[----:B------:R-:W-:Y:S01]  /*64c0*/  @!P1 IMAD.MOV.U32 R14, RZ, RZ, c[0x0][0x19c] ;  /* 0x00006700ff0e9624 */ /* 0x000fe200078e00ff */
[C---:B------:R-:W-:Y:S01]  /*64d0*/  SHF.L.U64.HI R192, R245.reuse, R192, c[0x0][0x19c] ;  /* 0x00006700f5c07619 */ /* 0x040fe200000102c0 */
[----:B------:R1:W-:Y:S01]  /*64e0*/  @P1 STS [R221+0x2000], RZ ;  /* 0x002000ffdd001388 */ /* 0x0003e20000000800 */
[----:B------:R-:W-:Y:S02]  /*64f0*/  @!P1 LEA R10, P4, R2, c[0x0][0x168], 0x1 ;  /* 0x00005a00020a9a11 */ /* 0x000fe400078808ff */
[----:B------:R-:W-:Y:S01]  /*6500*/  @!P1 LEA.HI.X R14, R245, R3, R14, 0x6, P3 ;  /* 0x00000003f50e9211 */ /* 0x000fe200018f340e */
[--C-:B------:R-:W-:Y:S01]  /*6510*/  @!P1 IMAD.X R9, R192, 0x1, R3.reuse, P2 ;  /* 0x00000001c0099824 */ /* 0x100fe200010e0603 */
[----:B------:R-:W-:Y:S01]  /*6520*/  @!P1 LEA R8, P2, R5, c[0x0][0x168], 0x1 ;  /* 0x00005a0005089a11 */ /* 0x000fe200078408ff */
[----:B------:R1:W-:Y:S01]  /*6530*/  @P1 STS [R221+0x2004], RZ ;  /* 0x002004ffdd001388 */ /* 0x0003e20000000800 */
[----:B------:R-:W-:-:S02]  /*6540*/  @!P1 LEA.HI.X R13, R6, c[0x0][0x16c], R3, 0x1, P5 ;  /* 0x00005b00060d9a11 */ /* 0x000fc400028f0c03 */
[----:B------:R-:W-:Y:S01]  /*6550*/  @!P1 LEA.HI.X R11, R2, c[0x0][0x16c], R9, 0x1, P4 ;  /* 0x00005b00020b9a11 */ /* 0x000fe200020f0c09 */
[----:B------:R1:W-:Y:S01]  /*6560*/  @P1 STS.64 [R221+0x2008], RZ ;  /* 0x002008ffdd001388 */ /* 0x0003e20000000a00 */
[----:B------:R-:W-:-:S03]  /*6570*/  @!P1 LEA.HI.X R9, R5, c[0x0][0x16c], R14, 0x1, P2 ;  /* 0x00005b0005099a11 */ /* 0x000fc600010f0c0e */
        /* <DEDUP_REMOVED lines=27> */
.L_x_119:
[----:B------:R-:W-:Y:S05]  /*6730*/  BSYNC B0 ;  /* 0x0000000000007941 */ /* 0x000fea0003800000 */
.L_x_118:
[----:B------:R-:W0:Y:S02]  /*6740*/  LDGDEPBAR ;  /* 0x00000000000079af */ /* 0x000e240000000000 */
.L_x_117:
[----:B---3--:R-:W-:Y:S02]  /*6750*/  FMNMX.FTZ R138, R108, R105, !PT ;  /* 0x000000696c8a7209 */ /* 0x008fe40007810000 */
        /* <DEDUP_REMOVED lines=79> */
[----:B------:R1:W-:Y:S08]  /*6c50*/  MUFU.EX2 R223, R3 ;  /* 0x0000000300df7308 */ /* 0x0003f00000000800 */
        /* <DEDUP_REMOVED lines=12> */
[----:B------:R2:W3:Y:S01]  /*6d20*/  MUFU.EX2 R15, R5 ;  /* 0x00000005000f7308 */ /* 0x0004e20000000800 */
[----:B-1----:R-:W-:-:S07]  /*6d30*/  FFMA.FTZ R3, R93, c[0x0][0x23c], -R2 ;  /* 0x00008f005d037a23 */ /* 0x002fce0000010802 */
[----:B------:R1:W-:Y:S01]  /*6d40*/  MUFU.EX2 R227, R3 ;  /* 0x0000000300e37308 */ /* 0x0003e20000000800 */
[----:B--2---:R-:W-:-:S04]  /*6d50*/  FMNMX.FTZ R5, R186, R6, !PT ;  /* 0x00000006ba057209 */ /* 0x004fc80007810000 */
[----:B------:R-:W-:Y:S01]  /*6d60*/  FMNMX.FTZ R5, R181, R5, !PT ;  /* 0x00000005b5057209 */ /* 0x000fe20007810000 */
        /* <DEDUP_REMOVED lines=37> */
[----:B-----5:R1:W-:Y:S02]  /*6fc0*/  MUFU.EX2 R244, R3 ;  /* 0x0000000300f47308 */ /* 0x0203e40000000800 */
        /* <DEDUP_REMOVED lines=16> */
[----:B------:R-:W-:Y:S01]  /*70d0*/  FMUL.FTZ R7, R137, c[0x0][0x23c] ;  /* 0x00008f0089077a20 */ /* 0x000fe20000410000 */
[----:B------:R-:W-:Y:S01]  /*70e0*/  LDSM.16.MT88.4 R28, [R209+0x4400] ;  /* 0x00440000d11c783b */ /* 0x000fe20000004200 */
[----:B------:R-:W-:-:S03]  /*70f0*/  FMNMX.FTZ R6, R143, R6, !PT ;  /* 0x000000068f067209 */ /* 0x000fc60007810000 */
[----:B------:R-:W-:Y:S02]  /*7100*/  FSEL R7, R7, RZ, P1 ;  /* 0x000000ff07077208 */ /* 0x000fe40000800000 */
[----:B------:R-:W-:Y:S01]  /*7110*/  FMNMX.FTZ R6, R145, R6, !PT ;  /* 0x0000000691067209 */ /* 0x000fe20007810000 */
[----:B------:R2:W-:Y:S02]  /*7120*/  MUFU.EX2 R17, R2 ;  /* 0x0000000200117308 */ /* 0x0005e40000000800 */
[--C-:B------:R-:W-:Y:S01]  /*7130*/  FFMA.FTZ R4, R167, c[0x0][0x23c], -R7.reuse ;  /* 0x00008f00a7047a23 */ /* 0x100fe20000010807 */
[----:B-1----:R-:W-:Y:S01]  /*7140*/  FMNMX.FTZ R3, R180, R5, !PT ;  /* 0x00000005b4037209 */ /* 0x002fe20007810000 */
[----:B------:R-:W-:-:S04]  /*7150*/  FFMA.FTZ R5, R141, c[0x0][0x23c], -R7 ;  /* 0x00008f008d057a23 */ /* 0x000fc80000010807 */
[----:B------:R1:W-:Y:S01]  /*7160*/  MUFU.EX2 R179, R5 ;  /* 0x0000000500b37308 */ /* 0x0003e20000000800 */
[----:B--2---:R-:W-:Y:S02]  /*7170*/  FMNMX.FTZ R2, R170, R3, !PT ;  /* 0x00000003aa027209 */ /* 0x004fe40007810000 */
        /* <DEDUP_REMOVED lines=21> */
[----:B------:R1:W-:Y:S01]  /*72d0*/  MUFU.EX2 R177, R5 ;  /* 0x0000000500b17308 */ /* 0x0003e20000000800 */
        /* <DEDUP_REMOVED lines=20> */
[--C-:B-1----:R-:W-:Y:S01]  /*7420*/  FFMA.FTZ R5, R115, c[0x0][0x23c], -R7.reuse ;  /* 0x00008f0073057a23 */ /* 0x102fe20000010807 */
[----:B------:R-:W-:Y:S02]  /*7430*/  FMNMX.FTZ R3, R118, R3, !PT ;  /* 0x0000000376037209 */ /* 0x000fe40007810000 */
[----:B------:R-:W-:Y:S01]  /*7440*/  FMNMX.FTZ R2, R152, R2, !PT ;  /* 0x0000000298027209 */ /* 0x000fe20007810000 */
[----:B------:R1:W-:Y:S01]  /*7450*/  MUFU.EX2 R188, R5 ;  /* 0x0000000500bc7308 */ /* 0x0003e20000000800 */
[----:B------:R-:W-:Y:S01]  /*7460*/  FMNMX.FTZ R3, R119, R3, !PT ;  /* 0x0000000377037209 */ /* 0x000fe20007810000 */
        /* <DEDUP_REMOVED lines=14> */
[----:B------:R1:W-:Y:S01]  /*7550*/  MUFU.EX2 R195, R3 ;  /* 0x0000000300c37308 */ /* 0x0003e20000000800 */
[----:B------:R-:W4:Y:S01]  /*7560*/  SHFL.BFLY PT, R8, R2, 0x2, 0x1f ;  /* 0x0c401f0002087f89 */ /* 0x000f2200000e0000 */
[----:B-1----:R-:W-:Y:S01]  /*7570*/  FMNMX.FTZ R3, R113, R5, !PT ;  /* 0x0000000571037209 */ /* 0x002fe20007810000 */
[----:B------:R-:W-:-:S03]  /*7580*/  FFMA.FTZ R5, R99, c[0x0][0x23c], -R7 ;  /* 0x00008f0063057a23 */ /* 0x000fc60000010807 */
[----:B------:R-:W-:Y:S02]  /*7590*/  FMNMX.FTZ R3, R131, R3, !PT ;  /* 0x0000000383037209 */ /* 0x000fe40007810000 */
[----:B------:R1:W-:Y:S02]  /*75a0*/  MUFU.EX2 R194, R5 ;  /* 0x0000000500c27308 */ /* 0x0003e40000000800 */
[----:B------:R-:W-:Y:S02]  /*75b0*/  FMNMX.FTZ R3, R156, R3, !PT ;  /* 0x000000039c037209 */ /* 0x000fe40007810000 */
[----:B----4-:R-:W-:Y:S02]  /*75c0*/  FMNMX.FTZ R2, R2, R8, !PT ;  /* 0x0000000802027209 */ /* 0x010fe40007810000 */
[----:B------:R-:W-:-:S03]  /*75d0*/  FMNMX.FTZ R3, R157, R3, !PT ;  /* 0x000000039d037209 */ /* 0x000fc60007810000 */
[----:B------:R-:W4:Y:S01]  /*75e0*/  SHFL.BFLY PT, R8, R2, 0x1, 0x1f ;  /* 0x0c201f0002087f89 */ /* 0x000f2200000e0000 */
[----:B------:R-:W-:Y:S01]  /*75f0*/  FMNMX.FTZ R3, R158, R3, !PT ;  /* 0x000000039e037209 */ /* 0x000fe20007810000 */
[----:B-1----:R-:W-:-:S04]  /*7600*/  FFMA.FTZ R5, R95, c[0x0][0x23c], -R7 ;  /* 0x00008f005f057a23 */ /* 0x002fc80000010807 */
[----:B------:R-:W1:Y:S01]  /*7610*/  SHFL.BFLY PT, R6, R3, 0x2, 0x1f ;  /* 0x0c401f0003067f89 */ /* 0x000e6200000e0000 */
[----:B------:R2:W-:Y:S01]  /*7620*/  MUFU.EX2 R193, R5 ;  /* 0x0000000500c17308 */ /* 0x0005e20000000800 */
[----:B----4-:R-:W-:Y:S01]  /*7630*/  FMNMX.FTZ R2, R2, R8, !PT ;  /* 0x0000000802027209 */ /* 0x010fe20007810000 */
[----:B--2---:R-:W-:-:S03]  /*7640*/  FFMA.FTZ R5, R92, c[0x0][0x23c], -R7 ;  /* 0x00008f005c057a23 */ /* 0x004fc60000010807 */
[----:B------:R-:W-:-:S03]  /*7650*/  FSETP.NEU.FTZ.AND P1, PT, R2, -INF , PT ;  /* 0xff8000000200780b */ /* 0x000fc60003f3d000 */
[----:B------:R2:W-:Y:S01]  /*7660*/  MUFU.EX2 R197, R5 ;  /* 0x0000000500c57308 */ /* 0x0005e20000000800 */
[----:B-1----:R-:W-:Y:S01]  /*7670*/  FMNMX.FTZ R3, R3, R6, !PT ;  /* 0x0000000603037209 */ /* 0x002fe20007810000 */
[----:B------:R-:W-:-:S04]  /*7680*/  FMUL.FTZ R6, R2, c[0x0][0x23c] ;  /* 0x00008f0002067a20 */ /* 0x000fc80000410000 */
[----:B------:R-:W1:Y:S01]  /*7690*/  SHFL.BFLY PT, R9, R3, 0x1, 0x1f ;  /* 0x0c201f0003097f89 */ /* 0x000e6200000e0000 */
[----:B------:R-:W-:-:S05]  /*76a0*/  FSEL R6, R6, RZ, P1 ;  /* 0x000000ff06067208 */ /* 0x000fca0000800000 */
[--C-:B------:R-:W-:Y:S01]  /*76b0*/  FFMA.FTZ R8, R183, c[0x0][0x23c], -R6.reuse ;  /* 0x00008f00b7087a23 */ /* 0x100fe20000010806 */
[----:B---3--:R-:W-:Y:S02]  /*76c0*/  MOV R183, R15 ;  /* 0x0000000f00b77202 */ /* 0x008fe40000000f00 */
[----:B------:R-:W-:Y:S01]  /*76d0*/  F2FP.PACK_AB R15, R189, R177 ;  /* 0x000000b1bd0f723e */ /* 0x000fe200000000ff */
[----:B--2---:R-:W-:Y:S01]  /*76e0*/  FFMA.FTZ R5, R91, c[0x0][0x23c], -R7 ;  /* 0x00008f005b057a23 */ /* 0x004fe20000010807 */
[----:B------:R2:W-:Y:S08]  /*76f0*/  MUFU.EX2 R107, R8 ;  /* 0x00000008006b7308 */ /* 0x0005f00000000800 */
[----:B------:R3:W-:Y:S01]  /*7700*/  MUFU.EX2 R196, R5 ;  /* 0x0000000500c47308 */ /* 0x0007e20000000800 */
[----:B-1----:R-:W-:Y:S01]  /*7710*/  FMNMX.FTZ R3, R3, R9, !PT ;  /* 0x0000000903037209 */ /* 0x002fe20007810000 */
[----:B--2---:R-:W-:-:S03]  /*7720*/  FFMA.FTZ R8, R174, c[0x0][0x23c], -R6 ;  /* 0x00008f00ae087a23 */ /* 0x004fc60000010806 */
[----:B------:R-:W-:-:S03]  /*7730*/  FSETP.NEU.FTZ.AND P1, PT, R3, -INF , PT ;  /* 0xff8000000300780b */ /* 0x000fc60003f3d000 */
[----:B------:R-:W-:Y:S01]  /*7740*/  MUFU.EX2 R112, R8 ;  /* 0x0000000800707308 */ /* 0x000fe20000000800 */
[----:B---3--:R-:W-:-:S07]  /*7750*/  FFMA.FTZ R5, R87, c[0x0][0x23c], -R7 ;  /* 0x00008f0057057a23 */ /* 0x008fce0000010807 */
        /* <DEDUP_REMOVED lines=13> */
[----:B-1----:R-:W-:Y:S01]  /*7830*/  FFMA.FTZ R5, R185, c[0x0][0x23c], -R6 ;  /* 0x00008f00b9057a23 */ /* 0x002fe20000010806 */
[----:B------:R-:W-:-:S05]  /*7840*/  MOV R185, R17 ;  /* 0x0000001100b97202 */ /* 0x000fca0000000f00 */
[----:B------:R1:W-:Y:S02]  /*7850*/  MUFU.EX2 R97, R5 ;  /* 0x0000000500617308 */ /* 0x0003e40000000800 */
[----:B-1----:R-:W-:Y:S01]  /*7860*/  FFMA.FTZ R5, R182, c[0x0][0x23c], -R6 ;  /* 0x00008f00b6057a23 */ /* 0x002fe20000010806 */
[----:B------:R-:W-:Y:S02]  /*7870*/  MOV R182, R16 ;  /* 0x0000001000b67202 */ /* 0x000fe40000000f00 */
[----:B------:R-:W1:Y:S03]  /*7880*/  LDSM.16.MT88.4 R16, [R210+0x4000] ;  /* 0x00400000d210783b */ /* 0x000e660000004200 */
[----:B------:R2:W3:Y:S02]  /*7890*/  MUFU.EX2 R95, R5 ;  /* 0x00000005005f7308 */ /* 0x0004e40000000800 */
[----:B--2---:R-:W-:-:S05]  /*78a0*/  FMUL.FTZ R5, R3, c[0x0][0x23c] ;  /* 0x00008f0003057a20 */ /* 0x004fca0000410000 */
[----:B------:R-:W-:-:S05]  /*78b0*/  FSEL R5, R5, RZ, P1 ;  /* 0x000000ff05057208 */ /* 0x000fca0000800000 */
[--C-:B------:R-:W-:Y:S01]  /*78c0*/  FFMA.FTZ R0, R184, c[0x0][0x23c], -R5.reuse ;  /* 0x00008f00b8007a23 */ /* 0x100fe20000010805 */
[----:B------:R-:W-:Y:S01]  /*78d0*/  MOV R184, R13 ;  /* 0x0000000d00b87202 */ /* 0x000fe20000000f00 */
[----:B------:R-:W-:Y:S01]  /*78e0*/  FFMA.FTZ R8, R187, c[0x0][0x23c], -R5 ;  /* 0x00008f00bb087a23 */ /* 0x000fe20000010805 */
[----:B------:R-:W-:Y:S01]  /*78f0*/  MOV R187, R14 ;  /* 0x0000000e00bb7202 */ /* 0x000fe20000000f00 */
[----:B------:R2:W-:Y:S01]  /*7900*/  MUFU.EX2 R87, R0 ;  /* 0x0000000000577308 */ /* 0x0005e20000000800 */
[----:B------:R-:W-:Y:S02]  /*7910*/  F2FP.PACK_AB R14, R224, R222 ;  /* 0x000000dee00e723e */ /* 0x000fe400000000ff */
[----:B------:R-:W-:-:S05]  /*7920*/  F2FP.PACK_AB R13, R178, R179 ;  /* 0x000000b3b20d723e */ /* 0x000fca00000000ff */
[----:B------:R3:W4:Y:S01]  /*7930*/  MUFU.EX2 R91, R8 ;  /* 0x00000008005b7308 */ /* 0x0007220000000800 */
[----:B--2---:R-:W-:Y:S01]  /*7940*/  FFMA.FTZ R0, R186, c[0x0][0x23c], -R5 ;  /* 0x00008f00ba007a23 */ /* 0x004fe20000010805 */
[----:B------:R-:W-:-:S06]  /*7950*/  MOV R186, R11 ;  /* 0x0000000b00ba7202 */ /* 0x000fcc0000000f00 */
[----:B------:R2:W-:Y:S01]  /*7960*/  MUFU.EX2 R99, R0 ;  /* 0x0000000000637308 */ /* 0x0005e20000000800 */
[----:B---3--:R-:W-:Y:S02]  /*7970*/  F2FP.PACK_AB R8, R95, R97 ;  /* 0x000000615f08723e */ /* 0x008fe400000000ff */
[----:B----4-:R-:W-:Y:S01]  /*7980*/  F2FP.PACK_AB R9, R87, R91 ;  /* 0x0000005b5709723e */ /* 0x010fe200000000ff */
[----:B--2---:R-:W-:Y:S01]  /*7990*/  FFMA.FTZ R0, R181, c[0x0][0x23c], -R5 ;  /* 0x00008f00b5007a23 */ /* 0x004fe20000010805 */
[----:B------:R-:W-:Y:S02]  /*79a0*/  MOV R181, R10 ;  /* 0x0000000a00b57202 */ /* 0x000fe40000000f00 */
[----:B------:R-:W-:Y:S01]  /*79b0*/  F2FP.PACK_AB R10, R112, R107 ;  /* 0x0000006b700a723e */ /* 0x000fe200000000ff */
[----:B------:R2:W3:Y:S02]  /*79c0*/  MUFU.EX2 R103, R0 ;  /* 0x0000000000677308 */ /* 0x0004e40000000800 */
[----:B--2---:R-:W-:Y:S01]  /*79d0*/  FFMA.FTZ R0, R171, c[0x0][0x23c], -R6 ;  /* 0x00008f00ab007a23 */ /* 0x004fe20000010806 */
[----:B---3--:R-:W-:-:S05]  /*79e0*/  F2FP.PACK_AB R11, R103, R99 ;  /* 0x00000063670b723e */ /* 0x008fca00000000ff */
[----:B------:R2:W-:Y:S02]  /*79f0*/  MUFU.EX2 R130, R0 ;  /* 0x0000000000827308 */ /* 0x0005e40000000800 */
[C---:B------:R-:W-:Y:S08]  /*7a00*/  HMMA.16816.F32 R44, R8.reuse, R20, RZ ;  /* 0x00000014082c723c */ /* 0x040ff000000018ff */
[----:B-1----:R-:W-:Y:S01]  /*7a10*/  HMMA.16816.F32 R36, R8, R16, RZ ;  /* 0x000000100824723c */ /* 0x002fe200000018ff */
[----:B--2---:R-:W-:-:S04]  /*7a20*/  FFMA.FTZ R0, R151, c[0x0][0x23c], -R6 ;  /* 0x00008f0097007a23 */ /* 0x004fc80000010806 */
        /* <DEDUP_REMOVED lines=12> */
[----:B--2---:R-:W-:-:S03]  /*7af0*/  F2FP.PACK_AB R10, R176, R174 ;  /* 0x000000aeb00a723e */ /* 0x004fc600000000ff */
[C---:B------:R-:W-:Y:S08]  /*7b00*/  HMMA.16816.F32 R56, R12.reuse, R18, RZ ;  /* 0x000000120c38723c */ /* 0x040ff000000018ff */
[----:B------:R-:W-:Y:S01]  /*7b10*/  HMMA.16816.F32 R52, R12, R20, RZ ;  /* 0x000000140c34723c */ /* 0x000fe200000018ff */
[----:B-1----:R-:W-:Y:S01]  /*7b20*/  FFMA.FTZ R0, R170, c[0x0][0x23c], -R5 ;  /* 0x00008f00aa007a23 */ /* 0x002fe20000010805 */
[----:B------:R-:W-:-:S03]  /*7b30*/  F2FP.PACK_AB R170, R185, R182 ;  /* 0x000000b6b9aa723e */ /* 0x000fc600000000ff */
[----:B------:R1:W2:Y:S03]  /*7b40*/  MUFU.EX2 R126, R0 ;  /* 0x00000000007e7308 */ /* 0x0002a60000000800 */
[----:B------:R-:W-:Y:S01]  /*7b50*/  HMMA.16816.F32 R68, R12, R22, RZ ;  /* 0x000000160c44723c */ /* 0x000fe200000018ff */
[----:B-1----:R-:W-:Y:S01]  /*7b60*/  FFMA.FTZ R0, R173, c[0x0][0x23c], -R5 ;  /* 0x00008f00ad007a23 */ /* 0x002fe20000010805 */
[----:B--2---:R-:W-:-:S03]  /*7b70*/  F2FP.PACK_AB R9, R126, R109 ;  /* 0x0000006d7e09723e */ /* 0x004fc600000000ff */
[----:B------:R1:W-:Y:S02]  /*7b80*/  MUFU.EX2 R110, R0 ;  /* 0x00000000006e7308 */ /* 0x0003e40000000800 */
[----:B-1----:R-:W-:-:S06]  /*7b90*/  FFMA.FTZ R0, R162, c[0x0][0x23c], -R5 ;  /* 0x00008f00a2007a23 */ /* 0x002fcc0000010805 */
[----:B------:R1:W2:Y:S02]  /*7ba0*/  MUFU.EX2 R115, R0 ;  /* 0x0000000000737308 */ /* 0x0002a40000000800 */
[----:B-1----:R-:W-:Y:S01]  /*7bb0*/  FFMA.FTZ R0, R60, c[0x0][0x23c], -R7 ;  /* 0x00008f003c007a23 */ /* 0x002fe20000010807 */
[----:B--2---:R-:W-:Y:S01]  /*7bc0*/  F2FP.PACK_AB R11, R115, R110 ;  /* 0x0000006e730b723e */ /* 0x004fe200000000ff */
[----:B------:R-:W-:Y:S01]  /*7bd0*/  HMMA.16816.F32 R60, R12, R16, RZ ;  /* 0x000000100c3c723c */ /* 0x000fe200000018ff */
[----:B------:R-:W1:Y:S03]  /*7be0*/  LDSM.16.MT88.4 R16, [R210+0x4800] ;  /* 0x00480000d210783b */ /* 0x000e660000004200 */
[----:B------:R2:W-:Y:S01]  /*7bf0*/  MUFU.EX2 R173, R0 ;  /* 0x0000000000ad7308 */ /* 0x0005e20000000800 */
[----:B------:R-:W3:Y:S03]  /*7c00*/  LDSM.16.MT88.4 R12, [R209+0x4800] ;  /* 0x00480000d10c783b */ /* 0x000ee60000004200 */
[C---:B------:R-:W-:Y:S08]  /*7c10*/  HMMA.16816.F32 R64, R8.reuse, R24, R36 ;  /* 0x000000180840723c */ /* 0x040ff00000001824 */
[----:B------:R-:W-:Y:S01]  /*7c20*/  HMMA.16816.F32 R20, R8, R30, R40 ;  /* 0x0000001e0814723c */ /* 0x000fe20000001828 */
[----:B--2---:R-:W-:-:S04]  /*7c30*/  FFMA.FTZ R0, R150, c[0x0][0x23c], -R6 ;  /* 0x00008f0096007a23 */ /* 0x004fc80000010806 */
[----:B------:R2:W-:Y:S03]  /*7c40*/  MUFU.EX2 R106, R0 ;  /* 0x00000000006a7308 */ /* 0x0005e60000000800 */
[----:B------:R-:W-:Y:S01]  /*7c50*/  HMMA.16816.F32 R32, R8, R26, R32 ;  /* 0x0000001a0820723c */ /* 0x000fe20000001820 */
[----:B--2---:R-:W-:-:S07]  /*7c60*/  FFMA.FTZ R0, R143, c[0x0][0x23c], -R6 ;  /* 0x00008f008f007a23 */ /* 0x004fce0000010806 */
[----:B------:R-:W-:Y:S01]  /*7c70*/  HMMA.16816.F32 R140, R8, R28, R44 ;  /* 0x0000001c088c723c */ /* 0x000fe2000000182c */
[----:B------:R2:W4:Y:S06]  /*7c80*/  MUFU.EX2 R108, R0 ;  /* 0x00000000006c7308 */ /* 0x00052c0000000800 */
[----:B------:R-:W-:Y:S02]  /*7c90*/  F2FP.PACK_AB R8, R228, R227 ;  /* 0x000000e3e408723e */ /* 0x000fe400000000ff */
[----:B------:R-:W-:Y:S02]  /*7ca0*/  F2FP.PACK_AB R9, R190, R188 ;  /* 0x000000bcbe09723e */ /* 0x000fe400000000ff */
[----:B------:R-:W-:-:S02]  /*7cb0*/  F2FP.PACK_AB R10, R229, R230 ;  /* 0x000000e6e50a723e */ /* 0x000fc400000000ff */
[----:B------:R-:W-:Y:S01]  /*7cc0*/  F2FP.PACK_AB R11, R199, R192 ;  /* 0x000000c0c70b723e */ /* 0x000fe200000000ff */
[----:B--2---:R-:W-:-:S06]  /*7cd0*/  FFMA.FTZ R0, R145, c[0x0][0x23c], -R6 ;  /* 0x00008f0091007a23 */ /* 0x004fcc0000010806 */
[C---:B------:R-:W-:Y:S01]  /*7ce0*/  HMMA.16816.F32 R60, R8.reuse, R24, R60 ;  /* 0x00000018083c723c */ /* 0x040fe2000000183c */
[----:B------:R2:W-:Y:S07]  /*7cf0*/  MUFU.EX2 R105, R0 ;  /* 0x0000000000697308 */ /* 0x0005ee0000000800 */
[C---:B------:R-:W-:Y:S01]  /*7d00*/  HMMA.16816.F32 R36, R8.reuse, R26, R56 ;  /* 0x0000001a0824723c */ /* 0x040fe20000001838 */
[----:B------:R-:W1:Y:S07]  /*7d10*/  LDSM.16.MT88.4 R24, [R210+0x4c00] ;  /* 0x004c0000d218783b */ /* 0x000e6e0000004200 */
[----:B------:R-:W-:Y:S01]  /*7d20*/  HMMA.16816.F32 R44, R8, R28, R52 ;  /* 0x0000001c082c723c */ /* 0x000fe20000001834 */
[----:B--2---:R-:W-:Y:S01]  /*7d30*/  FFMA.FTZ R0, R134, c[0x0][0x23c], -R6 ;  /* 0x00008f0086007a23 */ /* 0x004fe20000010806 */
[----:B------:R-:W-:-:S03]  /*7d40*/  MOV R134, R244 ;  /* 0x000000f400867202 */ /* 0x000fc60000000f00 */
[----:B------:R2:W2:Y:S03]  /*7d50*/  MUFU.EX2 R104, R0 ;  /* 0x0000000000687308 */ /* 0x0004a60000000800 */
[----:B------:R-:W-:Y:S07]  /*7d60*/  HMMA.16816.F32 R40, R8, R30, R68 ;  /* 0x0000001e0828723c */ /* 0x000fee0000001844 */
[----:B----4-:R-:W-:Y:S01]  /*7d70*/  F2FP.PACK_AB R8, R108, R106 ;  /* 0x0000006a6c08723e */ /* 0x010fe200000000ff */
[----:B--2---:R-:W-:Y:S01]  /*7d80*/  FFMA.FTZ R0, R175, c[0x0][0x23c], -R5 ;  /* 0x00008f00af007a23 */ /* 0x004fe20000010805 */
[----:B------:R-:W-:-:S02]  /*7d90*/  F2FP.PACK_AB R10, R104, R105 ;  /* 0x00000069680a723e */ /* 0x000fc400000000ff */
[----:B------:R-:W-:Y:S01]  /*7da0*/  MOV R175, R243 ;  /* 0x000000f300af7202 */ /* 0x000fe20000000f00 */
[----:B------:R2:W-:Y:S02]  /*7db0*/  MUFU.EX2 R90, R0 ;  /* 0x00000000005a7308 */ /* 0x0005e40000000800 */
[----:B--2---:R-:W-:-:S06]  /*7dc0*/  FFMA.FTZ R0, R169, c[0x0][0x23c], -R5 ;  /* 0x00008f00a9007a23 */ /* 0x004fcc0000010805 */
[----:B------:R2:W4:Y:S02]  /*7dd0*/  MUFU.EX2 R93, R0 ;  /* 0x00000000005d7308 */ /* 0x0005240000000800 */
[----:B--2---:R-:W-:Y:S01]  /*7de0*/  FFMA.FTZ R0, R168, c[0x0][0x23c], -R5 ;  /* 0x00008f00a8007a23 */ /* 0x004fe20000010805 */
[----:B----4-:R-:W-:Y:S02]  /*7df0*/  F2FP.PACK_AB R9, R93, R90 ;  /* 0x0000005a5d09723e */ /* 0x010fe400000000ff */
[----:B------:R-:W-:-:S03]  /*7e00*/  F2FP.PACK_AB R168, R183, R187 ;  /* 0x000000bbb7a8723e */ /* 0x000fc600000000ff */
[----:B------:R2:W-:Y:S02]  /*7e10*/  MUFU.EX2 R92, R0 ;  /* 0x00000000005c7308 */ /* 0x0005e40000000800 */
[----:B--2---:R-:W-:-:S06]  /*7e20*/  FFMA.FTZ R0, R149, c[0x0][0x23c], -R5 ;  /* 0x00008f0095007a23 */ /* 0x004fcc0000010805 */
[----:B------:R2:W4:Y:S02]  /*7e30*/  MUFU.EX2 R89, R0 ;  /* 0x0000000000597308 */ /* 0x0005240000000800 */
[----:B--2---:R-:W-:Y:S01]  /*7e40*/  FFMA.FTZ R0, R88, c[0x0][0x23c], -R7 ;  /* 0x00008f0058007a23 */ /* 0x004fe20000010807 */
[----:B----4-:R-:W-:-:S05]  /*7e50*/  F2FP.PACK_AB R11, R89, R92 ;  /* 0x0000005c590b723e */ /* 0x010fca00000000ff */
[----:B------:R2:W-:Y:S02]  /*7e60*/  MUFU.EX2 R88, R0 ;  /* 0x0000000000587308 */ /* 0x0005e40000000800 */
[C---:B-1----:R-:W-:Y:S08]  /*7e70*/  HMMA.16816.F32 R64, R8.reuse, R16, R64 ;  /* 0x000000100840723c */ /* 0x042ff00000001840 */
[----:B---3--:R-:W-:Y:S01]  /*7e80*/  HMMA.16816.F32 R140, R8, R12, R140 ;  /* 0x0000000c088c723c */ /* 0x008fe2000000188c */
[----:B--2---:R-:W-:-:S04]  /*7e90*/  FFMA.FTZ R0, R148, c[0x0][0x23c], -R6 ;  /* 0x00008f0094007a23 */ /* 0x004fc80000010806 */
        /* <DEDUP_REMOVED lines=11> */
[----:B-1----:R-:W-:Y:S01]  /*7f50*/  FFMA.FTZ R0, R136, c[0x0][0x23c], -R6 ;  /* 0x00008f0088007a23 */ /* 0x002fe20000010806 */
[----:B------:R-:W-:-:S06]  /*7f60*/  MOV R136, R241 ;  /* 0x000000f100887202 */ /* 0x000fcc0000000f00 */
[C---:B------:R-:W-:Y:S01]  /*7f70*/  HMMA.16816.F32 R44, R8.reuse, R14, R40 ;  /* 0x0000000e082c723c */ /* 0x040fe20000001828 */
[----:B------:R-:W1:Y:S01]  /*7f80*/  LDSM.16.MT88.4 R12, [R209+0x5000] ;  /* 0x00500000d10c783b */ /* 0x000e620000004200 */
[----:B------:R4:W-:Y:S06]  /*7f90*/  MUFU.EX2 R84, R0 ;  /* 0x0000000000547308 */ /* 0x0009ec0000000800 */
[C---:B------:R-:W-:Y:S08]  /*7fa0*/  HMMA.16816.F32 R40, R8.reuse, R16, R60 ;  /* 0x000000100828723c */ /* 0x040ff0000000183c */
[----:B------:R-:W-:Y:S01]  /*7fb0*/  HMMA.16816.F32 R32, R8, R18, R36 ;  /* 0x000000120820723c */ /* 0x000fe20000001824 */
[----:B------:R-:W1:Y:S01]  /*7fc0*/  LDSM.16.MT88.4 R16, [R210+0x5000] ;  /* 0x00500000d210783b */ /* 0x000e620000004200 */
        /* <DEDUP_REMOVED lines=68> */
[----:B------:R-:W-:Y:S01]  /*8410*/  HMMA.16816.F32 R32, R8, R18, R32 ;  /* 0x000000120820723c */ /* 0x000fe20000001820 */
[----:B------:R-:W-:Y:S01]  /*8420*/  LDSM.16.MT88.4 R16, [R210+0x5800] ;  /* 0x00580000d210783b */ /* 0x000fe20000004200 */
[----:B-1----:R-:W-:-:S04]  /*8430*/  FFMA.FTZ R0, R102, c[0x0][0x23c], -R6 ;  /* 0x00008f0066007a23 */ /* 0x002fc80000010806 */
[----:B------:R1:W4:Y:S02]  /*8440*/  MUFU.EX2 R65, R0 ;  /* 0x0000000000417308 */ /* 0x0003240000000800 */
[----:B-1----:R-:W-:-:S06]  /*8450*/  FFMA.FTZ R0, R155, c[0x0][0x23c], -R5 ;  /* 0x00008f009b007a23 */ /* 0x002fcc0000010805 */
[----:B------:R1:W-:Y:S02]  /*8460*/  MUFU.EX2 R63, R0 ;  /* 0x00000000003f7308 */ /* 0x0003e40000000800 */
[----:B-1----:R-:W-:Y:S02]  /*8470*/  FFMA.FTZ R0, R146, c[0x0][0x23c], -R5 ;  /* 0x00008f0092007a23 */ /* 0x002fe40000010805 */
[----:B------:R-:W-:Y:S01]  /*8480*/  HMMA.16816.F32 R144, R8, R12, R52 ;  /* 0x0000000c0890723c */ /* 0x000fe20000001834 */
[----:B------:R-:W1:Y:S03]  /*8490*/  LDSM.16.MT88.4 R12, [R209+0x5800] ;  /* 0x00580000d10c783b */ /* 0x000e660000004200 */
[----:B------:R2:W2:Y:S03]  /*84a0*/  MUFU.EX2 R64, R0 ;  /* 0x0000000000407308 */ /* 0x0004a60000000800 */
[----:B---3--:R-:W-:-:S02]  /*84b0*/  F2FP.PACK_AB R8, R67, R68 ;  /* 0x000000444308723e */ /* 0x008fc400000000ff */
[----:B----4-:R-:W-:Y:S01]  /*84c0*/  F2FP.PACK_AB R10, R65, R66 ;  /* 0x00000042410a723e */ /* 0x010fe200000000ff */
[----:B--2---:R-:W-:Y:S01]  /*84d0*/  FFMA.FTZ R0, R121, c[0x0][0x23c], -R5 ;  /* 0x00008f0079007a23 */ /* 0x004fe20000010805 */
[----:B------:R-:W-:-:S03]  /*84e0*/  F2FP.PACK_AB R9, R64, R63 ;  /* 0x0000003f4009723e */ /* 0x000fc600000000ff */
        /* <DEDUP_REMOVED lines=22> */
[C---:B------:R-:W-:Y:S01]  /*8650*/  HMMA.16816.F32 R144, R8.reuse, R20, R144 ;  /* 0x000000140890723c */ /* 0x040fe20000001890 */
[----:B------:R-:W-:Y:S07]  /*8660*/  LDSM.16.MT88.4 R20, [R210+0x5c00] ;  /* 0x005c0000d214783b */ /* 0x000fee0000004200 */
[----:B------:R-:W-:Y:S01]  /*8670*/  HMMA.16816.F32 R32, R8, R26, R32 ;  /* 0x0000001a0820723c */ /* 0x000fe20000001820 */
[----:B--2---:R-:W-:-:S04]  /*8680*/  FFMA.FTZ R0, R98, c[0x0][0x23c], -R6 ;  /* 0x00008f0062007a23 */ /* 0x004fc80000010806 */
[----:B------:R2:W4:Y:S02]  /*8690*/  MUFU.EX2 R56, R0 ;  /* 0x0000000000387308 */ /* 0x0005240000000800 */
[----:B---3--:R-:W-:Y:S01]  /*86a0*/  F2FP.PACK_AB R8, R58, R59 ;  /* 0x0000003b3a08723e */ /* 0x008fe200000000ff */
[--C-:B--2---:R-:W-:Y:S01]  /*86b0*/  FFMA.FTZ R0, R152, c[0x0][0x23c], -R5.reuse ;  /* 0x00008f0098007a23 */ /* 0x104fe20000010805 */
[----:B----4-:R-:W-:Y:S01]  /*86c0*/  F2FP.PACK_AB R10, R56, R57 ;  /* 0x00000039380a723e */ /* 0x010fe200000000ff */
[----:B------:R-:W2:Y:S03]  /*86d0*/  LDSM.16.MT88.4 R152, [R209+0x5c00] ;  /* 0x005c0000d198783b */ /* 0x000ea60000004200 */
        /* <DEDUP_REMOVED lines=10> */
[----:B------:R3:W4:Y:S02]  /*8780*/  MUFU.EX2 R51, R0 ;  /* 0x0000000000337308 */ /* 0x0007240000000800 */
        /* <DEDUP_REMOVED lines=11> */
[----:B----4-:R-:W-:-:S07]  /*8840*/  F2FP.PACK_AB R11, R51, R61 ;  /* 0x0000003d330b723e */ /* 0x010fce00000000ff */
[----:B------:R-:W-:Y:S01]  /*8850*/  HMMA.16816.F32 R40, R8, R16, R40 ;  /* 0x000000100828723c */ /* 0x000fe20000001828 */
[----:B------:R3:W-:Y:S01]  /*8860*/  MUFU.EX2 R16, R4 ;  /* 0x0000000400107308 */ /* 0x0007e20000000800 */
[----:B-1----:R-:W-:-:S06]  /*8870*/  FFMA.FTZ R0, R119, c[0x0][0x23c], -R6 ;  /* 0x00008f0077007a23 */ /* 0x002fcc0000010806 */
[C---:B------:R-:W-:Y:S01]  /*8880*/  HMMA.16816.F32 R24, R8.reuse, R14, R36 ;  /* 0x0000000e0818723c */ /* 0x040fe20000001824 */
[----:B------:R1:W-:Y:S06]  /*8890*/  MUFU.EX2 R47, R0 ;  /* 0x00000000002f7308 */ /* 0x0003ec0000000800 */
[----:B------:R-:W-:Y:S01]  /*88a0*/  FADD.FTZ R14, R97, R95 ;  /* 0x0000005f610e7221 */ /* 0x000fe20000010000 */
[----:B------:R-:W-:Y:S01]  /*88b0*/  HMMA.16816.F32 R144, R8, R12, R144 ;  /* 0x0000000c0890723c */ /* 0x000fe20000001890 */
[----:B---3--:R-:W-:Y:S02]  /*88c0*/  FADD.FTZ R4, R179, R178 ;  /* 0x000000b2b3047221 */ /* 0x008fe40000010000 */
[----:B------:R-:W-:-:S04]  /*88d0*/  FADD.FTZ R15, R91, R87 ;  /* 0x000000575b0f7221 */ /* 0x000fc80000010000 */
[----:B------:R-:W-:Y:S01]  /*88e0*/  FADD.FTZ R12, R177, R4 ;  /* 0x00000004b10c7221 */ /* 0x000fe20000010000 */
[----:B------:R-:W-:Y:S01]  /*88f0*/  HMMA.16816.F32 R32, R8, R18, R32 ;  /* 0x000000120820723c */ /* 0x000fe20000001820 */
[----:B-1----:R-:W-:Y:S02]  /*8900*/  FFMA.FTZ R0, R120, c[0x0][0x23c], -R6 ;  /* 0x00008f0078007a23 */ /* 0x002fe40000010806 */
[----:B------:R-:W-:Y:S02]  /*8910*/  FADD.FTZ R6, R223, R207 ;  /* 0x000000cfdf067221 */ /* 0x000fe40000010000 */
[----:B------:R1:W-:Y:S02]  /*8920*/  MUFU.EX2 R243, R0 ;  /* 0x0000000000f37308 */ /* 0x0003e40000000800 */
[----:B------:R-:W-:Y:S02]  /*8930*/  FADD.FTZ R13, R222, R6 ;  /* 0x00000006de0d7221 */ /* 0x000fe40000010000 */
[----:B------:R-:W-:-:S02]  /*8940*/  FADD.FTZ R6, R107, R14 ;  /* 0x0000000e6b067221 */ /* 0x000fc40000010000 */
[----:B------:R-:W-:Y:S02]  /*8950*/  FADD.FTZ R4, R224, R13 ;  /* 0x0000000de0047221 */ /* 0x000fe40000010000 */
[----:B------:R-:W-:Y:S02]  /*8960*/  FADD.FTZ R6, R112, R6 ;  /* 0x0000000670067221 */ /* 0x000fe40000010000 */
[----:B------:R-:W-:Y:S02]  /*8970*/  FADD.FTZ R4, R227, R4 ;  /* 0x00000004e3047221 */ /* 0x000fe40000010000 */
[----:B-1----:R-:W-:-:S04]  /*8980*/  FFMA.FTZ R0, R131, c[0x0][0x23c], -R5 ;  /* 0x00008f0083007a23 */ /* 0x002fc80000010805 */
[----:B------:R1:W-:Y:S02]  /*8990*/  MUFU.EX2 R45, R0 ;  /* 0x00000000002d7308 */ /* 0x0003e40000000800 */
[----:B-1----:R-:W-:-:S06]  /*89a0*/  FFMA.FTZ R0, R156, c[0x0][0x23c], -R5 ;  /* 0x00008f009c007a23 */ /* 0x002fcc0000010805 */
[----:B------:R1:W3:Y:S02]  /*89b0*/  MUFU.EX2 R46, R0 ;  /* 0x00000000002e7308 */ /* 0x0002e40000000800 */
[----:B-1----:R-:W-:-:S06]  /*89c0*/  FFMA.FTZ R0, R157, c[0x0][0x23c], -R5 ;  /* 0x00008f009d007a23 */ /* 0x002fcc0000010805 */
[----:B------:R1:W-:Y:S02]  /*89d0*/  MUFU.EX2 R44, R0 ;  /* 0x00000000002c7308 */ /* 0x0003e40000000800 */
[----:B-1----:R-:W-:Y:S02]  /*89e0*/  FFMA.FTZ R0, R158, c[0x0][0x23c], -R5 ;  /* 0x00008f009e007a23 */ /* 0x002fe40000010805 */
[----:B------:R-:W-:Y:S01]  /*89f0*/  FFMA.FTZ R5, R165, c[0x0][0x23c], -R7 ;  /* 0x00008f00a5057a23 */ /* 0x000fe20000010807 */
[----:B---3--:R-:W-:-:S03]  /*8a00*/  F2FP.PACK_AB R165, R46, R45 ;  /* 0x0000002d2ea5723e */ /* 0x008fc600000000ff */
[----:B------:R1:W3:Y:S08]  /*8a10*/  MUFU.EX2 R244, R0 ;  /* 0x0000000000f47308 */ /* 0x0002f00000000800 */
[----:B------:R4:W-:Y:S01]  /*8a20*/  MUFU.EX2 R10, R5 ;  /* 0x00000005000a7308 */ /* 0x0009e20000000800 */
[--C-:B-1----:R-:W-:Y:S01]  /*8a30*/  FFMA.FTZ R0, R166, c[0x0][0x23c], -R7.reuse ;  /* 0x00008f00a6007a23 */ /* 0x102fe20000010807 */
[----:B------:R-:W-:Y:S01]  /*8a40*/  F2FP.PACK_AB R166, R243, R47 ;  /* 0x0000002ff3a6723e */ /* 0x000fe200000000ff */
[----:B------:R-:W-:Y:S01]  /*8a50*/  FFMA.FTZ R7, R164, c[0x0][0x23c], -R7 ;  /* 0x00008f00a4077a23 */ /* 0x000fe20000010807 */
[----:B------:R-:W-:-:S04]  /*8a60*/  F2FP.PACK_AB R164, R48, R49 ;  /* 0x0000003130a4723e */ /* 0x000fc800000000ff */
[----:B------:R1:W1:Y:S01]  /*8a70*/  MUFU.EX2 R11, R0 ;  /* 0x00000000000b7308 */ /* 0x0002620000000800 */
[----:B---3--:R-:W-:Y:S01]  /*8a80*/  F2FP.PACK_AB R167, R244, R44 ;  /* 0x0000002cf4a7723e */ /* 0x008fe200000000ff */
[----:B----4-:R-:W-:-:S04]  /*8a90*/  FADD.FTZ R5, R99, R15 ;  /* 0x0000000f63057221 */ /* 0x010fc80000010000 */
[----:B------:R-:W-:Y:S02]  /*8aa0*/  FADD.FTZ R5, R103, R5 ;  /* 0x0000000567057221 */ /* 0x000fe40000010000 */
[----:B------:R3:W4:Y:S01]  /*8ab0*/  MUFU.EX2 R241, R7 ;  /* 0x0000000700f17308 */ /* 0x0007220000000800 */
[----:B--2---:R-:W-:Y:S01]  /*8ac0*/  HMMA.16816.F32 R140, R164, R152, R140 ;  /* 0x00000098a48c723c */ /* 0x004fe2000000188c */
[----:B-1----:R-:W-:Y:S01]  /*8ad0*/  FADD.FTZ R0, R189, R12 ;  /* 0x0000000cbd007221 */ /* 0x002fe20000010000 */
[----:B------:R-:W-:-:S06]  /*8ae0*/  F2FP.PACK_AB R169, R11, R16 ;  /* 0x000000100ba9723e */ /* 0x000fcc00000000ff */
[----:B------:R-:W-:Y:S01]  /*8af0*/  HMMA.16816.F32 R148, R164, R154, R148 ;  /* 0x0000009aa494723c */ /* 0x000fe20000001894 */
[----:B---3--:R-:W-:Y:S01]  /*8b00*/  FADD.FTZ R7, R188, R0 ;  /* 0x00000000bc077221 */ /* 0x008fe20000010000 */
[----:B----4-:R-:W-:Y:S01]  /*8b10*/  F2FP.PACK_AB R171, R241, R10 ;  /* 0x0000000af1ab723e */ /* 0x010fe200000000ff */
[----:B------:R-:W-:-:S05]  /*8b20*/  FADD.FTZ R0, R130, R6 ;  /* 0x0000000682007221 */ /* 0x000fca0000010000 */
[----:B------:R-:W-:Y:S01]  /*8b30*/  HMMA.16816.F32 R160, R164, R20, R160 ;  /* 0x00000014a4a0723c */ /* 0x000fe200000018a0 */
[----:B------:R-:W-:Y:S02]  /*8b40*/  FADD.FTZ R6, R109, R5 ;  /* 0x000000056d067221 */ /* 0x000fe40000010000 */
[----:B------:R-:W-:Y:S02]  /*8b50*/  FADD.FTZ R5, R228, R4 ;  /* 0x00000004e4057221 */ /* 0x000fe40000010000 */
[----:B------:R-:W-:Y:S02]  /*8b60*/  FADD.FTZ R7, R190, R7 ;  /* 0x00000007be077221 */ /* 0x000fe40000010000 */
[----:B------:R-:W-:Y:S01]  /*8b70*/  FADD.FTZ R4, R135, R0 ;  /* 0x0000000087047221 */ /* 0x000fe20000010000 */
[----:B------:R-:W-:Y:S01]  /*8b80*/  HMMA.16816.F32 R144, R168, R152, R144 ;  /* 0x00000098a890723c */ /* 0x000fe20000001890 */
[----:B------:R-:W-:Y:S02]  /*8b90*/  FADD.FTZ R0, R126, R6 ;  /* 0x000000067e007221 */ /* 0x000fe40000010000 */
[----:B------:R-:W-:-:S02]  /*8ba0*/  FADD.FTZ R5, R230, R5 ;  /* 0x00000005e6057221 */ /* 0x000fc40000010000 */
[----:B------:R-:W-:Y:S02]  /*8bb0*/  FADD.FTZ R7, R192, R7 ;  /* 0x00000007c0077221 */ /* 0x000fe40000010000 */
        /* <DEDUP_REMOVED lines=105> */
[----:B------:R-:W-:Y:S01]  /*9250*/  FADD.FTZ R244, R244, R0 ;  /* 0x00000000f4f47221 */ /* 0x000fe20000010000 */
[----:B------:R-:W-:Y:S05]  /*9260*/  @!P0 BRA `(.L_x_120) ;  /* 0x00004f8000008947 */ /* 0x000fea0003800000 */
[----:B------:R-:W1:Y:S01]  /*9270*/  S2R R185, SR_TID.X ;  /* 0x0000000000b97919 */ /* 0x000e620000002100 */
        /* <DEDUP_REMOVED lines=11> */
[----:B-1----:R-:W-:-:S05]  /*9330*/  LOP3.LUT R185, R185, 0x3, RZ, 0xc0, !PT ;  /* 0x00000003b9b97812 */ /* 0x002fca00078ec0ff */
[----:B------:R-:W-:-:S05]  /*9340*/  IMAD R0, R185, -0x2, R226 ;  /* 0xfffffffeb9007824 */ /* 0x000fca00078e02e2 */
[----:B------:R-:W-:Y:S01]  /*9350*/  IADD3 R246, R50, R0, -R172 ;  /* 0x0000000032f67210 */ /* 0x000fe20007ffe8ac */
[----:B------:R-:W-:Y:S05]  /*9360*/  BRA `(.L_x_121) ;  /* 0x0000039000007947 */ /* 0x000fea0003800000 */
.L_x_123:
[----:B------:R-:W2:Y:S01]  /*9370*/  LDL.64 R138, [R1+0x8] ;  /* 0x00000800018a7983 */ /* 0x000ea20000100a00 */
        /* <DEDUP_REMOVED lines=10> */
[----:B------:R-:W-:Y:S02]  /*9420*/  IMAD.MOV.U32 R224, RZ, RZ, 0x5 ;  /* 0x00000005ffe07424 */ /* 0x000fe400078e00ff */
[----:B------:R-:W-:Y:S02]  /*9430*/  IMAD.IADD R3, R173, 0x1, R3 ;  /* 0x00000001ad037824 */ /* 0x000fe400078e0203 */
[----:B------:R-:W-:Y:S02]  /*9440*/  IMAD.MOV.U32 R223, RZ, RZ, c[0x0][0x198] ;  /* 0x00006600ffdf7624 */ /* 0x000fe400078e00ff */
[----:B------:R-:W-:Y:S02]  /*9450*/  @!P0 IMAD.MOV.U32 R0, RZ, RZ, c[0x0][0x198] ;  /* 0x00006600ff008624 */ /* 0x000fe400078e00ff */
[----:B------:R-:W-:Y:S01]  /*9460*/  @!P0 IMAD.MOV.U32 R173, RZ, RZ, c[0x0][0x198] ;  /* 0x00006600ffad8624 */ /* 0x000fe200078e00ff */
[----:B------:R-:W-:Y:S02]  /*9470*/  SHF.L.U64.HI R223, R223, R224, c[0x0][0x19c] ;  /* 0x00006700dfdf7619 */ /* 0x000fe400000102e0 */
[----:B--2---:R-:W-:Y:S01]  /*9480*/  LEA R2, P3, R172, R138, 0x7 ;  /* 0x0000008aac027211 */ /* 0x004fe200078638ff */
[----:B------:R-:W-:Y:S03]  /*9490*/  @!P0 IMAD.MOV.U32 R139, RZ, RZ, c[0x0][0x19c] ;  /* 0x00006700ff8b8624 */ /* 0x000fe600078e00ff */
[----:B------:R-:W-:Y:S02]  /*94a0*/  @!P0 LEA R176, P5, R2, c[0x0][0x168], 0x1 ;  /* 0x00005a0002b08a11 */ /* 0x000fe400078a08ff */
[----:B------:R-:W-:Y:S02]  /*94b0*/  LEA.HI.X R3, R172, R251, R3, 0x7, P3 ;  /* 0x000000fbac037211 */ /* 0x000fe400018f3c03 */
[-C--:B------:R-:W-:Y:S02]  /*94c0*/  @!P0 IADD3 R137, P4, R137, R2.reuse, RZ ;  /* 0x0000000289898210 */ /* 0x080fe40007f9e0ff */
[----:B------:R-:W-:Y:S02]  /*94d0*/  @!P0 LEA R138, P2, R0, R2, 0x6 ;  /* 0x00000002008a8211 */ /* 0x000fe400078430ff */
[----:B------:R-:W-:Y:S02]  /*94e0*/  @!P0 LEA.HI.X R177, R2, c[0x0][0x16c], R3, 0x1, P5 ;  /* 0x00005b0002b18a11 */ /* 0x000fe400028f0c03 */
[----:B------:R-:W-:Y:S01]  /*94f0*/  @!P0 LEA.HI.X R178, R0, R3, R139, 0x6, P2 ;  /* 0x0000000300b28211 */ /* 0x000fe200010f348b */
[--C-:B------:R-:W-:Y:S01]  /*9500*/  @!P0 IMAD.X R139, R223, 0x1, R3.reuse, P4 ;  /* 0x00000001df8b8824 */ /* 0x100fe200020e0603 */
[----:B------:R-:W-:Y:S01]  /*9510*/  @!P0 LEA R174, P3, R137, c[0x0][0x168], 0x1 ;  /* 0x00005a0089ae8a11 */ /* 0x000fe200078608ff */
[----:B------:R-:W-:Y:S01]  /*9520*/  @!PT LDS RZ, [RZ] ;  /* 0x00000000fffff984 */ /* 0x000fe20000000800 */
[----:B------:R-:W-:Y:S01]  /*9530*/  @!PT LDS RZ, [RZ] ;  /* 0x00000000fffff984 */ /* 0x000fe20000000800 */
[----:B------:R-:W-:Y:S01]  /*9540*/  @!PT LDS RZ, [RZ] ;  /* 0x00000000fffff984 */ /* 0x000fe20000000800 */
[----:B------:R1:W-:Y:S01]  /*9550*/  @!P0 LDGSTS.E.BYPASS.LTC128B.128 [R221+0x2000], [R176.64] ;  /* 0x02000000b0dd8fae */ /* 0x0003e2000b901d46 */
[C---:B------:R-:W-:Y:S01]  /*9560*/  @!P0 LEA R172, P2, R138.reuse, c[0x0][0x168], 0x1 ;  /* 0x00005a008aac8a11 */ /* 0x040fe200078408ff */
[----:B------:R-:W-:Y:S01]  /*9570*/  @!P0 IMAD.WIDE.U32 R2, R173, 0x60, R2 ;  /* 0x00000060ad028825 */ /* 0x000fe200078e0002 */
[----:B------:R-:W-:Y:S01]  /*9580*/  @!P0 LEA.HI.X R175, R137, c[0x0][0x16c], R139, 0x1, P3 ;  /* 0x00005b0089af8a11 */ /* 0x000fe200018f0c8b */
[----:B------:R1:W-:Y:S01]  /*9590*/  @P0 STS.128 [R221+0x2800], RZ ;  /* 0x002800ffdd000388 */ /* 0x0003e20000000c00 */
[----:B------:R-:W-:Y:S01]  /*95a0*/  @!P0 LEA.HI.X R173, R138, c[0x0][0x16c], R178, 0x1, P2 ;  /* 0x00005b008aad8a11 */ /* 0x000fe200010f0cb2 */
[----:B------:R-:W-:Y:S01]  /*95b0*/  @!P0 IMAD.MOV.U32 R0, RZ, RZ, c[0x0][0x19c] ;  /* 0x00006700ff008624 */ /* 0x000fe200078e00ff */
[----:B------:R-:W-:Y:S01]  /*95c0*/  @!P0 LEA R138, P2, R2, c[0x0][0x168], 0x1 ;  /* 0x00005a00028a8a11 */ /* 0x000fe200078408ff */
[----:B------:R-:W-:Y:S01]  /*95d0*/  @!PT LDS RZ, [RZ] ;  /* 0x00000000fffff984 */ /* 0x000fe20000000800 */
[----:B------:R-:W-:Y:S01]  /*95e0*/  @!PT LDS RZ, [RZ] ;  /* 0x00000000fffff984 */ /* 0x000fe20000000800 */
[----:B------:R-:W-:Y:S01]  /*95f0*/  @!PT LDS RZ, [RZ] ;  /* 0x00000000fffff984 */ /* 0x000fe20000000800 */
[----:B------:R1:W-:Y:S02]  /*9600*/  @!P0 LDGSTS.E.BYPASS.LTC128B.128 [R221+0x2800], [R174.64] ;  /* 0x02800000aedd8fae */ /* 0x0003e4000b901d46 */
[----:B------:R-:W-:Y:S02]  /*9610*/  @!P0 IMAD R0, R0, 0x60, RZ ;  /* 0x0000006000008824 */ /* 0x000fe400078e02ff */
        /* <DEDUP_REMOVED lines=14> */
.L_x_121:
[----:B------:R-:W2:Y:S01]  /*9700*/  LDL.64 R6, [R1] ;  /* 0x0000000001067983 */ /* 0x000ea20000100a00 */
[----:B------:R-:W-:Y:S04]  /*9710*/  DEPBAR.LE SB0, 0x0 ;  /* 0x000080000000791a */ /* 0x000fe80000000000 */
[----:B------:R-:W-:Y:S01]  /*9720*/  SHF.R.S32.HI R0, RZ, 0x1f, R222 ;  /* 0x0000001fff007819 */ /* 0x000fe200000114de */
[----:B------:R-:W-:Y:S01]  /*9730*/  BAR.SYNC.DEFER_BLOCKING 0x0 ;  /* 0x0000000000007b1d */ /* 0x000fe20000010000 */
[----:B------:R-:W-:Y:S04]  /*9740*/  IMAD.WIDE.U32 R4, R222, c[0x0][0x1a0], RZ ;  /* 0x00006800de047a25 */ /* 0x000fe800078e00ff */
[----:B------:R-:W-:Y:S02]  /*9750*/  IMAD R0, R0, c[0x0][0x1a0], RZ ;  /* 0x0000680000007a24 */ /* 0x000fe400078e02ff */
[----:B------:R-:W-:Y:S02]  /*9760*/  IMAD.MOV.U32 R12, RZ, RZ, c[0x0][0x1a0] ;  /* 0x00006800ff0c7624 */ /* 0x000fe400078e00ff */
[----:B------:R-:W-:Y:S02]  /*9770*/  IMAD R0, R222, c[0x0][0x1a4], R0 ;  /* 0x00006900de007a24 */ /* 0x000fe400078e0200 */
[----:B------:R-:W-:Y:S02]  /*9780*/  IMAD.MOV.U32 R13, RZ, RZ, c[0x0][0x1a4] ;  /* 0x00006900ff0d7624 */ /* 0x000fe400078e00ff */
[----:B------:R-:W-:Y:S01]  /*9790*/  IMAD.IADD R0, R5, 0x1, R0 ;  /* 0x0000000105007824 */ /* 0x000fe200078e0200 */
[----:B------:R-:W-:Y:S06]  /*97a0*/  @P0 STS [R221+0x4000], RZ ;  /* 0x004000ffdd000388 */ /* 0x000fec0000000800 */
[----:B------:R-:W-:Y:S06]  /*97b0*/  @P0 STS [R221+0x4004], RZ ;  /* 0x004004ffdd000388 */ /* 0x000fec0000000800 */
[----:B------:R-:W-:Y:S01]  /*97c0*/  @P0 STS.64 [R221+0x4008], RZ ;  /* 0x004008ffdd000388 */ /* 0x000fe20000000a00 */
[----:B--2---:R-:W-:Y:S04]  /*97d0*/  LEA R2, P2, R4, R6, 0x7 ;  /* 0x0000000604027211 */ /* 0x004fe800078438ff */
[----:B------:R-:W-:Y:S02]  /*97e0*/  @!P0 LEA R10, P4, R2, c[0x0][0x170], 0x1 ;  /* 0x00005c00020a8a11 */ /* 0x000fe400078808ff */
[----:B------:R-:W-:Y:S02]  /*97f0*/  LEA.HI.X R3, R4, R247, R0, 0x7, P2 ;  /* 0x000000f704037211 */ /* 0x000fe400010f3c00 */
[C---:B------:R-:W-:Y:S02]  /*9800*/  @!P0 IADD3 R5, P1, R2.reuse, UR4, RZ ;  /* 0x0000000402058c10 */ /* 0x040fe4000ff3e0ff */
[----:B------:R-:W-:Y:S02]  /*9810*/  @!P0 LEA.HI.X R11, R2, c[0x0][0x174], R3, 0x1, P4 ;  /* 0x00005d00020b8a11 */ /* 0x000fe400020f0c03 */
[----:B------:R-:W-:Y:S02]  /*9820*/  @!P0 LEA R8, P3, R5, c[0x0][0x170], 0x1 ;  /* 0x00005c0005088a11 */ /* 0x000fe400078608ff */
[----:B------:R-:W-:Y:S01]  /*9830*/  @!P0 IADD3.X R4, R3, UR5, RZ, P1, !PT ;  /* 0x0000000503048c10 */ /* 0x000fe20008ffe4ff */
[----:B------:R-:W-:Y:S01]  /*9840*/  @!PT LDS RZ, [RZ] ;  /* 0x00000000fffff984 */ /* 0x000fe20000000800 */
[----:B------:R-:W-:Y:S01]  /*9850*/  @!PT LDS RZ, [RZ] ;  /* 0x00000000fffff984 */ /* 0x000fe20000000800 */
[----:B------:R-:W-:Y:S01]  /*9860*/  @!PT LDS RZ, [RZ] ;  /* 0x00000000fffff984 */ /* 0x000fe20000000800 */
[----:B------:R1:W-:Y:S01]  /*9870*/  @!P0 LDGSTS.E.BYPASS.LTC128B.128 [R221+0x4000], [R10.64] ;  /* 0x040000000add8fae */ /* 0x0003e2000b901d46 */
[----:B------:R-:W-:Y:S02]  /*9880*/  @!P0 LEA R0, P2, R12, R2, 0x6 ;  /* 0x000000020c008211 */ /* 0x000fe400078430ff */
[----:B------:R-:W-:Y:S02]  /*9890*/  @!P0 LEA.HI.X R9, R5, c[0x0][0x174], R4, 0x1, P3 ;  /* 0x00005d0005098a11 */ /* 0x000fe400018f0c04 */
[----:B------:R-:W-:Y:S01]  /*98a0*/  @!P0 LEA R6, P1, R0, c[0x0][0x170], 0x1 ;  /* 0x00005c0000068a11 */ /* 0x000fe200078208ff */
[----:B------:R-:W-:Y:S01]  /*98b0*/  @P0 STS.128 [R221+0x4800], RZ ;  /* 0x004800ffdd000388 */ /* 0x000fe20000000c00 */
[C---:B------:R-:W-:Y:S01]  /*98c0*/  @!P0 LEA.HI.X R7, R12.reuse, R3, R13, 0x6, P2 ;  /* 0x000000030c078211 */ /* 0x040fe200010f340d */
[----:B------:R-:W-:Y:S03]  /*98d0*/  @!P0 IMAD.WIDE.U32 R2, R12, 0x60, R2 ;  /* 0x000000600c028825 */ /* 0x000fe600078e0002 */
[----:B------:R-:W-:Y:S01]  /*98e0*/  @!P0 LEA.HI.X R7, R0, c[0x0][0x174], R7, 0x1, P1 ;  /* 0x00005d0000078a11 */ /* 0x000fe200008f0c07 */
[----:B------:R-:W-:Y:S01]  /*98f0*/  @!PT LDS RZ, [RZ] ;  /* 0x00000000fffff984 */ /* 0x000fe20000000800 */
[----:B------:R-:W-:Y:S01]  /*9900*/  @!PT LDS RZ, [RZ] ;  /* 0x00000000fffff984 */ /* 0x000fe20000000800 */
[----:B------:R-:W-:Y:S01]  /*9910*/  @!PT LDS RZ, [RZ] ;  /* 0x00000000fffff984 */ /* 0x000fe20000000800 */
[----:B------:R1:W-:Y:S01]  /*9920*/  @!P0 LDGSTS.E.BYPASS.LTC128B.128 [R221+0x4800], [R8.64] ;  /* 0x0480000008dd8fae */ /* 0x0003e2000b901d46 */
[----:B------:R-:W-:Y:S01]  /*9930*/  @!P0 IMAD.IADD R0, R245, 0x1, R3 ;  /* 0x00000001f5008824 */ /* 0x000fe200078e0203 */
[C---:B------:R-:W-:Y:S04]  /*9940*/  @!P0 LEA R4, P1, R2.reuse, c[0x0][0x170], 0x1 ;  /* 0x00005c0002048a11 */ /* 0x040fe800078208ff */
[----:B------:R-:W-:Y:S01]  /*9950*/  @P0 STS.128 [R221+0x5000], RZ ;  /* 0x005000ffdd000388 */ /* 0x000fe20000000c00 */
[----:B------:R-:W-:Y:S02]  /*9960*/  @!P0 LEA.HI.X R5, R2, c[0x0][0x174], R0, 0x1, P1 ;  /* 0x00005d0002058a11 */ /* 0x000fe400008f0c00 */
[----:B------:R-:W-:Y:S03]  /*9970*/  ISETP.GT.AND P1, PT, R222, RZ, PT ;  /* 0x000000ffde00720c */ /* 0x000fe60003f24270 */
        /* <DEDUP_REMOVED lines=97> */
.L_x_122:
[----:B------:R-:W-:Y:S05]  /*9f90*/  IMAD R0, R222, -0x80, R246 ;  /* 0xffffff80de007824 */ /* 0x000fea00078e02f6 */
[C---:B------:R-:W-:Y:S02]  /*9fa0*/  IADD3 R182, R0.reuse, -0x11, RZ ;  /* 0xffffffef00b67810 */ /* 0x040fe40007ffe0ff */
[C---:B------:R-:W-:Y:S02]  /*9fb0*/  IADD3 R183, R0.reuse, -0x10, RZ ;  /* 0xfffffff000b77810 */ /* 0x040fe40007ffe0ff */
[C---:B------:R-:W-:Y:S02]  /*9fc0*/  IADD3 R2, R0.reuse, 0x47, RZ ;  /* 0x0000004700027810 */ /* 0x040fe40007ffe0ff */
[C---:B------:R-:W-:Y:S02]  /*9fd0*/  IADD3 R3, R0.reuse, 0x48, RZ ;  /* 0x0000004800037810 */ /* 0x040fe40007ffe0ff */
[C---:B------:R-:W-:Y:S02]  /*9fe0*/  IADD3 R137, R0.reuse, 0x40, RZ ;  /* 0x0000004000897810 */ /* 0x040fe40007ffe0ff */
[C---:B-1----:R-:W-:Y:S02]  /*9ff0*/  IADD3 R138, R0.reuse, -0x40, RZ ;  /* 0xffffffc0008a7810 */ /* 0x042fe40007ffe0ff */
[----:B------:R-:W-:Y:S02]  /*a000*/  IABS R177, R0 ;  /* 0x0000000000b17213 */ /* 0x000fe40000000000 */
[C---:B------:R-:W-:Y:S02]  /*a010*/  IADD3 R184, R0.reuse, -0x9, RZ ;  /* 0xfffffff700b87810 */ /* 0x040fe40007ffe0ff */
[C---:B------:R-:W-:Y:S02]  /*a020*/  IADD3 R180, R0.reuse, -0x70, RZ ;  /* 0xffffff9000b47810 */ /* 0x040fe40007ffe0ff */
[----:B------:R-:W-:Y:S01]  /*a030*/  I2F R177, R177 ;  /* 0x000000b100b17306 */ /* 0x000fe20000201400 */
[----:B------:R-:W-:Y:S02]  /*a040*/  IADD3 R181, R0, -0x69, RZ ;  /* 0xffffff9700b57810 */ /* 0x000fe40007ffe0ff */
[----:B------:R-:W-:Y:S02]  /*a050*/  ISETP.GE.AND P3, PT, R2, RZ, PT ;  /* 0x000000ff0200720c */ /* 0x000fe40003f66270 */
[----:B------:R-:W-:Y:S11]  /*a060*/  ISETP.GE.AND P2, PT, R3, RZ, PT ;  /* 0x000000ff0300720c */ /* 0x000ff60003f46270 */
[C---:B------:R-:W-:Y:S02]  /*a070*/  @!P3 IADD3 R2, -R0.reuse, -0x47, RZ ;  /* 0xffffffb90002b810 */ /* 0x040fe40007ffe1ff */
[C---:B------:R-:W-:Y:S02]  /*a080*/  @!P2 IADD3 R3, -R0.reuse, -0x48, RZ ;  /* 0xffffffb80003a810 */ /* 0x040fe40007ffe1ff */
[----:B------:R1:W-:Y:S01]  /*a090*/  I2F R178, R2 ;  /* 0x0000000200b27306 */ /* 0x0003e20000201400 */
[----:B------:R-:W-:Y:S09]  /*a0a0*/  ISETP.GE.AND P2, PT, R137, RZ, PT ;  /* 0x000000ff8900720c */ /* 0x000ff20003f46270 */
[----:B------:R2:W-:Y:S04]  /*a0b0*/  I2F R179, R3 ;  /* 0x0000000300b37306 */ /* 0x0005e80000201400 */
[C---:B------:R-:W-:Y:S06]  /*a0c0*/  @!P2 IADD3 R137, -R0.reuse, -0x40, RZ ;  /* 0xffffffc00089a810 */ /* 0x040fec0007ffe1ff */
[----:B------:R-:W3:Y:S01]  /*a0d0*/  I2F R139, R137 ;  /* 0x00000089008b7306 */ /* 0x000ee20000201400 */
[----:B-1----:R-:W-:Y:S04]  /*a0e0*/  IADD3 R2, R0, 0x38, RZ ;  /* 0x0000003800027810 */ /* 0x002fe80007ffe0ff */
[----:B------:R-:W-:Y:S02]  /*a0f0*/  ISETP.GE.AND P2, PT, R2, RZ, PT ;  /* 0x000000ff0200720c */ /* 0x000fe40003f46270 */
[C---:B--2---:R-:W-:Y:S04]  /*a100*/  IADD3 R3, R0.reuse, 0x3f, RZ ;  /* 0x0000003f00037810 */ /* 0x044fe80007ffe0ff */
[----:B------:R-:W-:Y:S07]  /*a110*/  ISETP.GE.AND P3, PT, R3, RZ, PT ;  /* 0x000000ff0300720c */ /* 0x000fee0003f66270 */
[C---:B------:R-:W-:Y:S01]  /*a120*/  @!P2 IADD3 R2, -R0.reuse, -0x38, RZ ;  /* 0xffffffc80002a810 */ /* 0x040fe20007ffe1ff */
[-C--:B---3--:R-:W-:Y:S03]  /*a130*/  FFMA.FTZ R8, R139, -R132.reuse, R8 ;  /* 0x800000848b087223 */ /* 0x088fe60000010008 */
[----:B------:R-:W1:Y:S01]  /*a140*/  I2F R175, R2 ;  /* 0x0000000200af7306 */ /* 0x000e620000201400 */
[-C--:B------:R-:W-:Y:S01]  /*a150*/  FFMA.FTZ R18, R177, -R132.reuse, R18 ;  /* 0x80000084b1127223 */ /* 0x080fe20000010012 */
[C---:B------:R-:W-:Y:S01]  /*a160*/  IADD3 R137, R0.reuse, 0x37, RZ ;  /* 0x0000003700897810 */ /* 0x040fe20007ffe0ff */
[-C--:B------:R-:W-:Y:S01]  /*a170*/  FFMA.FTZ R14, R139, -R132.reuse, R14 ;  /* 0x800000848b0e7223 */ /* 0x080fe2000001000e */
[C---:B------:R-:W-:Y:S01]  /*a180*/  IADD3 R139, R0.reuse, -0x60, RZ ;  /* 0xffffffa0008b7810 */ /* 0x040fe20007ffe0ff */
[CC--:B------:R-:W-:Y:S01]  /*a190*/  FFMA.FTZ R4, R177.reuse, -R132.reuse, R4 ;  /* 0x80000084b1047223 */ /* 0x0c0fe20000010004 */
[C---:B------:R-:W-:Y:S01]  /*a1a0*/  @!P3 IADD3 R3, -R0.reuse, -0x3f, RZ ;  /* 0xffffffc10003b810 */ /* 0x040fe20007ffe1ff */
[-C--:B------:R-:W-:Y:S01]  /*a1b0*/  FFMA.FTZ R78, R177, -R132.reuse, R78 ;  /* 0x80000084b14e7223 */ /* 0x080fe2000001004e */
[----:B------:R-:W-:Y:S01]  /*a1c0*/  ISETP.GE.AND P3, PT, R137, RZ, PT ;  /* 0x000000ff8900720c */ /* 0x000fe20003f66270 */
[-C--:B------:R-:W-:Y:S01]  /*a1d0*/  FFMA.FTZ R72, R177, -R132.reuse, R72 ;  /* 0x80000084b1487223 */ /* 0x080fe20000010048 */
[----:B------:R-:W2:Y:S01]  /*a1e0*/  I2F R176, R3 ;  /* 0x0000000300b07306 */ /* 0x000ea20000201400 */
[C---:B------:R-:W-:Y:S01]  /*a1f0*/  IADD3 R177, R0.reuse, -0x20, RZ ;  /* 0xffffffe000b17810 */ /* 0x040fe20007ffe0ff */
[-C--:B------:R-:W-:Y:S01]  /*a200*/  FFMA.FTZ R10, R179, -R132.reuse, R10 ;  /* 0x80000084b30a7223 */ /* 0x080fe2000001000a */
[----:B------:R-:W-:Y:S01]  /*a210*/  IADD3 R179, R0, -0x18, RZ ;  /* 0xffffffe800b37810 */ /* 0x000fe20007ffe0ff */
[-C--:B------:R-:W-:Y:S01]  /*a220*/  FFMA.FTZ R11, R178, -R132.reuse, R11 ;  /* 0x80000084b20b7223 */ /* 0x080fe2000001000b */
[C---:B------:R-:W-:Y:S06]  /*a230*/  IADD3 R178, R0.reuse, -0x19, RZ ;  /* 0xffffffe700b27810 */ /* 0x040fec0007ffe0ff */
[C---:B------:R-:W-:Y:S01]  /*a240*/  @!P3 IADD3 R137, -R0.reuse, -0x37, RZ ;  /* 0xffffffc90089b810 */ /* 0x040fe20007ffe1ff */
[CC--:B-1----:R-:W-:Y:S03]  /*a250*/  FFMA.FTZ R26, R175.reuse, -R132.reuse, R26 ;  /* 0x80000084af1a7223 */ /* 0x0c2fe6000001001a */
[----:B------:R-:W1:Y:S01]  /*a260*/  I2F R173, R137 ;  /* 0x0000008900ad7306 */ /* 0x000e620000201400 */
[C---:B------:R-:W-:Y:S01]  /*a270*/  IADD3 R2, R0.reuse, 0x2f, RZ ;  /* 0x0000002f00027810 */ /* 0x040fe20007ffe0ff */
[-C--:B------:R-:W-:Y:S01]  /*a280*/  FFMA.FTZ R12, R175, -R132.reuse, R12 ;  /* 0x80000084af0c7223 */ /* 0x080fe2000001000c */
[----:B------:R-:W-:Y:S02]  /*a290*/  IADD3 R175, R0, -0x78, RZ ;  /* 0xffffff8800af7810 */ /* 0x000fe40007ffe0ff */
[----:B------:R-:W-:Y:S02]  /*a2a0*/  ISETP.GE.AND P3, PT, R2, RZ, PT ;  /* 0x000000ff0200720c */ /* 0x000fe40003f66270 */
[----:B------:R-:W-:Y:S01]  /*a2b0*/  ISETP.GE.AND P4, PT, R175, RZ, PT ;  /* 0x000000ffaf00720c */ /* 0x000fe20003f86270 */
[-C--:B--2---:R-:W-:Y:S01]  /*a2c0*/  FFMA.FTZ R15, R176, -R132.reuse, R15 ;  /* 0x80000084b00f7223 */ /* 0x084fe2000001000f */
[----:B------:R-:W-:Y:S01]  /*a2d0*/  IADD3 R3, R0, 0x30, RZ ;  /* 0x0000003000037810 */ /* 0x000fe20007ffe0ff */
[-C--:B------:R-:W-:Y:S01]  /*a2e0*/  FFMA.FTZ R9, R176, -R132.reuse, R9 ;  /* 0x80000084b0097223 */ /* 0x080fe20000010009 */
[C---:B------:R-:W-:Y:S02]  /*a2f0*/  IADD3 R176, R0.reuse, -0x71, RZ ;  /* 0xffffff8f00b07810 */ /* 0x040fe40007ffe0ff */
[----:B------:R-:W-:Y:S05]  /*a300*/  ISETP.GE.AND P2, PT, R3, RZ, PT ;  /* 0x000000ff0300720c */ /* 0x000fea0003f46270 */
[C---:B------:R-:W-:Y:S02]  /*a310*/  @!P3 IADD3 R2, -R0.reuse, -0x2f, RZ ;  /* 0xffffffd10002b810 */ /* 0x040fe40007ffe1ff */
[----:B------:R-:W-:Y:S02]  /*a320*/  @!P4 IADD3 R175, -R0, 0x78, RZ ;  /* 0x0000007800afc810 */ /* 0x000fe40007ffe1ff */
[----:B------:R-:W2:Y:S01]  /*a330*/  I2F R172, R2 ;  /* 0x0000000200ac7306 */ /* 0x000ea20000201400 */
[----:B------:R-:W-:Y:S01]  /*a340*/  ISETP.GE.AND P4, PT, R182, RZ, PT ;  /* 0x000000ffb600720c */ /* 0x000fe20003f86270 */
[CC--:B-1----:R-:W-:Y:S01]  /*a350*/  FFMA.FTZ R13, R173.reuse, -R132.reuse, R13 ;  /* 0x80000084ad0d7223 */ /* 0x0c2fe2000001000d */
[C---:B------:R-:W-:Y:S01]  /*a360*/  IADD3 R137, R0.reuse, 0x28, RZ ;  /* 0x0000002800897810 */ /* 0x040fe20007ffe0ff */
[-C--:B------:R-:W-:Y:S01]  /*a370*/  FFMA.FTZ R27, R173, -R132.reuse, R27 ;  /* 0x80000084ad1b7223 */ /* 0x080fe2000001001b */
[C---:B------:R-:W-:Y:S02]  /*a380*/  @!P2 IADD3 R3, -R0.reuse, -0x30, RZ ;  /* 0xffffffd00003a810 */ /* 0x040fe40007ffe1ff */
[----:B------:R-:W-:Y:S02]  /*a390*/  ISETP.GE.AND P2, PT, R137, RZ, PT ;  /* 0x000000ff8900720c */ /* 0x000fe40003f46270 */
[C---:B------:R-:W-:Y:S01]  /*a3a0*/  IADD3 R173, R0.reuse, -0x28, RZ ;  /* 0xffffffd800ad7810 */ /* 0x040fe20007ffe0ff */
[----:B------:R1:W3:Y:S04]  /*a3b0*/  I2F R174, R3 ;  /* 0x0000000300ae7306 */ /* 0x0002e80000201400 */
[C---:B------:R-:W-:Y:S06]  /*a3c0*/  @!P4 IADD3 R182, -R0.reuse, 0x11, RZ ;  /* 0x0000001100b6c810 */ /* 0x040fec0007ffe1ff */
[----:B------:R-:W4:Y:S01]  /*a3d0*/  I2F R175, R175 ;  /* 0x000000af00af7306 */ /* 0x000f220000201400 */
[----:B------:R-:W-:Y:S01]  /*a3e0*/  @!P2 IADD3 R137, -R0, -0x28, RZ ;  /* 0xffffffd80089a810 */ /* 0x000fe20007ffe1ff */
[-C--:B--2---:R-:W-:Y:S01]  /*a3f0*/  FFMA.FTZ R31, R172, -R132.reuse, R31 ;  /* 0x80000084ac1f7223 */ /* 0x084fe2000001001f */
[----:B------:R-:W-:Y:S01]  /*a400*/  IADD3 R2, R0, 0x20, RZ ;  /* 0x0000002000027810 */ /* 0x000fe20007ffe0ff */
[-C--:B------:R-:W-:Y:S01]  /*a410*/  FFMA.FTZ R25, R172, -R132.reuse, R25 ;  /* 0x80000084ac197223 */ /* 0x080fe20000010019 */
[----:B------:R-:W-:Y:S02]  /*a420*/  IADD3 R172, R0, -0x29, RZ ;  /* 0xffffffd700ac7810 */ /* 0x000fe40007ffe0ff */
[----:B------:R-:W-:Y:S03]  /*a430*/  ISETP.GE.AND P2, PT, R2, RZ, PT ;  /* 0x000000ff0200720c */ /* 0x000fe60003f46270 */
[----:B------:R-:W2:Y:S01]  /*a440*/  I2F R205, R137 ;  /* 0x0000008900cd7306 */ /* 0x000ea20000201400 */
[----:B-1----:R-:W-:Y:S01]  /*a450*/  IADD3 R3, R0, 0x27, RZ ;  /* 0x0000002700037810 */ /* 0x002fe20007ffe0ff */
[CC--:B---3--:R-:W-:Y:S02]  /*a460*/  FFMA.FTZ R24, R174.reuse, -R132.reuse, R24 ;  /* 0x80000084ae187223 */ /* 0x0c8fe40000010018 */
[-C--:B------:R-:W-:Y:S01]  /*a470*/  FFMA.FTZ R30, R174, -R132.reuse, R30 ;  /* 0x80000084ae1e7223 */ /* 0x080fe2000001001e */
[----:B------:R-:W-:Y:S05]  /*a480*/  ISETP.GE.AND P3, PT, R3, RZ, PT ;  /* 0x000000ff0300720c */ /* 0x000fea0003f66270 */
[----:B------:R-:W1:Y:S01]  /*a490*/  I2F R182, R182 ;  /* 0x000000b600b67306 */ /* 0x000e620000201400 */
[C---:B------:R-:W-:Y:S02]  /*a4a0*/  IADD3 R174, R0.reuse, -0x21, RZ ;  /* 0xffffffdf00ae7810 */ /* 0x040fe40007ffe0ff */
[----:B------:R-:W-:Y:S01]  /*a4b0*/  @!P2 IADD3 R2, -R0, -0x20, RZ ;  /* 0xffffffe00002a810 */ /* 0x000fe20007ffe1ff */
[-C--:B----4-:R-:W-:Y:S01]  /*a4c0*/  FFMA.FTZ R128, R175, -R132.reuse, R128 ;  /* 0x80000084af807223 */ /* 0x090fe20000010080 */
[----:B------:R-:W-:Y:S05]  /*a4d0*/  ISETP.GE.AND P4, PT, R174, RZ, PT ;  /* 0x000000ffae00720c */ /* 0x000fea0003f86270 */
[----:B------:R-:W3:Y:S01]  /*a4e0*/  I2F R203, R2 ;  /* 0x0000000200cb7306 */ /* 0x000ee20000201400 */
[----:B------:R-:W-:Y:S02]  /*a4f0*/  @!P3 IADD3 R3, -R0, -0x27, RZ ;  /* 0xffffffd90003b810 */ /* 0x000fe40007ffe1ff */
[----:B------:R-:W-:Y:S01]  /*a500*/  ISETP.GE.AND P3, PT, R138, RZ, PT ;  /* 0x000000ff8a00720c */ /* 0x000fe20003f66270 */
[CC--:B--2---:R-:W-:Y:S01]  /*a510*/  FFMA.FTZ R42, R205.reuse, -R132.reuse, R42 ;  /* 0x80000084cd2a7223 */ /* 0x0c4fe2000001002a */
[C---:B------:R-:W-:Y:S01]  /*a520*/  IADD3 R137, R0.reuse, 0x1f, RZ ;  /* 0x0000001f00897810 */ /* 0x040fe20007ffe0ff */
[-C--:B------:R-:W-:Y:S02]  /*a530*/  FFMA.FTZ R28, R205, -R132.reuse, R28 ;  /* 0x80000084cd1c7223 */ /* 0x080fe4000001001c */
[----:B------:R-:W-:Y:S02]  /*a540*/  @!P4 IADD3 R174, -R0, 0x21, RZ ;  /* 0x0000002100aec810 */ /* 0x000fe40007ffe1ff */
[----:B------:R-:W2:Y:S01]  /*a550*/  I2F R204, R3 ;  /* 0x0000000300cc7306 */ /* 0x000ea20000201400 */
[----:B------:R-:W-:Y:S01]  /*a560*/  ISETP.GE.AND P2, PT, R137, RZ, PT ;  /* 0x000000ff8900720c */ /* 0x000fe20003f46270 */
[CC--:B-1----:R-:W-:Y:S02]  /*a570*/  FFMA.FTZ R21, R182.reuse, -R132.reuse, R21 ;  /* 0x80000084b6157223 */ /* 0x0c2fe40000010015 */
[-C--:B------:R-:W-:Y:S02]  /*a580*/  FFMA.FTZ R35, R182, -R132.reuse, R35 ;  /* 0x80000084b6237223 */ /* 0x080fe40000010023 */
[----:B------:R-:W-:Y:S01]  /*a590*/  @!P3 IADD3 R138, -R0, 0x40, RZ ;  /* 0x00000040008ab810 */ /* 0x000fe20007ffe1ff */
[CC--:B------:R-:W-:Y:S02]  /*a5a0*/  FFMA.FTZ R95, R182.reuse, -R132.reuse, R95 ;  /* 0x80000084b65f7223 */ /* 0x0c0fe4000001005f */
[-C--:B------:R-:W-:Y:S01]  /*a5b0*/  FFMA.FTZ R89, R182, -R132.reuse, R89 ;  /* 0x80000084b6597223 */ /* 0x080fe20000010059 */
[----:B------:R-:W1:Y:S01]  /*a5c0*/  I2F R202, R138 ;  /* 0x0000008a00ca7306 */ /* 0x000e620000201400 */
[CC--:B---3--:R-:W-:Y:S01]  /*a5d0*/  FFMA.FTZ R46, R203.reuse, -R132.reuse, R46 ;  /* 0x80000084cb2e7223 */ /* 0x0c8fe2000001002e */
[C---:B------:R-:W-:Y:S01]  /*a5e0*/  IADD3 R2, R0.reuse, 0x18, RZ ;  /* 0x0000001800027810 */ /* 0x040fe20007ffe0ff */
[-C--:B------:R-:W-:Y:S01]  /*a5f0*/  FFMA.FTZ R40, R203, -R132.reuse, R40 ;  /* 0x80000084cb287223 */ /* 0x080fe20000010028 */
[----:B------:R-:W-:Y:S02]  /*a600*/  @!P2 IADD3 R137, -R0, -0x1f, RZ ;  /* 0xffffffe10089a810 */ /* 0x000fe40007ffe1ff */
[----:B------:R-:W-:Y:S04]  /*a610*/  ISETP.GE.AND P2, PT, R2, RZ, PT ;  /* 0x000000ff0200720c */ /* 0x000fe80003f46270 */
[----:B------:R-:W3:Y:S01]  /*a620*/  I2F R201, R137 ;  /* 0x0000008900c97306 */ /* 0x000ee20000201400 */
[-C--:B--2---:R-:W-:Y:S01]  /*a630*/  FFMA.FTZ R43, R204, -R132.reuse, R43 ;  /* 0x80000084cc2b7223 */ /* 0x084fe2000001002b */
[----:B------:R-:W-:Y:S01]  /*a640*/  IADD3 R3, R0, -0x41, RZ ;  /* 0xffffffbf00037810 */ /* 0x000fe20007ffe0ff */
[-C--:B------:R-:W-:Y:S03]  /*a650*/  FFMA.FTZ R29, R204, -R132.reuse, R29 ;  /* 0x80000084cc1d7223 */ /* 0x080fe6000001001d */
[----:B------:R-:W-:Y:S03]  /*a660*/  ISETP.GE.AND P3, PT, R3, RZ, PT ;  /* 0x000000ff0300720c */ /* 0x000fe60003f66270 */
[----:B------:R-:W-:Y:S01]  /*a670*/  @!P2 IADD3 R2, -R0, -0x18, RZ ;  /* 0xffffffe80002a810 */ /* 0x000fe20007ffe1ff */
[CC--:B-1----:R-:W-:Y:S03]  /*a680*/  FFMA.FTZ R68, R202.reuse, -R132.reuse, R68 ;  /* 0x80000084ca447223 */ /* 0x0c2fe60000010044 */
[----:B------:R-:W1:Y:S01]  /*a690*/  I2F R199, R2 ;  /* 0x0000000200c77306 */ /* 0x000e620000201400 */
[-C--:B------:R-:W-:Y:S01]  /*a6a0*/  FFMA.FTZ R82, R202, -R132.reuse, R82 ;  /* 0x80000084ca527223 */ /* 0x080fe20000010052 */
[C---:B------:R-:W-:Y:S04]  /*a6b0*/  IADD3 R138, R0.reuse, -0x48, RZ ;  /* 0xffffffb8008a7810 */ /* 0x040fe80007ffe0ff */
[----:B------:R-:W-:Y:S02]  /*a6c0*/  @!P3 IADD3 R3, -R0, 0x41, RZ ;  /* 0x000000410003b810 */ /* 0x000fe40007ffe1ff */
[----:B------:R-:W-:Y:S01]  /*a6d0*/  ISETP.GE.AND P3, PT, R138, RZ, PT ;  /* 0x000000ff8a00720c */ /* 0x000fe20003f66270 */
[CC--:B---3--:R-:W-:Y:S01]  /*a6e0*/  FFMA.FTZ R47, R201.reuse, -R132.reuse, R47 ;  /* 0x80000084c92f7223 */ /* 0x0c8fe2000001002f */
[----:B------:R-:W2:Y:S01]  /*a6f0*/  I2F R200, R3 ;  /* 0x0000000300c87306 */ /* 0x000ea20000201400 */
[-C--:B------:R-:W-:Y:S01]  /*a700*/  FFMA.FTZ R41, R201, -R132.reuse, R41 ;  /* 0x80000084c9297223 */ /* 0x080fe20000010029 */
[C---:B------:R-:W-:Y:S04]  /*a710*/  IADD3 R137, R0.reuse, 0x17, RZ ;  /* 0x0000001700897810 */ /* 0x040fe80007ffe0ff */
[----:B------:R-:W-:Y:S05]  /*a720*/  ISETP.GE.AND P2, PT, R137, RZ, PT ;  /* 0x000000ff8900720c */ /* 0x000fea0003f46270 */
[C---:B------:R-:W-:Y:S01]  /*a730*/  @!P3 IADD3 R138, -R0.reuse, 0x48, RZ ;  /* 0x00000048008ab810 */ /* 0x040fe20007ffe1ff */
[CC--:B-1----:R-:W-:Y:S03]  /*a740*/  FFMA.FTZ R58, R199.reuse, -R132.reuse, R58 ;  /* 0x80000084c73a7223 */ /* 0x0c2fe6000001003a */
[----:B------:R-:W1:Y:S01]  /*a750*/  I2F R198, R138 ;  /* 0x0000008a00c67306 */ /* 0x000e620000201400 */
[-C--:B------:R-:W-:Y:S01]  /*a760*/  FFMA.FTZ R44, R199, -R132.reuse, R44 ;  /* 0x80000084c72c7223 */ /* 0x080fe2000001002c */
[C---:B------:R-:W-:Y:S02]  /*a770*/  IADD3 R2, R0.reuse, 0x10, RZ ;  /* 0x0000001000027810 */ /* 0x040fe40007ffe0ff */
[----:B------:R-:W-:Y:S02]  /*a780*/  @!P2 IADD3 R137, -R0, -0x17, RZ ;  /* 0xffffffe90089a810 */ /* 0x000fe40007ffe1ff */
[----:B------:R-:W-:Y:S01]  /*a790*/  ISETP.GE.AND P2, PT, R2, RZ, PT ;  /* 0x000000ff0200720c */ /* 0x000fe20003f46270 */
[CC--:B--2---:R-:W-:Y:S03]  /*a7a0*/  FFMA.FTZ R69, R200.reuse, -R132.reuse, R69 ;  /* 0x80000084c8457223 */ /* 0x0c4fe60000010045 */
[----:B------:R-:W2:Y:S01]  /*a7b0*/  I2F R197, R137 ;  /* 0x0000008900c57306 */ /* 0x000ea20000201400 */
[-C--:B------:R-:W-:Y:S01]  /*a7c0*/  FFMA.FTZ R83, R200, -R132.reuse, R83 ;  /* 0x80000084c8537223 */ /* 0x080fe20000010053 */
[C---:B------:R-:W-:Y:S04]  /*a7d0*/  IADD3 R3, R0.reuse, -0x49, RZ ;  /* 0xffffffb700037810 */ /* 0x040fe80007ffe0ff */
[----:B------:R-:W-:Y:S03]  /*a7e0*/  ISETP.GE.AND P3, PT, R3, RZ, PT ;  /* 0x000000ff0300720c */ /* 0x000fe60003f66270 */
[----:B------:R-:W-:Y:S01]  /*a7f0*/  @!P2 IADD3 R2, -R0, -0x10, RZ ;  /* 0xfffffff00002a810 */ /* 0x000fe20007ffe1ff */
[----:B------:R-:W3:Y:S01]  /*a800*/  I2F R200, R174 ;  /* 0x000000ae00c87306 */ /* 0x000ee20000201400 */
[-C--:B-1----:R-:W-:Y:S01]  /*a810*/  FFMA.FTZ R80, R198, -R132.reuse, R80 ;  /* 0x80000084c6507223 */ /* 0x082fe20000010050 */
[----:B------:R-:W-:Y:S01]  /*a820*/  IADD3 R138, R0, -0x50, RZ ;  /* 0xffffffb0008a7810 */ /* 0x000fe20007ffe0ff */
[-C--:B------:R-:W-:Y:S06]  /*a830*/  FFMA.FTZ R86, R198, -R132.reuse, R86 ;  /* 0x80000084c6567223 */ /* 0x080fec0000010056 */
[----:B------:R-:W-:Y:S01]  /*a840*/  @!P3 IADD3 R3, -R0, 0x49, RZ ;  /* 0x000000490003b810 */ /* 0x000fe20007ffe1ff */
[----:B------:R1:W4:Y:S01]  /*a850*/  I2F R195, R2 ;  /* 0x0000000200c37306 */ /* 0x0003220000201400 */
[----:B------:R-:W-:Y:S01]  /*a860*/  ISETP.GE.AND P3, PT, R138, RZ, PT ;  /* 0x000000ff8a00720c */ /* 0x000fe20003f66270 */
[CC--:B--2---:R-:W-:Y:S01]  /*a870*/  FFMA.FTZ R59, R197.reuse, -R132.reuse, R59 ;  /* 0x80000084c53b7223 */ /* 0x0c4fe2000001003b */
[----:B------:R-:W-:Y:S01]  /*a880*/  IADD3 R137, R0, 0xf, RZ ;  /* 0x0000000f00897810 */ /* 0x000fe20007ffe0ff */
[-C--:B------:R-:W-:Y:S03]  /*a890*/  FFMA.FTZ R45, R197, -R132.reuse, R45 ;  /* 0x80000084c52d7223 */ /* 0x080fe6000001002d */
[----:B------:R-:W-:Y:S03]  /*a8a0*/  ISETP.GE.AND P2, PT, R137, RZ, PT ;  /* 0x000000ff8900720c */ /* 0x000fe60003f46270 */
[----:B------:R-:W2:Y:S01]  /*a8b0*/  I2F R196, R3 ;  /* 0x0000000300c47306 */ /* 0x000ea20000201400 */
[-C--:B---3--:R-:W-:Y:S03]  /*a8c0*/  FFMA.FTZ R51, R200, -R132.reuse, R51 ;  /* 0x80000084c8337223 */ /* 0x088fe60000010033 */
[----:B------:R-:W-:Y:S01]  /*a8d0*/  @!P3 IADD3 R138, -R0, 0x50, RZ ;  /* 0x00000050008ab810 */ /* 0x000fe20007ffe1ff */
[CC--:B------:R-:W-:Y:S02]  /*a8e0*/  FFMA.FTZ R37, R200.reuse, -R132.reuse, R37 ;  /* 0x80000084c8257223 */ /* 0x0c0fe40000010025 */
[CC--:B------:R-:W-:Y:S03]  /*a8f0*/  FFMA.FTZ R111, R200.reuse, -R132.reuse, R111 ;  /* 0x80000084c86f7223 */ /* 0x0c0fe6000001006f */
[----:B------:R3:W5:Y:S01]  /*a900*/  I2F R194, R138 ;  /* 0x0000008a00c27306 */ /* 0x0007620000201400 */
[-C--:B------:R-:W-:Y:S01]  /*a910*/  FFMA.FTZ R105, R200, -R132.reuse, R105 ;  /* 0x80000084c8697223 */ /* 0x080fe20000010069 */
[C---:B------:R-:W-:Y:S02]  /*a920*/  @!P2 IADD3 R137, -R0.reuse, -0xf, RZ ;  /* 0xfffffff10089a810 */ /* 0x040fe40007ffe1ff */
[----:B-1----:R-:W-:Y:S01]  /*a930*/  IADD3 R2, R0, 0x8, RZ ;  /* 0x0000000800027810 */ /* 0x002fe20007ffe0ff */
[CC--:B----4-:R-:W-:Y:S02]  /*a940*/  FFMA.FTZ R62, R195.reuse, -R132.reuse, R62 ;  /* 0x80000084c33e7223 */ /* 0x0d0fe4000001003e */
[-C--:B------:R-:W-:Y:S01]  /*a950*/  FFMA.FTZ R56, R195, -R132.reuse, R56 ;  /* 0x80000084c3387223 */ /* 0x080fe20000010038 */
[----:B------:R-:W-:Y:S02]  /*a960*/  ISETP.GE.AND P2, PT, R2, RZ, PT ;  /* 0x000000ff0200720c */ /* 0x000fe40003f46270 */
[----:B------:R-:W1:Y:S01]  /*a970*/  I2F R193, R137 ;  /* 0x0000008900c17306 */ /* 0x000e620000201400 */
[-C--:B--2---:R-:W-:Y:S01]  /*a980*/  FFMA.FTZ R81, R196, -R132.reuse, R81 ;  /* 0x80000084c4517223 */ /* 0x084fe20000010051 */
[----:B------:R-:W-:Y:S01]  /*a990*/  IADD3 R3, R0, -0x51, RZ ;  /* 0xffffffaf00037810 */ /* 0x000fe20007ffe0ff */
[-C--:B------:R-:W-:Y:S03]  /*a9a0*/  FFMA.FTZ R87, R196, -R132.reuse, R87 ;  /* 0x80000084c4577223 */ /* 0x080fe60000010057 */
[----:B------:R-:W-:Y:S05]  /*a9b0*/  ISETP.GE.AND P3, PT, R3, RZ, PT ;  /* 0x000000ff0300720c */ /* 0x000fea0003f66270 */
[C---:B------:R-:W-:Y:S02]  /*a9c0*/  @!P2 IADD3 R2, -R0.reuse, -0x8, RZ ;  /* 0xfffffff80002a810 */ /* 0x040fe40007ffe1ff */
[----:B---3--:R-:W-:Y:S02]  /*a9d0*/  IADD3 R138, R0, -0x1, RZ ;  /* 0xffffffff008a7810 */ /* 0x008fe40007ffe0ff */
[----:B------:R-:W2:Y:S01]  /*a9e0*/  I2F R207, R2 ;  /* 0x0000000200cf7306 */ /* 0x000ea20000201400 */
[CC--:B-----5:R-:W-:Y:S02]  /*a9f0*/  FFMA.FTZ R84, R194.reuse, -R132.reuse, R84 ;  /* 0x80000084c2547223 */ /* 0x0e0fe40000010054 */
[-C--:B------:R-:W-:Y:S01]  /*aa00*/  FFMA.FTZ R98, R194, -R132.reuse, R98 ;  /* 0x80000084c2627223 */ /* 0x080fe20000010062 */
[C---:B------:R-:W-:Y:S01]  /*aa10*/  @!P3 IADD3 R3, -R0.reuse, 0x51, RZ ;  /* 0x000000510003b810 */ /* 0x040fe20007ffe1ff */
[CC--:B-1----:R-:W-:Y:S01]  /*aa20*/  FFMA.FTZ R63, R193.reuse, -R132.reuse, R63 ;  /* 0x80000084c13f7223 */ /* 0x0c2fe2000001003f */
[C---:B------:R-:W-:Y:S04]  /*aa30*/  IADD3 R137, R0.reuse, -0x58, RZ ;  /* 0xffffffa800897810 */ /* 0x040fe80007ffe0ff */
[----:B------:R-:W1:Y:S01]  /*aa40*/  I2F R191, R3 ;  /* 0x0000000300bf7306 */ /* 0x000e620000201400 */
[-C--:B------:R-:W-:Y:S01]  /*aa50*/  FFMA.FTZ R57, R193, -R132.reuse, R57 ;  /* 0x80000084c1397223 */ /* 0x080fe20000010039 */
[----:B------:R-:W-:Y:S01]  /*aa60*/  ISETP.GE.AND P3, PT, R137, RZ, PT ;  /* 0x000000ff8900720c */ /* 0x000fe20003f66270 */
[CC--:B--2---:R-:W-:Y:S01]  /*aa70*/  FFMA.FTZ R6, R207.reuse, -R132.reuse, R6 ;  /* 0x80000084cf067223 */ /* 0x0c4fe20000010006 */
[C---:B------:R-:W-:Y:S01]  /*aa80*/  IADD3 R2, R0.reuse, 0x7, RZ ;  /* 0x0000000700027810 */ /* 0x040fe20007ffe0ff */
[CC--:B------:R-:W-:Y:S10]  /*aa90*/  FFMA.FTZ R74, R207.reuse, -R132.reuse, R74 ;  /* 0x80000084cf4a7223 */ /* 0x0c0ff4000001004a */
[----:B------:R-:W-:Y:S01]  /*aaa0*/  @!P3 IADD3 R137, -R0, 0x58, RZ ;  /* 0x000000580089b810 */ /* 0x000fe20007ffe1ff */
[-C--:B------:R-:W-:Y:S01]  /*aab0*/  FFMA.FTZ R60, R207, -R132.reuse, R60 ;  /* 0x80000084cf3c7223 */ /* 0x080fe2000001003c */
[----:B------:R-:W-:Y:S02]  /*aac0*/  ISETP.GE.AND P2, PT, R2, RZ, PT ;  /* 0x000000ff0200720c */ /* 0x000fe40003f46270 */
[----:B------:R2:W3:Y:S01]  /*aad0*/  I2F R189, R137 ;  /* 0x0000008900bd7306 */ /* 0x0004e20000201400 */
[CC--:B-1----:R-:W-:Y:S01]  /*aae0*/  FFMA.FTZ R85, R191.reuse, -R132.reuse, R85 ;  /* 0x80000084bf557223 */ /* 0x0c2fe20000010055 */
[C---:B------:R-:W-:Y:S01]  /*aaf0*/  IADD3 R3, R0.reuse, -0x59, RZ ;  /* 0xffffffa700037810 */ /* 0x040fe20007ffe0ff */
[-C--:B------:R-:W-:Y:S03]  /*ab00*/  FFMA.FTZ R99, R191, -R132.reuse, R99 ;  /* 0x80000084bf637223 */ /* 0x080fe60000010063 */
[----:B------:R-:W-:Y:S05]  /*ab10*/  ISETP.GE.AND P3, PT, R3, RZ, PT ;  /* 0x000000ff0300720c */ /* 0x000fea0003f66270 */
[C---:B------:R-:W-:Y:S02]  /*ab20*/  @!P2 IADD3 R2, -R0.reuse, -0x7, RZ ;  /* 0xfffffff90002a810 */ /* 0x040fe40007ffe1ff */
[----:B------:R-:W-:Y:S02]  /*ab30*/  ISETP.GE.AND P2, PT, R139, RZ, PT ;  /* 0x000000ff8b00720c */ /* 0x000fe40003f46270 */
[----:B------:R-:W1:Y:S04]  /*ab40*/  I2F R206, R2 ;  /* 0x0000000200ce7306 */ /* 0x000e680000201400 */
[C---:B------:R-:W-:Y:S02]  /*ab50*/  @!P3 IADD3 R3, -R0.reuse, 0x59, RZ ;  /* 0x000000590003b810 */ /* 0x040fe40007ffe1ff */
[C---:B--2---:R-:W-:Y:S01]  /*ab60*/  IADD3 R137, R0.reuse, -0x8, RZ ;  /* 0xfffffff800897810 */ /* 0x044fe20007ffe0ff */
[CC--:B---3--:R-:W-:Y:S03]  /*ab70*/  FFMA.FTZ R96, R189.reuse, -R132.reuse, R96 ;  /* 0x80000084bd607223 */ /* 0x0c8fe60000010060 */
[----:B------:R-:W2:Y:S01]  /*ab80*/  I2F R188, R3 ;  /* 0x0000000300bc7306 */ /* 0x000ea20000201400 */
[----:B------:R-:W-:Y:S01]  /*ab90*/  @!P2 IADD3 R139, -R0, 0x60, RZ ;  /* 0x00000060008ba810 */ /* 0x000fe20007ffe1ff */
[-C--:B------:R-:W-:Y:S01]  /*aba0*/  FFMA.FTZ R102, R189, -R132.reuse, R102 ;  /* 0x80000084bd667223 */ /* 0x080fe20000010066 */
[----:B------:R-:W-:Y:S02]  /*abb0*/  ISETP.GE.AND P6, PT, R137, RZ, PT ;  /* 0x000000ff8900720c */ /* 0x000fe40003fc6270 */
[----:B------:R-:W-:Y:S05]  /*abc0*/  ISETP.GE.AND P3, PT, R138, RZ, PT ;  /* 0x000000ff8a00720c */ /* 0x000fea0003f66270 */
[----:B------:R-:W3:Y:S01]  /*abd0*/  I2F R187, R139 ;  /* 0x0000008b00bb7306 */ /* 0x000ee20000201400 */
[-C--:B-1----:R-:W-:Y:S01]  /*abe0*/  FFMA.FTZ R7, R206, -R132.reuse, R7 ;  /* 0x80000084ce077223 */ /* 0x082fe20000010007 */
[----:B------:R-:W-:Y:S01]  /*abf0*/  IADD3 R2, R0, -0x68, RZ ;  /* 0xffffff9800027810 */ /* 0x000fe20007ffe0ff */
[-C--:B------:R-:W-:Y:S03]  /*ac00*/  FFMA.FTZ R75, R206, -R132.reuse, R75 ;  /* 0x80000084ce4b7223 */ /* 0x080fe6000001004b */
[----:B------:R-:W-:Y:S01]  /*ac10*/  @!P6 IADD3 R137, -R0, 0x8, RZ ;  /* 0x000000080089e810 */ /* 0x000fe20007ffe1ff */
[-C--:B------:R-:W-:Y:S01]  /*ac20*/  FFMA.FTZ R61, R206, -R132.reuse, R61 ;  /* 0x80000084ce3d7223 */ /* 0x080fe2000001003d */
[----:B------:R-:W-:Y:S02]  /*ac30*/  ISETP.GE.AND P6, PT, R183, RZ, PT ;  /* 0x000000ffb700720c */ /* 0x000fe40003fc6270 */
[----:B------:R-:W1:Y:S01]  /*ac40*/  I2F R190, R137 ;  /* 0x0000008900be7306 */ /* 0x000e620000201400 */
[----:B------:R-:W-:Y:S02]  /*ac50*/  @!P3 IADD3 R138, -R0, 0x1, RZ ;  /* 0x00000001008ab810 */ /* 0x000fe40007ffe1ff */
[----:B------:R-:W-:Y:S01]  /*ac60*/  ISETP.GE.AND P3, PT, R184, RZ, PT ;  /* 0x000000ffb800720c */ /* 0x000fe20003f66270 */
[-C--:B--2---:R-:W-:Y:S01]  /*ac70*/  FFMA.FTZ R97, R188, -R132.reuse, R97 ;  /* 0x80000084bc617223 */ /* 0x084fe20000010061 */
[----:B------:R-:W-:Y:S01]  /*ac80*/  IADD3 R3, R0, -0x61, RZ ;  /* 0xffffff9f00037810 */ /* 0x000fe20007ffe0ff */
[-C--:B------:R-:W-:Y:S01]  /*ac90*/  FFMA.FTZ R103, R188, -R132.reuse, R103 ;  /* 0x80000084bc677223 */ /* 0x080fe20000010067 */
[----:B------:R-:W-:Y:S02]  /*aca0*/  ISETP.GE.AND P5, PT, R2, RZ, PT ;  /* 0x000000ff0200720c */ /* 0x000fe40003fa6270 */
[----:B------:R-:W-:Y:S01]  /*acb0*/  ISETP.GE.AND P2, PT, R3, RZ, PT ;  /* 0x000000ff0300720c */ /* 0x000fe20003f46270 */
[----:B------:R-:W2:Y:S01]  /*acc0*/  I2F R192, R138 ;  /* 0x0000008a00c07306 */ /* 0x000ea20000201400 */
[----:B------:R-:W-:Y:S02]  /*acd0*/  @!P6 IADD3 R183, -R0, 0x10, RZ ;  /* 0x0000001000b7e810 */ /* 0x000fe40007ffe1ff */
[----:B------:R-:W-:Y:S01]  /*ace0*/  ISETP.GE.AND P6, PT, R178, RZ, PT ;  /* 0x000000ffb200720c */ /* 0x000fe20003fc6270 */
[CC--:B---3--:R-:W-:Y:S01]  /*acf0*/  FFMA.FTZ R100, R187.reuse, -R132.reuse, R100 ;  /* 0x80000084bb647223 */ /* 0x0c8fe20000010064 */
[C---:B------:R-:W-:Y:S01]  /*ad00*/  IADD3 R139, R0.reuse, -0x30, RZ ;  /* 0xffffffd0008b7810 */ /* 0x040fe20007ffe0ff */
[-C--:B------:R-:W-:Y:S01]  /*ad10*/  FFMA.FTZ R114, R187, -R132.reuse, R114 ;  /* 0x80000084bb727223 */ /* 0x080fe20000010072 */
[----:B------:R-:W-:Y:S02]  /*ad20*/  @!P3 IADD3 R184, -R0, 0x9, RZ ;  /* 0x0000000900b8b810 */ /* 0x000fe40007ffe1ff */
[----:B------:R-:W-:Y:S01]  /*ad30*/  ISETP.GE.AND P3, PT, R176, RZ, PT ;  /* 0x000000ffb000720c */ /* 0x000fe20003f66270 */
[----:B------:R-:W3:Y:S01]  /*ad40*/  I2F R183, R183 ;  /* 0x000000b700b77306 */ /* 0x000ee20000201400 */
[----:B------:R-:W-:Y:S02]  /*ad50*/  @!P5 IADD3 R2, -R0, 0x68, RZ ;  /* 0x000000680002d810 */ /* 0x000fe40007ffe1ff */
[----:B------:R-:W-:Y:S01]  /*ad60*/  ISETP.GE.AND P5, PT, R180, RZ, PT ;  /* 0x000000ffb400720c */ /* 0x000fe20003fa6270 */
[-C--:B-1----:R-:W-:Y:S01]  /*ad70*/  FFMA.FTZ R16, R190, -R132.reuse, R16 ;  /* 0x80000084be107223 */ /* 0x082fe20000010010 */
[----:B------:R-:W-:Y:S01]  /*ad80*/  @!P2 IADD3 R3, -R0, 0x61, RZ ;  /* 0x000000610003a810 */ /* 0x000fe20007ffe1ff */
[CC--:B------:R-:W-:Y:S01]  /*ad90*/  FFMA.FTZ R22, R190.reuse, -R132.reuse, R22 ;  /* 0x80000084be167223 */ /* 0x0c0fe20000010016 */
[----:B------:R-:W-:Y:S01]  /*ada0*/  ISETP.GE.AND P2, PT, R181, RZ, PT ;  /* 0x000000ffb500720c */ /* 0x000fe20003f46270 */
[-C--:B------:R-:W-:Y:S01]  /*adb0*/  FFMA.FTZ R90, R190, -R132.reuse, R90 ;  /* 0x80000084be5a7223 */ /* 0x080fe2000001005a */
[----:B------:R-:W-:Y:S01]  /*adc0*/  IADD3 R137, R0, -0x39, RZ ;  /* 0xffffffc700897810 */ /* 0x000fe20007ffe0ff */
[----:B------:R-:W1:Y:S01]  /*add0*/  I2F R186, R3 ;  /* 0x0000000300ba7306 */ /* 0x000e620000201400 */
[-C--:B------:R-:W-:Y:S01]  /*ade0*/  FFMA.FTZ R76, R190, -R132.reuse, R76 ;  /* 0x80000084be4c7223 */ /* 0x080fe2000001004c */
[----:B------:R-:W-:Y:S01]  /*adf0*/  @!P3 IADD3 R176, -R0, 0x71, RZ ;  /* 0x0000007100b0b810 */ /* 0x000fe20007ffe1ff */
[-C--:B--2---:R-:W-:Y:S01]  /*ae00*/  FFMA.FTZ R19, R192, -R132.reuse, R19 ;  /* 0x80000084c0137223 */ /* 0x084fe20000010013 */
[----:B------:R-:W-:Y:S01]  /*ae10*/  IADD3 R138, R0, -0x38, RZ ;  /* 0xffffffc8008a7810 */ /* 0x000fe20007ffe0ff */
[-C--:B------:R-:W-:Y:S01]  /*ae20*/  FFMA.FTZ R5, R192, -R132.reuse, R5 ;  /* 0x80000084c0057223 */ /* 0x080fe20000010005 */
[----:B------:R-:W-:Y:S01]  /*ae30*/  @!P5 IADD3 R180, -R0, 0x70, RZ ;  /* 0x0000007000b4d810 */ /* 0x000fe20007ffe1ff */
[-C--:B------:R-:W-:Y:S01]  /*ae40*/  FFMA.FTZ R79, R192, -R132.reuse, R79 ;  /* 0x80000084c04f7223 */ /* 0x080fe2000001004f */
[----:B------:R-:W-:Y:S02]  /*ae50*/  ISETP.GE.AND P5, PT, R177, RZ, PT ;  /* 0x000000ffb100720c */ /* 0x000fe40003fa6270 */
[----:B------:R-:W2:Y:S01]  /*ae60*/  I2F R184, R184 ;  /* 0x000000b800b87306 */ /* 0x000ea20000201400 */
[----:B------:R-:W-:Y:S01]  /*ae70*/  ISETP.GE.AND P4, PT, R138, RZ, PT ;  /* 0x000000ff8a00720c */ /* 0x000fe20003f86270 */
[-C--:B------:R-:W-:Y:S01]  /*ae80*/  FFMA.FTZ R73, R192, -R132.reuse, R73 ;  /* 0x80000084c0497223 */ /* 0x080fe20000010049 */
[----:B------:R-:W-:Y:S01]  /*ae90*/  ISETP.GE.AND P3, PT, R173, RZ, PT ;  /* 0x000000ffad00720c */ /* 0x000fe20003f66270 */
[CC--:B---3--:R-:W-:Y:S01]  /*aea0*/  FFMA.FTZ R20, R183.reuse, -R132.reuse, R20 ;  /* 0x80000084b7147223 */ /* 0x0c8fe20000010014 */
[C---:B------:R-:W-:Y:S01]  /*aeb0*/  @!P2 IADD3 R181, -R0.reuse, 0x69, RZ ;  /* 0x0000006900b5a810 */ /* 0x040fe20007ffe1ff */
[-C--:B------:R-:W-:Y:S01]  /*aec0*/  FFMA.FTZ R34, R183, -R132.reuse, R34 ;  /* 0x80000084b7227223 */ /* 0x080fe20000010022 */
[----:B------:R-:W-:Y:S01]  /*aed0*/  ISETP.GE.AND P2, PT, R179, RZ, PT ;  /* 0x000000ffb300720c */ /* 0x000fe20003f46270 */
[CC--:B------:R-:W-:Y:S01]  /*aee0*/  FFMA.FTZ R94, R183.reuse, -R132.reuse, R94 ;  /* 0x80000084b75e7223 */ /* 0x0c0fe2000001005e */
[C---:B------:R-:W-:Y:S01]  /*aef0*/  @!P6 IADD3 R178, -R0.reuse, 0x19, RZ ;  /* 0x0000001900b2e810 */ /* 0x040fe20007ffe1ff */
[----:B------:R-:W3:Y:S01]  /*af00*/  I2F R185, R2 ;  /* 0x0000000200b97306 */ /* 0x000ee20000201400 */
[-C--:B------:R-:W-:Y:S01]  /*af10*/  FFMA.FTZ R88, R183, -R132.reuse, R88 ;  /* 0x80000084b7587223 */ /* 0x080fe20000010058 */
[C---:B------:R-:W-:Y:S02]  /*af20*/  @!P5 IADD3 R177, -R0.reuse, 0x20, RZ ;  /* 0x0000002000b1d810 */ /* 0x040fe40007ffe1ff */
[----:B------:R-:W-:Y:S01]  /*af30*/  @!P4 IADD3 R138, -R0, 0x38, RZ ;  /* 0x00000038008ac810 */ /* 0x000fe20007ffe1ff */
[-C--:B-1----:R-:W-:Y:S01]  /*af40*/  FFMA.FTZ R101, R186, -R132.reuse, R101 ;  /* 0x80000084ba657223 */ /* 0x082fe20000010065 */
        /* <DEDUP_REMOVED lines=8> */
[CC--:B------:R-:W-:Y:S01]  /*afd0*/  FFMA.FTZ R17, R184.reuse, -R132.reuse, R17 ;  /* 0x80000084b8117223 */ /* 0x0c0fe20000010011 */
[----:B------:R-:W-:Y:S01]  /*afe0*/  ISETP.GE.AND P6, PT, R139, RZ, PT ;  /* 0x000000ff8b00720c */ /* 0x000fe20003fc6270 */
[-C--:B------:R-:W-:Y:S01]  /*aff0*/  FFMA.FTZ R91, R184, -R132.reuse, R91 ;  /* 0x80000084b85b7223 */ /* 0x080fe2000001005b */
[----:B------:R-:W-:Y:S01]  /*b000*/  ISETP.GE.AND P5, PT, R3, RZ, PT ;  /* 0x000000ff0300720c */ /* 0x000fe20003fa6270 */
[----:B------:R-:W2:Y:S01]  /*b010*/  I2F R177, R138 ;  /* 0x0000008a00b17306 */ /* 0x000ea20000201400 */
[----:B------:R-:W-:Y:S01]  /*b020*/  @!P3 IADD3 R137, -R0, 0x39, RZ ;  /* 0x000000390089b810 */ /* 0x000fe20007ffe1ff */
[-C--:B------:R-:W-:Y:S02]  /*b030*/  FFMA.FTZ R77, R184, -R132.reuse, R77 ;  /* 0x80000084b84d7223 */ /* 0x080fe4000001004d */
[CC--:B---3--:R-:W-:Y:S01]  /*b040*/  FFMA.FTZ R112, R185.reuse, -R132.reuse, R112 ;  /* 0x80000084b9707223 */ /* 0x0c8fe20000010070 */
[C---:B------:R-:W-:Y:S01]  /*b050*/  IADD3 R2, R0.reuse, -0x79, RZ ;  /* 0xffffff8700027810 */ /* 0x040fe20007ffe0ff */
[-C--:B------:R-:W-:Y:S01]  /*b060*/  FFMA.FTZ R118, R185, -R132.reuse, R118 ;  /* 0x80000084b9767223 */ /* 0x080fe20000010076 */
[----:B------:R-:W-:Y:S02]  /*b070*/  @!P2 IADD3 R172, -R0, 0x29, RZ ;  /* 0x0000002900aca810 */ /* 0x000fe40007ffe1ff */
[----:B------:R-:W-:Y:S01]  /*b080*/  ISETP.GE.AND P2, PT, R2, RZ, PT ;  /* 0x000000ff0200720c */ /* 0x000fe20003f46270 */
[----:B------:R-:W3:Y:S01]  /*b090*/  I2F R175, R137 ;  /* 0x0000008900af7306 */ /* 0x000ee20000201400 */
[C---:B------:R-:W-:Y:S02]  /*b0a0*/  @!P6 IADD3 R139, -R0.reuse, 0x30, RZ ;  /* 0x00000030008be810 */ /* 0x040fe40007ffe1ff */
[C---:B------:R-:W-:Y:S01]  /*b0b0*/  @!P5 IADD3 R3, -R0.reuse, 0x31, RZ ;  /* 0x000000310003d810 */ /* 0x040fe20007ffe1ff */
[CC--:B-1----:R-:W-:Y:S02]  /*b0c0*/  FFMA.FTZ R36, R205.reuse, -R132.reuse, R36 ;  /* 0x80000084cd247223 */ /* 0x0c2fe40000010024 */
[CC--:B------:R-:W-:Y:S02]  /*b0d0*/  FFMA.FTZ R50, R205.reuse, -R132.reuse, R50 ;  /* 0x80000084cd327223 */ /* 0x0c0fe40000010032 */
[CC--:B------:R-:W-:Y:S02]  /*b0e0*/  FFMA.FTZ R110, R205.reuse, -R132.reuse, R110 ;  /* 0x80000084cd6e7223 */ /* 0x0c0fe4000001006e */
[----:B------:R-:W1:Y:S01]  /*b0f0*/  I2F R179, R179 ;  /* 0x000000b300b37306 */ /* 0x000e620000201400 */
[-C--:B------:R-:W-:Y:S01]  /*b100*/  FFMA.FTZ R104, R205, -R132.reuse, R104 ;  /* 0x80000084cd687223 */ /* 0x080fe20000010068 */
[----:B------:R-:W-:Y:S01]  /*b110*/  @!P2 IADD3 R2, -R0, 0x79, RZ ;  /* 0x000000790002a810 */ /* 0x000fe20007ffe1ff */
[CC--:B--2---:R-:W-:Y:S01]  /*b120*/  FFMA.FTZ R64, R177.reuse, -R132.reuse, R64 ;  /* 0x80000084b1407223 */ /* 0x0c4fe20000010040 */
[----:B------:R-:W-:Y:S01]  /*b130*/  FMNMX.FTZ R138, R4, R133, !PT ;  /* 0x00000085048a7209 */ /* 0x000fe20007810000 */
[CC--:B------:R-:W-:Y:S01]  /*b140*/  FFMA.FTZ R70, R177.reuse, -R132.reuse, R70 ;  /* 0x80000084b1467223 */ /* 0x0c0fe20000010046 */
[----:B------:R-:W-:Y:S01]  /*b150*/  FMNMX.FTZ R0, R10, R135, !PT ;  /* 0x000000870a007209 */ /* 0x000fe20007810000 */
[----:B------:R-:W-:Y:S01]  /*b160*/  FFMA.FTZ R124, R177, -R132, R124 ;  /* 0x80000084b17c7223 */ /* 0x000fe2000001007c */
[----:B------:R-:W-:Y:S02]  /*b170*/  FMNMX.FTZ R138, R5, R138, !PT ;  /* 0x0000008a058a7209 */ /* 0x000fe40007810000 */
[----:B------:R-:W2:Y:S01]  /*b180*/  I2F R178, R178 ;  /* 0x000000b200b27306 */ /* 0x000ea20000201400 */
[----:B------:R-:W-:Y:S02]  /*b190*/  FMNMX.FTZ R0, R11, R0, !PT ;  /* 0x000000000b007209 */ /* 0x000fe40007810000 */
[----:B------:R-:W-:Y:S01]  /*b1a0*/  FMNMX.FTZ R138, R16, R138, !PT ;  /* 0x0000008a108a7209 */ /* 0x000fe20007810000 */
[C---:B---3--:R-:W-:Y:S01]  /*b1b0*/  FFMA.FTZ R65, R175.reuse, -R132, R65 ;  /* 0x80000084af417223 */ /* 0x048fe20000010041 */
[----:B------:R-:W-:Y:S01]  /*b1c0*/  FMNMX.FTZ R137, R6, R134, !PT ;  /* 0x0000008606897209 */ /* 0x000fe20007810000 */
[----:B------:R-:W-:Y:S01]  /*b1d0*/  FFMA.FTZ R71, R175, -R132, R71 ;  /* 0x80000084af477223 */ /* 0x000fe20000010047 */
[----:B------:R-:W-:Y:S01]  /*b1e0*/  FMNMX.FTZ R138, R17, R138, !PT ;  /* 0x0000008a118a7209 */ /* 0x000fe20007810000 */
[----:B------:R-:W-:Y:S01]  /*b1f0*/  FFMA.FTZ R125, R175, -R132, R125 ;  /* 0x80000084af7d7223 */ /* 0x000fe2000001007d */
[----:B------:R-:W-:Y:S01]  /*b200*/  FMNMX.FTZ R137, R7, R137, !PT ;  /* 0x0000008907897209 */ /* 0x000fe20007810000 */
[----:B------:R-:W3:Y:S01]  /*b210*/  I2F R195, R173 ;  /* 0x000000ad00c37306 */ /* 0x000ee20000201400 */
[----:B------:R-:W-:Y:S02]  /*b220*/  FMNMX.FTZ R138, R20, R138, !PT ;  /* 0x0000008a148a7209 */ /* 0x000fe40007810000 */
[----:B------:R-:W-:Y:S01]  /*b230*/  FMNMX.FTZ R137, R18, R137, !PT ;  /* 0x0000008912897209 */ /* 0x000fe20007810000 */
[----:B-1----:R-:W-:Y:S01]  /*b240*/  FFMA.FTZ R32, R179, -R132, R32 ;  /* 0x80000084b3207223 */ /* 0x002fe20000010020 */
[----:B------:R-:W-:Y:S01]  /*b250*/  FMNMX.FTZ R138, R21, R138, !PT ;  /* 0x0000008a158a7209 */ /* 0x000fe20007810000 */
[-C--:B------:R-:W-:Y:S01]  /*b260*/  FFMA.FTZ R38, R179, -R132.reuse, R38 ;  /* 0x80000084b3267223 */ /* 0x080fe20000010026 */
[----:B------:R-:W-:Y:S01]  /*b270*/  FMNMX.FTZ R137, R19, R137, !PT ;  /* 0x0000008913897209 */ /* 0x000fe20007810000 */
[C---:B------:R-:W-:Y:S01]  /*b280*/  FFMA.FTZ R106, R179.reuse, -R132, R106 ;  /* 0x80000084b36a7223 */ /* 0x040fe2000001006a */
[----:B------:R-:W-:Y:S01]  /*b290*/  FMNMX.FTZ R138, R32, R138, !PT ;  /* 0x0000008a208a7209 */ /* 0x000fe20007810000 */
[----:B------:R-:W1:Y:S01]  /*b2a0*/  I2F R191, R172 ;  /* 0x000000ac00bf7306 */ /* 0x000e620000201400 */
[----:B------:R-:W-:Y:S01]  /*b2b0*/  FMNMX.FTZ R137, R22, R137, !PT ;  /* 0x0000008916897209 */ /* 0x000fe20007810000 */
[----:B------:R-:W-:Y:S01]  /*b2c0*/  FFMA.FTZ R92, R179, -R132, R92 ;  /* 0x80000084b35c7223 */ /* 0x000fe2000001005c */
[----:B------:R-:W-:Y:S01]  /*b2d0*/  FMNMX.FTZ R0, R14, R0, !PT ;  /* 0x000000000e007209 */ /* 0x000fe20007810000 */
[CC--:B--2---:R-:W-:Y:S01]  /*b2e0*/  FFMA.FTZ R33, R178.reuse, -R132.reuse, R33 ;  /* 0x80000084b2217223 */ /* 0x0c4fe20000010021 */
[----:B------:R-:W-:Y:S01]  /*b2f0*/  FMNMX.FTZ R137, R23, R137, !PT ;  /* 0x0000008917897209 */ /* 0x000fe20007810000 */
[C---:B------:R-:W-:Y:S01]  /*b300*/  FFMA.FTZ R39, R178.reuse, -R132, R39 ;  /* 0x80000084b2277223 */ /* 0x040fe20000010027 */
[----:B------:R-:W-:Y:S01]  /*b310*/  FMNMX.FTZ R0, R15, R0, !PT ;  /* 0x000000000f007209 */ /* 0x000fe20007810000 */
[----:B------:R-:W-:Y:S01]  /*b320*/  FFMA.FTZ R107, R178, -R132, R107 ;  /* 0x80000084b26b7223 */ /* 0x000fe2000001006b */
[----:B------:R-:W-:Y:S01]  /*b330*/  FMNMX.FTZ R138, R33, R138, !PT ;  /* 0x0000008a218a7209 */ /* 0x000fe20007810000 */
[----:B------:R-:W2:Y:S01]  /*b340*/  I2F R174, R139 ;  /* 0x0000008b00ae7306 */ /* 0x000ea20000201400 */
[----:B------:R-:W-:Y:S01]  /*b350*/  FMNMX.FTZ R0, R26, R0, !PT ;  /* 0x000000001a007209 */ /* 0x000fe20007810000 */
[----:B------:R-:W-:Y:S01]  /*b360*/  FFMA.FTZ R93, R178, -R132, R93 ;  /* 0x80000084b25d7223 */ /* 0x000fe2000001005d */
[----:B------:R-:W-:Y:S01]  /*b370*/  FMNMX.FTZ R138, R36, R138, !PT ;  /* 0x0000008a248a7209 */ /* 0x000fe20007810000 */
[CC--:B---3--:R-:W-:Y:S01]  /*b380*/  FFMA.FTZ R48, R195.reuse, -R132.reuse, R48 ;  /* 0x80000084c3307223 */ /* 0x0c8fe20000010030 */
[----:B------:R-:W-:Y:S01]  /*b390*/  FMNMX.FTZ R137, R34, R137, !PT ;  /* 0x0000008922897209 */ /* 0x000fe20007810000 */
[----:B------:R-:W-:Y:S01]  /*b3a0*/  FFMA.FTZ R54, R195, -R132, R54 ;  /* 0x80000084c3367223 */ /* 0x000fe20000010036 */
[----:B------:R-:W-:Y:S01]  /*b3b0*/  FMNMX.FTZ R138, R37, R138, !PT ;  /* 0x0000008a258a7209 */ /* 0x000fe20007810000 */
[----:B------:R-:W-:Y:S01]  /*b3c0*/  FFMA.FTZ R122, R195, -R132, R122 ;  /* 0x80000084c37a7223 */ /* 0x000fe2000001007a */
[----:B------:R-:W-:Y:S01]  /*b3d0*/  FMNMX.FTZ R137, R35, R137, !PT ;  /* 0x0000008923897209 */ /* 0x000fe20007810000 */
[----:B------:R-:W3:Y:S01]  /*b3e0*/  I2F R3, R3 ;  /* 0x0000000300037306 */ /* 0x000ee20000201400 */
[----:B------:R-:W-:Y:S01]  /*b3f0*/  FMNMX.FTZ R138, R48, R138, !PT ;  /* 0x0000008a308a7209 */ /* 0x000fe20007810000 */
[-C--:B------:R-:W-:Y:S01]  /*b400*/  FFMA.FTZ R108, R195, -R132.reuse, R108 ;  /* 0x80000084c36c7223 */ /* 0x080fe2000001006c */
[----:B------:R-:W-:Y:S01]  /*b410*/  FMNMX.FTZ R137, R38, R137, !PT ;  /* 0x0000008926897209 */ /* 0x000fe20007810000 */
[----:B-1----:R-:W-:Y:S01]  /*b420*/  FFMA.FTZ R49, R191, -R132, R49 ;  /* 0x80000084bf317223 */ /* 0x002fe20000010031 */
[----:B------:R-:W-:Y:S01]  /*b430*/  FMNMX.FTZ R0, R27, R0, !PT ;  /* 0x000000001b007209 */ /* 0x000fe20007810000 */
[-C--:B------:R-:W-:Y:S01]  /*b440*/  FFMA.FTZ R55, R191, -R132.reuse, R55 ;  /* 0x80000084bf377223 */ /* 0x080fe20000010037 */
[----:B------:R-:W-:Y:S01]  /*b450*/  FMNMX.FTZ R137, R39, R137, !PT ;  /* 0x0000008927897209 */ /* 0x000fe20007810000 */
[----:B------:R-:W-:Y:S01]  /*b460*/  FFMA.FTZ R123, R191, -R132, R123 ;  /* 0x80000084bf7b7223 */ /* 0x000fe2000001007b */
        /* <DEDUP_REMOVED lines=15> */
[-C--:B---3--:R-:W-:Y:S01]  /*b560*/  FFMA.FTZ R53, R3, -R132.reuse, R53 ;  /* 0x8000008403357223 */ /* 0x088fe20000010035 */
[----:B------:R-:W-:Y:S01]  /*b570*/  FMNMX.FTZ R137, R55, R137, !PT ;  /* 0x0000008937897209 */ /* 0x000fe20007810000 */
[----:B------:R-:W-:Y:S01]  /*b580*/  FFMA.FTZ R67, R3, -R132, R67 ;  /* 0x8000008403437223 */ /* 0x000fe20000010043 */
[----:B------:R-:W-:Y:S01]  /*b590*/  FMNMX.FTZ R0, R43, R0, !PT ;  /* 0x000000002b007209 */ /* 0x000fe20007810000 */
[----:B------:R-:W-:Y:S01]  /*b5a0*/  FFMA.FTZ R127, R3, -R132, R127 ;  /* 0x80000084037f7223 */ /* 0x000fe2000001007f */
[----:B------:R-:W-:Y:S01]  /*b5b0*/  FMNMX.FTZ R138, R53, R138, !PT ;  /* 0x0000008a358a7209 */ /* 0x000fe20007810000 */
[----:B------:R-:W3:Y:S01]  /*b5c0*/  I2F R180, R180 ;  /* 0x000000b400b47306 */ /* 0x000ee20000201400 */
[----:B------:R-:W-:Y:S01]  /*b5d0*/  FMNMX.FTZ R0, R46, R0, !PT ;  /* 0x000000002e007209 */ /* 0x000fe20007810000 */
[----:B------:R-:W-:Y:S01]  /*b5e0*/  FFMA.FTZ R121, R3, -R132, R121 ;  /* 0x8000008403797223 */ /* 0x000fe20000010079 */
[----:B------:R-:W-:Y:S01]  /*b5f0*/  FMNMX.FTZ R138, R64, R138, !PT ;  /* 0x0000008a408a7209 */ /* 0x000fe20007810000 */
[----:B-1----:R-:W-:Y:S01]  /*b600*/  FFMA.FTZ R129, R2, -R132, R129 ;  /* 0x8000008402817223 */ /* 0x002fe20000010081 */
[----:B------:R-:W-:Y:S02]  /*b610*/  FMNMX.FTZ R2, R8, R136, !PT ;  /* 0x0000008808027209 */ /* 0x000fe40007810000 */
[----:B------:R-:W-:Y:S02]  /*b620*/  FMNMX.FTZ R0, R47, R0, !PT ;  /* 0x000000002f007209 */ /* 0x000fe40007810000 */
[----:B------:R-:W-:Y:S01]  /*b630*/  FMNMX.FTZ R138, R65, R138, !PT ;  /* 0x0000008a418a7209 */ /* 0x000fe20007810000 */
[----:B------:R-:W1:Y:S01]  /*b640*/  I2F R176, R176 ;  /* 0x000000b000b07306 */ /* 0x000e620000201400 */
[----:B------:R-:W-:Y:S02]  /*b650*/  FMNMX.FTZ R137, R66, R137, !PT ;  /* 0x0000008942897209 */ /* 0x000fe40007810000 */
[----:B------:R-:W-:Y:S01]  /*b660*/  FMNMX.FTZ R138, R68, R138, !PT ;  /* 0x0000008a448a7209 */ /* 0x000fe20007810000 */
[-C--:B--2---:R-:W-:Y:S01]  /*b670*/  FFMA.FTZ R113, R181, -R132.reuse, R113 ;  /* 0x80000084b5717223 */ /* 0x084fe20000010071 */
[----:B------:R-:W-:Y:S01]  /*b680*/  FMNMX.FTZ R137, R67, R137, !PT ;  /* 0x0000008943897209 */ /* 0x000fe20007810000 */
[----:B------:R-:W-:Y:S01]  /*b690*/  FFMA.FTZ R119, R181, -R132, R119 ;  /* 0x80000084b5777223 */ /* 0x000fe20000010077 */
[----:B------:R-:W-:Y:S02]  /*b6a0*/  FMNMX.FTZ R138, R69, R138, !PT ;  /* 0x0000008a458a7209 */ /* 0x000fe40007810000 */
[----:B------:R-:W-:Y:S02]  /*b6b0*/  FMNMX.FTZ R137, R70, R137, !PT ;  /* 0x0000008946897209 */ /* 0x000fe40007810000 */
[----:B------:R-:W-:Y:S02]  /*b6c0*/  FMNMX.FTZ R138, R80, R138, !PT ;  /* 0x0000008a508a7209 */ /* 0x000fe40007810000 */
[----:B------:R-:W-:Y:S01]  /*b6d0*/  FMNMX.FTZ R2, R9, R2, !PT ;  /* 0x0000000209027209 */ /* 0x000fe20007810000 */
[C---:B---3--:R-:W-:Y:S01]  /*b6e0*/  FFMA.FTZ R116, R180.reuse, -R132, R116 ;  /* 0x80000084b4747223 */ /* 0x048fe20000010074 */
[----:B------:R-:W-:Y:S01]  /*b6f0*/  FMNMX.FTZ R138, R81, R138, !PT ;  /* 0x0000008a518a7209 */ /* 0x000fe20007810000 */
[----:B------:R-:W-:Y:S01]  /*b700*/  FFMA.FTZ R130, R180, -R132, R130 ;  /* 0x80000084b4827223 */ /* 0x000fe20000010082 */
[----:B------:R-:W-:Y:S02]  /*b710*/  FMNMX.FTZ R137, R71, R137, !PT ;  /* 0x0000008947897209 */ /* 0x000fe40007810000 */
[----:B------:R-:W-:Y:S02]  /*b720*/  FMNMX.FTZ R138, R84, R138, !PT ;  /* 0x0000008a548a7209 */ /* 0x000fe40007810000 */
[----:B------:R-:W-:Y:S02]  /*b730*/  FMNMX.FTZ R2, R12, R2, !PT ;  /* 0x000000020c027209 */ /* 0x000fe40007810000 */
[----:B------:R-:W-:Y:S01]  /*b740*/  FMNMX.FTZ R0, R58, R0, !PT ;  /* 0x000000003a007209 */ /* 0x000fe20007810000 */
[C---:B-1----:R-:W-:Y:S01]  /*b750*/  FFMA.FTZ R117, R176.reuse, -R132, R117 ;  /* 0x80000084b0757223 */ /* 0x042fe20000010075 */
[----:B------:R-:W-:Y:S01]  /*b760*/  FMNMX.FTZ R2, R13, R2, !PT ;  /* 0x000000020d027209 */ /* 0x000fe20007810000 */
[----:B------:R-:W-:Y:S01]  /*b770*/  FFMA.FTZ R131, R176, -R132, R131 ;  /* 0x80000084b0837223 */ /* 0x000fe20000010083 */
        /* <DEDUP_REMOVED lines=27> */
[----:B------:R-:W1:Y:S01]  /*b930*/  SHFL.BFLY PT, R173, R138, 0x2, 0x1f ;  /* 0x0c401f008aad7f89 */ /* 0x000e6200000e0000 */
        /* <DEDUP_REMOVED lines=12> */
[----:B-1----:R-:W-:Y:S02]  /*ba00*/  FMNMX.FTZ R138, R138, R173, !PT ;  /* 0x000000ad8a8a7209 */ /* 0x002fe40007810000 */
        /* <DEDUP_REMOVED lines=17> */
[----:B------:R-:W-:Y:S02]  /*bb20*/  FSETP.NEU.FTZ.AND P2, PT, R138, -INF , PT ;  /* 0xff8000008a00780b */ /* 0x000fe40003f5d000 */
        /* <DEDUP_REMOVED lines=15> */
[----:B------:R-:W-:Y:S03]  /*bc20*/  FMNMX.FTZ R172, R120, R172, !PT ;  /* 0x000000ac78ac7209 */ /* 0x000fe60007810000 */
[----:B------:R-:W2:Y:S01]  /*bc30*/  SHFL.BFLY PT, R139, R137, 0x2, 0x1f ;  /* 0x0c401f00898b7f89 */ /* 0x000ea200000e0000 */
[----:B------:R-:W-:Y:S04]  /*bc40*/  FMNMX.FTZ R172, R121, R172, !PT ;  /* 0x000000ac79ac7209 */ /* 0x000fe80007810000 */
[----:B------:R-:W-:Y:S02]  /*bc50*/  FMNMX.FTZ R172, R124, R172, !PT ;  /* 0x000000ac7cac7209 */ /* 0x000fe40007810000 */
[----:B-1----:R-:W-:Y:S01]  /*bc60*/  FMNMX.FTZ R2, R0, R2, !PT ;  /* 0x0000000200027209 */ /* 0x002fe20007810000 */
[----:B------:R-:W-:Y:S01]  /*bc70*/  FADD.FTZ R0, -R138, R133 ;  /* 0x000000858a007221 */ /* 0x000fe20000010100 */
[----:B------:R-:W-:Y:S03]  /*bc80*/  FMNMX.FTZ R172, R125, R172, !PT ;  /* 0x000000ac7dac7209 */ /* 0x000fe60007810000 */
[----:B------:R-:W-:Y:S01]  /*bc90*/  FMUL.FTZ R0, R0, c[0x0][0x23c] ;  /* 0x00008f0000007a20 */ /* 0x000fe20000410000 */
[----:B------:R-:W1:Y:S08]  /*bca0*/  SHFL.BFLY PT, R3, R2, 0x1, 0x1f ;  /* 0x0c201f0002037f89 */ /* 0x000e7000000e0000 */
[----:B------:R-:W3:Y:S01]  /*bcb0*/  SHFL.BFLY PT, R173, R172, 0x2, 0x1f ;  /* 0x0c401f00acad7f89 */ /* 0x000ee200000e0000 */
[----:B--2---:R-:W-:Y:S07]  /*bcc0*/  FMNMX.FTZ R137, R137, R139, !PT ;  /* 0x0000008b89897209 */ /* 0x004fee0007810000 */
[----:B------:R-:W2:Y:S01]  /*bcd0*/  SHFL.BFLY PT, R139, R137, 0x1, 0x1f ;  /* 0x0c201f00898b7f89 */ /* 0x000ea200000e0000 */
[----:B-1----:R-:W-:Y:S02]  /*bce0*/  FMNMX.FTZ R3, R2, R3, !PT ;  /* 0x0000000302037209 */ /* 0x002fe40007810000 */
[----:B---3--:R-:W-:Y:S05]  /*bcf0*/  FMNMX.FTZ R2, R172, R173, !PT ;  /* 0x000000adac027209 */ /* 0x008fea0007810000 */
[----:B------:R-:W1:Y:S01]  /*bd00*/  SHFL.BFLY PT, R172, R2, 0x1, 0x1f ;  /* 0x0c201f0002ac7f89 */ /* 0x000e6200000e0000 */
[----:B--2---:R-:W-:Y:S02]  /*bd10*/  FMNMX.FTZ R137, R137, R139, !PT ;  /* 0x0000008b89897209 */ /* 0x004fe40007810000 */
[----:B------:R2:W3:Y:S01]  /*bd20*/  MUFU.EX2 R139, R0 ;  /* 0x00000000008b7308 */ /* 0x0004e20000000800 */
[----:B-1----:R-:W-:Y:S02]  /*bd30*/  FMNMX.FTZ R2, R2, R172, !PT ;  /* 0x000000ac02027209 */ /* 0x002fe40007810000 */
[----:B--2---:R-:W-:Y:S04]  /*bd40*/  FADD.FTZ R0, -R137, R134 ;  /* 0x0000008689007221 */ /* 0x004fe80000010100 */
[----:B------:R-:W-:Y:S04]  /*bd50*/  FMUL.FTZ R0, R0, c[0x0][0x23c] ;  /* 0x00008f0000007a20 */ /* 0x000fe80000410000 */
[----:B------:R1:W-:Y:S02]  /*bd60*/  MUFU.EX2 R134, R0 ;  /* 0x0000000000867308 */ /* 0x0003e40000000800 */
[----:B-1----:R-:W-:Y:S02]  /*bd70*/  FADD.FTZ R0, -R3, R135 ;  /* 0x0000008703007221 */ /* 0x002fe40000010100 */
[----:B------:R-:W-:Y:S02]  /*bd80*/  FMUL.FTZ R135, R138, c[0x0][0x23c] ;  /* 0x00008f008a877a20 */ /* 0x000fe40000410000 */
[----:B------:R-:W-:Y:S03]  /*bd90*/  FMUL.FTZ R0, R0, c[0x0][0x23c] ;  /* 0x00008f0000007a20 */ /* 0x000fe60000410000 */
[----:B------:R-:W-:Y:S01]  /*bda0*/  FSEL R135, R135, RZ, P2 ;  /* 0x000000ff87877208 */ /* 0x000fe20001000000 */
[----:B------:R1:W-:Y:S01]  /*bdb0*/  MUFU.EX2 R133, R0 ;  /* 0x0000000000857308 */ /* 0x0003e20000000800 */
[----:B------:R-:W-:Y:S03]  /*bdc0*/  FSETP.NEU.FTZ.AND P2, PT, R137, -INF , PT ;  /* 0xff8000008900780b */ /* 0x000fe60003f5d000 */
[--C-:B------:R-:W-:Y:S02]  /*bdd0*/  FFMA.FTZ R20, R20, c[0x0][0x23c], -R135.reuse ;  /* 0x00008f0014147a23 */ /* 0x100fe40000010887 */
[--C-:B------:R-:W-:Y:S02]  /*bde0*/  FFMA.FTZ R21, R21, c[0x0][0x23c], -R135.reuse ;  /* 0x00008f0015157a23 */ /* 0x100fe40000010887 */
        /* <DEDUP_REMOVED lines=10> */
[----:B-1----:R-:W-:Y:S02]  /*be90*/  FADD.FTZ R0, -R2, R136 ;  /* 0x0000008802007221 */ /* 0x002fe40000010100 */
        /* <DEDUP_REMOVED lines=25> */
[----:B------:R-:W-:Y:S01]  /*c030*/  FFMA.FTZ R135, R129, c[0x0][0x23c], -R135 ;  /* 0x00008f0081877a23 */ /* 0x000fe20000010887 */
[----:B------:R4:W-:Y:S01]  /*c040*/  MUFU.EX2 R225, R68 ;  /* 0x0000004400e17308 */ /* 0x0009e20000000800 */
[----:B------:R-:W-:Y:S02]  /*c050*/  FMUL.FTZ R0, R0, c[0x0][0x23c] ;  /* 0x00008f0000007a20 */ /* 0x000fe40000410000 */
[----:B-1----:R-:W-:Y:S05]  /*c060*/  FMUL.FTZ R64, R137, c[0x0][0x23c] ;  /* 0x00008f0089407a20 */ /* 0x002fea0000410000 */
[----:B------:R-:W-:Y:S02]  /*c070*/  FSEL R64, R64, RZ, P2 ;  /* 0x000000ff40407208 */ /* 0x000fe40001000000 */
[----:B------:R3:W-:Y:S01]  /*c080*/  MUFU.EX2 R194, R4 ;  /* 0x0000000400c27308 */ /* 0x0007e20000000800 */
[----:B------:R-:W-:Y:S02]  /*c090*/  FSETP.NEU.FTZ.AND P2, PT, R3, -INF , PT ;  /* 0xff8000000300780b */ /* 0x000fe40003f5d000 */
[--C-:B------:R-:W-:Y:S02]  /*c0a0*/  FFMA.FTZ R22, R22, c[0x0][0x23c], -R64.reuse ;  /* 0x00008f0016167a23 */ /* 0x100fe40000010840 */
[--C-:B------:R-:W-:Y:S02]  /*c0b0*/  FFMA.FTZ R23, R23, c[0x0][0x23c], -R64.reuse ;  /* 0x00008f0017177a23 */ /* 0x100fe40000010840 */
[--C-:B------:R-:W-:Y:S03]  /*c0c0*/  FFMA.FTZ R50, R50, c[0x0][0x23c], -R64.reuse ;  /* 0x00008f0032327a23 */ /* 0x100fe60000010840 */
[----:B------:R-:W-:Y:S01]  /*c0d0*/  MUFU.EX2 R116, R22 ;  /* 0x0000001600747308 */ /* 0x000fe20000000800 */
[--C-:B------:R-:W-:Y:S02]  /*c0e0*/  FFMA.FTZ R51, R51, c[0x0][0x23c], -R64.reuse ;  /* 0x00008f0033337a23 */ /* 0x100fe40000010840 */
[--C-:B------:R-:W-:Y:S02]  /*c0f0*/  FFMA.FTZ R54, R54, c[0x0][0x23c], -R64.reuse ;  /* 0x00008f0036367a23 */ /* 0x100fe40000010840 */
[--C-:B------:R-:W-:Y:S02]  /*c100*/  FFMA.FTZ R55, R55, c[0x0][0x23c], -R64.reuse ;  /* 0x00008f0037377a23 */ /* 0x100fe40000010840 */
[--C-:B------:R-:W-:Y:S02]  /*c110*/  FFMA.FTZ R18, R18, c[0x0][0x23c], -R64.reuse ;  /* 0x00008f0012127a23 */ /* 0x100fe40000010840 */
[--C-:B------:R-:W-:Y:S01]  /*c120*/  FFMA.FTZ R19, R19, c[0x0][0x23c], -R64.reuse ;  /* 0x00008f0013137a23 */ /* 0x100fe20000010840 */
[----:B------:R1:W-:Y:S01]  /*c130*/  MUFU.EX2 R128, R23 ;  /* 0x0000001700807308 */ /* 0x0003e20000000800 */
[----:B--2---:R-:W-:Y:S02]  /*c140*/  FMUL.FTZ R65, R3, c[0x0][0x23c] ;  /* 0x00008f0003417a20 */ /* 0x004fe40000410000 */
[----:B----4-:R-:W-:Y:S02]  /*c150*/  FMUL.FTZ R68, R2, c[0x0][0x23c] ;  /* 0x00008f0002447a20 */ /* 0x010fe40000410000 */
[----:B---3--:R-:W-:Y:S01]  /*c160*/  FMUL.FTZ R4, R139, R144 ;  /* 0x000000908b047220 */ /* 0x008fe20000410000 */
[----:B------:R-:W-:Y:S01]  /*c170*/  FSEL R65, R65, RZ, P2 ;  /* 0x000000ff41417208 */ /* 0x000fe20001000000 */
[--C-:B------:R-:W-:Y:S01]  /*c180*/  FFMA.FTZ R102, R102, c[0x0][0x23c], -R64.reuse ;  /* 0x00008f0066667a23 */ /* 0x100fe20000010840 */
[----:B------:R-:W-:Y:S01]  /*c190*/  FSETP.NEU.FTZ.AND P2, PT, R2, -INF , PT ;  /* 0xff8000000200780b */ /* 0x000fe20003f5d000 */
[----:B------:R-:W-:Y:S01]  /*c1a0*/  FFMA.FTZ R103, R103, c[0x0][0x23c], -R64 ;  /* 0x00008f0067677a23 */ /* 0x000fe20000010840 */
[----:B------:R2:W3:Y:S01]  /*c1b0*/  MUFU.EX2 R195, R5 ;  /* 0x0000000500c37308 */ /* 0x0004e20000000800 */
[--C-:B------:R-:W-:Y:S01]  /*c1c0*/  FFMA.FTZ R42, R42, c[0x0][0x23c], -R65.reuse ;  /* 0x00008f002a2a7a23 */ /* 0x100fe20000010841 */
[----:B------:R-:W-:Y:S01]  /*c1d0*/  FSEL R68, R68, RZ, P2 ;  /* 0x000000ff44447208 */ /* 0x000fe20001000000 */
        /* <DEDUP_REMOVED lines=13> */
[----:B------:R-:W-:Y:S02]  /*c2b0*/  FFMA.FTZ R24, R24, c[0x0][0x23c], -R68 ;  /* 0x00008f0018187a23 */ /* 0x000fe40000010844 */
[----:B--2---:R-:W-:Y:S02]  /*c2c0*/  FMUL.FTZ R5, R139, R145 ;  /* 0x000000918b057220 */ /* 0x004fe40000410000 */
[--C-:B------:R-:W-:Y:S02]  /*c2d0*/  FFMA.FTZ R114, R114, c[0x0][0x23c], -R64.reuse ;  /* 0x00008f0072727a23 */ /* 0x100fe40000010840 */
[--C-:B------:R-:W-:Y:S01]  /*c2e0*/  FFMA.FTZ R115, R115, c[0x0][0x23c], -R64.reuse ;  /* 0x00008f0073737a23 */ /* 0x100fe20000010840 */
[----:B------:R3:W-:Y:S01]  /*c2f0*/  MUFU.EX2 R202, R36 ;  /* 0x0000002400ca7308 */ /* 0x0007e20000000800 */
[--C-:B------:R-:W-:Y:S02]  /*c300*/  FFMA.FTZ R6, R6, c[0x0][0x23c], -R64.reuse ;  /* 0x00008f0006067a23 */ /* 0x100fe40000010840 */
[--C-:B------:R-:W-:Y:S02]  /*c310*/  FFMA.FTZ R7, R7, c[0x0][0x23c], -R64.reuse ;  /* 0x00008f0007077a23 */ /* 0x100fe40000010840 */
[----:B----4-:R-:W-:Y:S02]  /*c320*/  FMUL.FTZ R16, R139, R152 ;  /* 0x000000988b107220 */ /* 0x010fe40000410000 */
[--C-:B------:R-:W-:Y:S02]  /*c330*/  FFMA.FTZ R38, R38, c[0x0][0x23c], -R64.reuse ;  /* 0x00008f0026267a23 */ /* 0x100fe40000010840 */
[----:B------:R-:W-:Y:S01]  /*c340*/  FFMA.FTZ R39, R39, c[0x0][0x23c], -R64 ;  /* 0x00008f0027277a23 */ /* 0x000fe20000010840 */
[----:B------:R-:W-:Y:S01]  /*c350*/  MUFU.EX2 R203, R37 ;  /* 0x0000002500cb7308 */ /* 0x000fe20000000800 */
[--C-:B------:R-:W-:Y:S02]  /*c360*/  FFMA.FTZ R10, R10, c[0x0][0x23c], -R65.reuse ;  /* 0x00008f000a0a7a23 */ /* 0x100fe40000010841 */
[--C-:B------:R-:W-:Y:S02]  /*c370*/  FFMA.FTZ R11, R11, c[0x0][0x23c], -R65.reuse ;  /* 0x00008f000b0b7a23 */ /* 0x100fe40000010841 */
[----:B-----5:R-:W-:Y:S02]  /*c380*/  FMUL.FTZ R17, R139, R153 ;  /* 0x000000998b117220 */ /* 0x020fe40000410000 */
[--C-:B------:R-:W-:Y:S02]  /*c390*/  FFMA.FTZ R14, R14, c[0x0][0x23c], -R65.reuse ;  /* 0x00008f000e0e7a23 */ /* 0x100fe40000010841 */
[--C-:B------:R-:W-:Y:S01]  /*c3a0*/  FFMA.FTZ R8, R8, c[0x0][0x23c], -R68.reuse ;  /* 0x00008f0008087a23 */ /* 0x100fe20000010844 */
[----:B------:R-:W-:Y:S01]  /*c3b0*/  MUFU.EX2 R230, R85 ;  /* 0x0000005500e67308 */ /* 0x000fe20000000800 */
[--C-:B------:R-:W-:Y:S02]  /*c3c0*/  FFMA.FTZ R9, R9, c[0x0][0x23c], -R68.reuse ;  /* 0x00008f0009097a23 */ /* 0x100fe40000010844 */
[----:B------:R-:W-:Y:S01]  /*c3d0*/  FFMA.FTZ R12, R12, c[0x0][0x23c], -R68 ;  /* 0x00008f000c0c7a23 */ /* 0x000fe20000010844 */
[----:B---3--:R-:W-:Y:S01]  /*c3e0*/  F2FP.PACK_AB R36, R195, R194 ;  /* 0x000000c2c324723e */ /* 0x008fe200000000ff */
[--C-:B------:R-:W-:Y:S02]  /*c3f0*/  FFMA.FTZ R34, R34, c[0x0][0x23c], -R64.reuse ;  /* 0x00008f0022227a23 */ /* 0x100fe40000010840 */
[----:B------:R-:W-:Y:S02]  /*c400*/  FFMA.FTZ R35, R35, c[0x0][0x23c], -R64 ;  /* 0x00008f0023237a23 */ /* 0x000fe40000010840 */
[--C-:B------:R-:W-:Y:S01]  /*c410*/  FFMA.FTZ R27, R27, c[0x0][0x23c], -R65.reuse ;  /* 0x00008f001b1b7a23 */ /* 0x100fe20000010841 */
[----:B------:R2:W-:Y:S01]  /*c420*/  MUFU.EX2 R85, R6 ;  /* 0x0000000600557308 */ /* 0x0005e20000000800 */
[--C-:B------:R-:W-:Y:S02]  /*c430*/  FFMA.FTZ R25, R25, c[0x0][0x23c], -R68.reuse ;  /* 0x00008f0019197a23 */ /* 0x100fe40000010844 */
[--C-:B------:R-:W-:Y:S02]  /*c440*/  FFMA.FTZ R30, R30, c[0x0][0x23c], -R65.reuse ;  /* 0x00008f001e1e7a23 */ /* 0x100fe40000010841 */
[--C-:B------:R-:W-:Y:S02]  /*c450*/  FFMA.FTZ R31, R31, c[0x0][0x23c], -R65.reuse ;  /* 0x00008f001f1f7a23 */ /* 0x100fe40000010841 */
[--C-:B------:R-:W-:Y:S02]  /*c460*/  FFMA.FTZ R28, R28, c[0x0][0x23c], -R68.reuse ;  /* 0x00008f001c1c7a23 */ /* 0x100fe40000010844 */
[----:B------:R-:W-:Y:S01]  /*c470*/  FFMA.FTZ R29, R29, c[0x0][0x23c], -R68 ;  /* 0x00008f001d1d7a23 */ /* 0x000fe20000010844 */
[----:B------:R-:W3:Y:S01]  /*c480*/  MUFU.EX2 R129, R7 ;  /* 0x0000000700817308 */ /* 0x000ee20000000800 */
[--C-:B------:R-:W-:Y:S02]  /*c490*/  FFMA.FTZ R67, R67, c[0x0][0x23c], -R64.reuse ;  /* 0x00008f0043437a23 */ /* 0x100fe40000010840 */
[----:B------:R-:W-:Y:S02]  /*c4a0*/  FFMA.FTZ R66, R66, c[0x0][0x23c], -R64 ;  /* 0x00008f0042427a23 */ /* 0x000fe40000010840 */
[--C-:B------:R-:W-:Y:S02]  /*c4b0*/  FFMA.FTZ R58, R58, c[0x0][0x23c], -R65.reuse ;  /* 0x00008f003a3a7a23 */ /* 0x100fe40000010841 */
[--C-:B------:R-:W-:Y:S02]  /*c4c0*/  FFMA.FTZ R59, R59, c[0x0][0x23c], -R65.reuse ;  /* 0x00008f003b3b7a23 */ /* 0x100fe40000010841 */
[--C-:B------:R-:W-:Y:S01]  /*c4d0*/  FFMA.FTZ R62, R62, c[0x0][0x23c], -R65.reuse ;  /* 0x00008f003e3e7a23 */ /* 0x100fe20000010841 */
[----:B------:R4:W-:Y:S01]  /*c4e0*/  MUFU.EX2 R172, R18 ;  /* 0x0000001200ac7308 */ /* 0x0009e20000000800 */
[--C-:B------:R-:W-:Y:S02]  /*c4f0*/  FFMA.FTZ R63, R63, c[0x0][0x23c], -R65.reuse ;  /* 0x00008f003f3f7a23 */ /* 0x100fe40000010841 */
[--C-:B------:R-:W-:Y:S02]  /*c500*/  FFMA.FTZ R57, R57, c[0x0][0x23c], -R68.reuse ;  /* 0x00008f0039397a23 */ /* 0x100fe40000010844 */
[----:B--2---:R-:W-:Y:S02]  /*c510*/  FMUL.FTZ R6, R134, R146 ;  /* 0x0000009286067220 */ /* 0x004fe40000410000 */
[--C-:B------:R-:W-:Y:S02]  /*c520*/  FFMA.FTZ R60, R60, c[0x0][0x23c], -R68.reuse ;  /* 0x00008f003c3c7a23 */ /* 0x100fe40000010844 */
[--C-:B------:R-:W-:Y:S01]  /*c530*/  FFMA.FTZ R61, R61, c[0x0][0x23c], -R68.reuse ;  /* 0x00008f003d3d7a23 */ /* 0x100fe20000010844 */
[----:B------:R2:W5:Y:S01]  /*c540*/  MUFU.EX2 R176, R19 ;  /* 0x0000001300b07308 */ /* 0x0005620000000800 */
[----:B------:R-:W-:Y:S02]  /*c550*/  FFMA.FTZ R56, R56, c[0x0][0x23c], -R68 ;  /* 0x00008f0038387a23 */ /* 0x000fe40000010844 */
[--C-:B------:R-:W-:Y:S01]  /*c560*/  FFMA.FTZ R70, R70, c[0x0][0x23c], -R64.reuse ;  /* 0x00008f0046467a23 */ /* 0x100fe20000010840 */
[----:B---3--:R-:W-:Y:S01]  /*c570*/  F2FP.PACK_AB R37, R129, R85 ;  /* 0x000000558125723e */ /* 0x008fe200000000ff */
[----:B------:R-:W-:Y:S02]  /*c580*/  FMUL.FTZ R7, R134, R147 ;  /* 0x0000009386077220 */ /* 0x000fe40000410000 */
[--C-:B------:R-:W-:Y:S02]  /*c590*/  FFMA.FTZ R71, R71, c[0x0][0x23c], -R64.reuse ;  /* 0x00008f0047477a23 */ /* 0x100fe40000010840 */
[--C-:B------:R-:W-:Y:S01]  /*c5a0*/  FFMA.FTZ R82, R82, c[0x0][0x23c], -R64.reuse ;  /* 0x00008f0052527a23 */ /* 0x100fe20000010840 */
        /* <DEDUP_REMOVED lines=8> */
[--C-:B------:R-:W-:Y:S02]  /*c630*/  FFMA.FTZ R72, R72, c[0x0][0x23c], -R68.reuse ;  /* 0x00008f0048487a23 */ /* 0x100fe40000010844 */
[----:B--2---:R-:W-:Y:S02]  /*c640*/  FMUL.FTZ R19, R134, R155 ;  /* 0x0000009b86137220 */ /* 0x004fe40000410000 */
[----:B------:R-:W-:Y:S01]  /*c650*/  LDSM.16.MT88.4 R152, [R209+0x5c00] ;  /* 0x005c0000d198783b */ /* 0x000fe20000004200 */
[--C-:B------:R-:W-:Y:S02]  /*c660*/  FFMA.FTZ R73, R73, c[0x0][0x23c], -R68.reuse ;  /* 0x00008f0049497a23 */ /* 0x100fe40000010844 */
        /* <DEDUP_REMOVED lines=8> */
[----:B------:R-:W-:Y:S02]  /*c6f0*/  FFMA.FTZ R99, R99, c[0x0][0x23c], -R64 ;  /* 0x00008f0063637a23 */ /* 0x000fe40000010840 */
[--C-:B------:R-:W-:Y:S01]  /*c700*/  FFMA.FTZ R90, R90, c[0x0][0x23c], -R65.reuse ;  /* 0x00008f005a5a7a23 */ /* 0x100fe20000010841 */
[----:B-----5:R-:W-:Y:S01]  /*c710*/  F2FP.PACK_AB R39, R176, R172 ;  /* 0x000000acb027723e */ /* 0x020fe200000000ff */
[--C-:B------:R-:W-:Y:S02]  /*c720*/  FFMA.FTZ R91, R91, c[0x0][0x23c], -R65.reuse ;  /* 0x00008f005b5b7a23 */ /* 0x100fe40000010841 */
[--C-:B------:R-:W-:Y:S02]  /*c730*/  FFMA.FTZ R94, R94, c[0x0][0x23c], -R65.reuse ;  /* 0x00008f005e5e7a23 */ /* 0x100fe40000010841 */
[--C-:B------:R-:W-:Y:S01]  /*c740*/  FFMA.FTZ R95, R95, c[0x0][0x23c], -R65.reuse ;  /* 0x00008f005f5f7a23 */ /* 0x100fe20000010841 */
[----:B------:R-:W-:Y:S01]  /*c750*/  MUFU.EX2 R136, R40 ;  /* 0x0000002800887308 */ /* 0x000fe20000000800 */
[-C--:B-1----:R-:W-:Y:S05]  /*c760*/  HMMA.16816.F32 R4, R36, R20.reuse, R4 ;  /* 0x000000142404723c */ /* 0x082fea0000001804 */
[--C-:B------:R-:W-:Y:S02]  /*c770*/  FFMA.FTZ R88, R88, c[0x0][0x23c], -R68.reuse ;  /* 0x00008f0058587a23 */ /* 0x100fe40000010844 */
[--C-:B------:R-:W-:Y:S02]  /*c780*/  FFMA.FTZ R89, R89, c[0x0][0x23c], -R68.reuse ;  /* 0x00008f0059597a23 */ /* 0x100fe40000010844 */
[----:B------:R1:W-:Y:S03]  /*c790*/  MUFU.EX2 R174, R41 ;  /* 0x0000002900ae7308 */ /* 0x0003e60000000800 */
        /* <DEDUP_REMOVED lines=11> */
[----:B------:R-:W-:Y:S02]  /*c850*/  FFMA.FTZ R109, R109, c[0x0][0x23c], -R68 ;  /* 0x00008f006d6d7a23 */ /* 0x000fe40000010844 */
[--C-:B------:R-:W-:Y:S01]  /*c860*/  FFMA.FTZ R118, R118, c[0x0][0x23c], -R64.reuse ;  /* 0x00008f0076767a23 */ /* 0x100fe20000010840 */
[----:B-1----:R-:W1:Y:S01]  /*c870*/  LDSM.16.MT88.4 R40, [R210+0x4000] ;  /* 0x00400000d228783b */ /* 0x002e620000004200 */
[--C-:B------:R-:W-:Y:S02]  /*c880*/  FFMA.FTZ R119, R119, c[0x0][0x23c], -R64.reuse ;  /* 0x00008f0077777a23 */ /* 0x100fe40000010840 */
[--C-:B------:R-:W-:Y:S02]  /*c890*/  FFMA.FTZ R130, R130, c[0x0][0x23c], -R64.reuse ;  /* 0x00008f0082827a23 */ /* 0x100fe40000010840 */
[----:B------:R-:W-:Y:S01]  /*c8a0*/  FFMA.FTZ R64, R131, c[0x0][0x23c], -R64 ;  /* 0x00008f0083407a23 */ /* 0x000fe20000010840 */
[----:B------:R-:W-:Y:S01]  /*c8b0*/  MUFU.EX2 R201, R33 ;  /* 0x0000002100c97308 */ /* 0x000fe20000000800 */
[--C-:B------:R-:W-:Y:S02]  /*c8c0*/  FFMA.FTZ R122, R122, c[0x0][0x23c], -R65.reuse ;  /* 0x00008f007a7a7a23 */ /* 0x100fe40000010841 */
[--C-:B------:R-:W-:Y:S02]  /*c8d0*/  FFMA.FTZ R123, R123, c[0x0][0x23c], -R65.reuse ;  /* 0x00008f007b7b7a23 */ /* 0x100fe40000010841 */
[--C-:B------:R-:W-:Y:S02]  /*c8e0*/  FFMA.FTZ R126, R126, c[0x0][0x23c], -R65.reuse ;  /* 0x00008f007e7e7a23 */ /* 0x100fe40000010841 */
[----:B------:R-:W-:Y:S02]  /*c8f0*/  FFMA.FTZ R65, R127, c[0x0][0x23c], -R65 ;  /* 0x00008f007f417a23 */ /* 0x000fe40000010841 */
[--C-:B------:R-:W-:Y:S01]  /*c900*/  FFMA.FTZ R120, R120, c[0x0][0x23c], -R68.reuse ;  /* 0x00008f0078787a23 */ /* 0x100fe20000010844 */
[----:B------:R-:W-:Y:S01]  /*c910*/  MUFU.EX2 R226, R69 ;  /* 0x0000004500e27308 */ /* 0x000fe20000000800 */
[--C-:B------:R-:W-:Y:S02]  /*c920*/  FFMA.FTZ R121, R121, c[0x0][0x23c], -R68.reuse ;  /* 0x00008f0079797a23 */ /* 0x100fe40000010844 */
[--C-:B------:R-:W-:Y:S02]  /*c930*/  FFMA.FTZ R124, R124, c[0x0][0x23c], -R68.reuse ;  /* 0x00008f007c7c7a23 */ /* 0x100fe40000010844 */
[----:B------:R-:W-:Y:S05]  /*c940*/  FFMA.FTZ R68, R125, c[0x0][0x23c], -R68 ;  /* 0x00008f007d447a23 */ /* 0x000fea0000010844 */
[----:B------:R-:W-:Y:S10]  /*c950*/  MUFU.EX2 R228, R81 ;  /* 0x0000005100e47308 */ /* 0x000ff40000000800 */
[----:B------:R-:W-:Y:S10]  /*c960*/  MUFU.EX2 R229, R84 ;  /* 0x0000005400e57308 */ /* 0x000ff40000000800 */
[----:B------:R-:W-:Y:S10]  /*c970*/  MUFU.EX2 R232, R97 ;  /* 0x0000006100e87308 */ /* 0x000ff40000000800 */
[----:B------:R-:W-:Y:S10]  /*c980*/  MUFU.EX2 R233, R100 ;  /* 0x0000006400e97308 */ /* 0x000ff40000000800 */
[----:B------:R-:W-:Y:S10]  /*c990*/  MUFU.EX2 R235, R112 ;  /* 0x0000007000eb7308 */ /* 0x000ff40000000800 */
[----:B------:R-:W-:Y:S10]  /*c9a0*/  MUFU.EX2 R236, R113 ;  /* 0x0000007100ec7308 */ /* 0x000ff40000000800 */
[----:B------:R-:W-:Y:S10]  /*c9b0*/  MUFU.EX2 R240, R135 ;  /* 0x0000008700f07308 */ /* 0x000ff40000000800 */
[----:B------:R2:W-:Y:S10]  /*c9c0*/  MUFU.EX2 R84, R10 ;  /* 0x0000000a00547308 */ /* 0x0005f40000000800 */
[----:B------:R3:W4:Y:S10]  /*c9d0*/  MUFU.EX2 R100, R11 ;  /* 0x0000000b00647308 */ /* 0x0007340000000800 */
[----:B------:R5:W-:Y:S01]  /*c9e0*/  MUFU.EX2 R113, R14 ;  /* 0x0000000e00717308 */ /* 0x000be20000000800 */
[C---:B--2---:R-:W-:Y:S09]  /*c9f0*/  FMUL.FTZ R10, R133.reuse, R142 ;  /* 0x0000008e850a7220 */ /* 0x044ff20000410000 */
[----:B------:R2:W-:Y:S01]  /*ca00*/  MUFU.EX2 R135, R15 ;  /* 0x0000000f00877308 */ /* 0x0005e20000000800 */
[C---:B---3--:R-:W-:Y:S01]  /*ca10*/  FMUL.FTZ R11, R133.reuse, R143 ;  /* 0x0000008f850b7220 */ /* 0x048fe20000410000 */
[----:B----4-:R-:W-:Y:S08]  /*ca20*/  F2FP.PACK_AB R33, R100, R84 ;  /* 0x000000546421723e */ /* 0x010ff000000000ff */
[----:B------:R3:W-:Y:S01]  /*ca30*/  MUFU.EX2 R69, R8 ;  /* 0x0000000800457308 */ /* 0x0007e20000000800 */
[C---:B-----5:R-:W-:Y:S09]  /*ca40*/  FMUL.FTZ R14, R133.reuse, R150 ;  /* 0x00000096850e7220 */ /* 0x060ff20000410000 */
[----:B------:R4:W5:Y:S01]  /*ca50*/  MUFU.EX2 R81, R9 ;  /* 0x0000000900517308 */ /* 0x0009620000000800 */
[----:B--2---:R-:W-:Y:S09]  /*ca60*/  FMUL.FTZ R15, R133, R151 ;  /* 0x00000097850f7220 */ /* 0x004ff20000410000 */
[----:B------:R2:W-:Y:S01]  /*ca70*/  MUFU.EX2 R97, R12 ;  /* 0x0000000c00617308 */ /* 0x0005e20000000800 */
[C---:B---3--:R-:W-:Y:S09]  /*ca80*/  FMUL.FTZ R8, R0.reuse, R140 ;  /* 0x0000008c00087220 */ /* 0x048ff20000410000 */
[----:B------:R3:W1:Y:S01]  /*ca90*/  MUFU.EX2 R112, R13 ;  /* 0x0000000d00707308 */ /* 0x0006620000000800 */
[C---:B----4-:R-:W-:Y:S01]  /*caa0*/  FMUL.FTZ R9, R0.reuse, R141 ;  /* 0x0000008d00097220 */ /* 0x050fe20000410000 */
[----:B-----5:R-:W-:Y:S08]  /*cab0*/  F2FP.PACK_AB R32, R81, R69 ;  /* 0x000000455120723e */ /* 0x020ff000000000ff */
[----:B------:R1:W-:Y:S01]  /*cac0*/  MUFU.EX2 R186, R34 ;  /* 0x0000002200ba7308 */ /* 0x0003e20000000800 */
[C---:B--2---:R-:W-:Y:S09]  /*cad0*/  FMUL.FTZ R12, R0.reuse, R148 ;  /* 0x00000094000c7220 */ /* 0x044ff20000410000 */
[----:B------:R2:W-:Y:S01]  /*cae0*/  MUFU.EX2 R189, R35 ;  /* 0x0000002300bd7308 */ /* 0x0005e20000000800 */
[----:B---3--:R-:W-:Y:S09]  /*caf0*/  FMUL.FTZ R13, R0, R149 ;  /* 0x00000095000d7220 */ /* 0x008ff20000410000 */
[----:B------:R-:W-:Y:S01]  /*cb00*/  MUFU.EX2 R227, R80 ;  /* 0x0000005000e37308 */ /* 0x000fe20000000800 */
[----:B-1----:R-:W-:Y:S09]  /*cb10*/  F2FP.PACK_AB R34, R112, R97 ;  /* 0x000000617022723e */ /* 0x002ff200000000ff */
[----:B------:R-:W-:Y:S01]  /*cb20*/  MUFU.EX2 R231, R96 ;  /* 0x0000006000e77308 */ /* 0x000fe20000000800 */
[----:B--2---:R-:W-:Y:S09]  /*cb30*/  F2FP.PACK_AB R35, R135, R113 ;  /* 0x000000718723723e */ /* 0x004ff200000000ff */
[----:B------:R-:W-:Y:S01]  /*cb40*/  MUFU.EX2 R234, R101 ;  /* 0x0000006500ea7308 */ /* 0x000fe20000000800 */
[C---:B------:R-:W-:Y:S07]  /*cb50*/  HMMA.16816.F32 R8, R32.reuse, R20, R8 ;  /* 0x000000142008723c */ /* 0x040fee0000001808 */
[C---:B------:R-:W-:Y:S01]  /*cb60*/  FMUL.FTZ R20, R139.reuse, R156 ;  /* 0x0000009c8b147220 */ /* 0x040fe20000410000 */
[-C--:B------:R-:W-:Y:S01]  /*cb70*/  HMMA.16816.F32 R12, R32, R22.reuse, R12 ;  /* 0x00000016200c723c */ /* 0x080fe2000000180c */
[----:B------:R-:W-:Y:S03]  /*cb80*/  MUFU.EX2 R238, R117 ;  /* 0x0000007500ee7308 */ /* 0x000fe60000000800 */
[----:B------:R-:W-:Y:S04]  /*cb90*/  FMUL.FTZ R21, R139, R157 ;  /* 0x0000009d8b157220 */ /* 0x000fe80000410000 */
[C---:B------:R-:W-:Y:S03]  /*cba0*/  HMMA.16816.F32 R16, R36.reuse, R22, R16 ;  /* 0x000000162410723c */ /* 0x040fe60000001810 */
[----:B------:R1:W-:Y:S04]  /*cbb0*/  MUFU.EX2 R96, R26 ;  /* 0x0000001a00607308 */ /* 0x0003e80000000800 */
[C---:B------:R-:W-:Y:S02]  /*cbc0*/  FMUL.FTZ R22, R134.reuse, R158 ;  /* 0x0000009e86167220 */ /* 0x040fe40000410000 */
[----:B------:R-:W-:Y:S04]  /*cbd0*/  FMUL.FTZ R23, R134, R159 ;  /* 0x0000009f86177220 */ /* 0x000fe80000410000 */
[----:B------:R2:W3:Y:S03]  /*cbe0*/  MUFU.EX2 R101, R27 ;  /* 0x0000001b00657308 */ /* 0x0004e60000000800 */
[-C--:B------:R-:W-:Y:S07]  /*cbf0*/  HMMA.16816.F32 R20, R36, R40.reuse, R20 ;  /* 0x000000282414723c */ /* 0x080fee0000001814 */
[----:B------:R4:W-:Y:S01]  /*cc00*/  MUFU.EX2 R80, R24 ;  /* 0x0000001800507308 */ /* 0x0009e20000000800 */
[C---:B-1----:R-:W-:Y:S09]  /*cc10*/  FMUL.FTZ R26, R133.reuse, R162 ;  /* 0x000000a2851a7220 */ /* 0x042ff20000410000 */
[----:B------:R1:W5:Y:S01]  /*cc20*/  MUFU.EX2 R117, R25 ;  /* 0x0000001900757308 */ /* 0x0003620000000800 */
[----:B--2---:R-:W-:Y:S09]  /*cc30*/  FMUL.FTZ R27, R133, R163 ;  /* 0x000000a3851b7220 */ /* 0x004ff20000410000 */
[----:B------:R-:W-:Y:S01]  /*cc40*/  MUFU.EX2 R182, R46 ;  /* 0x0000002e00b67308 */ /* 0x000fe20000000800 */
[C---:B----4-:R-:W-:Y:S09]  /*cc50*/  FMUL.FTZ R24, R0.reuse, R160 ;  /* 0x000000a000187220 */ /* 0x050ff20000410000 */
[----:B------:R-:W-:Y:S01]  /*cc60*/  MUFU.EX2 R190, R47 ;  /* 0x0000002f00be7308 */ /* 0x000fe20000000800 */
[C---:B-1----:R-:W-:Y:S09]  /*cc70*/  FMUL.FTZ R25, R0.reuse, R161 ;  /* 0x000000a100197220 */ /* 0x042ff20000410000 */
[----:B------:R-:W-:Y:S01]  /*cc80*/  MUFU.EX2 R179, R44 ;  /* 0x0000002c00b37308 */ /* 0x000fe20000000800 */
[C---:B------:R-:W-:Y:S07]  /*cc90*/  HMMA.16816.F32 R24, R32.reuse, R40, R24 ;  /* 0x000000282018723c */ /* 0x040fee0000001818 */
[----:B---3--:R-:W-:Y:S02]  /*cca0*/  F2FP.PACK_AB R41, R101, R96 ;  /* 0x000000606529723e */ /* 0x008fe400000000ff */
[----:B------:R1:W-:Y:S03]  /*ccb0*/  MUFU.EX2 R183, R45 ;  /* 0x0000002d00b77308 */ /* 0x0003e60000000800 */
[----:B-----5:R-:W-:Y:S07]  /*ccc0*/  F2FP.PACK_AB R40, R117, R80 ;  /* 0x000000507528723e */ /* 0x020fee00000000ff */
        /* <DEDUP_REMOVED lines=11> */
[----:B--2---:R-:W-:Y:S09]  /*cd80*/  FMUL.FTZ R29, R0, R165 ;  /* 0x000000a5001d7220 */ /* 0x004ff20000410000 */
[----:B------:R-:W-:Y:S01]  /*cd90*/  MUFU.EX2 R187, R50 ;  /* 0x0000003200bb7308 */ /* 0x000fe20000000800 */
[-C--:B------:R-:W-:Y:S07]  /*cda0*/  HMMA.16816.F32 R28, R32, R42.reuse, R28 ;  /* 0x0000002a201c723c */ /* 0x080fee000000181c */
[C---:B------:R-:W-:Y:S01]  /*cdb0*/  FMUL.FTZ R32, R139.reuse, R168 ;  /* 0x000000a88b207220 */ /* 0x040fe20000410000 */
[----:B------:R-:W-:Y:S01]  /*cdc0*/  F2FP.PACK_AB R168, R238, R237 ;  /* 0x000000edeea8723e */ /* 0x000fe200000000ff */
[----:B------:R2:W5:Y:S03]  /*cdd0*/  MUFU.EX2 R193, R51 ;  /* 0x0000003300c17308 */ /* 0x0005660000000800 */
[C---:B------:R-:W-:Y:S02]  /*cde0*/  FMUL.FTZ R33, R139.reuse, R169 ;  /* 0x000000a98b217220 */ /* 0x040fe40000410000 */
[----:B------:R-:W-:Y:S01]  /*cdf0*/  FMUL.FTZ R34, R134, R170 ;  /* 0x000000aa86227220 */ /* 0x000fe20000410000 */
[----:B------:R-:W-:Y:S01]  /*ce00*/  F2FP.PACK_AB R170, R240, R239 ;  /* 0x000000eff0aa723e */ /* 0x000fe200000000ff */
[----:B------:R-:W-:Y:S02]  /*ce10*/  FMUL.FTZ R35, R134, R171 ;  /* 0x000000ab86237220 */ /* 0x000fe40000410000 */
[----:B------:R-:W-:Y:S01]  /*ce20*/  FFMA.FTZ R139, R139, R242, R194 ;  /* 0x000000f28b8b7223 */ /* 0x000fe200000100c2 */
[----:B------:R-:W-:Y:S04]  /*ce30*/  MUFU.EX2 R206, R52 ;  /* 0x0000003400ce7308 */ /* 0x000fe80000000800 */
[----:B------:R-:W-:Y:S06]  /*ce40*/  HMMA.16816.F32 R32, R36, R42, R32 ;  /* 0x0000002a2420723c */ /* 0x000fec0000001820 */
[----:B------:R-:W-:Y:S01]  /*ce50*/  MUFU.EX2 R207, R53 ;  /* 0x0000003500cf7308 */ /* 0x000fe20000000800 */
[----:B------:R-:W-:Y:S02]  /*ce60*/  F2FP.PACK_AB R36, R199, R197 ;  /* 0x000000c5c724723e */ /* 0x000fe400000000ff */
[----:B------:R-:W-:Y:S01]  /*ce70*/  F2FP.PACK_AB R38, R201, R200 ;  /* 0x000000c8c926723e */ /* 0x000fe200000000ff */
[----:B--2---:R-:W2:Y:S02]  /*ce80*/  LDSM.16.MT88.4 R48, [R210+0x4400] ;  /* 0x00440000d230783b */ /* 0x004ea40000004200 */
[----:B------:R-:W-:Y:S02]  /*ce90*/  F2FP.PACK_AB R37, R128, R116 ;  /* 0x000000748025723e */ /* 0x000fe400000000ff */
[----:B------:R-:W-:Y:S02]  /*cea0*/  F2FP.PACK_AB R39, R189, R186 ;  /* 0x000000babd27723e */ /* 0x000fe400000000ff */
[----:B------:R-:W-:Y:S01]  /*ceb0*/  MUFU.EX2 R188, R54 ;  /* 0x0000003600bc7308 */ /* 0x000fe20000000800 */
[----:B----4-:R-:W-:Y:S02]  /*cec0*/  F2FP.PACK_AB R43, R184, R178 ;  /* 0x000000b2b82b723e */ /* 0x010fe400000000ff */
[----:B-1----:R-:W-:Y:S02]  /*ced0*/  F2FP.PACK_AB R42, R180, R175 ;  /* 0x000000afb42a723e */ /* 0x002fe400000000ff */
[-C--:B------:R-:W-:Y:S05]  /*cee0*/  HMMA.16816.F32 R4, R36, R44.reuse, R4 ;  /* 0x0000002c2404723c */ /* 0x080fea0000001804 */
[----:B------:R1:W-:Y:S03]  /*cef0*/  MUFU.EX2 R191, R55 ;  /* 0x0000003700bf7308 */ /* 0x0003e60000000800 */
[C---:B------:R-:W-:Y:S07]  /*cf00*/  HMMA.16816.F32 R8, R40.reuse, R44, R8 ;  /* 0x0000002c2808723c */ /* 0x040fee0000001808 */
[----:B------:R-:W-:Y:S01]  /*cf10*/  MUFU.EX2 R192, R66 ;  /* 0x0000004200c07308 */ /* 0x000fe20000000800 */
[-C--:B------:R-:W-:Y:S08]  /*cf20*/  HMMA.16816.F32 R12, R40, R46.reuse, R12 ;  /* 0x0000002e280c723c */ /* 0x080ff0000000180c */
[C---:B------:R-:W-:Y:S01]  /*cf30*/  HMMA.16816.F32 R16, R36.reuse, R46, R16 ;  /* 0x0000002e2410723c */ /* 0x040fe20000001810 */
[----:B------:R-:W-:Y:S01]  /*cf40*/  MUFU.EX2 R67, R67 ;  /* 0x0000004300437308 */ /* 0x000fe20000000800 */
[----:B------:R-:W-:Y:S06]  /*cf50*/  LDSM.16.MT88.4 R44, [R210+0x4800] ;  /* 0x00480000d22c783b */ /* 0x000fec0000004200 */
[-C--:B--2---:R-:W-:Y:S02]  /*cf60*/  HMMA.16816.F32 R20, R36, R48.reuse, R20 ;  /* 0x000000302414723c */ /* 0x084fe40000001814 */
[----:B-1----:R-:W1:Y:S01]  /*cf70*/  LDSM.16.MT88.4 R52, [R209+0x4800] ;  /* 0x00480000d134783b */ /* 0x002e620000004200 */
[----:B------:R-:W-:Y:S05]  /*cf80*/  MUFU.EX2 R66, R58 ;  /* 0x0000003a00427308 */ /* 0x000fea0000000800 */
[C---:B------:R-:W-:Y:S05]  /*cf90*/  HMMA.16816.F32 R24, R40.reuse, R48, R24 ;  /* 0x000000302818723c */ /* 0x040fea0000001818 */
[----:B------:R-:W2:Y:S03]  /*cfa0*/  MUFU.EX2 R59, R59 ;  /* 0x0000003b003b7308 */ /* 0x000ea60000000800 */
[-C--:B------:R-:W-:Y:S07]  /*cfb0*/  HMMA.16816.F32 R28, R40, R50.reuse, R28 ;  /* 0x00000032281c723c */ /* 0x080fee000000181c */
[----:B------:R-:W-:Y:S01]  /*cfc0*/  MUFU.EX2 R62, R62 ;  /* 0x0000003e003e7308 */ /* 0x000fe20000000800 */
[----:B------:R-:W-:Y:S01]  /*cfd0*/  HMMA.16816.F32 R32, R36, R50, R32 ;  /* 0x000000322420723c */ /* 0x000fe20000001820 */
[----:B------:R-:W4:Y:S03]  /*cfe0*/  LDSM.16.MT88.4 R48, [R209+0x4c00] ;  /* 0x004c0000d130783b */ /* 0x000f260000004200 */
[----:B------:R-:W-:Y:S02]  /*cff0*/  F2FP.PACK_AB R41, R177, R173 ;  /* 0x000000adb129723e */ /* 0x000fe400000000ff */
[----:B------:R-:W-:Y:S02]  /*d000*/  F2FP.PACK_AB R43, R190, R182 ;  /* 0x000000b6be2b723e */ /* 0x000fe400000000ff */
[----:B------:R-:W-:Y:S01]  /*d010*/  F2FP.PACK_AB R36, R203, R202 ;  /* 0x000000cacb24723e */ /* 0x000fe200000000ff */
[----:B------:R-:W2:Y:S03]  /*d020*/  MUFU.EX2 R63, R63 ;  /* 0x0000003f003f7308 */ /* 0x000ea60000000800 */
[----:B---3--:R-:W-:Y:S02]  /*d030*/  F2FP.PACK_AB R38, R205, R204 ;  /* 0x000000cccd26723e */ /* 0x008fe400000000ff */
[----:B------:R-:W-:Y:S02]  /*d040*/  F2FP.PACK_AB R37, R185, R181 ;  /* 0x000000b5b925723e */ /* 0x000fe400000000ff */
[----:B-----5:R-:W-:Y:S02]  /*d050*/  F2FP.PACK_AB R39, R193, R187 ;  /* 0x000000bbc127723e */ /* 0x020fe400000000ff */
[----:B------:R-:W-:Y:S01]  /*d060*/  F2FP.PACK_AB R40, R174, R136 ;  /* 0x00000088ae28723e */ /* 0x000fe200000000ff */
[----:B------:R3:W-:Y:S01]  /*d070*/  MUFU.EX2 R58, R56 ;  /* 0x00000038003a7308 */ /* 0x0007e20000000800 */
[----:B------:R-:W-:Y:S03]  /*d080*/  F2FP.PACK_AB R42, R183, R179 ;  /* 0x000000b3b72a723e */ /* 0x000fe600000000ff */
[-C--:B-1----:R-:W-:Y:S06]  /*d090*/  HMMA.16816.F32 R4, R36, R52.reuse, R4 ;  /* 0x000000342404723c */ /* 0x082fec0000001804 */
[----:B------:R-:W1:Y:S02]  /*d0a0*/  MUFU.EX2 R57, R57 ;  /* 0x0000003900397308 */ /* 0x000e640000000800 */
[C---:B------:R-:W-:Y:S08]  /*d0b0*/  HMMA.16816.F32 R8, R40.reuse, R52, R8 ;  /* 0x000000342808723c */ /* 0x040ff00000001808 */
[----:B------:R-:W-:Y:S01]  /*d0c0*/  MUFU.EX2 R60, R60 ;  /* 0x0000003c003c7308 */ /* 0x000fe20000000800 */
[-C--:B------:R-:W-:Y:S03]  /*d0d0*/  HMMA.16816.F32 R12, R40, R54.reuse, R12 ;  /* 0x00000036280c723c */ /* 0x080fe6000000180c */
[----:B---3--:R-:W-:Y:S04]  /*d0e0*/  FADD.FTZ R56, R195, R139 ;  /* 0x0000008bc3387221 */ /* 0x008fe80000010000 */
[----:B------:R-:W-:Y:S01]  /*d0f0*/  FADD.FTZ R56, R196, R56 ;  /* 0x00000038c4387221 */ /* 0x000fe20000010000 */
[C---:B------:R-:W-:Y:S01]  /*d100*/  HMMA.16816.F32 R16, R36.reuse, R54, R16 ;  /* 0x000000362410723c */ /* 0x040fe20000001810 */
[----:B------:R-:W3:Y:S01]  /*d110*/  MUFU.EX2 R61, R61 ;  /* 0x0000003d003d7308 */ /* 0x000ee20000000800 */
[----:B------:R-:W5:Y:S06]  /*d120*/  LDSM.16.MT88.4 R52, [R210+0x4c00] ;  /* 0x004c0000d234783b */ /* 0x000f6c0000004200 */
[-C--:B------:R-:W-:Y:S03]  /*d130*/  HMMA.16816.F32 R20, R36, R44.reuse, R20 ;  /* 0x0000002c2414723c */ /* 0x080fe60000001814 */
[----:B------:R-:W-:Y:S05]  /*d140*/  MUFU.EX2 R70, R70 ;  /* 0x0000004600467308 */ /* 0x000fea0000000800 */
[C---:B------:R-:W-:Y:S05]  /*d150*/  HMMA.16816.F32 R24, R40.reuse, R44, R24 ;  /* 0x0000002c2818723c */ /* 0x040fea0000001818 */
[----:B------:R-:W-:Y:S03]  /*d160*/  MUFU.EX2 R71, R71 ;  /* 0x0000004700477308 */ /* 0x000fe60000000800 */
[-C--:B------:R-:W-:Y:S07]  /*d170*/  HMMA.16816.F32 R28, R40, R46.reuse, R28 ;  /* 0x0000002e281c723c */ /* 0x080fee000000181c */
[----:B------:R-:W-:Y:S01]  /*d180*/  MUFU.EX2 R82, R82 ;  /* 0x0000005200527308 */ /* 0x000fe20000000800 */
[----:B------:R-:W-:Y:S01]  /*d190*/  HMMA.16816.F32 R32, R36, R46, R32 ;  /* 0x0000002e2420723c */ /* 0x000fe20000001820 */
[----:B------:R-:W5:Y:S03]  /*d1a0*/  LDSM.16.MT88.4 R44, [R209+0x5000] ;  /* 0x00500000d12c783b */ /* 0x000f660000004200 */
[----:B--2---:R-:W-:Y:S02]  /*d1b0*/  F2FP.PACK_AB R41, R59, R66 ;  /* 0x000000423b29723e */ /* 0x004fe400000000ff */
[----:B------:R-:W-:Y:S02]  /*d1c0*/  F2FP.PACK_AB R43, R63, R62 ;  /* 0x0000003e3f2b723e */ /* 0x000fe400000000ff */
[----:B------:R-:W-:Y:S01]  /*d1d0*/  F2FP.PACK_AB R36, R207, R206 ;  /* 0x000000cecf24723e */ /* 0x000fe200000000ff */
[----:B------:R-:W-:Y:S03]  /*d1e0*/  MUFU.EX2 R83, R83 ;  /* 0x0000005300537308 */ /* 0x000fe60000000800 */
[----:B------:R-:W-:Y:S02]  /*d1f0*/  F2FP.PACK_AB R38, R224, R223 ;  /* 0x000000dfe026723e */ /* 0x000fe400000000ff */
[----:B------:R-:W-:Y:S02]  /*d200*/  F2FP.PACK_AB R37, R191, R188 ;  /* 0x000000bcbf25723e */ /* 0x000fe400000000ff */
[----:B------:R-:W-:Y:S02]  /*d210*/  F2FP.PACK_AB R39, R67, R192 ;  /* 0x000000c04327723e */ /* 0x000fe400000000ff */
[----:B-1----:R-:W-:Y:S01]  /*d220*/  F2FP.PACK_AB R40, R57, R58 ;  /* 0x0000003a3928723e */ /* 0x002fe200000000ff */
[----:B------:R-:W-:Y:S01]  /*d230*/  MUFU.EX2 R74, R74 ;  /* 0x0000004a004a7308 */ /* 0x000fe20000000800 */
[----:B---3--:R-:W-:Y:S03]  /*d240*/  F2FP.PACK_AB R42, R61, R60 ;  /* 0x0000003c3d2a723e */ /* 0x008fe600000000ff */
[-C--:B----4-:R-:W-:Y:S06]  /*d250*/  HMMA.16816.F32 R4, R36, R48.reuse, R4 ;  /* 0x000000302404723c */ /* 0x090fec0000001804 */
[----:B------:R-:W1:Y:S02]  /*d260*/  MUFU.EX2 R75, R75 ;  /* 0x0000004b004b7308 */ /* 0x000e640000000800 */
[C---:B------:R-:W-:Y:S08]  /*d270*/  HMMA.16816.F32 R8, R40.reuse, R48, R8 ;  /* 0x000000302808723c */ /* 0x040ff00000001808 */
[----:B------:R-:W-:Y:S01]  /*d280*/  MUFU.EX2 R78, R78 ;  /* 0x0000004e004e7308 */ /* 0x000fe20000000800 */
[-C--:B------:R-:W-:Y:S08]  /*d290*/  HMMA.16816.F32 R12, R40, R50.reuse, R12 ;  /* 0x00000032280c723c */ /* 0x080ff0000000180c */
[C---:B------:R-:W-:Y:S01]  /*d2a0*/  HMMA.16816.F32 R16, R36.reuse, R50, R16 ;  /* 0x000000322410723c */ /* 0x040fe20000001810 */
[----:B------:R-:W2:Y:S01]  /*d2b0*/  MUFU.EX2 R79, R79 ;  /* 0x0000004f004f7308 */ /* 0x000ea20000000800 */
[----:B------:R-:W3:Y:S06]  /*d2c0*/  LDSM.16.MT88.4 R48, [R210+0x5000] ;  /* 0x00500000d230783b */ /* 0x000eec0000004200 */
[-C--:B-----5:R-:W-:Y:S03]  /*d2d0*/  HMMA.16816.F32 R20, R36, R52.reuse, R20 ;  /* 0x000000342414723c */ /* 0x0a0fe60000001814 */
[----:B------:R-:W-:Y:S05]  /*d2e0*/  MUFU.EX2 R72, R72 ;  /* 0x0000004800487308 */ /* 0x000fea0000000800 */
[C---:B------:R-:W-:Y:S05]  /*d2f0*/  HMMA.16816.F32 R24, R40.reuse, R52, R24 ;  /* 0x000000342818723c */ /* 0x040fea0000001818 */
[----:B------:R-:W4:Y:S03]  /*d300*/  MUFU.EX2 R73, R73 ;  /* 0x0000004900497308 */ /* 0x000f260000000800 */
[-C--:B------:R-:W-:Y:S07]  /*d310*/  HMMA.16816.F32 R28, R40, R54.reuse, R28 ;  /* 0x00000036281c723c */ /* 0x080fee000000181c */
[----:B------:R-:W-:Y:S01]  /*d320*/  MUFU.EX2 R76, R76 ;  /* 0x0000004c004c7308 */ /* 0x000fe20000000800 */
[----:B------:R-:W-:Y:S01]  /*d330*/  HMMA.16816.F32 R32, R36, R54, R32 ;  /* 0x000000362420723c */ /* 0x000fe20000001820 */
[----:B------:R-:W-:Y:S03]  /*d340*/  LDSM.16.MT88.4 R52, [R210+0x5400] ;  /* 0x00540000d234783b */ /* 0x000fe60000004200 */
[----:B-1----:R-:W-:Y:S02]  /*d350*/  F2FP.PACK_AB R41, R75, R74 ;  /* 0x0000004a4b29723e */ /* 0x002fe400000000ff */
[----:B--2---:R-:W-:Y:S02]  /*d360*/  F2FP.PACK_AB R43, R79, R78 ;  /* 0x0000004e4f2b723e */ /* 0x004fe400000000ff */
[----:B------:R-:W-:Y:S01]  /*d370*/  F2FP.PACK_AB R36, R226, R225 ;  /* 0x000000e1e224723e */ /* 0x000fe200000000ff */
[----:B------:R-:W1:Y:S03]  /*d380*/  MUFU.EX2 R77, R77 ;  /* 0x0000004d004d7308 */ /* 0x000e660000000800 */
[----:B------:R-:W-:Y:S02]  /*d390*/  F2FP.PACK_AB R38, R228, R227 ;  /* 0x000000e3e426723e */ /* 0x000fe400000000ff */
[----:B------:R-:W-:Y:S02]  /*d3a0*/  F2FP.PACK_AB R37, R71, R70 ;  /* 0x000000464725723e */ /* 0x000fe400000000ff */
[----:B------:R-:W-:Y:S02]  /*d3b0*/  F2FP.PACK_AB R39, R83, R82 ;  /* 0x000000525327723e */ /* 0x000fe400000000ff */
[----:B----4-:R-:W-:Y:S01]  /*d3c0*/  F2FP.PACK_AB R40, R73, R72 ;  /* 0x000000484928723e */ /* 0x010fe200000000ff */
[----:B------:R-:W-:Y:S04]  /*d3d0*/  MUFU.EX2 R86, R86 ;  /* 0x0000005600567308 */ /* 0x000fe80000000800 */
[-C--:B------:R-:W-:Y:S06]  /*d3e0*/  HMMA.16816.F32 R4, R36, R44.reuse, R4 ;  /* 0x0000002c2404723c */ /* 0x080fec0000001804 */
[----:B------:R-:W-:Y:S01]  /*d3f0*/  MUFU.EX2 R87, R87 ;  /* 0x0000005700577308 */ /* 0x000fe20000000800 */
[----:B-1----:R-:W-:Y:S09]  /*d400*/  F2FP.PACK_AB R42, R77, R76 ;  /* 0x0000004c4d2a723e */ /* 0x002ff200000000ff */
[----:B------:R-:W-:Y:S01]  /*d410*/  MUFU.EX2 R98, R98 ;  /* 0x0000006200627308 */ /* 0x000fe20000000800 */
[C---:B------:R-:W-:Y:S09]  /*d420*/  HMMA.16816.F32 R8, R40.reuse, R44, R8 ;  /* 0x0000002c2808723c */ /* 0x040ff20000001808 */
[----:B------:R-:W-:Y:S01]  /*d430*/  MUFU.EX2 R99, R99 ;  /* 0x0000006300637308 */ /* 0x000fe20000000800 */
[-C--:B------:R-:W-:Y:S08]  /*d440*/  HMMA.16816.F32 R12, R40, R46.reuse, R12 ;  /* 0x0000002e280c723c */ /* 0x080ff0000000180c */
[C---:B------:R-:W-:Y:S01]  /*d450*/  HMMA.16816.F32 R16, R36.reuse, R46, R16 ;  /* 0x0000002e2410723c */ /* 0x040fe20000001810 */
[----:B------:R-:W-:Y:S01]  /*d460*/  MUFU.EX2 R90, R90 ;  /* 0x0000005a005a7308 */ /* 0x000fe20000000800 */
[----:B------:R-:W1:Y:S06]  /*d470*/  LDSM.16.MT88.4 R44, [R209+0x5400] ;  /* 0x00540000d12c783b */ /* 0x000e6c0000004200 */
[-C--:B---3--:R-:W-:Y:S03]  /*d480*/  HMMA.16816.F32 R20, R36, R48.reuse, R20 ;  /* 0x000000302414723c */ /* 0x088fe60000001814 */
[----:B------:R-:W2:Y:S05]  /*d490*/  MUFU.EX2 R91, R91 ;  /* 0x0000005b005b7308 */ /* 0x000eaa0000000800 */
[C---:B------:R-:W-:Y:S05]  /*d4a0*/  HMMA.16816.F32 R24, R40.reuse, R48, R24 ;  /* 0x000000302818723c */ /* 0x040fea0000001818 */
[----:B------:R-:W-:Y:S02]  /*d4b0*/  MUFU.EX2 R94, R94 ;  /* 0x0000005e005e7308 */ /* 0x000fe40000000800 */
[----:B------:R-:W-:Y:S01]  /*d4c0*/  FFMA.FTZ R48, R134, R241, R85 ;  /* 0x000000f186307223 */ /* 0x000fe20000010055 */
[-C--:B------:R-:W-:Y:S04]  /*d4d0*/  HMMA.16816.F32 R28, R40, R50.reuse, R28 ;  /* 0x00000032281c723c */ /* 0x080fe8000000181c */
[----:B------:R-:W-:Y:S01]  /*d4e0*/  FADD.FTZ R48, R129, R48 ;  /* 0x0000003081307221 */ /* 0x000fe20000010000 */
[----:B------:R-:W-:Y:S02]  /*d4f0*/  MOV R134, R137 ;  /* 0x0000008900867202 */ /* 0x000fe40000000f00 */
[----:B------:R-:W3:Y:S01]  /*d500*/  MUFU.EX2 R95, R95 ;  /* 0x0000005f005f7308 */ /* 0x000ee20000000800 */
[----:B------:R-:W-:Y:S04]  /*d510*/  HMMA.16816.F32 R32, R36, R50, R32 ;  /* 0x000000322420723c */ /* 0x000fe80000001820 */
[----:B--2---:R-:W-:Y:S03]  /*d520*/  F2FP.PACK_AB R41, R91, R90 ;  /* 0x0000005a5b29723e */ /* 0x004fe600000000ff */
[----:B------:R-:W-:Y:S01]  /*d530*/  F2FP.PACK_AB R36, R230, R229 ;  /* 0x000000e5e624723e */ /* 0x000fe200000000ff */
[----:B------:R-:W-:Y:S01]  /*d540*/  FADD.FTZ R51, R172, R48 ;  /* 0x00000030ac337221 */ /* 0x000fe20000010000 */
[----:B------:R-:W-:Y:S03]  /*d550*/  MUFU.EX2 R88, R88 ;  /* 0x0000005800587308 */ /* 0x000fe60000000800 */
[----:B------:R-:W-:Y:S01]  /*d560*/  FADD.FTZ R51, R176, R51 ;  /* 0x00000033b0337221 */ /* 0x000fe20000010000 */
[----:B------:R-:W-:Y:S01]  /*d570*/  F2FP.PACK_AB R38, R232, R231 ;  /* 0x000000e7e826723e */ /* 0x000fe200000000ff */
[----:B------:R-:W-:Y:S01]  /*d580*/  FADD.FTZ R48, R198, R56 ;  /* 0x00000038c6307221 */ /* 0x000fe20000010000 */
[----:B------:R-:W-:Y:S01]  /*d590*/  F2FP.PACK_AB R37, R87, R86 ;  /* 0x000000565725723e */ /* 0x000fe200000000ff */
[----:B------:R-:W-:Y:S01]  /*d5a0*/  FFMA.FTZ R50, R0, R243, R69 ;  /* 0x000000f300327223 */ /* 0x000fe20000010045 */
[----:B------:R-:W-:Y:S01]  /*d5b0*/  F2FP.PACK_AB R39, R99, R98 ;  /* 0x000000626327723e */ /* 0x000fe200000000ff */
[----:B------:R-:W-:Y:S01]  /*d5c0*/  FADD.FTZ R48, R197, R48 ;  /* 0x00000030c5307221 */ /* 0x000fe20000010000 */
[----:B------:R-:W2:Y:S01]  /*d5d0*/  MUFU.EX2 R89, R89 ;  /* 0x0000005900597308 */ /* 0x000ea20000000800 */
[----:B------:R-:W-:Y:S02]  /*d5e0*/  FADD.FTZ R50, R81, R50 ;  /* 0x0000003251327221 */ /* 0x000fe40000010000 */
[----:B------:R-:W-:Y:S01]  /*d5f0*/  FADD.FTZ R0, R100, R133 ;  /* 0x0000008564007221 */ /* 0x000fe20000010000 */
[----:B---3--:R-:W-:Y:S01]  /*d600*/  F2FP.PACK_AB R43, R95, R94 ;  /* 0x0000005e5f2b723e */ /* 0x008fe200000000ff */
[-C--:B-1----:R-:W-:Y:S03]  /*d610*/  HMMA.16816.F32 R4, R36, R44.reuse, R4 ;  /* 0x0000002c2404723c */ /* 0x082fe60000001804 */
[----:B------:R-:W-:Y:S01]  /*d620*/  FADD.FTZ R49, R113, R0 ;  /* 0x0000000071317221 */ /* 0x000fe20000010000 */
[----:B------:R-:W-:Y:S01]  /*d630*/  MOV R133, R138 ;  /* 0x0000008a00857202 */ /* 0x000fe20000000f00 */
[----:B------:R-:W-:Y:S01]  /*d640*/  MUFU.EX2 R92, R92 ;  /* 0x0000005c005c7308 */ /* 0x000fe20000000800 */
[----:B------:R-:W-:Y:S02]  /*d650*/  FADD.FTZ R0, R97, R50 ;  /* 0x0000003261007221 */ /* 0x000fe40000010000 */
[----:B------:R-:W-:Y:S01]  /*d660*/  FADD.FTZ R49, R135, R49 ;  /* 0x0000003187317221 */ /* 0x000fe20000010000 */
[----:B------:R-:W-:Y:S03]  /*d670*/  MOV R135, R3 ;  /* 0x0000000300877202 */ /* 0x000fe60000000f00 */
[----:B------:R-:W-:Y:S02]  /*d680*/  FADD.FTZ R50, R112, R0 ;  /* 0x0000000070327221 */ /* 0x000fe40000010000 */
[----:B------:R-:W-:Y:S01]  /*d690*/  FADD.FTZ R0, R96, R49 ;  /* 0x0000003160007221 */ /* 0x000fe20000010000 */
        /* <DEDUP_REMOVED lines=15> */
[----:B------:R-:W-:Y:S01]  /*d790*/  FADD.FTZ R53, R80, R50 ;  /* 0x0000003250357221 */ /* 0x000fe20000010000 */
[-C--:B------:R-:W-:Y:S01]  /*d7a0*/  HMMA.16816.F32 R28, R40, R54.reuse, R28 ;  /* 0x00000036281c723c */ /* 0x080fe2000000181c */
[----:B------:R-:W-:Y:S03]  /*d7b0*/  MUFU.EX2 R110, R110 ;  /* 0x0000006e006e7308 */ /* 0x000fe60000000800 */
[----:B------:R-:W-:Y:S02]  /*d7c0*/  FADD.FTZ R52, R101, R0 ;  /* 0x0000000065347221 */ /* 0x000fe40000010000 */
[----:B------:R-:W-:Y:S02]  /*d7d0*/  FADD.FTZ R53, R117, R53 ;  /* 0x0000003575357221 */ /* 0x000fe40000010000 */
[----:B------:R-:W-:Y:S01]  /*d7e0*/  FADD.FTZ R40, R116, R51 ;  /* 0x0000003374287221 */ /* 0x000fe20000010000 */
[----:B------:R-:W-:Y:S02]  /*d7f0*/  HMMA.16816.F32 R32, R36, R54, R32 ;  /* 0x000000362420723c */ /* 0x000fe40000001820 */
[----:B------:R-:W5:Y:S02]  /*d800*/  MUFU.EX2 R111, R111 ;  /* 0x0000006f006f7308 */ /* 0x000f640000000800 */
[----:B------:R-:W-:Y:S02]  /*d810*/  FADD.FTZ R41, R199, R48 ;  /* 0x00000030c7297221 */ /* 0x000fe40000010000 */
[----:B------:R-:W-:Y:S01]  /*d820*/  FADD.FTZ R56, R128, R40 ;  /* 0x0000002880387221 */ /* 0x000fe20000010000 */
[----:B------:R-:W5:Y:S01]  /*d830*/  LDSM.16.MT88.4 R48, [R210+0x5800] ;  /* 0x00580000d230783b */ /* 0x000f620000004200 */
[----:B------:R-:W-:Y:S01]  /*d840*/  FADD.FTZ R54, R200, R41 ;  /* 0x00000029c8367221 */ /* 0x000fe20000010000 */
[----:B------:R-:W-:Y:S03]  /*d850*/  F2FP.PACK_AB R36, R234, R233 ;  /* 0x000000e9ea24723e */ /* 0x000fe600000000ff */
[----:B------:R-:W-:Y:S01]  /*d860*/  FADD.FTZ R0, R186, R56 ;  /* 0x00000038ba007221 */ /* 0x000fe20000010000 */
[----:B------:R-:W-:Y:S01]  /*d870*/  F2FP.PACK_AB R38, R236, R235 ;  /* 0x000000ebec26723e */ /* 0x000fe200000000ff */
[----:B------:R-:W-:Y:S01]  /*d880*/  FADD.FTZ R52, R178, R52 ;  /* 0x00000034b2347221 */ /* 0x000fe20000010000 */
[----:B--2---:R-:W-:Y:S01]  /*d890*/  F2FP.PACK_AB R37, R103, R102 ;  /* 0x000000666725723e */ /* 0x004fe200000000ff */
[----:B------:R-:W-:Y:S01]  /*d8a0*/  FADD.FTZ R55, R201, R54 ;  /* 0x00000036c9377221 */ /* 0x000fe20000010000 */
[----:B-1----:R-:W-:Y:S01]  /*d8b0*/  F2FP.PACK_AB R39, R115, R114 ;  /* 0x000000727327723e */ /* 0x002fe200000000ff */
[----:B------:R-:W-:Y:S01]  /*d8c0*/  FADD.FTZ R54, R189, R0 ;  /* 0x00000000bd367221 */ /* 0x000fe20000010000 */
[----:B----4-:R-:W-:Y:S01]  /*d8d0*/  F2FP.PACK_AB R41, R107, R106 ;  /* 0x0000006a6b29723e */ /* 0x010fe200000000ff */
[----:B------:R-:W-:Y:S01]  /*d8e0*/  FADD.FTZ R0, R184, R52 ;  /* 0x00000034b8007221 */ /* 0x000fe20000010000 */
[----:B------:R-:W-:Y:S01]  /*d8f0*/  MUFU.EX2 R104, R104 ;  /* 0x0000006800687308 */ /* 0x000fe20000000800 */
[----:B------:R-:W-:Y:S02]  /*d900*/  FADD.FTZ R53, R175, R53 ;  /* 0x00000035af357221 */ /* 0x000fe40000010000 */
[----:B------:R-:W-:Y:S01]  /*d910*/  FADD.FTZ R0, R173, R0 ;  /* 0x00000000ad007221 */ /* 0x000fe20000010000 */
[-C--:B---3--:R-:W-:Y:S03]  /*d920*/  HMMA.16816.F32 R4, R36, R44.reuse, R4 ;  /* 0x0000002c2404723c */ /* 0x088fe60000001804 */
[----:B------:R-:W-:Y:S01]  /*d930*/  FADD.FTZ R0, R177, R0 ;  /* 0x00000000b1007221 */ /* 0x000fe20000010000 */
[----:B-----5:R-:W-:Y:S02]  /*d940*/  F2FP.PACK_AB R43, R111, R110 ;  /* 0x0000006e6f2b723e */ /* 0x020fe400000000ff */
[----:B------:R-:W1:Y:S10]  /*d950*/  MUFU.EX2 R105, R105 ;  /* 0x0000006900697308 */ /* 0x000e740000000800 */
        /* <DEDUP_REMOVED lines=13> */
[----:B------:R-:W-:Y:S01]  /*da30*/  FADD.FTZ R52, R136, R44 ;  /* 0x0000002c88347221 */ /* 0x000fe20000010000 */
[----:B------:R-:W-:Y:S01]  /*da40*/  MOV R136, R2 ;  /* 0x0000000200887202 */ /* 0x000fe20000000f00 */
        /* <DEDUP_REMOVED lines=27> */
[----:B------:R-:W-:Y:S01]  /*dc00*/  FADD.FTZ R46, R58, R47 ;  /* 0x0000002f3a2e7221 */ /* 0x000fe20000010000 */
[-C--:B------:R-:W-:Y:S03]  /*dc10*/  HMMA.16816.F32 R144, R168, R152.reuse, R4 ;  /* 0x00000098a890723c */ /* 0x080fe60000001804 */
[----:B------:R-:W-:Y:S02]  /*dc20*/  MUFU.EX2 R56, R120 ;  /* 0x0000007800387308 */ /* 0x000fe40000000800 */
[----:B------:R-:W-:Y:S02]  /*dc30*/  FADD.FTZ R52, R207, R44 ;  /* 0x0000002ccf347221 */ /* 0x000fe40000010000 */
[----:B------:R-:W-:Y:S02]  /*dc40*/  FADD.FTZ R47, R191, R0 ;  /* 0x00000000bf2f7221 */ /* 0x000fe40000010000 */
[----:B------:R-:W-:Y:S03]  /*dc50*/  FADD.FTZ R0, R59, R45 ;  /* 0x0000002d3b007221 */ /* 0x000fe60000010000 */
        /* <DEDUP_REMOVED lines=28> */
[----:B---3--:R-:W-:Y:S01]  /*de20*/  F2FP.PACK_AB R166, R68, R53 ;  /* 0x0000003544a6723e */ /* 0x008fe200000000ff */
[----:B------:R-:W-:Y:S02]  /*de30*/  FADD.FTZ R0, R79, R0 ;  /* 0x000000004f007221 */ /* 0x000fe40000010000 */
        /* <DEDUP_REMOVED lines=51> */
[----:B------:R-:W-:Y:S01]  /*e170*/  IADD3 R0, R222, -0x1, RZ ;  /* 0xffffffffde007810 */ /* 0x000fe20007ffe0ff */
[----:B------:R-:W-:Y:S02]  /*e180*/  FADD.FTZ R4, R53, R4 ;  /* 0x0000000435047221 */ /* 0x000fe40000010000 */
[----:B------:R-:W-:Y:S01]  /*e190*/  FADD.FTZ R242, R240, R6 ;  /* 0x00000006f0f27221 */ /* 0x000fe20000010000 */
[----:B------:R-:W-:Y:S01]  /*e1a0*/  MOV R222, R0 ;  /* 0x0000000000de7202 */ /* 0x000fe20000000f00 */
[----:B------:R-:W-:Y:S02]  /*e1b0*/  FADD.FTZ R241, R64, R7 ;  /* 0x0000000740f17221 */ /* 0x000fe40000010000 */
[----:B------:R-:W-:Y:S02]  /*e1c0*/  FADD.FTZ R244, R65, R5 ;  /* 0x0000000541f47221 */ /* 0x000fe40000010000 */
[----:B------:R-:W-:Y:S01]  /*e1d0*/  FADD.FTZ R243, R68, R4 ;  /* 0x0000000444f37221 */ /* 0x000fe20000010000 */
[----:B------:R-:W-:-:S05]  /*e1e0*/  @P1 BRA `(.L_x_121) ;  /* 0xffffb51000001947 */ /* 0x000fca000383ffff */
.L_x_120:
[----:B------:R1:W5:Y:S01]  /*e1f0*/  LDL R46, [R1+0x18] ;  /* 0x00001800012e7983 */ /* 0x0003620000100800 */
[----:B------:R-:W-:Y:S01]  /*e200*/  ISETP.NE.AND P0, PT, R252, -0x1, PT ;  /* 0xfffffffffc00780c */ /* 0x000fe20003f05270 */
[----:B------:R-:W2:Y:S01]  /*e210*/  LDC.U8 R29, c[0x0][0x329] ;  /* 0x0000ca40ff1d7b82 */ /* 0x000ea20000000000 */
[----:B------:R-:W-:Y:S01]  /*e220*/  BSSY B0, `(.L_x_124) ;  /* 0x00000de000007945 */ /* 0x000fe20003800000 */
[----:B------:R-:W3:Y:S04]  /*e230*/  SHFL.BFLY PT, R0, R241, 0x2, 0x1f ;  /* 0x0c401f00f1007f89 */ /* 0x000ee800000e0000 */
[----:B------:R-:W4:Y:S04]  /*e240*/  SHFL.BFLY PT, R5, R244, 0x2, 0x1f ;  /* 0x0c401f00f4057f89 */ /* 0x000f2800000e0000 */
[----:B------:R-:W1:Y:S04]  /*e250*/  SHFL.BFLY PT, R4, R242, 0x2, 0x1f ;  /* 0x0c401f00f2047f89 */ /* 0x000e6800000e0000 */
[----:B------:R-:W2:Y:S04]  /*e260*/  SHFL.BFLY PT, R6, R243, 0x2, 0x1f ;  /* 0x0c401f00f3067f89 */ /* 0x000ea800000e0000 */
[----:B------:R-:W2:Y:S01]  /*e270*/  S2R R45, SR_TID.X ;  /* 0x00000000002d7919 */ /* 0x000ea20000002100 */
[----:B---3--:R-:W-:-:S02]  /*e280*/  FADD.FTZ R0, R0, R241 ;  /* 0x000000f100007221 */ /* 0x008fc40000010000 */
[----:B----4-:R-:W-:-:S03]  /*e290*/  FADD.FTZ R5, R5, R244 ;  /* 0x000000f405057221 */ /* 0x010fc60000010000 */
[----:B------:R-:W3:Y:S01]  /*e2a0*/  SHFL.BFLY PT, R9, R0, 0x1, 0x1f ;  /* 0x0c201f0000097f89 */ /* 0x000ee200000e0000 */
[----:B-1----:R-:W-:-:S03]  /*e2b0*/  FADD.FTZ R4, R4, R242 ;  /* 0x000000f204047221 */ /* 0x002fc60000010000 */
[----:B------:R-:W1:Y:S01]  /*e2c0*/  SHFL.BFLY PT, R7, R5, 0x1, 0x1f ;  /* 0x0c201f0005077f89 */ /* 0x000e6200000e0000 */
[----:B--2---:R-:W-:-:S03]  /*e2d0*/  FADD.FTZ R6, R6, R243 ;  /* 0x000000f306067221 */ /* 0x004fc60000010000 */
[----:B------:R-:W2:Y:S01]  /*e2e0*/  SHFL.BFLY PT, R10, R4, 0x1, 0x1f ;  /* 0x0c201f00040a7f89 */ /* 0x000ea200000e0000 */
[----:B------:R-:W-:-:S03]  /*e2f0*/  SHF.R.S32.HI R28, RZ, 0x1f, R45 ;  /* 0x0000001fff1c7819 */ /* 0x000fc6000001142d */
[----:B------:R-:W4:Y:S01]  /*e300*/  SHFL.BFLY PT, R8, R6, 0x1, 0x1f ;  /* 0x0c201f0006087f89 */ /* 0x000f2200000e0000 */
[CC--:B------:R-:W-:Y:S02]  /*e310*/  LEA.HI R22, R28.reuse, R45.reuse, RZ, 0x2 ;  /* 0x0000002d1c167211 */ /* 0x0c0fe400078f10ff */
[----:B------:R-:W-:Y:S01]  /*e320*/  LEA.HI R28, R28, R45, RZ, 0x5 ;  /* 0x0000002d1c1c7211 */ /* 0x000fe200078f28ff */
[----:B---3--:R-:W-:Y:S01]  /*e330*/  FADD.FTZ R24, R0, R9 ;  /* 0x0000000900187221 */ /* 0x008fe20000010000 */
[----:B------:R-:W-:Y:S02]  /*e340*/  MOV R0, 0x3f800000 ;  /* 0x3f80000000007802 */ /* 0x000fe40000000f00 */
[----:B------:R-:W-:Y:S01]  /*e350*/  SHF.R.S32.HI R9, RZ, 0x5, R28 ;  /* 0x00000005ff097819 */ /* 0x000fe2000001141c */
[----:B-1----:R-:W-:Y:S01]  /*e360*/  FADD.FTZ R25, R5, R7 ;  /* 0x0000000705197221 */ /* 0x002fe20000010000 */
[----:B------:R-:W-:Y:S01]  /*e370*/  FSETP.NE.FTZ.AND P5, PT, R24, RZ, PT ;  /* 0x000000ff1800720b */ /* 0x000fe20003fb5000 */
[----:B------:R-:W-:-:S02]  /*e380*/  IMAD.MOV.U32 R5, RZ, RZ, 0x3f800000 ;  /* 0x3f800000ff057424 */ /* 0x000fc400078e00ff */
[----:B--2---:R-:W-:Y:S01]  /*e390*/  FADD.FTZ R21, R4, R10 ;  /* 0x0000000a04157221 */ /* 0x004fe20000010000 */
[----:B------:R-:W-:Y:S02]  /*e3a0*/  MOV R4, 0x3f800000 ;  /* 0x3f80000000047802 */ /* 0x000fe40000000f00 */
[----:B------:R-:W-:Y:S01]  /*e3b0*/  FSETP.NE.FTZ.AND P3, PT, R25, RZ, PT ;  /* 0x000000ff1900720b */ /* 0x000fe20003f75000 */
[----:B----4-:R-:W-:Y:S01]  /*e3c0*/  FADD.FTZ R23, R6, R8 ;  /* 0x0000000806177221 */ /* 0x010fe20000010000 */
[----:B------:R-:W-:Y:S01]  /*e3d0*/  FSETP.NE.FTZ.AND P6, PT, R21, RZ, PT ;  /* 0x000000ff1500720b */ /* 0x000fe20003fd5000 */
[----:B------:R-:W-:Y:S01]  /*e3e0*/  @P0 IMAD.WIDE.U32 R6, R252, c[0x0][0x1e8], RZ ;  /* 0x00007a00fc060a25 */ /* 0x000fe200078e00ff */
[----:B------:R-:W-:Y:S02]  /*e3f0*/  LOP3.LUT R8, R22, 0xfffffffc, RZ, 0xc0, !PT ;  /* 0xfffffffc16087812 */ /* 0x000fe400078ec0ff */
[----:B------:R-:W-:Y:S01]  /*e400*/  FSETP.NE.FTZ.AND P4, PT, R23, RZ, PT ;  /* 0x000000ff1700720b */ /* 0x000fe20003f95000 */
[----:B------:R-:W1:Y:S01]  /*e410*/  @P5 MUFU.RCP R5, R24 ;  /* 0x0000001800055308 */ /* 0x000e620000001000 */
[----:B------:R-:W-:Y:S01]  /*e420*/  SHF.R.S32.HI R22, RZ, 0x2, R22 ;  /* 0x00000002ff167819 */ /* 0x000fe20000011416 */
[----:B------:R-:W-:Y:S01]  /*e430*/  @P0 IMAD R44, R252, c[0x0][0x1ec], R7 ;  /* 0x00007b00fc2c0a24 */ /* 0x000fe200078e0207 */
[----:B------:R-:W-:Y:S01]  /*e440*/  IADD3 R8, -R8, R45, RZ ;  /* 0x0000002d08087210 */ /* 0x000fe20007ffe1ff */
[----:B------:R-:W-:Y:S01]  /*e450*/  @P0 IMAD.MOV.U32 R27, RZ, RZ, R6 ;  /* 0x000000ffff1b0224 */ /* 0x000fe200078e0006 */
[----:B------:R-:W-:-:S03]  /*e460*/  MOV R6, 0x3f800000 ;  /* 0x3f80000000067802 */ /* 0x000fc60000000f00 */
[----:B------:R-:W2:Y:S01]  /*e470*/  @P6 MUFU.RCP R4, R21 ;  /* 0x0000001500046308 */ /* 0x000ea20000001000 */
[----:B------:R-:W-:Y:S02]  /*e480*/  IMAD R26, R9, 0x100, R8 ;  /* 0x00000100091a7824 */ /* 0x000fe400078e0208 */
[----:B-1----:R-:W-:-:S05]  /*e490*/  FMUL.FTZ R146, R5, R146 ;  /* 0x0000009205927220 */ /* 0x002fca0000410000 */
[----:B------:R-:W1:Y:S01]  /*e4a0*/  @P4 MUFU.RCP R0, R23 ;  /* 0x0000001700004308 */ /* 0x000e620000001000 */
[C---:B------:R-:W-:Y:S02]  /*e4b0*/  FMUL.FTZ R20, R5.reuse, R147 ;  /* 0x0000009305147220 */ /* 0x040fe40000410000 */
[C---:B------:R-:W-:Y:S02]  /*e4c0*/  FMUL.FTZ R154, R5.reuse, R154 ;  /* 0x0000009a059a7220 */ /* 0x040fe40000410000 */
[C---:B------:R-:W-:Y:S01]  /*e4d0*/  FMUL.FTZ R16, R5.reuse, R155 ;  /* 0x0000009b05107220 */ /* 0x040fe20000410000 */
[----:B------:R-:W-:Y:S01]  /*e4e0*/  F2FP.PACK_AB R20, R20, R146 ;  /* 0x000000921414723e */ /* 0x000fe200000000ff */
[C---:B------:R-:W-:Y:S01]  /*e4f0*/  FMUL.FTZ R158, R5.reuse, R158 ;  /* 0x0000009e059e7220 */ /* 0x040fe20000410000 */
[----:B------:R-:W3:Y:S01]  /*e500*/  @P3 MUFU.RCP R6, R25 ;  /* 0x0000001900063308 */ /* 0x000ee20000001000 */
[C---:B------:R-:W-:Y:S01]  /*e510*/  FMUL.FTZ R13, R5.reuse, R159 ;  /* 0x0000009f050d7220 */ /* 0x040fe20000410000 */
[----:B------:R-:W-:Y:S01]  /*e520*/  F2FP.PACK_AB R16, R16, R154 ;  /* 0x0000009a1010723e */ /* 0x000fe200000000ff */
[----:B------:R-:W-:-:S02]  /*e530*/  FMUL.FTZ R170, R5, R170 ;  /* 0x000000aa05aa7220 */ /* 0x000fc40000410000 */
[----:B------:R-:W-:Y:S01]  /*e540*/  FMUL.FTZ R7, R5, R171 ;  /* 0x000000ab05077220 */ /* 0x000fe20000410000 */
[----:B------:R-:W-:Y:S01]  /*e550*/  SHF.R.S32.HI R5, RZ, 0x1f, R22 ;  /* 0x0000001fff057819 */ /* 0x000fe20000011416 */
[C---:B--2---:R-:W-:Y:S01]  /*e560*/  FMUL.FTZ R144, R4.reuse, R144 ;  /* 0x0000009004907220 */ /* 0x044fe20000410000 */
[----:B------:R-:W-:Y:S01]  /*e570*/  F2FP.PACK_AB R13, R13, R158 ;  /* 0x0000009e0d0d723e */ /* 0x000fe200000000ff */
[C---:B------:R-:W-:Y:S01]  /*e580*/  FMUL.FTZ R18, R4.reuse, R145 ;  /* 0x0000009104127220 */ /* 0x040fe20000410000 */
[----:B------:R-:W-:Y:S01]  /*e590*/  LEA.HI R5, R5, R22, RZ, 0x3 ;  /* 0x0000001605057211 */ /* 0x000fe200078f18ff */
[C---:B------:R-:W-:Y:S01]  /*e5a0*/  FMUL.FTZ R152, R4.reuse, R152 ;  /* 0x0000009804987220 */ /* 0x040fe20000410000 */
[----:B------:R-:W-:Y:S01]  /*e5b0*/  F2FP.PACK_AB R7, R7, R170 ;  /* 0x000000aa0707723e */ /* 0x000fe200000000ff */
[C---:B------:R-:W-:Y:S01]  /*e5c0*/  FMUL.FTZ R17, R4.reuse, R153 ;  /* 0x0000009904117220 */ /* 0x040fe20000410000 */
[----:B------:R-:W-:Y:S01]  /*e5d0*/  LOP3.LUT R5, R5, 0xfffffff8, RZ, 0xc0, !PT ;  /* 0xfffffff805057812 */ /* 0x000fe200078ec0ff */
[----:B------:R-:W-:Y:S01]  /*e5e0*/  FMUL.FTZ R156, R4, R156 ;  /* 0x0000009c049c7220 */ /* 0x000fe20000410000 */
[----:B------:R-:W-:Y:S01]  /*e5f0*/  F2FP.PACK_AB R18, R18, R144 ;  /* 0x000000901212723e */ /* 0x000fe200000000ff */
[----:B------:R-:W-:Y:S01]  /*e600*/  FMUL.FTZ R14, R4, R157 ;  /* 0x0000009d040e7220 */ /* 0x000fe20000410000 */
[----:B------:R-:W-:Y:S01]  /*e610*/  F2FP.PACK_AB R17, R17, R152 ;  /* 0x000000981111723e */ /* 0x000fe200000000ff */
[----:B------:R-:W-:-:S02]  /*e620*/  IMAD.IADD R5, R22, 0x1, -R5 ;  /* 0x0000000116057824 */ /* 0x000fc400078e0a05 */
[----:B------:R-:W-:Y:S01]  /*e630*/  FMUL.FTZ R168, R4, R168 ;  /* 0x000000a804a87220 */ /* 0x000fe20000410000 */
[----:B------:R-:W-:Y:S01]  /*e640*/  F2FP.PACK_AB R14, R14, R156 ;  /* 0x0000009c0e0e723e */ /* 0x000fe200000000ff */
[----:B------:R-:W-:Y:S01]  /*e650*/  FMUL.FTZ R10, R4, R169 ;  /* 0x000000a9040a7220 */ /* 0x000fe20000410000 */
[----:B------:R-:W-:Y:S01]  /*e660*/  LEA.HI R4, R5, R5, RZ, 0x1 ;  /* 0x0000000505047211 */ /* 0x000fe200078f08ff */
[C---:B-1----:R-:W-:Y:S02]  /*e670*/  FMUL.FTZ R140, R0.reuse, R140 ;  /* 0x0000008c008c7220 */ /* 0x042fe40000410000 */
[----:B------:R-:W-:Y:S01]  /*e680*/  FMUL.FTZ R19, R0, R141 ;  /* 0x0000008d00137220 */ /* 0x000fe20000410000 */
[----:B------:R-:W-:Y:S01]  /*e690*/  F2FP.PACK_AB R10, R10, R168 ;  /* 0x000000a80a0a723e */ /* 0x000fe200000000ff */
        /* <DEDUP_REMOVED lines=9> */
[----:B---3--:R-:W-:Y:S01]  /*e730*/  FMUL.FTZ R143, R6, R143 ;  /* 0x0000008f068f7220 */ /* 0x008fe20000410000 */
[----:B------:R-:W-:Y:S01]  /*e740*/  LOP3.LUT R4, R4, 0x3fffffe, RZ, 0xc0, !PT ;  /* 0x03fffffe04047812 */ /* 0x000fe200078ec0ff */
[----:B------:R-:W-:Y:S01]  /*e750*/  FMUL.FTZ R142, R6, R142 ;  /* 0x0000008e068e7220 */ /* 0x000fe20000410000 */
[----:B------:R-:W-:Y:S01]  /*e760*/  LOP3.LUT P2, RZ, R0, 0x2, RZ, 0xc0, !PT ;  /* 0x0000000200ff7812 */ /* 0x000fe2000784c0ff */
[----:B------:R-:W-:Y:S01]  /*e770*/  FMUL.FTZ R151, R6, R151 ;  /* 0x0000009706977220 */ /* 0x000fe20000410000 */
[----:B------:R-:W-:Y:S01]  /*e780*/  F2FP.PACK_AB R12, R12, R160 ;  /* 0x000000a00c0c723e */ /* 0x000fe200000000ff */
[C---:B------:R-:W-:Y:S01]  /*e790*/  FMUL.FTZ R150, R6.reuse, R150 ;  /* 0x0000009606967220 */ /* 0x040fe20000410000 */
[----:B------:R-:W-:Y:S01]  /*e7a0*/  F2FP.PACK_AB R142, R143, R142 ;  /* 0x0000008e8f8e723e */ /* 0x000fe200000000ff */
[C---:B------:R-:W-:Y:S01]  /*e7b0*/  FMUL.FTZ R163, R6.reuse, R163 ;  /* 0x000000a306a37220 */ /* 0x040fe20000410000 */
[----:B------:R-:W-:Y:S01]  /*e7c0*/  F2FP.PACK_AB R9, R9, R164 ;  /* 0x000000a40909723e */ /* 0x000fe200000000ff */
[C---:B------:R-:W-:Y:S01]  /*e7d0*/  FMUL.FTZ R11, R6.reuse, R162 ;  /* 0x000000a2060b7220 */ /* 0x040fe20000410000 */
[----:B------:R-:W-:Y:S01]  /*e7e0*/  F2FP.PACK_AB R150, R151, R150 ;  /* 0x000000969796723e */ /* 0x000fe200000000ff */
[----:B------:R-:W-:-:S02]  /*e7f0*/  FMUL.FTZ R167, R6, R167 ;  /* 0x000000a706a77220 */ /* 0x000fc40000410000 */
[----:B------:R-:W-:Y:S01]  /*e800*/  FMUL.FTZ R8, R6, R166 ;  /* 0x000000a606087220 */ /* 0x000fe20000410000 */
[----:B------:R-:W-:Y:S01]  /*e810*/  SHF.L.U32 R6, R0, 0x6, RZ ;  /* 0x0000000600067819 */ /* 0x000fe200000006ff */
[----:B------:R-:W-:Y:S01]  /*e820*/  IMAD.IADD R4, R5, 0x1, -R4 ;  /* 0x0000000105047824 */ /* 0x000fe200078e0a04 */
[----:B------:R-:W-:Y:S02]  /*e830*/  F2FP.PACK_AB R11, R163, R11 ;  /* 0x0000000ba30b723e */ /* 0x000fe400000000ff */
[----:B------:R-:W-:Y:S02]  /*e840*/  LOP3.LUT R5, R6, 0xc0, RZ, 0xc0, !PT ;  /* 0x000000c006057812 */ /* 0x000fe400078ec0ff */
[----:B------:R-:W-:Y:S02]  /*e850*/  LEA R4, R4, R26, 0x4 ;  /* 0x0000001a04047211 */ /* 0x000fe400078e20ff */
[----:B------:R-:W-:Y:S01]  /*e860*/  LEA.HI R5, R5, R5, RZ, 0x1d ;  /* 0x0000000505057211 */ /* 0x000fe200078fe8ff */
[----:B------:R-:W1:Y:S01]  /*e870*/  LDC.U8 R26, c[0x0][0x328] ;  /* 0x0000ca00ff1a7b82 */ /* 0x000e620000000000 */
[----:B------:R-:W-:-:S02]  /*e880*/  LOP3.LUT R6, R0, 0x1, RZ, 0xc0, !PT ;  /* 0x0000000100067812 */ /* 0x000fc400078ec0ff */
[----:B------:R-:W-:Y:S01]  /*e890*/  F2FP.PACK_AB R8, R167, R8 ;  /* 0x00000008a708723e */ /* 0x000fe200000000ff */
[----:B------:R-:W-:Y:S01]  /*e8a0*/  IMAD.U32 R0, R4, 0x2, R5 ;  /* 0x0000000204007824 */ /* 0x000fe200078e0005 */
[----:B------:R-:W-:Y:S02]  /*e8b0*/  ISETP.NE.U32.AND P1, PT, R6, 0x1, PT ;  /* 0x000000010600780c */ /* 0x000fe40003f25070 */
[----:B------:R-:W-:Y:S01]  /*e8c0*/  MOV R6, 0xfffffff0 ;  /* 0xfffffff000067802 */ /* 0x000fe20000000f00 */
[----:B------:R-:W-:-:S03]  /*e8d0*/  IMAD.SHL.U32 R0, R0, 0x2, RZ ;  /* 0x0000000200007824 */ /* 0x000fc600078e00ff */
[----:B------:R-:W-:Y:S02]  /*e8e0*/  SEL R6, R6, 0x10, !P1 ;  /* 0x0000001006067807 */ /* 0x000fe40004800000 */
[C---:B------:R-:W-:Y:S01]  /*e8f0*/  IADD3 R4, R0.reuse, 0x20, RZ ;  /* 0x0000002000047810 */ /* 0x040fe20007ffe0ff */
[----:B------:R2:W-:Y:S01]  /*e900*/  STS [R0], R18 ;  /* 0x0000001200007388 */ /* 0x0005e20000000800 */
[C---:B------:R-:W-:Y:S02]  /*e910*/  IADD3 R5, R0.reuse, R6, RZ ;  /* 0x0000000600057210 */ /* 0x040fe40007ffe0ff */
[----:B------:R-:W-:Y:S01]  /*e920*/  @P2 IADD3 R4, R0, -0x20, RZ ;  /* 0xffffffe000042810 */ /* 0x000fe20007ffe0ff */
[----:B------:R-:W-:Y:S01]  /*e930*/  STS [R0+0x200], R20 ;  /* 0x0002001400007388 */ /* 0x000fe20000000800 */
[----:B------:R-:W-:-:S03]  /*e940*/  ISETP.NE.AND P1, PT, R29, RZ, PT ;  /* 0x000000ff1d00720c */ /* 0x000fc60003f25270 */
[----:B------:R3:W-:Y:S01]  /*e950*/  STS [R5], R17 ;  /* 0x0000001105007388 */ /* 0x0007e20000000800 */
[----:B-1----:R-:W-:-:S03]  /*e960*/  ISETP.NE.AND P2, PT, R26, RZ, PT ;  /* 0x000000ff1a00720c */ /* 0x002fc60003f45270 */
[----:B------:R1:W-:Y:S04]  /*e970*/  STS [R5+0x200], R16 ;  /* 0x0002001005007388 */ /* 0x0003e80000000800 */
[----:B------:R4:W-:Y:S04]  /*e980*/  STS [R0+0x1000], R19 ;  /* 0x0010001300007388 */ /* 0x0009e80000000800 */
[----:B------:R4:W-:Y:S04]  /*e990*/  STS [R0+0x1200], R142 ;  /* 0x0012008e00007388 */ /* 0x0009e80000000800 */
[----:B------:R4:W-:Y:S04]  /*e9a0*/  STS [R5+0x1000], R15 ;  /* 0x0010000f05007388 */ /* 0x0009e80000000800 */
[----:B--2---:R-:W2:Y:S04]  /*e9b0*/  S2R R18, SR_CTAID.Y ;  /* 0x0000000000127919 */ /* 0x004ea80000002600 */
[----:B------:R2:W-:Y:S01]  /*e9c0*/  STS [R5+0x1200], R150 ;  /* 0x0012009605007388 */ /* 0x0005e20000000800 */
[----:B---3--:R-:W-:-:S03]  /*e9d0*/  MOV R17, 0x7f800000 ;  /* 0x7f80000000117802 */ /* 0x008fc60000000f00 */
[----:B------:R3:W-:Y:S01]  /*e9e0*/  STS [R4], R14 ;  /* 0x0000000e04007388 */ /* 0x0007e20000000800 */
[----:B-1----:R-:W-:-:S03]  /*e9f0*/  MOV R16, 0x7f800000 ;  /* 0x7f80000000107802 */ /* 0x002fc60000000f00 */
[----:B------:R1:W-:Y:S04]  /*ea00*/  STS [R4+0x200], R13 ;  /* 0x0002000d04007388 */ /* 0x0003e80000000800 */
[----:B----4-:R-:W4:Y:S01]  /*ea10*/  S2R R19, SR_CTAID.Z ;  /* 0x0000000000137919 */ /* 0x010f220000002700 */
[----:B------:R-:W-:-:S03]  /*ea20*/  IMAD.IADD R0, R6, 0x1, R4 ;  /* 0x0000000106007824 */ /* 0x000fc600078e0204 */
[----:B------:R-:W4:Y:S04]  /*ea30*/  S2R R15, SR_CTAID.X ;  /* 0x00000000000f7919 */ /* 0x000f280000002500 */
[----:B------:R-:W-:Y:S04]  /*ea40*/  STS [R0], R10 ;  /* 0x0000000a00007388 */ /* 0x000fe80000000800 */
[----:B------:R4:W-:Y:S01]  /*ea50*/  STS [R0+0x200], R7 ;  /* 0x0002000700007388 */ /* 0x0009e20000000800 */
[----:B--2---:R-:W-:-:S03]  /*ea60*/  @P1 MOV R5, c[0x0][0x210] ;  /* 0x0000840000051a02 */ /* 0x004fc60000000f00 */
[----:B------:R2:W-:Y:S01]  /*ea70*/  STS [R4+0x1000], R12 ;  /* 0x0010000c04007388 */ /* 0x0005e20000000800 */
[----:B---3--:R-:W-:Y:S03]  /*ea80*/  @P5 MUFU.LG2 R14, R24 ;  /* 0x00000018000e5308 */ /* 0x008fe60000000c00 */
[----:B------:R3:W-:Y:S04]  /*ea90*/  STS [R4+0x1200], R11 ;  /* 0x0012000b04007388 */ /* 0x0007e80000000800 */
[----:B------:R-:W-:Y:S01]  /*eaa0*/  STS [R0+0x1000], R9 ;  /* 0x0010000900007388 */ /* 0x000fe20000000800 */
[----:B-1----:R-:W-:Y:S03]  /*eab0*/  @P4 MUFU.LG2 R13, R23 ;  /* 0x00000017000d4308 */ /* 0x002fe60000000c00 */
[----:B------:R1:W-:Y:S04]  /*eac0*/  STS [R0+0x1200], R8 ;  /* 0x0012000800007388 */ /* 0x0003e80000000800 */
[----:B------:R-:W-:Y:S01]  /*ead0*/  BAR.SYNC.DEFER_BLOCKING 0x0 ;  /* 0x0000000000007b1d */ /* 0x000fe20000010000 */
[----:B----4-:R-:W-:-:S02]  /*eae0*/  @P1 IMAD R7, R5, c[0x0][0x214], RZ ;  /* 0x0000850005071a24 */ /* 0x010fc400078e02ff */
[----:B------:R-:W-:-:S03]  /*eaf0*/  @!P1 IMAD.MOV.U32 R5, RZ, RZ, c[0x0][0x214] ;  /* 0x00008500ff059624 */ /* 0x000fc600078e00ff */
[----:B--2---:R-:W2:Y:S02]  /*eb00*/  @P6 MUFU.LG2 R12, R21 ;  /* 0x00000015000c6308 */ /* 0x004ea40000000c00 */
[----:B------:R-:W-:Y:S02]  /*eb10*/  @!P1 SEL R7, R5, c[0x0][0x234], !P2 ;  /* 0x00008d0005079a07 */ /* 0x000fe40005000000 */
[----:B---3--:R-:W-:Y:S02]  /*eb20*/  @!P0 SHF.R.S32.HI R4, RZ, 0x1f, R18 ;  /* 0x0000001fff048819 */ /* 0x008fe40000011412 */
[----:B------:R-:W-:Y:S02]  /*eb30*/  ISETP.NE.OR P2, PT, R29, RZ, !P2 ;  /* 0x000000ff1d00720c */ /* 0x000fe40005745670 */
[----:B------:R-:W3:Y:S01]  /*eb40*/  @P3 MUFU.LG2 R11, R25 ;  /* 0x00000019000b3308 */ /* 0x000ee20000000c00 */
[----:B------:R-:W-:Y:S01]  /*eb50*/  @!P0 IMAD R5, R4, c[0x0][0x1e0], RZ ;  /* 0x0000780004058a24 */ /* 0x000fe200078e02ff */
[----:B------:R-:W-:Y:S01]  /*eb60*/  LOP3.LUT R4, R28, 0xffffffe0, RZ, 0xc0, !PT ;  /* 0xffffffe01c047812 */ /* 0x000fe200078ec0ff */
[----:B-1----:R-:W-:Y:S01]  /*eb70*/  @!P0 IMAD.WIDE.U32 R8, R18, c[0x0][0x1e0], RZ ;  /* 0x0000780012088a25 */ /* 0x002fe200078e00ff */
[----:B------:R-:W-:Y:S01]  /*eb80*/  @P1 MOV R0, 0x1 ;  /* 0x0000000100001802 */ /* 0x000fe20000000f00 */
[----:B------:R1:W4:Y:S02]  /*eb90*/  LDS.128 R28, [R221] ;  /* 0x00000000dd1c7984 */ /* 0x0003240000000c00 */
[----:B------:R-:W-:-:S02]  /*eba0*/  @!P1 IMAD R0, R7, c[0x0][0x1c0], RZ ;  /* 0x0000700007009a24 */ /* 0x000fc400078e02ff */
[C---:B------:R-:W-:Y:S01]  /*ebb0*/  @!P0 IMAD R5, R18.reuse, c[0x0][0x1e4], R5 ;  /* 0x0000790012058a24 */ /* 0x040fe200078e0205 */
[----:B------:R1:W1:Y:S01]  /*ebc0*/  LDS.128 R32, [R221+0x800] ;  /* 0x00080000dd207984 */ /* 0x0002620000000c00 */
[----:B------:R-:W-:Y:S02]  /*ebd0*/  @!P2 IMAD R6, R18, c[0x0][0x214], RZ ;  /* 0x000085001206aa24 */ /* 0x000fe400078e02ff */
[----:B------:R-:W-:Y:S01]  /*ebe0*/  @!P0 IMAD.MOV.U32 R27, RZ, RZ, R8 ;  /* 0x000000ffff1b8224 */ /* 0x000fe200078e0008 */
[----:B------:R1:W1:Y:S01]  /*ebf0*/  LDS.128 R36, [R221+0x1000] ;  /* 0x00100000dd247984 */ /* 0x0002620000000c00 */
[----:B------:R-:W-:Y:S01]  /*ec00*/  IMAD.IADD R10, R45, 0x1, -R4 ;  /* 0x000000012d0a7824 */ /* 0x000fe200078e0a04 */
[----:B------:R-:W-:Y:S01]  /*ec10*/  @!P2 SEL R8, R6, R252, !P0 ;  /* 0x000000fc0608a207 */ /* 0x000fe20004000000 */
[----:B------:R-:W-:Y:S01]  /*ec20*/  IMAD R0, R18, R0, RZ ;  /* 0x0000000012007224 */ /* 0x000fe200078e02ff */
[----:B------:R1:W1:Y:S01]  /*ec30*/  LDS.128 R40, [R221+0x1800] ;  /* 0x00180000dd287984 */ /* 0x0002620000000c00 */
[----:B------:R-:W-:Y:S01]  /*ec40*/  @P1 MOV R6, c[0x0][0x210] ;  /* 0x0000840000061a02 */ /* 0x000fe20000000f00 */
[----:B------:R-:W-:Y:S01]  /*ec50*/  @!P1 IMAD.MOV.U32 R6, RZ, RZ, 0x1 ;  /* 0x00000001ff069424 */ /* 0x000fe200078e00ff */
[----:B------:R-:W-:Y:S01]  /*ec60*/  @!P0 IADD3 R44, R9, R5, RZ ;  /* 0x00000005092c8210 */ /* 0x000fe20007ffe0ff */
[----:B--2---:R-:W-:Y:S01]  /*ec70*/  @P6 FMUL.FTZ R9, R12, 0.69314718246459960938 ;  /* 0x3f3172180c096820 */ /* 0x004fe20000410000 */
[----:B------:R-:W-:Y:S01]  /*ec80*/  CS2R R4, SRZ ;  /* 0x0000000000047805 */ /* 0x000fe2000001ff00 */
[----:B------:R-:W-:-:S02]  /*ec90*/  SEL R0, R0, RZ, P2 ;  /* 0x000000ff00007207 */ /* 0x000fc40001000000 */
[----:B------:R-:W-:Y:S02]  /*eca0*/  @!P2 SHF.R.S32.HI R5, RZ, 0x1f, R8 ;  /* 0x0000001fff05a819 */ /* 0x000fe40000011408 */
[----:B------:R-:W-:Y:S01]  /*ecb0*/  LOP3.LUT P0, RZ, R10, 0x3, RZ, 0xc0, !PT ;  /* 0x000000030aff7812 */ /* 0x000fe2000780c0ff */
[----:B------:R-:W-:Y:S01]  /*ecc0*/  IMAD R0, R19, R7, R0 ;  /* 0x0000000713007224 */ /* 0x000fe200078e0200 */
[----:B------:R-:W-:Y:S01]  /*ecd0*/  @!P2 MOV R4, R8 ;  /* 0x000000080004a202 */ /* 0x000fe20000000f00 */
[----:B------:R-:W-:Y:S01]  /*ece0*/  IMAD R8, R15, R6, RZ ;  /* 0x000000060f087224 */ /* 0x000fe200078e02ff */
[----:B------:R-:W-:Y:S01]  /*ecf0*/  MOV R18, 0x7f800000 ;  /* 0x7f80000000127802 */ /* 0x000fe20000000f00 */
[----:B------:R-:W-:Y:S02]  /*ed00*/  @P6 FFMA.FTZ R18, R138, c[0x0][0x238], R9 ;  /* 0x00008e008a126a23 */ /* 0x000fe40000010009 */
[----:B------:R-:W-:Y:S01]  /*ed10*/  @P4 FMUL.FTZ R9, R13, 0.69314718246459960938 ;  /* 0x3f3172180d094820 */ /* 0x000fe20000410000 */
[----:B------:R-:W-:Y:S01]  /*ed20*/  SHF.L.U32 R12, R8, 0x7, RZ ;  /* 0x00000007080c7819 */ /* 0x000fe200000006ff */
[----:B------:R-:W-:-:S02]  /*ed30*/  @P5 FMUL.FTZ R10, R14, 0.69314718246459960938 ;  /* 0x3f3172180e0a5820 */ /* 0x000fc40000410000 */
[----:B---3--:R-:W-:Y:S01]  /*ed40*/  @P3 FMUL.FTZ R8, R11, 0.69314718246459960938 ;  /* 0x3f3172180b083820 */ /* 0x008fe20000410000 */
[----:B------:R-:W-:Y:S01]  /*ed50*/  IADD3 R7, P2, P1, R12, R4, R0 ;  /* 0x000000040c077210 */ /* 0x000fe2000795e000 */
[----:B------:R-:W-:Y:S01]  /*ed60*/  IMAD.MOV.U32 R15, RZ, RZ, 0x7f800000 ;  /* 0x7f800000ff0f7424 */ /* 0x000fe200078e00ff */
[----:B------:R-:W-:Y:S01]  /*ed70*/  SHF.R.S32.HI R4, RZ, 0x1f, R12 ;  /* 0x0000001fff047819 */ /* 0x000fe2000001140c */
[----:B------:R-:W-:Y:S01]  /*ed80*/  @P4 FFMA.FTZ R15, R2, c[0x0][0x238], R9 ;  /* 0x00008e00020f4a23 */ /* 0x000fe20000010009 */
[----:B------:R-:W-:Y:S01]  /*ed90*/  SHF.R.S32.HI R0, RZ, 0x1f, R0 ;  /* 0x0000001fff007819 */ /* 0x000fe20000011400 */
[----:B------:R-:W-:Y:S02]  /*eda0*/  @P5 FFMA.FTZ R17, R137, c[0x0][0x238], R10 ;  /* 0x00008e0089115a23 */ /* 0x000fe4000001000a */
[----:B------:R-:W-:Y:S01]  /*edb0*/  @P3 FFMA.FTZ R16, R3, c[0x0][0x238], R8 ;  /* 0x00008e0003103a23 */ /* 0x000fe20000010008 */
[----:B------:R-:W-:Y:S01]  /*edc0*/  IADD3.X R2, R4, R5, R0, P2, P1 ;  /* 0x0000000504027210 */ /* 0x000fe200017e2400 */
[----:B------:R-:W-:Y:S05]  /*edd0*/  @P0 BRA `(.L_x_125) ;  /* 0x0000022000000947 */ /* 0x000fea0003800000 */
[----:B----4-:R-:W2:Y:S04]  /*ede0*/  LDL.LU R48, [R1+0x28] ;  /* 0x0000280001307983 */ /* 0x010ea80000300800 */
[----:B------:R-:W2:Y:S02]  /*edf0*/  LDL.LU R47, [R1+0x2c] ;  /* 0x00002c00012f7983 */ /* 0x000ea40000300800 */
[----:B--2---:R-:W-:-:S05]  /*ee00*/  IMAD R0, R47, 0x10, R48 ;  /* 0x000000102f007824 */ /* 0x004fca00078e0230 */
[CC--:B-----5:R-:W-:Y:S02]  /*ee10*/  ISETP.GE.AND P6, PT, R0.reuse, R46.reuse, PT ;  /* 0x0000002e0000720c */ /* 0x0e0fe40003fc6270 */
[C---:B------:R-:W-:Y:S02]  /*ee20*/  IADD3 R4, R0.reuse, 0x8, RZ ;  /* 0x0000000800047810 */ /* 0x040fe40007ffe0ff */
[----:B------:R-:W-:Y:S02]  /*ee30*/  IADD3 R3, R0, 0x40, RZ ;  /* 0x0000004000037810 */ /* 0x000fe40007ffe0ff */
[-C--:B------:R-:W-:Y:S02]  /*ee40*/  ISETP.GE.AND P5, PT, R4, R46.reuse, PT ;  /* 0x0000002e0400720c */ /* 0x080fe40003fa6270 */
[----:B------:R-:W-:Y:S02]  /*ee50*/  IADD3 R5, R0, 0x48, RZ ;  /* 0x0000004800057810 */ /* 0x000fe40007ffe0ff */
[----:B------:R-:W-:-:S02]  /*ee60*/  ISETP.GE.AND P4, PT, R3, R46, PT ;  /* 0x0000002e0300720c */ /* 0x000fc40003f86270 */
[----:B------:R-:W-:Y:S01]  /*ee70*/  ISETP.GE.AND P3, PT, R5, R46, PT ;  /* 0x0000002e0500720c */ /* 0x000fe20003f66270 */
[----:B------:R-:W-:-:S05]  /*ee80*/  @!P6 IMAD R0, R0, R6, RZ ;  /* 0x000000060000e224 */ /* 0x000fca00078e02ff */
[----:B------:R-:W-:Y:S01]  /*ee90*/  @!P6 IADD3 R9, P0, R0, R7, RZ ;  /* 0x000000070009e210 */ /* 0x000fe20007f1e0ff */
[----:B------:R-:W-:-:S03]  /*eea0*/  @!P5 IMAD R4, R4, R6, RZ ;  /* 0x000000060404d224 */ /* 0x000fc600078e02ff */
[----:B------:R-:W-:Y:S01]  /*eeb0*/  @!P6 LEA.HI.X.SX32 R10, R0, R2, 0x1, P0 ;  /* 0x00000002000ae211 */ /* 0x000fe200000f0eff */
[-C--:B------:R-:W-:Y:S01]  /*eec0*/  @!P4 IMAD R11, R3, R6.reuse, RZ ;  /* 0x00000006030bc224 */ /* 0x080fe200078e02ff */
[CC--:B------:R-:W-:Y:S01]  /*eed0*/  @!P5 IADD3 R0, P2, R4.reuse, R7.reuse, RZ ;  /* 0x000000070400d210 */ /* 0x0c0fe20007f5e0ff */
[----:B------:R-:W-:Y:S01]  /*eee0*/  @!P3 IMAD R3, R5, R6, RZ ;  /* 0x000000060503b224 */ /* 0x000fe200078e02ff */
[C---:B------:R-:W-:Y:S02]  /*eef0*/  @!P6 LEA R8, P0, R9.reuse, c[0x0][0x200], 0x2 ;  /* 0x000080000908ea11 */ /* 0x040fe400078010ff */
[----:B------:R-:W-:Y:S02]  /*ef00*/  @!P5 LEA.HI.X.SX32 R4, R4, R2, 0x1, P2 ;  /* 0x000000020404d211 */ /* 0x000fe400010f0eff */
[----:B------:R-:W-:Y:S02]  /*ef10*/  @!P6 LEA.HI.X R9, R9, c[0x0][0x204], R10, 0x2, P0 ;  /* 0x000081000909ea11 */ /* 0x000fe400000f140a */
[----:B------:R-:W-:-:S02]  /*ef20*/  @!P4 IADD3 R5, P1, R11, R7, RZ ;  /* 0x000000070b05c210 */ /* 0x000fc40007f3e0ff */
[C---:B------:R-:W-:Y:S01]  /*ef30*/  @!P5 LEA R6, P2, R0.reuse, c[0x0][0x200], 0x2 ;  /* 0x000080000006da11 */ /* 0x040fe200078410ff */
[----:B------:R2:W-:Y:S01]  /*ef40*/  @!P6 STG.E [R8.64], R18 ;  /* 0x000000120800e986 */ /* 0x0005e2000c101906 */
[----:B------:R-:W-:Y:S02]  /*ef50*/  @!P3 IADD3 R10, P0, R3, R7, RZ ;  /* 0x00000007030ab210 */ /* 0x000fe40007f1e0ff */
[-C--:B------:R-:W-:Y:S02]  /*ef60*/  @!P4 LEA.HI.X.SX32 R11, R11, R2.reuse, 0x1, P1 ;  /* 0x000000020b0bc211 */ /* 0x080fe400008f0eff */
[----:B------:R-:W-:Y:S02]  /*ef70*/  @!P5 LEA.HI.X R7, R0, c[0x0][0x204], R4, 0x2, P2 ;  /* 0x000081000007da11 */ /* 0x000fe400010f1404 */
[----:B------:R-:W-:Y:S02]  /*ef80*/  @!P3 LEA.HI.X.SX32 R3, R3, R2, 0x1, P0 ;  /* 0x000000020303b211 */ /* 0x000fe400000f0eff */
[----:B------:R-:W-:Y:S01]  /*ef90*/  @!P4 LEA R4, P1, R5, c[0x0][0x200], 0x2 ;  /* 0x000080000504ca11 */ /* 0x000fe200078210ff */
[----:B------:R2:W-:Y:S01]  /*efa0*/  @!P5 STG.E [R6.64], R17 ;  /* 0x000000110600d986 */ /* 0x0005e2000c101906 */
[----:B------:R-:W-:-:S02]  /*efb0*/  @!P3 LEA R2, P0, R10, c[0x0][0x200], 0x2 ;  /* 0x000080000a02ba11 */ /* 0x000fc400078010ff */
[----:B------:R-:W-:Y:S02]  /*efc0*/  @!P4 LEA.HI.X R5, R5, c[0x0][0x204], R11, 0x2, P1 ;  /* 0x000081000505ca11 */ /* 0x000fe400008f140b */
[----:B------:R-:W-:-:S03]  /*efd0*/  @!P3 LEA.HI.X R3, R10, c[0x0][0x204], R3, 0x2, P0 ;  /* 0x000081000a03ba11 */ /* 0x000fc600000f1403 */
[----:B------:R2:W-:Y:S04]  /*efe0*/  @!P4 STG.E [R4.64], R15 ;  /* 0x0000000f0400c986 */ /* 0x0005e8000c101906 */
[----:B------:R2:W-:Y:S02]  /*eff0*/  @!P3 STG.E [R2.64], R16 ;  /* 0x000000100200b986 */ /* 0x0005e4000c101906 */
.L_x_125:
[----:B----4-:R-:W-:Y:S05]  /*f000*/  BSYNC B0 ;  /* 0x0000000000007941 */ /* 0x010fea0003800000 */
.L_x_124:
[----:B------:R3:W5:Y:S01]  /*f010*/  LDL.64 R10, [R1+0x10] ;  /* 0x00001000010a7983 */ /* 0x0007620000100a00 */
[C---:B--2---:R-:W-:Y:S01]  /*f020*/  IADD3 R2, P0, R248.reuse, R27, RZ ;  /* 0x0000001bf8027210 */ /* 0x044fe20007f1e0ff */
[----:B------:R-:W-:Y:S01]  /*f030*/  BSSY B0, `(.L_x_126) ;  /* 0x0000012000007945 */ /* 0x000fe20003800000 */
[----:B------:R-:W-:Y:S02]  /*f040*/  ISETP.GE.AND P1, PT, R248, c[0x0][0x220], PT ;  /* 0x00008800f8007a0c */ /* 0x000fe40003f26270 */
        /* <DEDUP_REMOVED lines=16> */
.L_x_127:
[----:B------:R-:W-:Y:S05]  /*f150*/  BSYNC B0 ;  /* 0x0000000000007941 */ /* 0x000fea0003800000 */
.L_x_126:
[----:B------:R-:W4:Y:S01]  /*f160*/  LDL.LU R0, [R1+0x20] ;  /* 0x0000200001007983 */ /* 0x000f220000300800 */
[----:B------:R-:W-:Y:S01]  /*f170*/  BSSY B0, `(.L_x_128) ;  /* 0x000000e000007945 */ /* 0x000fe20003800000 */
[----:B----4-:R-:W-:-:S13]  /*f180*/  ISETP.GE.OR P0, PT, R0, R46, P1 ;  /* 0x0000002e0000720c */ /* 0x010fda0000f06670 */
[----:B------:R-:W-:Y:S05]  /*f190*/  @P0 BRA `(.L_x_129) ;  /* 0x000000b000000947 */ /* 0x000fea0003800000 */
[----:B--2---:R-:W-:Y:S01]  /*f1a0*/  IADD3 R4, P0, R10, 0x20, RZ ;  /* 0x000000200a047810 */ /* 0x004fe20007f1e0ff */
        /* <DEDUP_REMOVED lines=9> */
[----:B-1----:R1:W-:Y:S02]  /*f240*/  STG.E.128 [R4.64], R32 ;  /* 0x0000002004007986 */ /* 0x0023e4000c101d06 */
.L_x_129:
[----:B------:R-:W-:Y:S05]  /*f250*/  BSYNC B0 ;  /* 0x0000000000007941 */ /* 0x000fea0003800000 */
.L_x_128:
[----:B------:R-:W4:Y:S01]  /*f260*/  LDL.LU R0, [R1+0x1c] ;  /* 0x00001c0001007983 */ /* 0x000f220000300800 */
[----:B------:R-:W-:Y:S01]  /*f270*/  BSSY B0, `(.L_x_130) ;  /* 0x000000e000007945 */ /* 0x000fe20003800000 */
[----:B----4-:R-:W-:-:S13]  /*f280*/  ISETP.GE.OR P0, PT, R0, R46, P1 ;  /* 0x0000002e0000720c */ /* 0x010fda0000f06670 */
[----:B------:R-:W-:Y:S05]  /*f290*/  @P0 BRA `(.L_x_131) ;  /* 0x000000b000000947 */ /* 0x000fea0003800000 */
[----:B-12---:R-:W-:Y:S01]  /*f2a0*/  IADD3 R4, P0, R10, 0x40, RZ ;  /* 0x000000400a047810 */ /* 0x006fe20007f1e0ff */
        /* <DEDUP_REMOVED lines=10> */
.L_x_131:
[----:B------:R-:W-:Y:S05]  /*f350*/  BSYNC B0 ;  /* 0x0000000000007941 */ /* 0x000fea0003800000 */
.L_x_130:
[----:B------:R-:W4:Y:S02]  /*f360*/  LDL.LU R0, [R1+0x24] ;  /* 0x0000240001007983 */ /* 0x000f240000300800 */
[----:B----4-:R-:W-:-:S13]  /*f370*/  ISETP.GE.OR P1, PT, R0, R46, P1 ;  /* 0x0000002e0000720c */ /* 0x010fda0000f26670 */
[----:B------:R-:W-:Y:S05]  /*f380*/  @P1 EXIT ;  /* 0x000000000000194d */ /* 0x000fea0003800000 */
[----:B------:R-:W-:Y:S01]  /*f390*/  IADD3 R6, P0, R10, 0x60, RZ ;  /* 0x000000600a067810 */ /* 0x000fe20007f1e0ff */
[----:B------:R-:W-:Y:S01]  /*f3a0*/  IMAD.MOV.U32 R2, RZ, RZ, R8 ;  /* 0x000000ffff027224 */ /* 0x000fe200078e0008 */
[----:B------:R-:W-:-:S03]  /*f3b0*/  MOV R3, R7 ;  /* 0x0000000700037202 */ /* 0x000fc60000000f00 */
[----:B------:R-:W-:Y:S02]  /*f3c0*/  IMAD.X R0, RZ, RZ, R11, P0 ;  /* 0x000000ffff007224 */ /* 0x000fe400000e060b */
[----:B-12---:R-:W-:-:S04]  /*f3d0*/  IMAD.WIDE.U32 R4, R6, c[0x0][0x1e8], R2 ;  /* 0x00007a0006047a25 */ /* 0x006fc800078e0002 */
[----:B------:R-:W-:Y:S01]  /*f3e0*/  IMAD R0, R0, c[0x0][0x1e8], RZ ;  /* 0x00007a0000007a24 */ /* 0x000fe200078e02ff */
[----:B------:R-:W-:-:S03]  /*f3f0*/  LEA R2, P0, R4, c[0x0][0x1d0], 0x1 ;  /* 0x0000740004027a11 */ /* 0x000fc600078008ff */
[----:B------:R-:W-:-:S05]  /*f400*/  IMAD R0, R6, c[0x0][0x1ec], R0 ;  /* 0x00007b0006007a24 */ /* 0x000fca00078e0200 */
[----:B------:R-:W-:-:S04]  /*f410*/  IADD3 R0, R5, R0, RZ ;  /* 0x0000000005007210 */ /* 0x000fc80007ffe0ff */
[----:B------:R-:W-:-:S05]  /*f420*/  LEA.HI.X R3, R4, c[0x0][0x1d4], R0, 0x1, P0 ;  /* 0x0000750004037a11 */ /* 0x000fca00000f0c00 */
[----:B------:R-:W-:Y:S01]  /*f430*/  STG.E.128 [R2.64], R40 ;  /* 0x0000002802007986 */ /* 0x000fe2000c101d06 */
[----:B------:R-:W-:Y:S05]  /*f440*/  EXIT ;  /* 0x000000000000794d */ /* 0x000fea0003800000 */
.L_x_90:
[----:B-1----:R-:W1:Y:S01]  /*f450*/  LDC.U8 R4, c[0x0][0x329] ;  /* 0x0000ca40ff047b82 */ /* 0x002e620000000000 */
[----:B------:R-:W-:Y:S01]  /*f460*/  ISETP.NE.AND P4, PT, R252, -0x1, PT ;  /* 0xfffffffffc00780c */ /* 0x000fe20003f85270 */
[----:B------:R-:W-:Y:S01]  /*f470*/  BSSY B0, `(.L_x_132) ;  /* 0x000003f000007945 */ /* 0x000fe20003800000 */
[----:B------:R-:W-:Y:S02]  /*f480*/  SHF.R.S32.HI R8, RZ, 0x1f, R227 ;  /* 0x0000001fff087819 */ /* 0x000fe400000114e3 */
[----:B------:R-:W-:Y:S02]  /*f490*/  IADD3 R14, -R226, R172, RZ ;  /* 0x000000ace20e7210 */ /* 0x000fe40007ffe1ff */
[----:B------:R-:W-:Y:S01]  /*f4a0*/  LEA.HI R8, R8, R227, RZ, 0x2 ;  /* 0x000000e308087211 */ /* 0x000fe200078f10ff */
[----:B------:R-:W2:Y:S03]  /*f4b0*/  LDC.U8 R0, c[0x0][0x328] ;  /* 0x0000ca00ff007b82 */ /* 0x000ea60000000000 */
[----:B------:R-:W-:-:S03]  /*f4c0*/  LOP3.LUT R7, R8, 0xfffffffc, RZ, 0xc0, !PT ;  /* 0xfffffffc08077812 */ /* 0x000fc600078ec0ff */
[----:B------:R-:W-:-:S04]  /*f4d0*/  @P4 IMAD.WIDE.U32 R2, R252, c[0x0][0x1e8], RZ ;  /* 0x00007a00fc024a25 */ /* 0x000fc800078e00ff */
[----:B------:R-:W-:Y:S02]  /*f4e0*/  @P4 IMAD.MOV.U32 R10, RZ, RZ, R2 ;  /* 0x000000ffff0a4224 */ /* 0x000fe400078e0002 */
[----:B------:R-:W-:Y:S01]  /*f4f0*/  IMAD.IADD R20, R227, 0x1, -R7 ;  /* 0x00000001e3147824 */ /* 0x000fe200078e0a07 */
[----:B-1----:R-:W-:Y:S02]  /*f500*/  ISETP.NE.AND P0, PT, R4, RZ, PT ;  /* 0x000000ff0400720c */ /* 0x002fe40003f05270 */
[----:B--2---:R-:W-:Y:S02]  /*f510*/  ISETP.NE.AND P3, PT, R0, RZ, PT ;  /* 0x000000ff0000720c */ /* 0x004fe40003f65270 */
[----:B------:R-:W-:Y:S02]  /*f520*/  @!P4 SHF.R.S32.HI R0, RZ, 0x1f, R25 ;  /* 0x0000001fff00c819 */ /* 0x000fe40000011419 */
[----:B------:R-:W-:Y:S01]  /*f530*/  ISETP.NE.OR P2, PT, R4, RZ, !P3 ;  /* 0x000000ff0400720c */ /* 0x000fe20005f45670 */
[----:B------:R-:W-:-:S06]  /*f540*/  @P4 IMAD R4, R252, c[0x0][0x1ec], R3 ;  /* 0x00007b00fc044a24 */ /* 0x000fcc00078e0203 */
        /* <DEDUP_REMOVED lines=11> */
[----:B------:R-:W-:Y:S01]  /*f600*/  SHF.R.S32.HI R3, RZ, 0x1f, R16 ;  /* 0x0000001fff037819 */ /* 0x000fe20000011410 */
[----:B------:R-:W-:Y:S01]  /*f610*/  IMAD.SHL.U32 R0, R20, 0x8, RZ ;  /* 0x0000000814007824 */ /* 0x000fe200078e00ff */
[----:B------:R-:W-:Y:S01]  /*f620*/  CS2R R6, SRZ ;  /* 0x0000000000067805 */ /* 0x000fe2000001ff00 */
[----:B------:R-:W-:Y:S02]  /*f630*/  @P0 IMAD.MOV.U32 R2, RZ, RZ, 0x1 ;  /* 0x00000001ff020424 */ /* 0x000fe400078e00ff */
[----:B------:R-:W-:Y:S01]  /*f640*/  @!P0 IMAD R2, R5, c[0x0][0x1c0], RZ ;  /* 0x0000700005028a24 */ /* 0x000fe200078e02ff */
[C---:B------:R-:W-:Y:S01]  /*f650*/  IADD3 R10, P3, R0.reuse, R10, RZ ;  /* 0x0000000a000a7210 */ /* 0x040fe20007f7e0ff */
[C---:B------:R-:W-:Y:S01]  /*f660*/  @!P1 IMAD R252, R25.reuse, c[0x0][0x214], RZ ;  /* 0x0000850019fc9a24 */ /* 0x040fe200078e02ff */
[C---:B------:R-:W-:Y:S01]  /*f670*/  ISETP.GE.AND P1, PT, R0.reuse, c[0x0][0x220], PT ;  /* 0x0000880000007a0c */ /* 0x040fe20003f26270 */
[----:B------:R-:W-:Y:S01]  /*f680*/  IMAD R2, R25, R2, RZ ;  /* 0x0000000219027224 */ /* 0x000fe200078e02ff */
[----:B------:R-:W-:Y:S01]  /*f690*/  LEA.HI.X.SX32 R11, R0, R4, 0x1, P3 ;  /* 0x00000004000b7211 */ /* 0x000fe200018f0eff */
[----:B------:R-:W-:Y:S01]  /*f6a0*/  IMAD R0, R3, c[0x0][0x1f0], RZ ;  /* 0x00007c0003007a24 */ /* 0x000fe200078e02ff */
[----:B------:R-:W-:Y:S01]  /*f6b0*/  SHF.R.S32.HI R4, RZ, 0x2, R8 ;  /* 0x00000002ff047819 */ /* 0x000fe20000011408 */
[----:B------:R-:W-:Y:S01]  /*f6c0*/  @!P0 IMAD.MOV.U32 R17, RZ, RZ, 0x1 ;  /* 0x00000001ff118424 */ /* 0x000fe200078e00ff */
[----:B------:R-:W-:Y:S01]  /*f6d0*/  SEL R3, R2, RZ, P2 ;  /* 0x000000ff02037207 */ /* 0x000fe20001000000 */
[----:B------:R-:W-:Y:S01]  /*f6e0*/  IMAD R9, R16, c[0x0][0x1f4], R0 ;  /* 0x00007d0010097a24 */ /* 0x000fe200078e0200 */
[-C--:B------:R-:W-:Y:S01]  /*f6f0*/  ISETP.GE.OR P3, PT, R4, R14.reuse, P1 ;  /* 0x0000000e0400720c */ /* 0x080fe20000f66670 */
[--C-:B------:R-:W-:Y:S01]  /*f700*/  @!P2 IMAD.MOV.U32 R6, RZ, RZ, R252.reuse ;  /* 0x000000ffff06a224 */ /* 0x100fe200078e00fc */
[----:B------:R-:W-:Y:S01]  /*f710*/  @!P2 SHF.R.S32.HI R7, RZ, 0x1f, R252 ;  /* 0x0000001fff07a819 */ /* 0x000fe200000114fc */
[----:B------:R-:W-:Y:S01]  /*f720*/  IMAD R2, R226, R17, RZ ;  /* 0x00000011e2027224 */ /* 0x000fe200078e02ff */
[----:B------:R-:W-:Y:S01]  /*f730*/  ISETP.GE.AND P6, PT, R4, R14, PT ;  /* 0x0000000e0400720c */ /* 0x000fe20003fc6270 */
[C---:B------:R-:W-:Y:S01]  /*f740*/  IMAD R0, R16.reuse, R5, R3 ;  /* 0x0000000510007224 */ /* 0x040fe200078e0203 */
[----:B------:R-:W-:Y:S01]  /*f750*/  SHF.R.S32.HI R5, RZ, 0x1f, R4 ;  /* 0x0000001fff057819 */ /* 0x000fe20000011404 */
[----:B------:R-:W-:Y:S01]  /*f760*/  IMAD.WIDE.U32 R10, R16, c[0x0][0x1f0], R10 ;  /* 0x00007c00100a7a25 */ /* 0x000fe200078e000a */
[----:B------:R-:W-:-:S02]  /*f770*/  SHF.R.S32.HI R8, RZ, 0x1f, R2 ;  /* 0x0000001fff087819 */ /* 0x000fc40000011402 */
        /* <DEDUP_REMOVED lines=14> */
.L_x_133:
[----:B------:R-:W-:Y:S05]  /*f860*/  BSYNC B0 ;  /* 0x0000000000007941 */ /* 0x000fea0003800000 */
.L_x_132:
        /* <DEDUP_REMOVED lines=16> */
.L_x_135:
[----:B------:R-:W-:Y:S05]  /*f970*/  BSYNC B0 ;  /* 0x0000000000007941 */ /* 0x000fea0003800000 */
.L_x_134:
        /* <DEDUP_REMOVED lines=16> */
.L_x_137:
[----:B------:R-:W-:Y:S05]  /*fa80*/  BSYNC B0 ;  /* 0x0000000000007941 */ /* 0x000fea0003800000 */
.L_x_136:
        /* <DEDUP_REMOVED lines=15> */
.L_x_139:
[----:B------:R-:W-:Y:S05]  /*fb80*/  BSYNC B0 ;  /* 0x0000000000007941 */ /* 0x000fea0003800000 */
.L_x_138:
        /* <DEDUP_REMOVED lines=34> */
.L_x_140:
        /* <DEDUP_REMOVED lines=13> */
.L_x_1127:


//--------------------- .text._ZN5flash16flash_fwd_kernelI23Flash_fwd_kernel_traitsILi32ELi128ELi128ELi4ELb0ELb0EN7cutlass6half_tE19Flash_kernel_traitsILi32ELi128ELi128ELi4ES3_EELb0ELb0ELb1ELb0ELb0ELb1ELb0ELb0EEEvNS_16Flash_fwd_paramsE --------------------------
	.section	.text._ZN5flash16flash_fwd_kernelI23Flash_fwd_kernel_traitsILi32ELi128ELi128ELi4ELb0ELb0EN7cutlass6half_tE19Flash_kernel_traitsILi32ELi128ELi128ELi4ES3_EELb0ELb0ELb1ELb0ELb0ELb1ELb0ELb0EEEvNS_16Flash_fwd_paramsE,"ax",@progbits
	.sectioninfo	@"SHI_REGISTERS=255"
	.align	128
        .global         _ZN5flash16flash_fwd_kernelI23Flash_fwd_kernel_traitsILi32ELi128ELi128ELi4ELb0ELb0EN7cutlass6half_tE19Flash_kernel_traitsILi32ELi128ELi128ELi4ES3_EELb0ELb0ELb1ELb0ELb0ELb1ELb0ELb0EEEvNS_16Flash_fwd_paramsE
        .type           _ZN5flash16flash_fwd_kernelI23Flash_fwd_kernel_traitsILi32ELi128ELi128ELi4ELb0ELb0EN7cutlass6half_tE19Flash_kernel_traitsILi32ELi128ELi128ELi4ES3_EELb0ELb0ELb1ELb0ELb0ELb1ELb0ELb0EEEvNS_16Flash_fwd_paramsE,@function
        .size           _ZN5flash16flash_fwd_kernelI23Flash_fwd_kernel_traitsILi32ELi128ELi128ELi4ELb0ELb0EN7cutlass6half_tE19Flash_kernel_traitsILi32ELi128ELi128ELi4ES3_EELb0ELb0ELb1ELb0ELb0ELb1ELb0ELb0EEEvNS_16Flash_fwd_paramsE,(.L_x_1128 - _ZN5flash16flash_fwd_kernelI23Flash_fwd_kernel_traitsILi32ELi128ELi128ELi4ELb0ELb0EN7cutlass6half_tE19Flash_kernel_traitsILi32ELi128ELi128ELi4ES3_EELb0ELb0ELb1ELb0ELb0ELb1ELb0ELb0EEEvNS_16Flash_fwd_paramsE)
        .other          _ZN5flash16flash_fwd_kernelI23Flash_fwd_kernel_traitsILi32ELi128ELi128ELi4ELb0ELb0EN7cutlass6half_tE19Flash_kernel_traitsILi32ELi128ELi128ELi4ES3_EELb0ELb0ELb1ELb0ELb0ELb1ELb0ELb0EEEvNS_16Flash_fwd_paramsE,@"STO_CUDA_ENTRY STV_DEFAULT"
_ZN5flash16flash_fwd_kernelI23Flash_fwd_kernel_traitsILi32ELi128ELi128ELi4ELb0ELb0EN7cutlass6half_tE19Flash_kernel_traitsILi32ELi128ELi128ELi4ES3_EELb0ELb0ELb1ELb0ELb0ELb1ELb0ELb0EEEvNS_16Flash_fwd_paramsE:
.text._ZN5flash16flash_fwd_kernelI23Flash_fwd_kernel_traitsILi32ELi128ELi128ELi4ELb0ELb0EN7cutlass6half_tE19Flash_kernel_traitsILi32ELi128ELi128ELi4ES3_EELb0ELb0ELb1ELb0ELb0ELb1ELb0ELb0EEEvNS_16Flash_fwd_paramsE:
        /* <DEDUP_REMOVED lines=16> */
[CC--:B------:R-:W-:Y:S01]  /*0100*/  IMAD.WIDE R6, R0.reuse, R2.reuse, c[0x0][0x248] ;  /* 0x0000920000067625 */ /* 0x0c0fe200078e0202 */
[----:B------:R1:W2:Y:S04]  /*0110*/  @P2 LDG.E R223, [R4.64] ;  /* 0x0000000804df2981 */ /* 0x0002a8000c1e1900 */
[----:B------:R1:W2:Y:S01]  /*0120*/  @P2 LDG.E R155, [R4.64+0x4] ;  /* 0x00000408049b2981 */ /* 0x0002a2000c1e1900 */
[----:B------:R-:W-:-:S06]  /*0130*/  @P0 IMAD.WIDE R10, R0, R2, c[0x0][0x250] ;  /* 0x00009400000a0625 */ /* 0x000fcc00078e0202 */
[----:B------:R3:W5:Y:S04]  /*0140*/  @!P1 LDG.E R8, [R6.64] ;  /* 0x0000000806089981 */ /* 0x000768000c1e1900 */
[----:B------:R-:W4:Y:S04]  /*0150*/  S2R R226, SR_CTAID.X ;  /* 0x0000000000e27919 */ /* 0x000f280000002500 */
[----:B------:R-:W2:Y:S01]  /*0160*/  S2R R26, SR_CTAID.Z ;  /* 0x00000000001a7919 */ /* 0x000ea20000002700 */
[----:B-1----:R-:W-:-:S06]  /*0170*/  IMAD.MOV.U32 R4, RZ, RZ, RZ ;  /* 0x000000ffff047224 */ /* 0x002fcc00078e00ff */
        /* <DEDUP_REMOVED lines=10> */
.L_x_141:
[----:B---34-:R-:W-:Y:S02]  /*0220*/  MOV R3, c[0x0][0x218] ;  /* 0x0000860000037a02 */ /* 0x018fe40000000f00 */
.L_x_142:
[----:B------:R-:W-:-:S04]  /*0230*/  ISETP.NE.U32.AND P2, PT, RZ, c[0x0][0x258], PT ;  /* 0x00009600ff007a0c */ /* 0x000fc80003f45070 */
[----:B------:R-:W-:-:S13]  /*0240*/  ISETP.NE.AND.EX P2, PT, RZ, c[0x0][0x25c], PT, P2 ;  /* 0x00009700ff007a0c */ /* 0x000fda0003f45320 */
[----:B-1----:R-:W-:-:S05]  /*0250*/  @P2 IMAD.WIDE R6, R0, R2, c[0x0][0x258] ;  /* 0x0000960000062625 */ /* 0x002fca00078e0202 */
        /* <DEDUP_REMOVED lines=9> */
[----:B------:R-:W-:Y:S01]  /*02f0*/  IADD3 R5, -R155, 0xff, R159 ;  /* 0x000000ff9b057810 */ /* 0x000fe20007ffe19f */
[----:B------:R-:W1:Y:S01]  /*0300*/  S2R R154, SR_TID.X ;  /* 0x00000000009a7919 */ /* 0x000e620000002100 */
[C---:B------:R-:W-:Y:S02]  /*0310*/  IADD3 R7, R225.reuse, R159, -R155 ;  /* 0x0000009fe1077210 */ /* 0x040fe40007ffe89b */
[----:B------:R-:W-:Y:S02]  /*0320*/  IADD3 R9, R225, 0x7f, RZ ;  /* 0x0000007fe1097810 */ /* 0x000fe40007ffe0ff */
[----:B------:R-:W-:Y:S02]  /*0330*/  IADD3 R5, R5, c[0x0][0x2e8], R225 ;  /* 0x0000ba0005057a10 */ /* 0x000fe40007ffe0e1 */
[----:B------:R-:W-:Y:S02]  /*0340*/  IADD3 R7, R7, -c[0x0][0x2e4], RZ ;  /* 0x8000b90007077a10 */ /* 0x000fe40007ffe0ff */
[----:B------:R-:W-:-:S02]  /*0350*/  SHF.R.S32.HI R2, RZ, 0x1f, R9 ;  /* 0x0000001fff027819 */ /* 0x000fc40000011409 */
[----:B------:R-:W-:Y:S02]  /*0360*/  SHF.R.S32.HI R3, RZ, 0x1f, R5 ;  /* 0x0000001fff037819 */ /* 0x000fe40000011405 */
[----:B------:R-:W-:Y:S02]  /*0370*/  SHF.R.S32.HI R6, RZ, 0x1f, R7 ;  /* 0x0000001fff067819 */ /* 0x000fe40000011407 */
[----:B------:R-:W-:Y:S02]  /*0380*/  LEA.HI R2, R2, R9, RZ, 0x7 ;  /* 0x0000000902027211 */ /* 0x000fe400078f38ff */
[----:B------:R-:W-:Y:S02]  /*0390*/  LEA.HI R3, R3, R5, RZ, 0x7 ;  /* 0x0000000503037211 */ /* 0x000fe400078f38ff */
[----:B------:R-:W-:Y:S02]  /*03a0*/  LEA.HI R6, R6, R7, RZ, 0x7 ;  /* 0x0000000706067211 */ /* 0x000fe400078f38ff */
[----:B------:R-:W-:-:S02]  /*03b0*/  SHF.R.S32.HI R2, RZ, 0x7, R2 ;  /* 0x00000007ff027819 */ /* 0x000fc40000011402 */
[----:B------:R-:W-:Y:S02]  /*03c0*/  SHF.R.S32.HI R3, RZ, 0x7, R3 ;  /* 0x00000007ff037819 */ /* 0x000fe40000011403 */
[----:B------:R-:W-:Y:S02]  /*03d0*/  SHF.R.S32.HI R6, RZ, 0x7, R6 ;  /* 0x00000007ff067819 */ /* 0x000fe40000011406 */
[----:B------:R-:W-:Y:S02]  /*03e0*/  IMNMX R184, R2, R3, PT ;  /* 0x0000000302b87217 */ /* 0x000fe40003800200 */
[----:B------:R-:W-:-:S04]  /*03f0*/  IMNMX R220, RZ, R6, !PT ;  /* 0x00000006ffdc7217 */ /* 0x000fc80007800200 */
[----:B------:R-:W-:-:S13]  /*0400*/  ISETP.GT.AND P0, PT, R184, R220, PT ;  /* 0x000000dcb800720c */ /* 0x000fda0003f04270 */
[----:B------:R-:W-:Y:S05]  /*0410*/  @P0 BRA `(.L_x_143) ;  /* 0x0000091000000947 */ /* 0x000fea0003800000 */
[----:B-1----:R-:W1:Y:S01]  /*0420*/  LDC.U8 R6, c[0x0][0x329] ;  /* 0x0000ca40ff067b82 */ /* 0x002e620000000000 */
[----:B------:R-:W-:Y:S01]  /*0430*/  ISETP.NE.AND P0, PT, R223, -0x1, PT ;  /* 0xffffffffdf00780c */ /* 0x000fe20003f05270 */
[----:B------:R-:W-:Y:S01]  /*0440*/  IMAD.IADD R155, R155, 0x1, -R159 ;  /* 0x000000019b9b7824 */ /* 0x000fe200078e0a9f */
[----:B------:R-:W-:Y:S01]  /*0450*/  SHF.R.S32.HI R2, RZ, 0x1f, R154 ;  /* 0x0000001fff027819 */ /* 0x000fe2000001149a */
[----:B------:R-:W-:Y:S03]  /*0460*/  BSSY B0, `(.L_x_144) ;  /* 0x000003a000007945 */ /* 0x000fe60003800000 */
[----:B------:R-:W-:Y:S01]  /*0470*/  LEA.HI R2, R2, R154, RZ, 0x2 ;  /* 0x0000009a02027211 */ /* 0x000fe200078f10ff */
[----:B------:R-:W2:Y:S03]  /*0480*/  LDC.U8 R3, c[0x0][0x328] ;  /* 0x0000ca00ff037b82 */ /* 0x000ea60000000000 */
[----:B------:R-:W-:-:S02]  /*0490*/  LOP3.LUT R7, R2, 0x1ffffffc, RZ, 0xc0, !PT ;  /* 0x1ffffffc02077812 */ /* 0x000fc400078ec0ff */
[----:B------:R-:W-:Y:S01]  /*04a0*/  SHF.R.S32.HI R2, RZ, 0x2, R2 ;  /* 0x00000002ff027819 */ /* 0x000fe20000011402 */
[----:B------:R-:W-:Y:S01]  /*04b0*/  @!P0 IMAD.WIDE.U32 R10, R0, c[0x0][0x1e0], RZ ;  /* 0x00007800000a8a25 */ /* 0x000fe200078e00ff */
[----:B------:R-:W-:-:S03]  /*04c0*/  @!P0 SHF.R.S32.HI R4, RZ, 0x1f, R0 ;  /* 0x0000001fff048819 */ /* 0x000fc60000011400 */
[----:B------:R-:W-:Y:S02]  /*04d0*/  IMAD.IADD R7, R154, 0x1, -R7 ;  /* 0x000000019a077824 */ /* 0x000fe400078e0a07 */
[----:B------:R-:W-:Y:S02]  /*04e0*/  @!P0 IMAD R4, R4, c[0x0][0x1e0], RZ ;  /* 0x0000780004048a24 */ /* 0x000fe400078e02ff */
[----:B------:R-:W-:Y:S01]  /*04f0*/  @P0 IMAD.WIDE.U32 R8, R223, c[0x0][0x1e8], RZ ;  /* 0x00007a00df080a25 */ /* 0x000fe200078e00ff */
[----:B------:R-:W-:Y:S02]  /*0500*/  @!P0 MOV R8, R10 ;  /* 0x0000000a00088202 */ /* 0x000fe40000000f00 */
[----:B-1----:R-:W-:Y:S01]  /*0510*/  ISETP.NE.AND P2, PT, R6, RZ, PT ;  /* 0x000000ff0600720c */ /* 0x002fe20003f45270 */
[----:B------:R-:W-:Y:S02]  /*0520*/  @!P0 IMAD R4, R0, c[0x0][0x1e4], R4 ;  /* 0x0000790000048a24 */ /* 0x000fe400078e0204 */
[----:B------:R-:W-:-:S02]  /*0530*/  IMAD.SHL.U32 R7, R7, 0x8, RZ ;  /* 0x0000000807077824 */ /* 0x000fc400078e00ff */
[----:B------:R-:W-:Y:S01]  /*0540*/  @P0 IMAD R5, R223, c[0x0][0x1ec], R9 ;  /* 0x00007b00df050a24 */ /* 0x000fe200078e0209 */
[----:B------:R-:W-:Y:S02]  /*0550*/  @!P0 IADD3 R5, R11, R4, RZ ;  /* 0x000000040b058210 */ /* 0x000fe40007ffe0ff */
[----:B--2---:R-:W-:-:S04]  /*0560*/  ISETP.NE.AND P1, PT, R3, RZ, PT ;  /* 0x000000ff0300720c */ /* 0x004fc80003f25270 */
[----:B------:R-:W-:Y:S01]  /*0570*/  ISETP.NE.OR P3, PT, R6, RZ, !P1 ;  /* 0x000000ff0600720c */ /* 0x000fe20004f65670 */
[----:B------:R-:W-:Y:S02]  /*0580*/  @P2 IMAD.MOV.U32 R3, RZ, RZ, c[0x0][0x210] ;  /* 0x00008400ff032624 */ /* 0x000fe400078e00ff */
[----:B------:R-:W-:Y:S02]  /*0590*/  @!P2 IMAD.MOV.U32 R6, RZ, RZ, c[0x0][0x214] ;  /* 0x00008500ff06a624 */ /* 0x000fe400078e00ff */
[----:B------:R-:W-:-:S03]  /*05a0*/  @P2 IMAD R3, R3, c[0x0][0x214], RZ ;  /* 0x0000850003032a24 */ /* 0x000fc600078e02ff */
[----:B------:R-:W-:Y:S01]  /*05b0*/  @!P2 SEL R3, R6, c[0x0][0x234], !P1 ;  /* 0x00008d000603aa07 */ /* 0x000fe20004800000 */
[----:B------:R-:W-:Y:S01]  /*05c0*/  @P2 IMAD.MOV.U32 R6, RZ, RZ, 0x1 ;  /* 0x00000001ff062424 */ /* 0x000fe200078e00ff */
[----:B------:R-:W-:-:S03]  /*05d0*/  IADD3 R4, P1, R7, R8, RZ ;  /* 0x0000000807047210 */ /* 0x000fc60007f3e0ff */
[----:B------:R-:W-:Y:S01]  /*05e0*/  @!P2 IMAD R6, R3, c[0x0][0x1c0], RZ ;  /* 0x000070000306aa24 */ /* 0x000fe200078e02ff */
[----:B------:R-:W-:Y:S01]  /*05f0*/  LEA.HI.X.SX32 R5, R7, R5, 0x1, P1 ;  /* 0x0000000507057211 */ /* 0x000fe200008f0eff */
[C---:B------:R-:W-:Y:S01]  /*0600*/  @!P3 IMAD R8, R0.reuse, c[0x0][0x214], RZ ;  /* 0x000085000008ba24 */ /* 0x040fe200078e02ff */
[----:B------:R-:W-:Y:S01]  /*0610*/  SHF.R.S32.HI R7, RZ, 0x1f, R26 ;  /* 0x0000001fff077819 */ /* 0x000fe2000001141a */
[----:B------:R-:W-:Y:S02]  /*0620*/  IMAD R0, R0, R6, RZ ;  /* 0x0000000600007224 */ /* 0x000fe400078e02ff */
[----:B------:R-:W-:Y:S01]  /*0630*/  @P2 IMAD.MOV.U32 R6, RZ, RZ, c[0x0][0x210] ;  /* 0x00008400ff062624 */ /* 0x000fe200078e00ff */
[----:B------:R-:W-:Y:S01]  /*0640*/  @!P2 MOV R6, 0x1 ;  /* 0x000000010006a802 */ /* 0x000fe20000000f00 */
[----:B------:R-:W-:Y:S01]  /*0650*/  IMAD R7, R7, c[0x0][0x1f0], RZ ;  /* 0x00007c0007077a24 */ /* 0x000fe200078e02ff */
[----:B------:R-:W-:Y:S01]  /*0660*/  @!P3 SEL R223, R8, R223, !P0 ;  /* 0x000000df08dfb207 */ /* 0x000fe20004000000 */
[----:B------:R-:W-:Y:S01]  /*0670*/  IMAD.WIDE.U32 R4, R26, c[0x0][0x1f0], R4 ;  /* 0x00007c001a047a25 */ /* 0x000fe200078e0004 */
[----:B------:R-:W-:Y:S01]  /*0680*/  SEL R0, R0, RZ, P3 ;  /* 0x000000ff00007207 */ /* 0x000fe20001800000 */
[----:B------:R-:W-:Y:S01]  /*0690*/  CS2R R8, SRZ ;  /* 0x0000000000087805 */ /* 0x000fe2000001ff00 */
[----:B------:R-:W-:Y:S01]  /*06a0*/  ISETP.GE.AND P2, PT, R2, R155, PT ;  /* 0x0000009b0200720c */ /* 0x000fe20003f46270 */
[----:B------:R-:W-:Y:S01]  /*06b0*/  IMAD R7, R26, c[0x0][0x1f4], R7 ;  /* 0x00007d001a077a24 */ /* 0x000fe200078e0207 */
[----:B------:R-:W-:Y:S01]  /*06c0*/  @!P3 SHF.R.S32.HI R9, RZ, 0x1f, R223 ;  /* 0x0000001fff09b819 */ /* 0x000fe200000114df */
[----:B------:R-:W-:-:S02]  /*06d0*/  IMAD R159, R159, R6, RZ ;  /* 0x000000069f9f7224 */ /* 0x000fc400078e02ff */
[----:B------:R-:W-:Y:S01]  /*06e0*/  IMAD R26, R26, R3, R0 ;  /* 0x000000031a1a7224 */ /* 0x000fe200078e0200 */
[--C-:B------:R-:W-:Y:S01]  /*06f0*/  SHF.R.S32.HI R3, RZ, 0x1f, R2.reuse ;  /* 0x0000001fff037819 */ /* 0x100fe20000011402 */
[----:B------:R-:W-:Y:S01]  /*0700*/  @!P3 IMAD.MOV.U32 R8, RZ, RZ, R223 ;  /* 0x000000ffff08b224 */ /* 0x000fe200078e00df */
[----:B------:R-:W-:Y:S02]  /*0710*/  SHF.R.S32.HI R0, RZ, 0x1f, R159 ;  /* 0x0000001fff007819 */ /* 0x000fe4000001149f */
[----:B------:R-:W-:Y:S01]  /*0720*/  IADD3 R13, R5, R7, RZ ;  /* 0x00000007050d7210 */ /* 0x000fe20007ffe0ff */
[----:B------:R-:W-:Y:S01]  /*0730*/  IMAD.WIDE R226, R226, 0x80, R2 ;  /* 0x00000080e2e27825 */ /* 0x000fe200078e0202 */
[--C-:B------:R-:W-:Y:S02]  /*0740*/  IADD3 R159, P1, P0, R159, R8, R26.reuse ;  /* 0x000000089f9f7210 */ /* 0x100fe4000783e01a */
[----:B------:R-:W-:-:S04]  /*0750*/  SHF.R.S32.HI R8, RZ, 0x1f, R26 ;  /* 0x0000001fff087819 */ /* 0x000fc8000001141a */
[----:B------:R-:W-:Y:S01]  /*0760*/  IADD3.X R8, R0, R9, R8, P1, P0 ;  /* 0x0000000900087210 */ /* 0x000fe20000fe0408 */
        /* <DEDUP_REMOVED lines=9> */
.L_x_145:
[----:B------:R-:W-:Y:S05]  /*0800*/  BSYNC B0 ;  /* 0x0000000000007941 */ /* 0x000fea0003800000 */
.L_x_144:
[----:B------:R-:W-:Y:S01]  /*0810*/  IADD3 R10, R2, 0x20, RZ ;  /* 0x00000020020a7810 */ /* 0x000fe20007ffe0ff */
[----:B------:R-:W-:Y:S03]  /*0820*/  BSSY B0, `(.L_x_146) ;  /* 0x000000e000007945 */ /* 0x000fe60003800000 */
[----:B------:R-:W-:-:S13]  /*0830*/  ISETP.GE.AND P0, PT, R10, R155, PT ;  /* 0x0000009b0a00720c */ /* 0x000fda0003f06270 */
[----:B------:R-:W-:Y:S05]  /*0840*/  @P0 BRA `(.L_x_147) ;  /* 0x000000b000000947 */ /* 0x000fea0003800000 */
[----:B------:R-:W-:Y:S01]  /*0850*/  IADD3 R7, P0, R226, 0x20, RZ ;  /* 0x00000020e2077810 */ /* 0x000fe20007f1e0ff */
[----:B-1----:R-:W-:Y:S01]  /*0860*/  IMAD.MOV.U32 R14, RZ, RZ, R4 ;  /* 0x000000ffff0e7224 */ /* 0x002fe200078e0004 */
[----:B------:R-:W-:-:S03]  /*0870*/  MOV R15, R13 ;  /* 0x0000000d000f7202 */ /* 0x000fc60000000f00 */
[----:B------:R-:W-:Y:S02]  /*0880*/  IMAD.X R0, RZ, RZ, R227, P0 ;  /* 0x000000ffff007224 */ /* 0x000fe400000e06e3 */
[----:B------:R-:W-:-:S04]  /*0890*/  IMAD.WIDE.U32 R14, R7, c[0x0][0x1e8], R14 ;  /* 0x00007a00070e7a25 */ /* 0x000fc800078e000e */
[----:B------:R-:W-:Y:S01]  /*08a0*/  IMAD R0, R0, c[0x0][0x1e8], RZ ;  /* 0x00007a0000007a24 */ /* 0x000fe200078e02ff */
[----:B------:R-:W-:-:S03]  /*08b0*/  LEA R16, P0, R14, c[0x0][0x1d0], 0x1 ;  /* 0x000074000e107a11 */ /* 0x000fc600078008ff */
[----:B------:R-:W-:-:S05]  /*08c0*/  IMAD R0, R7, c[0x0][0x1ec], R0 ;  /* 0x00007b0007007a24 */ /* 0x000fca00078e0200 */
[----:B------:R-:W-:-:S04]  /*08d0*/  IADD3 R0, R15, R0, RZ ;  /* 0x000000000f007210 */ /* 0x000fc80007ffe0ff */
[----:B------:R-:W-:-:S05]  /*08e0*/  LEA.HI.X R17, R14, c[0x0][0x1d4], R0, 0x1, P0 ;  /* 0x000075000e117a11 */ /* 0x000fca00000f0c00 */
[----:B------:R1:W-:Y:S02]  /*08f0*/  STG.E.128 [R16.64], RZ ;  /* 0x000000ff10007986 */ /* 0x0003e4000c101d08 */
.L_x_147:
[----:B------:R-:W-:Y:S05]  /*0900*/  BSYNC B0 ;  /* 0x0000000000007941 */ /* 0x000fea0003800000 */
.L_x_146:
        /* <DEDUP_REMOVED lines=15> */
.L_x_149:
[----:B------:R-:W-:Y:S05]  /*0a00*/  BSYNC B0 ;  /* 0x0000000000007941 */ /* 0x000fea0003800000 */
.L_x_148:
[----:B------:R-:W-:Y:S01]  /*0a10*/  IADD3 R7, R2, 0x60, RZ ;  /* 0x0000006002077810 */ /* 0x000fe20007ffe0ff */
[----:B------:R-:W-:Y:S03]  /*0a20*/  BSSY B0, `(.L_x_150) ;  /* 0x000000d000007945 */ /* 0x000fe60003800000 */
[----:B------:R-:W-:-:S13]  /*0a30*/  ISETP.GE.AND P0, PT, R7, R155, PT ;  /* 0x0000009b0700720c */ /* 0x000fda0003f06270 */
        /* <DEDUP_REMOVED lines=10> */
[----:B------:R2:W-:Y:S02]  /*0ae0*/  STG.E.128 [R4.64], RZ ;  /* 0x000000ff04007986 */ /* 0x0005e4000c101d08 */
.L_x_151:
[----:B------:R-:W-:Y:S05]  /*0af0*/  BSYNC B0 ;  /* 0x0000000000007941 */ /* 0x000fea0003800000 */
.L_x_150:
[----:B------:R-:W-:-:S04]  /*0b00*/  LOP3.LUT P6, RZ, R154, 0x3, RZ, 0xc0, !PT ;  /* 0x000000039aff7812 */ /* 0x000fc800078cc0ff */
[-C--:B------:R-:W-:Y:S02]  /*0b10*/  ISETP.GE.OR P5, PT, R2, R155.reuse, P6 ;  /* 0x0000009b0200720c */ /* 0x080fe400037a6670 */
[-C--:B------:R-:W-:Y:S02]  /*0b20*/  ISETP.GE.OR P4, PT, R10, R155.reuse, P6 ;  /* 0x0000009b0a00720c */ /* 0x080fe40003786670 */
[-C--:B------:R-:W-:Y:S02]  /*0b30*/  ISETP.GE.OR P3, PT, R9, R155.reuse, P6 ;  /* 0x0000009b0900720c */ /* 0x080fe40003766670 */
[----:B------:R-:W-:-:S07]  /*0b40*/  ISETP.GE.OR P6, PT, R7, R155, P6 ;  /* 0x0000009b0700720c */ /* 0x000fce00037c6670 */
[-C--:B--2---:R-:W-:Y:S02]  /*0b50*/  @!P5 IMAD R4, R2, R6.reuse, RZ ;  /* 0x000000060204d224 */ /* 0x084fe400078e02ff */
[-C--:B------:R-:W-:Y:S02]  /*0b60*/  @!P4 IMAD R0, R10, R6.reuse, RZ ;  /* 0x000000060a00c224 */ /* 0x080fe400078e02ff */
[----:B------:R-:W-:Y:S01]  /*0b70*/  @!P3 IMAD R3, R9, R6, RZ ;  /* 0x000000060903b224 */ /* 0x000fe200078e02ff */
[-C--:B------:R-:W-:Y:S02]  /*0b80*/  @!P5 IADD3 R5, P0, R4, R159.reuse, RZ ;  /* 0x0000009f0405d210 */ /* 0x080fe40007f1e0ff */
[-C--:B------:R-:W-:Y:S02]  /*0b90*/  @!P4 IADD3 R2, P1, R0, R159.reuse, RZ ;  /* 0x0000009f0002c210 */ /* 0x080fe40007f3e0ff */
[----:B------:R-:W-:Y:S02]  /*0ba0*/  @!P5 LEA.HI.X.SX32 R9, R4, R8, 0x1, P0 ;  /* 0x000000080409d211 */ /* 0x000fe400000f0eff */
[----:B------:R-:W-:-:S02]  /*0bb0*/  @!P3 IADD3 R4, P0, R3, R159, RZ ;  /* 0x0000009f0304b210 */ /* 0x000fc40007f1e0ff */
[-C--:B------:R-:W-:Y:S02]  /*0bc0*/  @!P4 LEA.HI.X.SX32 R0, R0, R8.reuse, 0x1, P1 ;  /* 0x000000080000c211 */ /* 0x080fe400008f0eff */
[----:B------:R-:W-:Y:S02]  /*0bd0*/  @!P4 LEA R12, P1, R2, c[0x0][0x200], 0x2 ;  /* 0x00008000020cca11 */ /* 0x000fe400078210ff */
[----:B------:R-:W-:Y:S02]  /*0be0*/  @!P3 LEA.HI.X.SX32 R3, R3, R8, 0x1, P0 ;  /* 0x000000080303b211 */ /* 0x000fe400000f0eff */
[C---:B-1----:R-:W-:Y:S02]  /*0bf0*/  @!P5 LEA R14, P2, R5.reuse, c[0x0][0x200], 0x2 ;  /* 0x00008000050eda11 */ /* 0x042fe400078410ff */
[----:B------:R-:W-:Y:S02]  /*0c00*/  @!P3 LEA R10, P0, R4, c[0x0][0x200], 0x2 ;  /* 0x00008000040aba11 */ /* 0x000fe400078010ff */
[----:B------:R-:W-:Y:S01]  /*0c10*/  @!P4 LEA.HI.X R13, R2, c[0x0][0x204], R0, 0x2, P1 ;  /* 0x00008100020dca11 */ /* 0x000fe200008f1400 */
[----:B------:R-:W-:Y:S01]  /*0c20*/  @!P5 IMAD.MOV.U32 R0, RZ, RZ, 0x7f800000 ;  /* 0x7f800000ff00d424 */ /* 0x000fe200078e00ff */
[----:B------:R-:W-:Y:S01]  /*0c30*/  @!P5 LEA.HI.X R15, R5, c[0x0][0x204], R9, 0x2, P2 ;  /* 0x00008100050fda11 */ /* 0x000fe200010f1409 */
[----:B------:R-:W-:Y:S01]  /*0c40*/  @!P3 IMAD.MOV.U32 R2, RZ, RZ, 0x7f800000 ;  /* 0x7f800000ff02b424 */ /* 0x000fe200078e00ff */
[----:B------:R-:W-:Y:S01]  /*0c50*/  @!P3 LEA.HI.X R11, R4, c[0x0][0x204], R3, 0x2, P0 ;  /* 0x00008100040bba11 */ /* 0x000fe200000f1403 */
[----:B------:R-:W-:-:S02]  /*0c60*/  @!P4 IMAD.MOV.U32 R3, RZ, RZ, 0x7f800000 ;  /* 0x7f800000ff03c424 */ /* 0x000fc400078e00ff */
[----:B------:R1:W-:Y:S04]  /*0c70*/  @!P5 STG.E [R14.64], R0 ;  /* 0x000000000e00d986 */ /* 0x0003e8000c101908 */
[----:B------:R1:W-:Y:S04]  /*0c80*/  @!P4 STG.E [R12.64], R3 ;  /* 0x000000030c00c986 */ /* 0x0003e8000c101908 */
[----:B------:R1:W-:Y:S01]  /*0c90*/  @!P3 STG.E [R10.64], R2 ;  /* 0x000000020a00b986 */ /* 0x0003e2000c101908 */
[----:B------:R-:W-:Y:S05]  /*0ca0*/  @P6 EXIT ;  /* 0x000000000000694d */ /* 0x000fea0003800000 */
[----:B------:R-:W-:Y:S02]  /*0cb0*/  IMAD R6, R7, R6, RZ ;  /* 0x0000000607067224 */ /* 0x000fe400078e02ff */
[----:B-1----:R-:W-:-:S03]  /*0cc0*/  IMAD.MOV.U32 R0, RZ, RZ, 0x7f800000 ;  /* 0x7f800000ff007424 */ /* 0x002fc600078e00ff */
[----:B------:R-:W-:-:S04]  /*0cd0*/  IADD3 R159, P0, R6, R159, RZ ;  /* 0x0000009f069f7210 */ /* 0x000fc80007f1e0ff */
[----:B------:R-:W-:Y:S02]  /*0ce0*/  LEA.HI.X.SX32 R6, R6, R8, 0x1, P0 ;  /* 0x0000000806067211 */ /* 0x000fe400000f0eff */
[----:B------:R-:W-:-:S04]  /*0cf0*/  LEA R2, P0, R159, c[0x0][0x200], 0x2 ;  /* 0x000080009f027a11 */ /* 0x000fc800078010ff */
[----:B------:R-:W-:-:S05]  /*0d00*/  LEA.HI.X R3, R159, c[0x0][0x204], R6, 0x2, P0 ;  /* 0x000081009f037a11 */ /* 0x000fca00000f1406 */
[----:B------:R-:W-:Y:S01]  /*0d10*/  STG.E [R2.64], R0 ;  /* 0x0000000002007986 */ /* 0x000fe2000c101908 */
[----:B------:R-:W-:Y:S05]  /*0d20*/  EXIT ;  /* 0x000000000000794d */ /* 0x000fea0003800000 */
.L_x_143:
[----:B-1----:R-:W-:Y:S02]  /*0d30*/  ISETP.NE.AND P1, PT, R223, -0x1, PT ;  /* 0xffffffffdf00780c */ /* 0x002fe40003f25270 */
[----:B------:R-:W-:-:S11]  /*0d40*/  ISETP.NE.AND P0, PT, R8, -0x1, PT ;  /* 0xffffffff0800780c */ /* 0x000fd60003f05270 */
[----:B------:R-:W-:Y:S01]  /*0d50*/  @!P1 SHF.R.S32.HI R2, RZ, 0x1f, R0 ;  /* 0x0000001fff029819 */ /* 0x000fe20000011400 */
[----:B------:R-:W-:Y:S01]  /*0d60*/  @P1 IMAD.WIDE.U32 R14, R223, c[0x0][0x190], RZ ;  /* 0x00006400df0e1a25 */ /* 0x000fe200078e00ff */
[----:B------:R-:W-:-:S03]  /*0d70*/  @P0 IADD3 R3, R4, R8, RZ ;  /* 0x0000000804030210 */ /* 0x000fc60007ffe0ff */
[----:B------:R-:W-:Y:S02]  /*0d80*/  @!P1 IMAD R2, R2, c[0x0][0x178], RZ ;  /* 0x00005e0002029a24 */ /* 0x000fe400078e02ff */
[----:B------:R-:W-:-:S04]  /*0d90*/  @!P1 IMAD.WIDE.U32 R10, R0, c[0x0][0x178], RZ ;  /* 0x00005e00000a9a25 */ /* 0x000fc800078e00ff */
[----:B------:R-:W-:Y:S01]  /*0da0*/  @!P1 IMAD R2, R0, c[0x0][0x17c], R2 ;  /* 0x00005f0000029a24 */ /* 0x000fe200078e0202 */
[----:B------:R-:W-:Y:S01]  /*0db0*/  @!P1 MOV R14, R10 ;  /* 0x0000000a000e9202 */ /* 0x000fe20000000f00 */
[----:B------:R-:W-:-:S04]  /*0dc0*/  @P0 IMAD.WIDE.U32 R236, R3, c[0x0][0x198], RZ ;  /* 0x0000660003ec0a25 */ /* 0x000fc800078e00ff */
[----:B------:R-:W-:Y:S01]  /*0dd0*/  @P1 IMAD R7, R223, c[0x0][0x194], R15 ;  /* 0x00006500df071a24 */ /* 0x000fe200078e020f */
[----:B------:R-:W-:Y:S01]  /*0de0*/  @!P1 IADD3 R7, R11, R2, RZ ;  /* 0x000000020b079210 */ /* 0x000fe20007ffe0ff */
[----:B------:R-:W-:Y:S01]  /*0df0*/  @P0 IMAD R3, R3, c[0x0][0x19c], R237 ;  /* 0x0000670003030a24 */ /* 0x000fe200078e02ed */
[----:B------:R-:W-:Y:S05]  /*0e00*/  @P0 BRA `(.L_x_152) ;  /* 0x000000b000000947 */ /* 0x000fea0003800000 */
[----:B------:R-:W-:Y:S01]  /*0e10*/  SHF.R.S32.HI R3, RZ, 0x1f, R4 ;  /* 0x0000001fff037819 */ /* 0x000fe20000011404 */
[----:B------:R-:W-:Y:S01]  /*0e20*/  IMAD.WIDE.U32 R10, R4, c[0x0][0x198], RZ ;  /* 0x00006600040a7a25 */ /* 0x000fe200078e00ff */
[----:B------:R-:W-:-:S03]  /*0e30*/  SHF.R.S32.HI R2, RZ, 0x1f, R0 ;  /* 0x0000001fff027819 */ /* 0x000fc60000011400 */
[----:B------:R-:W-:Y:S02]  /*0e40*/  IMAD R3, R3, c[0x0][0x198], RZ ;  /* 0x0000660003037a24 */ /* 0x000fe400078e02ff */
[----:B------:R-:W-:Y:S02]  /*0e50*/  IMAD R2, R2, c[0x0][0x180], RZ ;  /* 0x0000600002027a24 */ /* 0x000fe400078e02ff */
[----:B------:R-:W-:Y:S02]  /*0e60*/  IMAD R3, R4, c[0x0][0x19c], R3 ;  /* 0x0000670004037a24 */ /* 0x000fe400078e0203 */
[----:B------:R-:W-:-:S03]  /*0e70*/  IMAD R2, R0, c[0x0][0x184], R2 ;  /* 0x0000610000027a24 */ /* 0x000fc600078e0202 */
[----:B------:R-:W-:-:S05]  /*0e80*/  IADD3 R11, R11, R3, RZ ;  /* 0x000000030b0b7210 */ /* 0x000fca0007ffe0ff */
[----:B------:R-:W-:-:S05]  /*0e90*/  IMAD.WIDE.U32 R10, R0, c[0x0][0x180], R10 ;  /* 0x00006000000a7a25 */ /* 0x000fca00078e000a */
[----:B------:R-:W-:Y:S02]  /*0ea0*/  IADD3 R3, R11, R2, RZ ;  /* 0x000000020b037210 */ /* 0x000fe40007ffe0ff */
[----:B------:R-:W-:Y:S02]  /*0eb0*/  MOV R236, R10 ;  /* 0x0000000a00ec7202 */ /* 0x000fe40000000f00 */
.L_x_152:
[----:B------:R-:W-:Y:S02]  /*0ec0*/  IABS R6, c[0x0][0x1c8] ;  /* 0x0000720000067a13 */ /* 0x000fe40000000000 */
[----:B------:R-:W-:Y:S02]  /*0ed0*/  SHF.R.S32.HI R22, RZ, 0x1f, R26 ;  /* 0x0000001fff167819 */ /* 0x000fe4000001141a */
[----:B------:R-:W1:Y:S08]  /*0ee0*/  I2F.RP R10, R6 ;  /* 0x00000006000a7306 */ /* 0x000e700000209400 */
[----:B-1----:R-:W1:Y:S02]  /*0ef0*/  MUFU.RCP R10, R10 ;  /* 0x0000000a000a7308 */ /* 0x002e640000001000 */
[----:B-1----:R-:W-:-:S06]  /*0f00*/  IADD3 R10, R10, 0xffffffe, RZ ;  /* 0x0ffffffe0a0a7810 */ /* 0x002fcc0007ffe0ff */
[----:B------:R-:W1:Y:S02]  /*0f10*/  F2I.FTZ.U32.TRUNC.NTZ R11, R10 ;  /* 0x0000000a000b7305 */ /* 0x000e64000021f000 */
[----:B-1----:R-:W-:Y:S02]  /*0f20*/  IMAD.MOV R2, RZ, RZ, -R11 ;  /* 0x000000ffff027224 */ /* 0x002fe400078e0a0b */
[----:B------:R-:W-:Y:S02]  /*0f30*/  IMAD.MOV.U32 R10, RZ, RZ, RZ ;  /* 0x000000ffff0a7224 */ /* 0x000fe400078e00ff */
[----:B------:R-:W-:Y:S01]  /*0f40*/  IMAD R5, R2, R6, RZ ;  /* 0x0000000602057224 */ /* 0x000fe200078e02ff */
[----:B------:R-:W-:-:S03]  /*0f50*/  IABS R2, R26 ;  /* 0x0000001a00027213 */ /* 0x000fc60000000000 */
[----:B------:R-:W-:-:S04]  /*0f60*/  IMAD.HI.U32 R10, R11, R5, R10 ;  /* 0x000000050b0a7227 */ /* 0x000fc800078e000a */
[----:B------:R-:W-:-:S04]  /*0f70*/  IMAD.MOV.U32 R5, RZ, RZ, R2 ;  /* 0x000000ffff057224 */ /* 0x000fc800078e0002 */
        /* <DEDUP_REMOVED lines=10> */
[----:B------:R-:W-:-:S04]  /*1020*/  @P0 IMAD.IADD R2, R4, 0x1, R8 ;  /* 0x0000000104020824 */ /* 0x000fc800078e0208 */
[----:B------:R-:W-:Y:S02]  /*1030*/  @P0 IMAD.WIDE.U32 R16, R2, c[0x0][0x1a0], RZ ;  /* 0x0000680002100a25 */ /* 0x000fe400078e00ff */
[----:B------:R-:W-:Y:S02]  /*1040*/  @P3 IADD3 R186, R186, 0x1, RZ ;  /* 0x00000001baba3810 */ /* 0x000fe40007ffe0ff */
[----:B------:R-:W-:-:S04]  /*1050*/  @P0 IMAD R2, R2, c[0x0][0x1a4], R17 ;  /* 0x0000690002020a24 */ /* 0x000fc800078e0211 */
[----:B------:R-:W-:Y:S02]  /*1060*/  @!P1 IADD3 R186, -R186, RZ, RZ ;  /* 0x000000ffbaba9210 */ /* 0x000fe40007ffe1ff */
[----:B------:R-:W-:Y:S01]  /*1070*/  @!P2 LOP3.LUT R186, RZ, c[0x0][0x1c8], RZ, 0x33, !PT ;  /* 0x00007200ffbaaa12 */ /* 0x000fe200078e33ff */
        /* <DEDUP_REMOVED lines=12> */
.L_x_153:
[----:B------:R-:W-:Y:S01]  /*1140*/  SHF.R.S32.HI R13, RZ, 0x1f, R154 ;  /* 0x0000001fff0d7819 */ /* 0x000fe2000001149a */
[----:B------:R-:W-:Y:S01]  /*1150*/  IMAD.IADD R219, R155, 0x1, -R159 ;  /* 0x000000019bdb7824 */ /* 0x000fe200078e0a9f */
[----:B------:R-:W-:Y:S01]  /*1160*/  IADD3 R153, R184, -0x1, RZ ;  /* 0xffffffffb8997810 */ /* 0x000fe20007ffe0ff */
[----:B------:R-:W-:Y:S01]  /*1170*/  IMAD R22, R22, c[0x0][0x1a8], RZ ;  /* 0x00006a0016167a24 */ /* 0x000fe200078e02ff */
[CC--:B------:R-:W-:Y:S01]  /*1180*/  LEA.HI R224, R13.reuse, R154.reuse, RZ, 0x2 ;  /* 0x0000009a0de07211 */ /* 0x0c0fe200078f10ff */
[----:B------:R-:W-:Y:S01]  /*1190*/  IMAD.MOV.U32 R221, RZ, RZ, 0x7 ;  /* 0x00000007ffdd7424 */ /* 0x000fe200078e00ff */
[CC--:B------:R-:W-:Y:S01]  /*11a0*/  LEA.HI R5, R13.reuse, R154.reuse, RZ, 0x3 ;  /* 0x0000009a0d057211 */ /* 0x0c0fe200078f18ff */
[----:B------:R-:W-:Y:S01]  /*11b0*/  IMAD R22, R26, c[0x0][0x1ac], R22 ;  /* 0x00006b001a167a24 */ /* 0x000fe200078e0216 */
[----:B------:R-:W-:Y:S01]  /*11c0*/  LOP3.LUT R242, R224, 0xfffffffc, RZ, 0xc0, !PT ;  /* 0xfffffffce0f27812 */ /* 0x000fe200078ec0ff */
[C---:B------:R-:W-:Y:S01]  /*11d0*/  IMAD.SHL.U32 R238, R154.reuse, 0x2, RZ ;  /* 0x000000029aee7824 */ /* 0x040fe200078e00ff */
[----:B------:R-:W-:Y:S01]  /*11e0*/  SHF.R.S32.HI R9, RZ, 0x3, R5 ;  /* 0x00000003ff097819 */ /* 0x000fe20000011405 */
[----:B------:R-:W-:Y:S01]  /*11f0*/  IMAD.MOV.U32 R250, RZ, RZ, R153 ;  /* 0x000000fffffa7224 */ /* 0x000fe200078e0099 */
[----:B------:R-:W-:Y:S01]  /*1200*/  SHF.R.S32.HI R20, RZ, 0x2, R224 ;  /* 0x00000002ff147819 */ /* 0x000fe200000114e0 */
[----:B------:R-:W-:Y:S01]  /*1210*/  IMAD.IADD R242, R154, 0x1, -R242 ;  /* 0x000000019af27824 */ /* 0x000fe200078e0af2 */
[----:B------:R-:W-:Y:S01]  /*1220*/  LEA.HI R32, R13, R154, RZ, 0x5 ;  /* 0x0000009a0d207211 */ /* 0x000fe200078f28ff */
[C---:B------:R-:W-:Y:S01]  /*1230*/  IMAD.SHL.U32 R4, R9.reuse, 0x40, RZ ;  /* 0x0000004009047824 */ /* 0x040fe200078e00ff */
[----:B------:R-:W-:Y:S01]  /*1240*/  IADD3 R6, R20, 0x20, RZ ;  /* 0x0000002014067810 */ /* 0x000fe20007ffe0ff */
[----:B------:R-:W-:Y:S01]  /*1250*/  IMAD.SHL.U32 R242, R242, 0x8, RZ ;  /* 0x00000008f2f27824 */ /* 0x000fe200078e00ff */
[----:B------:R-:W-:Y:S01]  /*1260*/  SHF.R.S32.HI R21, RZ, 0x1f, R20 ;  /* 0x0000001fff157819 */ /* 0x000fe20000011414 */
[----:B------:R-:W-:Y:S01]  /*1270*/  IMAD.SHL.U32 R9, R9, 0x8, RZ ;  /* 0x0000000809097824 */ /* 0x000fe200078e00ff */
[----:B------:R-:W-:-:S02]  /*1280*/  LOP3.LUT R4, R4, 0xc0, RZ, 0xc0, !PT ;  /* 0x000000c004047812 */ /* 0x000fc400078ec0ff */
[----:B------:R-:W-:Y:S01]  /*1290*/  SHF.R.S32.HI R243, RZ, 0x1f, R242 ;  /* 0x0000001ffff37819 */ /* 0x000fe200000114f2 */
[----:B------:R-:W-:Y:S01]  /*12a0*/  IMAD.WIDE R226, R226, 0x80, R20 ;  /* 0x00000080e2e27825 */ /* 0x000fe200078e0214 */
[----:B------:R-:W-:Y:S02]  /*12b0*/  LOP3.LUT R0, R4, 0x18, R242, 0xf8, !PT ;  /* 0x0000001804007812 */ /* 0x000fe400078ef8f2 */
[----:B------:R-:W-:Y:S01]  /*12c0*/  SHF.R.U32.HI R4, RZ, 0x3, R4 ;  /* 0x00000003ff047819 */ /* 0x000fe20000011604 */
[--C-:B------:R-:W-:Y:S01]  /*12d0*/  IMAD.WIDE.U32 R10, R20, c[0x0][0x198], R242.reuse ;  /* 0x00006600140a7a25 */ /* 0x100fe200078e00f2 */
[----:B------:R-:W-:Y:S02]  /*12e0*/  ISETP.GE.AND P5, PT, R6, R219, PT ;  /* 0x000000db0600720c */ /* 0x000fe40003fa6270 */
[----:B------:R-:W-:Y:S01]  /*12f0*/  IADD3 R14, P1, R242, R14, RZ ;  /* 0x0000000ef20e7210 */ /* 0x000fe20007f3e0ff */
[----:B------:R-:W-:Y:S01]  /*1300*/  IMAD.WIDE.U32 R28, R20, c[0x0][0x1a0], R242 ;  /* 0x00006800141c7a25 */ /* 0x000fe200078e00f2 */
[----:B------:R-:W-:-:S02]  /*1310*/  LOP3.LUT R4, R0, R4, RZ, 0x3c, !PT ;  /* 0x0000000400047212 */ /* 0x000fc400078e3cff */
[C---:B------:R-:W-:Y:S01]  /*1320*/  IADD3 R217, R20.reuse, 0x60, RZ ;  /* 0x0000006014d97810 */ /* 0x040fe20007ffe0ff */
[----:B------:R-:W-:Y:S01]  /*1330*/  IMAD R0, R21, c[0x0][0x198], RZ ;  /* 0x0000660015007a24 */ /* 0x000fe200078e02ff */
[C---:B------:R-:W-:Y:S01]  /*1340*/  IADD3 R218, R20.reuse, 0x40, RZ ;  /* 0x0000004014da7810 */ /* 0x040fe20007ffe0ff */
[----:B------:R-:W-:Y:S01]  /*1350*/  IMAD.X R15, R243, 0x1, R7, P1 ;  /* 0x00000001f30f7824 */ /* 0x000fe200008e0607 */
[-C--:B------:R-:W-:Y:S01]  /*1360*/  ISETP.GE.AND P1, PT, R217, R219.reuse, PT ;  /* 0x000000dbd900720c */ /* 0x080fe20003f26270 */
[----:B------:R-:W-:Y:S01]  /*1370*/  IMAD R0, R20, c[0x0][0x19c], R0 ;  /* 0x0000670014007a24 */ /* 0x000fe200078e0200 */
[----:B------:R-:W-:Y:S01]  /*1380*/  IADD3 R236, P2, R236, R10, RZ ;  /* 0x0000000aecec7210 */ /* 0x000fe20007f5e0ff */
[----:B------:R-:W-:Y:S01]  /*1390*/  IMAD.WIDE.U32 R26, R26, c[0x0][0x1a8], R14 ;  /* 0x00006a001a1a7a25 */ /* 0x000fe200078e000e */
[----:B------:R-:W-:Y:S02]  /*13a0*/  ISETP.GE.AND P3, PT, R218, R219, PT ;  /* 0x000000dbda00720c */ /* 0x000fe40003f66270 */
[----:B------:R-:W-:Y:S01]  /*13b0*/  LEA.HI R224, R224, R20, RZ, 0x1 ;  /* 0x00000014e0e07211 */ /* 0x000fe200078f08ff */
[----:B------:R-:W-:Y:S01]  /*13c0*/  IMAD.IADD R23, R27, 0x1, R22 ;  /* 0x000000011b177824 */ /* 0x000fe200078e0216 */
[----:B------:R-:W-:Y:S01]  /*13d0*/  IADD3.X R237, R3, R11, R0, P2, !PT ;  /* 0x0000000b03ed7210 */ /* 0x000fe200017fe400 */
[----:B------:R-:W-:Y:S01]  /*13e0*/  @!P5 IMAD.MOV.U32 R14, RZ, RZ, R26 ;  /* 0x000000ffff0ed224 */ /* 0x000fe200078e001a */
[----:B------:R-:W-:Y:S01]  /*13f0*/  @!P5 IADD3 R18, P2, R226, 0x20, RZ ;  /* 0x00000020e212d810 */ /* 0x000fe20007f5e0ff */
[--C-:B------:R-:W-:Y:S01]  /*1400*/  @!P5 IMAD.MOV.U32 R15, RZ, RZ, R23.reuse ;  /* 0x000000ffff0fd224 */ /* 0x100fe200078e0017 */
[----:B------:R-:W-:Y:S01]  /*1410*/  LOP3.LUT R224, R224, 0x7fffffe, RZ, 0xc0, !PT ;  /* 0x07fffffee0e07812 */ /* 0x000fe200078ec0ff */
[----:B------:R-:W-:Y:S01]  /*1420*/  @!P1 IMAD.MOV.U32 R27, RZ, RZ, R23 ;  /* 0x000000ffff1b9224 */ /* 0x000fe200078e0017 */
[C---:B------:R-:W-:Y:S01]  /*1430*/  ISETP.GE.AND P0, PT, R20.reuse, R219, PT ;  /* 0x000000db1400720c */ /* 0x040fe20003f06270 */
[--C-:B------:R-:W-:Y:S01]  /*1440*/  @!P5 IMAD.X R8, RZ, RZ, R227.reuse, P2 ;  /* 0x000000ffff08d224 */ /* 0x100fe200010e06e3 */
[----:B------:R-:W-:Y:S01]  /*1450*/  SHF.R.S32.HI R158, RZ, 0x5, R32 ;  /* 0x00000005ff9e7819 */ /* 0x000fe20000011420 */
[----:B------:R-:W-:Y:S01]  /*1460*/  IMAD.IADD R224, R20, 0x1, -R224 ;  /* 0x0000000114e07824 */ /* 0x000fe200078e0ae0 */
[----:B------:R-:W-:Y:S01]  /*1470*/  @!P1 IADD3 R0, P2, R226, 0x60, RZ ;  /* 0x00000060e2009810 */ /* 0x000fe20007f5e0ff */
[----:B------:R-:W-:Y:S01]  /*1480*/  @!P5 IMAD R8, R8, c[0x0][0x190], RZ ;  /* 0x000064000808da24 */ /* 0x000fe200078e02ff */
[----:B------:R-:W-:Y:S01]  /*1490*/  @!P3 IADD3 R24, P4, R226, 0x40, RZ ;  /* 0x00000040e218b810 */ /* 0x000fe20007f9e0ff */
[----:B------:R-:W-:Y:S01]  /*14a0*/  IMAD R224, R158, 0x8, R224 ;  /* 0x000000089ee07824 */ /* 0x000fe200078e02e0 */
[----:B------:R-:W-:Y:S01]  /*14b0*/  IADD3 R16, P6, R16, R28, RZ ;  /* 0x0000001c10107210 */ /* 0x000fe20007fde0ff */
[--C-:B------:R-:W-:Y:S01]  /*14c0*/  @!P1 IMAD.X R7, RZ, RZ, R227.reuse, P2 ;  /* 0x000000ffff079224 */ /* 0x100fe200010e06e3 */
[----:B------:R-:W-:Y:S01]  /*14d0*/  SHF.R.S32.HI R188, RZ, 0x1f, R186 ;  /* 0x0000001fffbc7819 */ /* 0x000fe200000114ba */
[----:B------:R-:W-:Y:S01]  /*14e0*/  IMAD.U32 R224, R224, 0x20, R4 ;  /* 0x00000020e0e07824 */ /* 0x000fe200078e0004 */
[----:B------:R-:W-:Y:S01]  /*14f0*/  LOP3.LUT R5, R5, 0xfffffff8, RZ, 0xc0, !PT ;  /* 0xfffffff805057812 */ /* 0x000fe200078ec0ff */
[----:B------:R-:W-:Y:S01]  /*1500*/  @!P3 IMAD.X R3, RZ, RZ, R227, P4 ;  /* 0x000000ffff03b224 */ /* 0x000fe200020e06e3 */
[----:B------:R-:W-:Y:S01]  /*1510*/  LEA.HI R13, R13, R154, RZ, 0x4 ;  /* 0x0000009a0d0d7211 */ /* 0x000fe200078f20ff */
[----:B------:R-:W-:Y:S01]  /*1520*/  @!P1 IMAD R7, R7, c[0x0][0x190], RZ ;  /* 0x0000640007079a24 */ /* 0x000fe200078e02ff */
[----:B------:R-:W-:Y:S01]  /*1530*/  LOP3.LUT R161, R32, 0xffffffe0, RZ, 0xc0, !PT ;  /* 0xffffffe020a17812 */ /* 0x000fe200078ec0ff */
[----:B------:R-:W-:Y:S01]  /*1540*/  @!P0 IMAD R4, R227, c[0x0][0x190], RZ ;  /* 0x00006400e3048a24 */ /* 0x000fe200078e02ff */
[----:B------:R-:W-:Y:S01]  /*1550*/  IADD3 R228, R225, -c[0x0][0x2e4], -R155 ;  /* 0x8000b900e1e47a10 */ /* 0x000fe20007ffe89b */
[--C-:B------:R-:W-:Y:S01]  /*1560*/  @!P0 IMAD.MOV.U32 R22, RZ, RZ, R26.reuse ;  /* 0x000000ffff168224 */ /* 0x100fe200078e001a */
[----:B------:R-:W-:Y:S01]  /*1570*/  LOP3.LUT R238, R238, 0x6, RZ, 0xc0, !PT ;  /* 0x00000006eeee7812 */ /* 0x000fe200078ec0ff */
[----:B------:R-:W-:-:S02]  /*1580*/  @!P3 IMAD.MOV.U32 R10, RZ, RZ, R26 ;  /* 0x000000ffff0ab224 */ /* 0x000fc400078e001a */
[----:B------:R-:W-:Y:S02]  /*1590*/  @!P3 IMAD.MOV.U32 R11, RZ, RZ, R23 ;  /* 0x000000ffff0bb224 */ /* 0x000fe400078e0017 */
[----:B------:R-:W-:Y:S02]  /*15a0*/  @!P3 IMAD R3, R3, c[0x0][0x190], RZ ;  /* 0x000064000303ba24 */ /* 0x000fe400078e02ff */
[----:B------:R-:W-:Y:S02]  /*15b0*/  @!P5 IMAD R8, R18, c[0x0][0x194], R8 ;  /* 0x000065001208da24 */ /* 0x000fe400078e0208 */
[C---:B------:R-:W-:Y:S02]  /*15c0*/  @!P1 IMAD R7, R0.reuse, c[0x0][0x194], R7 ;  /* 0x0000650000079a24 */ /* 0x040fe400078e0207 */
[----:B------:R-:W-:-:S04]  /*15d0*/  @!P1 IMAD.WIDE.U32 R26, R0, c[0x0][0x190], R26 ;  /* 0x00006400001a9a25 */ /* 0x000fc800078e001a */
[C---:B------:R-:W-:Y:S02]  /*15e0*/  @!P0 IMAD R4, R226.reuse, c[0x0][0x194], R4 ;  /* 0x00006500e2048a24 */ /* 0x040fe400078e0204 */
[----:B------:R-:W-:-:S04]  /*15f0*/  @!P0 IMAD.WIDE.U32 R22, R226, c[0x0][0x190], R22 ;  /* 0x00006400e2168a25 */ /* 0x000fc800078e0016 */
[----:B------:R-:W-:-:S04]  /*1600*/  @!P5 IMAD.WIDE.U32 R18, R18, c[0x0][0x190], R14 ;  /* 0x000064001212da25 */ /* 0x000fc800078e000e */
[----:B------:R-:W-:Y:S01]  /*1610*/  IMAD R0, R21, c[0x0][0x1a0], RZ ;  /* 0x0000680015007a24 */ /* 0x000fe200078e02ff */
[----:B------:R-:W-:Y:S01]  /*1620*/  @!P5 LEA R14, P2, R18, c[0x0][0x160], 0x1 ;  /* 0x00005800120eda11 */ /* 0x000fe200078408ff */
[C---:B------:R-:W-:Y:S02]  /*1630*/  @!P3 IMAD R3, R24.reuse, c[0x0][0x194], R3 ;  /* 0x000065001803ba24 */ /* 0x040fe400078e0203 */
[----:B------:R-:W-:Y:S01]  /*1640*/  @!P3 IMAD.WIDE.U32 R24, R24, c[0x0][0x190], R10 ;  /* 0x000064001818ba25 */ /* 0x000fe200078e000a */
[----:B------:R-:W-:-:S03]  /*1650*/  @!P0 LEA R10, P4, R22, c[0x0][0x160], 0x1 ;  /* 0x00005800160a8a11 */ /* 0x000fc600078808ff */
[----:B------:R-:W-:Y:S02]  /*1660*/  @!P0 IMAD.IADD R4, R23, 0x1, R4 ;  /* 0x0000000117048824 */ /* 0x000fe400078e0204 */
[----:B------:R-:W-:Y:S02]  /*1670*/  @!P5 IMAD.IADD R8, R19, 0x1, R8 ;  /* 0x000000011308d824 */ /* 0x000fe400078e0208 */
[----:B------:R-:W-:Y:S01]  /*1680*/  IMAD R0, R20, c[0x0][0x1a4], R0 ;  /* 0x0000690014007a24 */ /* 0x000fe200078e0200 */
[----:B------:R-:W-:Y:S01]  /*1690*/  @!P0 LEA.HI.X R11, R22, c[0x0][0x164], R4, 0x1, P4 ;  /* 0x00005900160b8a11 */ /* 0x000fe200020f0c04 */
[----:B------:R-:W-:Y:S01]  /*16a0*/  @!P3 IMAD.IADD R3, R25, 0x1, R3 ;  /* 0x000000011903b824 */ /* 0x000fe200078e0203 */
[----:B------:R-:W-:Y:S01]  /*16b0*/  @!P5 LEA.HI.X R15, R18, c[0x0][0x164], R8, 0x1, P2 ;  /* 0x00005900120fda11 */ /* 0x000fe200010f0c08 */
[----:B------:R-:W-:Y:S01]  /*16c0*/  @!P1 IMAD.IADD R7, R27, 0x1, R7 ;  /* 0x000000011b079824 */ /* 0x000fe200078e0207 */
[----:B------:R-:W-:Y:S01]  /*16d0*/  IADD3.X R17, R2, R29, R0, P6, !PT ;  /* 0x0000001d02117210 */ /* 0x000fe200037fe400 */
[----:B------:R-:W-:Y:S01]  /*16e0*/  IMAD.SHL.U32 R224, R224, 0x2, RZ ;  /* 0x00000002e0e07824 */ /* 0x000fe200078e00ff */
[----:B------:R-:W-:Y:S01]  /*16f0*/  @!P3 LEA R18, P4, R24, c[0x0][0x160], 0x1 ;  /* 0x000058001812ba11 */ /* 0x000fe200078808ff */
[----:B------:R-:W-:Y:S01]  /*1700*/  IMAD.MOV.U32 R2, RZ, RZ, c[0x0][0x198] ;  /* 0x00006600ff027624 */ /* 0x000fe200078e00ff */
[----:B------:R-:W-:Y:S01]  /*1710*/  @!P1 LEA R22, P2, R26, c[0x0][0x160], 0x1 ;  /* 0x000058001a169a11 */ /* 0x000fe200078408ff */
[----:B------:R-:W-:Y:S01]  /*1720*/  IMAD R4, R153, -0x80, R225 ;  /* 0xffffff8099047824 */ /* 0x000fe200078e02e1 */
[----:B------:R-:W-:Y:S01]  /*1730*/  @!P3 LEA.HI.X R19, R24, c[0x0][0x164], R3, 0x1, P4 ;  /* 0x000059001813ba11 */ /* 0x000fe200020f0c03 */
[----:B------:R-:W-:Y:S01]  /*1740*/  IMAD R240, R188, c[0x0][0x1b0], RZ ;  /* 0x00006c00bcf07a24 */ /* 0x000fe200078e02ff */
[----:B------:R-:W-:Y:S01]  /*1750*/  @!P1 LEA.HI.X R23, R26, c[0x0][0x164], R7, 0x1, P2 ;  /* 0x000059001a179a11 */ /* 0x000fe200010f0c07 */
[----:B------:R-:W-:Y:S01]  /*1760*/  @!PT LDS RZ, [RZ] ;  /* 0x00000000fffff984 */ /* 0x000fe20000000800 */
[----:B------:R-:W-:Y:S01]  /*1770*/  @!PT LDS RZ, [RZ] ;  /* 0x00000000fffff984 */ /* 0x000fe20000000800 */
[----:B------:R-:W-:Y:S01]  /*1780*/  @!PT LDS RZ, [RZ] ;  /* 0x00000000fffff984 */ /* 0x000fe20000000800 */
[----:B------:R1:W-:Y:S01]  /*1790*/  @!P0 LDGSTS.E.BYPASS.LTC128B.128 [R224], [R10.64] ;  /* 0x000000000ae08fae */ /* 0x0003e2000b901d48 */
[----:B------:R-:W-:Y:S01]  /*17a0*/  SHF.L.U64.HI R3, R2, R221, c[0x0][0x19c] ;  /* 0x0000670002037619 */ /* 0x000fe200000102dd */
[----:B------:R-:W-:Y:S01]  /*17b0*/  IMAD R240, R186, c[0x0][0x1b4], R240 ;  /* 0x00006d00baf07a24 */ /* 0x000fe200078e02f0 */
[-C--:B------:R-:W-:Y:S01]  /*17c0*/  ISETP.GE.AND P2, PT, R20, R4.reuse, PT ;  /* 0x000000041400720c */ /* 0x080fe20003f46270 */
[----:B------:R-:W-:Y:S01]  /*17d0*/  IMAD.WIDE.U32 R236, R186, c[0x0][0x1b0], R236 ;  /* 0x00006c00baec7a25 */ /* 0x000fe200078e00ec */
[-C--:B------:R-:W-:Y:S01]  /*17e0*/  ISETP.GE.AND P0, PT, R6, R4.reuse, PT ;  /* 0x000000040600720c */ /* 0x080fe20003f06270 */
[----:B------:R2:W-:Y:S01]  /*17f0*/  @!P5 LDGSTS.E.BYPASS.LTC128B.128 [R224+0x800], [R14.64] ;  /* 0x008000000ee0dfae */ /* 0x0005e2000b901d48 */
[----:B------:R-:W-:Y:S01]  /*1800*/  SHF.R.S32.HI R8, RZ, 0x1f, R153 ;  /* 0x0000001fff087819 */ /* 0x000fe20000011499 */
[----:B------:R-:W-:Y:S01]  /*1810*/  IMAD.IADD R241, R237, 0x1, R240 ;  /* 0x00000001edf17824 */ /* 0x000fe200078e02f0 */
[-C--:B------:R-:W-:Y:S01]  /*1820*/  ISETP.GE.AND P4, PT, R20, R4.reuse, PT ;  /* 0x000000041400720c */ /* 0x080fe20003f86270 */
[----:B------:R-:W-:Y:S01]  /*1830*/  IMAD.SHL.U32 R152, R2, 0x80, RZ ;  /* 0x0000008002987824 */ /* 0x000fe200078e00ff */
[----:B------:R3:W-:Y:S01]  /*1840*/  @!P3 LDGSTS.E.BYPASS.LTC128B.128 [R224+0x1000], [R18.64] ;  /* 0x0100000012e0bfae */ /* 0x0007e2000b901d48 */
[----:B------:R-:W-:Y:S01]  /*1850*/  IMAD.MOV.U32 R240, RZ, RZ, R236 ;  /* 0x000000fffff07224 */ /* 0x000fe200078e00ec */
[-C--:B------:R-:W-:Y:S01]  /*1860*/  ISETP.GE.AND P6, PT, R218, R4.reuse, PT ;  /* 0x00000004da00720c */ /* 0x080fe20003fc6270 */
[----:B------:R-:W-:Y:S01]  /*1870*/  IMAD.MOV.U32 R0, RZ, RZ, c[0x0][0x19c] ;  /* 0x00006700ff007624 */ /* 0x000fe200078e00ff */
[----:B------:R4:W-:Y:S01]  /*1880*/  @!P1 LDGSTS.E.BYPASS.LTC128B.128 [R224+0x1800], [R22.64] ;  /* 0x0180000016e09fae */ /* 0x0009e2000b901d48 */
[----:B------:R-:W-:Y:S01]  /*1890*/  ISETP.GE.AND P1, PT, R217, R4, PT ;  /* 0x00000004d900720c */ /* 0x000fe20003f26270 */
[----:B------:R-:W-:-:S02]  /*18a0*/  IMAD.MOV.U32 R7, RZ, RZ, c[0x0][0x1a0] ;  /* 0x00006800ff077624 */ /* 0x000fc400078e00ff */
[----:B------:R-:W-:Y:S02]  /*18b0*/  IMAD R188, R188, c[0x0][0x1b8], RZ ;  /* 0x00006e00bcbc7a24 */ /* 0x000fe400078e02ff */
[C---:B------:R-:W-:Y:S01]  /*18c0*/  IMAD.SHL.U32 R222, R7.reuse, 0x80, RZ ;  /* 0x0000008007de7824 */ /* 0x040fe200078e00ff */
[----:B------:R-:W-:Y:S01]  /*18d0*/  SHF.L.U64.HI R221, R7, R221, c[0x0][0x1a4] ;  /* 0x0000690007dd7619 */ /* 0x000fe200000102dd */
[C---:B------:R-:W-:Y:S02]  /*18e0*/  IMAD R188, R186.reuse, c[0x0][0x1bc], R188 ;  /* 0x00006f00babc7a24 */ /* 0x040fe400078e02bc */
[----:B------:R-:W-:-:S04]  /*18f0*/  IMAD.WIDE.U32 R186, R186, c[0x0][0x1b8], R16 ;  /* 0x00006e00baba7a25 */ /* 0x000fc800078e0010 */
[-C--:B-1----:R-:W-:Y:S02]  /*1900*/  IMAD R10, R3, R153.reuse, RZ ;  /* 0x00000099030a7224 */ /* 0x082fe400078e02ff */
[----:B------:R-:W-:Y:S02]  /*1910*/  IMAD R12, R221, R153, RZ ;  /* 0x00000099dd0c7224 */ /* 0x000fe400078e02ff */
[-C--:B------:R-:W-:Y:S02]  /*1920*/  IMAD R10, R8, R152.reuse, R10 ;  /* 0x00000098080a7224 */ /* 0x080fe400078e020a */
[----:B--2---:R-:W-:-:S04]  /*1930*/  IMAD.WIDE.U32 R14, R153, R152, R240 ;  /* 0x00000098990e7225 */ /* 0x004fc800078e00f0 */
[----:B------:R-:W-:Y:S01]  /*1940*/  IMAD.IADD R15, R15, 0x1, R10 ;  /* 0x000000010f0f7824 */ /* 0x000fe200078e020a */
[----:B------:R-:W-:Y:S01]  /*1950*/  @!P0 LEA R11, P5, R2, R14, 0x5 ;  /* 0x0000000e020b8211 */ /* 0x000fe200078a28ff */
[----:B------:R-:W-:Y:S01]  /*1960*/  IMAD R8, R8, R222, R12 ;  /* 0x000000de08087224 */ /* 0x000fe200078e020c */
[----:B------:R-:W-:Y:S01]  /*1970*/  @!P2 LEA R20, P3, R14, c[0x0][0x168], 0x1 ;  /* 0x00005a000e14aa11 */ /* 0x000fe200078608ff */
[----:B------:R-:W-:Y:S01]  /*1980*/  IMAD.IADD R189, R187, 0x1, R188 ;  /* 0x00000001bbbd7824 */ /* 0x000fe200078e02bc */
[----:B------:R-:W-:Y:S01]  /*1990*/  @!P0 LEA.HI.X R10, R2, R15, R0, 0x5, P5 ;  /* 0x0000000f020a8211 */ /* 0x000fe200028f2c00 */
[----:B------:R-:W-:Y:S01]  /*19a0*/  IMAD.MOV.U32 R188, RZ, RZ, R186 ;  /* 0x000000ffffbc7224 */ /* 0x000fe200078e00ba */
[----:B------:R-:W-:Y:S01]  /*19b0*/  @!P2 LEA.HI.X R21, R14, c[0x0][0x16c], R15, 0x1, P3 ;  /* 0x00005b000e15aa11 */ /* 0x000fe200018f0c0f */
[----:B------:R-:W-:Y:S01]  /*19c0*/  IMAD.WIDE.U32 R16, R7, 0x40, RZ ;  /* 0x0000004007107825 */ /* 0x000fe200078e00ff */
[C---:B---3--:R-:W-:Y:S02]  /*19d0*/  @!P0 LEA R18, P5, R11.reuse, c[0x0][0x168], 0x1 ;  /* 0x00005a000b128a11 */ /* 0x048fe400078a08ff */
[-C--:B------:R-:W-:Y:S01]  /*19e0*/  ISETP.GE.AND P3, PT, R6, R4.reuse, PT ;  /* 0x000000040600720c */ /* 0x080fe20003f66270 */
[----:B------:R1:W-:Y:S01]  /*19f0*/  @!P2 LDGSTS.E.BYPASS.LTC128B.128 [R224+0x2000], [R20.64] ;  /* 0x0200000014e0afae */ /* 0x0003e2000b901d48 */
[----:B------:R-:W-:Y:S01]  /*1a00*/  @!P0 LEA.HI.X R19, R11, c[0x0][0x16c], R10, 0x1, P5 ;  /* 0x00005b000b138a11 */ /* 0x000fe200028f0c0a */
[----:B------:R-:W-:Y:S01]  /*1a10*/  IMAD.IADD R161, R154, 0x1, -R161 ;  /* 0x000000019aa17824 */ /* 0x000fe200078e0aa1 */
[----:B------:R-:W-:-:S02]  /*1a20*/  ISETP.GE.AND P5, PT, R217, R4, PT ;  /* 0x00000004d900720c */ /* 0x000fc40003fa6270 */
[----:B------:R-:W-:Y:S01]  /*1a30*/  ISETP.GE.AND P2, PT, R218, R4, PT ;  /* 0x00000004da00720c */ /* 0x000fe20003f46270 */
[----:B------:R-:W-:Y:S01]  /*1a40*/  IMAD.IADD R4, R154, 0x1, -R5 ;  /* 0x000000019a047824 */ /* 0x000fe200078e0a05 */
[----:B------:R2:W-:Y:S01]  /*1a50*/  @!P0 LDGSTS.E.BYPASS.LTC128B.128 [R224+0x2800], [R18.64] ;  /* 0x0280000012e08fae */ /* 0x0005e2000b901d48 */
[----:B------:R-:W-:Y:S01]  /*1a60*/  IMAD.SHL.U32 R5, R0, 0x40, RZ ;  /* 0x0000004000057824 */ /* 0x000fe200078e00ff */
[----:B------:R-:W-:Y:S02]  /*1a70*/  SHF.R.S32.HI R11, RZ, 0x4, R13 ;  /* 0x00000004ff0b7819 */ /* 0x000fe4000001140d */
[----:B------:R-:W-:Y:S02]  /*1a80*/  LEA.HI R215, R4, R4, RZ, 0x1 ;  /* 0x0000000404d77211 */ /* 0x000fe400078f08ff */
[----:B------:R-:W-:Y:S02]  /*1a90*/  LEA.HI R10, R13, R11, RZ, 0x1 ;  /* 0x0000000b0d0a7211 */ /* 0x000fe400078f08ff */
[----:B------:R-:W-:-:S02]  /*1aa0*/  SHF.R.S32.HI R33, RZ, 0x1, R215 ;  /* 0x00000001ff217819 */ /* 0x000fc400000114d7 */
[----:B------:R-:W-:Y:S02]  /*1ab0*/  LOP3.LUT R215, R215, 0x7fffffe, RZ, 0xc0, !PT ;  /* 0x07fffffed7d77812 */ /* 0x000fe400078ec0ff */
[----:B------:R-:W-:Y:S02]  /*1ac0*/  LOP3.LUT R13, R13, 0xfffffff0, RZ, 0xc0, !PT ;  /* 0xfffffff00d0d7812 */ /* 0x000fe400078ec0ff */
[----:B------:R-:W-:Y:S01]  /*1ad0*/  LOP3.LUT R10, R10, 0xfffffffe, RZ, 0xc0, !PT ;  /* 0xfffffffe0a0a7812 */ /* 0x000fe200078ec0ff */
[----:B------:R-:W-:Y:S01]  /*1ae0*/  IMAD.IADD R215, R4, 0x1, -R215 ;  /* 0x0000000104d77824 */ /* 0x000fe200078e0ad7 */
[----:B------:R-:W-:Y:S01]  /*1af0*/  SHF.R.S32.HI R160, RZ, 0x1f, R161 ;  /* 0x0000001fffa07819 */ /* 0x000fe200000114a1 */
[----:B------:R-:W-:Y:S02]  /*1b00*/  @!P5 IMAD R4, R0, 0x60, RZ ;  /* 0x000000600004d824 */ /* 0x000fe400078e02ff */
[----:B------:R-:W-:Y:S01]  /*1b10*/  IMAD.IADD R13, R154, 0x1, -R13 ;  /* 0x000000019a0d7824 */ /* 0x000fe200078e0a0d */
[----:B------:R-:W-:Y:S01]  /*1b20*/  LEA.HI R160, R160, R161, RZ, 0x2 ;  /* 0x000000a1a0a07211 */ /* 0x000fe200078f10ff */
[----:B------:R-:W-:-:S02]  /*1b30*/  IMAD.IADD R10, R11, 0x1, -R10 ;  /* 0x000000010b0a7824 */ /* 0x000fc400078e0a0a */
[----:B------:R-:W-:Y:S01]  /*1b40*/  IMAD.SHL.U32 R11, R33, 0x40, RZ ;  /* 0x00000040210b7824 */ /* 0x000fe200078e00ff */
[----:B------:R-:W-:Y:S01]  /*1b50*/  LEA.HI R157, R13, R13, RZ, 0x1 ;  /* 0x0000000d0d9d7211 */ /* 0x000fe200078f08ff */
[----:B------:R-:W-:Y:S01]  /*1b60*/  IMAD R215, R10, 0x8, R215 ;  /* 0x000000080ad77824 */ /* 0x000fe200078e02d7 */
[----:B------:R-:W-:Y:S01]  /*1b70*/  SHF.R.S32.HI R235, RZ, 0x2, R160 ;  /* 0x00000002ffeb7819 */ /* 0x000fe200000114a0 */
[----:B--2---:R-:W-:Y:S01]  /*1b80*/  IMAD.WIDE.U32 R18, R2, 0x40, RZ ;  /* 0x0000004002127825 */ /* 0x004fe200078e00ff */
[----:B------:R-:W-:Y:S02]  /*1b90*/  LOP3.LUT R11, R11, 0xc0, RZ, 0xc0, !PT ;  /* 0x000000c00b0b7812 */ /* 0x000fe400078ec0ff */
[----:B------:R-:W-:Y:S01]  /*1ba0*/  SHF.R.S32.HI R12, RZ, 0x1, R157 ;  /* 0x00000001ff0c7819 */ /* 0x000fe2000001149d */
[----:B------:R-:W-:Y:S01]  /*1bb0*/  IMAD.SHL.U32 R10, R10, 0x8, RZ ;  /* 0x000000080a0a7824 */ /* 0x000fe200078e00ff */
[----:B------:R-:W-:Y:S01]  /*1bc0*/  @!P6 IADD3 R6, P0, R14, R18, RZ ;  /* 0x000000120e06e210 */ /* 0x000fe20007f1e0ff */
[----:B------:R-:W-:Y:S01]  /*1bd0*/  IMAD R161, R153, 0x80, R238 ;  /* 0x0000008099a17824 */ /* 0x000fe200078e02ee */
[----:B------:R-:W-:-:S02]  /*1be0*/  LOP3.LUT R9, R11, 0x8, R9, 0xf8, !PT ;  /* 0x000000080b097812 */ /* 0x000fc400078ef809 */
[----:B------:R-:W-:Y:S01]  /*1bf0*/  @!P6 IADD3.X R5, R15, R19, R5, P0, !PT ;  /* 0x000000130f05e210 */ /* 0x000fe200007fe405 */
[----:B------:R-:W-:Y:S01]  /*1c00*/  @!P5 IMAD.WIDE.U32 R14, R2, 0x60, R14 ;  /* 0x00000060020ed825 */ /* 0x000fe200078e000e */
[C---:B-1----:R-:W-:Y:S02]  /*1c10*/  @!P6 LEA R20, P0, R6.reuse, c[0x0][0x168], 0x1 ;  /* 0x00005a000614ea11 */ /* 0x042fe400078008ff */
[----:B------:R-:W-:Y:S01]  /*1c20*/  SHF.R.U32.HI R11, RZ, 0x3, R11 ;  /* 0x00000003ff0b7819 */ /* 0x000fe2000001160b */
[----:B------:R-:W-:Y:S01]  /*1c30*/  @!P5 IMAD.IADD R4, R15, 0x1, R4 ;  /* 0x000000010f04d824 */ /* 0x000fe200078e0204 */
[----:B------:R-:W-:Y:S01]  /*1c40*/  @!P6 LEA.HI.X R21, R6, c[0x0][0x16c], R5, 0x1, P0 ;  /* 0x00005b000615ea11 */ /* 0x000fe200000f0c05 */
[----:B------:R-:W-:Y:S01]  /*1c50*/  IMAD.MOV.U32 R6, RZ, RZ, c[0x0][0x1a4] ;  /* 0x00006900ff067624 */ /* 0x000fe200078e00ff */
[C---:B------:R-:W-:Y:S02]  /*1c60*/  @!P5 LEA R18, P0, R14.reuse, c[0x0][0x168], 0x1 ;  /* 0x00005a000e12da11 */ /* 0x040fe400078008ff */
[----:B------:R-:W-:Y:S01]  /*1c70*/  LOP3.LUT R11, R9, R11, RZ, 0x3c, !PT ;  /* 0x0000000b090b7212 */ /* 0x000fe200078e3cff */
[----:B------:R1:W-:Y:S01]  /*1c80*/  @!P6 LDGSTS.E.BYPASS.LTC128B.128 [R224+0x3000], [R20.64] ;  /* 0x0300000014e0efae */ /* 0x0003e2000b901d48 */
[----:B------:R-:W-:Y:S01]  /*1c90*/  @!P5 LEA.HI.X R19, R14, c[0x0][0x16c], R4, 0x1, P0 ;  /* 0x00005b000e13da11 */ /* 0x000fe200000f0c04 */
[----:B------:R-:W-:Y:S01]  /*1ca0*/  IMAD.WIDE.U32 R14, R153, R222, R188 ;  /* 0x000000de990e7225 */ /* 0x000fe200078e00bc */
[----:B------:R-:W-:-:S02]  /*1cb0*/  SHF.R.S32.HI R4, RZ, 0x1f, R157 ;  /* 0x0000001fff047819 */ /* 0x000fc4000001149d */
[----:B------:R-:W-:Y:S01]  /*1cc0*/  SHF.R.S32.HI R9, RZ, 0x1f, R13 ;  /* 0x0000001fff097819 */ /* 0x000fe2000001140d */
[----:B------:R2:W-:Y:S01]  /*1cd0*/  @!P5 LDGSTS.E.BYPASS.LTC128B.128 [R224+0x3800], [R18.64] ;  /* 0x0380000012e0dfae */ /* 0x0005e2000b901d48 */
[----:B------:R-:W-:Y:S01]  /*1ce0*/  LEA.HI R4, R4, R12, RZ, 0x2 ;  /* 0x0000000c04047211 */ /* 0x000fe200078f10ff */
[----:B------:R-:W-:Y:S01]  /*1cf0*/  IMAD.SHL.U32 R5, R6, 0x40, RZ ;  /* 0x0000004006057824 */ /* 0x000fe200078e00ff */
[----:B------:R-:W-:Y:S01]  /*1d00*/  LEA.HI R9, R9, R13, RZ, 0x3 ;  /* 0x0000000d09097211 */ /* 0x000fe200078f18ff */
[----:B------:R-:W0:Y:S01]  /*1d10*/  LDGDEPBAR ;  /* 0x00000000000079af */ /* 0x000e220000000000 */
[----:B------:R-:W-:Y:S01]  /*1d20*/  LOP3.LUT R4, R4, 0xfffffffc, RZ, 0xc0, !PT ;  /* 0xfffffffc04047812 */ /* 0x000fe200078ec0ff */
[----:B------:R-:W-:Y:S01]  /*1d30*/  IMAD.IADD R15, R15, 0x1, R8 ;  /* 0x000000010f0f7824 */ /* 0x000fe200078e0208 */
[----:B------:R-:W-:Y:S01]  /*1d40*/  @!P2 IADD3 R8, P0, R14, R16, RZ ;  /* 0x000000100e08a210 */ /* 0x000fe20007f1e0ff */
[----:B------:R-:W-:Y:S01]  /*1d50*/  IMAD.SHL.U32 R9, R9, 0x20, RZ ;  /* 0x0000002009097824 */ /* 0x000fe200078e00ff */
[----:B------:R-:W-:Y:S01]  /*1d60*/  LOP3.LUT R157, R157, 0x7fffffe, RZ, 0xc0, !PT ;  /* 0x07fffffe9d9d7812 */ /* 0x000fe200078ec0ff */
[----:B------:R-:W-:Y:S01]  /*1d70*/  IMAD.IADD R4, R12, 0x1, -R4 ;  /* 0x000000010c047824 */ /* 0x000fe200078e0a04 */
[----:B------:R-:W-:Y:S01]  /*1d80*/  @!P2 IADD3.X R16, R15, R17, R5, P0, !PT ;  /* 0x000000110f10a210 */ /* 0x000fe200007fe405 */
[----:B------:R-:W-:Y:S01]  /*1d90*/  IMAD.U32 R215, R215, 0x20, R11 ;  /* 0x00000020d7d77824 */ /* 0x000fe200078e000b */
[----:B------:R-:W-:Y:S01]  /*1da0*/  @!P3 LEA R5, P0, R7, R14, 0x5 ;  /* 0x0000000e0705b211 */ /* 0x000fe200078028ff */
[----:B------:R-:W-:Y:S01]  /*1db0*/  IMAD.SHL.U32 R12, R4, 0x40, RZ ;  /* 0x00000040040c7824 */ /* 0x000fe200078e00ff */
[----:B------:R-:W-:Y:S01]  /*1dc0*/  LOP3.LUT R156, R9, 0xffffff00, RZ, 0xc0, !PT ;  /* 0xffffff00099c7812 */ /* 0x000fe200078ec0ff */
[----:B------:R-:W-:Y:S01]  /*1dd0*/  IMAD.IADD R157, R13, 0x1, -R157 ;  /* 0x000000010d9d7824 */ /* 0x000fe200078e0a9d */
[----:B------:R-:W-:Y:S01]  /*1de0*/  @!P3 LEA.HI.X R11, R7, R15, R6, 0x5, P0 ;  /* 0x0000000f070bb211 */ /* 0x000fe200000f2c06 */
[----:B------:R-:W-:Y:S01]  /*1df0*/  IMAD.SHL.U32 R215, R215, 0x2, RZ ;  /* 0x00000002d7d77824 */ /* 0x000fe200078e00ff */
[----:B------:R-:W-:-:S02]  /*1e00*/  LOP3.LUT R12, R12, 0xc0, RZ, 0xc0, !PT ;  /* 0x000000c00c0c7812 */ /* 0x000fc400078ec0ff */
[----:B-1----:R-:W-:Y:S02]  /*1e10*/  @!P4 LEA R20, P5, R14, c[0x0][0x170], 0x1 ;  /* 0x00005c000e14ca11 */ /* 0x002fe400078a08ff */
[----:B------:R-:W-:Y:S02]  /*1e20*/  LOP3.LUT R10, R12, 0x8, R10, 0xf8, !PT ;  /* 0x000000080c0a7812 */ /* 0x000fe400078ef80a */
[--C-:B------:R-:W-:Y:S01]  /*1e30*/  @!P4 LEA.HI.X R21, R14, c[0x0][0x174], R15.reuse, 0x1, P5 ;  /* 0x00005d000e15ca11 */ /* 0x100fe200028f0c0f */
[----:B------:R-:W-:Y:S01]  /*1e40*/  @!P1 IMAD.WIDE.U32 R14, R7, 0x60, R14 ;  /* 0x00000060070e9825 */ /* 0x000fe200078e000e */
[----:B--2---:R-:W-:Y:S01]  /*1e50*/  @!P3 LEA R18, P0, R5, c[0x0][0x170], 0x1 ;  /* 0x00005c000512ba11 */ /* 0x004fe200078008ff */
[----:B------:R-:W-:-:S04]  /*1e60*/  DEPBAR.LE SB0, 0x0 ;  /* 0x000080000000791a */ /* 0x000fc80000000000 */
[----:B------:R-:W-:Y:S01]  /*1e70*/  BAR.SYNC.DEFER_BLOCKING 0x0 ;  /* 0x0000000000007b1d */ /* 0x000fe20000010000 */
[----:B------:R-:W-:Y:S02]  /*1e80*/  @!P2 LEA R24, P5, R8, c[0x0][0x170], 0x1 ;  /* 0x00005c000818aa11 */ /* 0x000fe400078a08ff */
[----:B------:R-:W-:Y:S01]  /*1e90*/  @!P3 LEA.HI.X R19, R5, c[0x0][0x174], R11, 0x1, P0 ;  /* 0x00005d000513ba11 */ /* 0x000fe200000f0c0b */
[----:B------:R-:W-:Y:S01]  /*1ea0*/  @!P1 IMAD R5, R6, 0x60, RZ ;  /* 0x0000006006059824 */ /* 0x000fe200078e02ff */
[----:B------:R-:W-:Y:S02]  /*1eb0*/  SHF.R.U32.HI R12, RZ, 0x3, R12 ;  /* 0x00000003ff0c7819 */ /* 0x000fe4000001160c */
[----:B------:R-:W-:Y:S01]  /*1ec0*/  @!P2 LEA.HI.X R25, R8, c[0x0][0x174], R16, 0x1, P5 ;  /* 0x00005d000819aa11 */ /* 0x000fe200028f0c10 */
[----:B------:R-:W-:Y:S01]  /*1ed0*/  IMAD R8, R158, 0x200, R156 ;  /* 0x000002009e087824 */ /* 0x000fe200078e029c */
[----:B----4-:R-:W-:Y:S01]  /*1ee0*/  @!P1 LEA R22, P0, R14, c[0x0][0x170], 0x1 ;  /* 0x00005c000e169a11 */ /* 0x010fe200078008ff */
[----:B------:R-:W-:Y:S01]  /*1ef0*/  @!P1 IMAD.IADD R11, R15, 0x1, R5 ;  /* 0x000000010f0b9824 */ /* 0x000fe200078e0205 */
[----:B------:R-:W-:Y:S01]  /*1f00*/  LOP3.LUT R5, R10, R12, RZ, 0x3c, !PT ;  /* 0x0000000c0a057212 */ /* 0x000fe200078e3cff */
[----:B------:R-:W-:Y:S01]  /*1f10*/  IMAD R8, R157, 0x20, R8 ;  /* 0x000000209d087824 */ /* 0x000fe200078e0208 */
[----:B------:R-:W-:Y:S01]  /*1f20*/  IADD3 R213, R215, 0x2020, RZ ;  /* 0x00002020d7d57810 */ /* 0x000fe20007ffe0ff */
[----:B------:R-:W-:Y:S01]  /*1f30*/  IMAD R158, R158, 0x10, R159 ;  /* 0x000000109e9e7824 */ /* 0x000fe200078e029f */
[----:B------:R-:W-:Y:S01]  /*1f40*/  @!P1 LEA.HI.X R23, R14, c[0x0][0x174], R11, 0x1, P0 ;  /* 0x00005d000e179a11 */ /* 0x000fe200000f0c0b */
[----:B------:R-:W-:Y:S01]  /*1f50*/  IMAD.IADD R216, R5, 0x1, R8 ;  /* 0x0000000105d87824 */ /* 0x000fe200078e0208 */
[----:B------:R-:W-:Y:S01]  /*1f60*/  LOP3.LUT P0, RZ, R33, 0x2, RZ, 0xc0, !PT ;  /* 0x0000000221ff7812 */ /* 0x000fe2000780c0ff */
[----:B------:R-:W-:Y:S01]  /*1f70*/  IMAD.IADD R158, R158, 0x1, R235 ;  /* 0x000000019e9e7824 */ /* 0x000fe200078e02eb */
[----:B------:R-:W-:Y:S01]  /*1f80*/  IADD3 R33, R215, 0x2000, RZ ;  /* 0x00002000d7217810 */ /* 0x000fe20007ffe0ff */
[----:B------:R-:W-:-:S02]  /*1f90*/  IMAD.SHL.U32 R216, R216, 0x2, RZ ;  /* 0x00000002d8d87824 */ /* 0x000fc400078e00ff */
[C---:B------:R-:W-:Y:S01]  /*1fa0*/  IMAD.IADD R234, R158.reuse, 0x1, R228 ;  /* 0x000000019eea7824 */ /* 0x040fe200078e02e4 */
[C---:B------:R-:W-:Y:S01]  /*1fb0*/  IADD3 R231, R158.reuse, 0x8, RZ ;  /* 0x000000089ee77810 */ /* 0x040fe20007ffe0ff */
[----:B------:R-:W-:Y:S01]  /*1fc0*/  @P4 STS [R224+0x4000], RZ ;  /* 0x004000ffe0004388 */ /* 0x000fe20000000800 */
[----:B------:R-:W-:Y:S01]  /*1fd0*/  IADD3 R229, R158, 0x40, RZ ;  /* 0x000000409ee57810 */ /* 0x000fe20007ffe0ff */
[----:B------:R-:W-:Y:S01]  /*1fe0*/  IMAD R156, R157, 0x20, R156 ;  /* 0x000000209d9c7824 */ /* 0x000fe200078e029c */
[----:B------:R-:W-:Y:S01]  /*1ff0*/  IMNMX R234, RZ, R234, !PT ;  /* 0x000000eaffea7217 */ /* 0x000fe20007800200 */
[----:B------:R-:W-:Y:S01]  /*2000*/  @P4 STS [R224+0x4004], RZ ;  /* 0x004004ffe0004388 */ /* 0x000fe20000000800 */
[C---:B------:R-:W-:Y:S01]  /*2010*/  IMAD.IADD R232, R228.reuse, 0x1, R231 ;  /* 0x00000001e4e87824 */ /* 0x040fe200078e02e7 */
[----:B------:R-:W-:Y:S01]  /*2020*/  @P0 IADD3 R213, R33, -0x20, RZ ;  /* 0xffffffe021d50810 */ /* 0x000fe20007ffe0ff */
[----:B------:R-:W-:Y:S01]  /*2030*/  IMAD.IADD R230, R228, 0x1, R229 ;  /* 0x00000001e4e67824 */ /* 0x000fe200078e02e5 */
[----:B------:R-:W-:Y:S01]  /*2040*/  @P4 STS.64 [R224+0x4008], RZ ;  /* 0x004008ffe0004388 */ /* 0x000fe20000000a00 */
[----:B------:R-:W-:Y:S01]  /*2050*/  IMAD.IADD R5, R5, 0x1, R156 ;  /* 0x0000000105057824 */ /* 0x000fe200078e029c */
[----:B------:R-:W-:-:S02]  /*2060*/  IMNMX R232, RZ, R232, !PT ;  /* 0x000000e8ffe87217 */ /* 0x000fc40007800200 */
[----:B------:R-:W-:Y:S01]  /*2070*/  @!PT LDS RZ, [RZ] ;  /* 0x00000000fffff984 */ /* 0x000fe20000000800 */
[----:B------:R-:W-:Y:S01]  /*2080*/  @!PT LDS RZ, [RZ] ;  /* 0x00000000fffff984 */ /* 0x000fe20000000800 */
[----:B------:R-:W-:Y:S01]  /*2090*/  @!PT LDS RZ, [RZ] ;  /* 0x00000000fffff984 */ /* 0x000fe20000000800 */
[----:B------:R1:W-:Y:S01]  /*20a0*/  @!P4 LDGSTS.E.BYPASS.LTC128B.128 [R224+0x4000], [R20.64] ;  /* 0x0400000014e0cfae */ /* 0x0003e2000b901d48 */
[----:B------:R-:W-:Y:S02]  /*20b0*/  IMNMX R230, RZ, R230, !PT ;  /* 0x000000e6ffe67217 */ /* 0x000fe40007800200 */
[C---:B------:R-:W-:Y:S01]  /*20c0*/  IADD3 R210, R213.reuse, 0x400, RZ ;  /* 0x00000400d5d27810 */ /* 0x040fe20007ffe0ff */
[----:B------:R-:W-:Y:S01]  /*20d0*/  @P3 STS.128 [R224+0x4800], RZ ;  /* 0x004800ffe0003388 */ /* 0x000fe20000000c00 */
[C---:B------:R-:W-:Y:S02]  /*20e0*/  IADD3 R209, R213.reuse, 0x800, RZ ;  /* 0x00000800d5d17810 */ /* 0x040fe40007ffe0ff */
[C---:B------:R-:W-:Y:S01]  /*20f0*/  IADD3 R208, R213.reuse, 0xc00, RZ ;  /* 0x00000c00d5d07810 */ /* 0x040fe20007ffe0ff */
[----:B------:R-:W-:Y:S01]  /*2100*/  @!PT LDS RZ, [RZ] ;  /* 0x00000000fffff984 */ /* 0x000fe20000000800 */
[----:B------:R-:W-:Y:S01]  /*2110*/  @!PT LDS RZ, [RZ] ;  /* 0x00000000fffff984 */ /* 0x000fe20000000800 */
[----:B------:R-:W-:Y:S01]  /*2120*/  @!PT LDS RZ, [RZ] ;  /* 0x00000000fffff984 */ /* 0x000fe20000000800 */
[----:B------:R2:W-:Y:S01]  /*2130*/  @!P3 LDGSTS.E.BYPASS.LTC128B.128 [R224+0x4800], [R18.64] ;  /* 0x0480000012e0bfae */ /* 0x0005e2000b901d48 */
[C---:B------:R-:W-:Y:S02]  /*2140*/  IADD3 R207, R213.reuse, 0x1000, RZ ;  /* 0x00001000d5cf7810 */ /* 0x040fe40007ffe0ff */
[C---:B------:R-:W-:Y:S01]  /*2150*/  IADD3 R206, R213.reuse, 0x1400, RZ ;  /* 0x00001400d5ce7810 */ /* 0x040fe20007ffe0ff */
[----:B------:R-:W-:Y:S01]  /*2160*/  @P2 STS.128 [R224+0x5000], RZ ;  /* 0x005000ffe0002388 */ /* 0x000fe20000000c00 */
[----:B------:R-:W-:-:S02]  /*2170*/  IADD3 R205, R213, 0x1800, RZ ;  /* 0x00001800d5cd7810 */ /* 0x000fc40007ffe0ff */
[----:B------:R-:W-:Y:S01]  /*2180*/  IADD3 R204, R213, 0x1c00, RZ ;  /* 0x00001c00d5cc7810 */ /* 0x000fe20007ffe0ff */
[----:B------:R-:W-:Y:S01]  /*2190*/  @!PT LDS RZ, [RZ] ;  /* 0x00000000fffff984 */ /* 0x000fe20000000800 */
[----:B------:R-:W-:Y:S01]  /*21a0*/  @!PT LDS RZ, [RZ] ;  /* 0x00000000fffff984 */ /* 0x000fe20000000800 */
[----:B------:R-:W-:Y:S01]  /*21b0*/  @!PT LDS RZ, [RZ] ;  /* 0x00000000fffff984 */ /* 0x000fe20000000800 */
[----:B------:R3:W-:Y:S04]  /*21c0*/  @!P2 LDGSTS.E.BYPASS.LTC128B.128 [R224+0x5000], [R24.64] ;  /* 0x0500000018e0afae */ /* 0x0007e8000b901d48 */
[----:B------:R-:W-:Y:S04]  /*21d0*/  @P1 STS.128 [R224+0x5800], RZ ;  /* 0x005800ffe0001388 */ /* 0x000fe80000000c00 */
[----:B------:R-:W-:Y:S01]  /*21e0*/  @!PT LDS RZ, [RZ] ;  /* 0x00000000fffff984 */ /* 0x000fe20000000800 */
[----:B------:R-:W-:Y:S01]  /*21f0*/  @!PT LDS RZ, [RZ] ;  /* 0x00000000fffff984 */ /* 0x000fe20000000800 */
[----:B------:R-:W-:Y:S01]  /*2200*/  @!PT LDS RZ, [RZ] ;  /* 0x00000000fffff984 */ /* 0x000fe20000000800 */
[----:B------:R1:W-:Y:S01]  /*2210*/  @!P1 LDGSTS.E.BYPASS.LTC128B.128 [R224+0x5800], [R22.64] ;  /* 0x0580000016e09fae */ /* 0x0003e2000b901d48 */
[----:B------:R-:W-:Y:S01]  /*2220*/  LOP3.LUT P1, RZ, R4, 0x2, RZ, 0xc0, !PT ;  /* 0x0000000204ff7812 */ /* 0x000fe2000782c0ff */
[----:B------:R-:W-:-:S02]  /*2230*/  IMAD.MOV.U32 R4, RZ, RZ, 0x10 ;  /* 0x00000010ff047424 */ /* 0x000fc400078e00ff */
[----:B------:R-:W-:Y:S03]  /*2240*/  LDSM.16.M88.4 R132, [R215+0x2000] ;  /* 0x00200000d784783b */ /* 0x000fe60000000200 */
[----:B------:R-:W-:Y:S01]  /*2250*/  SEL R4, R4, 0xfffffff0, !P1 ;  /* 0xfffffff004047807 */ /* 0x000fe20004800000 */
[----:B------:R-:W-:Y:S04]  /*2260*/  LDSM.16.M88.4 R136, [R215+0x3c00] ;  /* 0x003c0000d788783b */ /* 0x000fe80000000200 */
[----:B------:R-:W-:Y:S01]  /*2270*/  LDSM.16.M88.4 R116, [R215+0x2400] ;  /* 0x00240000d774783b */ /* 0x000fe20000000200 */
[----:B------:R-:W-:-:S03]  /*2280*/  IMAD R214, R4, 0x2, R216 ;  /* 0x0000000204d67824 */ /* 0x000fc600078e02d8 */
[----:B------:R-:W-:Y:S04]  /*2290*/  LDSM.16.M88.4 R100, [R215+0x2800] ;  /* 0x00280000d764783b */ /* 0x000fe80000000200 */
[----:B---3--:R-:W3:Y:S04]  /*22a0*/  LDSM.16.M88.4 R24, [R216+0x1000] ;  /* 0x00100000d818783b */ /* 0x008ee80000000200 */
[----:B------:R-:W-:Y:S04]  /*22b0*/  LDSM.16.M88.4 R84, [R215+0x2c00] ;  /* 0x002c0000d754783b */ /* 0x000fe80000000200 */
[----:B-1----:R-:W2:Y:S04]  /*22c0*/  LDSM.16.M88.4 R20, [R216] ;  /* 0x00000000d814783b */ /* 0x002ea80000000200 */
[----:B------:R-:W1:Y:S04]  /*22d0*/  LDSM.16.M88.4 R68, [R215+0x3000] ;  /* 0x00300000d744783b */ /* 0x000e680000000200 */
[----:B------:R-:W4:Y:S04]  /*22e0*/  LDSM.16.M88.4 R52, [R215+0x3400] ;  /* 0x00340000d734783b */ /* 0x000f280000000200 */
[----:B------:R-:W5:Y:S04]  /*22f0*/  LDSM.16.M88.4 R36, [R215+0x3800] ;  /* 0x00380000d724783b */ /* 0x000f680000000200 */
[----:B------:R-:W-:Y:S04]  /*2300*/  LDSM.16.M88.4 R144, [R214] ;  /* 0x00000000d690783b */ /* 0x000fe80000000200 */
[----:B------:R-:W1:Y:S04]  /*2310*/  LDSM.16.M88.4 R148, [R213] ;  /* 0x00000000d594783b */ /* 0x000e680000000200 */
[----:B------:R-:W1:Y:S04]  /*2320*/  LDSM.16.M88.4 R140, [R214+0x1000] ;  /* 0x00100000d68c783b */ /* 0x000e680000000200 */
[----:B------:R-:W0:Y:S01]  /*2330*/  LDGDEPBAR ;  /* 0x00000000000079af */ /* 0x000e220000000000 */
[----:B---3--:R-:W-:Y:S08]  /*2340*/  HMMA.16816.F32 R28, R24, R136, RZ ;  /* 0x00000088181c723c */ /* 0x008ff000000018ff */
[C---:B--2---:R-:W-:Y:S08]  /*2350*/  HMMA.16816.F32 R16, R20.reuse, R132, RZ ;  /* 0x000000841410723c */ /* 0x044ff000000018ff */
[----:B------:R-:W-:Y:S07]  /*2360*/  HMMA.16816.F32 R32, R20, R136, RZ ;  /* 0x000000881420723c */ /* 0x000fee00000018ff */
[----:B------:R-:W-:Y:S01]  /*2370*/  IADD3 R136, R225, 0x1, -R155 ;  /* 0x00000001e1887810 */ /* 0x000fe20007ffe89b */
[----:B------:R-:W-:Y:S01]  /*2380*/  HMMA.16816.F32 R12, R24, R132, RZ ;  /* 0x00000084180c723c */ /* 0x000fe200000018ff */
[----:B------:R-:W-:-:S02]  /*2390*/  IADD3 R155, R158, 0x48, RZ ;  /* 0x000000489e9b7810 */ /* 0x000fc40007ffe0ff */
[----:B------:R-:W-:-:S03]  /*23a0*/  IADD3 R154, R136, c[0x0][0x2e8], RZ ;  /* 0x0000ba00889a7a10 */ /* 0x000fc60007ffe0ff */
[----:B------:R-:W-:Y:S02]  /*23b0*/  IMAD.IADD R228, R228, 0x1, R155 ;  /* 0x00000001e4e47824 */ /* 0x000fe400078e029b */
[----:B------:R-:W-:Y:S01]  /*23c0*/  HMMA.16816.F32 R8, R20, R134, RZ ;  /* 0x000000861408723c */ /* 0x000fe200000018ff */
[----:B------:R-:W-:Y:S02]  /*23d0*/  IMAD.IADD R233, R158, 0x1, R154 ;  /* 0x000000019ee97824 */ /* 0x000fe400078e029a */
[C---:B------:R-:W-:Y:S01]  /*23e0*/  IMAD.IADD R231, R154.reuse, 0x1, R231 ;  /* 0x000000019ae77824 */ /* 0x040fe200078e02e7 */
[----:B------:R-:W-:Y:S01]  /*23f0*/  IMNMX R228, RZ, R228, !PT ;  /* 0x000000e4ffe47217 */ /* 0x000fe20007800200 */
[C---:B------:R-:W-:Y:S01]  /*2400*/  IMAD.IADD R229, R154.reuse, 0x1, R229 ;  /* 0x000000019ae57824 */ /* 0x040fe200078e02e5 */
[-C--:B------:R-:W-:Y:S01]  /*2410*/  IMNMX R233, R233, R225.reuse, PT ;  /* 0x000000e1e9e97217 */ /* 0x080fe20003800200 */
[----:B------:R-:W-:Y:S01]  /*2420*/  IMAD.IADD R154, R154, 0x1, R155 ;  /* 0x000000019a9a7824 */ /* 0x000fe200078e029b */
[----:B------:R-:W-:Y:S01]  /*2430*/  HMMA.16816.F32 R124, R24, R116, RZ ;  /* 0x00000074187c723c */ /* 0x000fe200000018ff */
[----:B------:R-:W-:-:S02]  /*2440*/  IMNMX R231, R231, R225, PT ;  /* 0x000000e1e7e77217 */ /* 0x000fc40003800200 */
[----:B------:R-:W-:Y:S02]  /*2450*/  ISETP.GE.AND P5, PT, R161, R233, PT ;  /* 0x000000e9a100720c */ /* 0x000fe40003fa6270 */
[-C--:B------:R-:W-:Y:S02]  /*2460*/  IMNMX R229, R229, R225.reuse, PT ;  /* 0x000000e1e5e57217 */ /* 0x080fe40003800200 */
[C---:B------:R-:W-:Y:S01]  /*2470*/  ISETP.LT.OR P5, PT, R161.reuse, R234, P5 ;  /* 0x000000eaa100720c */ /* 0x040fe20002fa1670 */
[----:B------:R-:W-:Y:S01]  /*2480*/  HMMA.16816.F32 R120, R24, R118, RZ ;  /* 0x000000761878723c */ /* 0x000fe200000018ff */
[----:B------:R-:W-:Y:S02]  /*2490*/  IMNMX R225, R154, R225, PT ;  /* 0x000000e19ae17217 */ /* 0x000fe40003800200 */
[C---:B------:R-:W-:Y:S02]  /*24a0*/  ISETP.GE.AND P1, PT, R161.reuse, R231, PT ;  /* 0x000000e7a100720c */ /* 0x040fe40003f26270 */
[----:B------:R-:W-:-:S02]  /*24b0*/  ISETP.GE.AND P2, PT, R161, R229, PT ;  /* 0x000000e5a100720c */ /* 0x000fc40003f46270 */
[C---:B------:R-:W-:Y:S01]  /*24c0*/  ISETP.LT.OR P1, PT, R161.reuse, R232, P1 ;  /* 0x000000e8a100720c */ /* 0x040fe20000f21670 */
[----:B------:R-:W-:Y:S01]  /*24d0*/  HMMA.16816.F32 R108, R24, R100, RZ ;  /* 0x00000064186c723c */ /* 0x000fe200000018ff */
[----:B------:R-:W-:-:S07]  /*24e0*/  ISETP.LT.OR P2, PT, R161, R230, P2 ;  /* 0x000000e6a100720c */ /* 0x000fce0001741670 */
[C---:B------:R-:W-:Y:S08]  /*24f0*/  HMMA.16816.F32 R104, R24.reuse, R102, RZ ;  /* 0x000000661868723c */ /* 0x040ff000000018ff */
[C---:B------:R-:W-:Y:S08]  /*2500*/  HMMA.16816.F32 R92, R24.reuse, R84, RZ ;  /* 0x00000054185c723c */ /* 0x040ff000000018ff */
[C---:B------:R-:W-:Y:S08]  /*2510*/  HMMA.16816.F32 R88, R24.reuse, R86, RZ ;  /* 0x000000561858723c */ /* 0x040ff000000018ff */
[C---:B-1----:R-:W-:Y:S08]  /*2520*/  HMMA.16816.F32 R76, R24.reuse, R68, RZ ;  /* 0x00000044184c723c */ /* 0x042ff000000018ff */
[C---:B------:R-:W-:Y:S08]  /*2530*/  HMMA.16816.F32 R72, R24.reuse, R70, RZ ;  /* 0x000000461848723c */ /* 0x040ff000000018ff */
[C---:B----4-:R-:W-:Y:S08]  /*2540*/  HMMA.16816.F32 R60, R24.reuse, R52, RZ ;  /* 0x00000034183c723c */ /* 0x050ff000000018ff */
[C---:B------:R-:W-:Y:S08]  /*2550*/  HMMA.16816.F32 R56, R24.reuse, R54, RZ ;  /* 0x000000361838723c */ /* 0x040ff000000018ff */
[C---:B-----5:R-:W-:Y:S08]  /*2560*/  HMMA.16816.F32 R44, R24.reuse, R36, RZ ;  /* 0x00000024182c723c */ /* 0x060ff000000018ff */
[----:B------:R-:W-:Y:S08]  /*2570*/  HMMA.16816.F32 R40, R24, R38, RZ ;  /* 0x000000261828723c */ /* 0x000ff000000018ff */
[C---:B------:R-:W-:Y:S08]  /*2580*/  HMMA.16816.F32 R128, R20.reuse, R116, RZ ;  /* 0x000000741480723c */ /* 0x040ff000000018ff */
[C---:B------:R-:W-:Y:S08]  /*2590*/  HMMA.16816.F32 R112, R20.reuse, R100, RZ ;  /* 0x000000641470723c */ /* 0x040ff000000018ff */
[C---:B------:R-:W-:Y:S08]  /*25a0*/  HMMA.16816.F32 R96, R20.reuse, R84, RZ ;  /* 0x000000541460723c */ /* 0x040ff000000018ff */
[C---:B------:R-:W-:Y:S08]  /*25b0*/  HMMA.16816.F32 R80, R20.reuse, R68, RZ ;  /* 0x000000441450723c */ /* 0x040ff000000018ff */
[C---:B------:R-:W-:Y:S08]  /*25c0*/  HMMA.16816.F32 R64, R20.reuse, R52, RZ ;  /* 0x000000341440723c */ /* 0x040ff000000018ff */
[----:B------:R-:W-:Y:S08]  /*25d0*/  HMMA.16816.F32 R48, R20, R36, RZ ;  /* 0x000000241430723c */ /* 0x000ff000000018ff */
[----:B------:R-:W-:Y:S08]  /*25e0*/  HMMA.16816.F32 R132, R24, R134, RZ ;  /* 0x000000861884723c */ /* 0x000ff000000018ff */
[C---:B------:R-:W-:Y:S08]  /*25f0*/  HMMA.16816.F32 R116, R20.reuse, R118, RZ ;  /* 0x000000761474723c */ /* 0x040ff000000018ff */
[C---:B------:R-:W-:Y:S08]  /*2600*/  HMMA.16816.F32 R100, R20.reuse, R102, RZ ;  /* 0x000000661464723c */ /* 0x040ff000000018ff */
[C---:B------:R-:W-:Y:S08]  /*2610*/  HMMA.16816.F32 R84, R20.reuse, R86, RZ ;  /* 0x000000561454723c */ /* 0x040ff000000018ff */
[C---:B------:R-:W-:Y:S08]  /*2620*/  HMMA.16816.F32 R68, R20.reuse, R70, RZ ;  /* 0x000000461444723c */ /* 0x040ff000000018ff */
[C---:B------:R-:W-:Y:S08]  /*2630*/  HMMA.16816.F32 R52, R20.reuse, R54, RZ ;  /* 0x000000361434723c */ /* 0x040ff000000018ff */
[----:B------:R-:W-:Y:S08]  /*2640*/  HMMA.16816.F32 R36, R20, R38, RZ ;  /* 0x000000261424723c */ /* 0x000ff000000018ff */
[-C--:B------:R-:W-:Y:S08]  /*2650*/  HMMA.16816.F32 R24, R24, R138.reuse, RZ ;  /* 0x0000008a1818723c */ /* 0x080ff000000018ff */
[----:B------:R-:W-:Y:S01]  /*2660*/  HMMA.16816.F32 R20, R20, R138, RZ ;  /* 0x0000008a1414723c */ /* 0x000fe200000018ff */
[----:B------:R-:W1:Y:S07]  /*2670*/  LDSM.16.M88.4 R136, [R213+0x400] ;  /* 0x00040000d588783b */ /* 0x000e6e0000000200 */
[-C--:B------:R-:W-:Y:S08]  /*2680*/  HMMA.16816.F32 R16, R144, R148.reuse, R16 ;  /* 0x000000949010723c */ /* 0x080ff00000001810 */
[----:B------:R-:W-:Y:S07]  /*2690*/  HMMA.16816.F32 R12, R140, R148, R12 ;  /* 0x000000948c0c723c */ /* 0x000fee000000180c */
[----:B------:R-:W-:Y:S01]  /*26a0*/  IADD3 R148, R161, 0x1, RZ ;  /* 0x00000001a1947810 */ /* 0x000fe20007ffe0ff */
[----:B------:R-:W-:Y:S03]  /*26b0*/  HMMA.16816.F32 R8, R144, R150, R8 ;  /* 0x000000969008723c */ /* 0x000fe60000001808 */
[----:B------:R-:W-:-:S02]  /*26c0*/  ISETP.GE.AND P4, PT, R148, R233, PT ;  /* 0x000000e99400720c */ /* 0x000fc40003f86270 */
[C---:B------:R-:W-:Y:S02]  /*26d0*/  ISETP.GE.AND P0, PT, R148.reuse, R231, PT ;  /* 0x000000e79400720c */ /* 0x040fe40003f06270 */
[----:B------:R-:W-:Y:S01]  /*26e0*/  ISETP.GE.AND P6, PT, R148, R229, PT ;  /* 0x000000e59400720c */ /* 0x000fe20003fc6270 */
[----:B------:R-:W-:Y:S01]  /*26f0*/  HMMA.16816.F32 R132, R140, R150, R132 ;  /* 0x000000968c84723c */ /* 0x000fe20000001884 */
[----:B------:R-:W-:Y:S02]  /*2700*/  FSEL R159, R16, -INF , !P5 ;  /* 0xff800000109f7808 */ /* 0x000fe40006800000 */
[CC--:B------:R-:W-:Y:S02]  /*2710*/  ISETP.GE.AND P3, PT, R148.reuse, R225.reuse, PT ;  /* 0x000000e19400720c */ /* 0x0c0fe40003f66270 */
[----:B------:R-:W-:Y:S02]  /*2720*/  ISETP.GE.AND P5, PT, R161, R225, PT ;  /* 0x000000e1a100720c */ /* 0x000fe40003fa6270 */
[----:B------:R-:W-:-:S02]  /*2730*/  ISETP.LT.OR P4, PT, R148, R234, P4 ;  /* 0x000000ea9400720c */ /* 0x000fc40002781670 */
[C---:B------:R-:W-:Y:S01]  /*2740*/  ISETP.LT.OR P0, PT, R148.reuse, R232, P0 ;  /* 0x000000e89400720c */ /* 0x040fe20000701670 */
[-C--:B-1----:R-:W-:Y:S01]  /*2750*/  HMMA.16816.F32 R128, R144, R136.reuse, R128 ;  /* 0x000000889080723c */ /* 0x082fe20000001880 */
[C---:B------:R-:W-:Y:S02]  /*2760*/  ISETP.LT.OR P6, PT, R148.reuse, R230, P6 ;  /* 0x000000e69400720c */ /* 0x040fe400037c1670 */
[-C--:B------:R-:W-:Y:S02]  /*2770*/  ISETP.LT.OR P3, PT, R148, R228.reuse, P3 ;  /* 0x000000e49400720c */ /* 0x080fe40001f61670 */
[----:B------:R-:W-:Y:S02]  /*2780*/  ISETP.LT.OR P5, PT, R161, R228, P5 ;  /* 0x000000e4a100720c */ /* 0x000fe40002fa1670 */
[----:B------:R-:W-:Y:S01]  /*2790*/  FSEL R158, R17, -INF , !P4 ;  /* 0xff800000119e7808 */ /* 0x000fe20006000000 */
[----:B------:R-:W-:Y:S01]  /*27a0*/  HMMA.16816.F32 R124, R140, R136, R124 ;  /* 0x000000888c7c723c */ /* 0x000fe2000000187c */
[----:B------:R-:W-:-:S02]  /*27b0*/  FSEL R149, R18, -INF , !P1 ;  /* 0xff80000012957808 */ /* 0x000fc40004800000 */
[----:B------:R-:W-:Y:S02]  /*27c0*/  FSEL R148, R19, -INF , !P0 ;  /* 0xff80000013947808 */ /* 0x000fe40004000000 */
[----:B------:R-:W-:Y:S02]  /*27d0*/  FSEL R17, R12, -INF , !P2 ;  /* 0xff8000000c117808 */ /* 0x000fe40005000000 */
[----:B------:R-:W-:Y:S01]  /*27e0*/  FSEL R19, R13, -INF , !P6 ;  /* 0xff8000000d137808 */ /* 0x000fe20007000000 */
[-C--:B------:R-:W-:Y:S01]  /*27f0*/  HMMA.16816.F32 R120, R140, R138.reuse, R120 ;  /* 0x0000008a8c78723c */ /* 0x080fe20000001878 */
[----:B------:R-:W-:Y:S02]  /*2800*/  FSEL R18, R14, -INF , !P5 ;  /* 0xff8000000e127808 */ /* 0x000fe40006800000 */
[----:B------:R-:W-:Y:S02]  /*2810*/  FSEL R16, R15, -INF , !P3 ;  /* 0xff8000000f107808 */ /* 0x000fe40005800000 */
[C---:B------:R-:W-:Y:S01]  /*2820*/  IADD3 R150, R161.reuse, 0x8, RZ ;  /* 0x00000008a1967810 */ /* 0x040fe20007ffe0ff */
[----:B------:R-:W1:Y:S01]  /*2830*/  LDSM.16.M88.4 R12, [R213+0x800] ;  /* 0x00080000d50c783b */ /* 0x000e620000000200 */
[----:B------:R-:W-:Y:S01]  /*2840*/  IADD3 R136, R161, 0x9, RZ ;  /* 0x00000009a1887810 */ /* 0x000fe20007ffe0ff */
[----:B------:R-:W-:Y:S01]  /*2850*/  HMMA.16816.F32 R116, R144, R138, R116 ;  /* 0x0000008a9074723c */ /* 0x000fe20000001874 */
[----:B------:R-:W-:-:S02]  /*2860*/  ISETP.GE.AND P0, PT, R150, R233, PT ;  /* 0x000000e99600720c */ /* 0x000fc40003f06270 */
[C---:B------:R-:W-:Y:S02]  /*2870*/  ISETP.GE.AND P4, PT, R150.reuse, R231, PT ;  /* 0x000000e79600720c */ /* 0x040fe40003f86270 */
[C---:B------:R-:W-:Y:S02]  /*2880*/  ISETP.GE.AND P1, PT, R150.reuse, R229, PT ;  /* 0x000000e59600720c */ /* 0x040fe40003f26270 */
[C---:B------:R-:W-:Y:S02]  /*2890*/  ISETP.GE.AND P2, PT, R150.reuse, R225, PT ;  /* 0x000000e19600720c */ /* 0x040fe40003f46270 */
[C---:B------:R-:W-:Y:S02]  /*28a0*/  ISETP.LT.OR P0, PT, R150.reuse, R234, P0 ;  /* 0x000000ea9600720c */ /* 0x040fe40000701670 */
[----:B------:R-:W-:Y:S02]  /*28b0*/  ISETP.LT.OR P4, PT, R150, R232, P4 ;  /* 0x000000e89600720c */ /* 0x000fe40002781670 */
[----:B------:R-:W-:-:S02]  /*28c0*/  IADD3 R137, R161, 0x10, RZ ;  /* 0x00000010a1897810 */ /* 0x000fc40007ffe0ff */
[C---:B------:R-:W-:Y:S02]  /*28d0*/  ISETP.LT.OR P1, PT, R150.reuse, R230, P1 ;  /* 0x000000e69600720c */ /* 0x040fe40000f21670 */
[----:B------:R-:W-:Y:S02]  /*28e0*/  ISETP.LT.OR P2, PT, R150, R228, P2 ;  /* 0x000000e49600720c */ /* 0x000fe40001741670 */
[----:B------:R-:W-:Y:S02]  /*28f0*/  FSEL R162, R8, -INF , !P0 ;  /* 0xff80000008a27808 */ /* 0x000fe40004000000 */
[----:B------:R-:W-:Y:S02]  /*2900*/  FSEL R150, R10, -INF , !P4 ;  /* 0xff8000000a967808 */ /* 0x000fe40006000000 */
[C---:B------:R-:W-:Y:S02]  /*2910*/  ISETP.GE.AND P6, PT, R136.reuse, R231, PT ;  /* 0x000000e78800720c */ /* 0x040fe40003fc6270 */
[----:B------:R-:W-:-:S02]  /*2920*/  ISETP.GE.AND P3, PT, R136, R229, PT ;  /* 0x000000e58800720c */ /* 0x000fc40003f66270 */
[C---:B------:R-:W-:Y:S02]  /*2930*/  ISETP.GE.AND P0, PT, R136.reuse, R225, PT ;  /* 0x000000e18800720c */ /* 0x040fe40003f06270 */
[CC--:B------:R-:W-:Y:S02]  /*2940*/  ISETP.GE.AND P4, PT, R137.reuse, R233.reuse, PT ;  /* 0x000000e98900720c */ /* 0x0c0fe40003f86270 */
[C---:B------:R-:W-:Y:S02]  /*2950*/  ISETP.GE.AND P5, PT, R136.reuse, R233, PT ;  /* 0x000000e98800720c */ /* 0x040fe40003fa6270 */
[C---:B------:R-:W-:Y:S02]  /*2960*/  ISETP.LT.OR P6, PT, R136.reuse, R232, P6 ;  /* 0x000000e88800720c */ /* 0x040fe400037c1670 */
[C---:B------:R-:W-:Y:S02]  /*2970*/  ISETP.LT.OR P3, PT, R136.reuse, R230, P3 ;  /* 0x000000e68800720c */ /* 0x040fe40001f61670 */
[----:B------:R-:W-:Y:S01]  /*2980*/  ISETP.LT.OR P0, PT, R136, R228, P0 ;  /* 0x000000e48800720c */ /* 0x000fe20000701670 */
[----:B-1----:R-:W-:Y:S01]  /*2990*/  HMMA.16816.F32 R112, R144, R12, R112 ;  /* 0x0000000c9070723c */ /* 0x002fe20000001870 */
[----:B------:R-:W-:-:S02]  /*29a0*/  ISETP.LT.OR P4, PT, R137, R234, P4 ;  /* 0x000000ea8900720c */ /* 0x000fc40002781670 */
[----:B------:R-:W-:Y:S02]  /*29b0*/  IADD3 R8, R161, 0x11, RZ ;  /* 0x00000011a1087810 */ /* 0x000fe40007ffe0ff */
[----:B------:R-:W-:Y:S02]  /*29c0*/  ISETP.LT.OR P5, PT, R136, R234, P5 ;  /* 0x000000ea8800720c */ /* 0x000fe40002fa1670 */
[----:B------:R-:W-:Y:S01]  /*29d0*/  FSEL R136, R132, -INF , !P1 ;  /* 0xff80000084887808 */ /* 0x000fe20004800000 */
[----:B------:R-:W-:Y:S01]  /*29e0*/  HMMA.16816.F32 R108, R140, R12, R108 ;  /* 0x0000000c8c6c723c */ /* 0x000fe2000000186c */
[----:B------:R-:W-:Y:S02]  /*29f0*/  ISETP.GE.AND P1, PT, R137, R231, PT ;  /* 0x000000e78900720c */ /* 0x000fe40003f26270 */
[----:B------:R-:W-:Y:S02]  /*2a00*/  FSEL R134, R134, -INF , !P2 ;  /* 0xff80000086867808 */ /* 0x000fe40005000000 */
[----:B------:R-:W-:-:S02]  /*2a10*/  FSEL R151, R11, -INF , !P6 ;  /* 0xff8000000b977808 */ /* 0x000fc40007000000 */
[----:B------:R-:W-:Y:S01]  /*2a20*/  FSEL R138, R133, -INF , !P3 ;  /* 0xff800000858a7808 */ /* 0x000fe20005800000 */
[-C--:B------:R-:W-:Y:S01]  /*2a30*/  HMMA.16816.F32 R104, R140, R14.reuse, R104 ;  /* 0x0000000e8c68723c */ /* 0x080fe20000001868 */
[----:B------:R-:W-:Y:S02]  /*2a40*/  FSEL R135, R135, -INF , !P0 ;  /* 0xff80000087877808 */ /* 0x000fe40004000000 */
[----:B------:R-:W-:Y:S02]  /*2a50*/  FSEL R245, R128, -INF , !P4 ;  /* 0xff80000080f57808 */ /* 0x000fe40006000000 */
[----:B------:R-:W-:Y:S02]  /*2a60*/  ISETP.GE.AND P2, PT, R137, R229, PT ;  /* 0x000000e58900720c */ /* 0x000fe40003f46270 */
[C---:B------:R-:W-:Y:S01]  /*2a70*/  ISETP.GE.AND P3, PT, R8.reuse, R233, PT ;  /* 0x000000e90800720c */ /* 0x040fe20003f66270 */
[----:B------:R-:W-:Y:S01]  /*2a80*/  HMMA.16816.F32 R100, R144, R14, R100 ;  /* 0x0000000e9064723c */ /* 0x000fe20000001864 */
[----:B------:R-:W-:-:S02]  /*2a90*/  ISETP.GE.AND P0, PT, R8, R231, PT ;  /* 0x000000e70800720c */ /* 0x000fc40003f06270 */
[C---:B------:R-:W-:Y:S02]  /*2aa0*/  ISETP.GE.AND P6, PT, R8.reuse, R229, PT ;  /* 0x000000e50800720c */ /* 0x040fe40003fc6270 */
[-C--:B------:R-:W-:Y:S02]  /*2ab0*/  ISETP.GE.AND P4, PT, R8, R225.reuse, PT ;  /* 0x000000e10800720c */ /* 0x080fe40003f86270 */
[----:B------:R-:W-:Y:S02]  /*2ac0*/  FSEL R211, R9, -INF , !P5 ;  /* 0xff80000009d37808 */ /* 0x000fe40006800000 */
[C---:B------:R-:W-:Y:S02]  /*2ad0*/  ISETP.GE.AND P5, PT, R137.reuse, R225, PT ;  /* 0x000000e18900720c */ /* 0x040fe40003fa6270 */
[C---:B------:R-:W-:Y:S02]  /*2ae0*/  ISETP.LT.OR P1, PT, R137.reuse, R232, P1 ;  /* 0x000000e88900720c */ /* 0x040fe40000f21670 */
[----:B------:R-:W-:-:S02]  /*2af0*/  ISETP.LT.OR P2, PT, R137, R230, P2 ;  /* 0x000000e68900720c */ /* 0x000fc40001741670 */
[C---:B------:R-:W-:Y:S02]  /*2b00*/  ISETP.LT.OR P3, PT, R8.reuse, R234, P3 ;  /* 0x000000ea0800720c */ /* 0x040fe40001f61670 */
[C---:B------:R-:W-:Y:S02]  /*2b10*/  ISETP.LT.OR P0, PT, R8.reuse, R232, P0 ;  /* 0x000000e80800720c */ /* 0x040fe40000701670 */
[C---:B------:R-:W-:Y:S02]  /*2b20*/  ISETP.LT.OR P6, PT, R8.reuse, R230, P6 ;  /* 0x000000e60800720c */ /* 0x040fe400037c1670 */
[-C--:B------:R-:W-:Y:S02]  /*2b30*/  ISETP.LT.OR P4, PT, R8, R228.reuse, P4 ;  /* 0x000000e40800720c */ /* 0x080fe40002781670 */
[----:B------:R-:W-:Y:S02]  /*2b40*/  IADD3 R8, R161, 0x18, RZ ;  /* 0x00000018a1087810 */ /* 0x000fe40007ffe0ff */
[----:B------:R-:W-:-:S02]  /*2b50*/  ISETP.LT.OR P5, PT, R137, R228, P5 ;  /* 0x000000e48900720c */ /* 0x000fc40002fa1670 */
[----:B------:R-:W-:Y:S02]  /*2b60*/  FSEL R157, R130, -INF , !P1 ;  /* 0xff800000829d7808 */ /* 0x000fe40004800000 */
[----:B------:R-:W-:Y:S02]  /*2b70*/  FSEL R244, R129, -INF , !P3 ;  /* 0xff80000081f47808 */ /* 0x000fe40005800000 */
[----:B------:R-:W-:Y:S02]  /*2b80*/  FSEL R130, R131, -INF , !P0 ;  /* 0xff80000083827808 */ /* 0x000fe40004000000 */
[----:B------:R-:W-:Y:S02]  /*2b90*/  FSEL R137, R124, -INF , !P2 ;  /* 0xff8000007c897808 */ /* 0x000fe40005000000 */
[C---:B------:R-:W-:Y:S02]  /*2ba0*/  ISETP.GE.AND P1, PT, R8.reuse, R233, PT ;  /* 0x000000e90800720c */ /* 0x040fe40003f26270 */
[----:B------:R-:W-:-:S02]  /*2bb0*/  ISETP.GE.AND P3, PT, R8, R231, PT ;  /* 0x000000e70800720c */ /* 0x000fc40003f66270 */
[C---:B------:R-:W-:Y:S02]  /*2bc0*/  ISETP.GE.AND P0, PT, R8.reuse, R229, PT ;  /* 0x000000e50800720c */ /* 0x040fe40003f06270 */
[C---:B------:R-:W-:Y:S02]  /*2bd0*/  ISETP.GE.AND P2, PT, R8.reuse, R225, PT ;  /* 0x000000e10800720c */ /* 0x040fe40003f46270 */
[C---:B------:R-:W-:Y:S02]  /*2be0*/  ISETP.LT.OR P1, PT, R8.reuse, R234, P1 ;  /* 0x000000ea0800720c */ /* 0x040fe40000f21670 */
[C---:B------:R-:W-:Y:S02]  /*2bf0*/  ISETP.LT.OR P3, PT, R8.reuse, R232, P3 ;  /* 0x000000e80800720c */ /* 0x040fe40001f61670 */
[C---:B------:R-:W-:Y:S02]  /*2c00*/  ISETP.LT.OR P0, PT, R8.reuse, R230, P0 ;  /* 0x000000e60800720c */ /* 0x040fe40000701670 */
[----:B------:R-:W-:-:S02]  /*2c10*/  ISETP.LT.OR P2, PT, R8, R228, P2 ;  /* 0x000000e40800720c */ /* 0x000fc40001741670 */
[----:B------:R-:W1:Y:S01]  /*2c20*/  LDSM.16.M88.4 R8, [R213+0xc00] ;  /* 0x000c0000d508783b */ /* 0x000e620000000200 */
[----:B------:R-:W-:Y:S02]  /*2c30*/  IADD3 R13, R161, 0x19, RZ ;  /* 0x00000019a10d7810 */ /* 0x000fe40007ffe0ff */
[----:B------:R-:W-:Y:S02]  /*2c40*/  FSEL R133, R126, -INF , !P5 ;  /* 0xff8000007e857808 */ /* 0x000fe40006800000 */
[----:B------:R-:W-:Y:S02]  /*2c50*/  ISETP.GE.AND P5, PT, R13, R229, PT ;  /* 0x000000e50d00720c */ /* 0x000fe40003fa6270 */
[----:B------:R-:W-:Y:S02]  /*2c60*/  IADD3 R12, R161, 0x20, RZ ;  /* 0x00000020a10c7810 */ /* 0x000fe40007ffe0ff */
[----:B------:R-:W-:Y:S02]  /*2c70*/  ISETP.LT.OR P5, PT, R13, R230, P5 ;  /* 0x000000e60d00720c */ /* 0x000fe40002fa1670 */
[----:B------:R-:W-:-:S02]  /*2c80*/  FSEL R139, R125, -INF , !P6 ;  /* 0xff8000007d8b7808 */ /* 0x000fc40007000000 */
[----:B------:R-:W-:Y:S02]  /*2c90*/  FSEL R132, R127, -INF , !P4 ;  /* 0xff8000007f847808 */ /* 0x000fe40006000000 */
[----:B------:R-:W-:Y:S02]  /*2ca0*/  ISETP.GE.AND P6, PT, R13, R233, PT ;  /* 0x000000e90d00720c */ /* 0x000fe40003fc6270 */
[----:B------:R-:W-:Y:S02]  /*2cb0*/  FSEL R154, R120, -INF , !P0 ;  /* 0xff800000789a7808 */ /* 0x000fe40004000000 */
[----:B------:R-:W-:Y:S02]  /*2cc0*/  FSEL R160, R122, -INF , !P2 ;  /* 0xff8000007aa07808 */ /* 0x000fe40005000000 */
[----:B------:R-:W-:Y:S02]  /*2cd0*/  FSEL R246, R116, -INF , !P1 ;  /* 0xff80000074f67808 */ /* 0x000fe40004800000 */
[----:B------:R-:W-:-:S02]  /*2ce0*/  FSEL R163, R118, -INF , !P3 ;  /* 0xff80000076a37808 */ /* 0x000fc40005800000 */
[----:B------:R-:W-:Y:S02]  /*2cf0*/  FSEL R155, R121, -INF , !P5 ;  /* 0xff800000799b7808 */ /* 0x000fe40006800000 */
[C---:B------:R-:W-:Y:S02]  /*2d00*/  ISETP.GE.AND P4, PT, R13.reuse, R231, PT ;  /* 0x000000e70d00720c */ /* 0x040fe40003f86270 */
[----:B------:R-:W-:Y:S02]  /*2d10*/  ISETP.GE.AND P0, PT, R13, R225, PT ;  /* 0x000000e10d00720c */ /* 0x000fe40003f06270 */
[C---:B------:R-:W-:Y:S02]  /*2d20*/  ISETP.GE.AND P2, PT, R12.reuse, R233, PT ;  /* 0x000000e90c00720c */ /* 0x040fe40003f46270 */
[C---:B------:R-:W-:Y:S02]  /*2d30*/  ISETP.GE.AND P1, PT, R12.reuse, R231, PT ;  /* 0x000000e70c00720c */ /* 0x040fe40003f26270 */
[----:B------:R-:W-:-:S02]  /*2d40*/  ISETP.GE.AND P3, PT, R12, R229, PT ;  /* 0x000000e50c00720c */ /* 0x000fc40003f66270 */
[C---:B------:R-:W-:Y:S02]  /*2d50*/  ISETP.GE.AND P5, PT, R12.reuse, R225, PT ;  /* 0x000000e10c00720c */ /* 0x040fe40003fa6270 */
[C---:B------:R-:W-:Y:S01]  /*2d60*/  ISETP.LT.OR P6, PT, R13.reuse, R234, P6 ;  /* 0x000000ea0d00720c */ /* 0x040fe200037c1670 */
[-C--:B-1----:R-:W-:Y:S01]  /*2d70*/  HMMA.16816.F32 R96, R144, R8.reuse, R96 ;  /* 0x000000089060723c */ /* 0x082fe20000001860 */
[C---:B------:R-:W-:Y:S02]  /*2d80*/  ISETP.LT.OR P4, PT, R13.reuse, R232, P4 ;  /* 0x000000e80d00720c */ /* 0x040fe40002781670 */
[----:B------:R-:W-:Y:S02]  /*2d90*/  ISETP.LT.OR P0, PT, R13, R228, P0 ;  /* 0x000000e40d00720c */ /* 0x000fe40000701670 */
[C---:B------:R-:W-:Y:S02]  /*2da0*/  ISETP.LT.OR P2, PT, R12.reuse, R234, P2 ;  /* 0x000000ea0c00720c */ /* 0x040fe40001741670 */
[C---:B------:R-:W-:Y:S01]  /*2db0*/  ISETP.LT.OR P1, PT, R12.reuse, R232, P1 ;  /* 0x000000e80c00720c */ /* 0x040fe20000f21670 */
[----:B------:R-:W-:Y:S01]  /*2dc0*/  HMMA.16816.F32 R92, R140, R8, R92 ;  /* 0x000000088c5c723c */ /* 0x000fe2000000185c */
[----:B------:R-:W-:-:S02]  /*2dd0*/  ISETP.LT.OR P3, PT, R12, R230, P3 ;  /* 0x000000e60c00720c */ /* 0x000fc40001f61670 */
[----:B------:R-:W-:Y:S02]  /*2de0*/  ISETP.LT.OR P5, PT, R12, R228, P5 ;  /* 0x000000e40c00720c */ /* 0x000fe40002fa1670 */
[----:B------:R-:W-:Y:S02]  /*2df0*/  IADD3 R12, R161, 0x21, RZ ;  /* 0x00000021a10c7810 */ /* 0x000fe40007ffe0ff */
[----:B------:R-:W-:Y:S01]  /*2e00*/  FSEL R118, R117, -INF , !P6 ;  /* 0xff80000075767808 */ /* 0x000fe20007000000 */
[----:B------:R-:W-:Y:S01]  /*2e10*/  HMMA.16816.F32 R88, R140, R10, R88 ;  /* 0x0000000a8c58723c */ /* 0x000fe20000001858 */
[----:B------:R-:W-:Y:S02]  /*2e20*/  FSEL R199, R123, -INF , !P0 ;  /* 0xff8000007bc77808 */ /* 0x000fe40004000000 */
[----:B------:R-:W-:Y:S02]  /*2e30*/  FSEL R117, R119, -INF , !P4 ;  /* 0xff80000077757808 */ /* 0x000fe40006000000 */
[----:B------:R-:W-:-:S02]  /*2e40*/  FSEL R248, R112, -INF , !P2 ;  /* 0xff80000070f87808 */ /* 0x000fc40005000000 */
[C---:B------:R-:W-:Y:S01]  /*2e50*/  ISETP.GE.AND P4, PT, R12.reuse, R233, PT ;  /* 0x000000e90c00720c */ /* 0x040fe20003f86270 */
[----:B------:R-:W-:Y:S01]  /*2e60*/  HMMA.16816.F32 R84, R144, R10, R84 ;  /* 0x0000000a9054723c */ /* 0x000fe20000001854 */
[C---:B------:R-:W-:Y:S02]  /*2e70*/  ISETP.GE.AND P0, PT, R12.reuse, R231, PT ;  /* 0x000000e70c00720c */ /* 0x040fe40003f06270 */
[C---:B------:R-:W-:Y:S02]  /*2e80*/  ISETP.GE.AND P6, PT, R12.reuse, R229, PT ;  /* 0x000000e50c00720c */ /* 0x040fe40003fc6270 */
[C---:B------:R-:W-:Y:S02]  /*2e90*/  ISETP.GE.AND P2, PT, R12.reuse, R225, PT ;  /* 0x000000e10c00720c */ /* 0x040fe40003f46270 */
[C---:B------:R-:W-:Y:S02]  /*2ea0*/  ISETP.LT.OR P4, PT, R12.reuse, R234, P4 ;  /* 0x000000ea0c00720c */ /* 0x040fe40002781670 */
[----:B------:R-:W-:-:S02]  /*2eb0*/  ISETP.LT.OR P0, PT, R12, R232, P0 ;  /* 0x000000e80c00720c */ /* 0x000fc40000701670 */
[C---:B------:R-:W-:Y:S02]  /*2ec0*/  ISETP.LT.OR P6, PT, R12.reuse, R230, P6 ;  /* 0x000000e60c00720c */ /* 0x040fe400037c1670 */
[----:B------:R-:W-:Y:S02]  /*2ed0*/  ISETP.LT.OR P2, PT, R12, R228, P2 ;  /* 0x000000e40c00720c */ /* 0x000fe40001741670 */
[----:B------:R-:W-:Y:S02]  /*2ee0*/  IADD3 R12, R161, 0x28, RZ ;  /* 0x00000028a10c7810 */ /* 0x000fe40007ffe0ff */
[----:B------:R-:W-:Y:S02]  /*2ef0*/  FSEL R247, R113, -INF , !P4 ;  /* 0xff80000071f77808 */ /* 0x000fe40006000000 */
[----:B------:R-:W-:Y:S02]  /*2f00*/  FSEL R239, R114, -INF , !P1 ;  /* 0xff80000072ef7808 */ /* 0x000fe40004800000 */
[----:B------:R-:W-:-:S02]  /*2f10*/  FSEL R212, R115, -INF , !P0 ;  /* 0xff80000073d47808 */ /* 0x000fc40004000000 */
[----:B------:R-:W-:Y:S02]  /*2f20*/  FSEL R201, R108, -INF , !P3 ;  /* 0xff8000006cc97808 */ /* 0x000fe40005800000 */
[C---:B------:R-:W-:Y:S02]  /*2f30*/  ISETP.GE.AND P1, PT, R12.reuse, R233, PT ;  /* 0x000000e90c00720c */ /* 0x040fe40003f26270 */
[C---:B------:R-:W-:Y:S02]  /*2f40*/  ISETP.GE.AND P4, PT, R12.reuse, R231, PT ;  /* 0x000000e70c00720c */ /* 0x040fe40003f86270 */
[C---:B------:R-:W-:Y:S02]  /*2f50*/  ISETP.GE.AND P0, PT, R12.reuse, R229, PT ;  /* 0x000000e50c00720c */ /* 0x040fe40003f06270 */
[C---:B------:R-:W-:Y:S02]  /*2f60*/  ISETP.GE.AND P3, PT, R12.reuse, R225, PT ;  /* 0x000000e10c00720c */ /* 0x040fe40003f66270 */
[----:B------:R-:W-:-:S02]  /*2f70*/  ISETP.LT.OR P1, PT, R12, R234, P1 ;  /* 0x000000ea0c00720c */ /* 0x000fc40000f21670 */
[C---:B------:R-:W-:Y:S02]  /*2f80*/  ISETP.LT.OR P4, PT, R12.reuse, R232, P4 ;  /* 0x000000e80c00720c */ /* 0x040fe40002781670 */
[C---:B------:R-:W-:Y:S02]  /*2f90*/  ISETP.LT.OR P0, PT, R12.reuse, R230, P0 ;  /* 0x000000e60c00720c */ /* 0x040fe40000701670 */
[----:B------:R-:W-:Y:S02]  /*2fa0*/  ISETP.LT.OR P3, PT, R12, R228, P3 ;  /* 0x000000e40c00720c */ /* 0x000fe40001f61670 */
[----:B------:R-:W-:Y:S01]  /*2fb0*/  IADD3 R9, R161, 0x29, RZ ;  /* 0x00000029a1097810 */ /* 0x000fe20007ffe0ff */
[----:B------:R-:W1:Y:S01]  /*2fc0*/  LDSM.16.M88.4 R12, [R213+0x1000] ;  /* 0x00100000d50c783b */ /* 0x000e620000000200 */
[----:B------:R-:W-:Y:S02]  /*2fd0*/  FSEL R196, R110, -INF , !P5 ;  /* 0xff8000006ec47808 */ /* 0x000fe40006800000 */
[----:B------:R-:W-:-:S02]  /*2fe0*/  ISETP.GE.AND P5, PT, R9, R229, PT ;  /* 0x000000e50900720c */ /* 0x000fc40003fa6270 */
[----:B------:R-:W-:Y:S02]  /*2ff0*/  IADD3 R8, R161, 0x30, RZ ;  /* 0x00000030a1087810 */ /* 0x000fe40007ffe0ff */
[----:B------:R-:W-:Y:S02]  /*3000*/  ISETP.LT.OR P5, PT, R9, R230, P5 ;  /* 0x000000e60900720c */ /* 0x000fe40002fa1670 */
[----:B------:R-:W-:Y:S02]  /*3010*/  FSEL R167, R111, -INF , !P2 ;  /* 0xff8000006fa77808 */ /* 0x000fe40005000000 */
[----:B------:R-:W-:Y:S02]  /*3020*/  FSEL R197, R104, -INF , !P0 ;  /* 0xff80000068c57808 */ /* 0x000fe40004000000 */
[----:B------:R-:W-:Y:S02]  /*3030*/  FSEL R111, R106, -INF , !P3 ;  /* 0xff8000006a6f7808 */ /* 0x000fe40005800000 */
[----:B------:R-:W-:-:S02]  /*3040*/  FSEL R198, R109, -INF , !P6 ;  /* 0xff8000006dc67808 */ /* 0x000fc40007000000 */
[----:B------:R-:W-:Y:S02]  /*3050*/  FSEL R106, R100, -INF , !P1 ;  /* 0xff800000646a7808 */ /* 0x000fe40004800000 */
[----:B------:R-:W-:Y:S02]  /*3060*/  FSEL R104, R102, -INF , !P4 ;  /* 0xff80000066687808 */ /* 0x000fe40006000000 */
[----:B------:R-:W-:Y:S02]  /*3070*/  FSEL R200, R105, -INF , !P5 ;  /* 0xff80000069c87808 */ /* 0x000fe40006800000 */
[C---:B------:R-:W-:Y:S02]  /*3080*/  ISETP.GE.AND P6, PT, R9.reuse, R233, PT ;  /* 0x000000e90900720c */ /* 0x040fe40003fc6270 */
[C---:B------:R-:W-:Y:S02]  /*3090*/  ISETP.GE.AND P2, PT, R9.reuse, R231, PT ;  /* 0x000000e70900720c */ /* 0x040fe40003f46270 */
[----:B------:R-:W-:-:S02]  /*30a0*/  ISETP.GE.AND P0, PT, R9, R225, PT ;  /* 0x000000e10900720c */ /* 0x000fc40003f06270 */
[C---:B------:R-:W-:Y:S02]  /*30b0*/  ISETP.GE.AND P3, PT, R8.reuse, R233, PT ;  /* 0x000000e90800720c */ /* 0x040fe40003f66270 */
[C---:B------:R-:W-:Y:S02]  /*30c0*/  ISETP.GE.AND P1, PT, R8.reuse, R231, PT ;  /* 0x000000e70800720c */ /* 0x040fe40003f26270 */
[C---:B------:R-:W-:Y:S02]  /*30d0*/  ISETP.GE.AND P4, PT, R8.reuse, R229, PT ;  /* 0x000000e50800720c */ /* 0x040fe40003f86270 */
[----:B------:R-:W-:Y:S02]  /*30e0*/  ISETP.GE.AND P5, PT, R8, R225, PT ;  /* 0x000000e10800720c */ /* 0x000fe40003fa6270 */
[C---:B------:R-:W-:Y:S02]  /*30f0*/  ISETP.LT.OR P6, PT, R9.reuse, R234, P6 ;  /* 0x000000ea0900720c */ /* 0x040fe400037c1670 */
[C---:B------:R-:W-:Y:S01]  /*3100*/  ISETP.LT.OR P2, PT, R9.reuse, R232, P2 ;  /* 0x000000e80900720c */ /* 0x040fe20001741670 */
[----:B-1----:R-:W-:Y:S01]  /*3110*/  HMMA.16816.F32 R80, R144, R12, R80 ;  /* 0x0000000c9050723c */ /* 0x002fe20000001850 */
[----:B------:R-:W-:-:S02]  /*3120*/  ISETP.LT.OR P0, PT, R9, R228, P0 ;  /* 0x000000e40900720c */ /* 0x000fc40000701670 */
[C---:B------:R-:W-:Y:S02]  /*3130*/  ISETP.LT.OR P3, PT, R8.reuse, R234, P3 ;  /* 0x000000ea0800720c */ /* 0x040fe40001f61670 */
[C---:B------:R-:W-:Y:S02]  /*3140*/  ISETP.LT.OR P1, PT, R8.reuse, R232, P1 ;  /* 0x000000e80800720c */ /* 0x040fe40000f21670 */
[C---:B------:R-:W-:Y:S01]  /*3150*/  ISETP.LT.OR P4, PT, R8.reuse, R230, P4 ;  /* 0x000000e60800720c */ /* 0x040fe20002781670 */
[----:B------:R-:W-:Y:S01]  /*3160*/  HMMA.16816.F32 R76, R140, R12, R76 ;  /* 0x0000000c8c4c723c */ /* 0x000fe2000000184c */
[----:B------:R-:W-:Y:S02]  /*3170*/  ISETP.LT.OR P5, PT, R8, R228, P5 ;  /* 0x000000e40800720c */ /* 0x000fe40002fa1670 */
[----:B------:R-:W-:Y:S02]  /*3180*/  IADD3 R8, R161, 0x31, RZ ;  /* 0x00000031a1087810 */ /* 0x000fe40007ffe0ff */
[----:B------:R-:W-:-:S02]  /*3190*/  FSEL R100, R107, -INF , !P0 ;  /* 0xff8000006b647808 */ /* 0x000fc40004000000 */
[----:B------:R-:W-:Y:S01]  /*31a0*/  FSEL R105, R101, -INF , !P6 ;  /* 0xff80000065697808 */ /* 0x000fe20007000000 */
[-C--:B------:R-:W-:Y:S01]  /*31b0*/  HMMA.16816.F32 R72, R140, R14.reuse, R72 ;  /* 0x0000000e8c48723c */ /* 0x080fe20000001848 */
[----:B------:R-:W-:Y:S02]  /*31c0*/  FSEL R103, R103, -INF , !P2 ;  /* 0xff80000067677808 */ /* 0x000fe40005000000 */
[----:B------:R-:W-:Y:S02]  /*31d0*/  FSEL R110, R96, -INF , !P3 ;  /* 0xff800000606e7808 */ /* 0x000fe40005800000 */
[C---:B------:R-:W-:Y:S02]  /*31e0*/  ISETP.GE.AND P2, PT, R8.reuse, R233, PT ;  /* 0x000000e90800720c */ /* 0x040fe40003f46270 */
[C---:B------:R-:W-:Y:S01]  /*31f0*/  ISETP.GE.AND P0, PT, R8.reuse, R231, PT ;  /* 0x000000e70800720c */ /* 0x040fe20003f06270 */
[----:B------:R-:W-:Y:S01]  /*3200*/  HMMA.16816.F32 R68, R144, R14, R68 ;  /* 0x0000000e9044723c */ /* 0x000fe20000001844 */
[----:B------:R-:W-:-:S02]  /*3210*/  ISETP.GE.AND P6, PT, R8, R229, PT ;  /* 0x000000e50800720c */ /* 0x000fc40003fc6270 */
[C---:B------:R-:W-:Y:S02]  /*3220*/  ISETP.GE.AND P3, PT, R8.reuse, R225, PT ;  /* 0x000000e10800720c */ /* 0x040fe40003f66270 */
[C---:B------:R-:W-:Y:S02]  /*3230*/  ISETP.LT.OR P2, PT, R8.reuse, R234, P2 ;  /* 0x000000ea0800720c */ /* 0x040fe40001741670 */
[C---:B------:R-:W-:Y:S02]  /*3240*/  ISETP.LT.OR P0, PT, R8.reuse, R232, P0 ;  /* 0x000000e80800720c */ /* 0x040fe40000701670 */
[C---:B------:R-:W-:Y:S02]  /*3250*/  ISETP.LT.OR P6, PT, R8.reuse, R230, P6 ;  /* 0x000000e60800720c */ /* 0x040fe400037c1670 */
[----:B------:R-:W-:Y:S02]  /*3260*/  ISETP.LT.OR P3, PT, R8, R228, P3 ;  /* 0x000000e40800720c */ /* 0x000fe40001f61670 */
[----:B------:R-:W-:-:S02]  /*3270*/  IADD3 R8, R161, 0x38, RZ ;  /* 0x00000038a1087810 */ /* 0x000fc40007ffe0ff */
        /* <DEDUP_REMOVED lines=20> */
[----:B------:R-:W-:Y:S02]  /*33c0*/  FSEL R121, R88, -INF , !P0 ;  /* 0xff80000058797808 */ /* 0x000fe40004000000 */
[----:B------:R-:W-:Y:S02]  /*33d0*/  FSEL R129, R90, -INF , !P4 ;  /* 0xff8000005a817808 */ /* 0x000fe40006000000 */
[----:B------:R-:W-:Y:S02]  /*33e0*/  FSEL R84, R84, -INF , !P1 ;  /* 0xff80000054547808 */ /* 0x000fe40004800000 */
[----:B------:R-:W-:Y:S02]  /*33f0*/  FSEL R86, R86, -INF , !P2 ;  /* 0xff80000056567808 */ /* 0x000fe40005000000 */
[----:B------:R-:W-:-:S02]  /*3400*/  FSEL R194, R89, -INF , !P5 ;  /* 0xff80000059c27808 */ /* 0x000fc40006800000 */
[C---:B------:R-:W-:Y:S02]  /*3410*/  ISETP.GE.AND P6, PT, R13.reuse, R233, PT ;  /* 0x000000e90d00720c */ /* 0x040fe40003fc6270 */
        /* <DEDUP_REMOVED lines=38> */
[----:B------:R-:W-:Y:S02]  /*3680*/  ISETP.GE.AND P2, PT, R12, R225, PT ;  /* 0x000000e10c00720c */ /* 0x000fe40003f46270 */
[----:B------:R-:W-:-:S02]  /*3690*/  IADD3 R9, R161, 0x49, RZ ;  /* 0x00000049a1097810 */ /* 0x000fc40007ffe0ff */
[C---:B------:R-:W-:Y:S02]  /*36a0*/  ISETP.LT.OR P3, PT, R12.reuse, R234, P3 ;  /* 0x000000ea0c00720c */ /* 0x040fe40001f61670 */
[C---:B------:R-:W-:Y:S02]  /*36b0*/  ISETP.LT.OR P0, PT, R12.reuse, R232, P0 ;  /* 0x000000e80c00720c */ /* 0x040fe40000701670 */
[C---:B------:R-:W-:Y:S02]  /*36c0*/  ISETP.LT.OR P1, PT, R12.reuse, R230, P1 ;  /* 0x000000e60c00720c */ /* 0x040fe40000f21670 */
[----:B------:R-:W-:Y:S02]  /*36d0*/  ISETP.LT.OR P2, PT, R12, R228, P2 ;  /* 0x000000e40c00720c */ /* 0x000fe40001741670 */
        /* <DEDUP_REMOVED lines=28> */
[----:B------:R-:W1:Y:S01]  /*38a0*/  LDSM.16.M88.4 R8, [R213+0x1c00] ;  /* 0x001c0000d508783b */ /* 0x000e620000000200 */
[----:B------:R-:W-:Y:S01]  /*38b0*/  IADD3 R68, R161, 0x51, RZ ;  /* 0x00000051a1447810 */ /* 0x000fe20007ffe0ff */
[----:B------:R-:W-:-:S04]  /*38c0*/  DEPBAR.LE SB0, 0x0 ;  /* 0x000080000000791a */ /* 0x000fc80000000000 */
[----:B------:R-:W-:Y:S01]  /*38d0*/  FSEL R179, R75, -INF , !P1 ;  /* 0xff8000004bb37808 */ /* 0x000fe20004800000 */
[-C--:B------:R-:W-:Y:S01]  /*38e0*/  HMMA.16816.F32 R36, R144, R14.reuse, R36 ;  /* 0x0000000e9024723c */ /* 0x080fe20000001824 */
[----:B------:R-:W-:Y:S02]  /*38f0*/  ISETP.GE.AND P1, PT, R68, R231, PT ;  /* 0x000000e74400720c */ /* 0x000fe40003f26270 */
[----:B------:R-:W-:Y:S02]  /*3900*/  FSEL R88, R64, -INF , !P2 ;  /* 0xff80000040587808 */ /* 0x000fe40005000000 */
[----:B------:R-:W-:Y:S02]  /*3910*/  ISETP.LT.OR P1, PT, R68, R232, P1 ;  /* 0x000000e84400720c */ /* 0x000fe40000f21670 */
[----:B------:R-:W-:Y:S01]  /*3920*/  FSEL R75, R69, -INF , !P6 ;  /* 0xff800000454b7808 */ /* 0x000fe20007000000 */
[----:B------:R-:W-:Y:S01]  /*3930*/  HMMA.16816.F32 R40, R140, R14, R40 ;  /* 0x0000000e8c28723c */ /* 0x000fe20000001828 */
[----:B------:R-:W-:-:S02]  /*3940*/  FSEL R71, R71, -INF , !P5 ;  /* 0xff80000047477808 */ /* 0x000fc40006800000 */
[----:B------:R-:W-:Y:S02]  /*3950*/  IADD3 R64, R161, 0x58, RZ ;  /* 0x00000058a1407810 */ /* 0x000fe40007ffe0ff */
[C---:B------:R-:W-:Y:S02]  /*3960*/  ISETP.GE.AND P5, PT, R68.reuse, R233, PT ;  /* 0x000000e94400720c */ /* 0x040fe40003fa6270 */
[C---:B------:R-:W-:Y:S02]  /*3970*/  ISETP.GE.AND P6, PT, R68.reuse, R229, PT ;  /* 0x000000e54400720c */ /* 0x040fe40003fc6270 */
[----:B------:R-:W-:Y:S02]  /*3980*/  FSEL R73, R67, -INF , !P1 ;  /* 0xff80000043497808 */ /* 0x000fe40004800000 */
[----:B------:R-:W-:Y:S02]  /*3990*/  ISETP.GE.AND P2, PT, R68, R225, PT ;  /* 0x000000e14400720c */ /* 0x000fe40003f46270 */
[----:B------:R-:W-:-:S02]  /*39a0*/  ISETP.GE.AND P1, PT, R64, R229, PT ;  /* 0x000000e54000720c */ /* 0x000fc40003f26270 */
[C---:B------:R-:W-:Y:S02]  /*39b0*/  ISETP.LT.OR P5, PT, R68.reuse, R234, P5 ;  /* 0x000000ea4400720c */ /* 0x040fe40002fa1670 */
[C---:B------:R-:W-:Y:S02]  /*39c0*/  ISETP.LT.OR P6, PT, R68.reuse, R230, P6 ;  /* 0x000000e64400720c */ /* 0x040fe400037c1670 */
[----:B------:R-:W-:Y:S02]  /*39d0*/  IADD3 R12, R161, 0x59, RZ ;  /* 0x00000059a10c7810 */ /* 0x000fe40007ffe0ff */
[----:B------:R-:W-:Y:S02]  /*39e0*/  ISETP.LT.OR P2, PT, R68, R228, P2 ;  /* 0x000000e44400720c */ /* 0x000fe40001741670 */
[----:B------:R-:W-:Y:S02]  /*39f0*/  ISETP.LT.OR P1, PT, R64, R230, P1 ;  /* 0x000000e64000720c */ /* 0x000fe40000f21670 */
[----:B------:R-:W-:Y:S01]  /*3a00*/  FSEL R79, R65, -INF , !P5 ;  /* 0xff800000414f7808 */ /* 0x000fe20006800000 */
[----:B-1----:R-:W-:Y:S01]  /*3a10*/  HMMA.16816.F32 R32, R144, R8, R32 ;  /* 0x000000089020723c */ /* 0x002fe20000001820 */
[----:B------:R-:W-:-:S02]  /*3a20*/  FSEL R74, R66, -INF , !P3 ;  /* 0xff800000424a7808 */ /* 0x000fc40005800000 */
[----:B------:R-:W-:Y:S02]  /*3a30*/  FSEL R185, R60, -INF , !P0 ;  /* 0xff8000003cb97808 */ /* 0x000fe40004000000 */
[----:B------:R-:W-:Y:S02]  /*3a40*/  FSEL R182, R61, -INF , !P6 ;  /* 0xff8000003db67808 */ /* 0x000fe40007000000 */
[C---:B------:R-:W-:Y:S01]  /*3a50*/  ISETP.GE.AND P5, PT, R64.reuse, R233, PT ;  /* 0x000000e94000720c */ /* 0x040fe20003fa6270 */
[----:B------:R-:W-:Y:S01]  /*3a60*/  HMMA.16816.F32 R28, R140, R8, R28 ;  /* 0x000000088c1c723c */ /* 0x000fe2000000181c */
[C---:B------:R-:W-:Y:S02]  /*3a70*/  ISETP.GE.AND P3, PT, R64.reuse, R231, PT ;  /* 0x000000e74000720c */ /* 0x040fe40003f66270 */
[----:B------:R-:W-:Y:S02]  /*3a80*/  ISETP.GE.AND P0, PT, R64, R225, PT ;  /* 0x000000e14000720c */ /* 0x000fe40003f06270 */
[----:B------:R-:W-:-:S02]  /*3a90*/  ISETP.GE.AND P6, PT, R12, R229, PT ;  /* 0x000000e50c00720c */ /* 0x000fc40003fc6270 */
        /* <DEDUP_REMOVED lines=8> */
[C---:B------:R-:W-:Y:S02]  /*3b20*/  ISETP.LT.OR P5, PT, R64.reuse, R234, P5 ;  /* 0x000000ea4000720c */ /* 0x040fe40002fa1670 */
[C---:B------:R-:W-:Y:S02]  /*3b30*/  ISETP.LT.OR P3, PT, R64.reuse, R232, P3 ;  /* 0x000000e84000720c */ /* 0x040fe40001f61670 */
[----:B------:R-:W-:Y:S02]  /*3b40*/  ISETP.LT.OR P0, PT, R64, R228, P0 ;  /* 0x000000e44000720c */ /* 0x000fe40000701670 */
[C---:B------:R-:W-:Y:S02]  /*3b50*/  ISETP.LT.OR P6, PT, R12.reuse, R230, P6 ;  /* 0x000000e60c00720c */ /* 0x040fe400037c1670 */
[----:B------:R-:W-:Y:S02]  /*3b60*/  IADD3 R13, R161, 0x60, RZ ;  /* 0x00000060a10d7810 */ /* 0x000fe40007ffe0ff */
[----:B------:R-:W-:-:S02]  /*3b70*/  ISETP.LT.OR P4, PT, R12, R234, P4 ;  /* 0x000000ea0c00720c */ /* 0x000fc40002781670 */
[C---:B------:R-:W-:Y:S02]  /*3b80*/  ISETP.LT.OR P2, PT, R12.reuse, R232, P2 ;  /* 0x000000e80c00720c */ /* 0x040fe40001741670 */
[----:B------:R-:W-:Y:S02]  /*3b90*/  ISETP.LT.OR P1, PT, R12, R228, P1 ;  /* 0x000000e40c00720c */ /* 0x000fe40000f21670 */
[----:B------:R-:W-:Y:S02]  /*3ba0*/  FSEL R172, R58, -INF , !P0 ;  /* 0xff8000003aac7808 */ /* 0x000fe40004000000 */
[----:B------:R-:W-:Y:S02]  /*3bb0*/  FSEL R52, R52, -INF , !P5 ;  /* 0xff80000034347808 */ /* 0x000fe40006800000 */
[----:B------:R-:W-:Y:S02]  /*3bc0*/  FSEL R12, R54, -INF , !P3 ;  /* 0xff800000360c7808 */ /* 0x000fe40005800000 */
[----:B------:R-:W-:-:S02]  /*3bd0*/  FSEL R190, R57, -INF , !P6 ;  /* 0xff80000039be7808 */ /* 0x000fc40007000000 */
[C---:B------:R-:W-:Y:S02]  /*3be0*/  ISETP.GE.AND P0, PT, R13.reuse, R233, PT ;  /* 0x000000e90d00720c */ /* 0x040fe40003f06270 */
        /* <DEDUP_REMOVED lines=9> */
[----:B------:R-:W-:Y:S02]  /*3c80*/  ISETP.GE.AND P4, PT, R13, R233, PT ;  /* 0x000000e90d00720c */ /* 0x000fe40003f86270 */
[----:B------:R-:W-:-:S02]  /*3c90*/  IADD3 R9, R161, 0x70, RZ ;  /* 0x00000070a1097810 */ /* 0x000fc40007ffe0ff */
[----:B------:R-:W-:Y:S02]  /*3ca0*/  ISETP.LT.OR P4, PT, R13, R234, P4 ;  /* 0x000000ea0d00720c */ /* 0x000fe40002781670 */
[----:B------:R-:W-:Y:S02]  /*3cb0*/  FSEL R171, R59, -INF , !P1 ;  /* 0xff8000003bab7808 */ /* 0x000fe40004800000 */
        /* <DEDUP_REMOVED lines=10> */
[----:B------:R-:W-:Y:S02]  /*3d60*/  ISETP.GE.AND P4, PT, R9, R225, PT ;  /* 0x000000e10900720c */ /* 0x000fe40003f86270 */
[C---:B------:R-:W-:Y:S02]  /*3d70*/  ISETP.LT.OR P1, PT, R13.reuse, R232, P1 ;  /* 0x000000e80d00720c */ /* 0x040fe40000f21670 */
[----:B------:R-:W-:Y:S02]  /*3d80*/  ISETP.LT.OR P0, PT, R13, R228, P0 ;  /* 0x000000e40d00720c */ /* 0x000fe40000701670 */
[C---:B------:R-:W-:Y:S02]  /*3d90*/  ISETP.LT.OR P5, PT, R9.reuse, R234, P5 ;  /* 0x000000ea0900720c */ /* 0x040fe40002fa1670 */
[C---:B------:R-:W-:Y:S02]  /*3da0*/  ISETP.LT.OR P3, PT, R9.reuse, R232, P3 ;  /* 0x000000e80900720c */ /* 0x040fe40001f61670 */
[----:B------:R-:W-:-:S02]  /*3db0*/  ISETP.LT.OR P6, PT, R9, R230, P6 ;  /* 0x000000e60900720c */ /* 0x000fc400037c1670 */
[----:B------:R-:W-:Y:S02]  /*3dc0*/  ISETP.LT.OR P4, PT, R9, R228, P4 ;  /* 0x000000e40900720c */ /* 0x000fe40002781670 */
[----:B------:R-:W-:Y:S02]  /*3dd0*/  IADD3 R9, R161, 0x68, RZ ;  /* 0x00000068a1097810 */ /* 0x000fe40007ffe0ff */
[----:B------:R-:W-:Y:S02]  /*3de0*/  FSEL R70, R55, -INF , !P2 ;  /* 0xff80000037467808 */ /* 0x000fe40005000000 */
[----:B------:R-:W-:Y:S02]  /*3df0*/  ISETP.GE.AND P2, PT, R13, R229, PT ;  /* 0x000000e50d00720c */ /* 0x000fe40003f46270 */
[----:B------:R-:W-:Y:S02]  /*3e00*/  FSEL R203, R51, -INF , !P1 ;  /* 0xff80000033cb7808 */ /* 0x000fe40004800000 */
[----:B------:R-:W-:-:S02]  /*3e10*/  FSEL R126, R47, -INF , !P0 ;  /* 0xff8000002f7e7808 */ /* 0x000fc40004000000 */
[----:B------:R-:W-:Y:S02]  /*3e20*/  FSEL R32, R32, -INF , !P5 ;  /* 0xff80000020207808 */ /* 0x000fe40006800000 */
[----:B------:R-:W-:Y:S02]  /*3e30*/  FSEL R99, R34, -INF , !P3 ;  /* 0xff80000022637808 */ /* 0x000fe40005800000 */
[C---:B------:R-:W-:Y:S02]  /*3e40*/  ISETP.GE.AND P1, PT, R9.reuse, R233, PT ;  /* 0x000000e90900720c */ /* 0x040fe40003f26270 */
[C---:B------:R-:W-:Y:S02]  /*3e50*/  ISETP.GE.AND P0, PT, R9.reuse, R231, PT ;  /* 0x000000e70900720c */ /* 0x040fe40003f06270 */
[C---:B------:R-:W-:Y:S02]  /*3e60*/  ISETP.GE.AND P5, PT, R9.reuse, R229, PT ;  /* 0x000000e50900720c */ /* 0x040fe40003fa6270 */
[----:B------:R-:W-:-:S02]  /*3e70*/  ISETP.GE.AND P3, PT, R9, R225, PT ;  /* 0x000000e10900720c */ /* 0x000fc40003f66270 */
[----:B------:R-:W-:Y:S02]  /*3e80*/  ISETP.LT.OR P2, PT, R13, R230, P2 ;  /* 0x000000e60d00720c */ /* 0x000fe40001741670 */
[----:B------:R-:W-:Y:S02]  /*3e90*/  IADD3 R13, R161, 0x71, RZ ;  /* 0x00000071a10d7810 */ /* 0x000fe40007ffe0ff */
[C---:B------:R-:W-:Y:S01]  /*3ea0*/  ISETP.LT.OR P1, PT, R9.reuse, R234, P1 ;  /* 0x000000ea0900720c */ /* 0x040fe20000f21670 */
[----:B------:R-:W-:Y:S01]  /*3eb0*/  BAR.SYNC.DEFER_BLOCKING 0x0 ;  /* 0x0000000000007b1d */ /* 0x000fe20000010000 */
[C---:B------:R-:W-:Y:S02]  /*3ec0*/  ISETP.LT.OR P0, PT, R9.reuse, R232, P0 ;  /* 0x000000e80900720c */ /* 0x040fe40000701670 */
[C---:B------:R-:W-:Y:S02]  /*3ed0*/  ISETP.LT.OR P5, PT, R9.reuse, R230, P5 ;  /* 0x000000e60900720c */ /* 0x040fe40002fa1670 */
[----:B------:R-:W-:-:S02]  /*3ee0*/  ISETP.LT.OR P3, PT, R9, R228, P3 ;  /* 0x000000e40900720c */ /* 0x000fc40001f61670 */
[C---:B------:R-:W-:Y:S02]  /*3ef0*/  IADD3 R9, R161.reuse, 0x69, RZ ;  /* 0x00000069a1097810 */ /* 0x040fe40007ffe0ff */
[C---:B------:R-:W-:Y:S02]  /*3f00*/  IADD3 R10, R161.reuse, 0x78, RZ ;  /* 0x00000078a10a7810 */ /* 0x040fe40007ffe0ff */
[----:B------:R-:W-:Y:S02]  /*3f10*/  IADD3 R161, R161, 0x79, RZ ;  /* 0x00000079a1a17810 */ /* 0x000fe40007ffe0ff */
[----:B------:R-:W-:Y:S02]  /*3f20*/  FSEL R170, R45, -INF , !P2 ;  /* 0xff8000002daa7808 */ /* 0x000fe40005000000 */
[----:B------:R-:W-:Y:S02]  /*3f30*/  ISETP.GE.AND P2, PT, R13, R233, PT ;  /* 0x000000e90d00720c */ /* 0x000fe40003f46270 */
[----:B------:R-:W-:-:S02]  /*3f40*/  FSEL R202, R38, -INF , !P0 ;  /* 0xff80000026ca7808 */ /* 0x000fc40004000000 */
[----:B------:R-:W-:Y:S02]  /*3f50*/  FSEL R115, R28, -INF , !P6 ;  /* 0xff8000001c737808 */ /* 0x000fe40007000000 */
[----:B------:R-:W-:Y:S02]  /*3f60*/  FSEL R98, R30, -INF , !P4 ;  /* 0xff8000001e627808 */ /* 0x000fe40006000000 */
[----:B------:R-:W-:Y:S02]  /*3f70*/  ISETP.GE.AND P0, PT, R161, R229, PT ;  /* 0x000000e5a100720c */ /* 0x000fe40003f06270 */
[C---:B------:R-:W-:Y:S02]  /*3f80*/  ISETP.GE.AND P6, PT, R13.reuse, R231, PT ;  /* 0x000000e70d00720c */ /* 0x040fe40003fc6270 */
[C---:B------:R-:W-:Y:S02]  /*3f90*/  ISETP.GE.AND P4, PT, R13.reuse, R229, PT ;  /* 0x000000e50d00720c */ /* 0x040fe40003f86270 */
[----:B------:R-:W-:-:S02]  /*3fa0*/  ISETP.LT.OR P2, PT, R13, R234, P2 ;  /* 0x000000ea0d00720c */ /* 0x000fc40001741670 */
[----:B------:R-:W-:Y:S02]  /*3fb0*/  ISETP.LT.OR P0, PT, R161, R230, P0 ;  /* 0x000000e6a100720c */ /* 0x000fe40000701670 */
[C---:B------:R-:W-:Y:S02]  /*3fc0*/  ISETP.LT.OR P6, PT, R13.reuse, R232, P6 ;  /* 0x000000e80d00720c */ /* 0x040fe400037c1670 */
[----:B------:R-:W-:Y:S02]  /*3fd0*/  ISETP.LT.OR P4, PT, R13, R230, P4 ;  /* 0x000000e60d00720c */ /* 0x000fe40002781670 */
[----:B------:R-:W-:Y:S02]  /*3fe0*/  FSEL R33, R33, -INF , !P2 ;  /* 0xff80000021217808 */ /* 0x000fe40005000000 */
[----:B------:R-:W-:Y:S02]  /*3ff0*/  ISETP.GE.AND P2, PT, R13, R225, PT ;  /* 0x000000e10d00720c */ /* 0x000fe40003f46270 */
[----:B------:R-:W-:-:S02]  /*4000*/  FSEL R127, R25, -INF , !P0 ;  /* 0xff800000197f7808 */ /* 0x000fc40004000000 */
[----:B------:R-:W-:Y:S02]  /*4010*/  FSEL R102, R35, -INF , !P6 ;  /* 0xff80000023667808 */ /* 0x000fe40007000000 */
[----:B------:R-:W-:Y:S02]  /*4020*/  FSEL R174, R40, -INF , !P5 ;  /* 0xff80000028ae7808 */ /* 0x000fe40006800000 */
[----:B------:R-:W-:Y:S02]  /*4030*/  FSEL R164, R42, -INF , !P3 ;  /* 0xff8000002aa47808 */ /* 0x000fe40005800000 */
[----:B------:R-:W-:Y:S02]  /*4040*/  FSEL R123, R29, -INF , !P4 ;  /* 0xff8000001d7b7808 */ /* 0x000fe40006000000 */
[----:B------:R-:W-:Y:S02]  /*4050*/  ISETP.GE.AND P0, PT, R161, R225, PT ;  /* 0x000000e1a100720c */ /* 0x000fe40003f06270 */
[----:B------:R-:W-:-:S02]  /*4060*/  ISETP.GE.AND P6, PT, R9, R233, PT ;  /* 0x000000e90900720c */ /* 0x000fc40003fc6270 */
[C---:B------:R-:W-:Y:S02]  /*4070*/  ISETP.GE.AND P3, PT, R9.reuse, R231, PT ;  /* 0x000000e70900720c */ /* 0x040fe40003f66270 */
[C---:B------:R-:W-:Y:S02]  /*4080*/  ISETP.GE.AND P5, PT, R9.reuse, R229, PT ;  /* 0x000000e50900720c */ /* 0x040fe40003fa6270 */
[----:B------:R-:W-:Y:S02]  /*4090*/  ISETP.GE.AND P4, PT, R9, R225, PT ;  /* 0x000000e10900720c */ /* 0x000fe40003f86270 */
[-C--:B------:R-:W-:Y:S02]  /*40a0*/  ISETP.LT.OR P2, PT, R13, R228.reuse, P2 ;  /* 0x000000e40d00720c */ /* 0x080fe40001741670 */
[----:B------:R-:W-:Y:S02]  /*40b0*/  ISETP.LT.OR P0, PT, R161, R228, P0 ;  /* 0x000000e4a100720c */ /* 0x000fe40000701670 */
[----:B------:R-:W-:-:S02]  /*40c0*/  ISETP.LT.OR P6, PT, R9, R234, P6 ;  /* 0x000000ea0900720c */ /* 0x000fc400037c1670 */
[C---:B------:R-:W-:Y:S02]  /*40d0*/  ISETP.LT.OR P3, PT, R9.reuse, R232, P3 ;  /* 0x000000e80900720c */ /* 0x040fe40001f61670 */
[C---:B------:R-:W-:Y:S02]  /*40e0*/  ISETP.LT.OR P5, PT, R9.reuse, R230, P5 ;  /* 0x000000e60900720c */ /* 0x040fe40002fa1670 */
[----:B------:R-:W-:Y:S02]  /*40f0*/  ISETP.LT.OR P4, PT, R9, R228, P4 ;  /* 0x000000e40900720c */ /* 0x000fe40002781670 */
[----:B------:R-:W-:Y:S02]  /*4100*/  FSEL R114, R31, -INF , !P2 ;  /* 0xff8000001f727808 */ /* 0x000fe40005000000 */
[----:B------:R-:W-:Y:S02]  /*4110*/  FSEL R9, R36, -INF , !P1 ;  /* 0xff80000024097808 */ /* 0x000fe40004800000 */
[----:B------:R-:W-:-:S02]  /*4120*/  ISETP.GE.AND P2, PT, R10, R229, PT ;  /* 0x000000e50a00720c */ /* 0x000fc40003f46270 */
[----:B------:R-:W-:Y:S02]  /*4130*/  ISETP.GE.AND P1, PT, R10, R225, PT ;  /* 0x000000e10a00720c */ /* 0x000fe40003f26270 */
[----:B------:R-:W-:Y:S02]  /*4140*/  FSEL R112, R27, -INF , !P0 ;  /* 0xff8000001b707808 */ /* 0x000fe40004000000 */
[----:B------:R-:W-:Y:S02]  /*4150*/  ISETP.GT.AND P0, PT, R250, R220, PT ;  /* 0x000000dcfa00720c */ /* 0x000fe40003f04270 */
[C---:B------:R-:W-:Y:S02]  /*4160*/  ISETP.LT.OR P2, PT, R10.reuse, R230, P2 ;  /* 0x000000e60a00720c */ /* 0x040fe40001741670 */
[----:B------:R-:W-:Y:S02]  /*4170*/  ISETP.LT.OR P1, PT, R10, R228, P1 ;  /* 0x000000e40a00720c */ /* 0x000fe40000f21670 */
[----:B------:R-:W-:-:S02]  /*4180*/  FSEL R178, R41, -INF , !P5 ;  /* 0xff80000029b27808 */ /* 0x000fc40006800000 */
[----:B------:R-:W-:Y:S02]  /*4190*/  FSEL R131, R43, -INF , !P4 ;  /* 0xff8000002b837808 */ /* 0x000fe40006000000 */
[----:B------:R-:W-:Y:S02]  /*41a0*/  FSEL R128, R24, -INF , !P2 ;  /* 0xff80000018807808 */ /* 0x000fe40005000000 */
[----:B------:R-:W-:Y:S02]  /*41b0*/  FSEL R113, R26, -INF , !P1 ;  /* 0xff8000001a717808 */ /* 0x000fe40004800000 */
[CC--:B------:R-:W-:Y:S02]  /*41c0*/  ISETP.GE.AND P5, PT, R10.reuse, R233.reuse, PT ;  /* 0x000000e90a00720c */ /* 0x0c0fe40003fa6270 */
[----:B------:R-:W-:Y:S02]  /*41d0*/  ISETP.GE.AND P4, PT, R161, R233, PT ;  /* 0x000000e9a100720c */ /* 0x000fe40003f86270 */
[----:B------:R-:W-:-:S02]  /*41e0*/  ISETP.GE.AND P2, PT, R10, R231, PT ;  /* 0x000000e70a00720c */ /* 0x000fc40003f46270 */
[C---:B------:R-:W-:Y:S02]  /*41f0*/  ISETP.GE.AND P1, PT, R161.reuse, R231, PT ;  /* 0x000000e7a100720c */ /* 0x040fe40003f26270 */
[C---:B------:R-:W-:Y:S02]  /*4200*/  ISETP.LT.OR P5, PT, R10.reuse, R234, P5 ;  /* 0x000000ea0a00720c */ /* 0x040fe40002fa1670 */
[----:B------:R-:W-:Y:S02]  /*4210*/  ISETP.LT.OR P2, PT, R10, R232, P2 ;  /* 0x000000e80a00720c */ /* 0x000fe40001741670 */
[C---:B------:R-:W-:Y:S02]  /*4220*/  ISETP.LT.OR P4, PT, R161.reuse, R234, P4 ;  /* 0x000000eaa100720c */ /* 0x040fe40002781670 */
[----:B------:R-:W-:Y:S02]  /*4230*/  ISETP.LT.OR P1, PT, R161, R232, P1 ;  /* 0x000000e8a100720c */ /* 0x000fe40000f21670 */
[----:B------:R-:W-:-:S02]  /*4240*/  FSEL R37, R37, -INF , !P6 ;  /* 0xff80000025257808 */ /* 0x000fc40007000000 */
[----:B------:R-:W-:Y:S02]  /*4250*/  FSEL R193, R39, -INF , !P3 ;  /* 0xff80000027c17808 */ /* 0x000fe40005800000 */
[----:B------:R-:W-:Y:S02]  /*4260*/  FSEL R20, R20, -INF , !P5 ;  /* 0xff80000014147808 */ /* 0x000fe40006800000 */
[----:B------:R-:W-:Y:S02]  /*4270*/  FSEL R122, R22, -INF , !P2 ;  /* 0xff800000167a7808 */ /* 0x000fe40005000000 */
[----:B------:R-:W-:Y:S02]  /*4280*/  FSEL R21, R21, -INF , !P4 ;  /* 0xff80000015157808 */ /* 0x000fe40006000000 */
[----:B------:R-:W-:Y:S01]  /*4290*/  FSEL R116, R23, -INF , !P1 ;  /* 0xff80000017747808 */ /* 0x000fe20004800000 */
[----:B------:R-:W-:Y:S05]  /*42a0*/  @!P0 BRA `(.L_x_154) ;  /* 0x0000018000008947 */ /* 0x000fea0003800000 */
[----:B------:R-:W-:Y:S02]  /*42b0*/  IADD3 R11, R184, -0x2, RZ ;  /* 0xfffffffeb80b7810 */ /* 0x000fe40007ffe0ff */
[----:B------:R-:W-:-:S02]  /*42c0*/  SHF.L.U64.HI R0, R2, 0x6, R0 ;  /* 0x0000000602007819 */ /* 0x000fc40000010200 */
[----:B------:R-:W-:Y:S01]  /*42d0*/  SHF.R.S32.HI R10, RZ, 0x1f, R11 ;  /* 0x0000001fff0a7819 */ /* 0x000fe2000001140b */
[----:B------:R-:W-:Y:S02]  /*42e0*/  IMAD R3, R3, R11, RZ ;  /* 0x0000000b03037224 */ /* 0x000fe400078e02ff */
[----:B------:R-:W-:-:S04]  /*42f0*/  IMAD.WIDE.U32 R14, R11, R152, R240 ;  /* 0x000000980b0e7225 */ /* 0x000fc800078e00f0 */
[----:B------:R-:W-:Y:S01]  /*4300*/  IMAD R3, R10, R152, R3 ;  /* 0x000000980a037224 */ /* 0x000fe200078e0203 */
[----:B------:R-:W-:Y:S01]  /*4310*/  LEA R22, P2, R14, c[0x0][0x168], 0x1 ;  /* 0x00005a000e167a11 */ /* 0x000fe200078408ff */
[----:B------:R-:W-:Y:S02]  /*4320*/  IMAD.SHL.U32 R10, R2, 0x40, RZ ;  /* 0x00000040020a7824 */ /* 0x000fe400078e00ff */
[----:B------:R-:W-:-:S03]  /*4330*/  IMAD.IADD R3, R15, 0x1, R3 ;  /* 0x000000010f037824 */ /* 0x000fc600078e0203 */
[----:B------:R-:W-:Y:S02]  /*4340*/  IADD3 R2, P1, R10, R22, RZ ;  /* 0x000000160a027210 */ /* 0x000fe40007f3e0ff */
        /* <DEDUP_REMOVED lines=14> */
.L_x_154:
[----:B-1----:R-:W-:-:S04]  /*4430*/  FMNMX.FTZ R2, R159, R158, !PT ;  /* 0x0000009e9f027209 */ /* 0x002fc80007810000 */
        /* <DEDUP_REMOVED lines=30> */
[----:B------:R-:W1:Y:S02]  /*4620*/  SHFL.BFLY PT, R0, R2, 0x2, 0x1f ;  /* 0x0c401f0002007f89 */ /* 0x000e6400000e0000 */
[----:B-1----:R-:W-:Y:S02]  /*4630*/  FMNMX.FTZ R0, R2, R0, !PT ;  /* 0x0000000002007209 */ /* 0x002fe40007810000 */
[----:B------:R-:W-:-:S03]  /*4640*/  FMNMX.FTZ R2, R149, R148, !PT ;  /* 0x0000009495027209 */ /* 0x000fc60007810000 */
[----:B------:R-:W1:Y:S01]  /*4650*/  SHFL.BFLY PT, R36, R0, 0x1, 0x1f ;  /* 0x0c201f0000247f89 */ /* 0x000e6200000e0000 */
[----:B------:R-:W-:-:S04]  /*4660*/  FMNMX.FTZ R2, R150, R2, !PT ;  /* 0x0000000296027209 */ /* 0x000fc80007810000 */
[----:B------:R-:W-:-:S04]  /*4670*/  FMNMX.FTZ R2, R151, R2, !PT ;  /* 0x0000000297027209 */ /* 0x000fc80007810000 */
[----:B------:R-:W-:-:S04]  /*4680*/  FMNMX.FTZ R2, R157, R2, !PT ;  /* 0x000000029d027209 */ /* 0x000fc80007810000 */
[----:B------:R-:W-:-:S04]  /*4690*/  FMNMX.FTZ R2, R130, R2, !PT ;  /* 0x0000000282027209 */ /* 0x000fc80007810000 */
[----:B------:R-:W-:-:S04]  /*46a0*/  FMNMX.FTZ R2, R163, R2, !PT ;  /* 0x00000002a3027209 */ /* 0x000fc80007810000 */
[----:B------:R-:W-:Y:S02]  /*46b0*/  FMNMX.FTZ R2, R117, R2, !PT ;  /* 0x0000000275027209 */ /* 0x000fe40007810000 */
[----:B-1----:R-:W-:Y:S02]  /*46c0*/  FMNMX.FTZ R36, R0, R36, !PT ;  /* 0x0000002400247209 */ /* 0x002fe40007810000 */
[----:B------:R-:W-:Y:S02]  /*46d0*/  FMNMX.FTZ R2, R239, R2, !PT ;  /* 0x00000002ef027209 */ /* 0x000fe40007810000 */
[C---:B------:R-:W-:Y:S01]  /*46e0*/  FSETP.NEU.FTZ.AND P1, PT, R36.reuse, -INF , PT ;  /* 0xff8000002400780b */ /* 0x040fe20003f3d000 */
[----:B------:R-:W-:Y:S01]  /*46f0*/  FMUL.FTZ R0, R36, c[0x0][0x23c] ;  /* 0x00008f0024007a20 */ /* 0x000fe20000410000 */
[----:B------:R-:W-:-:S04]  /*4700*/  FMNMX.FTZ R2, R212, R2, !PT ;  /* 0x00000002d4027209 */ /* 0x000fc80007810000 */
[----:B------:R-:W-:Y:S02]  /*4710*/  FMNMX.FTZ R2, R104, R2, !PT ;  /* 0x0000000268027209 */ /* 0x000fe40007810000 */
[----:B------:R-:W-:Y:S02]  /*4720*/  FSEL R0, R0, RZ, P1 ;  /* 0x000000ff00007208 */ /* 0x000fe40000800000 */
[----:B------:R-:W-:-:S03]  /*4730*/  FMNMX.FTZ R2, R103, R2, !PT ;  /* 0x0000000267027209 */ /* 0x000fc60007810000 */
[--C-:B------:R-:W-:Y:S01]  /*4740*/  FFMA.FTZ R51, R8, c[0x0][0x23c], -R0.reuse ;  /* 0x00008f0008337a23 */ /* 0x100fe20000010800 */
[----:B------:R-:W-:Y:S01]  /*4750*/  FMNMX.FTZ R2, R109, R2, !PT ;  /* 0x000000026d027209 */ /* 0x000fe20007810000 */
        /* <DEDUP_REMOVED lines=21> */
[----:B------:R-:W-:Y:S01]  /*48b0*/  MUFU.EX2 R120, R120 ;  /* 0x0000007800787308 */ /* 0x000fe20000000800 */
[--C-:B------:R-:W-:Y:S01]  /*48c0*/  FFMA.FTZ R64, R106, c[0x0][0x23c], -R0.reuse ;  /* 0x00008f006a407a23 */ /* 0x100fe20000010800 */
[----:B------:R-:W-:Y:S01]  /*48d0*/  FMNMX.FTZ R2, R72, R2, !PT ;  /* 0x0000000248027209 */ /* 0x000fe20007810000 */
[----:B------:R-:W-:-:S02]  /*48e0*/  FFMA.FTZ R63, R105, c[0x0][0x23c], -R0 ;  /* 0x00008f00693f7a23 */ /* 0x000fc40000010800 */
[--C-:B------:R-:W-:Y:S01]  /*48f0*/  FFMA.FTZ R62, R110, c[0x0][0x23c], -R0.reuse ;  /* 0x00008f006e3e7a23 */ /* 0x100fe20000010800 */
[----:B------:R-:W-:Y:S01]  /*4900*/  FMNMX.FTZ R2, R71, R2, !PT ;  /* 0x0000000247027209 */ /* 0x000fe20007810000 */
[--C-:B------:R-:W-:Y:S01]  /*4910*/  FFMA.FTZ R61, R107, c[0x0][0x23c], -R0.reuse ;  /* 0x00008f006b3d7a23 */ /* 0x100fe20000010800 */
[----:B------:R-:W-:Y:S01]  /*4920*/  MUFU.EX2 R119, R119 ;  /* 0x0000007700777308 */ /* 0x000fe20000000800 */
[--C-:B------:R-:W-:Y:S01]  /*4930*/  FFMA.FTZ R60, R84, c[0x0][0x23c], -R0.reuse ;  /* 0x00008f00543c7a23 */ /* 0x100fe20000010800 */
[----:B------:R-:W-:Y:S01]  /*4940*/  FMNMX.FTZ R2, R74, R2, !PT ;  /* 0x000000024a027209 */ /* 0x000fe20007810000 */
[--C-:B------:R-:W-:Y:S02]  /*4950*/  FFMA.FTZ R59, R85, c[0x0][0x23c], -R0.reuse ;  /* 0x00008f00553b7a23 */ /* 0x100fe40000010800 */
        /* <DEDUP_REMOVED lines=23> */
[----:B------:R-:W-:Y:S01]  /*4ad0*/  FFMA.FTZ R43, R21, c[0x0][0x23c], -R0 ;  /* 0x00008f00152b7a23 */ /* 0x000fe20000010800 */
[----:B------:R-:W-:Y:S02]  /*4ae0*/  MUFU.EX2 R78, R78 ;  /* 0x0000004e004e7308 */ /* 0x000fe40000000800 */
[----:B------:R-:W-:-:S04]  /*4af0*/  FMNMX.FTZ R2, R99, R2, !PT ;  /* 0x0000000263027209 */ /* 0x000fc80007810000 */
[----:B------:R-:W-:Y:S02]  /*4b00*/  FMNMX.FTZ R2, R102, R2, !PT ;  /* 0x0000000266027209 */ /* 0x000fe40007810000 */
[----:B------:R-:W-:Y:S02]  /*4b10*/  MUFU.EX2 R77, R77 ;  /* 0x0000004d004d7308 */ /* 0x000fe40000000800 */
[----:B------:R-:W-:-:S04]  /*4b20*/  FMNMX.FTZ R2, R122, R2, !PT ;  /* 0x000000027a027209 */ /* 0x000fc80007810000 */
[----:B------:R-:W-:Y:S02]  /*4b30*/  FMNMX.FTZ R2, R116, R2, !PT ;  /* 0x0000000274027209 */ /* 0x000fe40007810000 */
[----:B------:R-:W-:Y:S03]  /*4b40*/  MUFU.EX2 R69, R69 ;  /* 0x0000004500457308 */ /* 0x000fe60000000800 */
[----:B------:R-:W1:Y:S05]  /*4b50*/  SHFL.BFLY PT, R3, R2, 0x2, 0x1f ;  /* 0x0c401f0002037f89 */ /* 0x000e6a00000e0000 */
[----:B------:R-:W-:Y:S08]  /*4b60*/  MUFU.EX2 R68, R68 ;  /* 0x0000004400447308 */ /* 0x000ff00000000800 */
[----:B------:R-:W-:Y:S08]  /*4b70*/  MUFU.EX2 R65, R65 ;  /* 0x0000004100417308 */ /* 0x000ff00000000800 */
[----:B------:R-:W-:Y:S01]  /*4b80*/  MUFU.EX2 R64, R64 ;  /* 0x0000004000407308 */ /* 0x000fe20000000800 */
[----:B-1----:R-:W-:-:S05]  /*4b90*/  FMNMX.FTZ R3, R2, R3, !PT ;  /* 0x0000000302037209 */ /* 0x002fca0007810000 */
[----:B------:R-:W1:Y:S02]  /*4ba0*/  SHFL.BFLY PT, R2, R3, 0x1, 0x1f ;  /* 0x0c201f0003027f89 */ /* 0x000e6400000e0000 */
[----:B------:R-:W-:Y:S08]  /*4bb0*/  MUFU.EX2 R63, R63 ;  /* 0x0000003f003f7308 */ /* 0x000ff00000000800 */
[----:B------:R-:W-:Y:S08]  /*4bc0*/  MUFU.EX2 R62, R62 ;  /* 0x0000003e003e7308 */ /* 0x000ff00000000800 */
[----:B------:R-:W-:Y:S01]  /*4bd0*/  MUFU.EX2 R61, R61 ;  /* 0x0000003d003d7308 */ /* 0x000fe20000000800 */
[----:B-1----:R-:W-:-:S07]  /*4be0*/  FMNMX.FTZ R3, R3, R2, !PT ;  /* 0x0000000203037209 */ /* 0x002fce0007810000 */
[----:B------:R-:W-:Y:S01]  /*4bf0*/  MUFU.EX2 R60, R60 ;  /* 0x0000003c003c7308 */ /* 0x000fe20000000800 */
[----:B------:R-:W-:Y:S02]  /*4c00*/  FMNMX.FTZ R2, R154, R8, !PT ;  /* 0x000000089a027209 */ /* 0x000fe40007810000 */
[----:B------:R-:W-:Y:S01]  /*4c10*/  FMNMX.FTZ R8, R18, R16, !PT ;  /* 0x0000001012087209 */ /* 0x000fe20007810000 */
[----:B------:R-:W-:Y:S01]  /*4c20*/  FMUL.FTZ R118, R3, c[0x0][0x23c] ;  /* 0x00008f0003767a20 */ /* 0x000fe20000410000 */
[----:B------:R-:W-:Y:S02]  /*4c30*/  FMNMX.FTZ R2, R155, R2, !PT ;  /* 0x000000029b027209 */ /* 0x000fe40007810000 */
[----:B------:R-:W-:Y:S01]  /*4c40*/  FMNMX.FTZ R0, R134, R8, !PT ;  /* 0x0000000886007209 */ /* 0x000fe20007810000 */
[----:B------:R-:W-:Y:S01]  /*4c50*/  MUFU.EX2 R59, R59 ;  /* 0x0000003b003b7308 */ /* 0x000fe20000000800 */
[----:B------:R-:W-:Y:S02]  /*4c60*/  FMNMX.FTZ R2, R201, R2, !PT ;  /* 0x00000002c9027209 */ /* 0x000fe40007810000 */
[----:B------:R-:W-:-:S02]  /*4c70*/  FMNMX.FTZ R0, R135, R0, !PT ;  /* 0x0000000087007209 */ /* 0x000fc40007810000 */
[----:B------:R-:W-:Y:S02]  /*4c80*/  FMNMX.FTZ R2, R198, R2, !PT ;  /* 0x00000002c6027209 */ /* 0x000fe40007810000 */
[----:B------:R-:W-:Y:S01]  /*4c90*/  FMNMX.FTZ R0, R133, R0, !PT ;  /* 0x0000000085007209 */ /* 0x000fe20007810000 */
[----:B------:R-:W-:Y:S01]  /*4ca0*/  MUFU.EX2 R58, R58 ;  /* 0x0000003a003a7308 */ /* 0x000fe20000000800 */
[----:B------:R-:W-:Y:S02]  /*4cb0*/  FMNMX.FTZ R2, R197, R2, !PT ;  /* 0x00000002c5027209 */ /* 0x000fe40007810000 */
[----:B------:R-:W-:Y:S02]  /*4cc0*/  FMNMX.FTZ R0, R132, R0, !PT ;  /* 0x0000000084007209 */ /* 0x000fe40007810000 */
[----:B------:R-:W-:Y:S02]  /*4cd0*/  FMNMX.FTZ R2, R200, R2, !PT ;  /* 0x00000002c8027209 */ /* 0x000fe40007810000 */
[----:B------:R-:W-:Y:S01]  /*4ce0*/  FMNMX.FTZ R0, R160, R0, !PT ;  /* 0x00000000a0007209 */ /* 0x000fe20007810000 */
[----:B------:R-:W-:Y:S01]  /*4cf0*/  MUFU.EX2 R57, R57 ;  /* 0x0000003900397308 */ /* 0x000fe20000000800 */
[----:B------:R-:W-:-:S02]  /*4d00*/  FMNMX.FTZ R2, R195, R2, !PT ;  /* 0x00000002c3027209 */ /* 0x000fc40007810000 */
[----:B------:R-:W-:Y:S02]  /*4d10*/  FMNMX.FTZ R0, R199, R0, !PT ;  /* 0x00000000c7007209 */ /* 0x000fe40007810000 */
[----:B------:R-:W-:Y:S02]  /*4d20*/  FMNMX.FTZ R2, R101, R2, !PT ;  /* 0x0000000265027209 */ /* 0x000fe40007810000 */
[----:B------:R-:W-:Y:S01]  /*4d30*/  FMNMX.FTZ R0, R196, R0, !PT ;  /* 0x00000000c4007209 */ /* 0x000fe20007810000 */
[----:B------:R-:W-:Y:S01]  /*4d40*/  MUFU.EX2 R56, R56 ;  /* 0x0000003800387308 */ /* 0x000fe20000000800 */
[----:B------:R-:W-:Y:S02]  /*4d50*/  FMNMX.FTZ R2, R121, R2, !PT ;  /* 0x0000000279027209 */ /* 0x000fe40007810000 */
[----:B------:R-:W-:Y:S02]  /*4d60*/  FMNMX.FTZ R0, R167, R0, !PT ;  /* 0x00000000a7007209 */ /* 0x000fe40007810000 */
[----:B------:R-:W-:-:S02]  /*4d70*/  FMNMX.FTZ R2, R194, R2, !PT ;  /* 0x00000002c2027209 */ /* 0x000fc40007810000 */
        /* <DEDUP_REMOVED lines=42> */
[----:B------:R-:W-:Y:S01]  /*5020*/  FSETP.NEU.FTZ.AND P1, PT, R3, -INF , PT ;  /* 0xff8000000300780b */ /* 0x000fe20003f3d000 */
[----:B------:R-:W1:Y:S01]  /*5030*/  SHFL.BFLY PT, R9, R2, 0x2, 0x1f ;  /* 0x0c401f0002097f89 */ /* 0x000e6200000e0000 */
[----:B------:R-:W-:Y:S02]  /*5040*/  FMNMX.FTZ R0, R131, R0, !PT ;  /* 0x0000000083007209 */ /* 0x000fe40007810000 */
[----:B------:R-:W-:-:S02]  /*5050*/  FSEL R118, R118, RZ, P1 ;  /* 0x000000ff76767208 */ /* 0x000fc40000800000 */
[----:B------:R-:W-:Y:S01]  /*5060*/  FMNMX.FTZ R0, R98, R0, !PT ;  /* 0x0000000062007209 */ /* 0x000fe20007810000 */
[----:B------:R-:W-:Y:S02]  /*5070*/  MUFU.EX2 R46, R46 ;  /* 0x0000002e002e7308 */ /* 0x000fe40000000800 */
[--C-:B------:R-:W-:Y:S01]  /*5080*/  FFMA.FTZ R42, R212, c[0x0][0x23c], -R118.reuse ;  /* 0x00008f00d42a7a23 */ /* 0x100fe20000010876 */
[----:B------:R-:W-:Y:S01]  /*5090*/  FMNMX.FTZ R0, R114, R0, !PT ;  /* 0x0000000072007209 */ /* 0x000fe20007810000 */
[--C-:B------:R-:W-:Y:S01]  /*50a0*/  FFMA.FTZ R76, R130, c[0x0][0x23c], -R118.reuse ;  /* 0x00008f00824c7a23 */ /* 0x100fe20000010876 */
[----:B------:R-:W-:Y:S01]  /*50b0*/  SHF.L.U32 R212, R5, 0x1, RZ ;  /* 0x0000000105d47819 */ /* 0x000fe200000006ff */
[--C-:B------:R-:W-:Y:S01]  /*50c0*/  FFMA.FTZ R107, R149, c[0x0][0x23c], -R118.reuse ;  /* 0x00008f00956b7a23 */ /* 0x100fe20000010876 */
[----:B------:R-:W-:Y:S01]  /*50d0*/  FMNMX.FTZ R0, R113, R0, !PT ;  /* 0x0000000071007209 */ /* 0x000fe20007810000 */
[--C-:B------:R-:W-:Y:S01]  /*50e0*/  FFMA.FTZ R106, R148, c[0x0][0x23c], -R118.reuse ;  /* 0x00008f00946a7a23 */ /* 0x100fe20000010876 */
[----:B------:R-:W-:Y:S01]  /*50f0*/  LEA R211, R4, R212, 0x1 ;  /* 0x000000d404d37211 */ /* 0x000fe200078e08ff */
[--C-:B------:R-:W-:Y:S01]  /*5100*/  FFMA.FTZ R105, R150, c[0x0][0x23c], -R118.reuse ;  /* 0x00008f0096697a23 */ /* 0x100fe20000010876 */
[----:B------:R-:W-:Y:S01]  /*5110*/  FMNMX.FTZ R0, R112, R0, !PT ;  /* 0x0000000070007209 */ /* 0x000fe20007810000 */
[--C-:B------:R-:W-:Y:S01]  /*5120*/  FFMA.FTZ R90, R151, c[0x0][0x23c], -R118.reuse ;  /* 0x00008f00975a7a23 */ /* 0x100fe20000010876 */
[----:B------:R-:W-:Y:S01]  /*5130*/  MUFU.EX2 R107, R107 ;  /* 0x0000006b006b7308 */ /* 0x000fe20000000800 */
[--C-:B------:R-:W-:Y:S01]  /*5140*/  FFMA.FTZ R67, R117, c[0x0][0x23c], -R118.reuse ;  /* 0x00008f0075437a23 */ /* 0x100fe20000010876 */
[----:B------:R-:W-:Y:S01]  /*5150*/  LDSM.16.MT88.4 R148, [R212+0x4000] ;  /* 0x00400000d494783b */ /* 0x000fe20000004200 */
[----:B------:R-:W-:Y:S01]  /*5160*/  FFMA.FTZ R41, R104, c[0x0][0x23c], -R118 ;  /* 0x00008f0068297a23 */ /* 0x000fe20000010876 */
[----:B-1----:R-:W-:-:S02]  /*5170*/  FMNMX.FTZ R2, R2, R9, !PT ;  /* 0x0000000902027209 */ /* 0x002fc40007810000 */
[----:B------:R-:W1:Y:S01]  /*5180*/  SHFL.BFLY PT, R8, R0, 0x2, 0x1f ;  /* 0x0c401f0000087f89 */ /* 0x000e6200000e0000 */
[--C-:B------:R-:W-:Y:S01]  /*5190*/  FFMA.FTZ R40, R103, c[0x0][0x23c], -R118.reuse ;  /* 0x00008f0067287a23 */ /* 0x100fe20000010876 */
[----:B------:R-:W-:Y:S01]  /*51a0*/  MUFU.EX2 R106, R106 ;  /* 0x0000006a006a7308 */ /* 0x000fe20000000800 */
[--C-:B------:R-:W-:Y:S01]  /*51b0*/  FFMA.FTZ R39, R109, c[0x0][0x23c], -R118.reuse ;  /* 0x00008f006d277a23 */ /* 0x100fe20000010876 */
[----:B------:R-:W2:Y:S01]  /*51c0*/  SHFL.BFLY PT, R9, R2, 0x1, 0x1f ;  /* 0x0c201f0002097f89 */ /* 0x000ea200000e0000 */
[--C-:B------:R-:W-:Y:S02]  /*51d0*/  FFMA.FTZ R38, R96, c[0x0][0x23c], -R118.reuse ;  /* 0x00008f0060267a23 */ /* 0x100fe40000010876 */
[--C-:B------:R-:W-:Y:S01]  /*51e0*/  FFMA.FTZ R28, R12, c[0x0][0x23c], -R118.reuse ;  /* 0x00008f000c1c7a23 */ /* 0x100fe20000010876 */
[----:B------:R-:W-:Y:S01]  /*51f0*/  LDSM.16.MT88.4 R24, [R212+0x4800] ;  /* 0x00480000d418783b */ /* 0x000fe20000004200 */
[--C-:B------:R-:W-:Y:S01]  /*5200*/  FFMA.FTZ R34, R82, c[0x0][0x23c], -R118.reuse ;  /* 0x00008f0052227a23 */ /* 0x100fe20000010876 */
[----:B------:R-:W-:Y:S01]  /*5210*/  MUFU.EX2 R105, R105 ;  /* 0x0000006900697308 */ /* 0x000fe20000000800 */
[--C-:B------:R-:W-:Y:S01]  /*5220*/  FFMA.FTZ R32, R72, c[0x0][0x23c], -R118.reuse ;  /* 0x00008f0048207a23 */ /* 0x100fe20000010876 */
[----:B------:R-:W-:Y:S01]  /*5230*/  LDSM.16.MT88.4 R12, [R211+0x4400] ;  /* 0x00440000d30c783b */ /* 0x000fe20000004200 */
[----:B------:R-:W-:-:S02]  /*5240*/  FFMA.FTZ R31, R71, c[0x0][0x23c], -R118 ;  /* 0x00008f00471f7a23 */ /* 0x000fc40000010876 */
[--C-:B------:R-:W-:Y:S01]  /*5250*/  FFMA.FTZ R89, R157, c[0x0][0x23c], -R118.reuse ;  /* 0x00008f009d597a23 */ /* 0x100fe20000010876 */
[----:B------:R-:W-:Y:S01]  /*5260*/  LDSM.16.MT88.4 R20, [R211+0x4800] ;  /* 0x00480000d314783b */ /* 0x000fe20000004200 */
[--C-:B------:R-:W-:Y:S01]  /*5270*/  FFMA.FTZ R75, R163, c[0x0][0x23c], -R118.reuse ;  /* 0x00008f00a34b7a23 */ /* 0x100fe20000010876 */
[----:B------:R-:W-:Y:S01]  /*5280*/  MUFU.EX2 R90, R90 ;  /* 0x0000005a005a7308 */ /* 0x000fe20000000800 */
[--C-:B------:R-:W-:Y:S02]  /*5290*/  FFMA.FTZ R37, R86, c[0x0][0x23c], -R118.reuse ;  /* 0x00008f0056257a23 */ /* 0x100fe40000010876 */
[--C-:B------:R-:W-:Y:S02]  /*52a0*/  FFMA.FTZ R35, R87, c[0x0][0x23c], -R118.reuse ;  /* 0x00008f0057237a23 */ /* 0x100fe40000010876 */
[--C-:B------:R-:W-:Y:S01]  /*52b0*/  FFMA.FTZ R33, R83, c[0x0][0x23c], -R118.reuse ;  /* 0x00008f0053217a23 */ /* 0x100fe20000010876 */
[----:B-1----:R-:W-:Y:S01]  /*52c0*/  FMNMX.FTZ R0, R0, R8, !PT ;  /* 0x0000000800007209 */ /* 0x002fe20007810000 */
[--C-:B------:R-:W-:Y:S01]  /*52d0*/  FFMA.FTZ R30, R74, c[0x0][0x23c], -R118.reuse ;  /* 0x00008f004a1e7a23 */ /* 0x100fe20000010876 */
[----:B------:R-:W-:Y:S01]  /*52e0*/  MUFU.EX2 R89, R89 ;  /* 0x0000005900597308 */ /* 0x000fe20000000800 */
[--C-:B------:R-:W-:Y:S01]  /*52f0*/  FFMA.FTZ R29, R73, c[0x0][0x23c], -R118.reuse ;  /* 0x00008f00491d7a23 */ /* 0x100fe20000010876 */
[----:B--2---:R-:W-:Y:S01]  /*5300*/  FMNMX.FTZ R2, R2, R9, !PT ;  /* 0x0000000902027209 */ /* 0x004fe20007810000 */
[----:B------:R-:W1:Y:S01]  /*5310*/  SHFL.BFLY PT, R8, R0, 0x1, 0x1f ;  /* 0x0c201f0000087f89 */ /* 0x000e6200000e0000 */
[----:B------:R-:W-:-:S02]  /*5320*/  FFMA.FTZ R66, R239, c[0x0][0x23c], -R118 ;  /* 0x00008f00ef427a23 */ /* 0x000fc40000010876 */
[C---:B------:R-:W-:Y:S01]  /*5330*/  FSETP.NEU.FTZ.AND P1, PT, R2.reuse, -INF , PT ;  /* 0xff8000000200780b */ /* 0x040fe20003f3d000 */
[----:B------:R-:W-:Y:S01]  /*5340*/  FMUL.FTZ R130, R2, c[0x0][0x23c] ;  /* 0x00008f0002827a20 */ /* 0x000fe20000410000 */
[----:B------:R-:W-:Y:S01]  /*5350*/  MUFU.EX2 R76, R76 ;  /* 0x0000004c004c7308 */ /* 0x000fe20000000800 */
[--C-:B------:R-:W-:Y:S02]  /*5360*/  FFMA.FTZ R70, R70, c[0x0][0x23c], -R118.reuse ;  /* 0x00008f0046467a23 */ /* 0x100fe40000010876 */
[--C-:B------:R-:W-:Y:S01]  /*5370*/  FFMA.FTZ R97, R97, c[0x0][0x23c], -R118.reuse ;  /* 0x00008f0061617a23 */ /* 0x100fe20000010876 */
[----:B------:R-:W-:Y:S01]  /*5380*/  FSEL R130, R130, RZ, P1 ;  /* 0x000000ff82827208 */ /* 0x000fe20000800000 */
[--C-:B------:R-:W-:Y:S02]  /*5390*/  FFMA.FTZ R193, R193, c[0x0][0x23c], -R118.reuse ;  /* 0x00008f00c1c17a23 */ /* 0x100fe40000010876 */
[----:B------:R-:W-:Y:S01]  /*53a0*/  FFMA.FTZ R102, R102, c[0x0][0x23c], -R118 ;  /* 0x00008f0066667a23 */ /* 0x000fe20000010876 */
[----:B------:R-:W-:Y:S01]  /*53b0*/  MUFU.EX2 R75, R75 ;  /* 0x0000004b004b7308 */ /* 0x000fe20000000800 */
[----:B------:R-:W-:-:S02]  /*53c0*/  FFMA.FTZ R104, R17, c[0x0][0x23c], -R130 ;  /* 0x00008f0011687a23 */ /* 0x000fc40000010882 */
[--C-:B------:R-:W-:Y:S02]  /*53d0*/  FFMA.FTZ R103, R19, c[0x0][0x23c], -R130.reuse ;  /* 0x00008f0013677a23 */ /* 0x100fe40000010882 */
[--C-:B------:R-:W-:Y:S02]  /*53e0*/  FFMA.FTZ R94, R136, c[0x0][0x23c], -R130.reuse ;  /* 0x00008f00885e7a23 */ /* 0x100fe40000010882 */
[--C-:B------:R-:W-:Y:S01]  /*53f0*/  FFMA.FTZ R88, R138, c[0x0][0x23c], -R130.reuse ;  /* 0x00008f008a587a23 */ /* 0x100fe20000010882 */
[----:B------:R-:W-:Y:S01]  /*5400*/  MUFU.EX2 R104, R104 ;  /* 0x0000006800687308 */ /* 0x000fe20000000800 */
[--C-:B------:R-:W-:Y:S01]  /*5410*/  FFMA.FTZ R84, R137, c[0x0][0x23c], -R130.reuse ;  /* 0x00008f0089547a23 */ /* 0x100fe20000010882 */
[----:B-1----:R-:W-:Y:S01]  /*5420*/  FMNMX.FTZ R0, R0, R8, !PT ;  /* 0x0000000800007209 */ /* 0x002fe20007810000 */
[--C-:B------:R-:W-:Y:S01]  /*5430*/  FFMA.FTZ R82, R139, c[0x0][0x23c], -R130.reuse ;  /* 0x00008f008b527a23 */ /* 0x100fe20000010882 */
[----:B------:R-:W1:Y:S01]  /*5440*/  LDSM.16.MT88.4 R8, [R211+0x4000] ;  /* 0x00400000d308783b */ /* 0x000e620000004200 */
[--C-:B------:R-:W-:Y:S01]  /*5450*/  FFMA.FTZ R5, R154, c[0x0][0x23c], -R130.reuse ;  /* 0x00008f009a057a23 */ /* 0x100fe20000010882 */
[C---:B------:R-:W-:Y:S01]  /*5460*/  FSETP.NEU.FTZ.AND P1, PT, R0.reuse, -INF , PT ;  /* 0xff8000000000780b */ /* 0x040fe20003f3d000 */
[----:B------:R-:W-:Y:S01]  /*5470*/  FMUL.FTZ R117, R0, c[0x0][0x23c] ;  /* 0x00008f0000757a20 */ /* 0x000fe20000410000 */
[----:B------:R-:W2:Y:S01]  /*5480*/  MUFU.EX2 R103, R103 ;  /* 0x0000006700677308 */ /* 0x000ea20000000800 */
[----:B------:R-:W-:-:S02]  /*5490*/  FFMA.FTZ R4, R155, c[0x0][0x23c], -R130 ;  /* 0x00008f009b047a23 */ /* 0x000fc40000010882 */
[--C-:B------:R-:W-:Y:S01]  /*54a0*/  FFMA.FTZ R74, R201, c[0x0][0x23c], -R130.reuse ;  /* 0x00008f00c94a7a23 */ /* 0x100fe20000010882 */
[----:B------:R-:W-:Y:S01]  /*54b0*/  FSEL R117, R117, RZ, P1 ;  /* 0x000000ff75757208 */ /* 0x000fe20000800000 */
[--C-:B------:R-:W-:Y:S02]  /*54c0*/  FFMA.FTZ R73, R198, c[0x0][0x23c], -R130.reuse ;  /* 0x00008f00c6497a23 */ /* 0x100fe40000010882 */
[--C-:B------:R-:W-:Y:S01]  /*54d0*/  FFMA.FTZ R81, R197, c[0x0][0x23c], -R130.reuse ;  /* 0x00008f00c5517a23 */ /* 0x100fe20000010882 */
[----:B------:R-:W-:Y:S01]  /*54e0*/  MUFU.EX2 R94, R94 ;  /* 0x0000005e005e7308 */ /* 0x000fe20000000800 */
[--C-:B------:R-:W-:Y:S02]  /*54f0*/  FFMA.FTZ R109, R18, c[0x0][0x23c], -R117.reuse ;  /* 0x00008f00126d7a23 */ /* 0x100fe40000010875 */
[--C-:B------:R-:W-:Y:S02]  /*5500*/  FFMA.FTZ R110, R16, c[0x0][0x23c], -R117.reuse ;  /* 0x00008f00106e7a23 */ /* 0x100fe40000010875 */
[--C-:B------:R-:W-:Y:S01]  /*5510*/  FFMA.FTZ R96, R134, c[0x0][0x23c], -R117.reuse ;  /* 0x00008f0086607a23 */ /* 0x100fe20000010875 */
[----:B------:R-:W3:Y:S01]  /*5520*/  LDSM.16.MT88.4 R16, [R212+0x4400] ;  /* 0x00440000d410783b */ /* 0x000ee20000004200 */
[--C-:B------:R-:W-:Y:S01]  /*5530*/  FFMA.FTZ R93, R135, c[0x0][0x23c], -R117.reuse ;  /* 0x00008f00875d7a23 */ /* 0x100fe20000010875 */
[----:B------:R-:W4:Y:S01]  /*5540*/  MUFU.EX2 R88, R88 ;  /* 0x0000005800587308 */ /* 0x000f220000000800 */
[----:B--2---:R-:W-:Y:S01]  /*5550*/  F2FP.PACK_AB R136, R103, R104 ;  /* 0x000000686788723e */ /* 0x004fe200000000ff */
[--C-:B------:R-:W-:Y:S01]  /*5560*/  FFMA.FTZ R80, R133, c[0x0][0x23c], -R117.reuse ;  /* 0x00008f0085507a23 */ /* 0x100fe20000010875 */
[----:B------:R-:W-:Y:S01]  /*5570*/  F2FP.PACK_AB R134, R92, R108 ;  /* 0x0000006c5c86723e */ /* 0x000fe200000000ff */
[--C-:B------:R-:W-:Y:S01]  /*5580*/  FFMA.FTZ R79, R132, c[0x0][0x23c], -R117.reuse ;  /* 0x00008f00844f7a23 */ /* 0x100fe20000010875 */
[----:B------:R-:W-:Y:S01]  /*5590*/  F2FP.PACK_AB R132, R119, R120 ;  /* 0x000000787784723e */ /* 0x000fe200000000ff */
[--C-:B------:R-:W-:Y:S01]  /*55a0*/  FFMA.FTZ R72, R160, c[0x0][0x23c], -R117.reuse ;  /* 0x00008f00a0487a23 */ /* 0x100fe20000010875 */
[----:B------:R-:W-:Y:S01]  /*55b0*/  F2FP.PACK_AB R133, R106, R107 ;  /* 0x0000006b6a85723e */ /* 0x000fe200000000ff */
[----:B------:R-:W-:Y:S01]  /*55c0*/  MUFU.EX2 R109, R109 ;  /* 0x0000006d006d7308 */ /* 0x000fe20000000800 */
[----:B------:R-:W-:Y:S01]  /*55d0*/  FFMA.FTZ R71, R199, c[0x0][0x23c], -R117 ;  /* 0x00008f00c7477a23 */ /* 0x000fe20000010875 */
[----:B------:R-:W-:Y:S01]  /*55e0*/  F2FP.PACK_AB R135, R90, R105 ;  /* 0x000000695a87723e */ /* 0x000fe200000000ff */
[----:B------:R-:W-:-:S02]  /*55f0*/  FFMA.FTZ R83, R200, c[0x0][0x23c], -R130 ;  /* 0x00008f00c8537a23 */ /* 0x000fc40000010882 */
[--C-:B------:R-:W-:Y:S02]  /*5600*/  FFMA.FTZ R86, R196, c[0x0][0x23c], -R117.reuse ;  /* 0x00008f00c4567a23 */ /* 0x100fe40000010875 */
[--C-:B------:R-:W-:Y:S01]  /*5610*/  FFMA.FTZ R85, R167, c[0x0][0x23c], -R117.reuse ;  /* 0x00008f00a7557a23 */ /* 0x100fe20000010875 */
[----:B------:R-:W2:Y:S01]  /*5620*/  MUFU.EX2 R110, R110 ;  /* 0x0000006e006e7308 */ /* 0x000ea20000000800 */
[----:B----4-:R-:W-:Y:S01]  /*5630*/  F2FP.PACK_AB R138, R88, R94 ;  /* 0x0000005e588a723e */ /* 0x010fe200000000ff */
[C---:B------:R-:W-:Y:S01]  /*5640*/  HMMA.16816.F32 R160, R132.reuse, R148, RZ ;  /* 0x0000009484a0723c */ /* 0x040fe200000018ff */
[--C-:B------:R-:W-:Y:S02]  /*5650*/  FFMA.FTZ R87, R111, c[0x0][0x23c], -R117.reuse ;  /* 0x00008f006f577a23 */ /* 0x100fe40000010875 */
[----:B------:R-:W-:Y:S02]  /*5660*/  FFMA.FTZ R95, R100, c[0x0][0x23c], -R117 ;  /* 0x00008f00645f7a23 */ /* 0x000fe40000010875 */
[--C-:B------:R-:W-:Y:S01]  /*5670*/  FFMA.FTZ R111, R121, c[0x0][0x23c], -R130.reuse ;  /* 0x00008f00796f7a23 */ /* 0x100fe20000010882 */
[----:B------:R-:W-:Y:S01]  /*5680*/  MUFU.EX2 R96, R96 ;  /* 0x0000006000607308 */ /* 0x000fe20000000800 */
[--C-:B------:R-:W-:Y:S01]  /*5690*/  FFMA.FTZ R100, R195, c[0x0][0x23c], -R130.reuse ;  /* 0x00008f00c3647a23 */ /* 0x100fe20000010882 */
[----:B-1----:R-:W-:Y:S01]  /*56a0*/  HMMA.16816.F32 R144, R132, R8, RZ ;  /* 0x000000088490723c */ /* 0x002fe200000018ff */
[----:B------:R-:W-:-:S02]  /*56b0*/  FFMA.FTZ R101, R101, c[0x0][0x23c], -R130 ;  /* 0x00008f0065657a23 */ /* 0x000fc40000010882 */
[--C-:B------:R-:W-:Y:S02]  /*56c0*/  FFMA.FTZ R121, R194, c[0x0][0x23c], -R130.reuse ;  /* 0x00008f00c2797a23 */ /* 0x100fe40000010882 */
[--C-:B------:R-:W-:Y:S01]  /*56d0*/  FFMA.FTZ R125, R125, c[0x0][0x23c], -R117.reuse ;  /* 0x00008f007d7d7a23 */ /* 0x100fe20000010875 */
[----:B------:R-:W1:Y:S01]  /*56e0*/  MUFU.EX2 R93, R93 ;  /* 0x0000005d005d7308 */ /* 0x000e620000000800 */
[----:B--2---:R-:W-:Y:S01]  /*56f0*/  F2FP.PACK_AB R137, R110, R109 ;  /* 0x0000006d6e89723e */ /* 0x004fe200000000ff */
[--C-:B------:R-:W-:Y:S02]  /*5700*/  FFMA.FTZ R124, R124, c[0x0][0x23c], -R117.reuse ;  /* 0x00008f007c7c7a23 */ /* 0x100fe40000010875 */
[--C-:B------:R-:W-:Y:S02]  /*5710*/  FFMA.FTZ R129, R129, c[0x0][0x23c], -R117.reuse ;  /* 0x00008f0081817a23 */ /* 0x100fe40000010875 */
[----:B------:R-:W-:Y:S02]  /*5720*/  FFMA.FTZ R166, R166, c[0x0][0x23c], -R117 ;  /* 0x00008f00a6a67a23 */ /* 0x000fe40000010875 */
[----:B------:R-:W-:Y:S01]  /*5730*/  MUFU.EX2 R84, R84 ;  /* 0x0000005400547308 */ /* 0x000fe20000000800 */
[----:B------:R-:W-:-:S02]  /*5740*/  FFMA.FTZ R169, R169, c[0x0][0x23c], -R130 ;  /* 0x00008f00a9a97a23 */ /* 0x000fc40000010882 */
[--C-:B------:R-:W-:Y:S02]  /*5750*/  FFMA.FTZ R173, R173, c[0x0][0x23c], -R130.reuse ;  /* 0x00008f00adad7a23 */ /* 0x100fe40000010882 */
[--C-:B------:R-:W-:Y:S02]  /*5760*/  FFMA.FTZ R191, R191, c[0x0][0x23c], -R130.reuse ;  /* 0x00008f00bfbf7a23 */ /* 0x100fe40000010882 */
[----:B------:R-:W-:Y:S01]  /*5770*/  FFMA.FTZ R192, R192, c[0x0][0x23c], -R130 ;  /* 0x00008f00c0c07a23 */ /* 0x000fe20000010882 */
[----:B-1----:R-:W-:Y:S01]  /*5780*/  F2FP.PACK_AB R139, R93, R96 ;  /* 0x000000605d8b723e */ /* 0x002fe200000000ff */
[----:B------:R-:W1:Y:S01]  /*5790*/  MUFU.EX2 R82, R82 ;  /* 0x0000005200527308 */ /* 0x000e620000000800 */
[--C-:B------:R-:W-:Y:S02]  /*57a0*/  FFMA.FTZ R183, R183, c[0x0][0x23c], -R117.reuse ;  /* 0x00008f00b7b77a23 */ /* 0x100fe40000010875 */
[--C-:B------:R-:W-:Y:S02]  /*57b0*/  FFMA.FTZ R180, R180, c[0x0][0x23c], -R117.reuse ;  /* 0x00008f00b4b47a23 */ /* 0x100fe40000010875 */
[--C-:B------:R-:W-:Y:S01]  /*57c0*/  FFMA.FTZ R176, R176, c[0x0][0x23c], -R117.reuse ;  /* 0x00008f00b0b07a23 */ /* 0x100fe20000010875 */
[----:B------:R-:W-:Y:S01]  /*57d0*/  HMMA.16816.F32 R156, R136, R148, RZ ;  /* 0x00000094889c723c */ /* 0x000fe200000018ff */
[----:B------:R-:W-:Y:S01]  /*57e0*/  FFMA.FTZ R179, R179, c[0x0][0x23c], -R117 ;  /* 0x00008f00b3b37a23 */ /* 0x000fe20000010875 */
[----:B------:R-:W-:Y:S01]  /*57f0*/  MUFU.EX2 R5, R5 ;  /* 0x0000000500057308 */ /* 0x000fe20000000800 */
[----:B------:R-:W-:-:S02]  /*5800*/  FADD.FTZ R119, R120, R119 ;  /* 0x0000007778777221 */ /* 0x000fc40000010000 */
[----:B------:R-:W-:Y:S02]  /*5810*/  FADD.FTZ R106, R107, R106 ;  /* 0x0000006a6b6a7221 */ /* 0x000fe40000010000 */
[----:B------:R-:W-:Y:S01]  /*5820*/  FADD.FTZ R103, R104, R103 ;  /* 0x0000006768677221 */ /* 0x000fe20000010000 */
[C---:B------:R-:W-:Y:S01]  /*5830*/  HMMA.16816.F32 R140, R136.reuse, R8, RZ ;  /* 0x00000008888c723c */ /* 0x040fe200000018ff */
[----:B------:R-:W-:Y:S01]  /*5840*/  FADD.FTZ R109, R109, R110 ;  /* 0x0000006e6d6d7221 */ /* 0x000fe20000010000 */
[----:B------:R-:W-:Y:S01]  /*5850*/  MUFU.EX2 R4, R4 ;  /* 0x0000000400047308 */ /* 0x000fe20000000800 */
[----:B------:R-:W-:Y:S02]  /*5860*/  FADD.FTZ R108, R108, R119 ;  /* 0x000000776c6c7221 */ /* 0x000fe40000010000 */
[----:B------:R-:W-:Y:S02]  /*5870*/  FADD.FTZ R105, R105, R106 ;  /* 0x0000006a69697221 */ /* 0x000fe40000010000 */
[----:B-1----:R-:W-:Y:S01]  /*5880*/  F2FP.PACK_AB R8, R82, R84 ;  /* 0x000000545208723e */ /* 0x002fe200000000ff */
[----:B------:R-:W-:Y:S01]  /*5890*/  HMMA.16816.F32 R152, R136, R150, RZ ;  /* 0x000000968898723c */ /* 0x000fe200000018ff */
[----:B------:R-:W-:Y:S01]  /*58a0*/  FADD.FTZ R103, R94, R103 ;  /* 0x000000675e677221 */ /* 0x000fe20000010000 */
[----:B------:R-:W1:Y:S01]  /*58b0*/  MUFU.EX2 R80, R80 ;  /* 0x0000005000507308 */ /* 0x000e620000000800 */
[----:B------:R-:W-:-:S02]  /*58c0*/  FADD.FTZ R109, R96, R109 ;  /* 0x0000006d606d7221 */ /* 0x000fc40000010000 */
[----:B------:R-:W-:Y:S02]  /*58d0*/  FADD.FTZ R108, R92, R108 ;  /* 0x0000006c5c6c7221 */ /* 0x000fe40000010000 */
[----:B------:R-:W-:Y:S01]  /*58e0*/  FADD.FTZ R105, R90, R105 ;  /* 0x000000695a697221 */ /* 0x000fe20000010000 */
[----:B------:R-:W-:Y:S01]  /*58f0*/  HMMA.16816.F32 R136, R136, R10, RZ ;  /* 0x0000000a8888723c */ /* 0x000fe200000018ff */
[----:B------:R-:W-:Y:S01]  /*5900*/  FADD.FTZ R88, R88, R103 ;  /* 0x0000006758587221 */ /* 0x000fe20000010000 */
[----:B------:R-:W2:Y:S01]  /*5910*/  MUFU.EX2 R79, R79 ;  /* 0x0000004f004f7308 */ /* 0x000ea20000000800 */
[----:B------:R-:W-:Y:S02]  /*5920*/  FADD.FTZ R93, R93, R109 ;  /* 0x0000006d5d5d7221 */ /* 0x000fe40000010000 */
[----:B------:R-:W-:Y:S02]  /*5930*/  FADD.FTZ R88, R84, R88 ;  /* 0x0000005854587221 */ /* 0x000fe40000010000 */
[----:B------:R-:W-:Y:S01]  /*5940*/  FFMA.FTZ R185, R185, c[0x0][0x23c], -R130 ;  /* 0x00008f00b9b97a23 */ /* 0x000fe20000010882 */
[----:B------:R-:W-:Y:S01]  /*5950*/  HMMA.16816.F32 R148, R132, R150, RZ ;  /* 0x000000968494723c */ /* 0x000fe200000018ff */
[----:B------:R-:W-:Y:S01]  /*5960*/  FADD.FTZ R82, R82, R88 ;  /* 0x0000005852527221 */ /* 0x000fe20000010000 */
[----:B------:R-:W4:Y:S01]  /*5970*/  MUFU.EX2 R72, R72 ;  /* 0x0000004800487308 */ /* 0x000f220000000800 */
[----:B-1----:R-:W-:-:S02]  /*5980*/  FADD.FTZ R93, R80, R93 ;  /* 0x0000005d505d7221 */ /* 0x002fc40000010000 */
[----:B------:R-:W-:Y:S02]  /*5990*/  FADD.FTZ R82, R5, R82 ;  /* 0x0000005205527221 */ /* 0x000fe40000010000 */
[--C-:B------:R-:W-:Y:S01]  /*59a0*/  FFMA.FTZ R182, R182, c[0x0][0x23c], -R130.reuse ;  /* 0x00008f00b6b67a23 */ /* 0x100fe20000010882 */
[----:B------:R-:W-:Y:S01]  /*59b0*/  HMMA.16816.F32 R132, R132, R10, RZ ;  /* 0x0000000a8484723c */ /* 0x000fe200000018ff */
[--C-:B------:R-:W-:Y:S01]  /*59c0*/  FFMA.FTZ R181, R181, c[0x0][0x23c], -R130.reuse ;  /* 0x00008f00b5b57a23 */ /* 0x100fe20000010882 */
[----:B------:R-:W1:Y:S01]  /*59d0*/  MUFU.EX2 R71, R71 ;  /* 0x0000004700477308 */ /* 0x000e620000000800 */
[C---:B--2---:R-:W-:Y:S01]  /*59e0*/  F2FP.PACK_AB R9, R79.reuse, R80 ;  /* 0x000000504f09723e */ /* 0x044fe200000000ff */
[----:B------:R-:W-:Y:S02]  /*59f0*/  FADD.FTZ R79, R79, R93 ;  /* 0x0000005d4f4f7221 */ /* 0x000fe40000010000 */
[----:B------:R-:W-:Y:S01]  /*5a00*/  FFMA.FTZ R190, R190, c[0x0][0x23c], -R130 ;  /* 0x00008f00bebe7a23 */ /* 0x000fe20000010882 */
[----:B------:R-:W-:Y:S01]  /*5a10*/  F2FP.PACK_AB R10, R4, R5 ;  /* 0x00000005040a723e */ /* 0x000fe200000000ff */
[----:B------:R-:W-:-:S02]  /*5a20*/  FFMA.FTZ R177, R177, c[0x0][0x23c], -R117 ;  /* 0x00008f00b1b17a23 */ /* 0x000fc40000010875 */
[----:B------:R-:W-:Y:S01]  /*5a30*/  MUFU.EX2 R67, R67 ;  /* 0x0000004300437308 */ /* 0x000fe20000000800 */
[----:B----4-:R-:W-:Y:S02]  /*5a40*/  FADD.FTZ R79, R72, R79 ;  /* 0x0000004f484f7221 */ /* 0x010fe40000010000 */
[--C-:B------:R-:W-:Y:S02]  /*5a50*/  FFMA.FTZ R175, R175, c[0x0][0x23c], -R117.reuse ;  /* 0x00008f00afaf7a23 */ /* 0x100fe40000010875 */
[--C-:B------:R-:W-:Y:S02]  /*5a60*/  FFMA.FTZ R172, R172, c[0x0][0x23c], -R117.reuse ;  /* 0x00008f00acac7a23 */ /* 0x100fe40000010875 */
[----:B------:R-:W-:Y:S01]  /*5a70*/  FFMA.FTZ R171, R171, c[0x0][0x23c], -R117 ;  /* 0x00008f00abab7a23 */ /* 0x000fe20000010875 */
[----:B-1----:R-:W-:Y:S01]  /*5a80*/  F2FP.PACK_AB R11, R71, R72 ;  /* 0x00000048470b723e */ /* 0x002fe200000000ff */
[----:B------:R-:W1:Y:S01]  /*5a90*/  MUFU.EX2 R74, R74 ;  /* 0x0000004a004a7308 */ /* 0x000e620000000800 */
[----:B------:R-:W-:-:S02]  /*5aa0*/  FADD.FTZ R82, R4, R82 ;  /* 0x0000005204527221 */ /* 0x000fc40000010000 */
[----:B------:R-:W-:Y:S02]  /*5ab0*/  FADD.FTZ R79, R71, R79 ;  /* 0x0000004f474f7221 */ /* 0x000fe40000010000 */
[--C-:B------:R-:W-:Y:S01]  /*5ac0*/  FFMA.FTZ R168, R168, c[0x0][0x23c], -R130.reuse ;  /* 0x00008f00a8a87a23 */ /* 0x100fe20000010882 */
[C---:B---3--:R-:W-:Y:S01]  /*5ad0*/  HMMA.16816.F32 R156, R8.reuse, R16, R156 ;  /* 0x00000010089c723c */ /* 0x048fe2000000189c */
[--C-:B------:R-:W-:Y:S01]  /*5ae0*/  FFMA.FTZ R170, R170, c[0x0][0x23c], -R130.reuse ;  /* 0x00008f00aaaa7a23 */ /* 0x100fe20000010882 */
[----:B------:R-:W2:Y:S01]  /*5af0*/  MUFU.EX2 R73, R73 ;  /* 0x0000004900497308 */ /* 0x000ea20000000800 */
[--C-:B------:R-:W-:Y:S02]  /*5b00*/  FFMA.FTZ R174, R174, c[0x0][0x23c], -R130.reuse ;  /* 0x00008f00aeae7a23 */ /* 0x100fe40000010882 */
[----:B------:R-:W-:Y:S02]  /*5b10*/  FFMA.FTZ R178, R178, c[0x0][0x23c], -R130 ;  /* 0x00008f00b2b27a23 */ /* 0x000fe40000010882 */
[--C-:B------:R-:W-:Y:S01]  /*5b20*/  FFMA.FTZ R165, R165, c[0x0][0x23c], -R117.reuse ;  /* 0x00008f00a5a57a23 */ /* 0x100fe20000010875 */
[----:B------:R-:W-:Y:S01]  /*5b30*/  HMMA.16816.F32 R140, R8, R12, R140 ;  /* 0x0000000c088c723c */ /* 0x000fe2000000188c */
[----:B------:R-:W-:Y:S01]  /*5b40*/  FFMA.FTZ R126, R126, c[0x0][0x23c], -R117 ;  /* 0x00008f007e7e7a23 */ /* 0x000fe20000010875 */
[----:B------:R-:W3:Y:S01]  /*5b50*/  MUFU.EX2 R81, R81 ;  /* 0x0000005100517308 */ /* 0x000ee20000000800 */
[----:B-1----:R-:W-:-:S02]  /*5b60*/  FADD.FTZ R82, R74, R82 ;  /* 0x000000524a527221 */ /* 0x002fc40000010000 */
[--C-:B------:R-:W-:Y:S02]  /*5b70*/  FFMA.FTZ R164, R164, c[0x0][0x23c], -R117.reuse ;  /* 0x00008f00a4a47a23 */ /* 0x100fe40000010875 */
[----:B------:R-:W-:Y:S01]  /*5b80*/  FFMA.FTZ R131, R131, c[0x0][0x23c], -R117 ;  /* 0x00008f0083837a23 */ /* 0x000fe20000010875 */
[C---:B------:R-:W-:Y:S01]  /*5b90*/  HMMA.16816.F32 R152, R8.reuse, R18, R152 ;  /* 0x000000120898723c */ /* 0x040fe20000001898 */
[----:B------:R-:W-:Y:S01]  /*5ba0*/  FFMA.FTZ R167, R203, c[0x0][0x23c], -R118 ;  /* 0x00008f00cba77a23 */ /* 0x000fe20000010876 */
[----:B------:R-:W-:Y:S01]  /*5bb0*/  MUFU.EX2 R83, R83 ;  /* 0x0000005300537308 */ /* 0x000fe20000000800 */
[----:B--2---:R-:W-:Y:S02]  /*5bc0*/  FADD.FTZ R82, R73, R82 ;  /* 0x0000005249527221 */ /* 0x004fe40000010000 */
[----:B------:R-:W-:Y:S02]  /*5bd0*/  FFMA.FTZ R194, R202, c[0x0][0x23c], -R118 ;  /* 0x00008f00cac27a23 */ /* 0x000fe40000010876 */
[--C-:B------:R-:W-:Y:S01]  /*5be0*/  FFMA.FTZ R128, R128, c[0x0][0x23c], -R130.reuse ;  /* 0x00008f0080807a23 */ /* 0x100fe20000010882 */
[----:B------:R-:W-:Y:S01]  /*5bf0*/  HMMA.16816.F32 R136, R8, R14, R136 ;  /* 0x0000000e0888723c */ /* 0x000fe20000001888 */
[----:B------:R-:W-:Y:S01]  /*5c00*/  FFMA.FTZ R244, R127, c[0x0][0x23c], -R130 ;  /* 0x00008f007ff47a23 */ /* 0x000fe20000010882 */
[----:B------:R-:W1:Y:S01]  /*5c10*/  MUFU.EX2 R86, R86 ;  /* 0x0000005600567308 */ /* 0x000e620000000800 */
[----:B---3--:R-:W-:-:S02]  /*5c20*/  FADD.FTZ R82, R81, R82 ;  /* 0x0000005251527221 */ /* 0x008fc40000010000 */
[----:B------:R-:W-:Y:S02]  /*5c30*/  FFMA.FTZ R115, R115, c[0x0][0x23c], -R130 ;  /* 0x00008f0073737a23 */ /* 0x000fe40000010882 */
[----:B------:R-:W-:Y:S01]  /*5c40*/  F2FP.PACK_AB R8, R78, R91 ;  /* 0x0000005b4e08723e */ /* 0x000fe200000000ff */
[----:B------:R-:W-:Y:S01]  /*5c50*/  FADD.FTZ R91, R91, R108 ;  /* 0x0000006c5b5b7221 */ /* 0x000fe20000010000 */
[----:B------:R-:W-:Y:S01]  /*5c60*/  F2FP.PACK_AB R9, R76, R89 ;  /* 0x000000594c09723e */ /* 0x000fe200000000ff */
[----:B------:R-:W2:Y:S01]  /*5c70*/  MUFU.EX2 R85, R85 ;  /* 0x0000005500557308 */ /* 0x000ea20000000800 */
[----:B------:R-:W-:Y:S01]  /*5c80*/  F2FP.PACK_AB R10, R69, R77 ;  /* 0x0000004d450a723e */ /* 0x000fe200000000ff */
[----:B------:R-:W-:Y:S01]  /*5c90*/  FADD.FTZ R89, R89, R105 ;  /* 0x0000006959597221 */ /* 0x000fe20000010000 */
[----:B------:R-:W-:Y:S01]  /*5ca0*/  F2FP.PACK_AB R11, R67, R75 ;  /* 0x0000004b430b723e */ /* 0x000fe200000000ff */
[----:B------:R-:W-:Y:S02]  /*5cb0*/  FADD.FTZ R91, R78, R91 ;  /* 0x0000005b4e5b7221 */ /* 0x000fe40000010000 */
[----:B------:R-:W-:-:S02]  /*5cc0*/  FADD.FTZ R89, R76, R89 ;  /* 0x000000594c597221 */ /* 0x000fc40000010000 */
[----:B------:R-:W3:Y:S01]  /*5cd0*/  MUFU.EX2 R87, R87 ;  /* 0x0000005700577308 */ /* 0x000ee20000000800 */
[----:B------:R-:W-:Y:S01]  /*5ce0*/  FADD.FTZ R77, R77, R91 ;  /* 0x0000005b4d4d7221 */ /* 0x000fe20000010000 */
[C---:B------:R-:W-:Y:S01]  /*5cf0*/  HMMA.16816.F32 R160, R8.reuse, R16, R160 ;  /* 0x0000001008a0723c */ /* 0x040fe200000018a0 */
[----:B------:R-:W-:Y:S02]  /*5d00*/  FADD.FTZ R75, R75, R89 ;  /* 0x000000594b4b7221 */ /* 0x000fe40000010000 */
[----:B------:R-:W-:Y:S02]  /*5d10*/  FADD.FTZ R77, R69, R77 ;  /* 0x0000004d454d7221 */ /* 0x000fe40000010000 */
[----:B------:R-:W-:Y:S01]  /*5d20*/  FADD.FTZ R75, R67, R75 ;  /* 0x0000004b434b7221 */ /* 0x000fe20000010000 */
[----:B------:R-:W4:Y:S01]  /*5d30*/  MUFU.EX2 R95, R95 ;  /* 0x0000005f005f7308 */ /* 0x000f220000000800 */
[----:B------:R-:W-:Y:S01]  /*5d40*/  FADD.FTZ R77, R68, R77 ;  /* 0x0000004d444d7221 */ /* 0x000fe20000010000 */
[----:B------:R-:W-:Y:S01]  /*5d50*/  HMMA.16816.F32 R144, R8, R12, R144 ;  /* 0x0000000c0890723c */ /* 0x000fe20000001890 */
[----:B-1----:R-:W-:-:S02]  /*5d60*/  FADD.FTZ R79, R86, R79 ;  /* 0x0000004f564f7221 */ /* 0x002fc40000010000 */
[----:B------:R-:W-:Y:S02]  /*5d70*/  FADD.FTZ R77, R65, R77 ;  /* 0x0000004d414d7221 */ /* 0x000fe40000010000 */
[----:B--2---:R-:W-:Y:S01]  /*5d80*/  FADD.FTZ R79, R85, R79 ;  /* 0x0000004f554f7221 */ /* 0x004fe20000010000 */
[----:B------:R-:W1:Y:S01]  /*5d90*/  MUFU.EX2 R66, R66 ;  /* 0x0000004200427308 */ /* 0x000e620000000800 */
[----:B------:R-:W-:Y:S01]  /*5da0*/  FADD.FTZ R77, R64, R77 ;  /* 0x0000004d404d7221 */ /* 0x000fe20000010000 */
[C---:B------:R-:W-:Y:S01]  /*5db0*/  HMMA.16816.F32 R148, R8.reuse, R18, R148 ;  /* 0x000000120894723c */ /* 0x040fe20000001894 */
[----:B------:R-:W2:Y:S01]  /*5dc0*/  LDSM.16.MT88.4 R16, [R212+0x4c00] ;  /* 0x004c0000d410783b */ /* 0x000ea20000004200 */
[----:B---3--:R-:W-:Y:S02]  /*5dd0*/  FADD.FTZ R79, R87, R79 ;  /* 0x0000004f574f7221 */ /* 0x008fe40000010000 */
[----:B------:R-:W-:Y:S02]  /*5de0*/  FADD.FTZ R77, R63, R77 ;  /* 0x0000004d3f4d7221 */ /* 0x000fe40000010000 */
[----:B------:R-:W3:Y:S01]  /*5df0*/  MUFU.EX2 R42, R42 ;  /* 0x0000002a002a7308 */ /* 0x000ee20000000800 */
[----:B------:R-:W-:Y:S01]  /*5e00*/  FADD.FTZ R82, R83, R82 ;  /* 0x0000005253527221 */ /* 0x000fe20000010000 */
[----:B------:R-:W-:Y:S01]  /*5e10*/  HMMA.16816.F32 R132, R8, R14, R132 ;  /* 0x0000000e0884723c */ /* 0x000fe20000001884 */
[----:B------:R-:W5:Y:S01]  /*5e20*/  LDSM.16.MT88.4 R12, [R211+0x4c00] ;  /* 0x004c0000d30c783b */ /* 0x000f620000004200 */
[----:B----4-:R-:W-:-:S02]  /*5e30*/  FADD.FTZ R79, R95, R79 ;  /* 0x0000004f5f4f7221 */ /* 0x010fc40000010000 */
[----:B------:R-:W-:Y:S02]  /*5e40*/  FADD.FTZ R77, R62, R77 ;  /* 0x0000004d3e4d7221 */ /* 0x000fe40000010000 */
[----:B------:R-:W4:Y:S01]  /*5e50*/  MUFU.EX2 R41, R41 ;  /* 0x0000002900297308 */ /* 0x000f220000000800 */
[----:B------:R-:W-:Y:S01]  /*5e60*/  F2FP.PACK_AB R8, R73, R74 ;  /* 0x0000004a4908723e */ /* 0x000fe200000000ff */
[----:B-1----:R-:W-:Y:S01]  /*5e70*/  FADD.FTZ R75, R66, R75 ;  /* 0x0000004b424b7221 */ /* 0x002fe20000010000 */
[----:B------:R-:W-:Y:S01]  /*5e80*/  F2FP.PACK_AB R9, R85, R86 ;  /* 0x000000565509723e */ /* 0x000fe200000000ff */
[----:B------:R-:W-:Y:S01]  /*5e90*/  FADD.FTZ R77, R61, R77 ;  /* 0x0000004d3d4d7221 */ /* 0x000fe20000010000 */
[----:B------:R-:W-:Y:S01]  /*5ea0*/  F2FP.PACK_AB R10, R83, R81 ;  /* 0x00000051530a723e */ /* 0x000fe200000000ff */
[----:B------:R-:W-:Y:S01]  /*5eb0*/  FFMA.FTZ R123, R123, c[0x0][0x23c], -R130 ;  /* 0x00008f007b7b7a23 */ /* 0x000fe20000010882 */
[----:B------:R-:W-:Y:S01]  /*5ec0*/  F2FP.PACK_AB R11, R95, R87 ;  /* 0x000000575f0b723e */ /* 0x000fe200000000ff */
[----:B------:R-:W1:Y:S01]  /*5ed0*/  MUFU.EX2 R40, R40 ;  /* 0x0000002800287308 */ /* 0x000e620000000800 */
[----:B---3--:R-:W-:-:S02]  /*5ee0*/  FADD.FTZ R75, R42, R75 ;  /* 0x0000004b2a4b7221 */ /* 0x008fc40000010000 */
[----:B------:R-:W-:Y:S02]  /*5ef0*/  FADD.FTZ R77, R60, R77 ;  /* 0x0000004d3c4d7221 */ /* 0x000fe40000010000 */
[----:B------:R-:W-:Y:S01]  /*5f00*/  FFMA.FTZ R98, R98, c[0x0][0x23c], -R117 ;  /* 0x00008f0062627a23 */ /* 0x000fe20000010875 */
[C---:B------:R-:W-:Y:S01]  /*5f10*/  HMMA.16816.F32 R156, R8.reuse, R24, R156 ;  /* 0x00000018089c723c */ /* 0x040fe2000000189c */
[----:B------:R-:W-:Y:S01]  /*5f20*/  FADD.FTZ R77, R59, R77 ;  /* 0x0000004d3b4d7221 */ /* 0x000fe20000010000 */
[----:B------:R-:W3:Y:S01]  /*5f30*/  MUFU.EX2 R100, R100 ;  /* 0x0000006400647308 */ /* 0x000ee20000000800 */
[----:B----4-:R-:W-:Y:S02]  /*5f40*/  FADD.FTZ R75, R41, R75 ;  /* 0x0000004b294b7221 */ /* 0x010fe40000010000 */
[----:B------:R-:W-:Y:S02]  /*5f50*/  FADD.FTZ R77, R58, R77 ;  /* 0x0000004d3a4d7221 */ /* 0x000fe40000010000 */
[----:B------:R-:W-:Y:S01]  /*5f60*/  FFMA.FTZ R239, R112, c[0x0][0x23c], -R117 ;  /* 0x00008f0070ef7a23 */ /* 0x000fe20000010875 */
[----:B------:R-:W-:Y:S01]  /*5f70*/  HMMA.16816.F32 R140, R8, R20, R140 ;  /* 0x00000014088c723c */ /* 0x000fe2000000188c */
[----:B------:R-:W-:Y:S01]  /*5f80*/  FADD.FTZ R77, R57, R77 ;  /* 0x0000004d394d7221 */ /* 0x000fe20000010000 */
[----:B------:R-:W4:Y:S01]  /*5f90*/  MUFU.EX2 R101, R101 ;  /* 0x0000006500657308 */ /* 0x000f220000000800 */
[----:B-1----:R-:W-:-:S02]  /*5fa0*/  FADD.FTZ R75, R40, R75 ;  /* 0x0000004b284b7221 */ /* 0x002fc40000010000 */
[----:B------:R-:W-:Y:S02]  /*5fb0*/  FADD.FTZ R77, R56, R77 ;  /* 0x0000004d384d7221 */ /* 0x000fe40000010000 */
[----:B------:R-:W-:Y:S01]  /*5fc0*/  FFMA.FTZ R113, R113, c[0x0][0x23c], -R117 ;  /* 0x00008f0071717a23 */ /* 0x000fe20000010875 */
[C---:B------:R-:W-:Y:S01]  /*5fd0*/  HMMA.16816.F32 R152, R8.reuse, R26, R152 ;  /* 0x0000001a0898723c */ /* 0x040fe20000001898 */
[----:B------:R-:W-:Y:S01]  /*5fe0*/  FADD.FTZ R77, R55, R77 ;  /* 0x0000004d374d7221 */ /* 0x000fe20000010000 */
[----:B------:R-:W1:Y:S01]  /*5ff0*/  MUFU.EX2 R111, R111 ;  /* 0x0000006f006f7308 */ /* 0x000e620000000800 */
[----:B---3--:R-:W-:Y:S02]  /*6000*/  FADD.FTZ R82, R100, R82 ;  /* 0x0000005264527221 */ /* 0x008fe40000010000 */
[----:B------:R-:W-:Y:S02]  /*6010*/  FADD.FTZ R77, R54, R77 ;  /* 0x0000004d364d7221 */ /* 0x000fe40000010000 */
[----:B------:R-:W-:Y:S01]  /*6020*/  FFMA.FTZ R122, R122, c[0x0][0x23c], -R118 ;  /* 0x00008f007a7a7a23 */ /* 0x000fe20000010876 */
[----:B------:R-:W-:Y:S01]  /*6030*/  HMMA.16816.F32 R136, R8, R22, R136 ;  /* 0x000000160888723c */ /* 0x000fe20000001888 */
[----:B------:R-:W-:Y:S01]  /*6040*/  FADD.FTZ R77, R53, R77 ;  /* 0x0000004d354d7221 */ /* 0x000fe20000010000 */
[----:B------:R-:W3:Y:S01]  /*6050*/  MUFU.EX2 R121, R121 ;  /* 0x0000007900797308 */ /* 0x000ee20000000800 */
[----:B----4-:R-:W-:-:S02]  /*6060*/  FADD.FTZ R82, R101, R82 ;  /* 0x0000005265527221 */ /* 0x010fc40000010000 */
[----:B------:R-:W-:Y:S02]  /*6070*/  FADD.FTZ R77, R52, R77 ;  /* 0x0000004d344d7221 */ /* 0x000fe40000010000 */
[----:B------:R-:W-:Y:S01]  /*6080*/  F2FP.PACK_AB R8, R65, R68 ;  /* 0x000000444108723e */ /* 0x000fe200000000ff */
[----:B------:R-:W-:Y:S01]  /*6090*/  FFMA.FTZ R116, R116, c[0x0][0x23c], -R118 ;  /* 0x00008f0074747a23 */ /* 0x000fe20000010876 */
[----:B------:R-:W-:Y:S01]  /*60a0*/  F2FP.PACK_AB R9, R42, R66 ;  /* 0x000000422a09723e */ /* 0x000fe200000000ff */
[----:B------:R-:W4:Y:S01]  /*60b0*/  MUFU.EX2 R125, R125 ;  /* 0x0000007d007d7308 */ /* 0x000f220000000800 */
[----:B------:R-:W-:Y:S01]  /*60c0*/  F2FP.PACK_AB R10, R63, R64 ;  /* 0x000000403f0a723e */ /* 0x000fe200000000ff */
[----:B-1----:R-:W-:Y:S01]  /*60d0*/  FADD.FTZ R82, R111, R82 ;  /* 0x000000526f527221 */ /* 0x002fe20000010000 */
[----:B------:R-:W-:Y:S01]  /*60e0*/  F2FP.PACK_AB R11, R40, R41 ;  /* 0x00000029280b723e */ /* 0x000fe200000000ff */
[----:B------:R-:W-:-:S04]  /*60f0*/  FADD.FTZ R77, R51, R77 ;  /* 0x0000004d334d7221 */ /* 0x000fc80000010000 */
[----:B------:R-:W1:Y:S01]  /*6100*/  MUFU.EX2 R124, R124 ;  /* 0x0000007c007c7308 */ /* 0x000e620000000800 */
[----:B---3--:R-:W-:Y:S01]  /*6110*/  FADD.FTZ R82, R121, R82 ;  /* 0x0000005279527221 */ /* 0x008fe20000010000 */
[----:B------:R-:W-:Y:S01]  /*6120*/  HMMA.16816.F32 R160, R8, R24, R160 ;  /* 0x0000001808a0723c */ /* 0x000fe200000018a0 */
[----:B------:R-:W-:-:S04]  /*6130*/  FADD.FTZ R77, R50, R77 ;  /* 0x0000004d324d7221 */ /* 0x000fc80000010000 */
[----:B------:R-:W-:Y:S01]  /*6140*/  FADD.FTZ R77, R49, R77 ;  /* 0x0000004d314d7221 */ /* 0x000fe20000010000 */
[----:B------:R-:W3:Y:S01]  /*6150*/  MUFU.EX2 R129, R129 ;  /* 0x0000008100817308 */ /* 0x000ee20000000800 */
[----:B----4-:R-:W-:Y:S01]  /*6160*/  FADD.FTZ R79, R125, R79 ;  /* 0x0000004f7d4f7221 */ /* 0x010fe20000010000 */
[----:B------:R-:W-:Y:S01]  /*6170*/  HMMA.16816.F32 R148, R8, R26, R148 ;  /* 0x0000001a0894723c */ /* 0x000fe20000001894 */
[----:B------:R-:W4:Y:S01]  /*6180*/  LDSM.16.MT88.4 R24, [R212+0x5000] ;  /* 0x00500000d418783b */ /* 0x000f220000004200 */
[----:B------:R-:W-:-:S04]  /*6190*/  FADD.FTZ R77, R48, R77 ;  /* 0x0000004d304d7221 */ /* 0x000fc80000010000 */
[----:B------:R-:W2:Y:S01]  /*61a0*/  MUFU.EX2 R166, R166 ;  /* 0x000000a600a67308 */ /* 0x000ea20000000800 */
[----:B-1----:R-:W-:Y:S01]  /*61b0*/  FADD.FTZ R79, R124, R79 ;  /* 0x0000004f7c4f7221 */ /* 0x002fe20000010000 */
[----:B------:R-:W-:Y:S01]  /*61c0*/  HMMA.16816.F32 R144, R8, R20, R144 ;  /* 0x000000140890723c */ /* 0x000fe20000001890 */
[----:B------:R-:W-:-:S04]  /*61d0*/  FADD.FTZ R77, R47, R77 ;  /* 0x0000004d2f4d7221 */ /* 0x000fc80000010000 */
[----:B------:R-:W-:Y:S01]  /*61e0*/  FADD.FTZ R77, R46, R77 ;  /* 0x0000004d2e4d7221 */ /* 0x000fe20000010000 */
[----:B------:R-:W1:Y:S01]  /*61f0*/  MUFU.EX2 R39, R39 ;  /* 0x0000002700277308 */ /* 0x000e620000000800 */
[----:B---3--:R-:W-:Y:S01]  /*6200*/  FADD.FTZ R79, R129, R79 ;  /* 0x0000004f814f7221 */ /* 0x008fe20000010000 */
[----:B------:R-:W-:Y:S01]  /*6210*/  HMMA.16816.F32 R132, R8, R22, R132 ;  /* 0x000000160884723c */ /* 0x000fe20000001884 */
[----:B------:R-:W3:Y:S05]  /*6220*/  LDSM.16.MT88.4 R20, [R211+0x5000] ;  /* 0x00500000d314783b */ /* 0x000eea0000004200 */
[----:B------:R-:W5:Y:S01]  /*6230*/  MUFU.EX2 R38, R38 ;  /* 0x0000002600267308 */ /* 0x000f620000000800 */
[----:B------:R-:W-:Y:S01]  /*6240*/  F2FP.PACK_AB R8, R101, R100 ;  /* 0x000000646508723e */ /* 0x000fe200000000ff */
[----:B--2---:R-:W-:Y:S01]  /*6250*/  FADD.FTZ R79, R166, R79 ;  /* 0x0000004fa64f7221 */ /* 0x004fe20000010000 */
[----:B------:R-:W-:-:S02]  /*6260*/  F2FP.PACK_AB R9, R124, R125 ;  /* 0x0000007d7c09723e */ /* 0x000fc400000000ff */
[----:B------:R-:W-:Y:S02]  /*6270*/  F2FP.PACK_AB R10, R121, R111 ;  /* 0x0000006f790a723e */ /* 0x000fe400000000ff */
[----:B------:R-:W-:Y:S01]  /*6280*/  F2FP.PACK_AB R11, R166, R129 ;  /* 0x00000081a60b723e */ /* 0x000fe200000000ff */
[----:B------:R-:W2:Y:S01]  /*6290*/  MUFU.EX2 R37, R37 ;  /* 0x0000002500257308 */ /* 0x000ea20000000800 */
[----:B-1----:R-:W-:-:S05]  /*62a0*/  FADD.FTZ R75, R39, R75 ;  /* 0x0000004b274b7221 */ /* 0x002fca0000010000 */
[----:B------:R-:W-:Y:S02]  /*62b0*/  HMMA.16816.F32 R156, R8, R16, R156 ;  /* 0x00000010089c723c */ /* 0x000fe4000000189c */
[----:B------:R-:W1:Y:S01]  /*62c0*/  MUFU.EX2 R35, R35 ;  /* 0x0000002300237308 */ /* 0x000e620000000800 */
[----:B-----5:R-:W-:-:S05]  /*62d0*/  FADD.FTZ R75, R38, R75 ;  /* 0x0000004b264b7221 */ /* 0x020fca0000010000 */
[----:B------:R-:W-:Y:S02]  /*62e0*/  HMMA.16816.F32 R152, R8, R18, R152 ;  /* 0x000000120898723c */ /* 0x000fe40000001898 */
[----:B------:R-:W5:Y:S01]  /*62f0*/  MUFU.EX2 R169, R169 ;  /* 0x000000a900a97308 */ /* 0x000f620000000800 */
[----:B--2---:R-:W-:-:S05]  /*6300*/  FADD.FTZ R75, R37, R75 ;  /* 0x0000004b254b7221 */ /* 0x004fca0000010000 */
[----:B------:R-:W-:Y:S02]  /*6310*/  HMMA.16816.F32 R140, R8, R12, R140 ;  /* 0x0000000c088c723c */ /* 0x000fe4000000188c */
[----:B------:R-:W2:Y:S01]  /*6320*/  MUFU.EX2 R173, R173 ;  /* 0x000000ad00ad7308 */ /* 0x000ea20000000800 */
[----:B-1----:R-:W-:-:S05]  /*6330*/  FADD.FTZ R75, R35, R75 ;  /* 0x0000004b234b7221 */ /* 0x002fca0000010000 */
[----:B------:R-:W-:Y:S02]  /*6340*/  HMMA.16816.F32 R136, R8, R14, R136 ;  /* 0x0000000e0888723c */ /* 0x000fe40000001888 */
[----:B------:R-:W1:Y:S01]  /*6350*/  MUFU.EX2 R191, R191 ;  /* 0x000000bf00bf7308 */ /* 0x000e620000000800 */
[----:B-----5:R-:W-:-:S04]  /*6360*/  FADD.FTZ R82, R169, R82 ;  /* 0x00000052a9527221 */ /* 0x020fc80000010000 */
[----:B------:R-:W-:Y:S02]  /*6370*/  F2FP.PACK_AB R8, R61, R62 ;  /* 0x0000003e3d08723e */ /* 0x000fe400000000ff */
[----:B------:R-:W-:Y:S01]  /*6380*/  F2FP.PACK_AB R9, R38, R39 ;  /* 0x000000272609723e */ /* 0x000fe200000000ff */
[----:B------:R-:W5:Y:S01]  /*6390*/  MUFU.EX2 R192, R192 ;  /* 0x000000c000c07308 */ /* 0x000f620000000800 */
[----:B------:R-:W-:Y:S01]  /*63a0*/  F2FP.PACK_AB R10, R59, R60 ;  /* 0x0000003c3b0a723e */ /* 0x000fe200000000ff */
[----:B--2---:R-:W-:Y:S01]  /*63b0*/  FADD.FTZ R82, R173, R82 ;  /* 0x00000052ad527221 */ /* 0x004fe20000010000 */
[----:B------:R-:W-:-:S05]  /*63c0*/  F2FP.PACK_AB R11, R35, R37 ;  /* 0x00000025230b723e */ /* 0x000fca00000000ff */
[----:B------:R-:W2:Y:S01]  /*63d0*/  MUFU.EX2 R183, R183 ;  /* 0x000000b700b77308 */ /* 0x000ea20000000800 */
[----:B-1----:R-:W-:Y:S01]  /*63e0*/  FADD.FTZ R82, R191, R82 ;  /* 0x00000052bf527221 */ /* 0x002fe20000010000 */
[C---:B------:R-:W-:Y:S06]  /*63f0*/  HMMA.16816.F32 R160, R8.reuse, R16, R160 ;  /* 0x0000001008a0723c */ /* 0x040fec00000018a0 */
[----:B------:R-:W1:Y:S01]  /*6400*/  MUFU.EX2 R180, R180 ;  /* 0x000000b400b47308 */ /* 0x000e620000000800 */
[----:B-----5:R-:W-:Y:S01]  /*6410*/  FADD.FTZ R82, R192, R82 ;  /* 0x00000052c0527221 */ /* 0x020fe20000010000 */
[C---:B------:R-:W-:Y:S01]  /*6420*/  HMMA.16816.F32 R148, R8.reuse, R18, R148 ;  /* 0x000000120894723c */ /* 0x040fe20000001894 */
[----:B------:R-:W5:Y:S05]  /*6430*/  LDSM.16.MT88.4 R16, [R212+0x5400] ;  /* 0x00540000d410783b */ /* 0x000f6a0000004200 */
[----:B------:R-:W3:Y:S01]  /*6440*/  MUFU.EX2 R176, R176 ;  /* 0x000000b000b07308 */ /* 0x000ee20000000800 */
[----:B--2---:R-:W-:Y:S01]  /*6450*/  FADD.FTZ R79, R183, R79 ;  /* 0x0000004fb74f7221 */ /* 0x004fe20000010000 */
[C---:B------:R-:W-:Y:S06]  /*6460*/  HMMA.16816.F32 R144, R8.reuse, R12, R144 ;  /* 0x0000000c0890723c */ /* 0x040fec0000001890 */
[----:B------:R-:W2:Y:S01]  /*6470*/  MUFU.EX2 R179, R179 ;  /* 0x000000b300b37308 */ /* 0x000ea20000000800 */
[----:B-1----:R-:W-:Y:S01]  /*6480*/  FADD.FTZ R79, R180, R79 ;  /* 0x0000004fb44f7221 */ /* 0x002fe20000010000 */
[----:B------:R-:W-:Y:S01]  /*6490*/  HMMA.16816.F32 R132, R8, R14, R132 ;  /* 0x0000000e0884723c */ /* 0x000fe20000001884 */
[----:B------:R-:W1:Y:S05]  /*64a0*/  LDSM.16.MT88.4 R12, [R211+0x5400] ;  /* 0x00540000d30c783b */ /* 0x000e6a0000004200 */
[----:B------:R-:W4:Y:S01]  /*64b0*/  MUFU.EX2 R34, R34 ;  /* 0x0000002200227308 */ /* 0x000f220000000800 */
[----:B------:R-:W-:Y:S01]  /*64c0*/  F2FP.PACK_AB R8, R173, R169 ;  /* 0x000000a9ad08723e */ /* 0x000fe200000000ff */
[----:B---3--:R-:W-:Y:S01]  /*64d0*/  FADD.FTZ R79, R176, R79 ;  /* 0x0000004fb04f7221 */ /* 0x008fe20000010000 */
[----:B------:R-:W-:-:S02]  /*64e0*/  F2FP.PACK_AB R9, R180, R183 ;  /* 0x000000b7b409723e */ /* 0x000fc400000000ff */
[----:B------:R-:W-:-:S03]  /*64f0*/  F2FP.PACK_AB R10, R192, R191 ;  /* 0x000000bfc00a723e */ /* 0x000fc600000000ff */
[----:B------:R-:W3:Y:S01]  /*6500*/  MUFU.EX2 R33, R33 ;  /* 0x0000002100217308 */ /* 0x000ee20000000800 */
[C---:B--2---:R-:W-:Y:S01]  /*6510*/  F2FP.PACK_AB R11, R179.reuse, R176 ;  /* 0x000000b0b30b723e */ /* 0x044fe200000000ff */
[----:B------:R-:W-:-:S06]  /*6520*/  FADD.FTZ R79, R179, R79 ;  /* 0x0000004fb34f7221 */ /* 0x000fcc0000010000 */
[----:B------:R-:W2:Y:S01]  /*6530*/  MUFU.EX2 R32, R32 ;  /* 0x0000002000207308 */ /* 0x000ea20000000800 */
[----:B----4-:R-:W-:Y:S01]  /*6540*/  HMMA.16816.F32 R156, R8, R24, R156 ;  /* 0x00000018089c723c */ /* 0x010fe2000000189c */
[----:B------:R-:W-:-:S06]  /*6550*/  FADD.FTZ R75, R34, R75 ;  /* 0x0000004b224b7221 */ /* 0x000fcc0000010000 */
[----:B------:R-:W4:Y:S01]  /*6560*/  MUFU.EX2 R31, R31 ;  /* 0x0000001f001f7308 */ /* 0x000f220000000800 */
[----:B------:R-:W-:Y:S01]  /*6570*/  HMMA.16816.F32 R152, R8, R26, R152 ;  /* 0x0000001a0898723c */ /* 0x000fe20000001898 */
[----:B---3--:R-:W-:-:S06]  /*6580*/  FADD.FTZ R75, R33, R75 ;  /* 0x0000004b214b7221 */ /* 0x008fcc0000010000 */
[----:B------:R-:W3:Y:S01]  /*6590*/  MUFU.EX2 R185, R185 ;  /* 0x000000b900b97308 */ /* 0x000ee20000000800 */
[----:B------:R-:W-:Y:S01]  /*65a0*/  HMMA.16816.F32 R140, R8, R20, R140 ;  /* 0x00000014088c723c */ /* 0x000fe2000000188c */
[----:B--2---:R-:W-:-:S06]  /*65b0*/  FADD.FTZ R75, R32, R75 ;  /* 0x0000004b204b7221 */ /* 0x004fcc0000010000 */
[----:B------:R-:W2:Y:S01]  /*65c0*/  MUFU.EX2 R182, R182 ;  /* 0x000000b600b67308 */ /* 0x000ea20000000800 */
[----:B------:R-:W-:Y:S01]  /*65d0*/  HMMA.16816.F32 R136, R8, R22, R136 ;  /* 0x000000160888723c */ /* 0x000fe20000001888 */
[----:B----4-:R-:W-:-:S06]  /*65e0*/  FADD.FTZ R75, R31, R75 ;  /* 0x0000004b1f4b7221 */ /* 0x010fcc0000010000 */
[----:B------:R-:W-:Y:S01]  /*65f0*/  F2FP.PACK_AB R8, R57, R58 ;  /* 0x0000003a3908723e */ /* 0x000fe200000000ff */
[----:B------:R-:W4:Y:S01]  /*6600*/  MUFU.EX2 R181, R181 ;  /* 0x000000b500b57308 */ /* 0x000f220000000800 */
[----:B------:R-:W-:Y:S01]  /*6610*/  F2FP.PACK_AB R9, R33, R34 ;  /* 0x000000222109723e */ /* 0x000fe200000000ff */
[----:B---3--:R-:W-:Y:S01]  /*6620*/  FADD.FTZ R82, R185, R82 ;  /* 0x00000052b9527221 */ /* 0x008fe20000010000 */
[----:B------:R-:W-:Y:S02]  /*6630*/  F2FP.PACK_AB R10, R55, R56 ;  /* 0x00000038370a723e */ /* 0x000fe400000000ff */
[----:B------:R-:W-:Y:S01]  /*6640*/  F2FP.PACK_AB R11, R31, R32 ;  /* 0x000000201f0b723e */ /* 0x000fe200000000ff */
[----:B--2---:R-:W-:Y:S02]  /*6650*/  FADD.FTZ R82, R182, R82 ;  /* 0x00000052b6527221 */ /* 0x004fe40000010000 */
[----:B------:R-:W2:Y:S04]  /*6660*/  MUFU.EX2 R190, R190 ;  /* 0x000000be00be7308 */ /* 0x000ea80000000800 */
[----:B------:R-:W-:Y:S04]  /*6670*/  HMMA.16816.F32 R160, R8, R24, R160 ;  /* 0x0000001808a0723c */ /* 0x000fe800000018a0 */
[----:B------:R-:W3:Y:S01]  /*6680*/  MUFU.EX2 R177, R177 ;  /* 0x000000b100b17308 */ /* 0x000ee20000000800 */
[----:B----4-:R-:W-:-:S03]  /*6690*/  FADD.FTZ R82, R181, R82 ;  /* 0x00000052b5527221 */ /* 0x010fc60000010000 */
[----:B------:R-:W-:Y:S01]  /*66a0*/  HMMA.16816.F32 R148, R8, R26, R148 ;  /* 0x0000001a0894723c */ /* 0x000fe20000001894 */
[----:B------:R-:W4:Y:S03]  /*66b0*/  LDSM.16.MT88.4 R24, [R212+0x5800] ;  /* 0x00580000d418783b */ /* 0x000f260000004200 */
[----:B------:R-:W1:Y:S01]  /*66c0*/  MUFU.EX2 R175, R175 ;  /* 0x000000af00af7308 */ /* 0x000e620000000800 */
[----:B--2---:R-:W-:-:S03]  /*66d0*/  FADD.FTZ R82, R190, R82 ;  /* 0x00000052be527221 */ /* 0x004fc60000010000 */
[----:B------:R-:W-:Y:S04]  /*66e0*/  HMMA.16816.F32 R144, R8, R20, R144 ;  /* 0x000000140890723c */ /* 0x000fe80000001890 */
[----:B------:R-:W2:Y:S01]  /*66f0*/  MUFU.EX2 R172, R172 ;  /* 0x000000ac00ac7308 */ /* 0x000ea20000000800 */
[----:B---3--:R-:W-:-:S03]  /*6700*/  FADD.FTZ R79, R177, R79 ;  /* 0x0000004fb14f7221 */ /* 0x008fc60000010000 */
[----:B------:R-:W-:Y:S01]  /*6710*/  HMMA.16816.F32 R132, R8, R22, R132 ;  /* 0x000000160884723c */ /* 0x000fe20000001884 */
[----:B------:R-:W3:Y:S03]  /*6720*/  LDSM.16.MT88.4 R20, [R211+0x5800] ;  /* 0x00580000d314783b */ /* 0x000ee60000004200 */
[----:B------:R-:W5:Y:S01]  /*6730*/  MUFU.EX2 R171, R171 ;  /* 0x000000ab00ab7308 */ /* 0x000f620000000800 */
[C---:B-1----:R-:W-:Y:S02]  /*6740*/  FADD.FTZ R79, R175.reuse, R79 ;  /* 0x0000004faf4f7221 */ /* 0x042fe40000010000 */
[----:B------:R-:W-:Y:S02]  /*6750*/  F2FP.PACK_AB R8, R182, R185 ;  /* 0x000000b9b608723e */ /* 0x000fe400000000ff */
[----:B------:R-:W-:Y:S02]  /*6760*/  F2FP.PACK_AB R9, R175, R177 ;  /* 0x000000b1af09723e */ /* 0x000fe400000000ff */
[----:B------:R-:W-:Y:S01]  /*6770*/  F2FP.PACK_AB R10, R190, R181 ;  /* 0x000000b5be0a723e */ /* 0x000fe200000000ff */
[----:B------:R-:W1:Y:S01]  /*6780*/  MUFU.EX2 R30, R30 ;  /* 0x0000001e001e7308 */ /* 0x000e620000000800 */
[----:B--2---:R-:W-:-:S07]  /*6790*/  FADD.FTZ R79, R172, R79 ;  /* 0x0000004fac4f7221 */ /* 0x004fce0000010000 */
[----:B------:R-:W2:Y:S01]  /*67a0*/  MUFU.EX2 R29, R29 ;  /* 0x0000001d001d7308 */ /* 0x000ea20000000800 */
[C---:B-----5:R-:W-:Y:S01]  /*67b0*/  F2FP.PACK_AB R11, R171.reuse, R172 ;  /* 0x000000acab0b723e */ /* 0x060fe200000000ff */
[----:B------:R-:W-:-:S06]  /*67c0*/  FADD.FTZ R79, R171, R79 ;  /* 0x0000004fab4f7221 */ /* 0x000fcc0000010000 */
[----:B------:R-:W5:Y:S01]  /*67d0*/  MUFU.EX2 R28, R28 ;  /* 0x0000001c001c7308 */ /* 0x000f620000000800 */
[----:B------:R-:W-:Y:S01]  /*67e0*/  HMMA.16816.F32 R156, R8, R16, R156 ;  /* 0x00000010089c723c */ /* 0x000fe2000000189c */
[----:B-1----:R-:W-:-:S06]  /*67f0*/  FADD.FTZ R75, R30, R75 ;  /* 0x0000004b1e4b7221 */ /* 0x002fcc0000010000 */
[----:B------:R-:W1:Y:S01]  /*6800*/  MUFU.EX2 R70, R70 ;  /* 0x0000004600467308 */ /* 0x000e620000000800 */
[----:B------:R-:W-:Y:S01]  /*6810*/  HMMA.16816.F32 R152, R8, R18, R152 ;  /* 0x000000120898723c */ /* 0x000fe20000001898 */
[----:B--2---:R-:W-:-:S06]  /*6820*/  FADD.FTZ R75, R29, R75 ;  /* 0x0000004b1d4b7221 */ /* 0x004fcc0000010000 */
[----:B------:R-:W2:Y:S01]  /*6830*/  MUFU.EX2 R168, R168 ;  /* 0x000000a800a87308 */ /* 0x000ea20000000800 */
[----:B------:R-:W-:Y:S01]  /*6840*/  HMMA.16816.F32 R140, R8, R12, R140 ;  /* 0x0000000c088c723c */ /* 0x000fe2000000188c */
[----:B-----5:R-:W-:-:S06]  /*6850*/  FADD.FTZ R75, R28, R75 ;  /* 0x0000004b1c4b7221 */ /* 0x020fcc0000010000 */
[----:B------:R-:W5:Y:S01]  /*6860*/  MUFU.EX2 R170, R170 ;  /* 0x000000aa00aa7308 */ /* 0x000f620000000800 */
[----:B------:R-:W-:Y:S01]  /*6870*/  HMMA.16816.F32 R136, R8, R14, R136 ;  /* 0x0000000e0888723c */ /* 0x000fe20000001888 */
[----:B-1----:R-:W-:-:S06]  /*6880*/  FADD.FTZ R75, R70, R75 ;  /* 0x0000004b464b7221 */ /* 0x002fcc0000010000 */
[----:B------:R-:W1:Y:S01]  /*6890*/  MUFU.EX2 R174, R174 ;  /* 0x000000ae00ae7308 */ /* 0x000e620000000800 */
[----:B------:R-:W-:Y:S01]  /*68a0*/  F2FP.PACK_AB R8, R53, R54 ;  /* 0x000000363508723e */ /* 0x000fe200000000ff */
[----:B--2---:R-:W-:Y:S01]  /*68b0*/  FADD.FTZ R82, R168, R82 ;  /* 0x00000052a8527221 */ /* 0x004fe20000010000 */
[----:B------:R-:W-:Y:S02]  /*68c0*/  F2FP.PACK_AB R9, R29, R30 ;  /* 0x0000001e1d09723e */ /* 0x000fe400000000ff */
[----:B------:R-:W-:Y:S02]  /*68d0*/  F2FP.PACK_AB R10, R51, R52 ;  /* 0x00000034330a723e */ /* 0x000fe400000000ff */
[----:B------:R-:W-:Y:S01]  /*68e0*/  F2FP.PACK_AB R11, R70, R28 ;  /* 0x0000001c460b723e */ /* 0x000fe200000000ff */
[----:B------:R-:W2:Y:S01]  /*68f0*/  MUFU.EX2 R178, R178 ;  /* 0x000000b200b27308 */ /* 0x000ea20000000800 */
[----:B-----5:R-:W-:-:S05]  /*6900*/  FADD.FTZ R82, R170, R82 ;  /* 0x00000052aa527221 */ /* 0x020fca0000010000 */
[----:B------:R-:W-:Y:S02]  /*6910*/  HMMA.16816.F32 R160, R8, R16, R160 ;  /* 0x0000001008a0723c */ /* 0x000fe400000018a0 */
[----:B------:R-:W5:Y:S01]  /*6920*/  MUFU.EX2 R165, R165 ;  /* 0x000000a500a57308 */ /* 0x000f620000000800 */
[----:B-1----:R-:W-:-:S05]  /*6930*/  FADD.FTZ R82, R174, R82 ;  /* 0x00000052ae527221 */ /* 0x002fca0000010000 */
[----:B------:R-:W-:Y:S01]  /*6940*/  HMMA.16816.F32 R148, R8, R18, R148 ;  /* 0x000000120894723c */ /* 0x000fe20000001894 */
[----:B------:R-:W1:Y:S01]  /*6950*/  LDSM.16.MT88.4 R16, [R212+0x5c00] ;  /* 0x005c0000d410783b */ /* 0x000e620000004200 */
[----:B------:R-:W3:Y:S01]  /*6960*/  MUFU.EX2 R126, R126 ;  /* 0x0000007e007e7308 */ /* 0x000ee20000000800 */
[----:B--2---:R-:W-:-:S05]  /*6970*/  FADD.FTZ R82, R178, R82 ;  /* 0x00000052b2527221 */ /* 0x004fca0000010000 */
[----:B------:R-:W-:Y:S02]  /*6980*/  HMMA.16816.F32 R144, R8, R12, R144 ;  /* 0x0000000c0890723c */ /* 0x000fe40000001890 */
[----:B------:R-:W2:Y:S01]  /*6990*/  MUFU.EX2 R164, R164 ;  /* 0x000000a400a47308 */ /* 0x000ea20000000800 */
[----:B-----5:R-:W-:-:S05]  /*69a0*/  FADD.FTZ R79, R165, R79 ;  /* 0x0000004fa54f7221 */ /* 0x020fca0000010000 */
[----:B------:R-:W-:Y:S01]  /*69b0*/  HMMA.16816.F32 R132, R8, R14, R132 ;  /* 0x0000000e0884723c */ /* 0x000fe20000001884 */
[----:B------:R-:W5:Y:S01]  /*69c0*/  LDSM.16.MT88.4 R12, [R211+0x5c00] ;  /* 0x005c0000d30c783b */ /* 0x000f620000004200 */
[----:B------:R-:W4:Y:S01]  /*69d0*/  MUFU.EX2 R131, R131 ;  /* 0x0000008300837308 */ /* 0x000f220000000800 */
[----:B---3--:R-:W-:-:S04]  /*69e0*/  FADD.FTZ R79, R126, R79 ;  /* 0x0000004f7e4f7221 */ /* 0x008fc80000010000 */
[----:B------:R-:W-:Y:S02]  /*69f0*/  F2FP.PACK_AB R8, R170, R168 ;  /* 0x000000a8aa08723e */ /* 0x000fe400000000ff */
[----:B------:R-:W-:Y:S01]  /*6a00*/  F2FP.PACK_AB R9, R126, R165 ;  /* 0x000000a57e09723e */ /* 0x000fe200000000ff */
[----:B------:R-:W3:Y:S01]  /*6a10*/  MUFU.EX2 R97, R97 ;  /* 0x0000006100617308 */ /* 0x000ee20000000800 */
[----:B------:R-:W-:Y:S01]  /*6a20*/  F2FP.PACK_AB R10, R178, R174 ;  /* 0x000000aeb20a723e */ /* 0x000fe200000000ff */
[----:B--2---:R-:W-:-:S06]  /*6a30*/  FADD.FTZ R79, R164, R79 ;  /* 0x0000004fa44f7221 */ /* 0x004fcc0000010000 */
[----:B------:R-:W2:Y:S01]  /*6a40*/  MUFU.EX2 R167, R167 ;  /* 0x000000a700a77308 */ /* 0x000ea20000000800 */
[C---:B----4-:R-:W-:Y:S01]  /*6a50*/  F2FP.PACK_AB R11, R131.reuse, R164 ;  /* 0x000000a4830b723e */ /* 0x050fe200000000ff */
[----:B------:R-:W-:-:S06]  /*6a60*/  FADD.FTZ R79, R131, R79 ;  /* 0x0000004f834f7221 */ /* 0x000fcc0000010000 */
[----:B------:R-:W4:Y:S01]  /*6a70*/  MUFU.EX2 R194, R194 ;  /* 0x000000c200c27308 */ /* 0x000f220000000800 */
[----:B------:R-:W-:Y:S01]  /*6a80*/  HMMA.16816.F32 R156, R8, R24, R156 ;  /* 0x00000018089c723c */ /* 0x000fe2000000189c */
[----:B---3--:R-:W-:-:S06]  /*6a90*/  FADD.FTZ R75, R97, R75 ;  /* 0x0000004b614b7221 */ /* 0x008fcc0000010000 */
[----:B------:R-:W3:Y:S01]  /*6aa0*/  MUFU.EX2 R193, R193 ;  /* 0x000000c100c17308 */ /* 0x000ee20000000800 */
[----:B------:R-:W-:Y:S01]  /*6ab0*/  HMMA.16816.F32 R152, R8, R26, R152 ;  /* 0x0000001a0898723c */ /* 0x000fe20000001898 */
[----:B--2---:R-:W-:-:S06]  /*6ac0*/  FADD.FTZ R75, R167, R75 ;  /* 0x0000004ba74b7221 */ /* 0x004fcc0000010000 */
[----:B------:R2:W-:Y:S01]  /*6ad0*/  MUFU.EX2 R127, R128 ;  /* 0x00000080007f7308 */ /* 0x0005e20000000800 */
[----:B------:R-:W-:Y:S01]  /*6ae0*/  HMMA.16816.F32 R140, R8, R20, R140 ;  /* 0x00000014088c723c */ /* 0x000fe2000000188c */
[----:B----4-:R-:W-:-:S06]  /*6af0*/  FADD.FTZ R75, R194, R75 ;  /* 0x0000004bc24b7221 */ /* 0x010fcc0000010000 */
[----:B------:R-:W4:Y:S01]  /*6b00*/  MUFU.EX2 R115, R115 ;  /* 0x0000007300737308 */ /* 0x000f220000000800 */
[----:B------:R-:W-:Y:S01]  /*6b10*/  HMMA.16816.F32 R136, R8, R22, R136 ;  /* 0x000000160888723c */ /* 0x000fe20000001888 */
[----:B---3--:R-:W-:-:S06]  /*6b20*/  FADD.FTZ R75, R193, R75 ;  /* 0x0000004bc14b7221 */ /* 0x008fcc0000010000 */
[----:B------:R-:W-:Y:S01]  /*6b30*/  F2FP.PACK_AB R8, R49, R50 ;  /* 0x000000323108723e */ /* 0x000fe200000000ff */
[----:B--2---:R-:W-:Y:S01]  /*6b40*/  FFMA.FTZ R128, R99, c[0x0][0x23c], -R118 ;  /* 0x00008f0063807a23 */ /* 0x004fe20000010876 */
[----:B------:R-:W-:Y:S01]  /*6b50*/  F2FP.PACK_AB R9, R167, R97 ;  /* 0x00000061a709723e */ /* 0x000fe200000000ff */
[----:B------:R-:W-:Y:S01]  /*6b60*/  FFMA.FTZ R99, R114, c[0x0][0x23c], -R117 ;  /* 0x00008f0072637a23 */ /* 0x000fe20000010875 */
[----:B------:R-:W-:Y:S01]  /*6b70*/  F2FP.PACK_AB R10, R47, R48 ;  /* 0x000000302f0a723e */ /* 0x000fe200000000ff */
[----:B------:R-:W2:Y:S01]  /*6b80*/  MUFU.EX2 R123, R123 ;  /* 0x0000007b007b7308 */ /* 0x000ea20000000800 */
[----:B------:R-:W-:Y:S01]  /*6b90*/  F2FP.PACK_AB R11, R193, R194 ;  /* 0x000000c2c10b723e */ /* 0x000fe200000000ff */
[----:B----4-:R-:W-:-:S06]  /*6ba0*/  FADD.FTZ R82, R115, R82 ;  /* 0x0000005273527221 */ /* 0x010fcc0000010000 */
[C---:B------:R-:W-:Y:S01]  /*6bb0*/  HMMA.16816.F32 R160, R8.reuse, R24, R160 ;  /* 0x0000001808a0723c */ /* 0x040fe200000018a0 */
[----:B------:R-:W-:Y:S07]  /*6bc0*/  MUFU.EX2 R244, R244 ;  /* 0x000000f400f47308 */ /* 0x000fee0000000800 */
[----:B------:R-:W-:Y:S01]  /*6bd0*/  HMMA.16816.F32 R148, R8, R26, R148 ;  /* 0x0000001a0894723c */ /* 0x000fe20000001894 */
[----:B------:R-:W3:Y:S01]  /*6be0*/  MUFU.EX2 R98, R98 ;  /* 0x0000006200627308 */ /* 0x000ee20000000800 */
[----:B--2---:R-:W-:-:S04]  /*6bf0*/  FADD.FTZ R82, R123, R82 ;  /* 0x000000527b527221 */ /* 0x004fc80000010000 */
[----:B------:R-:W-:Y:S02]  /*6c00*/  FADD.FTZ R82, R127, R82 ;  /* 0x000000527f527221 */ /* 0x000fe40000010000 */
[C---:B------:R-:W-:Y:S01]  /*6c10*/  HMMA.16816.F32 R144, R8.reuse, R20, R144 ;  /* 0x000000140890723c */ /* 0x040fe20000001890 */
[----:B------:R-:W2:Y:S07]  /*6c20*/  MUFU.EX2 R99, R99 ;  /* 0x0000006300637308 */ /* 0x000eae0000000800 */
[----:B------:R-:W-:Y:S01]  /*6c30*/  HMMA.16816.F32 R132, R8, R22, R132 ;  /* 0x000000160884723c */ /* 0x000fe20000001884 */
[----:B------:R-:W4:Y:S01]  /*6c40*/  MUFU.EX2 R24, R113 ;  /* 0x0000007100187308 */ /* 0x000f220000000800 */
[----:B---3--:R-:W-:-:S05]  /*6c50*/  FADD.FTZ R79, R98, R79 ;  /* 0x0000004f624f7221 */ /* 0x008fca0000010000 */
[----:B------:R-:W-:Y:S02]  /*6c60*/  F2FP.PACK_AB R8, R123, R115 ;  /* 0x000000737b08723e */ /* 0x000fe400000000ff */
[----:B------:R-:W3:Y:S01]  /*6c70*/  MUFU.EX2 R239, R239 ;  /* 0x000000ef00ef7308 */ /* 0x000ee20000000800 */
[C---:B--2---:R-:W-:Y:S01]  /*6c80*/  F2FP.PACK_AB R9, R99.reuse, R98 ;  /* 0x000000626309723e */ /* 0x044fe200000000ff */
[----:B------:R-:W-:Y:S01]  /*6c90*/  FADD.FTZ R79, R99, R79 ;  /* 0x0000004f634f7221 */ /* 0x000fe20000010000 */
[C---:B------:R-:W-:Y:S01]  /*6ca0*/  F2FP.PACK_AB R10, R244.reuse, R127 ;  /* 0x0000007ff40a723e */ /* 0x040fe200000000ff */
[----:B------:R-:W-:-:S04]  /*6cb0*/  FADD.FTZ R244, R244, R82 ;  /* 0x00000052f4f47221 */ /* 0x000fc80000010000 */
[----:B------:R-:W2:Y:S01]  /*6cc0*/  MUFU.EX2 R128, R128 ;  /* 0x0000008000807308 */ /* 0x000ea20000000800 */
[----:B----4-:R-:W-:-:S07]  /*6cd0*/  FADD.FTZ R79, R24, R79 ;  /* 0x0000004f184f7221 */ /* 0x010fce0000010000 */
[----:B------:R-:W4:Y:S01]  /*6ce0*/  MUFU.EX2 R45, R45 ;  /* 0x0000002d002d7308 */ /* 0x000f220000000800 */
[C---:B---3--:R-:W-:Y:S01]  /*6cf0*/  F2FP.PACK_AB R11, R239.reuse, R24 ;  /* 0x00000018ef0b723e */ /* 0x048fe200000000ff */
[----:B------:R-:W-:-:S06]  /*6d00*/  FADD.FTZ R239, R239, R79 ;  /* 0x0000004fefef7221 */ /* 0x000fcc0000010000 */
[----:B------:R-:W3:Y:S01]  /*6d10*/  MUFU.EX2 R44, R44 ;  /* 0x0000002c002c7308 */ /* 0x000ee20000000800 */
[----:B--2---:R-:W-:Y:S01]  /*6d20*/  FADD.FTZ R75, R128, R75 ;  /* 0x0000004b804b7221 */ /* 0x004fe20000010000 */
[C---:B-1----:R-:W-:Y:S06]  /*6d30*/  HMMA.16816.F32 R156, R8.reuse, R16, R156 ;  /* 0x00000010089c723c */ /* 0x042fec000000189c */
[----:B------:R-:W1:Y:S01]  /*6d40*/  MUFU.EX2 R43, R43 ;  /* 0x0000002b002b7308 */ /* 0x000e620000000800 */
[----:B----4-:R-:W-:Y:S01]  /*6d50*/  FADD.FTZ R77, R45, R77 ;  /* 0x0000004d2d4d7221 */ /* 0x010fe20000010000 */
[C---:B------:R-:W-:Y:S06]  /*6d60*/  HMMA.16816.F32 R152, R8.reuse, R18, R152 ;  /* 0x000000120898723c */ /* 0x040fec0000001898 */
[----:B------:R-:W2:Y:S01]  /*6d70*/  MUFU.EX2 R102, R102 ;  /* 0x0000006600667308 */ /* 0x000ea20000000800 */
[----:B---3--:R-:W-:Y:S01]  /*6d80*/  FADD.FTZ R77, R44, R77 ;  /* 0x0000004d2c4d7221 */ /* 0x008fe20000010000 */
[C---:B-----5:R-:W-:Y:S06]  /*6d90*/  HMMA.16816.F32 R140, R8.reuse, R12, R140 ;  /* 0x0000000c088c723c */ /* 0x060fec000000188c */
[----:B------:R-:W3:Y:S01]  /*6da0*/  MUFU.EX2 R122, R122 ;  /* 0x0000007a007a7308 */ /* 0x000ee20000000800 */
[----:B-1----:R-:W-:Y:S01]  /*6db0*/  FADD.FTZ R246, R43, R77 ;  /* 0x0000004d2bf67221 */ /* 0x002fe20000010000 */
[----:B------:R-:W-:Y:S06]  /*6dc0*/  HMMA.16816.F32 R136, R8, R14, R136 ;  /* 0x0000000e0888723c */ /* 0x000fec0000001888 */
[----:B------:R-:W1:Y:S01]  /*6dd0*/  MUFU.EX2 R116, R116 ;  /* 0x0000007400747308 */ /* 0x000e620000000800 */
[----:B------:R-:W-:Y:S01]  /*6de0*/  F2FP.PACK_AB R8, R45, R46 ;  /* 0x0000002e2d08723e */ /* 0x000fe200000000ff */
[C---:B--2---:R-:W-:Y:S01]  /*6df0*/  FADD.FTZ R75, R102.reuse, R75 ;  /* 0x0000004b664b7221 */ /* 0x044fe20000010000 */
[----:B------:R-:W-:-:S02]  /*6e00*/  F2FP.PACK_AB R9, R102, R128 ;  /* 0x000000806609723e */ /* 0x000fc400000000ff */
[----:B------:R-:W-:Y:S01]  /*6e10*/  F2FP.PACK_AB R10, R43, R44 ;  /* 0x0000002c2b0a723e */ /* 0x000fe200000000ff */
[----:B---3--:R-:W-:Y:S01]  /*6e20*/  FADD.FTZ R75, R122, R75 ;  /* 0x0000004b7a4b7221 */ /* 0x008fe20000010000 */
[----:B-1----:R-:W-:-:S03]  /*6e30*/  F2FP.PACK_AB R11, R116, R122 ;  /* 0x0000007a740b723e */ /* 0x002fc600000000ff */
[----:B------:R-:W-:-:S04]  /*6e40*/  FADD.FTZ R245, R116, R75 ;  /* 0x0000004b74f57221 */ /* 0x000fc80000010000 */
[C---:B------:R-:W-:Y:S08]  /*6e50*/  HMMA.16816.F32 R160, R8.reuse, R16, R160 ;  /* 0x0000001008a0723c */ /* 0x040ff000000018a0 */
[C---:B------:R-:W-:Y:S08]  /*6e60*/  HMMA.16816.F32 R148, R8.reuse, R18, R148 ;  /* 0x000000120894723c */ /* 0x040ff00000001894 */
[C---:B------:R-:W-:Y:S08]  /*6e70*/  HMMA.16816.F32 R144, R8.reuse, R12, R144 ;  /* 0x0000000c0890723c */ /* 0x040ff00000001890 */
[----:B------:R-:W-:Y:S01]  /*6e80*/  HMMA.16816.F32 R132, R8, R14, R132 ;  /* 0x0000000e0884723c */ /* 0x000fe20000001884 */
[----:B------:R-:W-:Y:S07]  /*6e90*/  @!P0 BRA `(.L_x_155) ;  /* 0x000054d000008947 */ /* 0x000fee0003800000 */
[----:B------:R-:W-:Y:S01]  /*6ea0*/  IADD3 R250, R184, -0x2, RZ ;  /* 0xfffffffeb8fa7810 */ /* 0x000fe20007ffe0ff */
[----:B------:R-:W-:-:S04]  /*6eb0*/  DEPBAR.LE SB0, 0x0 ;  /* 0x000080000000791a */ /* 0x000fc80000000000 */
[----:B------:R-:W-:Y:S01]  /*6ec0*/  SHF.R.S32.HI R4, RZ, 0x1f, R250 ;  /* 0x0000001fff047819 */ /* 0x000fe200000114fa */
[----:B------:R-:W-:Y:S01]  /*6ed0*/  IMAD R5, R221, R250, RZ ;  /* 0x000000fadd057224 */ /* 0x000fe200078e02ff */
[----:B------:R-:W-:Y:S01]  /*6ee0*/  SHF.L.U64.HI R6, R7, 0x6, R6 ;  /* 0x0000000607067819 */ /* 0x000fe20000010206 */
[----:B------:R-:W-:Y:S01]  /*6ef0*/  IMAD.WIDE.U32 R8, R250, R222, R188 ;  /* 0x000000defa087225 */ /* 0x000fe200078e00bc */
[----:B------:R-:W-:-:S03]  /*6f00*/  IADD3 R37, R184, -0x2, RZ ;  /* 0xfffffffeb8257810 */ /* 0x000fc60007ffe0ff */
[----:B------:R-:W-:Y:S01]  /*6f10*/  IMAD R4, R4, R222, R5 ;  /* 0x000000de04047224 */ /* 0x000fe200078e0205 */
[----:B------:R-:W-:Y:S01]  /*6f20*/  BAR.SYNC.DEFER_BLOCKING 0x0 ;  /* 0x0000000000007b1d */ /* 0x000fe20000010000 */
[----:B------:R-:W-:Y:S01]  /*6f30*/  IMAD.SHL.U32 R5, R7, 0x40, RZ ;  /* 0x0000004007057824 */ /* 0x000fe200078e00ff */
[C---:B------:R-:W-:Y:S01]  /*6f40*/  LEA R10, P1, R8.reuse, c[0x0][0x170], 0x1 ;  /* 0x00005c00080a7a11 */ /* 0x040fe200078208ff */
[----:B------:R-:W-:Y:S02]  /*6f50*/  IMAD.IADD R4, R9, 0x1, R4 ;  /* 0x0000000109047824 */ /* 0x000fe400078e0204 */
[----:B------:R-:W-:Y:S01]  /*6f60*/  IMAD R196, R37, 0x80, R238 ;  /* 0x0000008025c47824 */ /* 0x000fe200078e02ee */
[----:B------:R-:W-:Y:S02]  /*6f70*/  IADD3 R12, P0, R5, R10, RZ ;  /* 0x0000000a050c7210 */ /* 0x000fe40007f1e0ff */
[----:B------:R-:W-:Y:S02]  /*6f80*/  LEA.HI.X R11, R8, c[0x0][0x174], R4, 0x1, P1 ;  /* 0x00005d00080b7a11 */ /* 0x000fe400008f0c04 */
[----:B------:R-:W-:-:S02]  /*6f90*/  IADD3 R4, P1, R12, R5, RZ ;  /* 0x000000050c047210 */ /* 0x000fc40007f3e0ff */
[----:B------:R-:W-:Y:S01]  /*6fa0*/  IADD3 R38, R196, 0x1, RZ ;  /* 0x00000001c4267810 */ /* 0x000fe20007ffe0ff */
[----:B------:R-:W-:Y:S01]  /*6fb0*/  IMAD.X R13, R6, 0x1, R11, P0 ;  /* 0x00000001060d7824 */ /* 0x000fe200000e060b */
[----:B------:R-:W-:Y:S02]  /*6fc0*/  IADD3 R8, P0, R4, R5, RZ ;  /* 0x0000000504087210 */ /* 0x000fe40007f1e0ff */
[C---:B------:R-:W-:Y:S01]  /*6fd0*/  ISETP.GE.AND P6, PT, R196.reuse, R233, PT ;  /* 0x000000e9c400720c */ /* 0x040fe20003fc6270 */
[--C-:B------:R-:W-:Y:S01]  /*6fe0*/  IMAD.X R5, R13, 0x1, R6.reuse, P1 ;  /* 0x000000010d057824 */ /* 0x100fe200008e0606 */
[-C--:B------:R-:W-:Y:S02]  /*6ff0*/  ISETP.GE.AND P4, PT, R196, R231.reuse, PT ;  /* 0x000000e7c400720c */ /* 0x080fe40003f86270 */
[----:B------:R-:W-:Y:S01]  /*7000*/  ISETP.GE.AND P1, PT, R38, R231, PT ;  /* 0x000000e72600720c */ /* 0x000fe20003f26270 */
[----:B------:R-:W-:Y:S01]  /*7010*/  IMAD.X R9, R5, 0x1, R6, P0 ;  /* 0x0000000105097824 */ /* 0x000fe200000e0606 */
[----:B------:R-:W-:Y:S01]  /*7020*/  ISETP.LT.OR P6, PT, R196, R234, P6 ;  /* 0x000000eac400720c */ /* 0x000fe200037c1670 */
[----:B------:R-:W-:Y:S01]  /*7030*/  @!PT LDS RZ, [RZ] ;  /* 0x00000000fffff984 */ /* 0x000fe20000000800 */
[----:B------:R-:W-:Y:S01]  /*7040*/  @!PT LDS RZ, [RZ] ;  /* 0x00000000fffff984 */ /* 0x000fe20000000800 */
[----:B------:R-:W-:Y:S01]  /*7050*/  @!PT LDS RZ, [RZ] ;  /* 0x00000000fffff984 */ /* 0x000fe20000000800 */
[----:B------:R1:W-:Y:S01]  /*7060*/  LDGSTS.E.BYPASS.LTC128B.128 [R224+0x4000], [R10.64] ;  /* 0x040000000ae07fae */ /* 0x0003e2000b901d48 */
[----:B------:R-:W-:-:S02]  /*7070*/  ISETP.LT.OR P1, PT, R38, R232, P1 ;  /* 0x000000e82600720c */ /* 0x000fc40000f21670 */
[----:B------:R-:W-:Y:S01]  /*7080*/  ISETP.LT.OR P4, PT, R196, R232, P4 ;  /* 0x000000e8c400720c */ /* 0x000fe20002781670 */
[----:B------:R2:W-:Y:S01]  /*7090*/  LDGSTS.E.BYPASS.LTC128B.128 [R224+0x4800], [R12.64] ;  /* 0x048000000ce07fae */ /* 0x0005e2000b901d48 */
[----:B------:R-:W-:Y:S02]  /*70a0*/  ISETP.GT.AND P0, PT, R37, R220, PT ;  /* 0x000000dc2500720c */ /* 0x000fe40003f04270 */
[C---:B------:R-:W-:Y:S01]  /*70b0*/  ISETP.GE.AND P3, PT, R38.reuse, R229, PT ;  /* 0x000000e52600720c */ /* 0x040fe20003f66270 */
[----:B------:R3:W-:Y:S01]  /*70c0*/  LDGSTS.E.BYPASS.LTC128B.128 [R224+0x5000], [R4.64] ;  /* 0x0500000004e07fae */ /* 0x0007e2000b901d48 */
[C---:B------:R-:W-:Y:S02]  /*70d0*/  ISETP.GE.AND P5, PT, R38.reuse, R233, PT ;  /* 0x000000e92600720c */ /* 0x040fe40003fa6270 */
[C---:B------:R-:W-:Y:S01]  /*70e0*/  ISETP.LT.OR P3, PT, R38.reuse, R230, P3 ;  /* 0x000000e62600720c */ /* 0x040fe20001f61670 */
[----:B------:R1:W-:Y:S01]  /*70f0*/  LDGSTS.E.BYPASS.LTC128B.128 [R224+0x5800], [R8.64] ;  /* 0x0580000008e07fae */ /* 0x0003e2000b901d48 */
[----:B------:R-:W-:-:S02]  /*7100*/  ISETP.GE.AND P2, PT, R38, R225, PT ;  /* 0x000000e12600720c */ /* 0x000fc40003f46270 */
[C---:B------:R-:W-:Y:S01]  /*7110*/  ISETP.LT.OR P5, PT, R38.reuse, R234, P5 ;  /* 0x000000ea2600720c */ /* 0x040fe20002fa1670 */
[----:B------:R-:W-:Y:S01]  /*7120*/  LDSM.16.M88.4 R16, [R216] ;  /* 0x00000000d810783b */ /* 0x000fe20000000200 */
[----:B------:R-:W-:-:S03]  /*7130*/  ISETP.LT.OR P2, PT, R38, R228, P2 ;  /* 0x000000e42600720c */ /* 0x000fc60001741670 */
[----:B------:R-:W2:Y:S04]  /*7140*/  LDSM.16.M88.4 R164, [R215+0x2000] ;  /* 0x00200000d7a4783b */ /* 0x000ea80000000200 */
[----:B------:R-:W1:Y:S04]  /*7150*/  LDSM.16.M88.4 R20, [R216+0x1000] ;  /* 0x00100000d814783b */ /* 0x000e680000000200 */
[----:B------:R-:W4:Y:S04]  /*7160*/  LDSM.16.M88.4 R116, [R215+0x2400] ;  /* 0x00240000d774783b */ /* 0x000f280000000200 */
[----:B------:R-:W5:Y:S04]  /*7170*/  LDSM.16.M88.4 R100, [R215+0x2800] ;  /* 0x00280000d764783b */ /* 0x000f680000000200 */
[----:B------:R-:W3:Y:S04]  /*7180*/  LDSM.16.M88.4 R84, [R215+0x2c00] ;  /* 0x002c0000d754783b */ /* 0x000ee80000000200 */
[----:B------:R-:W4:Y:S04]  /*7190*/  LDSM.16.M88.4 R68, [R215+0x3000] ;  /* 0x00300000d744783b */ /* 0x000f280000000200 */
[----:B------:R-:W4:Y:S04]  /*71a0*/  LDSM.16.M88.4 R52, [R215+0x3400] ;  /* 0x00340000d734783b */ /* 0x000f280000000200 */
[----:B------:R-:W5:Y:S04]  /*71b0*/  LDSM.16.M88.4 R32, [R215+0x3800] ;  /* 0x00380000d720783b */ /* 0x000f680000000200 */
[----:B------:R-:W5:Y:S04]  /*71c0*/  LDSM.16.M88.4 R168, [R215+0x3c00] ;  /* 0x003c0000d7a8783b */ /* 0x000f680000000200 */
[----:B------:R-:W-:Y:S04]  /*71d0*/  LDSM.16.M88.4 R176, [R214] ;  /* 0x00000000d6b0783b */ /* 0x000fe80000000200 */
[----:B------:R-:W5:Y:S01]  /*71e0*/  LDSM.16.M88.4 R180, [R213] ;  /* 0x00000000d5b4783b */ /* 0x000f620000000200 */
[-C--:B--2---:R-:W-:Y:S03]  /*71f0*/  HMMA.16816.F32 R12, R16, R164.reuse, RZ ;  /* 0x000000a4100c723c */ /* 0x084fe600000018ff */
[----:B------:R-:W2:Y:S04]  /*7200*/  LDSM.16.M88.4 R172, [R214+0x1000] ;  /* 0x00100000d6ac783b */ /* 0x000ea80000000200 */
[----:B------:R-:W0:Y:S01]  /*7210*/  LDGDEPBAR ;  /* 0x00000000000079af */ /* 0x000e220000000000 */
[C---:B-1----:R-:W-:Y:S08]  /*7220*/  HMMA.16816.F32 R8, R20.reuse, R164, RZ ;  /* 0x000000a41408723c */ /* 0x042ff000000018ff */
[C---:B---3--:R-:W-:Y:S08]  /*7230*/  HMMA.16816.F32 R4, R20.reuse, R166, RZ ;  /* 0x000000a61404723c */ /* 0x048ff000000018ff */
[C---:B----4-:R-:W-:Y:S08]  /*7240*/  HMMA.16816.F32 R124, R20.reuse, R116, RZ ;  /* 0x00000074147c723c */ /* 0x050ff000000018ff */
[C---:B------:R-:W-:Y:S08]  /*7250*/  HMMA.16816.F32 R120, R20.reuse, R118, RZ ;  /* 0x000000761478723c */ /* 0x040ff000000018ff */
[C---:B-----5:R-:W-:Y:S08]  /*7260*/  HMMA.16816.F32 R108, R20.reuse, R100, RZ ;  /* 0x00000064146c723c */ /* 0x060ff000000018ff */
        /* <DEDUP_REMOVED lines=26> */
[----:B------:R-:W1:Y:S07]  /*7410*/  LDSM.16.M88.4 R168, [R210] ;  /* 0x00000000d2a8783b */ /* 0x000e6e0000000200 */
[-C--:B------:R-:W-:Y:S08]  /*7420*/  HMMA.16816.F32 R12, R176, R180.reuse, R12 ;  /* 0x000000b4b00c723c */ /* 0x080ff0000000180c */
[C---:B--2---:R-:W-:Y:S08]  /*7430*/  HMMA.16816.F32 R8, R172.reuse, R180, R8 ;  /* 0x000000b4ac08723c */ /* 0x044ff00000001808 */
[-C--:B------:R-:W-:Y:S08]  /*7440*/  HMMA.16816.F32 R4, R172, R182.reuse, R4 ;  /* 0x000000b6ac04723c */ /* 0x080ff00000001804 */
[----:B------:R-:W-:Y:S01]  /*7450*/  FSEL R37, R12, -INF , !P6 ;  /* 0xff8000000c257808 */ /* 0x000fe20007000000 */
[----:B------:R-:W-:Y:S01]  /*7460*/  HMMA.16816.F32 R164, R176, R182, R164 ;  /* 0x000000b6b0a4723c */ /* 0x000fe200000018a4 */
[----:B------:R-:W-:-:S02]  /*7470*/  FSEL R12, R14, -INF , !P4 ;  /* 0xff8000000e0c7808 */ /* 0x000fc40006000000 */
[----:B------:R-:W-:Y:S01]  /*7480*/  FSEL R199, R15, -INF , !P1 ;  /* 0xff8000000fc77808 */ /* 0x000fe20004800000 */
[----:B------:R2:W-:Y:S01]  /*7490*/  STL [R1+0x4], R37 ;  /* 0x0000042501007387 */ /* 0x0005e20000100800 */
[C---:B------:R-:W-:Y:S02]  /*74a0*/  ISETP.GE.AND P1, PT, R196.reuse, R229, PT ;  /* 0x000000e5c400720c */ /* 0x040fe40003f26270 */
[----:B------:R-:W-:Y:S01]  /*74b0*/  FSEL R15, R9, -INF , !P3 ;  /* 0xff800000090f7808 */ /* 0x000fe20005800000 */
[----:B------:R3:W-:Y:S01]  /*74c0*/  STL [R1], R12 ;  /* 0x0000000c01007387 */ /* 0x0007e20000100800 */
[----:B------:R-:W-:Y:S01]  /*74d0*/  ISETP.LT.OR P1, PT, R196, R230, P1 ;  /* 0x000000e6c400720c */ /* 0x000fe20000f21670 */
[----:B-1----:R-:W-:Y:S01]  /*74e0*/  HMMA.16816.F32 R128, R176, R168, R128 ;  /* 0x000000a8b080723c */ /* 0x002fe20000001880 */
[----:B------:R-:W-:Y:S02]  /*74f0*/  FSEL R200, R13, -INF , !P5 ;  /* 0xff8000000dc87808 */ /* 0x000fe40006800000 */
[----:B------:R-:W-:-:S02]  /*7500*/  FSEL R201, R8, -INF , !P1 ;  /* 0xff80000008c97808 */ /* 0x000fc40004800000 */
[C---:B------:R-:W-:Y:S02]  /*7510*/  ISETP.GE.AND P5, PT, R196.reuse, R225, PT ;  /* 0x000000e1c400720c */ /* 0x040fe40003fa6270 */
[C---:B------:R-:W-:Y:S01]  /*7520*/  IADD3 R9, R196.reuse, 0x10, RZ ;  /* 0x00000010c4097810 */ /* 0x040fe20007ffe0ff */
[----:B------:R-:W-:Y:S01]  /*7530*/  HMMA.16816.F32 R124, R172, R168, R124 ;  /* 0x000000a8ac7c723c */ /* 0x000fe2000000187c */
[C---:B------:R-:W-:Y:S02]  /*7540*/  ISETP.LT.OR P5, PT, R196.reuse, R228, P5 ;  /* 0x000000e4c400720c */ /* 0x040fe40002fa1670 */
[----:B------:R-:W-:Y:S02]  /*7550*/  IADD3 R8, R196, 0x11, RZ ;  /* 0x00000011c4087810 */ /* 0x000fe40007ffe0ff */
[----:B------:R-:W-:-:S03]  /*7560*/  FSEL R13, R10, -INF , !P5 ;  /* 0xff8000000a0d7808 */ /* 0x000fc60006800000 */
[----:B------:R-:W-:Y:S01]  /*7570*/  HMMA.16816.F32 R120, R172, R170, R120 ;  /* 0x000000aaac78723c */ /* 0x000fe20000001878 */
[C---:B--2---:R-:W-:Y:S02]  /*7580*/  IADD3 R37, R196.reuse, 0x9, RZ ;  /* 0x00000009c4257810 */ /* 0x044fe40007ffe0ff */
[----:B---3--:R-:W-:-:S05]  /*7590*/  IADD3 R12, R196, 0x8, RZ ;  /* 0x00000008c40c7810 */ /* 0x008fca0007ffe0ff */
[----:B------:R-:W-:Y:S01]  /*75a0*/  HMMA.16816.F32 R116, R176, R170, R116 ;  /* 0x000000aab074723c */ /* 0x000fe20000001874 */
[-C--:B------:R-:W-:Y:S02]  /*75b0*/  ISETP.GE.AND P5, PT, R37, R233.reuse, PT ;  /* 0x000000e92500720c */ /* 0x080fe40003fa6270 */
        /* <DEDUP_REMOVED lines=8> */
[----:B------:R-:W-:Y:S02]  /*7640*/  FSEL R12, R11, -INF , !P2 ;  /* 0xff8000000b0c7808 */ /* 0x000fe40005000000 */
[----:B------:R-:W-:Y:S02]  /*7650*/  ISETP.GE.AND P2, PT, R37, R229, PT ;  /* 0x000000e52500720c */ /* 0x000fe40003f46270 */
[----:B------:R-:W-:-:S02]  /*7660*/  FSEL R202, R4, -INF , !P1 ;  /* 0xff80000004ca7808 */ /* 0x000fc40004800000 */
[C---:B------:R-:W-:Y:S02]  /*7670*/  ISETP.LT.OR P2, PT, R37.reuse, R230, P2 ;  /* 0x000000e62500720c */ /* 0x040fe40001741670 */
[C---:B------:R-:W-:Y:S02]  /*7680*/  ISETP.GE.AND P1, PT, R37.reuse, R225, PT ;  /* 0x000000e12500720c */ /* 0x040fe40003f26270 */
[----:B------:R-:W-:Y:S02]  /*7690*/  FSEL R14, R6, -INF , !P3 ;  /* 0xff800000060e7808 */ /* 0x000fe40005800000 */
[----:B------:R-:W-:Y:S02]  /*76a0*/  ISETP.GE.AND P3, PT, R37, R231, PT ;  /* 0x000000e72500720c */ /* 0x000fe40003f66270 */
[----:B------:R-:W-:Y:S02]  /*76b0*/  FSEL R4, R5, -INF , !P2 ;  /* 0xff80000005047808 */ /* 0x000fe40005000000 */
[----:B------:R-:W-:-:S02]  /*76c0*/  FSEL R10, R164, -INF , !P6 ;  /* 0xff800000a40a7808 */ /* 0x000fc40007000000 */
[C---:B------:R-:W-:Y:S01]  /*76d0*/  ISETP.LT.OR P1, PT, R37.reuse, R228, P1 ;  /* 0x000000e42500720c */ /* 0x040fe20000f21670 */
[----:B------:R-:W-:Y:S01]  /*76e0*/  STL [R1+0x8], R4 ;  /* 0x0000080401007387 */ /* 0x000fe20000100800 */
[C---:B------:R-:W-:Y:S02]  /*76f0*/  ISETP.LT.OR P3, PT, R37.reuse, R232, P3 ;  /* 0x000000e82500720c */ /* 0x040fe40001f61670 */
[----:B------:R-:W-:Y:S01]  /*7700*/  ISETP.LT.OR P5, PT, R37, R234, P5 ;  /* 0x000000ea2500720c */ /* 0x000fe20002fa1670 */
[----:B------:R1:W-:Y:S01]  /*7710*/  STL [R1+0x10], R10 ;  /* 0x0000100a01007387 */ /* 0x0003e20000100800 */
[----:B------:R-:W-:Y:S02]  /*7720*/  FSEL R203, R7, -INF , !P1 ;  /* 0xff80000007cb7808 */ /* 0x000fe40004800000 */
[----:B------:R-:W-:Y:S01]  /*7730*/  FSEL R37, R166, -INF , !P4 ;  /* 0xff800000a6257808 */ /* 0x000fe20006000000 */
[----:B------:R-:W2:Y:S01]  /*7740*/  LDSM.16.M88.4 R4, [R209] ;  /* 0x00000000d104783b */ /* 0x000ea20000000200 */
[----:B------:R-:W-:-:S02]  /*7750*/  FSEL R11, R165, -INF , !P5 ;  /* 0xff800000a50b7808 */ /* 0x000fc40006800000 */
[C---:B------:R-:W-:Y:S01]  /*7760*/  ISETP.GE.AND P2, PT, R8.reuse, R233, PT ;  /* 0x000000e90800720c */ /* 0x040fe20003f46270 */
[----:B------:R-:W-:Y:S01]  /*7770*/  STL [R1+0xc], R37 ;  /* 0x00000c2501007387 */ /* 0x000fe20000100800 */
[CC--:B------:R-:W-:Y:S02]  /*7780*/  ISETP.GE.AND P6, PT, R9.reuse, R231.reuse, PT ;  /* 0x000000e70900720c */ /* 0x0c0fe40003fc6270 */
[C---:B------:R-:W-:Y:S01]  /*7790*/  ISETP.LT.OR P2, PT, R8.reuse, R234, P2 ;  /* 0x000000ea0800720c */ /* 0x040fe20001741670 */
[----:B------:R3:W-:Y:S01]  /*77a0*/  STL [R1+0x2c], R11 ;  /* 0x00002c0b01007387 */ /* 0x0007e20000100800 */
[C---:B------:R-:W-:Y:S02]  /*77b0*/  ISETP.GE.AND P4, PT, R8.reuse, R231, PT ;  /* 0x000000e70800720c */ /* 0x040fe40003f86270 */
[-C--:B------:R-:W-:Y:S02]  /*77c0*/  ISETP.LT.OR P6, PT, R9, R232.reuse, P6 ;  /* 0x000000e80900720c */ /* 0x080fe400037c1670 */
[----:B------:R-:W-:-:S02]  /*77d0*/  ISETP.LT.OR P4, PT, R8, R232, P4 ;  /* 0x000000e80800720c */ /* 0x000fc40002781670 */
[C---:B------:R-:W-:Y:S02]  /*77e0*/  ISETP.GE.AND P1, PT, R9.reuse, R229, PT ;  /* 0x000000e50900720c */ /* 0x040fe40003f26270 */
[C---:B------:R-:W-:Y:S02]  /*77f0*/  ISETP.GE.AND P5, PT, R9.reuse, R225, PT ;  /* 0x000000e10900720c */ /* 0x040fe40003fa6270 */
[----:B------:R-:W-:Y:S02]  /*7800*/  ISETP.LT.OR P1, PT, R9, R230, P1 ;  /* 0x000000e60900720c */ /* 0x000fe40000f21670 */
[----:B-1----:R-:W-:Y:S02]  /*7810*/  FSEL R10, R167, -INF , !P3 ;  /* 0xff800000a70a7808 */ /* 0x002fe40005800000 */
[C---:B------:R-:W-:Y:S02]  /*7820*/  ISETP.GE.AND P3, PT, R9.reuse, R233, PT ;  /* 0x000000e90900720c */ /* 0x040fe40003f66270 */
[C---:B------:R-:W-:Y:S01]  /*7830*/  ISETP.LT.OR P5, PT, R9.reuse, R228, P5 ;  /* 0x000000e40900720c */ /* 0x040fe20002fa1670 */
[----:B------:R1:W-:Y:S01]  /*7840*/  STL [R1+0x20], R10 ;  /* 0x0000200a01007387 */ /* 0x0003e20000100800 */
[----:B------:R-:W-:-:S02]  /*7850*/  ISETP.LT.OR P3, PT, R9, R234, P3 ;  /* 0x000000ea0900720c */ /* 0x000fc40001f61670 */
[----:B------:R-:W-:Y:S02]  /*7860*/  IADD3 R9, R196, 0x18, RZ ;  /* 0x00000018c4097810 */ /* 0x000fe40007ffe0ff */
[----:B------:R-:W-:Y:S02]  /*7870*/  FSEL R39, R126, -INF , !P5 ;  /* 0xff8000007e277808 */ /* 0x000fe40006800000 */
[----:B---3--:R-:W-:Y:S02]  /*7880*/  FSEL R11, R130, -INF , !P6 ;  /* 0xff800000820b7808 */ /* 0x008fe40007000000 */
[----:B------:R-:W-:-:S04]  /*7890*/  ISETP.GE.AND P6, PT, R9, R233, PT ;  /* 0x000000e90900720c */ /* 0x000fc80003fc6270 */
[----:B------:R-:W-:Y:S01]  /*78a0*/  ISETP.LT.OR P6, PT, R9, R234, P6 ;  /* 0x000000ea0900720c */ /* 0x000fe200037c1670 */
[----:B--2---:R-:W-:Y:S03]  /*78b0*/  HMMA.16816.F32 R112, R176, R4, R112 ;  /* 0x00000004b070723c */ /* 0x004fe60000001870 */
[----:B------:R-:W-:-:S05]  /*78c0*/  FSEL R116, R116, -INF , !P6 ;  /* 0xff80000074747808 */ /* 0x000fca0007000000 */
[----:B------:R-:W-:Y:S01]  /*78d0*/  HMMA.16816.F32 R108, R172, R4, R108 ;  /* 0x00000004ac6c723c */ /* 0x000fe2000000186c */
[----:B-1----:R-:W-:Y:S02]  /*78e0*/  FSEL R10, R128, -INF , !P3 ;  /* 0xff800000800a7808 */ /* 0x002fe40005800000 */
[----:B------:R-:W-:-:S04]  /*78f0*/  ISETP.GE.AND P3, PT, R8, R229, PT ;  /* 0x000000e50800720c */ /* 0x000fc80003f66270 */
[----:B------:R-:W-:Y:S01]  /*7900*/  IADD3 R5, R196, 0x20, RZ ;  /* 0x00000020c4057810 */ /* 0x000fe20007ffe0ff */
[----:B------:R1:W-:Y:S01]  /*7910*/  STL [R1+0x30], R10 ;  /* 0x0000300a01007387 */ /* 0x0003e20000100800 */
[----:B------:R-:W-:Y:S01]  /*7920*/  ISETP.LT.OR P3, PT, R8, R230, P3 ;  /* 0x000000e60800720c */ /* 0x000fe20001f61670 */
[----:B------:R-:W-:Y:S01]  /*7930*/  HMMA.16816.F32 R104, R172, R6, R104 ;  /* 0x00000006ac68723c */ /* 0x000fe20000001868 */
[----:B------:R-:W-:-:S04]  /*7940*/  ISETP.GE.AND P6, PT, R5, R231, PT ;  /* 0x000000e70500720c */ /* 0x000fc80003fc6270 */
[----:B------:R-:W-:-:S03]  /*7950*/  ISETP.LT.OR P6, PT, R5, R232, P6 ;  /* 0x000000e80500720c */ /* 0x000fc600037c1670 */
[----:B------:R-:W-:Y:S01]  /*7960*/  HMMA.16816.F32 R100, R176, R6, R100 ;  /* 0x00000006b064723c */ /* 0x000fe20000001864 */
[----:B------:R-:W-:Y:S02]  /*7970*/  FSEL R114, R114, -INF , !P6 ;  /* 0xff80000072727808 */ /* 0x000fe40007000000 */
[----:B-1----:R-:W-:Y:S02]  /*7980*/  FSEL R10, R129, -INF , !P2 ;  /* 0xff800000810a7808 */ /* 0x002fe40005000000 */
[----:B------:R-:W-:-:S03]  /*7990*/  ISETP.GE.AND P2, PT, R8, R225, PT ;  /* 0x000000e10800720c */ /* 0x000fc60003f46270 */
[----:B------:R1:W-:Y:S01]  /*79a0*/  STL [R1+0x34], R10 ;  /* 0x0000340a01007387 */ /* 0x0003e20000100800 */
[----:B------:R-:W-:Y:S02]  /*79b0*/  ISETP.LT.OR P2, PT, R8, R228, P2 ;  /* 0x000000e40800720c */ /* 0x000fe40001741670 */
[----:B------:R-:W-:Y:S01]  /*79c0*/  IADD3 R8, R196, 0x19, RZ ;  /* 0x00000019c4087810 */ /* 0x000fe20007ffe0ff */
[----:B------:R2:W-:Y:S01]  /*79d0*/  STL [R1+0x28], R11 ;  /* 0x0000280b01007387 */ /* 0x0005e20000100800 */
[----:B------:R-:W-:Y:S02]  /*79e0*/  FSEL R38, R127, -INF , !P2 ;  /* 0xff8000007f267808 */ /* 0x000fe40005000000 */
[C---:B------:R-:W-:Y:S02]  /*79f0*/  ISETP.GE.AND P5, PT, R8.reuse, R233, PT ;  /* 0x000000e90800720c */ /* 0x040fe40003fa6270 */
[C---:B------:R-:W-:Y:S02]  /*7a00*/  ISETP.GE.AND P2, PT, R8.reuse, R229, PT ;  /* 0x000000e50800720c */ /* 0x040fe40003f46270 */
[----:B------:R-:W-:-:S02]  /*7a10*/  ISETP.LT.OR P5, PT, R8, R234, P5 ;  /* 0x000000ea0800720c */ /* 0x000fc40002fa1670 */
[----:B------:R-:W-:Y:S02]  /*7a20*/  ISETP.LT.OR P2, PT, R8, R230, P2 ;  /* 0x000000e60800720c */ /* 0x000fe40001741670 */
[----:B------:R-:W-:Y:S02]  /*7a30*/  FSEL R117, R117, -INF , !P5 ;  /* 0xff80000075757808 */ /* 0x000fe40006800000 */
[----:B------:R-:W-:Y:S02]  /*7a40*/  FSEL R4, R121, -INF , !P2 ;  /* 0xff80000079047808 */ /* 0x000fe40005000000 */
[----:B------:R-:W-:-:S04]  /*7a50*/  ISETP.GE.AND P5, PT, R5, R225, PT ;  /* 0x000000e10500720c */ /* 0x000fc80003fa6270 */
[----:B------:R-:W-:Y:S02]  /*7a60*/  ISETP.LT.OR P5, PT, R5, R228, P5 ;  /* 0x000000e40500720c */ /* 0x000fe40002fa1670 */
[----:B-1----:R-:W-:Y:S02]  /*7a70*/  FSEL R10, R131, -INF , !P4 ;  /* 0xff800000830a7808 */ /* 0x002fe40006000000 */
[C---:B------:R-:W-:Y:S02]  /*7a80*/  ISETP.GE.AND P4, PT, R9.reuse, R231, PT ;  /* 0x000000e70900720c */ /* 0x040fe40003f86270 */
[----:B--2---:R-:W-:Y:S01]  /*7a90*/  FSEL R11, R124, -INF , !P1 ;  /* 0xff8000007c0b7808 */ /* 0x004fe20004800000 */
[----:B------:R1:W-:Y:S01]  /*7aa0*/  STL [R1+0x24], R10 ;  /* 0x0000240a01007387 */ /* 0x0003e20000100800 */
[C---:B------:R-:W-:Y:S02]  /*7ab0*/  ISETP.GE.AND P1, PT, R9.reuse, R229, PT ;  /* 0x000000e50900720c */ /* 0x040fe40003f26270 */
[C---:B------:R-:W-:Y:S01]  /*7ac0*/  ISETP.LT.OR P4, PT, R9.reuse, R232, P4 ;  /* 0x000000e80900720c */ /* 0x040fe20002781670 */
[----:B------:R-:W-:Y:S01]  /*7ad0*/  STL [R1+0x1c], R11 ;  /* 0x00001c0b01007387 */ /* 0x000fe20000100800 */
[----:B------:R-:W-:-:S02]  /*7ae0*/  ISETP.LT.OR P1, PT, R9, R230, P1 ;  /* 0x000000e60900720c */ /* 0x000fc40000f21670 */
[----:B------:R-:W-:Y:S02]  /*7af0*/  FSEL R118, R118, -INF , !P4 ;  /* 0xff80000076767808 */ /* 0x000fe40006000000 */
[----:B------:R-:W-:Y:S02]  /*7b00*/  FSEL R120, R120, -INF , !P1 ;  /* 0xff80000078787808 */ /* 0x000fe40004800000 */
[----:B------:R-:W-:Y:S02]  /*7b10*/  ISETP.GE.AND P1, PT, R8, R225, PT ;  /* 0x000000e10800720c */ /* 0x000fe40003f26270 */
[----:B------:R-:W-:Y:S02]  /*7b20*/  FSEL R183, R110, -INF , !P5 ;  /* 0xff8000006eb77808 */ /* 0x000fe40006800000 */
[----:B------:R-:W-:-:S04]  /*7b30*/  ISETP.LT.OR P1, PT, R8, R228, P1 ;  /* 0x000000e40800720c */ /* 0x000fc80000f21670 */
[----:B------:R-:W-:Y:S02]  /*7b40*/  FSEL R123, R123, -INF , !P1 ;  /* 0xff8000007b7b7808 */ /* 0x000fe40004800000 */
[----:B------:R-:W-:Y:S02]  /*7b50*/  ISETP.GE.AND P1, PT, R5, R229, PT ;  /* 0x000000e50500720c */ /* 0x000fe40003f26270 */
[----:B-1----:R-:W-:Y:S02]  /*7b60*/  FSEL R10, R125, -INF , !P3 ;  /* 0xff8000007d0a7808 */ /* 0x002fe40005800000 */
[----:B------:R-:W-:Y:S02]  /*7b70*/  ISETP.GE.AND P3, PT, R9, R225, PT ;  /* 0x000000e10900720c */ /* 0x000fe40003f66270 */
[----:B------:R-:W-:Y:S01]  /*7b80*/  ISETP.LT.OR P1, PT, R5, R230, P1 ;  /* 0x000000e60500720c */ /* 0x000fe20000f21670 */
[----:B------:R-:W-:Y:S01]  /*7b90*/  STL [R1+0x14], R10 ;  /* 0x0000140a01007387 */ /* 0x000fe20000100800 */
[----:B------:R-:W-:-:S02]  /*7ba0*/  ISETP.LT.OR P3, PT, R9, R228, P3 ;  /* 0x000000e40900720c */ /* 0x000fc40001f61670 */
[----:B------:R-:W-:Y:S01]  /*7bb0*/  FSEL R248, R108, -INF , !P1 ;  /* 0xff8000006cf87808 */ /* 0x000fe20004800000 */
[----:B------:R1:W-:Y:S01]  /*7bc0*/  STL [R1+0x18], R4 ;  /* 0x0000180401007387 */ /* 0x0003e20000100800 */
[----:B------:R-:W-:Y:S02]  /*7bd0*/  FSEL R37, R122, -INF , !P3 ;  /* 0xff8000007a257808 */ /* 0x000fe40005800000 */
[----:B------:R-:W-:-:S04]  /*7be0*/  ISETP.GE.AND P3, PT, R8, R231, PT ;  /* 0x000000e70800720c */ /* 0x000fc80003f66270 */
[----:B------:R-:W-:Y:S02]  /*7bf0*/  ISETP.LT.OR P3, PT, R8, R232, P3 ;  /* 0x000000e80800720c */ /* 0x000fe40001f61670 */
[----:B------:R-:W2:Y:S02]  /*7c00*/  LDSM.16.M88.4 R8, [R208] ;  /* 0x00000000d008783b */ /* 0x000ea40000000200 */
[----:B------:R-:W-:Y:S02]  /*7c10*/  FSEL R119, R119, -INF , !P3 ;  /* 0xff80000077777808 */ /* 0x000fe40005800000 */
[----:B------:R-:W-:-:S04]  /*7c20*/  ISETP.GE.AND P3, PT, R5, R233, PT ;  /* 0x000000e90500720c */ /* 0x000fc80003f66270 */
[----:B------:R-:W-:Y:S02]  /*7c30*/  ISETP.LT.OR P3, PT, R5, R234, P3 ;  /* 0x000000ea0500720c */ /* 0x000fe40001f61670 */
[----:B------:R-:W-:Y:S02]  /*7c40*/  IADD3 R5, R196, 0x28, RZ ;  /* 0x00000028c4057810 */ /* 0x000fe40007ffe0ff */
[----:B------:R-:W-:Y:S02]  /*7c50*/  FSEL R112, R112, -INF , !P3 ;  /* 0xff80000070707808 */ /* 0x000fe40005800000 */
[C---:B------:R-:W-:Y:S02]  /*7c60*/  ISETP.GE.AND P1, PT, R5.reuse, R229, PT ;  /* 0x000000e50500720c */ /* 0x040fe40003f26270 */
[----:B-1----:R-:W-:Y:S02]  /*7c70*/  IADD3 R4, R196, 0x21, RZ ;  /* 0x00000021c4047810 */ /* 0x002fe40007ffe0ff */
[----:B------:R-:W-:-:S02]  /*7c80*/  ISETP.LT.OR P1, PT, R5, R230, P1 ;  /* 0x000000e60500720c */ /* 0x000fc40000f21670 */
[C---:B------:R-:W-:Y:S02]  /*7c90*/  ISETP.GE.AND P2, PT, R4.reuse, R233, PT ;  /* 0x000000e90400720c */ /* 0x040fe40003f46270 */
[C---:B------:R-:W-:Y:S02]  /*7ca0*/  ISETP.GE.AND P3, PT, R4.reuse, R229, PT ;  /* 0x000000e50400720c */ /* 0x040fe40003f66270 */
[C---:B------:R-:W-:Y:S02]  /*7cb0*/  ISETP.LT.OR P2, PT, R4.reuse, R234, P2 ;  /* 0x000000ea0400720c */ /* 0x040fe40001741670 */
[----:B------:R-:W-:Y:S02]  /*7cc0*/  ISETP.LT.OR P3, PT, R4, R230, P3 ;  /* 0x000000e60400720c */ /* 0x000fe40001f61670 */
[----:B------:R-:W-:Y:S02]  /*7cd0*/  FSEL R113, R113, -INF , !P2 ;  /* 0xff80000071717808 */ /* 0x000fe40005000000 */
[----:B------:R-:W-:-:S02]  /*7ce0*/  FSEL R124, R109, -INF , !P3 ;  /* 0xff8000006d7c7808 */ /* 0x000fc40005800000 */
[C---:B------:R-:W-:Y:S02]  /*7cf0*/  ISETP.GE.AND P4, PT, R4.reuse, R231, PT ;  /* 0x000000e70400720c */ /* 0x040fe40003f86270 */
[CC--:B------:R-:W-:Y:S02]  /*7d00*/  ISETP.GE.AND P2, PT, R4.reuse, R225.reuse, PT ;  /* 0x000000e10400720c */ /* 0x0c0fe40003f46270 */
[C---:B------:R-:W-:Y:S02]  /*7d10*/  ISETP.GE.AND P3, PT, R5.reuse, R225, PT ;  /* 0x000000e10500720c */ /* 0x040fe40003f66270 */
[C---:B------:R-:W-:Y:S02]  /*7d20*/  ISETP.LT.OR P4, PT, R4.reuse, R232, P4 ;  /* 0x000000e80400720c */ /* 0x040fe40002781670 */
[-C--:B------:R-:W-:Y:S01]  /*7d30*/  ISETP.LT.OR P2, PT, R4, R228.reuse, P2 ;  /* 0x000000e40400720c */ /* 0x080fe20001741670 */
[----:B--2---:R-:W-:Y:S01]  /*7d40*/  HMMA.16816.F32 R96, R176, R8, R96 ;  /* 0x00000008b060723c */ /* 0x004fe20000001860 */
[----:B------:R-:W-:-:S02]  /*7d50*/  ISETP.LT.OR P3, PT, R5, R228, P3 ;  /* 0x000000e40500720c */ /* 0x000fc40001f61670 */
[----:B------:R-:W-:Y:S02]  /*7d60*/  IADD3 R4, R196, 0x29, RZ ;  /* 0x00000029c4047810 */ /* 0x000fe40007ffe0ff */
[----:B------:R-:W-:Y:S02]  /*7d70*/  FSEL R115, R115, -INF , !P4 ;  /* 0xff80000073737808 */ /* 0x000fe40006000000 */
[----:B------:R-:W-:Y:S01]  /*7d80*/  FSEL R171, R111, -INF , !P2 ;  /* 0xff8000006fab7808 */ /* 0x000fe20005000000 */
[----:B------:R-:W-:Y:S01]  /*7d90*/  HMMA.16816.F32 R92, R172, R8, R92 ;  /* 0x00000008ac5c723c */ /* 0x000fe2000000185c */
[----:B------:R-:W-:Y:S02]  /*7da0*/  FSEL R129, R104, -INF , !P1 ;  /* 0xff80000068817808 */ /* 0x000fe40004800000 */
[----:B------:R-:W-:Y:S02]  /*7db0*/  FSEL R182, R106, -INF , !P3 ;  /* 0xff8000006ab67808 */ /* 0x000fe40005800000 */
[----:B------:R-:W-:-:S02]  /*7dc0*/  ISETP.GE.AND P6, PT, R5, R233, PT ;  /* 0x000000e90500720c */ /* 0x000fc40003fc6270 */
[C---:B------:R-:W-:Y:S01]  /*7dd0*/  ISETP.GE.AND P4, PT, R5.reuse, R231, PT ;  /* 0x000000e70500720c */ /* 0x040fe20003f86270 */
[-C--:B------:R-:W-:Y:S01]  /*7de0*/  HMMA.16816.F32 R88, R172, R10.reuse, R88 ;  /* 0x0000000aac58723c */ /* 0x080fe20000001858 */
[C---:B------:R-:W-:Y:S02]  /*7df0*/  ISETP.GE.AND P5, PT, R4.reuse, R233, PT ;  /* 0x000000e90400720c */ /* 0x040fe40003fa6270 */
[C---:B------:R-:W-:Y:S02]  /*7e00*/  ISETP.GE.AND P2, PT, R4.reuse, R229, PT ;  /* 0x000000e50400720c */ /* 0x040fe40003f46270 */
[C---:B------:R-:W-:Y:S02]  /*7e10*/  ISETP.GE.AND P1, PT, R4.reuse, R225, PT ;  /* 0x000000e10400720c */ /* 0x040fe40003f26270 */
[----:B------:R-:W-:Y:S01]  /*7e20*/  ISETP.GE.AND P3, PT, R4, R231, PT ;  /* 0x000000e70400720c */ /* 0x000fe20003f66270 */
[----:B------:R-:W-:Y:S01]  /*7e30*/  HMMA.16816.F32 R84, R176, R10, R84 ;  /* 0x0000000ab054723c */ /* 0x000fe20000001854 */
[----:B------:R-:W-:-:S02]  /*7e40*/  ISETP.LT.OR P6, PT, R5, R234, P6 ;  /* 0x000000ea0500720c */ /* 0x000fc400037c1670 */
[----:B------:R-:W-:Y:S02]  /*7e50*/  ISETP.LT.OR P4, PT, R5, R232, P4 ;  /* 0x000000e80500720c */ /* 0x000fe40002781670 */
[C---:B------:R-:W-:Y:S02]  /*7e60*/  ISETP.LT.OR P5, PT, R4.reuse, R234, P5 ;  /* 0x000000ea0400720c */ /* 0x040fe40002fa1670 */
[C---:B------:R-:W-:Y:S02]  /*7e70*/  ISETP.LT.OR P2, PT, R4.reuse, R230, P2 ;  /* 0x000000e60400720c */ /* 0x040fe40001741670 */
[C---:B------:R-:W-:Y:S02]  /*7e80*/  ISETP.LT.OR P1, PT, R4.reuse, R228, P1 ;  /* 0x000000e40400720c */ /* 0x040fe40000f21670 */
[----:B------:R-:W-:Y:S02]  /*7e90*/  ISETP.LT.OR P3, PT, R4, R232, P3 ;  /* 0x000000e80400720c */ /* 0x000fe40001f61670 */
[----:B------:R-:W1:Y:S01]  /*7ea0*/  LDSM.16.M88.4 R4, [R207] ;  /* 0x00000000cf04783b */ /* 0x000e620000000200 */
[----:B------:R-:W-:-:S02]  /*7eb0*/  IADD3 R9, R196, 0x30, RZ ;  /* 0x00000030c4097810 */ /* 0x000fc40007ffe0ff */
[----:B------:R-:W-:Y:S02]  /*7ec0*/  FSEL R106, R103, -INF , !P3 ;  /* 0xff800000676a7808 */ /* 0x000fe40005800000 */
[C---:B------:R-:W-:Y:S02]  /*7ed0*/  ISETP.GE.AND P3, PT, R9.reuse, R233, PT ;  /* 0x000000e90900720c */ /* 0x040fe40003f66270 */
[----:B------:R-:W-:Y:S02]  /*7ee0*/  IADD3 R8, R196, 0x31, RZ ;  /* 0x00000031c4087810 */ /* 0x000fe40007ffe0ff */
[----:B------:R-:W-:Y:S02]  /*7ef0*/  ISETP.LT.OR P3, PT, R9, R234, P3 ;  /* 0x000000ea0900720c */ /* 0x000fe40001f61670 */
[----:B------:R-:W-:Y:S02]  /*7f00*/  FSEL R249, R105, -INF , !P2 ;  /* 0xff80000069f97808 */ /* 0x000fe40005000000 */
        /* <DEDUP_REMOVED lines=9> */
[C---:B------:R-:W-:Y:S02]  /*7fa0*/  ISETP.GE.AND P3, PT, R8.reuse, R229, PT ;  /* 0x000000e50800720c */ /* 0x040fe40003f66270 */
[----:B------:R-:W-:Y:S02]  /*7fb0*/  ISETP.LT.OR P2, PT, R8, R234, P2 ;  /* 0x000000ea0800720c */ /* 0x000fe40001741670 */
[C---:B------:R-:W-:Y:S02]  /*7fc0*/  ISETP.LT.OR P6, PT, R9.reuse, R232, P6 ;  /* 0x000000e80900720c */ /* 0x040fe400037c1670 */
[----:B------:R-:W-:-:S02]  /*7fd0*/  ISETP.LT.OR P1, PT, R9, R230, P1 ;  /* 0x000000e60900720c */ /* 0x000fc40000f21670 */
[----:B------:R-:W-:Y:S01]  /*7fe0*/  ISETP.LT.OR P5, PT, R9, R228, P5 ;  /* 0x000000e40900720c */ /* 0x000fe20002fa1670 */
[-C--:B-1----:R-:W-:Y:S01]  /*7ff0*/  HMMA.16816.F32 R80, R176, R4.reuse, R80 ;  /* 0x00000004b050723c */ /* 0x082fe20000001850 */
[----:B------:R-:W-:Y:S02]  /*8000*/  ISETP.LT.OR P3, PT, R8, R230, P3 ;  /* 0x000000e60800720c */ /* 0x000fe40001f61670 */
[----:B------:R-:W-:Y:S02]  /*8010*/  IADD3 R9, R196, 0x38, RZ ;  /* 0x00000038c4097810 */ /* 0x000fe40007ffe0ff */
[----:B------:R-:W-:Y:S02]  /*8020*/  FSEL R110, R97, -INF , !P2 ;  /* 0xff800000616e7808 */ /* 0x000fe40005000000 */
[----:B------:R-:W-:Y:S01]  /*8030*/  FSEL R194, R92, -INF , !P1 ;  /* 0xff8000005cc27808 */ /* 0x000fe20004800000 */
[----:B------:R-:W-:Y:S01]  /*8040*/  HMMA.16816.F32 R76, R172, R4, R76 ;  /* 0x00000004ac4c723c */ /* 0x000fe2000000184c */
[----:B------:R-:W-:-:S02]  /*8050*/  FSEL R191, R93, -INF , !P3 ;  /* 0xff8000005dbf7808 */ /* 0x000fc40005800000 */
[C---:B------:R-:W-:Y:S02]  /*8060*/  ISETP.GE.AND P4, PT, R8.reuse, R231, PT ;  /* 0x000000e70800720c */ /* 0x040fe40003f86270 */
[C---:B------:R-:W-:Y:S02]  /*8070*/  ISETP.GE.AND P2, PT, R8.reuse, R225, PT ;  /* 0x000000e10800720c */ /* 0x040fe40003f46270 */
[C---:B------:R-:W-:Y:S01]  /*8080*/  ISETP.GE.AND P1, PT, R9.reuse, R229, PT ;  /* 0x000000e50900720c */ /* 0x040fe20003f26270 */
[----:B------:R-:W-:Y:S01]  /*8090*/  HMMA.16816.F32 R68, R176, R6, R68 ;  /* 0x00000006b044723c */ /* 0x000fe20000001844 */
[----:B------:R-:W-:Y:S02]  /*80a0*/  ISETP.GE.AND P3, PT, R9, R225, PT ;  /* 0x000000e10900720c */ /* 0x000fe40003f66270 */
[C---:B------:R-:W-:Y:S02]  /*80b0*/  ISETP.LT.OR P4, PT, R8.reuse, R232, P4 ;  /* 0x000000e80800720c */ /* 0x040fe40002781670 */
[----:B------:R-:W-:-:S02]  /*80c0*/  ISETP.LT.OR P2, PT, R8, R228, P2 ;  /* 0x000000e40800720c */ /* 0x000fc40001741670 */
[C---:B------:R-:W-:Y:S01]  /*80d0*/  ISETP.LT.OR P1, PT, R9.reuse, R230, P1 ;  /* 0x000000e60900720c */ /* 0x040fe20000f21670 */
[----:B------:R-:W-:Y:S01]  /*80e0*/  HMMA.16816.F32 R72, R172, R6, R72 ;  /* 0x00000006ac48723c */ /* 0x000fe20000001848 */
[----:B------:R-:W-:Y:S02]  /*80f0*/  ISETP.LT.OR P3, PT, R9, R228, P3 ;  /* 0x000000e40900720c */ /* 0x000fe40001f61670 */
[----:B------:R-:W-:Y:S02]  /*8100*/  IADD3 R8, R196, 0x39, RZ ;  /* 0x00000039c4087810 */ /* 0x000fe40007ffe0ff */
[----:B------:R-:W-:Y:S02]  /*8110*/  FSEL R98, R98, -INF , !P6 ;  /* 0xff80000062627808 */ /* 0x000fe40007000000 */
[----:B------:R-:W-:Y:S02]  /*8120*/  FSEL R97, R99, -INF , !P4 ;  /* 0xff80000063617808 */ /* 0x000fe40006000000 */
[----:B------:R-:W-:-:S02]  /*8130*/  FSEL R168, R94, -INF , !P5 ;  /* 0xff8000005ea87808 */ /* 0x000fc40006800000 */
[----:B------:R-:W-:Y:S02]  /*8140*/  FSEL R128, R95, -INF , !P2 ;  /* 0xff8000005f807808 */ /* 0x000fe40005000000 */
[----:B------:R-:W-:Y:S02]  /*8150*/  FSEL R193, R88, -INF , !P1 ;  /* 0xff80000058c17808 */ /* 0x000fe40004800000 */
[----:B------:R-:W-:Y:S02]  /*8160*/  FSEL R167, R90, -INF , !P3 ;  /* 0xff8000005aa77808 */ /* 0x000fe40005800000 */
[C---:B------:R-:W-:Y:S02]  /*8170*/  ISETP.GE.AND P6, PT, R9.reuse, R233, PT ;  /* 0x000000e90900720c */ /* 0x040fe40003fc6270 */
[----:B------:R-:W-:Y:S02]  /*8180*/  ISETP.GE.AND P4, PT, R9, R231, PT ;  /* 0x000000e70900720c */ /* 0x000fe40003f86270 */
[----:B------:R-:W-:-:S02]  /*8190*/  ISETP.GE.AND P5, PT, R8, R233, PT ;  /* 0x000000e90800720c */ /* 0x000fc40003fa6270 */
[C---:B------:R-:W-:Y:S02]  /*81a0*/  ISETP.GE.AND P2, PT, R8.reuse, R229, PT ;  /* 0x000000e50800720c */ /* 0x040fe40003f46270 */
[C---:B------:R-:W-:Y:S02]  /*81b0*/  ISETP.GE.AND P1, PT, R8.reuse, R225, PT ;  /* 0x000000e10800720c */ /* 0x040fe40003f26270 */
[C---:B------:R-:W-:Y:S02]  /*81c0*/  ISETP.GE.AND P3, PT, R8.reuse, R231, PT ;  /* 0x000000e70800720c */ /* 0x040fe40003f66270 */
[C---:B------:R-:W-:Y:S02]  /*81d0*/  ISETP.LT.OR P6, PT, R9.reuse, R234, P6 ;  /* 0x000000ea0900720c */ /* 0x040fe400037c1670 */
[----:B------:R-:W-:Y:S02]  /*81e0*/  ISETP.LT.OR P4, PT, R9, R232, P4 ;  /* 0x000000e80900720c */ /* 0x000fe40002781670 */
[----:B------:R-:W-:-:S02]  /*81f0*/  ISETP.LT.OR P5, PT, R8, R234, P5 ;  /* 0x000000ea0800720c */ /* 0x000fc40002fa1670 */
[C---:B------:R-:W-:Y:S02]  /*8200*/  ISETP.LT.OR P2, PT, R8.reuse, R230, P2 ;  /* 0x000000e60800720c */ /* 0x040fe40001741670 */
[C---:B------:R-:W-:Y:S02]  /*8210*/  ISETP.LT.OR P1, PT, R8.reuse, R228, P1 ;  /* 0x000000e40800720c */ /* 0x040fe40000f21670 */
[----:B------:R-:W-:Y:S02]  /*8220*/  ISETP.LT.OR P3, PT, R8, R232, P3 ;  /* 0x000000e80800720c */ /* 0x000fe40001f61670 */
[----:B------:R-:W1:Y:S01]  /*8230*/  LDSM.16.M88.4 R8, [R206] ;  /* 0x00000000ce08783b */ /* 0x000e620000000200 */
[C---:B------:R-:W-:Y:S02]  /*8240*/  IADD3 R5, R196.reuse, 0x40, RZ ;  /* 0x00000040c4057810 */ /* 0x040fe40007ffe0ff */
[----:B------:R-:W-:Y:S02]  /*8250*/  IADD3 R4, R196, 0x41, RZ ;  /* 0x00000041c4047810 */ /* 0x000fe40007ffe0ff */
[----:B------:R-:W-:-:S02]  /*8260*/  FSEL R109, R86, -INF , !P4 ;  /* 0xff800000566d7808 */ /* 0x000fc40006000000 */
[----:B------:R-:W-:Y:S02]  /*8270*/  FSEL R85, R85, -INF , !P5 ;  /* 0xff80000055557808 */ /* 0x000fe40006800000 */
[CC--:B------:R-:W-:Y:S02]  /*8280*/  ISETP.GE.AND P4, PT, R5.reuse, R233.reuse, PT ;  /* 0x000000e90500720c */ /* 0x0c0fe40003f86270 */
[C---:B------:R-:W-:Y:S02]  /*8290*/  ISETP.GE.AND P5, PT, R4.reuse, R233, PT ;  /* 0x000000e90400720c */ /* 0x040fe40003fa6270 */
[-C--:B------:R-:W-:Y:S02]  /*82a0*/  ISETP.LT.OR P4, PT, R5, R234.reuse, P4 ;  /* 0x000000ea0500720c */ /* 0x080fe40002781670 */
[----:B------:R-:W-:Y:S02]  /*82b0*/  ISETP.LT.OR P5, PT, R4, R234, P5 ;  /* 0x000000ea0400720c */ /* 0x000fe40002fa1670 */
[----:B------:R-:W-:-:S02]  /*82c0*/  FSEL R195, R89, -INF , !P2 ;  /* 0xff80000059c37808 */ /* 0x000fc40005000000 */
[----:B------:R-:W-:Y:S02]  /*82d0*/  FSEL R166, R91, -INF , !P1 ;  /* 0xff8000005ba67808 */ /* 0x000fe40004800000 */
[----:B------:R-:W-:Y:S02]  /*82e0*/  FSEL R86, R87, -INF , !P3 ;  /* 0xff80000057567808 */ /* 0x000fe40005800000 */
[-C--:B------:R-:W-:Y:S02]  /*82f0*/  ISETP.GE.AND P2, PT, R5, R231.reuse, PT ;  /* 0x000000e70500720c */ /* 0x080fe40003f46270 */
[----:B------:R-:W-:Y:S01]  /*8300*/  FSEL R80, R80, -INF , !P4 ;  /* 0xff80000050507808 */ /* 0x000fe20006000000 */
[----:B------:R-:W-:Y:S01]  /*8310*/  STL [R1+0x38], R86 ;  /* 0x0000385601007387 */ /* 0x000fe20000100800 */
[----:B------:R-:W-:Y:S02]  /*8320*/  FSEL R81, R81, -INF , !P5 ;  /* 0xff80000051517808 */ /* 0x000fe40006800000 */
[----:B------:R-:W-:-:S02]  /*8330*/  ISETP.GE.AND P1, PT, R4, R231, PT ;  /* 0x000000e70400720c */ /* 0x000fc40003f26270 */
[CC--:B------:R-:W-:Y:S02]  /*8340*/  ISETP.GE.AND P3, PT, R5.reuse, R229.reuse, PT ;  /* 0x000000e50500720c */ /* 0x0c0fe40003f66270 */
[C---:B------:R-:W-:Y:S02]  /*8350*/  ISETP.GE.AND P4, PT, R4.reuse, R229, PT ;  /* 0x000000e50400720c */ /* 0x040fe40003f86270 */
[-C--:B------:R-:W-:Y:S02]  /*8360*/  ISETP.GE.AND P5, PT, R4, R225.reuse, PT ;  /* 0x000000e10400720c */ /* 0x080fe40003fa6270 */
[----:B------:R-:W-:Y:S02]  /*8370*/  FSEL R84, R84, -INF , !P6 ;  /* 0xff80000054547808 */ /* 0x000fe40007000000 */
[C---:B------:R-:W-:Y:S01]  /*8380*/  ISETP.GE.AND P6, PT, R5.reuse, R225, PT ;  /* 0x000000e10500720c */ /* 0x040fe20003fc6270 */
[----:B-1----:R-:W-:Y:S01]  /*8390*/  HMMA.16816.F32 R64, R176, R8, R64 ;  /* 0x00000008b040723c */ /* 0x002fe20000001840 */
[----:B------:R-:W-:-:S02]  /*83a0*/  ISETP.LT.OR P2, PT, R5, R232, P2 ;  /* 0x000000e80500720c */ /* 0x000fc40001741670 */
[C---:B------:R-:W-:Y:S02]  /*83b0*/  ISETP.LT.OR P3, PT, R5.reuse, R230, P3 ;  /* 0x000000e60500720c */ /* 0x040fe40001f61670 */
[C---:B------:R-:W-:Y:S02]  /*83c0*/  ISETP.LT.OR P1, PT, R4.reuse, R232, P1 ;  /* 0x000000e80400720c */ /* 0x040fe40000f21670 */
[C---:B------:R-:W-:Y:S01]  /*83d0*/  ISETP.LT.OR P4, PT, R4.reuse, R230, P4 ;  /* 0x000000e60400720c */ /* 0x040fe20002781670 */
[----:B------:R-:W-:Y:S01]  /*83e0*/  HMMA.16816.F32 R60, R172, R8, R60 ;  /* 0x00000008ac3c723c */ /* 0x000fe2000000183c */
[-C--:B------:R-:W-:Y:S02]  /*83f0*/  ISETP.LT.OR P5, PT, R4, R228.reuse, P5 ;  /* 0x000000e40400720c */ /* 0x080fe40002fa1670 */
[----:B------:R-:W-:Y:S02]  /*8400*/  IADD3 R4, R196, 0x48, RZ ;  /* 0x00000048c4047810 */ /* 0x000fe40007ffe0ff */
[----:B------:R-:W-:-:S02]  /*8410*/  ISETP.LT.OR P6, PT, R5, R228, P6 ;  /* 0x000000e40500720c */ /* 0x000fc400037c1670 */
[----:B------:R-:W-:Y:S01]  /*8420*/  FSEL R6, R82, -INF , !P2 ;  /* 0xff80000052067808 */ /* 0x000fe20005000000 */
[-C--:B------:R-:W-:Y:S01]  /*8430*/  HMMA.16816.F32 R56, R172, R10.reuse, R56 ;  /* 0x0000000aac38723c */ /* 0x080fe20000001838 */
[----:B------:R-:W-:Y:S02]  /*8440*/  FSEL R5, R83, -INF , !P1 ;  /* 0xff80000053057808 */ /* 0x000fe40004800000 */
[----:B------:R-:W-:Y:S01]  /*8450*/  FSEL R185, R76, -INF , !P3 ;  /* 0xff8000004cb97808 */ /* 0x000fe20005800000 */
[----:B------:R-:W-:Y:S01]  /*8460*/  STL [R1+0x40], R6 ;  /* 0x0000400601007387 */ /* 0x000fe20000100800 */
[----:B------:R-:W-:Y:S02]  /*8470*/  FSEL R190, R77, -INF , !P4 ;  /* 0xff8000004dbe7808 */ /* 0x000fe40006000000 */
[----:B------:R-:W-:Y:S01]  /*8480*/  IADD3 R82, R196, 0x49, RZ ;  /* 0x00000049c4527810 */ /* 0x000fe20007ffe0ff */
[----:B------:R-:W-:Y:S01]  /*8490*/  STL [R1+0x3c], R5 ;  /* 0x00003c0501007387 */ /* 0x000fe20000100800 */
[C---:B------:R-:W-:Y:S01]  /*84a0*/  ISETP.GE.AND P2, PT, R4.reuse, R233, PT ;  /* 0x000000e90400720c */ /* 0x040fe20003f46270 */
[----:B------:R-:W-:Y:S01]  /*84b0*/  HMMA.16816.F32 R52, R176, R10, R52 ;  /* 0x0000000ab034723c */ /* 0x000fe20000001834 */
[----:B------:R-:W-:-:S02]  /*84c0*/  ISETP.GE.AND P1, PT, R4, R231, PT ;  /* 0x000000e70400720c */ /* 0x000fc40003f26270 */
[C---:B------:R-:W-:Y:S02]  /*84d0*/  ISETP.GE.AND P3, PT, R4.reuse, R229, PT ;  /* 0x000000e50400720c */ /* 0x040fe40003f66270 */
[----:B------:R-:W-:Y:S02]  /*84e0*/  ISETP.GE.AND P4, PT, R4, R225, PT ;  /* 0x000000e10400720c */ /* 0x000fe40003f86270 */
[----:B------:R-:W-:Y:S02]  /*84f0*/  FSEL R131, R78, -INF , !P6 ;  /* 0xff8000004e837808 */ /* 0x000fe40007000000 */
[----:B------:R-:W-:Y:S02]  /*8500*/  FSEL R122, R79, -INF , !P5 ;  /* 0xff8000004f7a7808 */ /* 0x000fe40006800000 */
[C---:B------:R-:W-:Y:S02]  /*8510*/  ISETP.LT.OR P2, PT, R4.reuse, R234, P2 ;  /* 0x000000ea0400720c */ /* 0x040fe40001741670 */
[----:B------:R-:W-:-:S02]  /*8520*/  ISETP.LT.OR P1, PT, R4, R232, P1 ;  /* 0x000000e80400720c */ /* 0x000fc40000f21670 */
[C---:B------:R-:W-:Y:S02]  /*8530*/  ISETP.LT.OR P3, PT, R4.reuse, R230, P3 ;  /* 0x000000e60400720c */ /* 0x040fe40001f61670 */
[----:B------:R-:W-:Y:S02]  /*8540*/  ISETP.LT.OR P4, PT, R4, R228, P4 ;  /* 0x000000e40400720c */ /* 0x000fe40002781670 */
[C---:B------:R-:W-:Y:S01]  /*8550*/  ISETP.GE.AND P6, PT, R82.reuse, R233, PT ;  /* 0x000000e95200720c */ /* 0x040fe20003fc6270 */
[----:B------:R-:W1:Y:S01]  /*8560*/  LDSM.16.M88.4 R4, [R205] ;  /* 0x00000000cd04783b */ /* 0x000e620000000200 */
[C---:B------:R-:W-:Y:S02]  /*8570*/  ISETP.GE.AND P5, PT, R82.reuse, R231, PT ;  /* 0x000000e75200720c */ /* 0x040fe40003fa6270 */
[C---:B------:R-:W-:Y:S02]  /*8580*/  ISETP.LT.OR P6, PT, R82.reuse, R234, P6 ;  /* 0x000000ea5200720c */ /* 0x040fe400037c1670 */
[----:B------:R-:W-:-:S02]  /*8590*/  ISETP.LT.OR P5, PT, R82, R232, P5 ;  /* 0x000000e85200720c */ /* 0x000fc40002fa1670 */
[----:B------:R-:W-:Y:S02]  /*85a0*/  IADD3 R8, R196, 0x50, RZ ;  /* 0x00000050c4087810 */ /* 0x000fe40007ffe0ff */
[----:B------:R-:W-:Y:S02]  /*85b0*/  FSEL R70, R70, -INF , !P1 ;  /* 0xff80000046467808 */ /* 0x000fe40004800000 */
[----:B------:R-:W-:Y:S02]  /*85c0*/  FSEL R69, R69, -INF , !P6 ;  /* 0xff80000045457808 */ /* 0x000fe40007000000 */
[----:B------:R-:W-:Y:S01]  /*85d0*/  FSEL R9, R71, -INF , !P5 ;  /* 0xff80000047097808 */ /* 0x000fe20006800000 */
[----:B------:R2:W-:Y:S01]  /*85e0*/  STL [R1+0x44], R70 ;  /* 0x0000444601007387 */ /* 0x0005e20000100800 */
[----:B------:R-:W-:Y:S02]  /*85f0*/  FSEL R197, R72, -INF , !P3 ;  /* 0xff80000048c57808 */ /* 0x000fe40005800000 */
[----:B------:R-:W-:Y:S01]  /*8600*/  FSEL R164, R74, -INF , !P4 ;  /* 0xff8000004aa47808 */ /* 0x000fe20006000000 */
[----:B------:R-:W-:Y:S01]  /*8610*/  STL [R1+0x48], R9 ;  /* 0x0000480901007387 */ /* 0x000fe20000100800 */
[----:B------:R-:W-:-:S02]  /*8620*/  ISETP.GE.AND P5, PT, R8, R233, PT ;  /* 0x000000e90800720c */ /* 0x000fc40003fa6270 */
[C---:B------:R-:W-:Y:S02]  /*8630*/  ISETP.GE.AND P3, PT, R8.reuse, R231, PT ;  /* 0x000000e70800720c */ /* 0x040fe40003f66270 */
[C---:B------:R-:W-:Y:S02]  /*8640*/  ISETP.GE.AND P4, PT, R8.reuse, R229, PT ;  /* 0x000000e50800720c */ /* 0x040fe40003f86270 */
[C---:B------:R-:W-:Y:S02]  /*8650*/  ISETP.GE.AND P6, PT, R8.reuse, R225, PT ;  /* 0x000000e10800720c */ /* 0x040fe40003fc6270 */
[C---:B------:R-:W-:Y:S02]  /*8660*/  ISETP.LT.OR P5, PT, R8.reuse, R234, P5 ;  /* 0x000000ea0800720c */ /* 0x040fe40002fa1670 */
[C---:B------:R-:W-:Y:S02]  /*8670*/  ISETP.LT.OR P3, PT, R8.reuse, R232, P3 ;  /* 0x000000e80800720c */ /* 0x040fe40001f61670 */
[----:B------:R-:W-:-:S02]  /*8680*/  ISETP.LT.OR P4, PT, R8, R230, P4 ;  /* 0x000000e60800720c */ /* 0x000fc40002781670 */
[----:B------:R-:W-:Y:S02]  /*8690*/  ISETP.LT.OR P6, PT, R8, R228, P6 ;  /* 0x000000e40800720c */ /* 0x000fe400037c1670 */
[----:B------:R-:W3:Y:S01]  /*86a0*/  LDSM.16.M88.4 R8, [R204] ;  /* 0x00000000cc08783b */ /* 0x000ee20000000200 */
[----:B------:R-:W-:Y:S01]  /*86b0*/  FSEL R68, R68, -INF , !P2 ;  /* 0xff80000044447808 */ /* 0x000fe20005000000 */
[----:B------:R-:W-:-:S04]  /*86c0*/  DEPBAR.LE SB0, 0x0 ;  /* 0x000080000000791a */ /* 0x000fc80000000000 */
[----:B------:R-:W-:Y:S01]  /*86d0*/  ISETP.GE.AND P2, PT, R82, R229, PT ;  /* 0x000000e55200720c */ /* 0x000fe20003f46270 */
[-C--:B-1----:R-:W-:Y:S01]  /*86e0*/  HMMA.16816.F32 R48, R176, R4.reuse, R48 ;  /* 0x00000004b030723c */ /* 0x082fe20000001830 */
[----:B--2---:R-:W-:Y:S02]  /*86f0*/  IADD3 R70, R196, 0x51, RZ ;  /* 0x00000051c4467810 */ /* 0x004fe40007ffe0ff */
[C---:B------:R-:W-:Y:S02]  /*8700*/  ISETP.LT.OR P2, PT, R82.reuse, R230, P2 ;  /* 0x000000e65200720c */ /* 0x040fe40001741670 */
[----:B------:R-:W-:Y:S02]  /*8710*/  ISETP.GE.AND P1, PT, R82, R225, PT ;  /* 0x000000e15200720c */ /* 0x000fe40003f26270 */
[----:B------:R-:W-:Y:S01]  /*8720*/  FSEL R198, R73, -INF , !P2 ;  /* 0xff80000049c67808 */ /* 0x000fe20005000000 */
[----:B------:R-:W-:Y:S01]  /*8730*/  HMMA.16816.F32 R44, R172, R4, R44 ;  /* 0x00000004ac2c723c */ /* 0x000fe2000000182c */
[----:B------:R-:W-:-:S02]  /*8740*/  ISETP.GE.AND P2, PT, R70, R233, PT ;  /* 0x000000e94600720c */ /* 0x000fc40003f46270 */
[----:B------:R-:W-:Y:S02]  /*8750*/  FSEL R64, R64, -INF , !P5 ;  /* 0xff80000040407808 */ /* 0x000fe40006800000 */
[----:B------:R-:W-:Y:S02]  /*8760*/  ISETP.GE.AND P5, PT, R70, R229, PT ;  /* 0x000000e54600720c */ /* 0x000fe40003fa6270 */
[----:B------:R-:W-:Y:S01]  /*8770*/  ISETP.LT.OR P1, PT, R82, R228, P1 ;  /* 0x000000e45200720c */ /* 0x000fe20000f21670 */
[----:B------:R-:W-:Y:S01]  /*8780*/  HMMA.16816.F32 R40, R172, R6, R40 ;  /* 0x00000006ac28723c */ /* 0x000fe20000001828 */
[----:B------:R-:W-:Y:S02]  /*8790*/  ISETP.LT.OR P2, PT, R70, R234, P2 ;  /* 0x000000ea4600720c */ /* 0x000fe40001741670 */
[----:B------:R-:W-:Y:S02]  /*87a0*/  IADD3 R71, R196, 0x58, RZ ;  /* 0x00000058c4477810 */ /* 0x000fe40007ffe0ff */
[----:B------:R-:W-:-:S02]  /*87b0*/  ISETP.LT.OR P5, PT, R70, R230, P5 ;  /* 0x000000e64600720c */ /* 0x000fc40002fa1670 */
[----:B------:R-:W-:Y:S01]  /*87c0*/  FSEL R170, R75, -INF , !P1 ;  /* 0xff8000004baa7808 */ /* 0x000fe20004800000 */
[C---:B------:R-:W-:Y:S01]  /*87d0*/  HMMA.16816.F32 R32, R176.reuse, R6, R32 ;  /* 0x00000006b020723c */ /* 0x040fe20000001820 */
[----:B------:R-:W-:Y:S02]  /*87e0*/  FSEL R65, R65, -INF , !P2 ;  /* 0xff80000041417808 */ /* 0x000fe40005000000 */
[----:B------:R-:W-:Y:S02]  /*87f0*/  FSEL R247, R60, -INF , !P4 ;  /* 0xff8000003cf77808 */ /* 0x000fe40006000000 */
[C---:B------:R-:W-:Y:S02]  /*8800*/  ISETP.GE.AND P1, PT, R70.reuse, R231, PT ;  /* 0x000000e74600720c */ /* 0x040fe40003f26270 */
[----:B------:R-:W-:Y:S02]  /*8810*/  ISETP.GE.AND P2, PT, R70, R225, PT ;  /* 0x000000e14600720c */ /* 0x000fe40003f46270 */
[----:B------:R-:W-:Y:S01]  /*8820*/  ISETP.GE.AND P4, PT, R71, R229, PT ;  /* 0x000000e54700720c */ /* 0x000fe20003f86270 */
[----:B---3--:R-:W-:Y:S01]  /*8830*/  HMMA.16816.F32 R28, R176, R8, R28 ;  /* 0x00000008b01c723c */ /* 0x008fe2000000181c */
[----:B------:R-:W-:-:S02]  /*8840*/  FSEL R180, R61, -INF , !P5 ;  /* 0xff8000003db47808 */ /* 0x000fc40006800000 */
[C---:B------:R-:W-:Y:S02]  /*8850*/  ISETP.GE.AND P5, PT, R71.reuse, R225, PT ;  /* 0x000000e14700720c */ /* 0x040fe40003fa6270 */
[C---:B------:R-:W-:Y:S02]  /*8860*/  ISETP.LT.OR P1, PT, R70.reuse, R232, P1 ;  /* 0x000000e84600720c */ /* 0x040fe40000f21670 */
[----:B------:R-:W-:Y:S01]  /*8870*/  ISETP.LT.OR P2, PT, R70, R228, P2 ;  /* 0x000000e44600720c */ /* 0x000fe20001741670 */
[----:B------:R-:W-:Y:S01]  /*8880*/  HMMA.16816.F32 R24, R172, R8, R24 ;  /* 0x00000008ac18723c */ /* 0x000fe20000001818 */
[----:B------:R-:W-:Y:S02]  /*8890*/  ISETP.LT.OR P4, PT, R71, R230, P4 ;  /* 0x000000e64700720c */ /* 0x000fe40002781670 */
[----:B------:R-:W-:Y:S02]  /*88a0*/  IADD3 R4, R196, 0x59, RZ ;  /* 0x00000059c4047810 */ /* 0x000fe40007ffe0ff */
[----:B------:R-:W-:-:S02]  /*88b0*/  FSEL R66, R66, -INF , !P3 ;  /* 0xff80000042427808 */ /* 0x000fc40005800000 */
[----:B------:R-:W-:Y:S01]  /*88c0*/  ISETP.LT.OR P5, PT, R71, R228, P5 ;  /* 0x000000e44700720c */ /* 0x000fe20002fa1670 */
[-C--:B------:R-:W-:Y:S01]  /*88d0*/  HMMA.16816.F32 R20, R172, R10.reuse, R20 ;  /* 0x0000000aac14723c */ /* 0x080fe20000001814 */
[----:B------:R-:W-:Y:S01]  /*88e0*/  FSEL R67, R67, -INF , !P1 ;  /* 0xff80000043437808 */ /* 0x000fe20004800000 */
[----:B------:R1:W-:Y:S01]  /*88f0*/  STL [R1+0x4c], R66 ;  /* 0x00004c4201007387 */ /* 0x0003e20000100800 */
[----:B------:R-:W-:Y:S02]  /*8900*/  ISETP.GE.AND P3, PT, R71, R233, PT ;  /* 0x000000e94700720c */ /* 0x000fe40003f66270 */
[----:B------:R-:W-:Y:S02]  /*8910*/  FSEL R165, R63, -INF , !P2 ;  /* 0xff8000003fa57808 */ /* 0x000fe40005000000 */
[----:B------:R-:W-:Y:S01]  /*8920*/  FSEL R192, R56, -INF , !P4 ;  /* 0xff80000038c07808 */ /* 0x000fe20006000000 */
[----:B------:R-:W-:Y:S01]  /*8930*/  HMMA.16816.F32 R16, R176, R10, R16 ;  /* 0x0000000ab010723c */ /* 0x000fe20000001810 */
[----:B------:R-:W-:-:S02]  /*8940*/  ISETP.GE.AND P1, PT, R71, R231, PT ;  /* 0x000000e74700720c */ /* 0x000fc40003f26270 */
[C---:B------:R-:W-:Y:S02]  /*8950*/  ISETP.GE.AND P2, PT, R4.reuse, R233, PT ;  /* 0x000000e90400720c */ /* 0x040fe40003f46270 */
[----:B------:R-:W-:Y:S02]  /*8960*/  ISETP.GE.AND P4, PT, R4, R229, PT ;  /* 0x000000e50400720c */ /* 0x000fe40003f86270 */
[----:B------:R-:W-:Y:S02]  /*8970*/  FSEL R169, R62, -INF , !P6 ;  /* 0xff8000003ea97808 */ /* 0x000fe40007000000 */
[----:B------:R-:W-:Y:S02]  /*8980*/  FSEL R127, R58, -INF , !P5 ;  /* 0xff8000003a7f7808 */ /* 0x000fe40006800000 */
[----:B------:R-:W-:Y:S02]  /*8990*/  ISETP.LT.OR P3, PT, R71, R234, P3 ;  /* 0x000000ea4700720c */ /* 0x000fe40001f61670 */
[----:B------:R-:W-:-:S02]  /*89a0*/  ISETP.GE.AND P6, PT, R4, R231, PT ;  /* 0x000000e70400720c */ /* 0x000fc40003fc6270 */
[C---:B------:R-:W-:Y:S02]  /*89b0*/  ISETP.GE.AND P5, PT, R4.reuse, R225, PT ;  /* 0x000000e10400720c */ /* 0x040fe40003fa6270 */
[----:B------:R-:W-:Y:S02]  /*89c0*/  ISETP.LT.OR P1, PT, R71, R232, P1 ;  /* 0x000000e84700720c */ /* 0x000fe40000f21670 */
[C---:B------:R-:W-:Y:S02]  /*89d0*/  ISETP.LT.OR P2, PT, R4.reuse, R234, P2 ;  /* 0x000000ea0400720c */ /* 0x040fe40001741670 */
[----:B------:R-:W-:Y:S02]  /*89e0*/  ISETP.LT.OR P4, PT, R4, R230, P4 ;  /* 0x000000e60400720c */ /* 0x000fe40002781670 */
[----:B------:R-:W-:Y:S01]  /*89f0*/  IADD3 R5, R196, 0x60, RZ ;  /* 0x00000060c4057810 */ /* 0x000fe20007ffe0ff */
[----:B------:R-:W-:Y:S01]  /*8a00*/  BAR.SYNC.DEFER_BLOCKING 0x0 ;  /* 0x0000000000007b1d */ /* 0x000fe20000010000 */
[----:B------:R-:W-:-:S02]  /*8a10*/  ISETP.LT.OR P6, PT, R4, R232, P6 ;  /* 0x000000e80400720c */ /* 0x000fc400037c1670 */
[----:B------:R-:W-:Y:S02]  /*8a20*/  ISETP.LT.OR P5, PT, R4, R228, P5 ;  /* 0x000000e40400720c */ /* 0x000fe40002fa1670 */
[----:B------:R-:W-:Y:S02]  /*8a30*/  FSEL R56, R52, -INF , !P3 ;  /* 0xff80000034387808 */ /* 0x000fe40005800000 */
[----:B------:R-:W-:Y:S02]  /*8a40*/  FSEL R4, R54, -INF , !P1 ;  /* 0xff80000036047808 */ /* 0x000fe40004800000 */
[----:B------:R-:W-:Y:S02]  /*8a50*/  FSEL R58, R53, -INF , !P2 ;  /* 0xff800000353a7808 */ /* 0x000fe40005000000 */
[----:B------:R-:W-:Y:S02]  /*8a60*/  FSEL R52, R57, -INF , !P4 ;  /* 0xff80000039347808 */ /* 0x000fe40006000000 */
[----:B------:R-:W-:-:S02]  /*8a70*/  ISETP.GE.AND P3, PT, R5, R233, PT ;  /* 0x000000e90500720c */ /* 0x000fc40003f66270 */
[C---:B------:R-:W-:Y:S02]  /*8a80*/  ISETP.GE.AND P1, PT, R5.reuse, R231, PT ;  /* 0x000000e70500720c */ /* 0x040fe40003f26270 */
[C---:B------:R-:W-:Y:S02]  /*8a90*/  ISETP.GE.AND P2, PT, R5.reuse, R229, PT ;  /* 0x000000e50500720c */ /* 0x040fe40003f46270 */
[C---:B------:R-:W-:Y:S02]  /*8aa0*/  ISETP.GE.AND P4, PT, R5.reuse, R225, PT ;  /* 0x000000e10500720c */ /* 0x040fe40003f86270 */
[----:B------:R-:W-:Y:S02]  /*8ab0*/  IADD3 R9, R196, 0x61, RZ ;  /* 0x00000061c4097810 */ /* 0x000fe40007ffe0ff */
[C---:B------:R-:W-:Y:S02]  /*8ac0*/  ISETP.LT.OR P3, PT, R5.reuse, R234, P3 ;  /* 0x000000ea0500720c */ /* 0x040fe40001f61670 */
[----:B------:R-:W-:-:S02]  /*8ad0*/  ISETP.LT.OR P1, PT, R5, R232, P1 ;  /* 0x000000e80500720c */ /* 0x000fc40000f21670 */
[C---:B------:R-:W-:Y:S02]  /*8ae0*/  ISETP.LT.OR P2, PT, R5.reuse, R230, P2 ;  /* 0x000000e60500720c */ /* 0x040fe40001741670 */
[----:B------:R-:W-:Y:S02]  /*8af0*/  ISETP.LT.OR P4, PT, R5, R228, P4 ;  /* 0x000000e40500720c */ /* 0x000fe40002781670 */
[----:B------:R-:W-:Y:S02]  /*8b00*/  FSEL R130, R59, -INF , !P5 ;  /* 0xff8000003b827808 */ /* 0x000fe40006800000 */
[----:B------:R-:W-:Y:S02]  /*8b10*/  FSEL R5, R55, -INF , !P6 ;  /* 0xff80000037057808 */ /* 0x000fe40007000000 */
[C---:B------:R-:W-:Y:S02]  /*8b20*/  ISETP.GE.AND P6, PT, R9.reuse, R233, PT ;  /* 0x000000e90900720c */ /* 0x040fe40003fc6270 */
[----:B------:R-:W-:-:S02]  /*8b30*/  ISETP.GE.AND P5, PT, R9, R231, PT ;  /* 0x000000e70900720c */ /* 0x000fc40003fa6270 */
[C---:B------:R-:W-:Y:S02]  /*8b40*/  ISETP.LT.OR P6, PT, R9.reuse, R234, P6 ;  /* 0x000000ea0900720c */ /* 0x040fe400037c1670 */
        /* <DEDUP_REMOVED lines=20> */
[C---:B------:R-:W-:Y:S02]  /*8c90*/  IADD3 R9, R196.reuse, 0x68, RZ ;  /* 0x00000068c4097810 */ /* 0x040fe40007ffe0ff */
[----:B------:R-:W-:Y:S02]  /*8ca0*/  IADD3 R8, R196, 0x71, RZ ;  /* 0x00000071c4087810 */ /* 0x000fe40007ffe0ff */
[----:B------:R-:W-:-:S02]  /*8cb0*/  FSEL R55, R45, -INF , !P3 ;  /* 0xff8000002d377808 */ /* 0x000fc40005800000 */
        /* <DEDUP_REMOVED lines=8> */
[----:B------:R-:W-:Y:S02]  /*8d40*/  ISETP.GE.AND P6, PT, R8, R231, PT ;  /* 0x000000e70800720c */ /* 0x000fe40003fc6270 */
[C---:B------:R-:W-:Y:S02]  /*8d50*/  ISETP.LT.OR P3, PT, R9.reuse, R234, P3 ;  /* 0x000000ea0900720c */ /* 0x040fe40001f61670 */
[C---:B------:R-:W-:Y:S02]  /*8d60*/  ISETP.LT.OR P1, PT, R9.reuse, R232, P1 ;  /* 0x000000e80900720c */ /* 0x040fe40000f21670 */
[----:B------:R-:W-:-:S02]  /*8d70*/  ISETP.LT.OR P5, PT, R9, R230, P5 ;  /* 0x000000e60900720c */ /* 0x000fc40002fa1670 */
[----:B------:R-:W-:Y:S02]  /*8d80*/  ISETP.LT.OR P2, PT, R9, R228, P2 ;  /* 0x000000e40900720c */ /* 0x000fe40001741670 */
        /* <DEDUP_REMOVED lines=8> */
[----:B------:R-:W-:Y:S02]  /*8e10*/  ISETP.GE.AND P2, PT, R9, R233, PT ;  /* 0x000000e90900720c */ /* 0x000fe40003f46270 */
[C---:B------:R-:W-:Y:S02]  /*8e20*/  ISETP.GE.AND P5, PT, R8.reuse, R225, PT ;  /* 0x000000e10800720c */ /* 0x040fe40003fa6270 */
[----:B------:R-:W-:-:S02]  /*8e30*/  ISETP.LT.OR P4, PT, R8, R234, P4 ;  /* 0x000000ea0800720c */ /* 0x000fc40002781670 */
[C---:B------:R-:W-:Y:S02]  /*8e40*/  ISETP.LT.OR P6, PT, R8.reuse, R230, P6 ;  /* 0x000000e60800720c */ /* 0x040fe400037c1670 */
[----:B------:R-:W-:Y:S02]  /*8e50*/  ISETP.LT.OR P5, PT, R8, R228, P5 ;  /* 0x000000e40800720c */ /* 0x000fe40002fa1670 */
        /* <DEDUP_REMOVED lines=11> */
[----:B------:R-:W-:Y:S02]  /*8f10*/  ISETP.GE.AND P1, PT, R6, R225, PT ;  /* 0x000000e10600720c */ /* 0x000fe40003f26270 */
[----:B------:R-:W-:Y:S02]  /*8f20*/  ISETP.GE.AND P2, PT, R196, R229, PT ;  /* 0x000000e5c400720c */ /* 0x000fe40003f46270 */
[C---:B------:R-:W-:Y:S02]  /*8f30*/  ISETP.LT.OR P4, PT, R9.reuse, R230, P4 ;  /* 0x000000e60900720c */ /* 0x040fe40002781670 */
[----:B------:R-:W-:Y:S02]  /*8f40*/  ISETP.LT.OR P6, PT, R9, R228, P6 ;  /* 0x000000e40900720c */ /* 0x000fe400037c1670 */
[----:B------:R-:W-:-:S02]  /*8f50*/  ISETP.LT.OR P5, PT, R6, R230, P5 ;  /* 0x000000e60600720c */ /* 0x000fc40002fa1670 */
[----:B------:R-:W-:Y:S02]  /*8f60*/  ISETP.LT.OR P1, PT, R6, R228, P1 ;  /* 0x000000e40600720c */ /* 0x000fe40000f21670 */
[----:B------:R-:W-:Y:S02]  /*8f70*/  ISETP.LT.OR P2, PT, R196, R230, P2 ;  /* 0x000000e6c400720c */ /* 0x000fe40001741670 */
[----:B------:R-:W-:Y:S02]  /*8f80*/  FSEL R41, R41, -INF , !P4 ;  /* 0xff80000029297808 */ /* 0x000fe40006000000 */
[----:B------:R-:W-:Y:S02]  /*8f90*/  FSEL R176, R43, -INF , !P6 ;  /* 0xff8000002bb07808 */ /* 0x000fe40007000000 */
[----:B------:R-:W-:Y:S02]  /*8fa0*/  FSEL R32, R32, -INF , !P3 ;  /* 0xff80000020207808 */ /* 0x000fe40005800000 */
[----:B------:R-:W-:-:S02]  /*8fb0*/  FSEL R46, R20, -INF , !P5 ;  /* 0xff800000142e7808 */ /* 0x000fc40006800000 */
[----:B------:R-:W-:Y:S02]  /*8fc0*/  FSEL R177, R22, -INF , !P1 ;  /* 0xff80000016b17808 */ /* 0x000fe40004800000 */
[----:B------:R-:W-:Y:S02]  /*8fd0*/  FSEL R44, R21, -INF , !P2 ;  /* 0xff800000152c7808 */ /* 0x000fe40005000000 */
[----:B------:R-:W-:Y:S02]  /*8fe0*/  ISETP.GE.AND P4, PT, R9, R231, PT ;  /* 0x000000e70900720c */ /* 0x000fe40003f86270 */
[C---:B------:R-:W-:Y:S02]  /*8ff0*/  ISETP.GE.AND P6, PT, R6.reuse, R233, PT ;  /* 0x000000e90600720c */ /* 0x040fe40003fc6270 */
[----:B------:R-:W-:Y:S02]  /*9000*/  ISETP.GE.AND P3, PT, R6, R231, PT ;  /* 0x000000e70600720c */ /* 0x000fe40003f66270 */
[----:B------:R-:W-:-:S02]  /*9010*/  ISETP.GE.AND P5, PT, R196, R233, PT ;  /* 0x000000e9c400720c */ /* 0x000fc40003fa6270 */
[C---:B------:R-:W-:Y:S02]  /*9020*/  ISETP.GE.AND P1, PT, R196.reuse, R225, PT ;  /* 0x000000e1c400720c */ /* 0x040fe40003f26270 */
[----:B------:R-:W-:Y:S02]  /*9030*/  ISETP.GE.AND P2, PT, R196, R231, PT ;  /* 0x000000e7c400720c */ /* 0x000fe40003f46270 */
[----:B------:R-:W-:Y:S02]  /*9040*/  ISETP.LT.OR P4, PT, R9, R232, P4 ;  /* 0x000000e80900720c */ /* 0x000fe40002781670 */
[----:B------:R-:W-:Y:S02]  /*9050*/  ISETP.LT.OR P6, PT, R6, R234, P6 ;  /* 0x000000ea0600720c */ /* 0x000fe400037c1670 */
[----:B------:R-:W-:Y:S02]  /*9060*/  ISETP.LT.OR P1, PT, R196, R228, P1 ;  /* 0x000000e4c400720c */ /* 0x000fe40000f21670 */
[----:B------:R-:W-:-:S02]  /*9070*/  ISETP.LT.OR P3, PT, R6, R232, P3 ;  /* 0x000000e80600720c */ /* 0x000fc40001f61670 */
[C---:B------:R-:W-:Y:S02]  /*9080*/  ISETP.LT.OR P5, PT, R196.reuse, R234, P5 ;  /* 0x000000eac400720c */ /* 0x040fe40002fa1670 */
[----:B------:R-:W-:Y:S02]  /*9090*/  ISETP.LT.OR P2, PT, R196, R232, P2 ;  /* 0x000000e8c400720c */ /* 0x000fe40001741670 */
[----:B------:R-:W-:Y:S02]  /*90a0*/  FSEL R196, R23, -INF , !P1 ;  /* 0xff80000017c47808 */ /* 0x000fe40004800000 */
[----:B------:R-:W-:Y:S02]  /*90b0*/  FSEL R26, R35, -INF , !P4 ;  /* 0xff800000231a7808 */ /* 0x000fe40006000000 */
[----:B------:R-:W-:Y:S02]  /*90c0*/  FSEL R16, R16, -INF , !P6 ;  /* 0xff80000010107808 */ /* 0x000fe40007000000 */
[----:B------:R-:W-:-:S02]  /*90d0*/  FSEL R45, R18, -INF , !P3 ;  /* 0xff800000122d7808 */ /* 0x000fc40005800000 */
[----:B------:R-:W-:Y:S02]  /*90e0*/  FSEL R17, R17, -INF , !P5 ;  /* 0xff80000011117808 */ /* 0x000fe40006800000 */
[----:B------:R-:W-:Y:S01]  /*90f0*/  FSEL R172, R19, -INF , !P2 ;  /* 0xff80000013ac7808 */ /* 0x000fe20005000000 */
[----:B------:R-:W-:Y:S05]  /*9100*/  @!P0 BRA `(.L_x_156) ;  /* 0x000001b000008947 */ /* 0x000fea0003800000 */
[----:B-1----:R-:W-:Y:S01]  /*9110*/  IADD3 R184, R184, -0x3, RZ ;  /* 0xfffffffdb8b87810 */ /* 0x002fe20007ffe0ff */
[----:B------:R-:W-:Y:S02]  /*9120*/  ULDC.64 UR4, c[0x0][0x198] ;  /* 0x0000660000047ab9 */ /* 0x000fe40000000a00 */
[----:B------:R-:W-:Y:S01]  /*9130*/  USHF.L.U32 UR6, UR4, 0x6, URZ ;  /* 0x0000000604067899 */ /* 0x000fe2000800063f */
[----:B------:R-:W-:Y:S01]  /*9140*/  SHF.R.S32.HI R6, RZ, 0x1f, R184 ;  /* 0x0000001fff067819 */ /* 0x000fe200000114b8 */
[----:B------:R-:W-:Y:S01]  /*9150*/  IMAD.WIDE.U32 R8, R184, c[0x0][0x198], RZ ;  /* 0x00006600b8087a25 */ /* 0x000fe200078e00ff */
[----:B------:R-:W-:-:S03]  /*9160*/  USHF.L.U64.HI UR5, UR4, 0x6, UR5 ;  /* 0x0000000604057899 */ /* 0x000fc60008010205 */
[----:B------:R-:W-:Y:S01]  /*9170*/  IMAD R6, R6, c[0x0][0x198], RZ ;  /* 0x0000660006067a24 */ /* 0x000fe200078e02ff */
[----:B------:R-:W-:-:S03]  /*9180*/  LEA R7, P0, R8, R236, 0x7 ;  /* 0x000000ec08077211 */ /* 0x000fc600078038ff */
[----:B------:R-:W-:Y:S01]  /*9190*/  IMAD R6, R184, c[0x0][0x19c], R6 ;  /* 0x00006700b8067a24 */ /* 0x000fe200078e0206 */
[----:B------:R-:W-:-:S03]  /*91a0*/  LEA R10, P1, R7, c[0x0][0x168], 0x1 ;  /* 0x00005a00070a7a11 */ /* 0x000fc600078208ff */
[----:B------:R-:W-:-:S05]  /*91b0*/  IMAD.IADD R6, R9, 0x1, R6 ;  /* 0x0000000109067824 */ /* 0x000fca00078e0206 */
        /* <DEDUP_REMOVED lines=9> */
[----:B------:R-:W-:-:S02]  /*9250*/  IADD3 R6, P0, R18, UR6, RZ ;  /* 0x0000000612067c10 */ /* 0x000fc4000ff1e0ff */
[----:B------:R-:W-:Y:S01]  /*9260*/  IADD3.X R19, R9, UR5, RZ, P1, !PT ;  /* 0x0000000509137c10 */ /* 0x000fe20008ffe4ff */
[----:B------:R1:W-:Y:S03]  /*9270*/  LDGSTS.E.BYPASS.LTC128B.128 [R224+0x2800], [R8.64] ;  /* 0x0280000008e07fae */ /* 0x0003e6000b901d48 */
[----:B------:R-:W-:Y:S01]  /*9280*/  IADD3.X R7, R19, UR5, RZ, P0, !PT ;  /* 0x0000000513077c10 */ /* 0x000fe200087fe4ff */
[----:B------:R1:W-:Y:S04]  /*9290*/  LDGSTS.E.BYPASS.LTC128B.128 [R224+0x3000], [R18.64] ;  /* 0x0300000012e07fae */ /* 0x0003e8000b901d48 */
[----:B------:R1:W-:Y:S04]  /*92a0*/  LDGSTS.E.BYPASS.LTC128B.128 [R224+0x3800], [R6.64] ;  /* 0x0380000006e07fae */ /* 0x0003e8000b901d48 */
[----:B------:R-:W0:Y:S02]  /*92b0*/  LDGDEPBAR ;  /* 0x00000000000079af */ /* 0x000e240000000000 */
.L_x_156:
[----:B-1----:R-:W2:Y:S04]  /*92c0*/  LDL.LU R18, [R1+0x4] ;  /* 0x0000040001127983 */ /* 0x002ea80000300800 */
[----:B------:R-:W3:Y:S04]  /*92d0*/  LDL.LU R24, [R1+0x10] ;  /* 0x0000100001187983 */ /* 0x000ee80000300800 */
[----:B------:R-:W4:Y:S04]  /*92e0*/  LDL.LU R23, [R1+0x2c] ;  /* 0x00002c0001177983 */ /* 0x000f280000300800 */
[----:B------:R-:W5:Y:S04]  /*92f0*/  LDL.LU R22, [R1+0x30] ;  /* 0x0000300001167983 */ /* 0x000f680000300800 */
[----:B------:R-:W5:Y:S01]  /*9300*/  LDL.LU R21, [R1+0x34] ;  /* 0x0000340001157983 */ /* 0x000f620000300800 */
[----:B------:R-:W-:-:S03]  /*9310*/  MOV R20, R112 ;  /* 0x0000007000147202 */ /* 0x000fc60000000f00 */
[----:B------:R-:W5:Y:S04]  /*9320*/  LDL.LU R9, [R1+0x1c] ;  /* 0x00001c0001097983 */ /* 0x000f680000300800 */
[----:B------:R-:W5:Y:S04]  /*9330*/  LDL.LU R19, [R1+0x14] ;  /* 0x0000140001137983 */ /* 0x000f680000300800 */
[----:B------:R-:W5:Y:S04]  /*9340*/  LDL.LU R10, [R1+0x18] ;  /* 0x00001800010a7983 */ /* 0x000f680000300800 */
[----:B------:R-:W5:Y:S04]  /*9350*/  LDL.LU R8, [R1+0x8] ;  /* 0x0000080001087983 */ /* 0x000f680000300800 */
[----:B------:R-:W5:Y:S04]  /*9360*/  LDL.LU R11, [R1] ;  /* 0x00000000010b7983 */ /* 0x000f680000300800 */
[----:B------:R-:W5:Y:S04]  /*9370*/  LDL.LU R43, [R1+0xc] ;  /* 0x00000c00012b7983 */ /* 0x000f680000300800 */
[----:B------:R-:W5:Y:S04]  /*9380*/  LDL.LU R42, [R1+0x20] ;  /* 0x00002000012a7983 */ /* 0x000f680000300800 */
[----:B------:R-:W5:Y:S04]  /*9390*/  LDL.LU R40, [R1+0x28] ;  /* 0x0000280001287983 */ /* 0x000f680000300800 */
[----:B------:R-:W5:Y:S04]  /*93a0*/  LDL.LU R35, [R1+0x24] ;  /* 0x0000240001237983 */ /* 0x000f680000300800 */
[----:B------:R-:W5:Y:S04]  /*93b0*/  LDL.LU R34, [R1+0x38] ;  /* 0x0000380001227983 */ /* 0x000f680000300800 */
[----:B------:R-:W5:Y:S04]  /*93c0*/  LDL.LU R31, [R1+0x40] ;  /* 0x00004000011f7983 */ /* 0x000f680000300800 */
[----:B------:R-:W5:Y:S04]  /*93d0*/  LDL.LU R30, [R1+0x3c] ;  /* 0x00003c00011e7983 */ /* 0x000f680000300800 */
[----:B------:R-:W5:Y:S01]  /*93e0*/  LDL.LU R27, [R1+0x44] ;  /* 0x00004400011b7983 */ /* 0x000f620000300800 */
[----:B--2---:R-:W-:-:S04]  /*93f0*/  FMNMX.FTZ R7, R36, R18, !PT ;  /* 0x0000001224077209 */ /* 0x004fc80007810000 */
[----:B------:R-:W-:-:S04]  /*9400*/  FMNMX.FTZ R7, R200, R7, !PT ;  /* 0x00000007c8077209 */ /* 0x000fc80007810000 */
[----:B---3--:R-:W-:-:S04]  /*9410*/  FMNMX.FTZ R7, R24, R7, !PT ;  /* 0x0000000718077209 */ /* 0x008fc80007810000 */
[----:B----4-:R-:W-:-:S04]  /*9420*/  FMNMX.FTZ R7, R23, R7, !PT ;  /* 0x0000000717077209 */ /* 0x010fc80007810000 */
[----:B-----5:R-:W-:-:S04]  /*9430*/  FMNMX.FTZ R7, R22, R7, !PT ;  /* 0x0000000716077209 */ /* 0x020fc80007810000 */
[----:B------:R-:W-:-:S04]  /*9440*/  FMNMX.FTZ R7, R21, R7, !PT ;  /* 0x0000000715077209 */ /* 0x000fc80007810000 */
[----:B------:R-:W-:-:S04]  /*9450*/  FMNMX.FTZ R7, R116, R7, !PT ;  /* 0x0000000774077209 */ /* 0x000fc80007810000 */
[----:B------:R-:W-:-:S04]  /*9460*/  FMNMX.FTZ R7, R117, R7, !PT ;  /* 0x0000000775077209 */ /* 0x000fc80007810000 */
[----:B------:R-:W-:-:S04]  /*9470*/  FMNMX.FTZ R7, R20, R7, !PT ;  /* 0x0000000714077209 */ /* 0x000fc80007810000 */
[----:B------:R-:W-:Y:S02]  /*9480*/  FMNMX.FTZ R7, R113, R7, !PT ;  /* 0x0000000771077209 */ /* 0x000fe40007810000 */
[----:B------:R-:W-:Y:S02]  /*9490*/  FMNMX.FTZ R99, R3, R11, !PT ;  /* 0x0000000b03637209 */ /* 0x000fe40007810000 */
[----:B------:R-:W-:Y:S02]  /*94a0*/  FMNMX.FTZ R7, R107, R7, !PT ;  /* 0x000000076b077209 */ /* 0x000fe40007810000 */
[----:B------:R-:W-:Y:S02]  /*94b0*/  FMNMX.FTZ R99, R199, R99, !PT ;  /* 0x00000063c7637209 */ /* 0x000fe40007810000 */
[----:B------:R-:W-:Y:S02]  /*94c0*/  FMNMX.FTZ R7, R101, R7, !PT ;  /* 0x0000000765077209 */ /* 0x000fe40007810000 */
[----:B------:R-:W-:-:S02]  /*94d0*/  FMNMX.FTZ R99, R43, R99, !PT ;  /* 0x000000632b637209 */ /* 0x000fc40007810000 */
        /* <DEDUP_REMOVED lines=21> */
[----:B-1----:R-:W-:-:S05]  /*9630*/  FMNMX.FTZ R6, R7, R6, !PT ;  /* 0x0000000607067209 */ /* 0x002fca0007810000 */
[----:B------:R-:W1:Y:S02]  /*9640*/  SHFL.BFLY PT, R100, R6, 0x1, 0x1f ;  /* 0x0c201f0006647f89 */ /* 0x000e6400000e0000 */
[----:B-1----:R-:W-:-:S04]  /*9650*/  FMNMX.FTZ R100, R6, R100, !PT ;  /* 0x0000006406647209 */ /* 0x002fc80007810000 */
[C---:B------:R-:W-:Y:S01]  /*9660*/  FSETP.NEU.FTZ.AND P3, PT, R100.reuse, -INF , PT ;  /* 0xff8000006400780b */ /* 0x040fe20003f7d000 */
[----:B------:R-:W-:-:S05]  /*9670*/  FMUL.FTZ R6, R100, c[0x0][0x23c] ;  /* 0x00008f0064067a20 */ /* 0x000fca0000410000 */
[----:B------:R-:W-:-:S05]  /*9680*/  FSEL R6, R6, RZ, P3 ;  /* 0x000000ff06067208 */ /* 0x000fca0001800000 */
[--C-:B------:R-:W-:Y:S02]  /*9690*/  FFMA.FTZ R179, R24, c[0x0][0x23c], -R6.reuse ;  /* 0x00008f0018b37a23 */ /* 0x100fe40000010806 */
[----:B------:R-:W2:Y:S01]  /*96a0*/  LDL.LU R24, [R1+0x48] ;  /* 0x0000480001187983 */ /* 0x000ea20000300800 */
[--C-:B------:R-:W-:Y:S01]  /*96b0*/  FFMA.FTZ R112, R23, c[0x0][0x23c], -R6.reuse ;  /* 0x00008f0017707a23 */ /* 0x100fe20000010806 */
[----:B------:R-:W-:Y:S01]  /*96c0*/  FMNMX.FTZ R99, R42, R99, !PT ;  /* 0x000000632a637209 */ /* 0x000fe20007810000 */
[--C-:B------:R-:W-:Y:S01]  /*96d0*/  FFMA.FTZ R111, R22, c[0x0][0x23c], -R6.reuse ;  /* 0x00008f00166f7a23 */ /* 0x100fe20000010806 */
[----:B------:R-:W3:Y:S01]  /*96e0*/  LDL.LU R23, [R1+0x4c] ;  /* 0x00004c0001177983 */ /* 0x000ee20000300800 */
[----:B------:R-:W-:Y:S01]  /*96f0*/  MOV R22, R67 ;  /* 0x0000004300167202 */ /* 0x000fe20000000f00 */
        /* <DEDUP_REMOVED lines=10> */
[----:B------:R1:W-:Y:S01]  /*97a0*/  MUFU.EX2 R18, R7 ;  /* 0x0000000700127308 */ /* 0x0003e20000000800 */
[--C-:B------:R-:W-:Y:S01]  /*97b0*/  FFMA.FTZ R200, R200, c[0x0][0x23c], -R6.reuse ;  /* 0x00008f00c8c87a23 */ /* 0x100fe20000010806 */
[----:B------:R-:W-:Y:S01]  /*97c0*/  FMNMX.FTZ R99, R119, R99, !PT ;  /* 0x0000006377637209 */ /* 0x000fe20007810000 */
[----:B------:R-:W-:-:S03]  /*97d0*/  FFMA.FTZ R108, R21, c[0x0][0x23c], -R6 ;  /* 0x00008f00156c7a23 */ /* 0x000fc60000010806 */
[----:B------:R-:W-:Y:S02]  /*97e0*/  FMNMX.FTZ R99, R114, R99, !PT ;  /* 0x0000006372637209 */ /* 0x000fe40007810000 */
[----:B------:R-:W-:Y:S01]  /*97f0*/  MOV R20, R8 ;  /* 0x0000000800147202 */ /* 0x000fe20000000f00 */
[--C-:B------:R-:W-:Y:S01]  /*9800*/  FFMA.FTZ R104, R116, c[0x0][0x23c], -R6.reuse ;  /* 0x00008f0074687a23 */ /* 0x100fe20000010806 */
[----:B------:R-:W-:Y:S01]  /*9810*/  FMNMX.FTZ R99, R115, R99, !PT ;  /* 0x0000006373637209 */ /* 0x000fe20007810000 */
[----:B------:R-:W-:Y:S01]  /*9820*/  FFMA.FTZ R103, R117, c[0x0][0x23c], -R6 ;  /* 0x00008f0075677a23 */ /* 0x000fe20000010806 */
[----:B------:R-:W-:Y:S02]  /*9830*/  MUFU.EX2 R200, R200 ;  /* 0x000000c800c87308 */ /* 0x000fe40000000800 */
[----:B------:R-:W-:-:S04]  /*9840*/  FMNMX.FTZ R99, R105, R99, !PT ;  /* 0x0000006369637209 */ /* 0x000fc80007810000 */
        /* <DEDUP_REMOVED lines=8> */
[----:B------:R-:W-:-:S04]  /*98d0*/  FMNMX.FTZ R99, R34, R99, !PT ;  /* 0x0000006322637209 */ /* 0x000fc80007810000 */
[----:B------:R-:W-:-:S04]  /*98e0*/  FMNMX.FTZ R99, R31, R99, !PT ;  /* 0x000000631f637209 */ /* 0x000fc80007810000 */
[----:B------:R-:W-:-:S04]  /*98f0*/  FMNMX.FTZ R99, R30, R99, !PT ;  /* 0x000000631e637209 */ /* 0x000fc80007810000 */
[----:B------:R-:W-:Y:S02]  /*9900*/  FMNMX.FTZ R99, R27, R99, !PT ;  /* 0x000000631b637209 */ /* 0x000fe40007810000 */
[----:B------:R-:W-:-:S04]  /*9910*/  FMNMX.FTZ R8, R2, R201, !PT ;  /* 0x000000c902087209 */ /* 0x000fc80007810000 */
[----:B------:R-:W-:-:S04]  /*9920*/  FMNMX.FTZ R8, R15, R8, !PT ;  /* 0x000000080f087209 */ /* 0x000fc80007810000 */
[----:B------:R-:W-:-:S04]  /*9930*/  FMNMX.FTZ R8, R202, R8, !PT ;  /* 0x00000008ca087209 */ /* 0x000fc80007810000 */
[----:B------:R-:W-:Y:S01]  /*9940*/  FMNMX.FTZ R8, R20, R8, !PT ;  /* 0x0000000814087209 */ /* 0x000fe20007810000 */
[----:B------:R-:W-:-:S03]  /*9950*/  FFMA.FTZ R93, R101, c[0x0][0x23c], -R6 ;  /* 0x00008f00655d7a23 */ /* 0x000fc60000010806 */
[----:B------:R-:W-:Y:S01]  /*9960*/  FMNMX.FTZ R8, R9, R8, !PT ;  /* 0x0000000809087209 */ /* 0x000fe20007810000 */
[--C-:B------:R-:W-:Y:S02]  /*9970*/  FFMA.FTZ R92, R102, c[0x0][0x23c], -R6.reuse ;  /* 0x00008f00665c7a23 */ /* 0x100fe40000010806 */
[--C-:B------:R-:W-:Y:S02]  /*9980*/  FFMA.FTZ R91, R110, c[0x0][0x23c], -R6.reuse ;  /* 0x00008f006e5b7a23 */ /* 0x100fe40000010806 */
[--C-:B------:R-:W-:Y:S02]  /*9990*/  FFMA.FTZ R86, R68, c[0x0][0x23c], -R6.reuse ;  /* 0x00008f0044567a23 */ /* 0x100fe40000010806 */
[--C-:B------:R-:W-:Y:S02]  /*99a0*/  FFMA.FTZ R85, R69, c[0x0][0x23c], -R6.reuse ;  /* 0x00008f0045557a23 */ /* 0x100fe40000010806 */
[--C-:B------:R-:W-:Y:S02]  /*99b0*/  FFMA.FTZ R84, R64, c[0x0][0x23c], -R6.reuse ;  /* 0x00008f0040547a23 */ /* 0x100fe40000010806 */
[----:B------:R-:W-:-:S02]  /*99c0*/  FFMA.FTZ R83, R65, c[0x0][0x23c], -R6 ;  /* 0x00008f0041537a23 */ /* 0x000fc40000010806 */
        /* <DEDUP_REMOVED lines=9> */
[----:B------:R-:W-:Y:S01]  /*9a60*/  FFMA.FTZ R73, R17, c[0x0][0x23c], -R6 ;  /* 0x00008f0011497a23 */ /* 0x000fe20000010806 */
        /* <DEDUP_REMOVED lines=9> */
[----:B------:R-:W-:Y:S02]  /*9b00*/  FMNMX.FTZ R6, R193, R6, !PT ;  /* 0x00000006c1067209 */ /* 0x000fe40007810000 */
[----:B--2---:R-:W-:-:S04]  /*9b10*/  FMNMX.FTZ R99, R24, R99, !PT ;  /* 0x0000006318637209 */ /* 0x004fc80007810000 */
[----:B---3--:R-:W-:-:S04]  /*9b20*/  FMNMX.FTZ R99, R23, R99, !PT ;  /* 0x0000006317637209 */ /* 0x008fc80007810000 */
        /* <DEDUP_REMOVED lines=17> */
[----:B------:R-:W-:Y:S02]  /*9c40*/  FSEL R21, R7, RZ, P2 ;  /* 0x000000ff07157208 */ /* 0x000fe40001000000 */
        /* <DEDUP_REMOVED lines=43> */
[--C-:B------:R-:W-:Y:S02]  /*9f00*/  FFMA.FTZ R67, R98, c[0x0][0x23c], -R21.reuse ;  /* 0x00008f0062437a23 */ /* 0x100fe40000010815 */
[----:B------:R-:W-:Y:S01]  /*9f10*/  FFMA.FTZ R66, R97, c[0x0][0x23c], -R21 ;  /* 0x00008f0061427a23 */ /* 0x000fe20000010815 */
[----:B------:R-:W1:Y:S01]  /*9f20*/  SHFL.BFLY PT, R98, R6, 0x2, 0x1f ;  /* 0x0c401f0006627f89 */ /* 0x000e6200000e0000 */
[----:B------:R-:W-:-:S04]  /*9f30*/  FMNMX.FTZ R97, R174, R7, !PT ;  /* 0x00000007ae617209 */ /* 0x000fc80007810000 */
[----:B------:R-:W-:-:S04]  /*9f40*/  FMNMX.FTZ R97, R176, R97, !PT ;  /* 0x00000061b0617209 */ /* 0x000fc80007810000 */
[----:B------:R-:W-:-:S04]  /*9f50*/  FMNMX.FTZ R97, R125, R97, !PT ;  /* 0x000000617d617209 */ /* 0x000fc80007810000 */
[----:B------:R-:W-:-:S04]  /*9f60*/  FMNMX.FTZ R97, R175, R97, !PT ;  /* 0x00000061af617209 */ /* 0x000fc80007810000 */
[----:B------:R-:W-:-:S04]  /*9f70*/  FMNMX.FTZ R97, R177, R97, !PT ;  /* 0x00000061b1617209 */ /* 0x000fc80007810000 */
[----:B------:R-:W-:Y:S02]  /*9f80*/  FMNMX.FTZ R97, R196, R97, !PT ;  /* 0x00000061c4617209 */ /* 0x000fe40007810000 */
[----:B-1----:R-:W-:-:S03]  /*9f90*/  FMNMX.FTZ R98, R6, R98, !PT ;  /* 0x0000006206627209 */ /* 0x002fc60007810000 */
[----:B------:R-:W1:Y:S04]  /*9fa0*/  SHFL.BFLY PT, R7, R97, 0x2, 0x1f ;  /* 0x0c401f0061077f89 */ /* 0x000e6800000e0000 */
[----:B------:R-:W2:Y:S01]  /*9fb0*/  SHFL.BFLY PT, R6, R98, 0x1, 0x1f ;  /* 0x0c201f0062067f89 */ /* 0x000ea200000e0000 */
[----:B-1----:R-:W-:Y:S02]  /*9fc0*/  FMNMX.FTZ R97, R97, R7, !PT ;  /* 0x0000000761617209 */ /* 0x002fe40007810000 */
[----:B--2---:R-:W-:-:S03]  /*9fd0*/  FMNMX.FTZ R98, R98, R6, !PT ;  /* 0x0000000662627209 */ /* 0x004fc60007810000 */
[----:B------:R-:W1:Y:S01]  /*9fe0*/  SHFL.BFLY PT, R6, R97, 0x1, 0x1f ;  /* 0x0c201f0061067f89 */ /* 0x000e6200000e0000 */
[C---:B------:R-:W-:Y:S01]  /*9ff0*/  FSETP.NEU.FTZ.AND P1, PT, R98.reuse, -INF , PT ;  /* 0xff8000006200780b */ /* 0x040fe20003f3d000 */
[--C-:B------:R-:W-:Y:S02]  /*a000*/  FFMA.FTZ R8, R11, c[0x0][0x23c], -R21.reuse ;  /* 0x00008f000b087a23 */ /* 0x100fe40000010815 */
[----:B------:R-:W-:Y:S02]  /*a010*/  FMUL.FTZ R7, R98, c[0x0][0x23c] ;  /* 0x00008f0062077a20 */ /* 0x000fe40000410000 */
[----:B------:R-:W-:Y:S01]  /*a020*/  FFMA.FTZ R57, R4, c[0x0][0x23c], -R21 ;  /* 0x00008f0004397a23 */ /* 0x000fe20000010815 */
[----:B------:R-:W-:Y:S01]  /*a030*/  FSEL R4, R98, RZ, P1 ;  /* 0x000000ff62047208 */ /* 0x000fe20000800000 */
[----:B------:R2:W-:Y:S04]  /*a040*/  MUFU.EX2 R11, R8 ;  /* 0x00000008000b7308 */ /* 0x0005e80000000800 */
[----:B------:R-:W-:Y:S01]  /*a050*/  FADD.FTZ R2, R2, -R4 ;  /* 0x8000000402027221 */ /* 0x000fe20000010000 */
[----:B-1----:R-:W-:-:S02]  /*a060*/  FMNMX.FTZ R97, R97, R6, !PT ;  /* 0x0000000661617209 */ /* 0x002fc40007810000 */
[----:B--2---:R-:W-:Y:S02]  /*a070*/  FSEL R8, R7, RZ, P1 ;  /* 0x000000ff07087208 */ /* 0x004fe40000800000 */
[----:B------:R-:W-:-:S04]  /*a080*/  FSETP.NEU.FTZ.AND P0, PT, R97, -INF , PT ;  /* 0xff8000006100780b */ /* 0x000fc80003f1d000 */
[C---:B------:R-:W-:Y:S01]  /*a090*/  FSEL R4, R97.reuse, RZ, P0 ;  /* 0x000000ff61047208 */ /* 0x040fe20000000000 */
[----:B------:R-:W-:Y:S02]  /*a0a0*/  FFMA.FTZ R116, R202, c[0x0][0x23c], -R8 ;  /* 0x00008f00ca747a23 */ /* 0x000fe40000010808 */
[----:B------:R-:W-:Y:S02]  /*a0b0*/  FMUL.FTZ R202, R97, c[0x0][0x23c] ;  /* 0x00008f0061ca7a20 */ /* 0x000fe40000410000 */
[----:B------:R-:W-:-:S03]  /*a0c0*/  FADD.FTZ R4, R0, -R4 ;  /* 0x8000000400047221 */ /* 0x000fc60000010000 */
[----:B------:R-:W-:Y:S01]  /*a0d0*/  FSEL R202, R202, RZ, P0 ;  /* 0x000000ffcaca7208 */ /* 0x000fe20000000000 */
[----:B------:R-:W-:Y:S02]  /*a0e0*/  FMUL.FTZ R4, R4, c[0x0][0x23c] ;  /* 0x00008f0004047a20 */ /* 0x000fe40000410000 */
[--C-:B------:R-:W-:Y:S02]  /*a0f0*/  FFMA.FTZ R71, R114, c[0x0][0x23c], -R21.reuse ;  /* 0x00008f0072477a23 */ /* 0x100fe40000010815 */
[----:B------:R-:W-:Y:S02]  /*a100*/  FFMA.FTZ R114, R203, c[0x0][0x23c], -R202 ;  /* 0x00008f00cb727a23 */ /* 0x000fe400000108ca */
[----:B------:R-:W-:Y:S01]  /*a110*/  FMUL.FTZ R2, R2, c[0x0][0x23c] ;  /* 0x00008f0002027a20 */ /* 0x000fe20000410000 */
[----:B------:R1:W-:Y:S01]  /*a120*/  MUFU.EX2 R203, R4 ;  /* 0x0000000400cb7308 */ /* 0x0003e20000000800 */
[--C-:B------:R-:W-:Y:S02]  /*a130*/  FFMA.FTZ R63, R31, c[0x0][0x23c], -R21.reuse ;  /* 0x00008f001f3f7a23 */ /* 0x100fe40000010815 */
[----:B------:R-:W-:-:S02]  /*a140*/  FFMA.FTZ R62, R30, c[0x0][0x23c], -R21 ;  /* 0x00008f001e3e7a23 */ /* 0x000fc40000010815 */
[--C-:B------:R-:W-:Y:S01]  /*a150*/  FFMA.FTZ R56, R5, c[0x0][0x23c], -R21.reuse ;  /* 0x00008f0005387a23 */ /* 0x100fe20000010815 */
[----:B------:R-:W2:Y:S01]  /*a160*/  LDSM.16.MT88.4 R28, [R212+0x4000] ;  /* 0x00400000d41c783b */ /* 0x000ea20000004200 */
[--C-:B------:R-:W-:Y:S02]  /*a170*/  FFMA.FTZ R68, R106, c[0x0][0x23c], -R21.reuse ;  /* 0x00008f006a447a23 */ /* 0x100fe40000010815 */
[--C-:B------:R-:W-:Y:S02]  /*a180*/  FFMA.FTZ R106, R9, c[0x0][0x23c], -R8.reuse ;  /* 0x00008f00096a7a23 */ /* 0x100fe40000010808 */
[----:B------:R-:W3:Y:S01]  /*a190*/  MUFU.EX2 R9, R2 ;  /* 0x0000000200097308 */ /* 0x000ee20000000800 */
[----:B-1----:R-:W1:Y:S01]  /*a1a0*/  LDSM.16.MT88.4 R4, [R211+0x4000] ;  /* 0x00400000d304783b */ /* 0x002e620000004200 */
[----:B------:R-:W-:Y:S02]  /*a1b0*/  FFMA.FTZ R201, R201, c[0x0][0x23c], -R8 ;  /* 0x00008f00c9c97a23 */ /* 0x000fe40000010808 */
[----:B------:R-:W-:-:S02]  /*a1c0*/  FFMA.FTZ R60, R24, c[0x0][0x23c], -R21 ;  /* 0x00008f00183c7a23 */ /* 0x000fc40000010815 */
[--C-:B------:R-:W-:Y:S02]  /*a1d0*/  FFMA.FTZ R70, R115, c[0x0][0x23c], -R21.reuse ;  /* 0x00008f0073467a23 */ /* 0x100fe40000010815 */
[----:B------:R4:W-:Y:S01]  /*a1e0*/  MUFU.EX2 R24, R201 ;  /* 0x000000c900187308 */ /* 0x0009e20000000800 */
[--C-:B------:R-:W-:Y:S01]  /*a1f0*/  FFMA.FTZ R65, R109, c[0x0][0x23c], -R21.reuse ;  /* 0x00008f006d417a23 */ /* 0x100fe20000010815 */
[----:B------:R-:W-:Y:S01]  /*a200*/  FSEL R16, R100, RZ, P3 ;  /* 0x000000ff64107208 */ /* 0x000fe20001800000 */
[--C-:B------:R-:W-:Y:S02]  /*a210*/  FFMA.FTZ R184, R15, c[0x0][0x23c], -R8.reuse ;  /* 0x00008f000fb87a23 */ /* 0x100fe40000010808 */
[----:B------:R-:W-:Y:S02]  /*a220*/  FFMA.FTZ R109, R20, c[0x0][0x23c], -R8 ;  /* 0x00008f00146d7a23 */ /* 0x000fe40000010808 */
[--C-:B------:R-:W-:Y:S02]  /*a230*/  FFMA.FTZ R178, R12, c[0x0][0x23c], -R202.reuse ;  /* 0x00008f000cb27a23 */ /* 0x100fe400000108ca */
[----:B------:R-:W-:Y:S01]  /*a240*/  FFMA.FTZ R115, R14, c[0x0][0x23c], -R202 ;  /* 0x00008f000e737a23 */ /* 0x000fe200000108ca */
[----:B------:R-:W-:Y:S01]  /*a250*/  FSEL R12, R99, RZ, P2 ;  /* 0x000000ff630c7208 */ /* 0x000fe20001000000 */
[----:B------:R-:W-:-:S02]  /*a260*/  FFMA.FTZ R69, R105, c[0x0][0x23c], -R21 ;  /* 0x00008f0069457a23 */ /* 0x000fc40000010815 */
[----:B----4-:R-:W-:Y:S01]  /*a270*/  FFMA.FTZ R201, R13, c[0x0][0x23c], -R202 ;  /* 0x00008f000dc97a23 */ /* 0x010fe200000108ca */
[----:B------:R-:W4:Y:S01]  /*a280*/  MUFU.EX2 R184, R184 ;  /* 0x000000b800b87308 */ /* 0x000f220000000800 */
[--C-:B------:R-:W-:Y:S02]  /*a290*/  FFMA.FTZ R2, R19, c[0x0][0x23c], -R8.reuse ;  /* 0x00008f0013027a23 */ /* 0x100fe40000010808 */
[----:B------:R-:W-:Y:S02]  /*a2a0*/  FFMA.FTZ R105, R120, c[0x0][0x23c], -R8 ;  /* 0x00008f0078697a23 */ /* 0x000fe40000010808 */
[----:B------:R-:W-:Y:S02]  /*a2b0*/  FADD.FTZ R16, R36, -R16 ;  /* 0x8000001024107221 */ /* 0x000fe40000010000 */
[----:B------:R-:W-:Y:S01]  /*a2c0*/  FFMA.FTZ R0, R10, c[0x0][0x23c], -R8 ;  /* 0x00008f000a007a23 */ /* 0x000fe20000010808 */
[----:B------:R-:W-:Y:S01]  /*a2d0*/  MUFU.EX2 R116, R116 ;  /* 0x0000007400747308 */ /* 0x000fe20000000800 */
[-C--:B---3--:R-:W-:Y:S01]  /*a2e0*/  FMUL.FTZ R8, R156, R9.reuse ;  /* 0x000000099c087220 */ /* 0x088fe20000410000 */
[----:B------:R-:W-:Y:S01]  /*a2f0*/  MOV R156, R9 ;  /* 0x00000009009c7202 */ /* 0x000fe20000000f00 */
[----:B------:R-:W-:-:S05]  /*a300*/  FADD.FTZ R3, R3, -R12 ;  /* 0x8000000c03037221 */ /* 0x000fca0000010000 */
[----:B------:R-:W-:Y:S01]  /*a310*/  MUFU.EX2 R109, R109 ;  /* 0x0000006d006d7308 */ /* 0x000fe20000000800 */
[--C-:B------:R-:W-:Y:S02]  /*a320*/  FFMA.FTZ R199, R199, c[0x0][0x23c], -R21.reuse ;  /* 0x00008f00c7c77a23 */ /* 0x100fe40000010815 */
[----:B------:R-:W-:-:S05]  /*a330*/  FFMA.FTZ R117, R43, c[0x0][0x23c], -R21 ;  /* 0x00008f002b757a23 */ /* 0x000fca0000010815 */
[----:B------:R-:W-:Y:S01]  /*a340*/  MUFU.EX2 R201, R201 ;  /* 0x000000c900c97308 */ /* 0x000fe20000000800 */
[----:B------:R-:W-:Y:S02]  /*a350*/  FFMA.FTZ R110, R42, c[0x0][0x23c], -R21 ;  /* 0x00008f002a6e7a23 */ /* 0x000fe40000010815 */
[----:B------:R-:W-:-:S05]  /*a360*/  FMUL.FTZ R16, R16, c[0x0][0x23c] ;  /* 0x00008f0010107a20 */ /* 0x000fca0000410000 */
[----:B------:R-:W-:Y:S01]  /*a370*/  MUFU.EX2 R178, R178 ;  /* 0x000000b200b27308 */ /* 0x000fe20000000800 */
[----:B------:R-:W-:-:S07]  /*a380*/  FMUL.FTZ R3, R3, c[0x0][0x23c] ;  /* 0x00008f0003037a20 */ /* 0x000fce0000410000 */
[----:B------:R-:W-:Y:S01]  /*a390*/  MUFU.EX2 R115, R115 ;  /* 0x0000007300737308 */ /* 0x000fe20000000800 */
[----:B------:R-:W-:-:S07]  /*a3a0*/  FMUL.FTZ R12, R152, R156 ;  /* 0x0000009c980c7220 */ /* 0x000fce0000410000 */
[----:B------:R-:W3:Y:S01]  /*a3b0*/  MUFU.EX2 R114, R114 ;  /* 0x0000007200727308 */ /* 0x000ee20000000800 */
[----:B------:R-:W-:Y:S01]  /*a3c0*/  FMUL.FTZ R10, R158, R203 ;  /* 0x000000cb9e0a7220 */ /* 0x000fe20000410000 */
[----:B------:R-:W-:-:S06]  /*a3d0*/  MOV R158, R11 ;  /* 0x0000000b009e7202 */ /* 0x000fcc0000000f00 */
[----:B------:R5:W-:Y:S01]  /*a3e0*/  MUFU.EX2 R152, R16 ;  /* 0x0000001000987308 */ /* 0x000be20000000800 */
[----:B------:R-:W-:Y:S01]  /*a3f0*/  FMUL.FTZ R11, R159, R203 ;  /* 0x000000cb9f0b7220 */ /* 0x000fe20000410000 */
[----:B------:R-:W-:Y:S01]  /*a400*/  MOV R159, R18 ;  /* 0x00000012009f7202 */ /* 0x000fe20000000f00 */
[----:B------:R-:W-:-:S05]  /*a410*/  FFMA.FTZ R107, R40, c[0x0][0x23c], -R21 ;  /* 0x00008f00286b7a23 */ /* 0x000fca0000010815 */
[----:B------:R-:W-:Y:S01]  /*a420*/  MUFU.EX2 R199, R199 ;  /* 0x000000c700c77308 */ /* 0x000fe20000000800 */
[----:B------:R-:W-:Y:S02]  /*a430*/  FFMA.FTZ R102, R35, c[0x0][0x23c], -R21 ;  /* 0x00008f0023667a23 */ /* 0x000fe40000010815 */
[----:B-----5:R-:W-:-:S05]  /*a440*/  FMUL.FTZ R16, R140, R156 ;  /* 0x0000009c8c107220 */ /* 0x020fca0000410000 */
[----:B------:R-:W-:Y:S01]  /*a450*/  MUFU.EX2 R117, R117 ;  /* 0x0000007500757308 */ /* 0x000fe20000000800 */
[--C-:B------:R-:W-:Y:S01]  /*a460*/  FFMA.FTZ R101, R118, c[0x0][0x23c], -R21.reuse ;  /* 0x00008f0076657a23 */ /* 0x100fe20000010815 */
[----:B----4-:R-:W-:Y:S01]  /*a470*/  F2FP.PACK_AB R20, R184, R24 ;  /* 0x00000018b814723e */ /* 0x010fe200000000ff */
[----:B------:R-:W-:-:S05]  /*a480*/  FFMA.FTZ R72, R119, c[0x0][0x23c], -R21 ;  /* 0x00008f0077487a23 */ /* 0x000fca0000010815 */
[----:B------:R-:W-:Y:S01]  /*a490*/  MUFU.EX2 R110, R110 ;  /* 0x0000006e006e7308 */ /* 0x000fe20000000800 */
[--C-:B------:R-:W-:Y:S02]  /*a4a0*/  FFMA.FTZ R64, R34, c[0x0][0x23c], -R21.reuse ;  /* 0x00008f0022407a23 */ /* 0x100fe40000010815 */
[--C-:B------:R-:W-:Y:S01]  /*a4b0*/  FFMA.FTZ R61, R27, c[0x0][0x23c], -R21.reuse ;  /* 0x00008f001b3d7a23 */ /* 0x100fe20000010815 */
[----:B------:R-:W4:Y:S04]  /*a4c0*/  LDSM.16.MT88.4 R32, [R212+0x4400] ;  /* 0x00440000d420783b */ /* 0x000f280000004200 */
[----:B------:R-:W5:Y:S01]  /*a4d0*/  MUFU.EX2 R140, R3 ;  /* 0x00000003008c7308 */ /* 0x000f620000000800 */
[--C-:B------:R-:W-:Y:S01]  /*a4e0*/  FFMA.FTZ R59, R23, c[0x0][0x23c], -R21.reuse ;  /* 0x00008f00173b7a23 */ /* 0x100fe20000010815 */
[----:B---3--:R-:W-:Y:S01]  /*a4f0*/  F2FP.PACK_AB R23, R114, R115 ;  /* 0x000000737217723e */ /* 0x008fe200000000ff */
[----:B------:R-:W-:Y:S01]  /*a500*/  FFMA.FTZ R58, R22, c[0x0][0x23c], -R21 ;  /* 0x00008f00163a7a23 */ /* 0x000fe20000010815 */
[----:B------:R-:W-:Y:S01]  /*a510*/  F2FP.PACK_AB R21, R178, R201 ;  /* 0x000000c9b215723e */ /* 0x000fe200000000ff */
[----:B------:R-:W-:Y:S01]  /*a520*/  FMUL.FTZ R9, R157, R156 ;  /* 0x0000009c9d097220 */ /* 0x000fe20000410000 */
[----:B------:R-:W-:Y:S01]  /*a530*/  F2FP.PACK_AB R22, R109, R116 ;  /* 0x000000746d16723e */ /* 0x000fe200000000ff */
[----:B------:R-:W-:-:S02]  /*a540*/  FMUL.FTZ R13, R153, R156 ;  /* 0x0000009c990d7220 */ /* 0x000fc40000410000 */
[-C--:B------:R-:W-:Y:S02]  /*a550*/  FMUL.FTZ R14, R154, R203.reuse ;  /* 0x000000cb9a0e7220 */ /* 0x080fe40000410000 */
[-C--:B------:R-:W-:Y:S02]  /*a560*/  FMUL.FTZ R15, R155, R203.reuse ;  /* 0x000000cb9b0f7220 */ /* 0x080fe40000410000 */
[-C--:B------:R-:W-:Y:S02]  /*a570*/  FMUL.FTZ R17, R141, R156.reuse ;  /* 0x0000009c8d117220 */ /* 0x080fe40000410000 */
[-C--:B------:R-:W-:Y:S02]  /*a580*/  FMUL.FTZ R18, R142, R203.reuse ;  /* 0x000000cb8e127220 */ /* 0x080fe40000410000 */
[----:B------:R-:W-:Y:S02]  /*a590*/  FMUL.FTZ R19, R143, R203 ;  /* 0x000000cb8f137220 */ /* 0x000fe40000410000 */
[----:B------:R-:W-:-:S02]  /*a5a0*/  FMUL.FTZ R136, R136, R156 ;  /* 0x0000009c88887220 */ /* 0x000fc40000410000 */
[----:B------:R-:W-:Y:S02]  /*a5b0*/  FMUL.FTZ R137, R137, R156 ;  /* 0x0000009c89897220 */ /* 0x000fe40000410000 */
[-C--:B------:R-:W-:Y:S02]  /*a5c0*/  FMUL.FTZ R138, R138, R203.reuse ;  /* 0x000000cb8a8a7220 */ /* 0x080fe40000410000 */
[----:B------:R-:W-:Y:S02]  /*a5d0*/  FMUL.FTZ R139, R139, R203 ;  /* 0x000000cb8b8b7220 */ /* 0x000fe40000410000 */
[--C-:B------:R-:W-:Y:S02]  /*a5e0*/  FFMA.FTZ R119, R39, c[0x0][0x23c], -R202.reuse ;  /* 0x00008f0027777a23 */ /* 0x100fe400000108ca */
[--C-:B------:R-:W-:Y:S02]  /*a5f0*/  FFMA.FTZ R113, R38, c[0x0][0x23c], -R202.reuse ;  /* 0x00008f0026717a23 */ /* 0x100fe400000108ca */
[----:B------:R-:W-:-:S02]  /*a600*/  FFMA.FTZ R118, R37, c[0x0][0x23c], -R202 ;  /* 0x00008f0025767a23 */ /* 0x000fc400000108ca */
[----:B------:R-:W3:Y:S01]  /*a610*/  LDSM.16.MT88.4 R36, [R211+0x4400] ;  /* 0x00440000d324783b */ /* 0x000ee20000004200 */
[----:B--2---:R-:W-:Y:S01]  /*a620*/  HMMA.16816.F32 R8, R20, R28, R8 ;  /* 0x0000001c1408723c */ /* 0x004fe20000001808 */
[----:B------:R-:W-:Y:S01]  /*a630*/  MOV R142, R45 ;  /* 0x0000002d008e7202 */ /* 0x000fe20000000f00 */
[----:B-----5:R-:W-:Y:S01]  /*a640*/  FMUL.FTZ R27, R163, R140 ;  /* 0x0000008ca31b7220 */ /* 0x020fe20000410000 */
[----:B------:R-:W-:Y:S01]  /*a650*/  MOV R143, R25 ;  /* 0x00000019008f7202 */ /* 0x000fe20000000f00 */
[----:B------:R-:W-:Y:S01]  /*a660*/  FMUL.FTZ R25, R161, R152 ;  /* 0x00000098a1197220 */ /* 0x000fe20000410000 */
[----:B------:R-:W-:-:S03]  /*a670*/  MOV R155, R46 ;  /* 0x0000002e009b7202 */ /* 0x000fc60000000f00 */
[----:B------:R-:W-:Y:S01]  /*a680*/  HMMA.16816.F32 R12, R20, R30, R12 ;  /* 0x0000001e140c723c */ /* 0x000fe2000000180c */
[----:B------:R-:W-:Y:S02]  /*a690*/  MOV R153, R44 ;  /* 0x0000002c00997202 */ /* 0x000fe40000000f00 */
[----:B------:R-:W-:Y:S01]  /*a6a0*/  MOV R157, R24 ;  /* 0x00000018009d7202 */ /* 0x000fe20000000f00 */
[----:B------:R-:W-:Y:S01]  /*a6b0*/  FMUL.FTZ R24, R160, R152 ;  /* 0x00000098a0187220 */ /* 0x000fe20000410000 */
[----:B------:R-:W-:-:S03]  /*a6c0*/  F2FP.PACK_AB R44, R200, R159 ;  /* 0x0000009fc82c723e */ /* 0x000fc600000000ff */
[----:B-1----:R-:W-:Y:S01]  /*a6d0*/  HMMA.16816.F32 R16, R20, R4, R16 ;  /* 0x000000041410723c */ /* 0x002fe20000001810 */
[----:B------:R-:W-:Y:S01]  /*a6e0*/  F2FP.PACK_AB R45, R199, R158 ;  /* 0x0000009ec72d723e */ /* 0x000fe200000000ff */
[-C--:B------:R-:W-:Y:S01]  /*a6f0*/  FMUL.FTZ R148, R148, R152.reuse ;  /* 0x0000009894947220 */ /* 0x080fe20000410000 */
[----:B------:R-:W-:Y:S01]  /*a700*/  F2FP.PACK_AB R46, R112, R179 ;  /* 0x000000b3702e723e */ /* 0x000fe200000000ff */
[----:B------:R-:W-:-:S04]  /*a710*/  FMUL.FTZ R149, R149, R152 ;  /* 0x0000009895957220 */ /* 0x000fc80000410000 */
[----:B------:R-:W-:Y:S01]  /*a720*/  HMMA.16816.F32 R20, R20, R6, R136 ;  /* 0x000000061414723c */ /* 0x000fe20000001888 */
[-C--:B------:R-:W-:Y:S02]  /*a730*/  FMUL.FTZ R150, R150, R140.reuse ;  /* 0x0000008c96967220 */ /* 0x080fe40000410000 */
[----:B------:R-:W-:-:S04]  /*a740*/  FMUL.FTZ R151, R151, R140 ;  /* 0x0000008c97977220 */ /* 0x000fc80000410000 */
[----:B------:R-:W-:Y:S01]  /*a750*/  MOV R136, R26 ;  /* 0x0000001a00887202 */ /* 0x000fe20000000f00 */
[----:B------:R-:W-:Y:S01]  /*a760*/  FMUL.FTZ R26, R162, R140 ;  /* 0x0000008ca21a7220 */ /* 0x000fe20000410000 */
[----:B------:R-:W-:Y:S02]  /*a770*/  MOV R138, R47 ;  /* 0x0000002f008a7202 */ /* 0x000fe40000000f00 */
[----:B------:R-:W-:Y:S01]  /*a780*/  F2FP.PACK_AB R47, R110, R117 ;  /* 0x000000756e2f723e */ /* 0x000fe200000000ff */
[----:B------:R-:W-:Y:S01]  /*a790*/  FFMA.FTZ R3, R123, c[0x0][0x23c], -R202 ;  /* 0x00008f007b037a23 */ /* 0x000fe200000108ca */
[----:B------:R-:W1:Y:S05]  /*a7a0*/  MUFU.EX2 R108, R108 ;  /* 0x0000006c006c7308 */ /* 0x000e6a0000000800 */
[C---:B------:R-:W-:Y:S03]  /*a7b0*/  HMMA.16816.F32 R24, R44.reuse, R28, R24 ;  /* 0x0000001c2c18723c */ /* 0x040fe60000001818 */
[----:B------:R-:W-:Y:S05]  /*a7c0*/  MUFU.EX2 R104, R104 ;  /* 0x0000006800687308 */ /* 0x000fea0000000800 */
[----:B------:R-:W-:Y:S03]  /*a7d0*/  HMMA.16816.F32 R28, R44, R30, R148 ;  /* 0x0000001e2c1c723c */ /* 0x000fe60000001894 */
[----:B------:R-:W-:Y:S01]  /*a7e0*/  MUFU.EX2 R103, R103 ;  /* 0x0000006700677308 */ /* 0x000fe20000000800 */
[----:B------:R-:W-:Y:S01]  /*a7f0*/  FMUL.FTZ R139, R99, c[0x0][0x23c] ;  /* 0x00008f00638b7a20 */ /* 0x000fe20000410000 */
[----:B------:R-:W-:-:S06]  /*a800*/  MOV R137, R41 ;  /* 0x0000002900897202 */ /* 0x000fcc0000000f00 */
[----:B------:R-:W-:Y:S01]  /*a810*/  MUFU.EX2 R107, R107 ;  /* 0x0000006b006b7308 */ /* 0x000fe20000000800 */
[----:B------:R-:W-:-:S07]  /*a820*/  FSETP.NEU.FTZ.AND P1, PT, R99, -INF , PT ;  /* 0xff8000006300780b */ /* 0x000fce0003f3d000 */
[----:B------:R-:W2:Y:S01]  /*a830*/  MUFU.EX2 R102, R102 ;  /* 0x0000006600667308 */ /* 0x000ea20000000800 */
[----:B------:R-:W-:-:S07]  /*a840*/  FMUL.FTZ R40, R144, R152 ;  /* 0x0000009890287220 */ /* 0x000fce0000410000 */
[----:B------:R-:W-:Y:S01]  /*a850*/  MUFU.EX2 R101, R101 ;  /* 0x0000006500657308 */ /* 0x000fe20000000800 */
[----:B------:R-:W-:-:S07]  /*a860*/  FMUL.FTZ R41, R145, R152 ;  /* 0x0000009891297220 */ /* 0x000fce0000410000 */
[----:B------:R-:W5:Y:S01]  /*a870*/  MUFU.EX2 R72, R72 ;  /* 0x0000004800487308 */ /* 0x000f620000000800 */
[----:B------:R-:W-:-:S07]  /*a880*/  FMUL.FTZ R42, R146, R140 ;  /* 0x0000008c922a7220 */ /* 0x000fce0000410000 */
[----:B------:R-:W-:Y:S01]  /*a890*/  MUFU.EX2 R106, R106 ;  /* 0x0000006a006a7308 */ /* 0x000fe20000000800 */
[----:B------:R-:W-:-:S07]  /*a8a0*/  FMUL.FTZ R43, R147, R140 ;  /* 0x0000008c932b7220 */ /* 0x000fce0000410000 */
[----:B------:R-:W1:Y:S08]  /*a8b0*/  MUFU.EX2 R2, R2 ;  /* 0x0000000200027308 */ /* 0x000e700000000800 */
[----:B------:R-:W-:Y:S08]  /*a8c0*/  MUFU.EX2 R105, R105 ;  /* 0x0000006900697308 */ /* 0x000ff00000000800 */
[----:B------:R-:W-:Y:S08]  /*a8d0*/  MUFU.EX2 R0, R0 ;  /* 0x0000000000007308 */ /* 0x000ff00000000800 */
[----:B------:R-:W-:Y:S08]  /*a8e0*/  MUFU.EX2 R119, R119 ;  /* 0x0000007700777308 */ /* 0x000ff00000000800 */
[----:B------:R-:W1:Y:S08]  /*a8f0*/  MUFU.EX2 R113, R113 ;  /* 0x0000007100717308 */ /* 0x000e700000000800 */
[----:B------:R-:W-:Y:S08]  /*a900*/  MUFU.EX2 R118, R118 ;  /* 0x0000007600767308 */ /* 0x000ff00000000800 */
[----:B------:R-:W3:Y:S01]  /*a910*/  MUFU.EX2 R3, R3 ;  /* 0x0000000300037308 */ /* 0x000ee20000000800 */
[----:B------:R-:W-:-:S02]  /*a920*/  FMUL.FTZ R132, R132, R152 ;  /* 0x0000009884847220 */ /* 0x000fc40000410000 */
[----:B------:R-:W-:Y:S02]  /*a930*/  FMUL.FTZ R133, R133, R152 ;  /* 0x0000009885857220 */ /* 0x000fe40000410000 */
[-C--:B------:R-:W-:Y:S02]  /*a940*/  FMUL.FTZ R134, R134, R140.reuse ;  /* 0x0000008c86867220 */ /* 0x080fe40000410000 */
[----:B------:R-:W-:Y:S01]  /*a950*/  FMUL.FTZ R135, R135, R140 ;  /* 0x0000008c87877220 */ /* 0x000fe20000410000 */
[----:B------:R-:W-:Y:S01]  /*a960*/  FSEL R139, R139, RZ, P1 ;  /* 0x000000ff8b8b7208 */ /* 0x000fe20000800000 */
[----:B------:R-:W-:Y:S01]  /*a970*/  HMMA.16816.F32 R40, R44, R4, R40 ;  /* 0x000000042c28723c */ /* 0x000fe20000001828 */
[----:B------:R-:W-:Y:S01]  /*a980*/  MOV R161, R51 ;  /* 0x0000003300a17202 */ /* 0x000fe20000000f00 */
[----:B------:R-:W-:Y:S01]  /*a990*/  FMUL.FTZ R154, R98, c[0x0][0x23c] ;  /* 0x00008f00629a7a20 */ /* 0x000fe20000410000 */
[----:B-1----:R-:W-:Y:S01]  /*a9a0*/  F2FP.PACK_AB R48, R108, R111 ;  /* 0x0000006f6c30723e */ /* 0x002fe200000000ff */
[----:B------:R-:W-:Y:S01]  /*a9b0*/  FFMA.FTZ R120, R50, c[0x0][0x23c], -R139 ;  /* 0x00008f0032787a23 */ /* 0x000fe2000001088b */
[----:B--2---:R-:W-:-:S02]  /*a9c0*/  F2FP.PACK_AB R49, R102, R107 ;  /* 0x0000006b6631723e */ /* 0x004fc400000000ff */
[----:B------:R-:W-:Y:S01]  /*a9d0*/  FSETP.NEU.FTZ.AND P0, PT, R98, -INF , PT ;  /* 0xff8000006200780b */ /* 0x000fe20003f1d000 */
[----:B------:R-:W-:Y:S01]  /*a9e0*/  HMMA.16816.F32 R4, R44, R6, R132 ;  /* 0x000000062c04723c */ /* 0x000fe20000001884 */
[----:B------:R-:W-:Y:S01]  /*a9f0*/  F2FP.PACK_AB R50, R103, R104 ;  /* 0x000000686732723e */ /* 0x000fe200000000ff */
[--C-:B------:R-:W-:Y:S01]  /*aa00*/  FFMA.FTZ R171, R171, c[0x0][0x23c], -R202.reuse ;  /* 0x00008f00abab7a23 */ /* 0x100fe200000108ca */
[----:B-----5:R-:W-:Y:S01]  /*aa10*/  F2FP.PACK_AB R51, R72, R101 ;  /* 0x000000654833723e */ /* 0x020fe200000000ff */
[--C-:B------:R-:W-:Y:S01]  /*aa20*/  FFMA.FTZ R182, R182, c[0x0][0x23c], -R202.reuse ;  /* 0x00008f00b6b67a23 */ /* 0x100fe200000108ca */
[----:B------:R-:W-:Y:S01]  /*aa30*/  MOV R141, R172 ;  /* 0x000000ac008d7202 */ /* 0x000fe20000000f00 */
[----:B------:R-:W-:Y:S01]  /*aa40*/  FFMA.FTZ R181, R181, c[0x0][0x23c], -R202 ;  /* 0x00008f00b5b57a23 */ /* 0x000fe200000108ca */
[----:B------:R-:W-:Y:S01]  /*aa50*/  F2FP.PACK_AB R44, R2, R106 ;  /* 0x0000006a022c723e */ /* 0x000fe200000000ff */
[----:B------:R-:W-:Y:S01]  /*aa60*/  MUFU.EX2 R96, R96 ;  /* 0x0000006000607308 */ /* 0x000fe20000000800 */
[----:B------:R-:W-:-:S07]  /*aa70*/  F2FP.PACK_AB R45, R113, R119 ;  /* 0x00000077712d723e */ /* 0x000fce00000000ff */
[----:B------:R-:W-:Y:S01]  /*aa80*/  MUFU.EX2 R95, R95 ;  /* 0x0000005f005f7308 */ /* 0x000fe20000000800 */
[----:B------:R-:W-:-:S07]  /*aa90*/  F2FP.PACK_AB R46, R0, R105 ;  /* 0x00000069002e723e */ /* 0x000fce00000000ff */
[----:B------:R-:W-:Y:S01]  /*aaa0*/  MUFU.EX2 R94, R94 ;  /* 0x0000005e005e7308 */ /* 0x000fe20000000800 */
[----:B---3--:R-:W-:Y:S01]  /*aab0*/  F2FP.PACK_AB R47, R3, R118 ;  /* 0x00000076032f723e */ /* 0x008fe200000000ff */
[----:B----4-:R-:W-:Y:S01]  /*aac0*/  HMMA.16816.F32 R24, R48, R32, R24 ;  /* 0x000000203018723c */ /* 0x010fe20000001818 */
[----:B------:R-:W-:-:S05]  /*aad0*/  FSEL R154, R154, RZ, P0 ;  /* 0x000000ff9a9a7208 */ /* 0x000fca0000000000 */
[----:B------:R-:W-:Y:S01]  /*aae0*/  MUFU.EX2 R93, R93 ;  /* 0x0000005d005d7308 */ /* 0x000fe20000000800 */
[----:B------:R-:W-:Y:S01]  /*aaf0*/  MOV R160, R173 ;  /* 0x000000ad00a07202 */ /* 0x000fe20000000f00 */
[C---:B------:R-:W-:Y:S06]  /*ab00*/  HMMA.16816.F32 R8, R44.reuse, R32, R8 ;  /* 0x000000202c08723c */ /* 0x040fec0000001808 */
[----:B------:R-:W-:Y:S08]  /*ab10*/  MUFU.EX2 R71, R71 ;  /* 0x0000004700477308 */ /* 0x000ff00000000800 */
[----:B------:R-:W-:Y:S01]  /*ab20*/  MUFU.EX2 R70, R70 ;  /* 0x0000004600467308 */ /* 0x000fe20000000800 */
[C---:B------:R-:W-:Y:S07]  /*ab30*/  HMMA.16816.F32 R12, R44.reuse, R34, R12 ;  /* 0x000000222c0c723c */ /* 0x040fee000000180c */
[----:B------:R-:W-:Y:S01]  /*ab40*/  MUFU.EX2 R69, R69 ;  /* 0x0000004500457308 */ /* 0x000fe20000000800 */
[C---:B------:R-:W-:Y:S07]  /*ab50*/  HMMA.16816.F32 R16, R44.reuse, R36, R16 ;  /* 0x000000242c10723c */ /* 0x040fee0000001810 */
[----:B------:R-:W-:Y:S01]  /*ab60*/  MUFU.EX2 R68, R68 ;  /* 0x0000004400447308 */ /* 0x000fe20000000800 */
[----:B------:R-:W-:Y:S01]  /*ab70*/  HMMA.16816.F32 R20, R44, R38, R20 ;  /* 0x000000262c14723c */ /* 0x000fe20000001814 */
[----:B------:R-:W1:Y:S01]  /*ab80*/  LDSM.16.MT88.4 R44, [R212+0x4800] ;  /* 0x00480000d42c783b */ /* 0x000e620000004200 */
[----:B------:R-:W-:-:S02]  /*ab90*/  FFMA.FTZ R168, R168, c[0x0][0x23c], -R202 ;  /* 0x00008f00a8a87a23 */ /* 0x000fc400000108ca */
[----:B------:R-:W-:Y:S01]  /*aba0*/  FFMA.FTZ R128, R128, c[0x0][0x23c], -R202 ;  /* 0x00008f0080807a23 */ /* 0x000fe200000108ca */
[----:B------:R-:W-:Y:S03]  /*abb0*/  LDSM.16.MT88.4 R148, [R212+0x5c00] ;  /* 0x005c0000d494783b */ /* 0x000fe60000004200 */
[----:B------:R-:W-:Y:S01]  /*abc0*/  HMMA.16816.F32 R28, R48, R34, R28 ;  /* 0x00000022301c723c */ /* 0x000fe2000000181c */
[----:B------:R-:W2:Y:S01]  /*abd0*/  LDSM.16.MT88.4 R32, [R211+0x4800] ;  /* 0x00480000d320783b */ /* 0x000ea20000004200 */
[--C-:B------:R-:W-:Y:S02]  /*abe0*/  FFMA.FTZ R123, R248, c[0x0][0x23c], -R154.reuse ;  /* 0x00008f00f87b7a23 */ /* 0x100fe4000001089a */
[--C-:B------:R-:W-:Y:S02]  /*abf0*/  FFMA.FTZ R124, R124, c[0x0][0x23c], -R154.reuse ;  /* 0x00008f007c7c7a23 */ /* 0x100fe4000001089a */
[----:B------:R-:W-:-:S02]  /*ac00*/  FFMA.FTZ R129, R129, c[0x0][0x23c], -R154 ;  /* 0x00008f0081817a23 */ /* 0x000fc4000001089a */
[----:B------:R-:W-:Y:S02]  /*ac10*/  FFMA.FTZ R173, R249, c[0x0][0x23c], -R154 ;  /* 0x00008f00f9ad7a23 */ /* 0x000fe4000001089a */
[----:B------:R-:W-:Y:S01]  /*ac20*/  FFMA.FTZ R172, R183, c[0x0][0x23c], -R202 ;  /* 0x00008f00b7ac7a23 */ /* 0x000fe200000108ca */
[----:B------:R-:W-:Y:S08]  /*ac30*/  MUFU.EX2 R123, R123 ;  /* 0x0000007b007b7308 */ /* 0x000ff00000000800 */
[----:B------:R-:W3:Y:S08]  /*ac40*/  MUFU.EX2 R124, R124 ;  /* 0x0000007c007c7308 */ /* 0x000ef00000000800 */
[----:B------:R-:W-:Y:S08]  /*ac50*/  MUFU.EX2 R129, R129 ;  /* 0x0000008100817308 */ /* 0x000ff00000000800 */
[----:B------:R-:W-:Y:S08]  /*ac60*/  MUFU.EX2 R173, R173 ;  /* 0x000000ad00ad7308 */ /* 0x000ff00000000800 */
[----:B------:R-:W-:Y:S08]  /*ac70*/  MUFU.EX2 R172, R172 ;  /* 0x000000ac00ac7308 */ /* 0x000ff00000000800 */
[----:B------:R-:W4:Y:S08]  /*ac80*/  MUFU.EX2 R171, R171 ;  /* 0x000000ab00ab7308 */ /* 0x000f300000000800 */
[----:B------:R-:W-:Y:S08]  /*ac90*/  MUFU.EX2 R182, R182 ;  /* 0x000000b600b67308 */ /* 0x000ff00000000800 */
[----:B------:R-:W5:Y:S01]  /*aca0*/  MUFU.EX2 R181, R181 ;  /* 0x000000b500b57308 */ /* 0x000f620000000800 */
[C---:B------:R-:W-:Y:S07]  /*acb0*/  HMMA.16816.F32 R40, R48.reuse, R36, R40 ;  /* 0x000000243028723c */ /* 0x040fee0000001828 */
[----:B---3--:R-:W-:Y:S01]  /*acc0*/  F2FP.PACK_AB R36, R124, R123 ;  /* 0x0000007b7c24723e */ /* 0x008fe200000000ff */
[----:B------:R-:W-:Y:S01]  /*acd0*/  HMMA.16816.F32 R4, R48, R38, R4 ;  /* 0x000000263004723c */ /* 0x000fe20000001804 */
[----:B----4-:R-:W-:-:S06]  /*ace0*/  F2FP.PACK_AB R37, R171, R172 ;  /* 0x000000acab25723e */ /* 0x010fcc00000000ff */
[----:B------:R-:W-:Y:S02]  /*acf0*/  F2FP.PACK_AB R38, R173, R129 ;  /* 0x00000081ad26723e */ /* 0x000fe400000000ff */
[----:B-----5:R-:W-:Y:S02]  /*ad00*/  F2FP.PACK_AB R39, R181, R182 ;  /* 0x000000b6b527723e */ /* 0x020fe400000000ff */
[----:B------:R-:W-:Y:S02]  /*ad10*/  F2FP.PACK_AB R48, R95, R96 ;  /* 0x000000605f30723e */ /* 0x000fe400000000ff */
[----:B------:R-:W-:Y:S02]  /*ad20*/  F2FP.PACK_AB R49, R70, R71 ;  /* 0x000000474631723e */ /* 0x000fe400000000ff */
[----:B------:R-:W-:Y:S02]  /*ad30*/  F2FP.PACK_AB R50, R93, R94 ;  /* 0x0000005e5d32723e */ /* 0x000fe400000000ff */
[----:B------:R-:W-:Y:S01]  /*ad40*/  F2FP.PACK_AB R51, R68, R69 ;  /* 0x000000454433723e */ /* 0x000fe200000000ff */
[C---:B-1----:R-:W-:Y:S08]  /*ad50*/  HMMA.16816.F32 R8, R36.reuse, R44, R8 ;  /* 0x0000002c2408723c */ /* 0x042ff00000001808 */
[C---:B------:R-:W-:Y:S08]  /*ad60*/  HMMA.16816.F32 R12, R36.reuse, R46, R12 ;  /* 0x0000002e240c723c */ /* 0x040ff0000000180c */
[C---:B--2---:R-:W-:Y:S08]  /*ad70*/  HMMA.16816.F32 R16, R36.reuse, R32, R16 ;  /* 0x000000202410723c */ /* 0x044ff00000001810 */
[----:B------:R-:W-:Y:S01]  /*ad80*/  HMMA.16816.F32 R20, R36, R34, R20 ;  /* 0x000000222414723c */ /* 0x000fe20000001814 */
[----:B------:R-:W1:Y:S07]  /*ad90*/  LDSM.16.MT88.4 R36, [R212+0x4c00] ;  /* 0x004c0000d424783b */ /* 0x000e6e0000004200 */
[C---:B------:R-:W-:Y:S08]  /*ada0*/  HMMA.16816.F32 R24, R48.reuse, R44, R24 ;  /* 0x0000002c3018723c */ /* 0x040ff00000001818 */
[----:B------:R-:W-:Y:S01]  /*adb0*/  HMMA.16816.F32 R28, R48, R46, R28 ;  /* 0x0000002e301c723c */ /* 0x000fe2000000181c */
[----:B------:R-:W2:Y:S01]  /*adc0*/  LDSM.16.MT88.4 R44, [R211+0x4c00] ;  /* 0x004c0000d32c783b */ /* 0x000ea20000004200 */
[----:B------:R-:W-:-:S02]  /*add0*/  FFMA.FTZ R194, R194, c[0x0][0x23c], -R154 ;  /* 0x00008f00c2c27a23 */ /* 0x000fc4000001089a */
[--C-:B------:R-:W-:Y:S02]  /*ade0*/  FFMA.FTZ R191, R191, c[0x0][0x23c], -R154.reuse ;  /* 0x00008f00bfbf7a23 */ /* 0x100fe4000001089a */
[--C-:B------:R-:W-:Y:S02]  /*adf0*/  FFMA.FTZ R193, R193, c[0x0][0x23c], -R154.reuse ;  /* 0x00008f00c1c17a23 */ /* 0x100fe4000001089a */
[----:B------:R-:W-:Y:S02]  /*ae00*/  FFMA.FTZ R195, R195, c[0x0][0x23c], -R154 ;  /* 0x00008f00c3c37a23 */ /* 0x000fe4000001089a */
[--C-:B------:R-:W-:Y:S02]  /*ae10*/  FFMA.FTZ R167, R167, c[0x0][0x23c], -R202.reuse ;  /* 0x00008f00a7a77a23 */ /* 0x100fe400000108ca */
[----:B------:R-:W-:Y:S01]  /*ae20*/  FFMA.FTZ R166, R166, c[0x0][0x23c], -R202 ;  /* 0x00008f00a6a67a23 */ /* 0x000fe200000108ca */
[----:B------:R-:W-:Y:S08]  /*ae30*/  MUFU.EX2 R92, R92 ;  /* 0x0000005c005c7308 */ /* 0x000ff00000000800 */
        /* <DEDUP_REMOVED lines=38> */
[--C-:B------:R-:W-:Y:S02]  /*b0a0*/  FFMA.FTZ R122, R122, c[0x0][0x23c], -R202.reuse ;  /* 0x00008f007a7a7a23 */ /* 0x100fe400000108ca */
[----:B------:R-:W-:-:S02]  /*b0b0*/  FFMA.FTZ R164, R164, c[0x0][0x23c], -R202 ;  /* 0x00008f00a4a47a23 */ /* 0x000fc400000108ca */
        /* <DEDUP_REMOVED lines=9> */
[C---:B------:R-:W-:Y:S08]  /*b150*/  HMMA.16816.F32 R40, R48.reuse, R44, R40 ;  /* 0x0000002c3028723c */ /* 0x040ff00000001828 */
[----:B------:R-:W-:Y:S01]  /*b160*/  HMMA.16816.F32 R4, R48, R46, R4 ;  /* 0x0000002e3004723c */ /* 0x000fe20000001804 */
[----:B------:R-:W2:Y:S06]  /*b170*/  LDSM.16.MT88.4 R44, [R212+0x5400] ;  /* 0x00540000d42c783b */ /* 0x000eac0000004200 */
[----:B---3--:R-:W-:-:S02]  /*b180*/  F2FP.PACK_AB R48, R190, R185 ;  /* 0x000000b9be30723e */ /* 0x008fc400000000ff */
[----:B----4-:R-:W-:Y:S02]  /*b190*/  F2FP.PACK_AB R49, R122, R131 ;  /* 0x000000837a31723e */ /* 0x010fe400000000ff */
[----:B------:R-:W-:Y:S02]  /*b1a0*/  F2FP.PACK_AB R50, R198, R197 ;  /* 0x000000c5c632723e */ /* 0x000fe400000000ff */
[----:B-----5:R-:W-:Y:S01]  /*b1b0*/  F2FP.PACK_AB R51, R170, R164 ;  /* 0x000000a4aa33723e */ /* 0x020fe200000000ff */
[----:B------:R-:W-:Y:S06]  /*b1c0*/  MUFU.EX2 R88, R88 ;  /* 0x0000005800587308 */ /* 0x000fec0000000800 */
[C---:B-1----:R-:W-:Y:S02]  /*b1d0*/  HMMA.16816.F32 R8, R48.reuse, R32, R8 ;  /* 0x000000203008723c */ /* 0x042fe40000001808 */
[----:B------:R-:W1:Y:S06]  /*b1e0*/  MUFU.EX2 R87, R87 ;  /* 0x0000005700577308 */ /* 0x000e6c0000000800 */
[C---:B------:R-:W-:Y:S02]  /*b1f0*/  HMMA.16816.F32 R12, R48.reuse, R34, R12 ;  /* 0x00000022300c723c */ /* 0x040fe4000000180c */
[----:B------:R-:W-:Y:S06]  /*b200*/  MUFU.EX2 R86, R86 ;  /* 0x0000005600567308 */ /* 0x000fec0000000800 */
[C---:B--2---:R-:W-:Y:S02]  /*b210*/  HMMA.16816.F32 R16, R48.reuse, R36, R16 ;  /* 0x000000243010723c */ /* 0x044fe40000001810 */
[----:B------:R-:W-:Y:S06]  /*b220*/  MUFU.EX2 R85, R85 ;  /* 0x0000005500557308 */ /* 0x000fec0000000800 */
[----:B------:R-:W-:Y:S01]  /*b230*/  HMMA.16816.F32 R20, R48, R38, R20 ;  /* 0x000000263014723c */ /* 0x000fe20000001814 */
[----:B------:R-:W2:Y:S01]  /*b240*/  LDSM.16.MT88.4 R48, [R211+0x5400] ;  /* 0x00540000d330783b */ /* 0x000ea20000004200 */
[----:B------:R-:W-:Y:S01]  /*b250*/  MUFU.EX2 R63, R63 ;  /* 0x0000003f003f7308 */ /* 0x000fe20000000800 */
[----:B------:R-:W-:-:S07]  /*b260*/  FFMA.FTZ R247, R247, c[0x0][0x23c], -R154 ;  /* 0x00008f00f7f77a23 */ /* 0x000fce000001089a */
[----:B------:R-:W3:Y:S01]  /*b270*/  MUFU.EX2 R62, R62 ;  /* 0x0000003e003e7308 */ /* 0x000ee20000000800 */
[----:B------:R-:W-:-:S07]  /*b280*/  FFMA.FTZ R180, R180, c[0x0][0x23c], -R154 ;  /* 0x00008f00b4b47a23 */ /* 0x000fce000001089a */
[----:B------:R-:W-:Y:S01]  /*b290*/  MUFU.EX2 R61, R61 ;  /* 0x0000003d003d7308 */ /* 0x000fe20000000800 */
[----:B------:R-:W-:-:S07]  /*b2a0*/  FFMA.FTZ R192, R192, c[0x0][0x23c], -R154 ;  /* 0x00008f00c0c07a23 */ /* 0x000fce000001089a */
[----:B------:R-:W4:Y:S01]  /*b2b0*/  MUFU.EX2 R60, R60 ;  /* 0x0000003c003c7308 */ /* 0x000f220000000800 */
[----:B------:R-:W-:Y:S02]  /*b2c0*/  FFMA.FTZ R249, R52, c[0x0][0x23c], -R154 ;  /* 0x00008f0034f97a23 */ /* 0x000fe4000001089a */
[--C-:B------:R-:W-:Y:S02]  /*b2d0*/  FFMA.FTZ R169, R169, c[0x0][0x23c], -R202.reuse ;  /* 0x00008f00a9a97a23 */ /* 0x100fe400000108ca */
[--C-:B------:R-:W-:Y:S02]  /*b2e0*/  FFMA.FTZ R165, R165, c[0x0][0x23c], -R202.reuse ;  /* 0x00008f00a5a57a23 */ /* 0x100fe400000108ca */
[--C-:B------:R-:W-:Y:S02]  /*b2f0*/  FFMA.FTZ R127, R127, c[0x0][0x23c], -R202.reuse ;  /* 0x00008f007f7f7a23 */ /* 0x100fe400000108ca */
[----:B------:R-:W-:Y:S02]  /*b300*/  FFMA.FTZ R130, R130, c[0x0][0x23c], -R202 ;  /* 0x00008f0082827a23 */ /* 0x000fe400000108ca */
[--C-:B------:R-:W-:Y:S01]  /*b310*/  FFMA.FTZ R132, R136, c[0x0][0x23c], -R139.reuse ;  /* 0x00008f0088847a23 */ /* 0x100fe2000001088b */
[----:B------:R-:W-:Y:S01]  /*b320*/  MUFU.EX2 R247, R247 ;  /* 0x000000f700f77308 */ /* 0x000fe20000000800 */
[----:B------:R-:W-:-:S02]  /*b330*/  FFMA.FTZ R136, R138, c[0x0][0x23c], -R139 ;  /* 0x00008f008a887a23 */ /* 0x000fc4000001088b */
[--C-:B------:R-:W-:Y:S02]  /*b340*/  FFMA.FTZ R135, R143, c[0x0][0x23c], -R154.reuse ;  /* 0x00008f008f877a23 */ /* 0x100fe4000001089a */
[----:B------:R-:W-:Y:S02]  /*b350*/  FFMA.FTZ R138, R252, c[0x0][0x23c], -R154 ;  /* 0x00008f00fc8a7a23 */ /* 0x000fe4000001089a */
[----:B------:R-:W-:Y:S01]  /*b360*/  FFMA.FTZ R152, R246, R152, R159 ;  /* 0x00000098f6987223 */ /* 0x000fe2000001009f */
[----:B------:R-:W5:Y:S01]  /*b370*/  MUFU.EX2 R180, R180 ;  /* 0x000000b400b47308 */ /* 0x000f620000000800 */
[----:B------:R-:W-:Y:S02]  /*b380*/  FFMA.FTZ R140, R245, R140, R158 ;  /* 0x0000008cf58c7223 */ /* 0x000fe4000001009e */
[----:B------:R-:W-:Y:S02]  /*b390*/  FFMA.FTZ R143, R244, R156, R157 ;  /* 0x0000009cf48f7223 */ /* 0x000fe4000001009d */
[----:B------:R-:W-:-:S02]  /*b3a0*/  FFMA.FTZ R201, R239, R203, R201 ;  /* 0x000000cbefc97223 */ /* 0x000fc400000100c9 */
[--C-:B------:R-:W-:Y:S01]  /*b3b0*/  FFMA.FTZ R183, R161, c[0x0][0x23c], -R139.reuse ;  /* 0x00008f00a1b77a23 */ /* 0x100fe2000001088b */
[----:B------:R-:W-:Y:S01]  /*b3c0*/  MUFU.EX2 R192, R192 ;  /* 0x000000c000c07308 */ /* 0x000fe20000000800 */
[--C-:B------:R-:W-:Y:S02]  /*b3d0*/  FFMA.FTZ R248, R160, c[0x0][0x23c], -R139.reuse ;  /* 0x00008f00a0f87a23 */ /* 0x100fe4000001088b */
[--C-:B------:R-:W-:Y:S02]  /*b3e0*/  FFMA.FTZ R251, R251, c[0x0][0x23c], -R139.reuse ;  /* 0x00008f00fbfb7a23 */ /* 0x100fe4000001088b */
[--C-:B------:R-:W-:Y:S02]  /*b3f0*/  FFMA.FTZ R142, R142, c[0x0][0x23c], -R139.reuse ;  /* 0x00008f008e8e7a23 */ /* 0x100fe4000001088b */
[----:B------:R-:W-:Y:S01]  /*b400*/  FFMA.FTZ R141, R141, c[0x0][0x23c], -R139 ;  /* 0x00008f008d8d7a23 */ /* 0x000fe2000001088b */
[----:B------:R-:W-:Y:S01]  /*b410*/  MUFU.EX2 R249, R249 ;  /* 0x000000f900f97308 */ /* 0x000fe20000000800 */
[--C-:B------:R-:W-:Y:S01]  /*b420*/  FFMA.FTZ R252, R137, c[0x0][0x23c], -R154.reuse ;  /* 0x00008f0089fc7a23 */ /* 0x100fe2000001089a */
[----:B-1----:R-:W-:Y:S01]  /*b430*/  F2FP.PACK_AB R52, R87, R88 ;  /* 0x000000585734723e */ /* 0x002fe200000000ff */
[--C-:B------:R-:W-:Y:S01]  /*b440*/  FFMA.FTZ R144, R53, c[0x0][0x23c], -R154.reuse ;  /* 0x00008f0035907a23 */ /* 0x100fe2000001089a */
[----:B---3--:R-:W-:Y:S01]  /*b450*/  F2FP.PACK_AB R53, R62, R63 ;  /* 0x0000003f3e35723e */ /* 0x008fe200000000ff */
[----:B------:R-:W-:-:S03]  /*b460*/  FFMA.FTZ R139, R55, c[0x0][0x23c], -R154 ;  /* 0x00008f00378b7a23 */ /* 0x000fc6000001089a */
[----:B------:R-:W-:Y:S01]  /*b470*/  MUFU.EX2 R169, R169 ;  /* 0x000000a900a97308 */ /* 0x000fe20000000800 */
[----:B------:R-:W-:Y:S01]  /*b480*/  FFMA.FTZ R137, R54, c[0x0][0x23c], -R154 ;  /* 0x00008f0036897a23 */ /* 0x000fe2000001089a */
[----:B------:R-:W-:Y:S01]  /*b490*/  F2FP.PACK_AB R54, R85, R86 ;  /* 0x000000565536723e */ /* 0x000fe200000000ff */
[----:B------:R-:W-:Y:S01]  /*b4a0*/  FADD.FTZ R152, R200, R152 ;  /* 0x00000098c8987221 */ /* 0x000fe20000010000 */
[----:B----4-:R-:W-:-:S04]  /*b4b0*/  F2FP.PACK_AB R55, R60, R61 ;  /* 0x0000003d3c37723e */ /* 0x010fc800000000ff */
[----:B------:R-:W1:Y:S01]  /*b4c0*/  MUFU.EX2 R165, R165 ;  /* 0x000000a500a57308 */ /* 0x000e620000000800 */
[----:B------:R-:W-:Y:S02]  /*b4d0*/  FADD.FTZ R140, R199, R140 ;  /* 0x0000008cc78c7221 */ /* 0x000fe40000010000 */
[----:B------:R-:W-:-:S05]  /*b4e0*/  FADD.FTZ R143, R184, R143 ;  /* 0x0000008fb88f7221 */ /* 0x000fca0000010000 */
[----:B------:R-:W-:Y:S01]  /*b4f0*/  MUFU.EX2 R127, R127 ;  /* 0x0000007f007f7308 */ /* 0x000fe20000000800 */
[----:B------:R-:W-:-:S07]  /*b500*/  FADD.FTZ R178, R178, R201 ;  /* 0x000000c9b2b27221 */ /* 0x000fce0000010000 */
[----:B------:R-:W3:Y:S01]  /*b510*/  MUFU.EX2 R130, R130 ;  /* 0x0000008200827308 */ /* 0x000ee20000000800 */
        /* <DEDUP_REMOVED lines=8> */
[----:B------:R-:W-:Y:S02]  /*b5a0*/  FFMA.FTZ R32, R126, c[0x0][0x23c], -R202 ;  /* 0x00008f007e207a23 */ /* 0x000fe400000108ca */
[----:B------:R-:W-:Y:S01]  /*b5b0*/  FADD.FTZ R114, R114, R178 ;  /* 0x000000b272727221 */ /* 0x000fe20000010000 */
[----:B------:R4:W-:Y:S01]  /*b5c0*/  MUFU.EX2 R245, R139 ;  /* 0x0000008b00f57308 */ /* 0x0009e20000000800 */
[----:B------:R-:W-:Y:S01]  /*b5d0*/  HMMA.16816.F32 R40, R52, R36, R40 ;  /* 0x000000243428723c */ /* 0x000fe20000001828 */
[----:B------:R-:W-:Y:S02]  /*b5e0*/  FADD.FTZ R111, R111, R179 ;  /* 0x000000b36f6f7221 */ /* 0x000fe40000010000 */
[----:B------:R-:W-:Y:S02]  /*b5f0*/  FADD.FTZ R110, R107, R110 ;  /* 0x0000006e6b6e7221 */ /* 0x000fe40000010000 */
[----:B------:R-:W-:-:S02]  /*b600*/  FADD.FTZ R109, R106, R109 ;  /* 0x0000006d6a6d7221 */ /* 0x000fc40000010000 */
[----:B-----5:R-:W-:Y:S01]  /*b610*/  F2FP.PACK_AB R36, R180, R247 ;  /* 0x000000f7b424723e */ /* 0x020fe200000000ff */
[----:B------:R-:W-:Y:S01]  /*b620*/  HMMA.16816.F32 R4, R52, R38, R4 ;  /* 0x000000263404723c */ /* 0x000fe20000001804 */
[----:B-1----:R-:W-:Y:S01]  /*b630*/  F2FP.PACK_AB R37, R165, R169 ;  /* 0x000000a9a525723e */ /* 0x002fe200000000ff */
[----:B------:R-:W-:Y:S02]  /*b640*/  FADD.FTZ R114, R119, R114 ;  /* 0x0000007277727221 */ /* 0x000fe40000010000 */
[----:B----4-:R-:W-:-:S04]  /*b650*/  FFMA.FTZ R139, R125, c[0x0][0x23c], -R202 ;  /* 0x00008f007d8b7a23 */ /* 0x010fc800000108ca */
[----:B------:R-:W-:Y:S01]  /*b660*/  HMMA.16816.F32 R28, R52, R34, R28 ;  /* 0x00000022341c723c */ /* 0x000fe2000000181c */
[----:B------:R-:W-:Y:S01]  /*b670*/  F2FP.PACK_AB R38, R249, R192 ;  /* 0x000000c0f926723e */ /* 0x000fe200000000ff */
[----:B------:R1:W-:Y:S01]  /*b680*/  MUFU.EX2 R125, R32 ;  /* 0x00000020007d7308 */ /* 0x0003e20000000800 */
[----:B---3--:R-:W-:Y:S01]  /*b690*/  F2FP.PACK_AB R39, R130, R127 ;  /* 0x0000007f8227723e */ /* 0x008fe200000000ff */
[----:B------:R-:W-:Y:S02]  /*b6a0*/  FADD.FTZ R111, R108, R111 ;  /* 0x0000006f6c6f7221 */ /* 0x000fe40000010000 */
[----:B------:R-:W-:Y:S02]  /*b6b0*/  FADD.FTZ R110, R102, R110 ;  /* 0x0000006e666e7221 */ /* 0x000fe40000010000 */
[----:B------:R-:W-:Y:S02]  /*b6c0*/  FADD.FTZ R109, R2, R109 ;  /* 0x0000006d026d7221 */ /* 0x000fe40000010000 */
[----:B------:R-:W-:Y:S01]  /*b6d0*/  FADD.FTZ R114, R113, R114 ;  /* 0x0000007271727221 */ /* 0x000fe20000010000 */
[C---:B------:R-:W-:Y:S01]  /*b6e0*/  HMMA.16816.F32 R8, R36.reuse, R44, R8 ;  /* 0x0000002c2408723c */ /* 0x040fe20000001808 */
[----:B-1----:R-:W1:Y:S07]  /*b6f0*/  LDSM.16.MT88.4 R32, [R212+0x5800] ;  /* 0x00580000d420783b */ /* 0x002e6e0000004200 */
[----:B------:R-:W-:Y:S01]  /*b700*/  HMMA.16816.F32 R12, R36, R46, R12 ;  /* 0x0000002e240c723c */ /* 0x000fe2000000180c */
[----:B------:R-:W-:Y:S01]  /*b710*/  FADD.FTZ R111, R104, R111 ;  /* 0x0000006f686f7221 */ /* 0x000fe20000010000 */
[----:B------:R-:W-:Y:S01]  /*b720*/  MUFU.EX2 R84, R84 ;  /* 0x0000005400547308 */ /* 0x000fe20000000800 */
[----:B------:R-:W-:-:S02]  /*b730*/  FADD.FTZ R101, R101, R110 ;  /* 0x0000006e65657221 */ /* 0x000fc40000010000 */
[----:B------:R-:W-:Y:S02]  /*b740*/  FADD.FTZ R105, R105, R109 ;  /* 0x0000006d69697221 */ /* 0x000fe40000010000 */
[----:B------:R-:W-:Y:S01]  /*b750*/  FADD.FTZ R118, R118, R114 ;  /* 0x0000007276767221 */ /* 0x000fe20000010000 */
[----:B--2---:R-:W-:Y:S02]  /*b760*/  HMMA.16816.F32 R16, R36, R48, R16 ;  /* 0x000000302410723c */ /* 0x004fe40000001810 */
[----:B------:R-:W2:Y:S01]  /*b770*/  MUFU.EX2 R83, R83 ;  /* 0x0000005300537308 */ /* 0x000ea20000000800 */
[----:B------:R-:W-:-:S05]  /*b780*/  FFMA.FTZ R126, R174, c[0x0][0x23c], -R202 ;  /* 0x00008f00ae7e7a23 */ /* 0x000fca00000108ca */
[----:B------:R-:W-:Y:S01]  /*b790*/  HMMA.16816.F32 R20, R36, R50, R20 ;  /* 0x000000322414723c */ /* 0x000fe20000001814 */
[----:B------:R-:W3:Y:S01]  /*b7a0*/  LDSM.16.MT88.4 R36, [R211+0x5800] ;  /* 0x00580000d324783b */ /* 0x000ee20000004200 */
[----:B------:R-:W-:Y:S01]  /*b7b0*/  MUFU.EX2 R82, R82 ;  /* 0x0000005200527308 */ /* 0x000fe20000000800 */
[--C-:B------:R-:W-:Y:S02]  /*b7c0*/  FFMA.FTZ R121, R121, c[0x0][0x23c], -R202.reuse ;  /* 0x00008f0079797a23 */ /* 0x100fe400000108ca */
[----:B------:R-:W-:Y:S02]  /*b7d0*/  FFMA.FTZ R174, R176, c[0x0][0x23c], -R202 ;  /* 0x00008f00b0ae7a23 */ /* 0x000fe400000108ca */
[----:B------:R-:W-:-:S03]  /*b7e0*/  FADD.FTZ R103, R103, R111 ;  /* 0x0000006f67677221 */ /* 0x000fc60000010000 */
[----:B------:R-:W-:Y:S01]  /*b7f0*/  MUFU.EX2 R81, R81 ;  /* 0x0000005100517308 */ /* 0x000fe20000000800 */
[----:B------:R-:W-:Y:S02]  /*b800*/  FADD.FTZ R101, R72, R101 ;  /* 0x0000006548657221 */ /* 0x000fe40000010000 */
[----:B------:R-:W-:Y:S02]  /*b810*/  FADD.FTZ R105, R0, R105 ;  /* 0x0000006900697221 */ /* 0x000fe40000010000 */
[----:B------:R-:W-:-:S03]  /*b820*/  FADD.FTZ R118, R3, R118 ;  /* 0x0000007603767221 */ /* 0x000fc60000010000 */
[----:B------:R-:W-:Y:S01]  /*b830*/  MUFU.EX2 R59, R59 ;  /* 0x0000003b003b7308 */ /* 0x000fe20000000800 */
[----:B------:R-:W-:-:S07]  /*b840*/  FADD.FTZ R103, R96, R103 ;  /* 0x0000006760677221 */ /* 0x000fce0000010000 */
[----:B------:R-:W4:Y:S01]  /*b850*/  MUFU.EX2 R58, R58 ;  /* 0x0000003a003a7308 */ /* 0x000f220000000800 */
[----:B------:R-:W-:-:S07]  /*b860*/  FADD.FTZ R101, R71, R101 ;  /* 0x0000006547657221 */ /* 0x000fce0000010000 */
[----:B------:R-:W-:Y:S01]  /*b870*/  MUFU.EX2 R57, R57 ;  /* 0x0000003900397308 */ /* 0x000fe20000000800 */
[----:B------:R-:W-:-:S07]  /*b880*/  FADD.FTZ R105, R123, R105 ;  /* 0x000000697b697221 */ /* 0x000fce0000010000 */
[----:B------:R-:W5:Y:S01]  /*b890*/  MUFU.EX2 R56, R56 ;  /* 0x0000003800387308 */ /* 0x000f620000000800 */
[----:B------:R-:W-:Y:S02]  /*b8a0*/  FADD.FTZ R118, R172, R118 ;  /* 0x00000076ac767221 */ /* 0x000fe40000010000 */
[----:B------:R-:W-:Y:S02]  /*b8b0*/  FADD.FTZ R103, R95, R103 ;  /* 0x000000675f677221 */ /* 0x000fe40000010000 */
[----:B------:R-:W-:-:S03]  /*b8c0*/  FADD.FTZ R101, R70, R101 ;  /* 0x0000006546657221 */ /* 0x000fc60000010000 */
[----:B------:R-:W1:Y:S01]  /*b8d0*/  MUFU.EX2 R244, R144 ;  /* 0x0000009000f47308 */ /* 0x000e620000000800 */
[----:B------:R-:W-:Y:S02]  /*b8e0*/  FADD.FTZ R105, R124, R105 ;  /* 0x000000697c697221 */ /* 0x000fe40000010000 */
[----:B------:R-:W-:-:S05]  /*b8f0*/  FADD.FTZ R118, R171, R118 ;  /* 0x00000076ab767221 */ /* 0x000fca0000010000 */
[----:B------:R1:W-:Y:S01]  /*b900*/  MUFU.EX2 R246, R138 ;  /* 0x0000008a00f67308 */ /* 0x0003e20000000800 */
[----:B------:R-:W-:-:S07]  /*b910*/  FADD.FTZ R103, R94, R103 ;  /* 0x000000675e677221 */ /* 0x000fce0000010000 */
[----:B------:R-:W-:Y:S01]  /*b920*/  MUFU.EX2 R252, R252 ;  /* 0x000000fc00fc7308 */ /* 0x000fe20000000800 */
[----:B------:R-:W-:-:S07]  /*b930*/  FADD.FTZ R101, R69, R101 ;  /* 0x0000006545657221 */ /* 0x000fce0000010000 */
[----:B------:R-:W1:Y:S01]  /*b940*/  MUFU.EX2 R121, R121 ;  /* 0x0000007900797308 */ /* 0x000e620000000800 */
[----:B------:R-:W-:-:S07]  /*b950*/  FADD.FTZ R105, R129, R105 ;  /* 0x0000006981697221 */ /* 0x000fce0000010000 */
[----:B------:R-:W-:Y:S01]  /*b960*/  MUFU.EX2 R126, R126 ;  /* 0x0000007e007e7308 */ /* 0x000fe20000000800 */
[----:B------:R-:W-:-:S07]  /*b970*/  FADD.FTZ R118, R182, R118 ;  /* 0x00000076b6767221 */ /* 0x000fce0000010000 */
[----:B------:R-:W1:Y:S01]  /*b980*/  MUFU.EX2 R174, R174 ;  /* 0x000000ae00ae7308 */ /* 0x000e620000000800 */
[----:B--2---:R-:W-:Y:S02]  /*b990*/  F2FP.PACK_AB R52, R83, R84 ;  /* 0x000000545334723e */ /* 0x004fe400000000ff */
[----:B----4-:R-:W-:Y:S02]  /*b9a0*/  F2FP.PACK_AB R53, R58, R59 ;  /* 0x0000003b3a35723e */ /* 0x010fe400000000ff */
[----:B------:R-:W-:Y:S02]  /*b9b0*/  F2FP.PACK_AB R54, R81, R82 ;  /* 0x000000525136723e */ /* 0x000fe400000000ff */
[----:B-----5:R-:W-:Y:S01]  /*b9c0*/  F2FP.PACK_AB R55, R56, R57 ;  /* 0x000000393837723e */ /* 0x020fe200000000ff */
[----:B------:R-:W-:Y:S02]  /*b9d0*/  FADD.FTZ R103, R93, R103 ;  /* 0x000000675d677221 */ /* 0x000fe40000010000 */
[----:B------:R-:W-:-:S02]  /*b9e0*/  FADD.FTZ R101, R68, R101 ;  /* 0x0000006544657221 */ /* 0x000fc40000010000 */
[----:B------:R-:W-:Y:S02]  /*b9f0*/  FADD.FTZ R105, R173, R105 ;  /* 0x00000069ad697221 */ /* 0x000fe40000010000 */
[----:B------:R-:W-:Y:S01]  /*ba00*/  FADD.FTZ R118, R181, R118 ;  /* 0x00000076b5767221 */ /* 0x000fe20000010000 */
[C---:B------:R-:W-:Y:S01]  /*ba10*/  HMMA.16816.F32 R24, R52.reuse, R44, R24 ;  /* 0x0000002c3418723c */ /* 0x040fe20000001818 */
[----:B-1----:R-:W-:Y:S01]  /*ba20*/  FFMA.FTZ R138, R175, c[0x0][0x23c], -R202 ;  /* 0x00008f00af8a7a23 */ /* 0x002fe200000108ca */
[----:B------:R-:W-:Y:S01]  /*ba30*/  MUFU.EX2 R80, R80 ;  /* 0x0000005000507308 */ /* 0x000fe20000000800 */
[----:B------:R-:W-:Y:S02]  /*ba40*/  FADD.FTZ R103, R92, R103 ;  /* 0x000000675c677221 */ /* 0x000fe40000010000 */
[----:B------:R-:W-:Y:S02]  /*ba50*/  FADD.FTZ R101, R67, R101 ;  /* 0x0000006543657221 */ /* 0x000fe40000010000 */
[----:B------:R-:W-:Y:S01]  /*ba60*/  FADD.FTZ R105, R194, R105 ;  /* 0x00000069c2697221 */ /* 0x000fe20000010000 */
[----:B------:R-:W-:Y:S01]  /*ba70*/  HMMA.16816.F32 R28, R52, R46, R28 ;  /* 0x0000002e341c723c */ /* 0x000fe2000000181c */
[----:B------:R-:W-:Y:S01]  /*ba80*/  FADD.FTZ R118, R168, R118 ;  /* 0x00000076a8767221 */ /* 0x000fe20000010000 */
[----:B------:R-:W1:Y:S01]  /*ba90*/  MUFU.EX2 R79, R79 ;  /* 0x0000004f004f7308 */ /* 0x000e620000000800 */
[----:B------:R-:W-:-:S02]  /*baa0*/  F2FP.PACK_AB R44, R245, R244 ;  /* 0x000000f4f52c723e */ /* 0x000fc400000000ff */
[----:B------:R-:W-:Y:S02]  /*bab0*/  F2FP.PACK_AB R45, R125, R121 ;  /* 0x000000797d2d723e */ /* 0x000fe400000000ff */
[----:B------:R-:W-:Y:S02]  /*bac0*/  F2FP.PACK_AB R46, R252, R246 ;  /* 0x000000f6fc2e723e */ /* 0x000fe400000000ff */
[----:B------:R-:W-:Y:S01]  /*bad0*/  F2FP.PACK_AB R47, R174, R126 ;  /* 0x0000007eae2f723e */ /* 0x000fe200000000ff */
        /* <DEDUP_REMOVED lines=9> */
[--C-:B------:R-:W-:Y:S02]  /*bb70*/  FFMA.FTZ R133, R155, c[0x0][0x23c], -R154.reuse ;  /* 0x00008f009b857a23 */ /* 0x100fe4000001089a */
[----:B------:R-:W-:-:S05]  /*bb80*/  FFMA.FTZ R134, R153, c[0x0][0x23c], -R154 ;  /* 0x00008f0099867a23 */ /* 0x000fca000001089a */
[----:B------:R-:W2:Y:S01]  /*bb90*/  MUFU.EX2 R183, R183 ;  /* 0x000000b700b77308 */ /* 0x000ea20000000800 */
[----:B------:R-:W-:-:S07]  /*bba0*/  FADD.FTZ R103, R90, R103 ;  /* 0x000000675a677221 */ /* 0x000fce0000010000 */
[----:B------:R-:W-:Y:S01]  /*bbb0*/  MUFU.EX2 R248, R248 ;  /* 0x000000f800f87308 */ /* 0x000fe20000000800 */
[----:B------:R-:W-:-:S07]  /*bbc0*/  FADD.FTZ R101, R65, R101 ;  /* 0x0000006541657221 */ /* 0x000fce0000010000 */
[----:B------:R-:W4:Y:S01]  /*bbd0*/  MUFU.EX2 R175, R132 ;  /* 0x0000008400af7308 */ /* 0x000f220000000800 */
[----:B------:R-:W-:Y:S01]  /*bbe0*/  FADD.FTZ R105, R193, R105 ;  /* 0x00000069c1697221 */ /* 0x000fe20000010000 */
[----:B------:R-:W-:Y:S01]  /*bbf0*/  HMMA.16816.F32 R40, R52, R48, R40 ;  /* 0x000000303428723c */ /* 0x000fe20000001828 */
[----:B------:R-:W-:Y:S02]  /*bc00*/  FADD.FTZ R118, R167, R118 ;  /* 0x00000076a7767221 */ /* 0x000fe40000010000 */
[----:B------:R-:W-:-:S03]  /*bc10*/  FADD.FTZ R103, R89, R103 ;  /* 0x0000006759677221 */ /* 0x000fc60000010000 */
[----:B------:R-:W-:Y:S02]  /*bc20*/  MUFU.EX2 R48, R137 ;  /* 0x0000008900307308 */ /* 0x000fe40000000800 */
[----:B------:R-:W-:Y:S01]  /*bc30*/  HMMA.16816.F32 R4, R52, R50, R4 ;  /* 0x000000323404723c */ /* 0x000fe20000001804 */
[----:B------:R-:W-:Y:S02]  /*bc40*/  FADD.FTZ R101, R64, R101 ;  /* 0x0000006540657221 */ /* 0x000fe40000010000 */
[----:B------:R-:W-:-:S03]  /*bc50*/  FADD.FTZ R105, R195, R105 ;  /* 0x00000069c3697221 */ /* 0x000fc60000010000 */
[----:B------:R-:W-:Y:S02]  /*bc60*/  MUFU.EX2 R49, R135 ;  /* 0x0000008700317308 */ /* 0x000fe40000000800 */
[----:B------:R-:W-:Y:S01]  /*bc70*/  HMMA.16816.F32 R12, R44, R34, R12 ;  /* 0x000000222c0c723c */ /* 0x000fe2000000180c */
[----:B------:R-:W-:-:S05]  /*bc80*/  FADD.FTZ R118, R166, R118 ;  /* 0x00000076a6767221 */ /* 0x000fca0000010000 */
[----:B------:R-:W-:Y:S01]  /*bc90*/  MUFU.EX2 R50, R133 ;  /* 0x0000008500327308 */ /* 0x000fe20000000800 */
[----:B------:R-:W-:Y:S01]  /*bca0*/  FADD.FTZ R103, R88, R103 ;  /* 0x0000006758677221 */ /* 0x000fe20000010000 */
[C---:B------:R-:W-:Y:S06]  /*bcb0*/  HMMA.16816.F32 R8, R44.reuse, R32, R8 ;  /* 0x000000202c08723c */ /* 0x040fec0000001808 */
[----:B------:R5:W-:Y:S01]  /*bcc0*/  MUFU.EX2 R51, R134 ;  /* 0x0000008600337308 */ /* 0x000be20000000800 */
[----:B------:R-:W-:Y:S01]  /*bcd0*/  FADD.FTZ R101, R63, R101 ;  /* 0x000000653f657221 */ /* 0x000fe20000010000 */
[C---:B---3--:R-:W-:Y:S06]  /*bce0*/  HMMA.16816.F32 R16, R44.reuse, R36, R16 ;  /* 0x000000242c10723c */ /* 0x048fec0000001810 */
[----:B------:R-:W-:Y:S01]  /*bcf0*/  MUFU.EX2 R52, R139 ;  /* 0x0000008b00347308 */ /* 0x000fe20000000800 */
[----:B------:R-:W-:Y:S01]  /*bd00*/  FADD.FTZ R105, R185, R105 ;  /* 0x00000069b9697221 */ /* 0x000fe20000010000 */
[----:B------:R-:W-:Y:S06]  /*bd10*/  HMMA.16816.F32 R20, R44, R38, R20 ;  /* 0x000000262c14723c */ /* 0x000fec0000001814 */
[----:B------:R-:W3:Y:S01]  /*bd20*/  MUFU.EX2 R53, R138 ;  /* 0x0000008a00357308 */ /* 0x000ee20000000800 */
[----:B-----5:R-:W5:Y:S01]  /*bd30*/  LDSM.16.MT88.4 R132, [R211+0x5c00] ;  /* 0x005c0000d384783b */ /* 0x020f620000004200 */
[----:B------:R-:W-:-:S06]  /*bd40*/  FADD.FTZ R118, R131, R118 ;  /* 0x0000007683767221 */ /* 0x000fcc0000010000 */
[----:B------:R-:W-:Y:S01]  /*bd50*/  MUFU.EX2 R177, R177 ;  /* 0x000000b100b17308 */ /* 0x000fe20000000800 */
[----:B-1----:R-:W-:-:S07]  /*bd60*/  F2FP.PACK_AB R44, R79, R80 ;  /* 0x000000504f2c723e */ /* 0x002fce00000000ff */
[----:B------:R-:W1:Y:S01]  /*bd70*/  MUFU.EX2 R196, R196 ;  /* 0x000000c400c47308 */ /* 0x000e620000000800 */
[----:B--2---:R-:W-:Y:S02]  /*bd80*/  F2FP.PACK_AB R45, R183, R120 ;  /* 0x00000078b72d723e */ /* 0x004fe400000000ff */
[----:B------:R-:W-:Y:S02]  /*bd90*/  F2FP.PACK_AB R46, R77, R78 ;  /* 0x0000004e4d2e723e */ /* 0x000fe400000000ff */
[----:B----4-:R-:W-:Y:S01]  /*bda0*/  F2FP.PACK_AB R47, R175, R248 ;  /* 0x000000f8af2f723e */ /* 0x010fe200000000ff */
[----:B------:R-:W-:Y:S02]  /*bdb0*/  FADD.FTZ R103, R87, R103 ;  /* 0x0000006757677221 */ /* 0x000fe40000010000 */
[----:B------:R-:W-:Y:S02]  /*bdc0*/  FADD.FTZ R101, R62, R101 ;  /* 0x000000653e657221 */ /* 0x000fe40000010000 */
[----:B------:R-:W-:-:S02]  /*bdd0*/  FADD.FTZ R105, R190, R105 ;  /* 0x00000069be697221 */ /* 0x000fc40000010000 */
[----:B------:R-:W-:Y:S01]  /*bde0*/  FADD.FTZ R118, R122, R118 ;  /* 0x000000767a767221 */ /* 0x000fe20000010000 */
[----:B------:R-:W-:Y:S01]  /*bdf0*/  HMMA.16816.F32 R24, R44, R32, R24 ;  /* 0x000000202c18723c */ /* 0x000fe20000001818 */
[----:B------:R-:W-:Y:S01]  /*be00*/  FADD.FTZ R103, R86, R103 ;  /* 0x0000006756677221 */ /* 0x000fe20000010000 */
[----:B------:R2:W-:Y:S01]  /*be10*/  MUFU.EX2 R32, R136 ;  /* 0x0000008800207308 */ /* 0x0005e20000000800 */
[----:B------:R-:W-:Y:S02]  /*be20*/  FADD.FTZ R101, R61, R101 ;  /* 0x000000653d657221 */ /* 0x000fe40000010000 */
[----:B------:R-:W-:Y:S02]  /*be30*/  FADD.FTZ R105, R197, R105 ;  /* 0x00000069c5697221 */ /* 0x000fe40000010000 */
[----:B------:R-:W-:Y:S01]  /*be40*/  FADD.FTZ R118, R164, R118 ;  /* 0x00000076a4767221 */ /* 0x000fe20000010000 */
[----:B---3--:R-:W-:Y:S02]  /*be50*/  F2FP.PACK_AB R137, R53, R52 ;  /* 0x000000343589723e */ /* 0x008fe400000000ff */
[----:B------:R-:W-:-:S02]  /*be60*/  F2FP.PACK_AB R138, R51, R50 ;  /* 0x00000032338a723e */ /* 0x000fc400000000ff */
[----:B-1----:R-:W-:Y:S01]  /*be70*/  F2FP.PACK_AB R139, R196, R177 ;  /* 0x000000b1c48b723e */ /* 0x002fe200000000ff */
[----:B------:R-:W-:Y:S02]  /*be80*/  FADD.FTZ R103, R85, R103 ;  /* 0x0000006755677221 */ /* 0x000fe40000010000 */
[----:B------:R-:W-:Y:S01]  /*be90*/  FADD.FTZ R101, R60, R101 ;  /* 0x000000653c657221 */ /* 0x000fe20000010000 */
[----:B--2---:R-:W-:Y:S01]  /*bea0*/  F2FP.PACK_AB R136, R49, R48 ;  /* 0x000000303188723e */ /* 0x004fe200000000ff */
[----:B------:R-:W-:Y:S02]  /*beb0*/  FADD.FTZ R105, R198, R105 ;  /* 0x00000069c6697221 */ /* 0x000fe40000010000 */
[----:B------:R-:W-:Y:S01]  /*bec0*/  FADD.FTZ R118, R170, R118 ;  /* 0x00000076aa767221 */ /* 0x000fe20000010000 */
[----:B------:R-:W-:Y:S01]  /*bed0*/  HMMA.16816.F32 R40, R44, R36, R40 ;  /* 0x000000242c28723c */ /* 0x000fe20000001828 */
[----:B------:R-:W-:Y:S02]  /*bee0*/  FADD.FTZ R103, R84, R103 ;  /* 0x0000006754677221 */ /* 0x000fe40000010000 */
[----:B------:R-:W-:-:S02]  /*bef0*/  FADD.FTZ R101, R59, R101 ;  /* 0x000000653b657221 */ /* 0x000fc40000010000 */
[----:B------:R-:W-:Y:S02]  /*bf00*/  FADD.FTZ R105, R247, R105 ;  /* 0x00000069f7697221 */ /* 0x000fe40000010000 */
[----:B------:R-:W-:Y:S01]  /*bf10*/  FADD.FTZ R118, R169, R118 ;  /* 0x00000076a9767221 */ /* 0x000fe20000010000 */
[----:B------:R-:W-:Y:S01]  /*bf20*/  HMMA.16816.F32 R152, R136, R150, R12 ;  /* 0x000000968898723c */ /* 0x000fe2000000180c */
[----:B------:R-:W-:Y:S01]  /*bf30*/  MUFU.EX2 R76, R76 ;  /* 0x0000004c004c7308 */ /* 0x000fe20000000800 */
[----:B------:R-:W-:Y:S02]  /*bf40*/  FADD.FTZ R103, R83, R103 ;  /* 0x0000006753677221 */ /* 0x000fe40000010000 */
[----:B------:R-:W-:Y:S02]  /*bf50*/  FADD.FTZ R101, R58, R101 ;  /* 0x000000653a657221 */ /* 0x000fe40000010000 */
[----:B------:R-:W-:Y:S02]  /*bf60*/  FADD.FTZ R105, R180, R105 ;  /* 0x00000069b4697221 */ /* 0x000fe40000010000 */
[----:B------:R-:W-:Y:S01]  /*bf70*/  HMMA.16816.F32 R28, R44, R34, R28 ;  /* 0x000000222c1c723c */ /* 0x000fe2000000181c */
[----:B------:R-:W1:Y:S01]  /*bf80*/  MUFU.EX2 R75, R75 ;  /* 0x0000004b004b7308 */ /* 0x000e620000000800 */
[----:B------:R-:W-:-:S06]  /*bf90*/  FADD.FTZ R118, R165, R118 ;  /* 0x00000076a5767221 */ /* 0x000fcc0000010000 */
[----:B------:R-:W-:Y:S01]  /*bfa0*/  HMMA.16816.F32 R4, R44, R38, R4 ;  /* 0x000000262c04723c */ /* 0x000fe20000001804 */
[----:B------:R-:W-:Y:S01]  /*bfb0*/  MUFU.EX2 R74, R74 ;  /* 0x0000004a004a7308 */ /* 0x000fe20000000800 */
[----:B------:R-:W-:-:S07]  /*bfc0*/  FADD.FTZ R103, R82, R103 ;  /* 0x0000006752677221 */ /* 0x000fce0000010000 */
[----:B------:R-:W-:Y:S01]  /*bfd0*/  MUFU.EX2 R73, R73 ;  /* 0x0000004900497308 */ /* 0x000fe20000000800 */
[----:B------:R-:W-:-:S07]  /*bfe0*/  FADD.FTZ R101, R57, R101 ;  /* 0x0000006539657221 */ /* 0x000fce0000010000 */
[----:B------:R-:W2:Y:S01]  /*bff0*/  MUFU.EX2 R251, R251 ;  /* 0x000000fb00fb7308 */ /* 0x000ea20000000800 */
[----:B------:R-:W-:-:S07]  /*c000*/  FADD.FTZ R105, R192, R105 ;  /* 0x00000069c0697221 */ /* 0x000fce0000010000 */
        /* <DEDUP_REMOVED lines=12> */
[----:B-1----:R-:W-:Y:S02]  /*c0d0*/  F2FP.PACK_AB R8, R75, R76 ;  /* 0x0000004c4b08723e */ /* 0x002fe400000000ff */
[----:B--2---:R-:W-:Y:S02]  /*c0e0*/  F2FP.PACK_AB R9, R32, R251 ;  /* 0x000000fb2009723e */ /* 0x004fe400000000ff */
[----:B------:R-:W-:Y:S02]  /*c0f0*/  F2FP.PACK_AB R10, R73, R74 ;  /* 0x0000004a490a723e */ /* 0x000fe400000000ff */
[----:B---3--:R-:W-:Y:S01]  /*c100*/  F2FP.PACK_AB R11, R12, R33 ;  /* 0x000000210c0b723e */ /* 0x008fe200000000ff */
[----:B------:R-:W-:-:S02]  /*c110*/  FADD.FTZ R103, R79, R103 ;  /* 0x000000674f677221 */ /* 0x000fc40000010000 */
[----:B------:R-:W-:Y:S02]  /*c120*/  FADD.FTZ R101, R183, R101 ;  /* 0x00000065b7657221 */ /* 0x000fe40000010000 */
[----:B------:R-:W-:Y:S02]  /*c130*/  FADD.FTZ R105, R245, R105 ;  /* 0x00000069f5697221 */ /* 0x000fe40000010000 */
[----:B------:R-:W-:Y:S01]  /*c140*/  FADD.FTZ R118, R125, R118 ;  /* 0x000000767d767221 */ /* 0x000fe20000010000 */
[----:B-----5:R-:W-:Y:S01]  /*c150*/  HMMA.16816.F32 R140, R136, R132, R16 ;  /* 0x00000084888c723c */ /* 0x020fe20000001810 */
[----:B------:R-:W-:Y:S02]  /*c160*/  FADD.FTZ R103, R78, R103 ;  /* 0x000000674e677221 */ /* 0x000fe40000010000 */
[----:B------:R-:W-:Y:S02]  /*c170*/  FADD.FTZ R101, R248, R101 ;  /* 0x00000065f8657221 */ /* 0x000fe40000010000 */
[----:B------:R-:W-:-:S02]  /*c180*/  FADD.FTZ R105, R246, R105 ;  /* 0x00000069f6697221 */ /* 0x000fc40000010000 */
[----:B------:R-:W-:Y:S01]  /*c190*/  FADD.FTZ R118, R126, R118 ;  /* 0x000000767e767221 */ /* 0x000fe20000010000 */
[----:B------:R-:W-:Y:S01]  /*c1a0*/  HMMA.16816.F32 R136, R136, R134, R20 ;  /* 0x000000868888723c */ /* 0x000fe20000001814 */
[----:B------:R-:W-:Y:S02]  /*c1b0*/  FADD.FTZ R103, R77, R103 ;  /* 0x000000674d677221 */ /* 0x000fe40000010000 */
[----:B------:R-:W-:Y:S02]  /*c1c0*/  FADD.FTZ R101, R175, R101 ;  /* 0x00000065af657221 */ /* 0x000fe40000010000 */
[----:B------:R-:W-:-:S03]  /*c1d0*/  FADD.FTZ R105, R252, R105 ;  /* 0x00000069fc697221 */ /* 0x000fc60000010000 */
[----:B------:R-:W-:Y:S01]  /*c1e0*/  HMMA.16816.F32 R160, R8, R148, R24 ;  /* 0x0000009408a0723c */ /* 0x000fe20000001818 */
[----:B------:R-:W-:-:S07]  /*c1f0*/  FADD.FTZ R118, R174, R118 ;  /* 0x00000076ae767221 */ /* 0x000fce0000010000 */
[----:B------:R-:W-:Y:S01]  /*c200*/  HMMA.16816.F32 R144, R8, R132, R40 ;  /* 0x000000840890723c */ /* 0x000fe20000001828 */
[----:B------:R-:W-:-:S07]  /*c210*/  FADD.FTZ R103, R76, R103 ;  /* 0x000000674c677221 */ /* 0x000fce0000010000 */
[----:B------:R-:W-:Y:S01]  /*c220*/  HMMA.16816.F32 R148, R8, R150, R28 ;  /* 0x000000960894723c */ /* 0x000fe2000000181c */
[----:B------:R-:W-:-:S07]  /*c230*/  FADD.FTZ R101, R251, R101 ;  /* 0x00000065fb657221 */ /* 0x000fce0000010000 */
[----:B------:R-:W-:Y:S01]  /*c240*/  HMMA.16816.F32 R132, R8, R134, R4 ;  /* 0x000000860884723c */ /* 0x000fe20000001804 */
        /* <DEDUP_REMOVED lines=16> */
[----:B------:R-:W-:Y:S01]  /*c350*/  MOV R2, R98 ;  /* 0x0000006200027202 */ /* 0x000fe20000000f00 */
[----:B------:R-:W-:-:S02]  /*c360*/  FADD.FTZ R239, R196, R118 ;  /* 0x00000076c4ef7221 */ /* 0x000fc40000010000 */
.L_x_155:
[----:B------:R-:W-:-:S13]  /*c370*/  ISETP.GT.AND P0, PT, R250, R220, PT ;  /* 0x000000dcfa00720c */ /* 0x000fda0003f04270 */
[----:B------:R-:W-:Y:S05]  /*c380*/  @!P0 BRA `(.L_x_157) ;  /* 0x0000565000008947 */ /* 0x000fea0003800000 */
[----:B------:R-:W-:Y:S01]  /*c390*/  ULDC.64 UR6, c[0x0][0x1a0] ;  /* 0x0000680000067ab9 */ /* 0x000fe20000000a00 */
[----:B------:R-:W-:Y:S01]  /*c3a0*/  IMAD.MOV.U32 R166, RZ, RZ, R3 ;  /* 0x000000ffffa67224 */ /* 0x000fe200078e0003 */
[----:B------:R-:W-:Y:S01]  /*c3b0*/  ULDC.64 UR4, c[0x0][0x198] ;  /* 0x0000660000047ab9 */ /* 0x000fe20000000a00 */
[----:B------:R-:W-:Y:S01]  /*c3c0*/  IMAD.MOV.U32 R167, RZ, RZ, R36 ;  /* 0x000000ffffa77224 */ /* 0x000fe200078e0024 */
[----:B------:R-:W-:Y:S01]  /*c3d0*/  MOV R164, R0 ;  /* 0x0000000000a47202 */ /* 0x000fe20000000f00 */
[----:B------:R-:W-:Y:S01]  /*c3e0*/  IMAD.MOV.U32 R165, RZ, RZ, R2 ;  /* 0x000000ffffa57224 */ /* 0x000fe200078e0002 */
[----:B------:R-:W-:Y:S01]  /*c3f0*/  MOV R248, R186 ;  /* 0x000000ba00f87202 */ /* 0x000fe20000000f00 */
[----:B------:R-:W-:Y:S01]  /*c400*/  USHF.L.U64.HI UR7, UR6, 0x6, UR7 ;  /* 0x0000000606077899 */ /* 0x000fe20008010207 */
[----:B------:R-:W-:Y:S01]  /*c410*/  MOV R249, R189 ;  /* 0x000000bd00f97202 */ /* 0x000fe20000000f00 */
[----:B------:R-:W-:Y:S02]  /*c420*/  USHF.L.U64.HI UR5, UR4, 0x6, UR5 ;  /* 0x0000000604057899 */ /* 0x000fe40008010205 */
[----:B------:R-:W-:-:S02]  /*c430*/  USHF.L.U32 UR6, UR6, 0x6, URZ ;  /* 0x0000000606067899 */ /* 0x000fc4000800063f */
[----:B------:R-:W-:Y:S01]  /*c440*/  USHF.L.U32 UR4, UR4, 0x6, URZ ;  /* 0x0000000604047899 */ /* 0x000fe2000800063f */
[----:B------:R-:W-:Y:S05]  /*c450*/  BRA `(.L_x_158) ;  /* 0x0000019000007947 */ /* 0x000fea0003800000 */
.L_x_160:
        /* <DEDUP_REMOVED lines=25> */
.L_x_158:
[----:B------:R-:W-:Y:S04]  /*c5f0*/  DEPBAR.LE SB0, 0x0 ;  /* 0x000080000000791a */ /* 0x000fe80000000000 */
[----:B------:R-:W-:Y:S01]  /*c600*/  BAR.SYNC.DEFER_BLOCKING 0x0 ;  /* 0x0000000000007b1d */ /* 0x000fe20000010000 */
[----:B------:R-:W-:Y:S04]  /*c610*/  IADD3 R247, R250, -0x1, RZ ;  /* 0xfffffffffaf77810 */ /* 0x000fe80007ffe0ff */
[----:B------:R-:W-:Y:S01]  /*c620*/  SHF.R.S32.HI R2, RZ, 0x1f, R247 ;  /* 0x0000001fff027819 */ /* 0x000fe200000114f7 */
[----:B------:R-:W-:Y:S02]  /*c630*/  IMAD R0, R221, R247, RZ ;  /* 0x000000f7dd007224 */ /* 0x000fe400078e02ff */
[-C--:B------:R-:W-:Y:S04]  /*c640*/  IMAD.WIDE.U32 R4, R247, R222.reuse, R248 ;  /* 0x000000def7047225 */ /* 0x080fe800078e00f8 */
[----:B------:R-:W-:Y:S01]  /*c650*/  IMAD R0, R2, R222, R0 ;  /* 0x000000de02007224 */ /* 0x000fe200078e0200 */
[----:B------:R-:W-:Y:S03]  /*c660*/  LEA R2, P1, R4, c[0x0][0x170], 0x1 ;  /* 0x00005c0004027a11 */ /* 0x000fe600078208ff */
[----:B------:R-:W-:Y:S01]  /*c670*/  IMAD.IADD R0, R5, 0x1, R0 ;  /* 0x0000000105007824 */ /* 0x000fe200078e0200 */
[----:B------:R-:W-:Y:S04]  /*c680*/  IADD3 R6, P0, R2, UR6, RZ ;  /* 0x0000000602067c10 */ /* 0x000fe8000ff1e0ff */
        /* <DEDUP_REMOVED lines=11> */
[----:B------:R-:W-:Y:S07]  /*c740*/  ISETP.GT.AND P0, PT, R247, R220, PT ;  /* 0x000000dcf700720c */ /* 0x000fee0003f04270 */
[----:B------:R3:W-:Y:S08]  /*c750*/  LDGSTS.E.BYPASS.LTC128B.128 [R224+0x5000], [R8.64] ;  /* 0x0500000008e07fae */ /* 0x0007f0000b901d48 */
[----:B------:R2:W-:Y:S08]  /*c760*/  LDGSTS.E.BYPASS.LTC128B.128 [R224+0x5800], [R4.64] ;  /* 0x0580000004e07fae */ /* 0x0005f0000b901d48 */
[----:B------:R-:W-:Y:S08]  /*c770*/  LDSM.16.M88.4 R128, [R216] ;  /* 0x00000000d880783b */ /* 0x000ff00000000200 */
[----:B------:R-:W2:Y:S08]  /*c780*/  LDSM.16.M88.4 R16, [R215+0x2000] ;  /* 0x00200000d710783b */ /* 0x000eb00000000200 */
[----:B------:R-:W3:Y:S08]  /*c790*/  LDSM.16.M88.4 R124, [R216+0x1000] ;  /* 0x00100000d87c783b */ /* 0x000ef00000000200 */
[----:B------:R-:W4:Y:S08]  /*c7a0*/  LDSM.16.M88.4 R32, [R215+0x2400] ;  /* 0x00240000d720783b */ /* 0x000f300000000200 */
[----:B------:R-:W0:Y:S08]  /*c7b0*/  LDGDEPBAR ;  /* 0x00000000000079af */ /* 0x000e300000000000 */
[----:B------:R-:W5:Y:S01]  /*c7c0*/  LDSM.16.M88.4 R48, [R215+0x2800] ;  /* 0x00280000d730783b */ /* 0x000f620000000200 */
[-C--:B--2---:R-:W-:Y:S07]  /*c7d0*/  HMMA.16816.F32 R4, R128, R16.reuse, RZ ;  /* 0x000000108004723c */ /* 0x084fee00000018ff */
[----:B------:R-:W2:Y:S01]  /*c7e0*/  LDSM.16.M88.4 R64, [R215+0x2c00] ;  /* 0x002c0000d740783b */ /* 0x000ea20000000200 */
        /* <DEDUP_REMOVED lines=13> */
[----:B------:R-:W1:Y:S01]  /*c8c0*/  LDSM.16.M88.4 R180, [R214+0x1000] ;  /* 0x00100000d6b4783b */ /* 0x000e620000000200 */
[-C--:B-----5:R-:W-:Y:S07]  /*c8d0*/  HMMA.16816.F32 R36, R128, R48.reuse, RZ ;  /* 0x000000308024723c */ /* 0x0a0fee00000018ff */
[----:B------:R-:W5:Y:S01]  /*c8e0*/  LDSM.16.M88.4 R184, [R210] ;  /* 0x00000000d2b8783b */ /* 0x000f620000000200 */
[C---:B------:R-:W-:Y:S07]  /*c8f0*/  HMMA.16816.F32 R40, R124.reuse, R48, RZ ;  /* 0x000000307c28723c */ /* 0x040fee00000018ff */
[----:B------:R-:W1:Y:S01]  /*c900*/  LDSM.16.M88.4 R188, [R209] ;  /* 0x00000000d1bc783b */ /* 0x000e620000000200 */
[-C--:B------:R-:W-:Y:S07]  /*c910*/  HMMA.16816.F32 R44, R124, R50.reuse, RZ ;  /* 0x000000327c2c723c */ /* 0x080fee00000018ff */
[----:B------:R-:W1:Y:S01]  /*c920*/  LDSM.16.M88.4 R192, [R208] ;  /* 0x00000000d0c0783b */ /* 0x000e620000000200 */
[C---:B------:R-:W-:Y:S07]  /*c930*/  HMMA.16816.F32 R48, R128.reuse, R50, RZ ;  /* 0x000000328030723c */ /* 0x040fee00000018ff */
[----:B------:R-:W1:Y:S01]  /*c940*/  LDSM.16.M88.4 R196, [R207] ;  /* 0x00000000cfc4783b */ /* 0x000e620000000200 */
[-C--:B--2---:R-:W-:Y:S07]  /*c950*/  HMMA.16816.F32 R52, R128, R64.reuse, RZ ;  /* 0x000000408034723c */ /* 0x084fee00000018ff */
        /* <DEDUP_REMOVED lines=22> */
[C---:B------:R-:W-:Y:S08]  /*cac0*/  HMMA.16816.F32 R8, R180.reuse, R176, R8 ;  /* 0x000000b0b408723c */ /* 0x040ff00000001808 */
        /* <DEDUP_REMOVED lines=34> */
.L_x_159:
[----:B-1----:R-:W-:Y:S05]  /*ccf0*/  IMAD R172, R247, 0x80, R238 ;  /* 0x00000080f7ac7824 */ /* 0x002fea00078e02ee */
[C---:B------:R-:W-:Y:S02]  /*cd00*/  IADD3 R0, R172.reuse, 0x1, RZ ;  /* 0x00000001ac007810 */ /* 0x040fe40007ffe0ff */
[C---:B------:R-:W-:Y:S02]  /*cd10*/  IADD3 R185, R172.reuse, 0x9, RZ ;  /* 0x00000009acb97810 */ /* 0x040fe40007ffe0ff */
[C---:B------:R-:W-:Y:S02]  /*cd20*/  IADD3 R187, R172.reuse, 0x11, RZ ;  /* 0x00000011acbb7810 */ /* 0x040fe40007ffe0ff */
[C---:B------:R-:W-:Y:S02]  /*cd30*/  ISETP.GE.AND P5, PT, R172.reuse, R234, PT ;  /* 0x000000eaac00720c */ /* 0x040fe40003fa6270 */
[C---:B------:R-:W-:Y:S02]  /*cd40*/  IADD3 R190, R172.reuse, 0x8, RZ ;  /* 0x00000008acbe7810 */ /* 0x040fe40007ffe0ff */
[C---:B------:R-:W-:Y:S02]  /*cd50*/  ISETP.GE.OR P5, PT, R172.reuse, R233, !P5 ;  /* 0x000000e9ac00720c */ /* 0x040fe40006fa6670 */
[C---:B------:R-:W-:Y:S02]  /*cd60*/  IADD3 R174, R172.reuse, 0x19, RZ ;  /* 0x00000019acae7810 */ /* 0x040fe40007ffe0ff */
[C---:B------:R-:W-:Y:S02]  /*cd70*/  ISETP.GE.AND P1, PT, R172.reuse, R232, PT ;  /* 0x000000e8ac00720c */ /* 0x040fe40003f26270 */
[C---:B------:R-:W-:Y:S02]  /*cd80*/  IADD3 R178, R172.reuse, 0x10, RZ ;  /* 0x00000010acb27810 */ /* 0x040fe40007ffe0ff */
[C---:B------:R-:W-:Y:S02]  /*cd90*/  IADD3 R168, R172.reuse, 0x21, RZ ;  /* 0x00000021aca87810 */ /* 0x040fe40007ffe0ff */
[C---:B------:R-:W-:Y:S02]  /*cda0*/  ISETP.GE.OR P1, PT, R172.reuse, R231, !P1 ;  /* 0x000000e7ac00720c */ /* 0x040fe40004f26670 */
[C---:B------:R-:W-:Y:S02]  /*cdb0*/  IADD3 R196, R172.reuse, 0x18, RZ ;  /* 0x00000018acc47810 */ /* 0x040fe40007ffe0ff */
        /* <DEDUP_REMOVED lines=14> */
[----:B------:R-:W-:Y:S02]  /*cea0*/  IADD3 R194, R172, 0x61, RZ ;  /* 0x00000061acc27810 */ /* 0x000fe40007ffe0ff */
[----:B------:R-:W-:Y:S02]  /*ceb0*/  FSEL R3, R4, -INF , !P5 ;  /* 0xff80000004037808 */ /* 0x000fe40006800000 */
[----:B------:R-:W-:Y:S02]  /*cec0*/  FSEL R4, R6, -INF , !P1 ;  /* 0xff80000006047808 */ /* 0x000fe40004800000 */
[C---:B------:R-:W-:Y:S02]  /*ced0*/  ISETP.GE.AND P5, PT, R190.reuse, R234, PT ;  /* 0x000000eabe00720c */ /* 0x040fe40003fa6270 */
[C---:B------:R-:W-:Y:S02]  /*cee0*/  ISETP.GE.AND P1, PT, R190.reuse, R232, PT ;  /* 0x000000e8be00720c */ /* 0x040fe40003f26270 */
[C---:B------:R-:W-:Y:S02]  /*cef0*/  ISETP.GE.OR P5, PT, R190.reuse, R233, !P5 ;  /* 0x000000e9be00720c */ /* 0x040fe40006fa6670 */
[----:B------:R-:W-:Y:S02]  /*cf00*/  ISETP.GE.OR P1, PT, R190, R231, !P1 ;  /* 0x000000e7be00720c */ /* 0x000fe40004f26670 */
[----:B------:R-:W-:Y:S02]  /*cf10*/  FSEL R177, R16, -INF , !P5 ;  /* 0xff80000010b17808 */ /* 0x000fe40006800000 */
[----:B------:R-:W-:Y:S02]  /*cf20*/  FSEL R2, R18, -INF , !P1 ;  /* 0xff80000012027808 */ /* 0x000fe40004800000 */
[-C--:B------:R-:W-:Y:S02]  /*cf30*/  ISETP.GE.AND P5, PT, R178, R234.reuse, PT ;  /* 0x000000eab200720c */ /* 0x080fe40003fa6270 */
[----:B------:R-:W-:Y:S02]  /*cf40*/  ISETP.GE.AND P6, PT, R192, R234, PT ;  /* 0x000000eac000720c */ /* 0x000fe40003fc6270 */
[-C--:B------:R-:W-:Y:S02]  /*cf50*/  ISETP.GE.OR P5, PT, R178, R233.reuse, !P5 ;  /* 0x000000e9b200720c */ /* 0x080fe40006fa6670 */
[----:B------:R-:W-:Y:S02]  /*cf60*/  ISETP.GE.OR P6, PT, R192, R233, !P6 ;  /* 0x000000e9c000720c */ /* 0x000fe400077c6670 */
[----:B------:R-:W-:Y:S02]  /*cf70*/  FSEL R180, R20, -INF , !P5 ;  /* 0xff80000014b47808 */ /* 0x000fe40006800000 */
[----:B------:R-:W-:Y:S02]  /*cf80*/  FSEL R18, R80, -INF , !P6 ;  /* 0xff80000050127808 */ /* 0x000fe40007000000 */
[C---:B------:R-:W-:Y:S02]  /*cf90*/  ISETP.GE.AND P6, PT, R181.reuse, R232, PT ;  /* 0x000000e8b500720c */ /* 0x040fe40003fc6270 */
[C---:B------:R-:W-:Y:S02]  /*cfa0*/  ISETP.GE.AND P5, PT, R196.reuse, R234, PT ;  /* 0x000000eac400720c */ /* 0x040fe40003fa6270 */
[----:B------:R-:W-:Y:S02]  /*cfb0*/  ISETP.GE.OR P6, PT, R181, R231, !P6 ;  /* 0x000000e7b500720c */ /* 0x000fe400077c6670 */
[----:B------:R-:W-:Y:S02]  /*cfc0*/  ISETP.GE.OR P5, PT, R196, R233, !P5 ;  /* 0x000000e9c400720c */ /* 0x000fe40006fa6670 */
[----:B------:R-:W-:Y:S02]  /*cfd0*/  ISETP.GE.AND P0, PT, R0, R232, PT ;  /* 0x000000e80000720c */ /* 0x000fe40003f06270 */
[----:B------:R-:W-:Y:S02]  /*cfe0*/  FSEL R32, R32, -INF , !P5 ;  /* 0xff80000020207808 */ /* 0x000fe40006800000 */
[CC--:B------:R-:W-:Y:S02]  /*cff0*/  ISETP.GE.AND P5, PT, R169.reuse, R234.reuse, PT ;  /* 0x000000eaa900720c */ /* 0x0c0fe40003fa6270 */
[C---:B------:R-:W-:Y:S02]  /*d000*/  ISETP.GE.OR P0, PT, R0.reuse, R231, !P0 ;  /* 0x000000e70000720c */ /* 0x040fe40004706670 */
[----:B------:R-:W-:Y:S02]  /*d010*/  ISETP.GE.OR P5, PT, R169, R233, !P5 ;  /* 0x000000e9a900720c */ /* 0x000fe40006fa6670 */
[C---:B------:R-:W-:Y:S02]  /*d020*/  ISETP.GE.AND P2, PT, R0.reuse, R234, PT ;  /* 0x000000ea0000720c */ /* 0x040fe40003f46270 */
[----:B------:R-:W-:Y:S02]  /*d030*/  FSEL R171, R7, -INF , !P0 ;  /* 0xff80000007ab7808 */ /* 0x000fe40004000000 */
[C---:B------:R-:W-:Y:S02]  /*d040*/  ISETP.GE.AND P0, PT, R185.reuse, R232, PT ;  /* 0x000000e8b900720c */ /* 0x040fe40003f06270 */
[C---:B------:R-:W-:Y:S02]  /*d050*/  ISETP.GE.AND P4, PT, R0.reuse, R230, PT ;  /* 0x000000e60000720c */ /* 0x040fe40003f86270 */
[----:B------:R-:W-:Y:S02]  /*d060*/  ISETP.GE.OR P0, PT, R185, R231, !P0 ;  /* 0x000000e7b900720c */ /* 0x000fe40004706670 */
[C---:B------:R-:W-:Y:S02]  /*d070*/  ISETP.GE.OR P4, PT, R0.reuse, R229, !P4 ;  /* 0x000000e50000720c */ /* 0x040fe40006786670 */
[----:B------:R-:W-:Y:S02]  /*d080*/  FSEL R175, R19, -INF , !P0 ;  /* 0xff80000013af7808 */ /* 0x000fe40004000000 */
[C---:B------:R-:W-:Y:S02]  /*d090*/  ISETP.GE.AND P3, PT, R0.reuse, R228, PT ;  /* 0x000000e40000720c */ /* 0x040fe40003f66270 */
[C---:B------:R-:W-:Y:S02]  /*d0a0*/  ISETP.GE.OR P2, PT, R0.reuse, R233, !P2 ;  /* 0x000000e90000720c */ /* 0x040fe40005746670 */
[----:B------:R-:W-:Y:S02]  /*d0b0*/  ISETP.GE.OR P3, PT, R0, R225, !P3 ;  /* 0x000000e10000720c */ /* 0x000fe40005f66670 */
[----:B------:R-:W-:Y:S02]  /*d0c0*/  FSEL R0, R5, -INF , !P2 ;  /* 0xff80000005007808 */ /* 0x000fe40005000000 */
[----:B------:R-:W-:Y:S02]  /*d0d0*/  ISETP.GE.AND P2, PT, R185, R234, PT ;  /* 0x000000eab900720c */ /* 0x000fe40003f46270 */
[-C--:B------:R-:W-:Y:S02]  /*d0e0*/  ISETP.GE.AND P0, PT, R187, R232.reuse, PT ;  /* 0x000000e8bb00720c */ /* 0x080fe40003f06270 */
[----:B------:R-:W-:Y:S02]  /*d0f0*/  ISETP.GE.OR P2, PT, R185, R233, !P2 ;  /* 0x000000e9b900720c */ /* 0x000fe40005746670 */
[-C--:B------:R-:W-:Y:S02]  /*d100*/  ISETP.GE.OR P0, PT, R187, R231.reuse, !P0 ;  /* 0x000000e7bb00720c */ /* 0x080fe40004706670 */
[----:B------:R-:W-:Y:S02]  /*d110*/  FSEL R176, R17, -INF , !P2 ;  /* 0xff80000011b07808 */ /* 0x000fe40005000000 */
[----:B------:R-:W-:Y:S02]  /*d120*/  FSEL R23, R23, -INF , !P0 ;  /* 0xff80000017177808 */ /* 0x000fe40004000000 */
[C---:B------:R-:W-:Y:S02]  /*d130*/  ISETP.GE.AND P0, PT, R174.reuse, R232, PT ;  /* 0x000000e8ae00720c */ /* 0x040fe40003f06270 */
[CC--:B------:R-:W-:Y:S02]  /*d140*/  ISETP.GE.AND P2, PT, R187.reuse, R234.reuse, PT ;  /* 0x000000eabb00720c */ /* 0x0c0fe40003f46270 */
[----:B------:R-:W-:Y:S02]  /*d150*/  ISETP.GE.OR P0, PT, R174, R231, !P0 ;  /* 0x000000e7ae00720c */ /* 0x000fe40004706670 */
[-C--:B------:R-:W-:Y:S02]  /*d160*/  ISETP.GE.OR P2, PT, R187, R233.reuse, !P2 ;  /* 0x000000e9bb00720c */ /* 0x080fe40005746670 */
[----:B------:R-:W-:Y:S02]  /*d170*/  FSEL R35, R35, -INF , !P0 ;  /* 0xff80000023237808 */ /* 0x000fe40004000000 */
[----:B------:R-:W-:Y:S02]  /*d180*/  FSEL R170, R21, -INF , !P2 ;  /* 0xff80000015aa7808 */ /* 0x000fe40005000000 */
[----:B------:R-:W-:Y:S02]  /*d190*/  FSEL R21, R36, -INF , !P5 ;  /* 0xff80000024157808 */ /* 0x000fe40006800000 */
[----:B------:R-:W-:Y:S02]  /*d1a0*/  IADD3 R36, R172, 0x41, RZ ;  /* 0x00000041ac247810 */ /* 0x000fe40007ffe0ff */
[----:B------:R-:W-:Y:S02]  /*d1b0*/  ISETP.GE.AND P2, PT, R174, R234, PT ;  /* 0x000000eaae00720c */ /* 0x000fe40003f46270 */
[----:B------:R-:W-:Y:S02]  /*d1c0*/  ISETP.GE.AND P0, PT, R168, R232, PT ;  /* 0x000000e8a800720c */ /* 0x000fe40003f06270 */
[----:B------:R-:W-:Y:S02]  /*d1d0*/  ISETP.GE.OR P2, PT, R174, R233, !P2 ;  /* 0x000000e9ae00720c */ /* 0x000fe40005746670 */
[C---:B------:R-:W-:Y:S02]  /*d1e0*/  ISETP.GE.OR P0, PT, R168.reuse, R231, !P0 ;  /* 0x000000e7a800720c */ /* 0x040fe40004706670 */
[----:B------:R-:W-:Y:S02]  /*d1f0*/  FSEL R33, R33, -INF , !P2 ;  /* 0xff80000021217808 */ /* 0x000fe40005000000 */
[C---:B------:R-:W-:Y:S02]  /*d200*/  ISETP.GE.AND P2, PT, R168.reuse, R234, PT ;  /* 0x000000eaa800720c */ /* 0x040fe40003f46270 */
[----:B------:R-:W-:Y:S02]  /*d210*/  FSEL R39, R39, -INF , !P0 ;  /* 0xff80000027277808 */ /* 0x000fe40004000000 */
[C---:B------:R-:W-:Y:S02]  /*d220*/  ISETP.GE.AND P0, PT, R189.reuse, R232, PT ;  /* 0x000000e8bd00720c */ /* 0x040fe40003f06270 */
[----:B------:R-:W-:Y:S02]  /*d230*/  ISETP.GE.OR P2, PT, R168, R233, !P2 ;  /* 0x000000e9a800720c */ /* 0x000fe40005746670 */
[----:B------:R-:W-:Y:S02]  /*d240*/  ISETP.GE.OR P0, PT, R189, R231, !P0 ;  /* 0x000000e7bd00720c */ /* 0x000fe40004706670 */
[----:B------:R-:W-:Y:S02]  /*d250*/  FSEL R37, R37, -INF , !P2 ;  /* 0xff80000025257808 */ /* 0x000fe40005000000 */
[----:B------:R-:W-:Y:S02]  /*d260*/  FSEL R51, R51, -INF , !P0 ;  /* 0xff80000033337808 */ /* 0x000fe40004000000 */
[----:B------:R-:W-:Y:S02]  /*d270*/  ISETP.GE.AND P2, PT, R189, R234, PT ;  /* 0x000000eabd00720c */ /* 0x000fe40003f46270 */
[----:B------:R-:W-:Y:S02]  /*d280*/  ISETP.GE.AND P0, PT, R179, R232, PT ;  /* 0x000000e8b300720c */ /* 0x000fe40003f06270 */
[----:B------:R-:W-:Y:S02]  /*d290*/  ISETP.GE.OR P2, PT, R189, R233, !P2 ;  /* 0x000000e9bd00720c */ /* 0x000fe40005746670 */
[----:B------:R-:W-:Y:S02]  /*d2a0*/  ISETP.GE.OR P0, PT, R179, R231, !P0 ;  /* 0x000000e7b300720c */ /* 0x000fe40004706670 */
[----:B------:R-:W-:Y:S02]  /*d2b0*/  FSEL R49, R49, -INF , !P2 ;  /* 0xff80000031317808 */ /* 0x000fe40005000000 */
[----:B------:R-:W-:Y:S02]  /*d2c0*/  FSEL R55, R55, -INF , !P0 ;  /* 0xff80000037377808 */ /* 0x000fe40004000000 */
[-C--:B------:R-:W-:Y:S02]  /*d2d0*/  ISETP.GE.AND P5, PT, R173, R234.reuse, PT ;  /* 0x000000eaad00720c */ /* 0x080fe40003fa6270 */
[-C--:B------:R-:W-:Y:S02]  /*d2e0*/  ISETP.GE.AND P2, PT, R179, R234.reuse, PT ;  /* 0x000000eab300720c */ /* 0x080fe40003f46270 */
[-C--:B------:R-:W-:Y:S02]  /*d2f0*/  ISETP.GE.OR P5, PT, R173, R233.reuse, !P5 ;  /* 0x000000e9ad00720c */ /* 0x080fe40006fa6670 */
[-C--:B------:R-:W-:Y:S02]  /*d300*/  ISETP.GE.OR P2, PT, R179, R233.reuse, !P2 ;  /* 0x000000e9b300720c */ /* 0x080fe40005746670 */
[----:B------:R-:W-:Y:S02]  /*d310*/  FSEL R48, R48, -INF , !P5 ;  /* 0xff80000030307808 */ /* 0x000fe40006800000 */
[----:B------:R-:W-:Y:S02]  /*d320*/  FSEL R19, R53, -INF , !P2 ;  /* 0xff80000035137808 */ /* 0x000fe40005000000 */
[----:B------:R-:W-:Y:S02]  /*d330*/  ISETP.GE.AND P5, PT, R188, R234, PT ;  /* 0x000000eabc00720c */ /* 0x000fe40003fa6270 */
[-C--:B------:R-:W-:Y:S02]  /*d340*/  ISETP.GE.AND P0, PT, R186, R232.reuse, PT ;  /* 0x000000e8ba00720c */ /* 0x080fe40003f06270 */
[----:B------:R-:W-:Y:S02]  /*d350*/  ISETP.GE.OR P5, PT, R188, R233, !P5 ;  /* 0x000000e9bc00720c */ /* 0x000fe40006fa6670 */
[-C--:B------:R-:W-:Y:S02]  /*d360*/  ISETP.GE.OR P0, PT, R186, R231.reuse, !P0 ;  /* 0x000000e7ba00720c */ /* 0x080fe40004706670 */
[----:B------:R-:W-:Y:S02]  /*d370*/  FSEL R20, R52, -INF , !P5 ;  /* 0xff80000034147808 */ /* 0x000fe40006800000 */
[----:B------:R-:W-:Y:S02]  /*d380*/  FSEL R52, R87, -INF , !P6 ;  /* 0xff80000057347808 */ /* 0x000fe40007000000 */
[----:B------:R-:W-:Y:S02]  /*d390*/  FSEL R67, R67, -INF , !P0 ;  /* 0xff80000043437808 */ /* 0x000fe40004000000 */
[----:B------:R-:W-:Y:S02]  /*d3a0*/  ISETP.GE.AND P0, PT, R36, R232, PT ;  /* 0x000000e82400720c */ /* 0x000fe40003f06270 */
[----:B------:R-:W-:Y:S02]  /*d3b0*/  ISETP.GE.AND P2, PT, R186, R234, PT ;  /* 0x000000eaba00720c */ /* 0x000fe40003f46270 */
[----:B------:R-:W-:Y:S02]  /*d3c0*/  ISETP.GE.OR P0, PT, R36, R231, !P0 ;  /* 0x000000e72400720c */ /* 0x000fe40004706670 */
[----:B------:R-:W-:Y:S02]  /*d3d0*/  ISETP.GE.OR P2, PT, R186, R233, !P2 ;  /* 0x000000e9ba00720c */ /* 0x000fe40005746670 */
[----:B------:R-:W-:Y:S02]  /*d3e0*/  ISETP.GE.AND P1, PT, R178, R232, PT ;  /* 0x000000e8b200720c */ /* 0x000fe40003f26270 */
[----:B------:R-:W-:Y:S02]  /*d3f0*/  FSEL R65, R65, -INF , !P2 ;  /* 0xff80000041417808 */ /* 0x000fe40005000000 */
[----:B------:R-:W-:Y:S02]  /*d400*/  ISETP.GE.AND P2, PT, R36, R234, PT ;  /* 0x000000ea2400720c */ /* 0x000fe40003f46270 */
[----:B------:R-:W-:Y:S02]  /*d410*/  ISETP.GE.OR P1, PT, R178, R231, !P1 ;  /* 0x000000e7b200720c */ /* 0x000fe40004f26670 */
[----:B------:R-:W-:Y:S02]  /*d420*/  ISETP.GE.OR P2, PT, R36, R233, !P2 ;  /* 0x000000e92400720c */ /* 0x000fe40005746670 */
[----:B------:R-:W-:Y:S02]  /*d430*/  FSEL R22, R22, -INF , !P1 ;  /* 0xff80000016167808 */ /* 0x000fe40004800000 */
[CC--:B------:R-:W-:Y:S02]  /*d440*/  ISETP.GE.AND P1, PT, R196.reuse, R232.reuse, PT ;  /* 0x000000e8c400720c */ /* 0x0c0fe40003f26270 */
[----:B------:R-:W-:Y:S02]  /*d450*/  FSEL R69, R69, -INF , !P2 ;  /* 0xff80000045457808 */ /* 0x000fe40005000000 */
[-C--:B------:R-:W-:Y:S02]  /*d460*/  ISETP.GE.OR P1, PT, R196, R231.reuse, !P1 ;  /* 0x000000e7c400720c */ /* 0x080fe40004f26670 */
[----:B------:R-:W-:Y:S02]  /*d470*/  FSEL R71, R71, -INF , !P0 ;  /* 0xff80000047477808 */ /* 0x000fe40004000000 */
[----:B------:R-:W-:Y:S02]  /*d480*/  FSEL R34, R34, -INF , !P1 ;  /* 0xff80000022227808 */ /* 0x000fe40004800000 */
[-C--:B------:R-:W-:Y:S02]  /*d490*/  ISETP.GE.AND P1, PT, R169, R232.reuse, PT ;  /* 0x000000e8a900720c */ /* 0x080fe40003f26270 */
[-C--:B------:R-:W-:Y:S02]  /*d4a0*/  ISETP.GE.AND P0, PT, R183, R232.reuse, PT ;  /* 0x000000e8b700720c */ /* 0x080fe40003f06270 */
[-C--:B------:R-:W-:Y:S02]  /*d4b0*/  ISETP.GE.OR P1, PT, R169, R231.reuse, !P1 ;  /* 0x000000e7a900720c */ /* 0x080fe40004f26670 */
[-C--:B------:R-:W-:Y:S02]  /*d4c0*/  ISETP.GE.OR P0, PT, R183, R231.reuse, !P0 ;  /* 0x000000e7b700720c */ /* 0x080fe40004706670 */
[----:B------:R-:W-:Y:S02]  /*d4d0*/  FSEL R38, R38, -INF , !P1 ;  /* 0xff80000026267808 */ /* 0x000fe40004800000 */
[-C--:B------:R-:W-:Y:S02]  /*d4e0*/  ISETP.GE.AND P1, PT, R173, R232.reuse, PT ;  /* 0x000000e8ad00720c */ /* 0x080fe40003f26270 */
[----:B------:R-:W-:Y:S02]  /*d4f0*/  FSEL R5, R83, -INF , !P0 ;  /* 0xff80000053057808 */ /* 0x000fe40004000000 */
[-C--:B------:R-:W-:Y:S02]  /*d500*/  ISETP.GE.OR P1, PT, R173, R231.reuse, !P1 ;  /* 0x000000e7ad00720c */ /* 0x080fe40004f26670 */
[-C--:B------:R-:W-:Y:S02]  /*d510*/  ISETP.GE.AND P0, PT, R182, R232.reuse, PT ;  /* 0x000000e8b600720c */ /* 0x080fe40003f06270 */
[----:B------:R-:W-:Y:S02]  /*d520*/  FSEL R50, R50, -INF , !P1 ;  /* 0xff80000032327808 */ /* 0x000fe40004800000 */
[----:B------:R-:W-:Y:S02]  /*d530*/  ISETP.GE.AND P1, PT, R188, R232, PT ;  /* 0x000000e8bc00720c */ /* 0x000fe40003f26270 */
[-C--:B------:R-:W-:Y:S02]  /*d540*/  ISETP.GE.OR P0, PT, R182, R231.reuse, !P0 ;  /* 0x000000e7b600720c */ /* 0x080fe40004706670 */
[----:B------:R-:W-:Y:S02]  /*d550*/  ISETP.GE.OR P1, PT, R188, R231, !P1 ;  /* 0x000000e7bc00720c */ /* 0x000fe40004f26670 */
[----:B------:R-:W-:Y:S02]  /*d560*/  FSEL R16, R86, -INF , !P0 ;  /* 0xff80000056107808 */ /* 0x000fe40004000000 */
[----:B------:R-:W-:Y:S02]  /*d570*/  FSEL R54, R54, -INF , !P1 ;  /* 0xff80000036367808 */ /* 0x000fe40004800000 */
[----:B------:R-:W-:Y:S02]  /*d580*/  ISETP.GE.AND P0, PT, R172, R228, PT ;  /* 0x000000e4ac00720c */ /* 0x000fe40003f06270 */
[----:B------:R-:W-:Y:S02]  /*d590*/  FSEL R86, R9, -INF , !P4 ;  /* 0xff80000009567808 */ /* 0x000fe40006000000 */
[----:B------:R-:W-:Y:S02]  /*d5a0*/  FMNMX.FTZ R9, R4, R166, !PT ;  /* 0x000000a604097209 */ /* 0x000fe40007810000 */
[----:B------:R-:W-:Y:S02]  /*d5b0*/  ISETP.GE.OR P0, PT, R172, R225, !P0 ;  /* 0x000000e1ac00720c */ /* 0x000fe40004706670 */
[-C--:B------:R-:W-:Y:S02]  /*d5c0*/  ISETP.GE.AND P2, PT, R183, R234.reuse, PT ;  /* 0x000000eab700720c */ /* 0x080fe40003f46270 */
[----:B------:R-:W-:Y:S02]  /*d5d0*/  FSEL R80, R10, -INF , !P0 ;  /* 0xff8000000a507808 */ /* 0x000fe40004000000 */
[-C--:B------:R-:W-:Y:S02]  /*d5e0*/  ISETP.GE.AND P0, PT, R191, R234.reuse, PT ;  /* 0x000000eabf00720c */ /* 0x080fe40003f06270 */
[-C--:B------:R-:W-:Y:S02]  /*d5f0*/  ISETP.GE.OR P2, PT, R183, R233.reuse, !P2 ;  /* 0x000000e9b700720c */ /* 0x080fe40005746670 */
[-C--:B------:R-:W-:Y:S02]  /*d600*/  ISETP.GE.OR P0, PT, R191, R233.reuse, !P0 ;  /* 0x000000e9bf00720c */ /* 0x080fe40004706670 */
[----:B------:R-:W-:Y:S02]  /*d610*/  FSEL R7, R81, -INF , !P2 ;  /* 0xff80000051077808 */ /* 0x000fe40005000000 */
[----:B------:R-:W-:Y:S02]  /*d620*/  FSEL R53, R96, -INF , !P0 ;  /* 0xff80000060357808 */ /* 0x000fe40004000000 */
[----:B------:R-:W-:Y:S02]  /*d630*/  ISETP.GE.AND P2, PT, R181, R234, PT ;  /* 0x000000eab500720c */ /* 0x000fe40003f46270 */
[----:B------:R-:W-:Y:S02]  /*d640*/  FSEL R81, R11, -INF , !P3 ;  /* 0xff8000000b517808 */ /* 0x000fe40005800000 */
[----:B------:R-:W-:Y:S02]  /*d650*/  ISETP.GE.OR P2, PT, R181, R233, !P2 ;  /* 0x000000e9b500720c */ /* 0x000fe40005746670 */
[-C--:B------:R-:W-:Y:S02]  /*d660*/  ISETP.GE.AND P0, PT, R185, R228.reuse, PT ;  /* 0x000000e4b900720c */ /* 0x080fe40003f06270 */
[----:B------:R-:W-:Y:S02]  /*d670*/  FSEL R17, R85, -INF , !P2 ;  /* 0xff80000055117808 */ /* 0x000fe40005000000 */
[C---:B------:R-:W-:Y:S02]  /*d680*/  ISETP.GE.AND P2, PT, R190.reuse, R228, PT ;  /* 0x000000e4be00720c */ /* 0x040fe40003f46270 */
[-C--:B------:R-:W-:Y:S02]  /*d690*/  ISETP.GE.OR P0, PT, R185, R225.reuse, !P0 ;  /* 0x000000e1b900720c */ /* 0x080fe40004706670 */
[----:B------:R-:W-:Y:S02]  /*d6a0*/  ISETP.GE.OR P2, PT, R190, R225, !P2 ;  /* 0x000000e1be00720c */ /* 0x000fe40005746670 */
[----:B------:R-:W-:Y:S02]  /*d6b0*/  FSEL R96, R15, -INF , !P0 ;  /* 0xff8000000f607808 */ /* 0x000fe40004000000 */
[----:B------:R-:W-:Y:S02]  /*d6c0*/  ISETP.GE.AND P0, PT, R195, R234, PT ;  /* 0x000000eac300720c */ /* 0x000fe40003f06270 */
[----:B------:R-:W-:Y:S02]  /*d6d0*/  ISETP.GE.AND P3, PT, R185, R230, PT ;  /* 0x000000e6b900720c */ /* 0x000fe40003f66270 */
[----:B------:R-:W-:Y:S02]  /*d6e0*/  ISETP.GE.OR P0, PT, R195, R233, !P0 ;  /* 0x000000e9c300720c */ /* 0x000fe40004706670 */
[----:B------:R-:W-:Y:S02]  /*d6f0*/  ISETP.GE.OR P3, PT, R185, R229, !P3 ;  /* 0x000000e5b900720c */ /* 0x000fe40005f66670 */
[----:B------:R-:W-:Y:S02]  /*d700*/  FSEL R202, R100, -INF , !P0 ;  /* 0xff80000064ca7808 */ /* 0x000fe40004000000 */
[----:B------:R-:W-:Y:S02]  /*d710*/  IADD3 R100, R172, 0x69, RZ ;  /* 0x00000069ac647810 */ /* 0x000fe40007ffe0ff */
[----:B------:R-:W-:Y:S02]  /*d720*/  ISETP.GE.AND P0, PT, R187, R228, PT ;  /* 0x000000e4bb00720c */ /* 0x000fe40003f06270 */
[----:B------:R-:W-:Y:S02]  /*d730*/  FMNMX.FTZ R9, R171, R9, !PT ;  /* 0x00000009ab097209 */ /* 0x000fe40007810000 */
[----:B------:R-:W-:Y:S02]  /*d740*/  ISETP.GE.OR P0, PT, R187, R225, !P0 ;  /* 0x000000e1bb00720c */ /* 0x000fe40004706670 */
[----:B------:R-:W-:Y:S02]  /*d750*/  FMNMX.FTZ R9, R2, R9, !PT ;  /* 0x0000000902097209 */ /* 0x000fe40007810000 */
[----:B------:R-:W-:Y:S02]  /*d760*/  FSEL R27, R27, -INF , !P0 ;  /* 0xff8000001b1b7808 */ /* 0x000fe40004000000 */
[----:B------:R-:W-:Y:S02]  /*d770*/  FMNMX.FTZ R9, R175, R9, !PT ;  /* 0x00000009af097209 */ /* 0x000fe40007810000 */
[C---:B------:R-:W-:Y:S02]  /*d780*/  ISETP.GE.AND P5, PT, R193.reuse, R234, PT ;  /* 0x000000eac100720c */ /* 0x040fe40003fa6270 */
[----:B------:R-:W-:Y:S02]  /*d790*/  FMNMX.FTZ R9, R22, R9, !PT ;  /* 0x0000000916097209 */ /* 0x000fe40007810000 */
[C---:B------:R-:W-:Y:S02]  /*d7a0*/  ISETP.GE.OR P5, PT, R193.reuse, R233, !P5 ;  /* 0x000000e9c100720c */ /* 0x040fe40006fa6670 */
[C---:B------:R-:W-:Y:S02]  /*d7b0*/  ISETP.GE.AND P1, PT, R193.reuse, R232, PT ;  /* 0x000000e8c100720c */ /* 0x040fe40003f26270 */
[----:B------:R-:W-:Y:S02]  /*d7c0*/  FSEL R64, R64, -INF , !P5 ;  /* 0xff80000040407808 */ /* 0x000fe40006800000 */
[CC--:B------:R-:W-:Y:S02]  /*d7d0*/  ISETP.GE.AND P5, PT, R184.reuse, R234.reuse, PT ;  /* 0x000000eab800720c */ /* 0x0c0fe40003fa6270 */
[----:B------:R-:W-:Y:S02]  /*d7e0*/  ISETP.GE.OR P1, PT, R193, R231, !P1 ;  /* 0x000000e7c100720c */ /* 0x000fe40004f26670 */
[-C--:B------:R-:W-:Y:S02]  /*d7f0*/  ISETP.GE.OR P5, PT, R184, R233.reuse, !P5 ;  /* 0x000000e9b800720c */ /* 0x080fe40006fa6670 */
[----:B------:R-:W-:Y:S02]  /*d800*/  FSEL R66, R66, -INF , !P1 ;  /* 0xff80000042427808 */ /* 0x000fe40004800000 */
[----:B------:R-:W-:Y:S02]  /*d810*/  FSEL R68, R68, -INF , !P5 ;  /* 0xff80000044447808 */ /* 0x000fe40006800000 */
[----:B------:R-:W-:Y:S02]  /*d820*/  ISETP.GE.AND P5, PT, R182, R234, PT ;  /* 0x000000eab600720c */ /* 0x000fe40003fa6270 */
[----:B------:R-:W-:Y:S02]  /*d830*/  ISETP.GE.AND P1, PT, R184, R232, PT ;  /* 0x000000e8b800720c */ /* 0x000fe40003f26270 */
[----:B------:R-:W-:Y:S02]  /*d840*/  ISETP.GE.OR P5, PT, R182, R233, !P5 ;  /* 0x000000e9b600720c */ /* 0x000fe40006fa6670 */
[----:B------:R-:W-:Y:S02]  /*d850*/  ISETP.GE.OR P1, PT, R184, R231, !P1 ;  /* 0x000000e7b800720c */ /* 0x000fe40004f26670 */
[----:B------:R-:W-:Y:S02]  /*d860*/  FSEL R6, R84, -INF , !P5 ;  /* 0xff80000054067808 */ /* 0x000fe40006800000 */
[----:B------:R-:W-:Y:S02]  /*d870*/  ISETP.GE.AND P5, PT, R190, R230, PT ;  /* 0x000000e6be00720c */ /* 0x000fe40003fa6270 */
[----:B------:R-:W-:Y:S02]  /*d880*/  FSEL R70, R70, -INF , !P1 ;  /* 0xff80000046467808 */ /* 0x000fe40004800000 */
[----:B------:R-:W-:Y:S02]  /*d890*/  ISETP.GE.AND P1, PT, R192, R232, PT ;  /* 0x000000e8c000720c */ /* 0x000fe40003f26270 */
[----:B------:R-:W-:Y:S02]  /*d8a0*/  ISETP.GE.OR P5, PT, R190, R229, !P5 ;  /* 0x000000e5be00720c */ /* 0x000fe40006fa6670 */
[----:B------:R-:W-:Y:S02]  /*d8b0*/  IADD3 R190, R172, 0x59, RZ ;  /* 0x00000059acbe7810 */ /* 0x000fe40007ffe0ff */
[----:B------:R-:W-:Y:S02]  /*d8c0*/  ISETP.GE.OR P1, PT, R192, R231, !P1 ;  /* 0x000000e7c000720c */ /* 0x000fe40004f26670 */
[----:B------:R-:W-:Y:S02]  /*d8d0*/  ISETP.GE.AND P4, PT, R190, R234, PT ;  /* 0x000000eabe00720c */ /* 0x000fe40003f86270 */
[----:B------:R-:W-:Y:S02]  /*d8e0*/  FSEL R82, R82, -INF , !P1 ;  /* 0xff80000052527808 */ /* 0x000fe40004800000 */
[----:B------:R-:W-:Y:S02]  /*d8f0*/  ISETP.GE.AND P1, PT, R172, R230, PT ;  /* 0x000000e6ac00720c */ /* 0x000fe40003f26270 */
[----:B------:R-:W-:Y:S02]  /*d900*/  ISETP.GE.AND P6, PT, R190, R232, PT ;  /* 0x000000e8be00720c */ /* 0x000fe40003fc6270 */
[----:B------:R-:W-:Y:S02]  /*d910*/  ISETP.GE.OR P1, PT, R172, R229, !P1 ;  /* 0x000000e5ac00720c */ /* 0x000fe40004f26670 */
[C---:B------:R-:W-:Y:S02]  /*d920*/  ISETP.GE.OR P4, PT, R190.reuse, R233, !P4 ;  /* 0x000000e9be00720c */ /* 0x040fe40006786670 */
[----:B------:R-:W-:Y:S02]  /*d930*/  ISETP.GE.OR P6, PT, R190, R231, !P6 ;  /* 0x000000e7be00720c */ /* 0x000fe400077c6670 */
[----:B------:R-:W-:Y:S02]  /*d940*/  FSEL R199, R97, -INF , !P4 ;  /* 0xff80000061c77808 */ /* 0x000fe40006000000 */
[----:B------:R-:W-:Y:S02]  /*d950*/  FSEL R97, R14, -INF , !P2 ;  /* 0xff8000000e617808 */ /* 0x000fe40005000000 */
[----:B------:R-:W-:Y:S02]  /*d960*/  FSEL R201, R99, -INF , !P6 ;  /* 0xff80000063c97808 */ /* 0x000fe40007000000 */
[----:B------:R-:W-:Y:S02]  /*d970*/  FSEL R185, R12, -INF , !P5 ;  /* 0xff8000000cb97808 */ /* 0x000fe40006800000 */
[C---:B------:R-:W-:Y:S02]  /*d980*/  ISETP.GE.AND P5, PT, R194.reuse, R234, PT ;  /* 0x000000eac200720c */ /* 0x040fe40003fa6270 */
[CC--:B------:R-:W-:Y:S02]  /*d990*/  ISETP.GE.AND P2, PT, R195.reuse, R232.reuse, PT ;  /* 0x000000e8c300720c */ /* 0x0c0fe40003f46270 */
[C---:B------:R-:W-:Y:S02]  /*d9a0*/  ISETP.GE.AND P6, PT, R194.reuse, R232, PT ;  /* 0x000000e8c200720c */ /* 0x040fe40003fc6270 */
[C---:B------:R-:W-:Y:S02]  /*d9b0*/  ISETP.GE.OR P5, PT, R194.reuse, R233, !P5 ;  /* 0x000000e9c200720c */ /* 0x040fe40006fa6670 */
[-C--:B------:R-:W-:Y:S02]  /*d9c0*/  ISETP.GE.OR P6, PT, R194, R231.reuse, !P6 ;  /* 0x000000e7c200720c */ /* 0x080fe400077c6670 */
[----:B------:R-:W-:Y:S02]  /*d9d0*/  ISETP.GE.OR P2, PT, R195, R231, !P2 ;  /* 0x000000e7c300720c */ /* 0x000fe40005746670 */
[----:B------:R-:W-:Y:S02]  /*d9e0*/  FSEL R250, R101, -INF , !P5 ;  /* 0xff80000065fa7808 */ /* 0x000fe40006800000 */
[----:B------:R-:W-:Y:S02]  /*d9f0*/  IADD3 R101, R172, 0x68, RZ ;  /* 0x00000068ac657810 */ /* 0x000fe40007ffe0ff */
[----:B------:R-:W-:Y:S02]  /*da00*/  ISETP.GE.AND P5, PT, R196, R230, PT ;  /* 0x000000e6c400720c */ /* 0x000fe40003fa6270 */
[C---:B------:R-:W-:Y:S02]  /*da10*/  ISETP.GE.AND P0, PT, R101.reuse, R234, PT ;  /* 0x000000ea6500720c */ /* 0x040fe40003f06270 */
[----:B------:R-:W-:Y:S02]  /*da20*/  FSEL R197, R102, -INF , !P2 ;  /* 0xff80000066c57808 */ /* 0x000fe40005000000 */
[----:B------:R-:W-:Y:S02]  /*da30*/  IADD3 R102, R172, 0x71, RZ ;  /* 0x00000071ac667810 */ /* 0x000fe40007ffe0ff */
[----:B------:R-:W-:Y:S02]  /*da40*/  ISETP.GE.OR P0, PT, R101, R233, !P0 ;  /* 0x000000e96500720c */ /* 0x000fe40004706670 */
[-C--:B------:R-:W-:Y:S02]  /*da50*/  ISETP.GE.AND P2, PT, R196, R228.reuse, PT ;  /* 0x000000e4c400720c */ /* 0x080fe40003f46270 */
[----:B------:R-:W-:Y:S02]  /*da60*/  FSEL R251, R112, -INF , !P0 ;  /* 0xff80000070fb7808 */ /* 0x000fe40004000000 */
[----:B------:R-:W-:Y:S02]  /*da70*/  ISETP.GE.AND P0, PT, R174, R228, PT ;  /* 0x000000e4ae00720c */ /* 0x000fe40003f06270 */
[----:B------:R-:W-:Y:S02]  /*da80*/  IADD3 R112, R172, 0x79, RZ ;  /* 0x00000079ac707810 */ /* 0x000fe40007ffe0ff */
[----:B------:R-:W-:Y:S02]  /*da90*/  ISETP.GE.OR P0, PT, R174, R225, !P0 ;  /* 0x000000e1ae00720c */ /* 0x000fe40004706670 */
[C---:B------:R-:W-:Y:S02]  /*daa0*/  ISETP.GE.AND P4, PT, R178.reuse, R230, PT ;  /* 0x000000e6b200720c */ /* 0x040fe40003f86270 */
[----:B------:R-:W-:Y:S02]  /*dab0*/  FSEL R31, R31, -INF , !P0 ;  /* 0xff8000001f1f7808 */ /* 0x000fe40004000000 */
[-C--:B------:R-:W-:Y:S02]  /*dac0*/  ISETP.GE.OR P4, PT, R178, R229.reuse, !P4 ;  /* 0x000000e5b200720c */ /* 0x080fe40006786670 */
[----:B------:R-:W-:Y:S02]  /*dad0*/  ISETP.GE.OR P5, PT, R196, R229, !P5 ;  /* 0x000000e5c400720c */ /* 0x000fe40006fa6670 */
[----:B------:R-:W-:Y:S02]  /*dae0*/  FSEL R84, R24, -INF , !P4 ;  /* 0xff80000018547808 */ /* 0x000fe40006000000 */
[----:B------:R-:W-:Y:S02]  /*daf0*/  ISETP.GE.AND P4, PT, R100, R234, PT ;  /* 0x000000ea6400720c */ /* 0x000fe40003f86270 */
[----:B------:R-:W-:Y:S02]  /*db00*/  FSEL R99, R28, -INF , !P5 ;  /* 0xff8000001c637808 */ /* 0x000fe40006800000 */
[----:B------:R-:W-:Y:S02]  /*db10*/  ISETP.GE.OR P4, PT, R100, R233, !P4 ;  /* 0x000000e96400720c */ /* 0x000fe40006786670 */
[----:B------:R-:W-:Y:S02]  /*db20*/  ISETP.GE.OR P2, PT, R196, R225, !P2 ;  /* 0x000000e1c400720c */ /* 0x000fe40005746670 */
[----:B------:R-:W-:Y:S02]  /*db30*/  FSEL R196, R103, -INF , !P6 ;  /* 0xff80000067c47808 */ /* 0x000fe40007000000 */
[----:B------:R-:W-:Y:S02]  /*db40*/  ISETP.GE.AND P6, PT, R100, R232, PT ;  /* 0x000000e86400720c */ /* 0x000fe40003fc6270 */
[----:B------:R-:W-:Y:S02]  /*db50*/  IADD3 R103, R172, 0x78, RZ ;  /* 0x00000078ac677810 */ /* 0x000fe40007ffe0ff */
[----:B------:R-:W-:Y:S02]  /*db60*/  ISETP.GE.OR P6, PT, R100, R231, !P6 ;  /* 0x000000e76400720c */ /* 0x000fe400077c6670 */
[----:B------:R-:W-:Y:S02]  /*db70*/  FSEL R200, R113, -INF , !P4 ;  /* 0xff80000071c87808 */ /* 0x000fe40006000000 */
[----:B------:R-:W-:Y:S02]  /*db80*/  IADD3 R113, R172, 0x70, RZ ;  /* 0x00000070ac717810 */ /* 0x000fe40007ffe0ff */
[----:B------:R-:W-:Y:S01]  /*db90*/  FSEL R203, R115, -INF , !P6 ;  /* 0xff80000073cb7808 */ /* 0x000fe20007000000 */
[----:B------:R-:W-:Y:S01]  /*dba0*/  IMAD.MOV.U32 R115, RZ, RZ, R250 ;  /* 0x000000ffff737224 */ /* 0x000fe200078e00fa */
[----:B------:R-:W-:Y:S02]  /*dbb0*/  FSEL R87, R30, -INF , !P2 ;  /* 0xff8000001e577808 */ /* 0x000fe40005000000 */
[----:B------:R-:W-:Y:S02]  /*dbc0*/  ISETP.GE.AND P2, PT, R168, R230, PT ;  /* 0x000000e6a800720c */ /* 0x000fe40003f46270 */
[-C--:B------:R-:W-:Y:S02]  /*dbd0*/  ISETP.GE.AND P6, PT, R102, R234.reuse, PT ;  /* 0x000000ea6600720c */ /* 0x080fe40003fc6270 */
[----:B------:R-:W-:Y:S02]  /*dbe0*/  ISETP.GE.OR P2, PT, R168, R229, !P2 ;  /* 0x000000e5a800720c */ /* 0x000fe40005746670 */
[----:B------:R-:W-:Y:S02]  /*dbf0*/  ISETP.GE.OR P6, PT, R102, R233, !P6 ;  /* 0x000000e96600720c */ /* 0x000fe400077c6670 */
[----:B------:R-:W-:Y:S02]  /*dc00*/  FSEL R30, R41, -INF , !P2 ;  /* 0xff800000291e7808 */ /* 0x000fe40005000000 */
[----:B------:R-:W-:Y:S02]  /*dc10*/  FMNMX.FTZ R41, R23, R9, !PT ;  /* 0x0000000917297209 */ /* 0x000fe40007810000 */
[C---:B------:R-:W-:Y:S02]  /*dc20*/  ISETP.GE.AND P0, PT, R113.reuse, R234, PT ;  /* 0x000000ea7100720c */ /* 0x040fe40003f06270 */
[----:B------:R-:W-:Y:S02]  /*dc30*/  FMNMX.FTZ R41, R34, R41, !PT ;  /* 0x0000002922297209 */ /* 0x000fe40007810000 */
[----:B------:R-:W-:Y:S02]  /*dc40*/  ISETP.GE.OR P0, PT, R113, R233, !P0 ;  /* 0x000000e97100720c */ /* 0x000fe40004706670 */
[----:B------:R-:W-:Y:S02]  /*dc50*/  FMNMX.FTZ R41, R35, R41, !PT ;  /* 0x0000002923297209 */ /* 0x000fe40007810000 */
[----:B------:R-:W-:Y:S02]  /*dc60*/  ISETP.GE.AND P5, PT, R102, R232, PT ;  /* 0x000000e86600720c */ /* 0x000fe40003fa6270 */
[----:B------:R-:W-:Y:S02]  /*dc70*/  FMNMX.FTZ R41, R38, R41, !PT ;  /* 0x0000002926297209 */ /* 0x000fe40007810000 */
[----:B------:R-:W-:Y:S02]  /*dc80*/  ISETP.GE.OR P5, PT, R102, R231, !P5 ;  /* 0x000000e76600720c */ /* 0x000fe40006fa6670 */
[----:B------:R-:W-:Y:S02]  /*dc90*/  FMNMX.FTZ R41, R39, R41, !PT ;  /* 0x0000002927297209 */ /* 0x000fe40007810000 */
[----:B------:R-:W-:Y:S02]  /*dca0*/  FSEL R85, R8, -INF , !P1 ;  /* 0xff80000008557808 */ /* 0x000fe40004800000 */
        /* <DEDUP_REMOVED lines=8> */
[C---:B------:R-:W-:Y:S02]  /*dd30*/  ISETP.GE.AND P1, PT, R191.reuse, R232, PT ;  /* 0x000000e8bf00720c */ /* 0x040fe40003f26270 */
[----:B------:R-:W-:Y:S02]  /*dd40*/  FMNMX.FTZ R8, R180, R8, !PT ;  /* 0x00000008b4087209 */ /* 0x000fe40007810000 */
[----:B------:R-:W-:Y:S02]  /*dd50*/  ISETP.GE.OR P1, PT, R191, R231, !P1 ;  /* 0x000000e7bf00720c */ /* 0x000fe40004f26670 */
[----:B------:R-:W-:Y:S02]  /*dd60*/  FMNMX.FTZ R8, R170, R8, !PT ;  /* 0x00000008aa087209 */ /* 0x000fe40007810000 */
[----:B------:R-:W-:Y:S02]  /*dd70*/  FSEL R198, R98, -INF , !P1 ;  /* 0xff80000062c67808 */ /* 0x000fe40004800000 */
        /* <DEDUP_REMOVED lines=10> */
[----:B------:R-:W-:Y:S02]  /*de20*/  FSEL R178, R13, -INF , !P3 ;  /* 0xff8000000db27808 */ /* 0x000fe40005800000 */
[----:B------:R-:W-:Y:S01]  /*de30*/  FSEL R252, R114, -INF , !P1 ;  /* 0xff80000072fc7808 */ /* 0x000fe20004800000 */
[----:B------:R-:W-:Y:S01]  /*de40*/  IMAD.MOV.U32 R114, RZ, RZ, R199 ;  /* 0x000000ffff727224 */ /* 0x000fe200078e00c7 */
[----:B------:R-:W-:Y:S02]  /*de50*/  ISETP.GE.AND P1, PT, R169, R228, PT ;  /* 0x000000e4a900720c */ /* 0x000fe40003f26270 */
[----:B------:R-:W-:Y:S02]  /*de60*/  ISETP.GE.AND P3, PT, R187, R230, PT ;  /* 0x000000e6bb00720c */ /* 0x000fe40003f66270 */
[----:B------:R-:W-:Y:S02]  /*de70*/  ISETP.GE.OR P1, PT, R169, R225, !P1 ;  /* 0x000000e1a900720c */ /* 0x000fe40004f26670 */
[-C--:B------:R-:W-:Y:S02]  /*de80*/  ISETP.GE.OR P3, PT, R187, R229.reuse, !P3 ;  /* 0x000000e5bb00720c */ /* 0x080fe40005f66670 */
[----:B------:R-:W-:Y:S01]  /*de90*/  FSEL R187, R116, -INF , !P0 ;  /* 0xff80000074bb7808 */ /* 0x000fe20004000000 */
[----:B------:R-:W-:Y:S01]  /*dea0*/  IMAD.MOV.U32 R116, RZ, RZ, R197 ;  /* 0x000000ffff747224 */ /* 0x000fe200078e00c5 */
[----:B------:R-:W-:Y:S02]  /*deb0*/  ISETP.GE.AND P0, PT, R168, R228, PT ;  /* 0x000000e4a800720c */ /* 0x000fe40003f06270 */
[----:B------:R-:W-:Y:S02]  /*dec0*/  FSEL R83, R25, -INF , !P3 ;  /* 0xff80000019537808 */ /* 0x000fe40005800000 */
[----:B------:R-:W-:Y:S02]  /*ded0*/  ISETP.GE.AND P3, PT, R174, R230, PT ;  /* 0x000000e6ae00720c */ /* 0x000fe40003f66270 */
[----:B------:R-:W-:Y:S02]  /*dee0*/  FSEL R25, R42, -INF , !P1 ;  /* 0xff8000002a197808 */ /* 0x000fe40004800000 */
[----:B------:R-:W-:Y:S02]  /*def0*/  ISETP.GE.AND P1, PT, R103, R232, PT ;  /* 0x000000e86700720c */ /* 0x000fe40003f26270 */
[----:B------:R-:W-:Y:S02]  /*df00*/  ISETP.GE.OR P3, PT, R174, R229, !P3 ;  /* 0x000000e5ae00720c */ /* 0x000fe40005f66670 */
[----:B------:R-:W-:Y:S02]  /*df10*/  FSEL R174, R117, -INF , !P6 ;  /* 0xff80000075ae7808 */ /* 0x000fe40007000000 */
[----:B------:R-:W-:Y:S02]  /*df20*/  ISETP.GE.OR P1, PT, R103, R231, !P1 ;  /* 0x000000e76700720c */ /* 0x000fe40004f26670 */
[----:B------:R-:W-:Y:S02]  /*df30*/  FSEL R98, R29, -INF , !P3 ;  /* 0xff8000001d627808 */ /* 0x000fe40005800000 */
        /* <DEDUP_REMOVED lines=8> */
[----:B------:R-:W-:Y:S02]  /*dfc0*/  ISETP.GE.AND P0, PT, R112, R232, PT ;  /* 0x000000e87000720c */ /* 0x000fe40003f06270 */
[----:B------:R-:W-:Y:S02]  /*dfd0*/  FSEL R130, R130, -INF , !P1 ;  /* 0xff80000082827808 */ /* 0x000fe40004800000 */
[----:B------:R-:W-:Y:S02]  /*dfe0*/  ISETP.GE.AND P1, PT, R188, R228, PT ;  /* 0x000000e4bc00720c */ /* 0x000fe40003f26270 */
[----:B------:R-:W-:Y:S02]  /*dff0*/  ISETP.GE.OR P0, PT, R112, R231, !P0 ;  /* 0x000000e77000720c */ /* 0x000fe40004706670 */
[----:B------:R-:W-:Y:S02]  /*e000*/  ISETP.GE.OR P1, PT, R188, R225, !P1 ;  /* 0x000000e1bc00720c */ /* 0x000fe40004f26670 */
[----:B------:R-:W-:Y:S02]  /*e010*/  FSEL R131, R131, -INF , !P0 ;  /* 0xff80000083837808 */ /* 0x000fe40004000000 */
[----:B------:R-:W-:Y:S02]  /*e020*/  FSEL R58, R58, -INF , !P1 ;  /* 0xff8000003a3a7808 */ /* 0x000fe40004800000 */
[-C--:B------:R-:W-:Y:S02]  /*e030*/  ISETP.GE.AND P0, PT, R179, R230.reuse, PT ;  /* 0x000000e6b300720c */ /* 0x080fe40003f06270 */
[----:B------:R-:W-:Y:S02]  /*e040*/  FMNMX.FTZ R43, R85, R165, !PT ;  /* 0x000000a5552b7209 */ /* 0x000fe40007810000 */
[----:B------:R-:W-:Y:S02]  /*e050*/  ISETP.GE.OR P0, PT, R179, R229, !P0 ;  /* 0x000000e5b300720c */ /* 0x000fe40004706670 */
[----:B------:R-:W-:Y:S02]  /*e060*/  FMNMX.FTZ R43, R86, R43, !PT ;  /* 0x0000002b562b7209 */ /* 0x000fe40007810000 */
[----:B------:R-:W-:Y:S02]  /*e070*/  FSEL R57, R57, -INF , !P0 ;  /* 0xff80000039397808 */ /* 0x000fe40004000000 */
[----:B------:R-:W-:Y:S02]  /*e080*/  FMNMX.FTZ R43, R185, R43, !PT ;  /* 0x0000002bb92b7209 */ /* 0x000fe40007810000 */
[-C--:B------:R-:W-:Y:S02]  /*e090*/  ISETP.GE.AND P6, PT, R173, R230.reuse, PT ;  /* 0x000000e6ad00720c */ /* 0x080fe40003fc6270 */
[----:B------:R-:W-:Y:S02]  /*e0a0*/  ISETP.GE.AND P4, PT, R169, R230, PT ;  /* 0x000000e6a900720c */ /* 0x000fe40003f86270 */
[-C--:B------:R-:W-:Y:S02]  /*e0b0*/  ISETP.GE.OR P6, PT, R173, R229.reuse, !P6 ;  /* 0x000000e5ad00720c */ /* 0x080fe400077c6670 */
[----:B------:R-:W-:Y:S02]  /*e0c0*/  ISETP.GE.OR P4, PT, R169, R229, !P4 ;  /* 0x000000e5a900720c */ /* 0x000fe40006786670 */
[----:B------:R-:W-:Y:S02]  /*e0d0*/  FSEL R44, R44, -INF , !P6 ;  /* 0xff8000002c2c7808 */ /* 0x000fe40007000000 */
[C---:B------:R-:W-:Y:S02]  /*e0e0*/  ISETP.GE.AND P6, PT, R179.reuse, R228, PT ;  /* 0x000000e4b300720c */ /* 0x040fe40003fc6270 */
[----:B------:R-:W-:Y:S02]  /*e0f0*/  FSEL R169, R118, -INF , !P3 ;  /* 0xff80000076a97808 */ /* 0x000fe40005800000 */
        /* <DEDUP_REMOVED lines=8> */
[C---:B------:R-:W-:Y:S02]  /*e180*/  ISETP.GE.AND P6, PT, R182.reuse, R230, PT ;  /* 0x000000e6b600720c */ /* 0x040fe40003fc6270 */
[C---:B------:R-:W-:Y:S02]  /*e190*/  ISETP.GE.AND P3, PT, R173.reuse, R228, PT ;  /* 0x000000e4ad00720c */ /* 0x040fe40003f66270 */
[----:B------:R-:W-:Y:S02]  /*e1a0*/  ISETP.GE.OR P6, PT, R182, R229, !P6 ;  /* 0x000000e5b600720c */ /* 0x000fe400077c6670 */
[----:B------:R-:W-:Y:S02]  /*e1b0*/  ISETP.GE.OR P3, PT, R173, R225, !P3 ;  /* 0x000000e1ad00720c */ /* 0x000fe40005f66670 */
[----:B------:R-:W-:Y:S02]  /*e1c0*/  FSEL R173, R129, -INF , !P4 ;  /* 0xff80000081ad7808 */ /* 0x000fe40006000000 */
[----:B------:R-:W-:Y:S02]  /*e1d0*/  ISETP.GE.AND P4, PT, R188, R230, PT ;  /* 0x000000e6bc00720c */ /* 0x000fe40003f86270 */
[----:B------:R-:W-:Y:S02]  /*e1e0*/  FSEL R46, R46, -INF , !P3 ;  /* 0xff8000002e2e7808 */ /* 0x000fe40005800000 */
[----:B------:R-:W-:Y:S02]  /*e1f0*/  ISETP.GE.OR P4, PT, R188, R229, !P4 ;  /* 0x000000e5bc00720c */ /* 0x000fe40006786670 */
[CC--:B------:R-:W-:Y:S02]  /*e200*/  ISETP.GE.AND P3, PT, R193.reuse, R228.reuse, PT ;  /* 0x000000e4c100720c */ /* 0x0c0fe40003f66270 */
[----:B------:R-:W-:Y:S02]  /*e210*/  FSEL R56, R56, -INF , !P4 ;  /* 0xff80000038387808 */ /* 0x000fe40006000000 */
[-C--:B------:R-:W-:Y:S02]  /*e220*/  ISETP.GE.OR P3, PT, R193, R225.reuse, !P3 ;  /* 0x000000e1c100720c */ /* 0x080fe40005f66670 */
[-C--:B------:R-:W-:Y:S02]  /*e230*/  ISETP.GE.AND P4, PT, R186, R228.reuse, PT ;  /* 0x000000e4ba00720c */ /* 0x080fe40003f86270 */
[----:B------:R-:W-:Y:S02]  /*e240*/  FSEL R15, R62, -INF , !P3 ;  /* 0xff8000003e0f7808 */ /* 0x000fe40005800000 */
[----:B------:R-:W-:Y:S02]  /*e250*/  FSEL R62, R88, -INF , !P6 ;  /* 0xff800000583e7808 */ /* 0x000fe40007000000 */
[-C--:B------:R-:W-:Y:S02]  /*e260*/  ISETP.GE.OR P4, PT, R186, R225.reuse, !P4 ;  /* 0x000000e1ba00720c */ /* 0x080fe40006786670 */
[CC--:B------:R-:W-:Y:S02]  /*e270*/  ISETP.GE.AND P3, PT, R192.reuse, R228.reuse, PT ;  /* 0x000000e4c000720c */ /* 0x0c0fe40003f66270 */
[----:B------:R-:W-:Y:S02]  /*e280*/  FSEL R63, R63, -INF , !P4 ;  /* 0xff8000003f3f7808 */ /* 0x000fe40006000000 */
[-C--:B------:R-:W-:Y:S02]  /*e290*/  ISETP.GE.OR P3, PT, R192, R225.reuse, !P3 ;  /* 0x000000e1c000720c */ /* 0x080fe40005f66670 */
[-C--:B------:R-:W-:Y:S02]  /*e2a0*/  ISETP.GE.AND P6, PT, R190, R228.reuse, PT ;  /* 0x000000e4be00720c */ /* 0x080fe40003fc6270 */
[----:B------:R-:W-:Y:S02]  /*e2b0*/  ISETP.GE.AND P1, PT, R184, R228, PT ;  /* 0x000000e4b800720c */ /* 0x000fe40003f26270 */
[-C--:B------:R-:W-:Y:S02]  /*e2c0*/  ISETP.GE.OR P6, PT, R190, R225.reuse, !P6 ;  /* 0x000000e1be00720c */ /* 0x080fe400077c6670 */
[----:B------:R-:W-:Y:S02]  /*e2d0*/  ISETP.GE.OR P1, PT, R184, R225, !P1 ;  /* 0x000000e1b800720c */ /* 0x000fe40004f26670 */
[C---:B------:R-:W-:Y:S02]  /*e2e0*/  ISETP.GE.AND P4, PT, R183.reuse, R230, PT ;  /* 0x000000e6b700720c */ /* 0x040fe40003f86270 */
[----:B------:R-:W-:Y:S02]  /*e2f0*/  FSEL R74, R74, -INF , !P1 ;  /* 0xff8000004a4a7808 */ /* 0x000fe40004800000 */
[C---:B------:R-:W-:Y:S02]  /*e300*/  ISETP.GE.AND P1, PT, R182.reuse, R228, PT ;  /* 0x000000e4b600720c */ /* 0x040fe40003f26270 */
[----:B------:R-:W-:Y:S02]  /*e310*/  ISETP.GE.OR P4, PT, R183, R229, !P4 ;  /* 0x000000e5b700720c */ /* 0x000fe40006786670 */
[----:B------:R-:W-:Y:S02]  /*e320*/  ISETP.GE.OR P1, PT, R182, R225, !P1 ;  /* 0x000000e1b600720c */ /* 0x000fe40004f26670 */
[----:B------:R-:W-:Y:S01]  /*e330*/  FSEL R13, R77, -INF , !P4 ;  /* 0xff8000004d0d7808 */ /* 0x000fe20006000000 */
[----:B------:R-:W-:Y:S01]  /*e340*/  IMAD.MOV.U32 R77, RZ, RZ, R251 ;  /* 0x000000ffff4d7224 */ /* 0x000fe200078e00fb */
[C---:B------:R-:W-:Y:S02]  /*e350*/  ISETP.GE.AND P4, PT, R191.reuse, R230, PT ;  /* 0x000000e6bf00720c */ /* 0x040fe40003f86270 */
[----:B------:R-:W-:Y:S01]  /*e360*/  FSEL R199, R90, -INF , !P1 ;  /* 0xff8000005ac77808 */ /* 0x000fe20004800000 */
[----:B------:R-:W-:Y:S01]  /*e370*/  IMAD.MOV.U32 R90, RZ, RZ, R114 ;  /* 0x000000ffff5a7224 */ /* 0x000fe200078e0072 */
[----:B------:R-:W-:Y:S01]  /*e380*/  ISETP.GE.OR P4, PT, R191, R229, !P4 ;  /* 0x000000e5bf00720c */ /* 0x000fe20006786670 */
[----:B------:R-:W-:Y:S01]  /*e390*/  IMAD.MOV.U32 R114, RZ, RZ, R198 ;  /* 0x000000ffff727224 */ /* 0x000fe200078e00c6 */
[C---:B------:R-:W-:Y:S02]  /*e3a0*/  ISETP.GE.AND P1, PT, R195.reuse, R228, PT ;  /* 0x000000e4c300720c */ /* 0x040fe40003f26270 */
[CC--:B------:R-:W-:Y:S02]  /*e3b0*/  ISETP.GE.AND P0, PT, R184.reuse, R230.reuse, PT ;  /* 0x000000e6b800720c */ /* 0x0c0fe40003f06270 */
[----:B------:R-:W-:Y:S02]  /*e3c0*/  ISETP.GE.OR P1, PT, R195, R225, !P1 ;  /* 0x000000e1c300720c */ /* 0x000fe40004f26670 */
[----:B------:R-:W-:Y:S02]  /*e3d0*/  ISETP.GE.OR P0, PT, R184, R229, !P0 ;  /* 0x000000e5b800720c */ /* 0x000fe40004706670 */
[C---:B------:R-:W-:Y:S02]  /*e3e0*/  ISETP.GE.AND P2, PT, R189.reuse, R230, PT ;  /* 0x000000e6bd00720c */ /* 0x040fe40003f46270 */
[----:B------:R-:W-:Y:S02]  /*e3f0*/  FSEL R12, R72, -INF , !P0 ;  /* 0xff800000480c7808 */ /* 0x000fe40004000000 */
[----:B------:R-:W-:Y:S02]  /*e400*/  FMNMX.FTZ R72, R66, R41, !PT ;  /* 0x0000002942487209 */ /* 0x000fe40007810000 */
[-C--:B------:R-:W-:Y:S02]  /*e410*/  ISETP.GE.OR P2, PT, R189, R229.reuse, !P2 ;  /* 0x000000e5bd00720c */ /* 0x080fe40005746670 */
[----:B------:R-:W-:Y:S02]  /*e420*/  FMNMX.FTZ R72, R67, R72, !PT ;  /* 0x0000004843487209 */ /* 0x000fe40007810000 */
[----:B------:R-:W-:Y:S02]  /*e430*/  FSEL R45, R45, -INF , !P2 ;  /* 0xff8000002d2d7808 */ /* 0x000fe40005000000 */
[----:B------:R-:W-:Y:S02]  /*e440*/  ISETP.GE.AND P2, PT, R193, R230, PT ;  /* 0x000000e6c100720c */ /* 0x000fe40003f46270 */
[-C--:B------:R-:W-:Y:S02]  /*e450*/  ISETP.GE.AND P0, PT, R183, R228.reuse, PT ;  /* 0x000000e4b700720c */ /* 0x080fe40003f06270 */
[----:B------:R-:W-:Y:S02]  /*e460*/  ISETP.GE.OR P2, PT, R193, R229, !P2 ;  /* 0x000000e5c100720c */ /* 0x000fe40005746670 */
[-C--:B------:R-:W-:Y:S02]  /*e470*/  ISETP.GE.OR P0, PT, R183, R225.reuse, !P0 ;  /* 0x000000e1b700720c */ /* 0x080fe40004706670 */
[----:B------:R-:W-:Y:S02]  /*e480*/  FSEL R29, R60, -INF , !P2 ;  /* 0xff8000003c1d7808 */ /* 0x000fe40005000000 */
[----:B------:R-:W-:Y:S01]  /*e490*/  FSEL R60, R92, -INF , !P4 ;  /* 0xff8000005c3c7808 */ /* 0x000fe20006000000 */
[----:B------:R-:W-:Y:S01]  /*e4a0*/  IMAD.MOV.U32 R92, RZ, RZ, R202 ;  /* 0x000000ffff5c7224 */ /* 0x000fe200078e00ca */
[C---:B------:R-:W-:Y:S02]  /*e4b0*/  ISETP.GE.AND P2, PT, R36.reuse, R228, PT ;  /* 0x000000e42400720c */ /* 0x040fe40003f46270 */
[----:B------:R-:W-:Y:S02]  /*e4c0*/  FSEL R9, R79, -INF , !P0 ;  /* 0xff8000004f097808 */ /* 0x000fe40004000000 */
[----:B------:R-:W-:Y:S02]  /*e4d0*/  ISETP.GE.OR P2, PT, R36, R225, !P2 ;  /* 0x000000e12400720c */ /* 0x000fe40005746670 */
[----:B------:R-:W-:Y:S02]  /*e4e0*/  FMNMX.FTZ R36, R49, R10, !PT ;  /* 0x0000000a31247209 */ /* 0x000fe40007810000 */
[----:B------:R-:W-:Y:S02]  /*e4f0*/  FSEL R10, R78, -INF , !P3 ;  /* 0xff8000004e0a7808 */ /* 0x000fe40005800000 */
[----:B------:R-:W-:Y:S02]  /*e500*/  FMNMX.FTZ R36, R20, R36, !PT ;  /* 0x0000002414247209 */ /* 0x000fe40007810000 */
[C---:B------:R-:W-:Y:S02]  /*e510*/  ISETP.GE.AND P0, PT, R190.reuse, R230, PT ;  /* 0x000000e6be00720c */ /* 0x040fe40003f06270 */
[----:B------:R-:W-:Y:S02]  /*e520*/  FMNMX.FTZ R36, R19, R36, !PT ;  /* 0x0000002413247209 */ /* 0x000fe40007810000 */
[-C--:B------:R-:W-:Y:S02]  /*e530*/  ISETP.GE.OR P0, PT, R190, R229.reuse, !P0 ;  /* 0x000000e5be00720c */ /* 0x080fe40004706670 */
[----:B------:R-:W-:Y:S02]  /*e540*/  FMNMX.FTZ R36, R64, R36, !PT ;  /* 0x0000002440247209 */ /* 0x000fe40007810000 */
[----:B------:R-:W-:Y:S02]  /*e550*/  FSEL R78, R93, -INF , !P0 ;  /* 0xff8000005d4e7808 */ /* 0x000fe40004000000 */
[----:B------:R-:W-:Y:S02]  /*e560*/  FSEL R93, R95, -INF , !P6 ;  /* 0xff8000005f5d7808 */ /* 0x000fe40007000000 */
[CC--:B------:R-:W-:Y:S02]  /*e570*/  ISETP.GE.AND P6, PT, R100.reuse, R230.reuse, PT ;  /* 0x000000e66400720c */ /* 0x0c0fe40003fc6270 */
[C---:B------:R-:W-:Y:S02]  /*e580*/  ISETP.GE.AND P0, PT, R101.reuse, R230, PT ;  /* 0x000000e66500720c */ /* 0x040fe40003f06270 */
[-C--:B------:R-:W-:Y:S02]  /*e590*/  ISETP.GE.OR P6, PT, R100, R229.reuse, !P6 ;  /* 0x000000e56400720c */ /* 0x080fe400077c6670 */
[-C--:B------:R-:W-:Y:S02]  /*e5a0*/  ISETP.GE.OR P0, PT, R101, R229.reuse, !P0 ;  /* 0x000000e56500720c */ /* 0x080fe40004706670 */
[----:B------:R-:W-:Y:S02]  /*e5b0*/  FMNMX.FTZ R36, R65, R36, !PT ;  /* 0x0000002441247209 */ /* 0x000fe40007810000 */
[----:B------:R-:W-:Y:S02]  /*e5c0*/  FSEL R108, R108, -INF , !P0 ;  /* 0xff8000006c6c7808 */ /* 0x000fe40004000000 */
[----:B------:R-:W-:Y:S02]  /*e5d0*/  FMNMX.FTZ R36, R68, R36, !PT ;  /* 0x0000002444247209 */ /* 0x000fe40007810000 */
[----:B------:R-:W-:Y:S01]  /*e5e0*/  FSEL R8, R75, -INF , !P2 ;  /* 0xff8000004b087808 */ /* 0x000fe20005000000 */
[----:B------:R-:W-:Y:S01]  /*e5f0*/  IMAD.MOV.U32 R75, RZ, RZ, R196 ;  /* 0x000000ffff4b7224 */ /* 0x000fe200078e00c4 */
[----:B------:R-:W-:Y:S02]  /*e600*/  FMNMX.FTZ R36, R69, R36, !PT ;  /* 0x0000002445247209 */ /* 0x000fe40007810000 */
[C---:B------:R-:W-:Y:S02]  /*e610*/  ISETP.GE.AND P2, PT, R181.reuse, R230, PT ;  /* 0x000000e6b500720c */ /* 0x040fe40003f46270 */
[----:B------:R-:W-:Y:S02]  /*e620*/  FMNMX.FTZ R36, R18, R36, !PT ;  /* 0x0000002412247209 */ /* 0x000fe40007810000 */
[----:B------:R-:W-:Y:S02]  /*e630*/  ISETP.GE.OR P2, PT, R181, R229, !P2 ;  /* 0x000000e5b500720c */ /* 0x000fe40005746670 */
[----:B------:R-:W-:Y:S02]  /*e640*/  FMNMX.FTZ R36, R7, R36, !PT ;  /* 0x0000002407247209 */ /* 0x000fe40007810000 */
[----:B------:R-:W-:Y:S02]  /*e650*/  ISETP.GE.AND P4, PT, R194, R228, PT ;  /* 0x000000e4c200720c */ /* 0x000fe40003f86270 */
[----:B------:R-:W-:Y:S02]  /*e660*/  FMNMX.FTZ R36, R6, R36, !PT ;  /* 0x0000002406247209 */ /* 0x000fe40007810000 */
[-C--:B------:R-:W-:Y:S02]  /*e670*/  ISETP.GE.OR P4, PT, R194, R225.reuse, !P4 ;  /* 0x000000e1c200720c */ /* 0x080fe40006786670 */
[----:B------:R-:W-:Y:S02]  /*e680*/  FMNMX.FTZ R36, R17, R36, !PT ;  /* 0x0000002411247209 */ /* 0x000fe40007810000 */
[C---:B------:R-:W-:Y:S02]  /*e690*/  ISETP.GE.AND P0, PT, R102.reuse, R228, PT ;  /* 0x000000e46600720c */ /* 0x040fe40003f06270 */
[----:B------:R-:W-:Y:S02]  /*e6a0*/  FMNMX.FTZ R36, R53, R36, !PT ;  /* 0x0000002435247209 */ /* 0x000fe40007810000 */
[-C--:B------:R-:W-:Y:S02]  /*e6b0*/  ISETP.GE.OR P0, PT, R102, R225.reuse, !P0 ;  /* 0x000000e16600720c */ /* 0x080fe40004706670 */
[----:B------:R-:W-:Y:S02]  /*e6c0*/  FMNMX.FTZ R36, R90, R36, !PT ;  /* 0x000000245a247209 */ /* 0x000fe40007810000 */
[----:B------:R-:W-:Y:S02]  /*e6d0*/  FSEL R197, R123, -INF , !P0 ;  /* 0xff8000007bc57808 */ /* 0x000fe40004000000 */
[----:B------:R-:W-:Y:S02]  /*e6e0*/  FMNMX.FTZ R36, R92, R36, !PT ;  /* 0x000000245c247209 */ /* 0x000fe40007810000 */
[----:B------:R-:W-:Y:S02]  /*e6f0*/  ISETP.GE.AND P3, PT, R191, R228, PT ;  /* 0x000000e4bf00720c */ /* 0x000fe40003f66270 */
[----:B------:R-:W-:Y:S02]  /*e700*/  FMNMX.FTZ R36, R115, R36, !PT ;  /* 0x0000002473247209 */ /* 0x000fe40007810000 */
[-C--:B------:R-:W-:Y:S02]  /*e710*/  ISETP.GE.OR P3, PT, R191, R225.reuse, !P3 ;  /* 0x000000e1bf00720c */ /* 0x080fe40005f66670 */
[----:B------:R-:W-:Y:S02]  /*e720*/  FMNMX.FTZ R36, R77, R36, !PT ;  /* 0x000000244d247209 */ /* 0x000fe40007810000 */
[----:B------:R-:W-:Y:S02]  /*e730*/  FSEL R42, R94, -INF , !P3 ;  /* 0xff8000005e2a7808 */ /* 0x000fe40005800000 */
[----:B------:R-:W-:Y:S02]  /*e740*/  FSEL R94, R107, -INF , !P4 ;  /* 0xff8000006b5e7808 */ /* 0x000fe40006000000 */
[C---:B------:R-:W-:Y:S02]  /*e750*/  ISETP.GE.AND P3, PT, R101.reuse, R228, PT ;  /* 0x000000e46500720c */ /* 0x040fe40003f66270 */
[----:B------:R-:W-:Y:S02]  /*e760*/  FMNMX.FTZ R36, R200, R36, !PT ;  /* 0x00000024c8247209 */ /* 0x000fe40007810000 */
[----:B------:R-:W-:Y:S01]  /*e770*/  ISETP.GE.OR P3, PT, R101, R225, !P3 ;  /* 0x000000e16500720c */ /* 0x000fe20005f66670 */
[----:B------:R-:W-:Y:S01]  /*e780*/  IMAD.MOV.U32 R101, RZ, RZ, R42 ;  /* 0x000000ffff657224 */ /* 0x000fe200078e002a */
        /* <DEDUP_REMOVED lines=48> */
[C---:B------:R-:W-:Y:S04]  /*ea90*/  ISETP.GE.AND P5, PT, R189.reuse, R228, PT ;  /* 0x000000e4bd00720c */ /* 0x040fe80003fa6270 */
[----:B------:R-:W-:Y:S04]  /*eaa0*/  ISETP.GE.OR P5, PT, R189, R225, !P5 ;  /* 0x000000e1bd00720c */ /* 0x000fe80006fa6670 */
[----:B------:R-:W-:Y:S02]  /*eab0*/  FSEL R47, R47, -INF , !P5 ;  /* 0xff8000002f2f7808 */ /* 0x000fe40006800000 */
[C---:B------:R-:W-:Y:S02]  /*eac0*/  ISETP.GE.AND P5, PT, R186.reuse, R230, PT ;  /* 0x000000e6ba00720c */ /* 0x040fe40003fa6270 */
[----:B------:R-:W-:Y:S02]  /*ead0*/  FMNMX.FTZ R42, R47, R42, !PT ;  /* 0x0000002a2f2a7209 */ /* 0x000fe40007810000 */
[----:B------:R-:W-:Y:S02]  /*eae0*/  ISETP.GE.OR P5, PT, R186, R229, !P5 ;  /* 0x000000e5ba00720c */ /* 0x000fe40006fa6670 */
[----:B------:R-:W-:Y:S02]  /*eaf0*/  FMNMX.FTZ R72, R58, R42, !PT ;  /* 0x0000002a3a487209 */ /* 0x000fe40007810000 */
[----:B------:R-:W-:Y:S01]  /*eb00*/  FSEL R28, R61, -INF , !P5 ;  /* 0xff8000003d1c7808 */ /* 0x000fe20006800000 */
[----:B------:R-:W-:Y:S01]  /*eb10*/  SHFL.BFLY PT, R42, R36, 0x1, 0x1f ;  /* 0x0c201f00242a7f89 */ /* 0x000fe200000e0000 */
[----:B------:R-:W-:Y:S02]  /*eb20*/  FSEL R61, R89, -INF , !P2 ;  /* 0xff800000593d7808 */ /* 0x000fe40005000000 */
[----:B------:R-:W-:Y:S02]  /*eb30*/  FMNMX.FTZ R72, R59, R72, !PT ;  /* 0x000000483b487209 */ /* 0x000fe40007810000 */
[----:B------:R-:W-:Y:S02]  /*eb40*/  FMNMX.FTZ R43, R28, R43, !PT ;  /* 0x0000002b1c2b7209 */ /* 0x000fe40007810000 */
[----:B------:R-:W-:Y:S02]  /*eb50*/  FMNMX.FTZ R72, R15, R72, !PT ;  /* 0x000000480f487209 */ /* 0x000fe40007810000 */
[----:B------:R-:W-:Y:S02]  /*eb60*/  ISETP.GE.AND P5, PT, R192, R230, PT ;  /* 0x000000e6c000720c */ /* 0x000fe40003fa6270 */
[----:B------:R-:W-:Y:S02]  /*eb70*/  FMNMX.FTZ R72, R63, R72, !PT ;  /* 0x000000483f487209 */ /* 0x000fe40007810000 */
[----:B------:R-:W-:Y:S02]  /*eb80*/  FMNMX.FTZ R43, R12, R43, !PT ;  /* 0x0000002b0c2b7209 */ /* 0x000fe40007810000 */
[----:B------:R-:W-:Y:S02]  /*eb90*/  ISETP.GE.OR P5, PT, R192, R229, !P5 ;  /* 0x000000e5c000720c */ /* 0x000fe40006fa6670 */
[----:B------:R-:W-:Y:S02]  /*eba0*/  FMNMX.FTZ R73, R11, R43, !PT ;  /* 0x0000002b0b497209 */ /* 0x000fe40007810000 */
[----:B------:R-:W-:Y:S01]  /*ebb0*/  FSEL R14, R76, -INF , !P5 ;  /* 0xff8000004c0e7808 */ /* 0x000fe20006800000 */
[----:B------:R-:W1:Y:S01]  /*ebc0*/  SHFL.BFLY PT, R43, R41, 0x2, 0x1f ;  /* 0x0c401f00292b7f89 */ /* 0x000e6200000e0000 */
[----:B------:R-:W-:Y:S02]  /*ebd0*/  FSEL R76, R109, -INF , !P6 ;  /* 0xff8000006d4c7808 */ /* 0x000fe40007000000 */
        /* <DEDUP_REMOVED lines=8> */
[----:B------:R-:W-:Y:S02]  /*ec60*/  ISETP.GE.AND P5, PT, R181, R228, PT ;  /* 0x000000e4b500720c */ /* 0x000fe40003fa6270 */
[----:B------:R-:W-:Y:S02]  /*ec70*/  FMNMX.FTZ R73, R60, R73, !PT ;  /* 0x000000493c497209 */ /* 0x000fe40007810000 */
[----:B------:R-:W-:Y:S02]  /*ec80*/  FMNMX.FTZ R72, R10, R72, !PT ;  /* 0x000000480a487209 */ /* 0x000fe40007810000 */
[----:B-1----:R-:W-:Y:S02]  /*ec90*/  FMNMX.FTZ R41, R41, R43, !PT ;  /* 0x0000002b29297209 */ /* 0x002fe40007810000 */
[----:B------:R-:W-:Y:S02]  /*eca0*/  ISETP.GE.OR P5, PT, R181, R225, !P5 ;  /* 0x000000e1b500720c */ /* 0x000fe40006fa6670 */
[----:B------:R-:W-:Y:S02]  /*ecb0*/  ISETP.GE.AND P2, PT, R195, R230, PT ;  /* 0x000000e6c300720c */ /* 0x000fe40003f46270 */
[----:B------:R-:W-:Y:S02]  /*ecc0*/  FSEL R88, R91, -INF , !P5 ;  /* 0xff8000005b587808 */ /* 0x000fe40006800000 */
[----:B------:R-:W-:Y:S02]  /*ecd0*/  ISETP.GE.OR P2, PT, R195, R229, !P2 ;  /* 0x000000e5c300720c */ /* 0x000fe40005746670 */
[----:B------:R-:W-:Y:S02]  /*ece0*/  FMNMX.FTZ R72, R9, R72, !PT ;  /* 0x0000004809487209 */ /* 0x000fe40007810000 */
[----:B------:R-:W-:Y:S01]  /*ecf0*/  FSEL R79, R104, -INF , !P2 ;  /* 0xff800000684f7808 */ /* 0x000fe20005000000 */
[----:B------:R-:W-:Y:S01]  /*ed00*/  IMAD.MOV.U32 R104, RZ, RZ, R201 ;  /* 0x000000ffff687224 */ /* 0x000fe200078e00c9 */
[----:B------:R-:W-:Y:S02]  /*ed10*/  ISETP.GE.AND P2, PT, R100, R228, PT ;  /* 0x000000e46400720c */ /* 0x000fe40003f46270 */
[----:B------:R-:W-:Y:S02]  /*ed20*/  ISETP.GE.AND P5, PT, R194, R230, PT ;  /* 0x000000e6c200720c */ /* 0x000fe40003fa6270 */
[----:B------:R-:W-:Y:S02]  /*ed30*/  ISETP.GE.OR P2, PT, R100, R225, !P2 ;  /* 0x000000e16400720c */ /* 0x000fe40005746670 */
[----:B------:R-:W-:Y:S02]  /*ed40*/  FMNMX.FTZ R36, R36, R42, !PT ;  /* 0x0000002a24247209 */ /* 0x000fe40007810000 */
[----:B------:R-:W-:Y:S02]  /*ed50*/  FMNMX.FTZ R42, R199, R72, !PT ;  /* 0x00000048c72a7209 */ /* 0x000fe40007810000 */
[----:B------:R-:W1:Y:S01]  /*ed60*/  SHFL.BFLY PT, R72, R41, 0x1, 0x1f ;  /* 0x0c201f0029487f89 */ /* 0x000e6200000e0000 */
[----:B------:R-:W-:Y:S01]  /*ed70*/  FMUL.FTZ R202, R36, c[0x0][0x23c] ;  /* 0x00008f0024ca7a20 */ /* 0x000fe20000410000 */
[----:B------:R-:W-:Y:S02]  /*ed80*/  FMNMX.FTZ R42, R88, R42, !PT ;  /* 0x0000002a582a7209 */ /* 0x000fe40007810000 */
[----:B------:R-:W-:Y:S02]  /*ed90*/  FSETP.NEU.FTZ.AND P3, PT, R36, -INF , PT ;  /* 0xff8000002400780b */ /* 0x000fe40003f7d000 */
[----:B------:R-:W-:Y:S02]  /*eda0*/  ISETP.GE.OR P5, PT, R194, R229, !P5 ;  /* 0x000000e5c200720c */ /* 0x000fe40006fa6670 */
[----:B------:R-:W-:Y:S02]  /*edb0*/  FSEL R202, R202, RZ, P3 ;  /* 0x000000ffcaca7208 */ /* 0x000fe40001800000 */
[----:B------:R-:W-:Y:S02]  /*edc0*/  FSEL R89, R105, -INF , !P5 ;  /* 0xff80000069597808 */ /* 0x000fe40006800000 */
[----:B------:R-:W-:Y:S01]  /*edd0*/  FSEL R194, R121, -INF , !P4 ;  /* 0xff80000079c27808 */ /* 0x000fe20006000000 */
[--C-:B------:R-:W-:Y:S01]  /*ede0*/  FFMA.FTZ R117, R21, c[0x0][0x23c], -R202.reuse ;  /* 0x00008f0015757a23 */ /* 0x100fe200000108ca */
[----:B------:R-:W-:Y:S01]  /*edf0*/  ISETP.GE.AND P4, PT, R103, R228, PT ;  /* 0x000000e46700720c */ /* 0x000fe20003f86270 */
[--C-:B------:R-:W-:Y:S01]  /*ee00*/  FFMA.FTZ R110, R48, c[0x0][0x23c], -R202.reuse ;  /* 0x00008f00306e7a23 */ /* 0x100fe200000108ca */
[----:B------:R-:W-:Y:S01]  /*ee10*/  FMNMX.FTZ R42, R101, R42, !PT ;  /* 0x0000002a652a7209 */ /* 0x000fe20007810000 */
[--C-:B------:R-:W-:Y:S01]  /*ee20*/  FFMA.FTZ R123, R33, c[0x0][0x23c], -R202.reuse ;  /* 0x00008f00217b7a23 */ /* 0x100fe200000108ca */
[----:B------:R-:W-:Y:S01]  /*ee30*/  ISETP.GE.OR P4, PT, R103, R225, !P4 ;  /* 0x000000e16700720c */ /* 0x000fe20006786670 */
[----:B------:R-:W-:Y:S01]  /*ee40*/  MUFU.EX2 R117, R117 ;  /* 0x0000007500757308 */ /* 0x000fe20000000800 */
[----:B------:R-:W-:Y:S01]  /*ee50*/  FFMA.FTZ R103, R49, c[0x0][0x23c], -R202 ;  /* 0x00008f0031677a23 */ /* 0x000fe200000108ca */
[----:B------:R-:W-:Y:S01]  /*ee60*/  FMNMX.FTZ R42, R93, R42, !PT ;  /* 0x0000002a5d2a7209 */ /* 0x000fe20007810000 */
[----:B------:R-:W-:Y:S01]  /*ee70*/  IMAD.MOV.U32 R33, RZ, RZ, R77 ;  /* 0x000000ffff217224 */ /* 0x000fe200078e004d */
[----:B------:R-:W-:Y:S01]  /*ee80*/  FSEL R192, R126, -INF , !P4 ;  /* 0xff8000007ec07808 */ /* 0x000fe20006000000 */
[----:B------:R-:W-:Y:S01]  /*ee90*/  IMAD.MOV.U32 R126, RZ, RZ, R94 ;  /* 0x000000ffff7e7224 */ /* 0x000fe200078e005e */
[----:B------:R-:W-:Y:S01]  /*eea0*/  ISETP.GE.AND P5, PT, R113, R230, PT ;  /* 0x000000e67100720c */ /* 0x000fe20003fa6270 */
[--C-:B------:R-:W-:Y:S01]  /*eeb0*/  FFMA.FTZ R181, R177, c[0x0][0x23c], -R202.reuse ;  /* 0x00008f00b1b57a23 */ /* 0x100fe200000108ca */
[----:B------:R-:W-:Y:S01]  /*eec0*/  FSEL R91, R106, -INF , !P1 ;  /* 0xff8000006a5b7808 */ /* 0x000fe20004800000 */
[----:B------:R-:W-:Y:S01]  /*eed0*/  FFMA.FTZ R188, R3, c[0x0][0x23c], -R202 ;  /* 0x00008f0003bc7a23 */ /* 0x000fe200000108ca */
[----:B------:R-:W-:Y:S01]  /*eee0*/  MUFU.EX2 R123, R123 ;  /* 0x0000007b007b7308 */ /* 0x000fe20000000800 */
[----:B-1----:R-:W-:Y:S01]  /*eef0*/  FMNMX.FTZ R3, R41, R72, !PT ;  /* 0x0000004829037209 */ /* 0x002fe20007810000 */
[----:B------:R-:W-:Y:S01]  /*ef00*/  IMAD.MOV.U32 R72, RZ, RZ, R108 ;  /* 0x000000ffff487224 */ /* 0x000fe200078e006c */
[----:B------:R-:W-:Y:S01]  /*ef10*/  FMNMX.FTZ R42, R91, R42, !PT ;  /* 0x0000002a5b2a7209 */ /* 0x000fe20007810000 */
[--C-:B------:R-:W-:Y:S01]  /*ef20*/  FFMA.FTZ R184, R0, c[0x0][0x23c], -R202.reuse ;  /* 0x00008f0000b87a23 */ /* 0x100fe200000108ca */
[C---:B------:R-:W-:Y:S01]  /*ef30*/  ISETP.GE.OR P5, PT, R113.reuse, R229, !P5 ;  /* 0x000000e57100720c */ /* 0x040fe20006fa6670 */
[--C-:B------:R-:W-:Y:S01]  /*ef40*/  FFMA.FTZ R180, R180, c[0x0][0x23c], -R202.reuse ;  /* 0x00008f00b4b47a23 */ /* 0x100fe200000108ca */
[-C--:B------:R-:W-:Y:S01]  /*ef50*/  ISETP.GE.AND P1, PT, R113, R228.reuse, PT ;  /* 0x000000e47100720c */ /* 0x080fe20003f26270 */
[--C-:B------:R-:W-:Y:S01]  /*ef60*/  FFMA.FTZ R170, R170, c[0x0][0x23c], -R202.reuse ;  /* 0x00008f00aaaa7a23 */ /* 0x100fe200000108ca */
[----:B------:R-:W-:Y:S01]  /*ef70*/  FSEL R250, R111, -INF , !P2 ;  /* 0xff8000006ffa7808 */ /* 0x000fe20005000000 */
[----:B------:R-:W-:Y:S01]  /*ef80*/  MUFU.EX2 R188, R188 ;  /* 0x000000bc00bc7308 */ /* 0x000fe20000000800 */
[----:B------:R-:W-:Y:S01]  /*ef90*/  ISETP.GE.OR P1, PT, R113, R225, !P1 ;  /* 0x000000e17100720c */ /* 0x000fe20004f26670 */
[--C-:B------:R-:W-:Y:S01]  /*efa0*/  FFMA.FTZ R111, R37, c[0x0][0x23c], -R202.reuse ;  /* 0x00008f00256f7a23 */ /* 0x100fe200000108ca */
[----:B------:R-:W-:Y:S01]  /*efb0*/  FSEL R196, R124, -INF , !P6 ;  /* 0xff8000007cc47808 */ /* 0x000fe20007000000 */
[----:B------:R-:W-:Y:S01]  /*efc0*/  FFMA.FTZ R187, R187, c[0x0][0x23c], -R202 ;  /* 0x00008f00bbbb7a23 */ /* 0x000fe200000108ca */
[----:B------:R-:W-:Y:S01]  /*efd0*/  FSEL R195, R122, -INF , !P1 ;  /* 0xff8000007ac37808 */ /* 0x000fe20004800000 */
[----:B------:R-:W-:Y:S01]  /*efe0*/  IMAD.MOV.U32 R122, RZ, RZ, R200 ;  /* 0x000000ffff7a7224 */ /* 0x000fe200078e00c8 */
[----:B------:R-:W-:Y:S01]  /*eff0*/  ISETP.GE.AND P2, PT, R112, R228, PT ;  /* 0x000000e47000720c */ /* 0x000fe20003f46270 */
[----:B------:R-:W-:Y:S01]  /*f000*/  FMUL.FTZ R200, R3, c[0x0][0x23c] ;  /* 0x00008f0003c87a20 */ /* 0x000fe20000410000 */
[----:B------:R-:W-:Y:S01]  /*f010*/  FMNMX.FTZ R73, R78, R73, !PT ;  /* 0x000000494e497209 */ /* 0x000fe20007810000 */
[----:B------:R-:W-:Y:S01]  /*f020*/  MUFU.EX2 R184, R184 ;  /* 0x000000b800b87308 */ /* 0x000fe20000000800 */
[----:B------:R-:W-:Y:S01]  /*f030*/  ISETP.GE.OR P2, PT, R112, R225, !P2 ;  /* 0x000000e17000720c */ /* 0x000fe20005746670 */
[----:B------:R-:W-:Y:S01]  /*f040*/  FFMA.FTZ R174, R174, c[0x0][0x23c], -R202 ;  /* 0x00008f00aeae7a23 */ /* 0x000fe200000108ca */
[----:B------:R-:W-:Y:S02]  /*f050*/  FMNMX.FTZ R73, R79, R73, !PT ;  /* 0x000000494f497209 */ /* 0x000fe40007810000 */
[----:B------:R-:W-:Y:S02]  /*f060*/  FSEL R41, R127, -INF , !P2 ;  /* 0xff8000007f297808 */ /* 0x000fe40005000000 */
[----:B------:R-:W-:Y:S02]  /*f070*/  FMNMX.FTZ R73, R89, R73, !PT ;  /* 0x0000004959497209 */ /* 0x000fe40007810000 */
[----:B------:R-:W-:Y:S01]  /*f080*/  FSETP.NEU.FTZ.AND P2, PT, R3, -INF , PT ;  /* 0xff8000000300780b */ /* 0x000fe20003f5d000 */
[----:B------:R-:W-:Y:S01]  /*f090*/  MUFU.EX2 R181, R181 ;  /* 0x000000b500b57308 */ /* 0x000fe20000000800 */
[----:B------:R-:W-:Y:S02]  /*f0a0*/  FMNMX.FTZ R43, R108, R73, !PT ;  /* 0x000000496c2b7209 */ /* 0x000fe40007810000 */
[----:B------:R-:W-:Y:S02]  /*f0b0*/  FMNMX.FTZ R73, R94, R42, !PT ;  /* 0x0000002a5e497209 */ /* 0x000fe40007810000 */
[----:B------:R-:W-:Y:S02]  /*f0c0*/  FSEL R200, R200, RZ, P2 ;  /* 0x000000ffc8c87208 */ /* 0x000fe40001000000 */
[----:B------:R-:W-:Y:S02]  /*f0d0*/  FMNMX.FTZ R73, R251, R73, !PT ;  /* 0x00000049fb497209 */ /* 0x000fe40007810000 */
[----:B------:R-:W-:Y:S01]  /*f0e0*/  FSEL R193, R120, -INF , !P5 ;  /* 0xff80000078c17808 */ /* 0x000fe20006800000 */
[----:B------:R-:W-:Y:S01]  /*f0f0*/  MUFU.EX2 R180, R180 ;  /* 0x000000b400b47308 */ /* 0x000fe20000000800 */
[--C-:B------:R-:W-:Y:S01]  /*f100*/  FFMA.FTZ R108, R50, c[0x0][0x23c], -R200.reuse ;  /* 0x00008f00326c7a23 */ /* 0x100fe200000108c8 */
[----:B------:R-:W-:Y:S01]  /*f110*/  ISETP.GE.AND P5, PT, R112, R230, PT ;  /* 0x000000e67000720c */ /* 0x000fe20003fa6270 */
[--C-:B------:R-:W-:Y:S01]  /*f120*/  FFMA.FTZ R100, R51, c[0x0][0x23c], -R200.reuse ;  /* 0x00008f0033647a23 */ /* 0x100fe200000108c8 */
[----:B------:R-:W-:Y:S01]  /*f130*/  FMNMX.FTZ R73, R250, R73, !PT ;  /* 0x00000049fa497209 */ /* 0x000fe20007810000 */
[----:B------:R-:W-:Y:S01]  /*f140*/  LDSM.16.MT88.4 R48, [R211+0x4000] ;  /* 0x00400000d330783b */ /* 0x000fe20000004200 */
[--C-:B------:R-:W-:Y:S01]  /*f150*/  FFMA.FTZ R95, R54, c[0x0][0x23c], -R200.reuse ;  /* 0x00008f00365f7a23 */ /* 0x100fe200000108c8 */
[----:B------:R-:W-:Y:S01]  /*f160*/  ISETP.GE.OR P5, PT, R112, R229, !P5 ;  /* 0x000000e57000720c */ /* 0x000fe20006fa6670 */
[--C-:B------:R-:W-:Y:S01]  /*f170*/  FFMA.FTZ R94, R55, c[0x0][0x23c], -R200.reuse ;  /* 0x00008f00375e7a23 */ /* 0x100fe200000108c8 */
[----:B------:R-:W-:Y:S01]  /*f180*/  FMNMX.FTZ R73, R195, R73, !PT ;  /* 0x00000049c3497209 */ /* 0x000fe20007810000 */
[----:B------:R-:W-:Y:S01]  /*f190*/  MUFU.EX2 R170, R170 ;  /* 0x000000aa00aa7308 */ /* 0x000fe20000000800 */
[--C-:B------:R-:W-:Y:S01]  /*f1a0*/  FFMA.FTZ R129, R22, c[0x0][0x23c], -R200.reuse ;  /* 0x00008f0016817a23 */ /* 0x100fe200000108c8 */
[----:B------:R-:W-:Y:S01]  /*f1b0*/  FMNMX.FTZ R43, R76, R43, !PT ;  /* 0x0000002b4c2b7209 */ /* 0x000fe20007810000 */
[----:B------:R-:W-:Y:S01]  /*f1c0*/  IMAD.MOV.U32 R22, RZ, RZ, R115 ;  /* 0x000000ffff167224 */ /* 0x000fe200078e0073 */
[----:B------:R-:W-:Y:S01]  /*f1d0*/  FMNMX.FTZ R73, R197, R73, !PT ;  /* 0x00000049c5497209 */ /* 0x000fe20007810000 */
[----:B------:R-:W-:Y:S01]  /*f1e0*/  FFMA.FTZ R128, R23, c[0x0][0x23c], -R200 ;  /* 0x00008f0017807a23 */ /* 0x000fe200000108c8 */
[----:B------:R-:W-:Y:S01]  /*f1f0*/  FSEL R198, R125, -INF , !P5 ;  /* 0xff8000007dc67808 */ /* 0x000fe20006800000 */
[----:B------:R-:W-:Y:S01]  /*f200*/  IMAD.MOV.U32 R23, RZ, RZ, R114 ;  /* 0x000000ffff177224 */ /* 0x000fe200078e0072 */
[----:B------:R-:W-:Y:S01]  /*f210*/  FMNMX.FTZ R0, R192, R73, !PT ;  /* 0x00000049c0007209 */ /* 0x000fe20007810000 */
[----:B------:R-:W-:Y:S01]  /*f220*/  IMAD.MOV.U32 R73, RZ, RZ, R93 ;  /* 0x000000ffff497224 */ /* 0x000fe200078e005d */
[----:B------:R-:W-:Y:S01]  /*f230*/  MUFU.EX2 R129, R129 ;  /* 0x0000008100817308 */ /* 0x000fe20000000800 */
[--C-:B------:R-:W-:Y:S01]  /*f240*/  FFMA.FTZ R252, R252, c[0x0][0x23c], -R200.reuse ;  /* 0x00008f00fcfc7a23 */ /* 0x100fe200000108c8 */
[----:B------:R-:W-:Y:S01]  /*f250*/  FMNMX.FTZ R0, R41, R0, !PT ;  /* 0x0000000029007209 */ /* 0x000fe20007810000 */
[--C-:B------:R-:W-:Y:S01]  /*f260*/  FFMA.FTZ R203, R203, c[0x0][0x23c], -R200.reuse ;  /* 0x00008f00cbcb7a23 */ /* 0x100fe200000108c8 */
[----:B------:R-:W-:Y:S01]  /*f270*/  FMNMX.FTZ R43, R193, R43, !PT ;  /* 0x0000002bc12b7209 */ /* 0x000fe20007810000 */
[--C-:B------:R-:W-:Y:S02]  /*f280*/  FFMA.FTZ R191, R4, c[0x0][0x23c], -R200.reuse ;  /* 0x00008f0004bf7a23 */ /* 0x100fe400000108c8 */
[----:B------:R-:W1:Y:S01]  /*f290*/  SHFL.BFLY PT, R4, R0, 0x2, 0x1f ;  /* 0x0c401f0000047f89 */ /* 0x000e6200000e0000 */
[--C-:B------:R-:W-:Y:S01]  /*f2a0*/  FFMA.FTZ R183, R2, c[0x0][0x23c], -R200.reuse ;  /* 0x00008f0002b77a23 */ /* 0x100fe200000108c8 */
[----:B------:R-:W-:Y:S01]  /*f2b0*/  FMNMX.FTZ R43, R194, R43, !PT ;  /* 0x0000002bc22b7209 */ /* 0x000fe20007810000 */
[----:B------:R-:W-:Y:S01]  /*f2c0*/  MUFU.EX2 R128, R128 ;  /* 0x0000008000807308 */ /* 0x000fe20000000800 */
[--C-:B------:R-:W-:Y:S01]  /*f2d0*/  FFMA.FTZ R109, R39, c[0x0][0x23c], -R200.reuse ;  /* 0x00008f00276d7a23 */ /* 0x100fe200000108c8 */
[----:B------:R-:W-:Y:S01]  /*f2e0*/  FSEL R39, R3, RZ, P2 ;  /* 0x000000ff03277208 */ /* 0x000fe20001000000 */
[----:B------:R-:W-:Y:S01]  /*f2f0*/  FFMA.FTZ R120, R35, c[0x0][0x23c], -R200 ;  /* 0x00008f0023787a23 */ /* 0x000fe200000108c8 */
[----:B------:R-:W-:Y:S01]  /*f300*/  FMNMX.FTZ R43, R196, R43, !PT ;  /* 0x0000002bc42b7209 */ /* 0x000fe20007810000 */
[----:B------:R-:W-:Y:S02]  /*f310*/  IMAD.MOV.U32 R35, RZ, RZ, R75 ;  /* 0x000000ffff237224 */ /* 0x000fe400078e004b */
[----:B------:R-:W-:Y:S01]  /*f320*/  FADD.FTZ R39, -R39, R166 ;  /* 0x000000a627277221 */ /* 0x000fe20000010100 */
[----:B------:R-:W-:Y:S01]  /*f330*/  FMNMX.FTZ R43, R198, R43, !PT ;  /* 0x0000002bc62b7209 */ /* 0x000fe20007810000 */
[----:B------:R-:W-:Y:S01]  /*f340*/  FFMA.FTZ R179, R171, c[0x0][0x23c], -R200 ;  /* 0x00008f00abb37a23 */ /* 0x000fe200000108c8 */
[----:B------:R-:W-:Y:S01]  /*f350*/  MUFU.EX2 R191, R191 ;  /* 0x000000bf00bf7308 */ /* 0x000fe20000000800 */
[----:B------:R-:W-:Y:S02]  /*f360*/  FMUL.FTZ R39, R39, c[0x0][0x23c] ;  /* 0x00008f0027277a20 */ /* 0x000fe40000410000 */
[----:B------:R-:W-:Y:S01]  /*f370*/  FFMA.FTZ R171, R176, c[0x0][0x23c], -R202 ;  /* 0x00008f00b0ab7a23 */ /* 0x000fe200000108ca */
[----:B------:R-:W2:Y:S01]  /*f380*/  SHFL.BFLY PT, R42, R43, 0x2, 0x1f ;  /* 0x0c401f002b2a7f89 */ /* 0x000ea200000e0000 */
[--C-:B------:R-:W-:Y:S02]  /*f390*/  FFMA.FTZ R175, R175, c[0x0][0x23c], -R200.reuse ;  /* 0x00008f00afaf7a23 */ /* 0x100fe400000108c8 */
[--C-:B------:R-:W-:Y:S02]  /*f3a0*/  FFMA.FTZ R75, R71, c[0x0][0x23c], -R200.reuse ;  /* 0x00008f00474b7a23 */ /* 0x100fe400000108c8 */
[----:B------:R-:W-:Y:S01]  /*f3b0*/  FFMA.FTZ R71, R82, c[0x0][0x23c], -R200 ;  /* 0x00008f0052477a23 */ /* 0x000fe200000108c8 */
[----:B------:R-:W-:Y:S01]  /*f3c0*/  MUFU.EX2 R179, R179 ;  /* 0x000000b300b37308 */ /* 0x000fe20000000800 */
[----:B-1----:R-:W-:Y:S01]  /*f3d0*/  FMNMX.FTZ R4, R0, R4, !PT ;  /* 0x0000000400047209 */ /* 0x002fe20007810000 */
[--C-:B------:R-:W-:Y:S02]  /*f3e0*/  FFMA.FTZ R82, R6, c[0x0][0x23c], -R202.reuse ;  /* 0x00008f0006527a23 */ /* 0x100fe400000108ca */
[----:B------:R-:W-:Y:S02]  /*f3f0*/  FFMA.FTZ R125, R32, c[0x0][0x23c], -R202 ;  /* 0x00008f00207d7a23 */ /* 0x000fe400000108ca */
[----:B------:R-:W1:Y:S01]  /*f400*/  SHFL.BFLY PT, R0, R4, 0x1, 0x1f ;  /* 0x0c201f0004007f89 */ /* 0x000e6200000e0000 */
[----:B------:R-:W-:Y:S02]  /*f410*/  FFMA.FTZ R121, R34, c[0x0][0x23c], -R200 ;  /* 0x00008f0022797a23 */ /* 0x000fe400000108c8 */
[----:B------:R-:W-:Y:S01]  /*f420*/  IMAD.MOV.U32 R34, RZ, RZ, R76 ;  /* 0x000000ffff227224 */ /* 0x000fe200078e004c */
[----:B------:R-:W-:Y:S01]  /*f430*/  MUFU.EX2 R171, R171 ;  /* 0x000000ab00ab7308 */ /* 0x000fe20000000800 */
[----:B------:R-:W-:Y:S02]  /*f440*/  FFMA.FTZ R76, R69, c[0x0][0x23c], -R202 ;  /* 0x00008f00454c7a23 */ /* 0x000fe400000108ca */
[--C-:B------:R-:W-:Y:S02]  /*f450*/  FFMA.FTZ R130, R130, c[0x0][0x23c], -R200.reuse ;  /* 0x00008f0082827a23 */ /* 0x100fe400000108c8 */
[--C-:B------:R-:W-:Y:S01]  /*f460*/  FFMA.FTZ R169, R169, c[0x0][0x23c], -R200.reuse ;  /* 0x00008f00a9a97a23 */ /* 0x100fe200000108c8 */
[----:B--2---:R-:W-:Y:S04]  /*f470*/  FMNMX.FTZ R42, R43, R42, !PT ;  /* 0x0000002a2b2a7209 */ /* 0x004fe80007810000 */
[----:B------:R-:W-:Y:S01]  /*f480*/  MUFU.EX2 R183, R183 ;  /* 0x000000b700b77308 */ /* 0x000fe20000000800 */
[----:B------:R-:W2:Y:S09]  /*f490*/  SHFL.BFLY PT, R43, R42, 0x1, 0x1f ;  /* 0x0c201f002a2b7f89 */ /* 0x000eb200000e0000 */
[----:B------:R-:W-:Y:S01]  /*f4a0*/  MUFU.EX2 R175, R175 ;  /* 0x000000af00af7308 */ /* 0x000fe20000000800 */
[----:B-1----:R-:W-:Y:S01]  /*f4b0*/  FMNMX.FTZ R0, R4, R0, !PT ;  /* 0x0000000004007209 */ /* 0x002fe20007810000 */
[----:B------:R-:W-:Y:S02]  /*f4c0*/  IMAD.MOV.U32 R4, RZ, RZ, R89 ;  /* 0x000000ffff047224 */ /* 0x000fe400078e0059 */
[----:B------:R-:W-:Y:S01]  /*f4d0*/  FFMA.FTZ R89, R66, c[0x0][0x23c], -R200 ;  /* 0x00008f0042597a23 */ /* 0x000fe200000108c8 */
[----:B------:R-:W-:Y:S05]  /*f4e0*/  FSETP.NEU.FTZ.AND P0, PT, R0, -INF , PT ;  /* 0xff8000000000780b */ /* 0x000fea0003f1d000 */
[----:B------:R-:W1:Y:S01]  /*f4f0*/  MUFU.EX2 R39, R39 ;  /* 0x0000002700277308 */ /* 0x000e620000000800 */
[----:B--2---:R-:W-:Y:S09]  /*f500*/  FMNMX.FTZ R2, R42, R43, !PT ;  /* 0x0000002b2a027209 */ /* 0x004ff20007810000 */
[----:B------:R-:W-:Y:S01]  /*f510*/  MUFU.EX2 R125, R125 ;  /* 0x0000007d007d7308 */ /* 0x000fe20000000800 */
[C---:B------:R-:W-:Y:S01]  /*f520*/  FSETP.NEU.FTZ.AND P1, PT, R2.reuse, -INF , PT ;  /* 0xff8000000200780b */ /* 0x040fe20003f3d000 */
[----:B------:R-:W-:Y:S05]  /*f530*/  FMUL.FTZ R201, R2, c[0x0][0x23c] ;  /* 0x00008f0002c97a20 */ /* 0x000fea0000410000 */
[----:B------:R-:W-:Y:S03]  /*f540*/  FSEL R201, R201, RZ, P1 ;  /* 0x000000ffc9c97208 */ /* 0x000fe60000800000 */
[----:B------:R-:W-:Y:S02]  /*f550*/  MUFU.EX2 R121, R121 ;  /* 0x0000007900797308 */ /* 0x000fe40000000800 */
[----:B------:R-:W-:Y:S02]  /*f560*/  FFMA.FTZ R93, R56, c[0x0][0x23c], -R201 ;  /* 0x00008f00385d7a23 */ /* 0x000fe400000108c9 */
[----:B------:R-:W-:Y:S02]  /*f570*/  IMAD.MOV.U32 R56, RZ, RZ, R23 ;  /* 0x000000ffff387224 */ /* 0x000fe400078e0017 */
[----:B------:R-:W-:Y:S02]  /*f580*/  IMAD.MOV.U32 R23, RZ, RZ, R78 ;  /* 0x000000ffff177224 */ /* 0x000fe400078e004e */
[----:B------:R-:W-:Y:S02]  /*f590*/  FFMA.FTZ R182, R86, c[0x0][0x23c], -R201 ;  /* 0x00008f0056b67a23 */ /* 0x000fe400000108c9 */
[----:B------:R-:W-:Y:S01]  /*f5a0*/  MUFU.EX2 R120, R120 ;  /* 0x0000007800787308 */ /* 0x000fe20000000800 */
[----:B------:R-:W-:Y:S02]  /*f5b0*/  IMAD.MOV.U32 R166, RZ, RZ, R23 ;  /* 0x000000ffffa67224 */ /* 0x000fe400078e0017 */
[----:B------:R-:W-:Y:S02]  /*f5c0*/  IMAD.MOV.U32 R86, RZ, RZ, R199 ;  /* 0x000000ffff567224 */ /* 0x000fe400078e00c7 */
[----:B-1----:R-:W-:Y:S02]  /*f5d0*/  FMUL.FTZ R6, R39, R162 ;  /* 0x000000a227067220 */ /* 0x002fe40000410000 */
[----:B------:R-:W-:Y:S02]  /*f5e0*/  IMAD.MOV.U32 R162, RZ, RZ, R34 ;  /* 0x000000ffffa27224 */ /* 0x000fe400078e0022 */
[--C-:B------:R-:W-:Y:S01]  /*f5f0*/  FFMA.FTZ R43, R83, c[0x0][0x23c], -R201.reuse ;  /* 0x00008f00532b7a23 */ /* 0x100fe200000108c9 */
[----:B------:R-:W-:Y:S01]  /*f600*/  MUFU.EX2 R182, R182 ;  /* 0x000000b600b67308 */ /* 0x000fe20000000800 */
[----:B------:R-:W-:Y:S02]  /*f610*/  FMUL.FTZ R199, R0, c[0x0][0x23c] ;  /* 0x00008f0000c77a20 */ /* 0x000fe40000410000 */
[--C-:B------:R-:W-:Y:S02]  /*f620*/  FFMA.FTZ R107, R30, c[0x0][0x23c], -R201.reuse ;  /* 0x00008f001e6b7a23 */ /* 0x100fe400000108c9 */
[----:B------:R-:W-:Y:S01]  /*f630*/  IMAD.MOV.U32 R30, RZ, RZ, R88 ;  /* 0x000000ffff1e7224 */ /* 0x000fe200078e0058 */
[----:B------:R-:W-:Y:S01]  /*f640*/  FSEL R199, R199, RZ, P0 ;  /* 0x000000ffc7c77208 */ /* 0x000fe20000000000 */
[--C-:B------:R-:W-:Y:S02]  /*f650*/  FFMA.FTZ R88, R57, c[0x0][0x23c], -R201.reuse ;  /* 0x00008f0039587a23 */ /* 0x100fe400000108c9 */
[----:B------:R-:W-:Y:S01]  /*f660*/  FFMA.FTZ R114, R40, c[0x0][0x23c], -R201 ;  /* 0x00008f0028727a23 */ /* 0x000fe200000108c9 */
[----:B------:R-:W-:Y:S01]  /*f670*/  MUFU.EX2 R43, R43 ;  /* 0x0000002b002b7308 */ /* 0x000fe20000000800 */
[--C-:B------:R-:W-:Y:S01]  /*f680*/  FFMA.FTZ R177, R97, c[0x0][0x23c], -R199.reuse ;  /* 0x00008f0061b17a23 */ /* 0x100fe200000108c7 */
[----:B------:R-:W-:Y:S01]  /*f690*/  FSEL R40, R36, RZ, P3 ;  /* 0x000000ff24287208 */ /* 0x000fe20001800000 */
[----:B------:R-:W-:Y:S02]  /*f6a0*/  FFMA.FTZ R97, R20, c[0x0][0x23c], -R202 ;  /* 0x00008f0014617a23 */ /* 0x000fe400000108ca */
[----:B------:R-:W-:Y:S02]  /*f6b0*/  FFMA.FTZ R77, R63, c[0x0][0x23c], -R199 ;  /* 0x00008f003f4d7a23 */ /* 0x000fe400000108c7 */
[----:B------:R-:W-:Y:S02]  /*f6c0*/  IMAD.MOV.U32 R63, RZ, RZ, R101 ;  /* 0x000000ffff3f7224 */ /* 0x000fe400078e0065 */
[--C-:B------:R-:W-:Y:S01]  /*f6d0*/  FFMA.FTZ R190, R80, c[0x0][0x23c], -R199.reuse ;  /* 0x00008f0050be7a23 */ /* 0x100fe200000108c7 */
[----:B------:R-:W-:Y:S01]  /*f6e0*/  MUFU.EX2 R177, R177 ;  /* 0x000000b100b17308 */ /* 0x000fe20000000800 */
[----:B------:R-:W-:Y:S02]  /*f6f0*/  IMAD.MOV.U32 R80, RZ, RZ, R116 ;  /* 0x000000ffff507224 */ /* 0x000fe400078e0074 */
[--C-:B------:R-:W-:Y:S02]  /*f700*/  FFMA.FTZ R118, R87, c[0x0][0x23c], -R199.reuse ;  /* 0x00008f0057767a23 */ /* 0x100fe400000108c7 */
[----:B------:R-:W-:Y:S02]  /*f710*/  IMAD.MOV.U32 R57, RZ, RZ, R80 ;  /* 0x000000ffff397224 */ /* 0x000fe400078e0050 */
[--C-:B------:R-:W-:Y:S02]  /*f720*/  FFMA.FTZ R113, R31, c[0x0][0x23c], -R199.reuse ;  /* 0x00008f001f717a23 */ /* 0x100fe400000108c7 */
[----:B------:R-:W-:Y:S01]  /*f730*/  IMAD.MOV.U32 R31, RZ, RZ, R22 ;  /* 0x000000ffff1f7224 */ /* 0x000fe200078e0016 */
[----:B------:R-:W-:Y:S01]  /*f740*/  MUFU.EX2 R190, R190 ;  /* 0x000000be00be7308 */ /* 0x000fe20000000800 */
[----:B------:R-:W-:Y:S02]  /*f750*/  IMAD.MOV.U32 R22, RZ, RZ, R72 ;  /* 0x000000ffff167224 */ /* 0x000fe400078e0048 */
[--C-:B------:R-:W-:Y:S02]  /*f760*/  FFMA.FTZ R176, R96, c[0x0][0x23c], -R199.reuse ;  /* 0x00008f0060b07a23 */ /* 0x100fe400000108c7 */
[----:B------:R-:W-:Y:S02]  /*f770*/  FFMA.FTZ R96, R19, c[0x0][0x23c], -R202 ;  /* 0x00008f0013607a23 */ /* 0x000fe400000108ca */
[----:B------:R-:W-:Y:S02]  /*f780*/  FMUL.FTZ R19, R39, R151 ;  /* 0x0000009727137220 */ /* 0x000fe40000410000 */
[--C-:B------:R-:W-:Y:S01]  /*f790*/  FFMA.FTZ R102, R46, c[0x0][0x23c], -R199.reuse ;  /* 0x00008f002e667a23 */ /* 0x100fe200000108c7 */
[----:B------:R-:W-:Y:S01]  /*f7a0*/  MUFU.EX2 R176, R176 ;  /* 0x000000b000b07308 */ /* 0x000fe20000000800 */
[----:B------:R-:W-:Y:S01]  /*f7b0*/  F2FP.PACK_AB R46, R171, R181 ;  /* 0x000000b5ab2e723e */ /* 0x000fe200000000ff */
[--C-:B------:R-:W-:Y:S02]  /*f7c0*/  FFMA.FTZ R66, R8, c[0x0][0x23c], -R199.reuse ;  /* 0x00008f0008427a23 */ /* 0x100fe400000108c7 */
        /* <DEDUP_REMOVED lines=12> */
[----:B------:R-:W-:Y:S02]  /*f890*/  FFMA.FTZ R192, R192, c[0x0][0x23c], -R199 ;  /* 0x00008f00c0c07a23 */ /* 0x000fe400000108c7 */
[--C-:B------:R-:W-:Y:S02]  /*f8a0*/  FFMA.FTZ R80, R70, c[0x0][0x23c], -R200.reuse ;  /* 0x00008f0046507a23 */ /* 0x100fe400000108c8 */
[----:B------:R-:W-:Y:S01]  /*f8b0*/  FFMA.FTZ R70, R5, c[0x0][0x23c], -R200 ;  /* 0x00008f0005467a23 */ /* 0x000fe200000108c8 */
[----:B------:R-:W-:Y:S01]  /*f8c0*/  MUFU.EX2 R124, R124 ;  /* 0x0000007c007c7308 */ /* 0x000fe20000000800 */
[----:B------:R-:W-:Y:S01]  /*f8d0*/  FFMA.FTZ R87, R29, c[0x0][0x23c], -R201 ;  /* 0x00008f001d577a23 */ /* 0x000fe200000108c9 */
[----:B------:R-:W-:Y:S01]  /*f8e0*/  FSEL R5, R2, RZ, P1 ;  /* 0x000000ff02057208 */ /* 0x000fe20000800000 */
[----:B------:R-:W-:Y:S02]  /*f8f0*/  IMAD.MOV.U32 R29, RZ, RZ, R79 ;  /* 0x000000ffff1d7224 */ /* 0x000fe400078e004f */
[----:B------:R-:W-:Y:S02]  /*f900*/  FFMA.FTZ R79, R28, c[0x0][0x23c], -R201 ;  /* 0x00008f001c4f7a23 */ /* 0x000fe400000108c9 */
[----:B------:R-:W-:Y:S02]  /*f910*/  IMAD.MOV.U32 R28, RZ, RZ, R92 ;  /* 0x000000ffff1c7224 */ /* 0x000fe400078e005c */
[--C-:B------:R-:W-:Y:S01]  /*f920*/  FFMA.FTZ R92, R58, c[0x0][0x23c], -R199.reuse ;  /* 0x00008f003a5c7a23 */ /* 0x100fe200000108c7 */
[----:B------:R-:W-:Y:S01]  /*f930*/  MUFU.EX2 R113, R113 ;  /* 0x0000007100717308 */ /* 0x000fe20000000800 */
[----:B------:R-:W-:Y:S02]  /*f940*/  IMAD.MOV.U32 R58, RZ, RZ, R86 ;  /* 0x000000ffff3a7224 */ /* 0x000fe400078e0056 */
[----:B------:R-:W-:Y:S02]  /*f950*/  FFMA.FTZ R86, R59, c[0x0][0x23c], -R199 ;  /* 0x00008f003b567a23 */ /* 0x000fe400000108c7 */
[----:B------:R-:W-:Y:S02]  /*f960*/  IMAD.MOV.U32 R59, RZ, RZ, R4 ;  /* 0x000000ffff3b7224 */ /* 0x000fe400078e0004 */
[----:B------:R-:W-:Y:S02]  /*f970*/  IMAD.MOV.U32 R4, RZ, RZ, R73 ;  /* 0x000000ffff047224 */ /* 0x000fe400078e0049 */
[----:B------:R-:W-:Y:S01]  /*f980*/  FFMA.FTZ R73, R18, c[0x0][0x23c], -R202 ;  /* 0x00008f0012497a23 */ /* 0x000fe200000108ca */
[----:B------:R-:W-:Y:S01]  /*f990*/  MUFU.EX2 R111, R111 ;  /* 0x0000006f006f7308 */ /* 0x000fe20000000800 */
[----:B------:R-:W-:Y:S02]  /*f9a0*/  FMUL.FTZ R18, R39, R150 ;  /* 0x0000009627127220 */ /* 0x000fe40000410000 */
[----:B------:R-:W-:Y:S02]  /*f9b0*/  FADD.FTZ R5, -R5, R165 ;  /* 0x000000a505057221 */ /* 0x000fe40000010100 */
[----:B------:R-:W-:Y:S01]  /*f9c0*/  IMAD.MOV.U32 R165, RZ, RZ, R4 ;  /* 0x000000ffffa57224 */ /* 0x000fe200078e0004 */
[----:B------:R-:W-:Y:S01]  /*f9d0*/  FSEL R4, R0, RZ, P0 ;  /* 0x000000ff00047208 */ /* 0x000fe20000000000 */
[----:B------:R-:W-:Y:S01]  /*f9e0*/  FMUL.FTZ R5, R5, c[0x0][0x23c] ;  /* 0x00008f0005057a20 */ /* 0x000fe20000410000 */
[----:B------:R-:W-:Y:S01]  /*f9f0*/  ISETP.GT.AND P0, PT, R247, R220, PT ;  /* 0x000000dcf700720c */ /* 0x000fe20003f04270 */
[----:B------:R-:W-:Y:S01]  /*fa00*/  FFMA.FTZ R165, R165, c[0x0][0x23c], -R199 ;  /* 0x00008f00a5a57a23 */ /* 0x000fe200000108c7 */
[----:B------:R-:W-:Y:S01]  /*fa10*/  MUFU.EX2 R109, R109 ;  /* 0x0000006d006d7308 */ /* 0x000fe20000000800 */
[----:B------:R-:W-:Y:S02]  /*fa20*/  FADD.FTZ R40, -R40, R167 ;  /* 0x000000a728287221 */ /* 0x000fe40000010100 */
[----:B------:R-:W-:Y:S02]  /*fa30*/  IMAD.MOV.U32 R167, RZ, RZ, R35 ;  /* 0x000000ffffa77224 */ /* 0x000fe400078e0023 */
[----:B------:R-:W-:Y:S02]  /*fa40*/  IMAD.MOV.U32 R35, RZ, RZ, R33 ;  /* 0x000000ffff237224 */ /* 0x000fe400078e0021 */
[----:B------:R-:W-:Y:S02]  /*fa50*/  IMAD.MOV.U32 R33, RZ, RZ, R22 ;  /* 0x000000ffff217224 */ /* 0x000fe400078e0016 */
[----:B------:R-:W1:Y:S01]  /*fa60*/  LDSM.16.MT88.4 R20, [R212+0x4000] ;  /* 0x00400000d414783b */ /* 0x000e620000004200 */
[----:B------:R-:W-:Y:S01]  /*fa70*/  MUFU.EX2 R110, R110 ;  /* 0x0000006e006e7308 */ /* 0x000fe20000000800 */
[----:B------:R-:W-:Y:S02]  /*fa80*/  FMUL.FTZ R40, R40, c[0x0][0x23c] ;  /* 0x00008f0028287a20 */ /* 0x000fe40000410000 */
[----:B------:R-:W-:Y:S02]  /*fa90*/  FADD.FTZ R4, -R4, R164 ;  /* 0x000000a404047221 */ /* 0x000fe40000010100 */
[----:B------:R-:W-:Y:S02]  /*faa0*/  FFMA.FTZ R116, R38, c[0x0][0x23c], -R200 ;  /* 0x00008f0026747a23 */ /* 0x000fe400000108c8 */
[----:B------:R-:W-:Y:S02]  /*fab0*/  FMUL.FTZ R4, R4, c[0x0][0x23c] ;  /* 0x00008f0004047a20 */ /* 0x000fe40000410000 */
[----:B------:R-:W-:Y:S01]  /*fac0*/  FFMA.FTZ R186, R185, c[0x0][0x23c], -R201 ;  /* 0x00008f00b9ba7a23 */ /* 0x000fe200000108c9 */
[----:B------:R-:W2:Y:S01]  /*fad0*/  MUFU.EX2 R40, R40 ;  /* 0x0000002800287308 */ /* 0x000ea20000000800 */
[----:B------:R-:W-:Y:S02]  /*fae0*/  FFMA.FTZ R185, R81, c[0x0][0x23c], -R199 ;  /* 0x00008f0051b97a23 */ /* 0x000fe400000108c7 */
[--C-:B------:R-:W-:Y:S02]  /*faf0*/  FFMA.FTZ R119, R99, c[0x0][0x23c], -R201.reuse ;  /* 0x00008f0063777a23 */ /* 0x100fe400000108c9 */
[----:B------:R-:W-:Y:S02]  /*fb00*/  FFMA.FTZ R115, R98, c[0x0][0x23c], -R201 ;  /* 0x00008f0062737a23 */ /* 0x000fe400000108c9 */
[----:B------:R-:W-:Y:S01]  /*fb10*/  FFMA.FTZ R98, R47, c[0x0][0x23c], -R199 ;  /* 0x00008f002f627a23 */ /* 0x000fe200000108c7 */
[----:B------:R-:W-:Y:S01]  /*fb20*/  F2FP.PACK_AB R47, R175, R183 ;  /* 0x000000b7af2f723e */ /* 0x000fe200000000ff */
[--C-:B------:R-:W-:Y:S01]  /*fb30*/  FFMA.FTZ R106, R44, c[0x0][0x23c], -R201.reuse ;  /* 0x00008f002c6a7a23 */ /* 0x100fe200000108c9 */
[----:B------:R3:W4:Y:S01]  /*fb40*/  MUFU.EX2 R38, R5 ;  /* 0x0000000500267308 */ /* 0x0007220000000800 */
[----:B------:R-:W-:Y:S01]  /*fb50*/  F2FP.PACK_AB R44, R184, R188 ;  /* 0x000000bcb82c723e */ /* 0x000fe200000000ff */
[----:B------:R-:W-:Y:S01]  /*fb60*/  FFMA.FTZ R99, R45, c[0x0][0x23c], -R201 ;  /* 0x00008f002d637a23 */ /* 0x000fe200000108c9 */
[----:B------:R-:W-:Y:S01]  /*fb70*/  F2FP.PACK_AB R45, R179, R191 ;  /* 0x000000bfb32d723e */ /* 0x000fe200000000ff */
[--C-:B------:R-:W-:Y:S02]  /*fb80*/  FFMA.FTZ R72, R7, c[0x0][0x23c], -R202.reuse ;  /* 0x00008f0007487a23 */ /* 0x100fe400000108ca */
[----:B------:R-:W-:Y:S02]  /*fb90*/  FMUL.FTZ R7, R39, R163 ;  /* 0x000000a327077220 */ /* 0x000fe40000410000 */
[----:B------:R-:W-:Y:S02]  /*fba0*/  IMAD.MOV.U32 R163, RZ, RZ, R33 ;  /* 0x000000ffffa37224 */ /* 0x000fe400078e0021 */
[----:B------:R5:W1:Y:S01]  /*fbb0*/  MUFU.EX2 R37, R4 ;  /* 0x0000000400257308 */ /* 0x000a620000000800 */
[----:B------:R-:W-:Y:S02]  /*fbc0*/  FFMA.FTZ R127, R84, c[0x0][0x23c], -R201 ;  /* 0x00008f00547f7a23 */ /* 0x000fe400000108c9 */
[----:B------:R-:W-:Y:S02]  /*fbd0*/  FFMA.FTZ R84, R65, c[0x0][0x23c], -R202 ;  /* 0x00008f0041547a23 */ /* 0x000fe400000108ca */
[C---:B--2---:R-:W-:Y:S02]  /*fbe0*/  FMUL.FTZ R16, R40.reuse, R148 ;  /* 0x0000009428107220 */ /* 0x044fe40000410000 */
[----:B------:R-:W-:Y:S02]  /*fbf0*/  FFMA.FTZ R188, R40, R246, R188 ;  /* 0x000000f628bc7223 */ /* 0x000fe400000100bc */
[----:B------:R-:W-:Y:S01]  /*fc00*/  FFMA.FTZ R65, R10, c[0x0][0x23c], -R199 ;  /* 0x00008f000a417a23 */ /* 0x000fe200000108c7 */
[----:B------:R-:W-:Y:S01]  /*fc10*/  MUFU.EX2 R186, R186 ;  /* 0x000000ba00ba7308 */ /* 0x000fe20000000800 */
[--C-:B------:R-:W-:Y:S02]  /*fc20*/  FFMA.FTZ R69, R11, c[0x0][0x23c], -R201.reuse ;  /* 0x00008f000b457a23 */ /* 0x100fe400000108c9 */
[--C-:B------:R-:W-:Y:S02]  /*fc30*/  FFMA.FTZ R81, R67, c[0x0][0x23c], -R200.reuse ;  /* 0x00008f0043517a23 */ /* 0x100fe400000108c8 */
[----:B---3--:R-:W-:Y:S02]  /*fc40*/  FMUL.FTZ R5, R40, R161 ;  /* 0x000000a128057220 */ /* 0x008fe40000410000 */
[----:B----4-:R-:W-:Y:S02]  /*fc50*/  FMUL.FTZ R25, R38, R141 ;  /* 0x0000008d26197220 */ /* 0x010fe40000410000 */
[----:B------:R-:W-:Y:S01]  /*fc60*/  FFMA.FTZ R141, R56, c[0x0][0x23c], -R200 ;  /* 0x00008f00388d7a23 */ /* 0x000fe200000108c8 */
[----:B------:R-:W2:Y:S01]  /*fc70*/  MUFU.EX2 R185, R185 ;  /* 0x000000b900b97308 */ /* 0x000ea20000000800 */
[----:B------:R-:W-:Y:S02]  /*fc80*/  FMUL.FTZ R8, R38, R156 ;  /* 0x0000009c26087220 */ /* 0x000fe40000410000 */
[----:B------:R-:W-:Y:S02]  /*fc90*/  IMAD.MOV.U32 R156, RZ, RZ, R122 ;  /* 0x000000ffff9c7224 */ /* 0x000fe400078e007a */
[----:B------:R-:W-:Y:S02]  /*fca0*/  FFMA.FTZ R122, R53, c[0x0][0x23c], -R202 ;  /* 0x00008f00357a7a23 */ /* 0x000fe400000108ca */
[----:B-----5:R-:W-:Y:S02]  /*fcb0*/  FMUL.FTZ R4, R40, R160 ;  /* 0x000000a028047220 */ /* 0x020fe40000410000 */
[----:B-1----:R-:W-:Y:S01]  /*fcc0*/  FMUL.FTZ R26, R37, R142 ;  /* 0x0000008e251a7220 */ /* 0x002fe20000410000 */
[----:B------:R-:W-:Y:S01]  /*fcd0*/  MUFU.EX2 R127, R127 ;  /* 0x0000007f007f7308 */ /* 0x000fe20000000800 */
[--C-:B------:R-:W-:Y:S02]  /*fce0*/  FFMA.FTZ R142, R61, c[0x0][0x23c], -R201.reuse ;  /* 0x00008f003d8e7a23 */ /* 0x100fe400000108c9 */
[C---:B------:R-:W-:Y:S01]  /*fcf0*/  FMUL.FTZ R27, R37.reuse, R143 ;  /* 0x0000008f251b7220 */ /* 0x040fe20000410000 */
[-C--:B------:R-:W-:Y:S01]  /*fd00*/  HMMA.16816.F32 R4, R44, R20.reuse, R4 ;  /* 0x000000142c04723c */ /* 0x080fe20000001804 */
[----:B------:R-:W-:Y:S02]  /*fd10*/  FFMA.FTZ R143, R62, c[0x0][0x23c], -R201 ;  /* 0x00008f003e8f7a23 */ /* 0x000fe400000108c9 */
[C---:B------:R-:W-:Y:S02]  /*fd20*/  FMUL.FTZ R10, R37.reuse, R158 ;  /* 0x0000009e250a7220 */ /* 0x040fe40000410000 */
[----:B------:R-:W-:Y:S01]  /*fd30*/  IMAD.MOV.U32 R158, RZ, RZ, R156 ;  /* 0x000000ffff9e7224 */ /* 0x000fe200078e009c */
[----:B------:R-:W-:Y:S01]  /*fd40*/  MUFU.EX2 R119, R119 ;  /* 0x0000007700777308 */ /* 0x000fe20000000800 */
[----:B------:R-:W-:Y:S02]  /*fd50*/  IMAD.MOV.U32 R156, RZ, RZ, R59 ;  /* 0x000000ffff9c7224 */ /* 0x000fe400078e003b */
[----:B------:R-:W-:Y:S03]  /*fd60*/  FMUL.FTZ R11, R37, R159 ;  /* 0x0000009f250b7220 */ /* 0x000fe60000410000 */
[----:B--2---:R-:W-:Y:S01]  /*fd70*/  F2FP.PACK_AB R33, R185, R190 ;  /* 0x000000beb921723e */ /* 0x004fe200000000ff */
[----:B------:R-:W-:Y:S02]  /*fd80*/  FFMA.FTZ R67, R13, c[0x0][0x23c], -R201 ;  /* 0x00008f000d437a23 */ /* 0x000fe400000108c9 */
[C---:B------:R-:W-:Y:S01]  /*fd90*/  FMUL.FTZ R13, R38.reuse, R153 ;  /* 0x00000099260d7220 */ /* 0x040fe20000410000 */
[----:B------:R-:W-:Y:S01]  /*fda0*/  MUFU.EX2 R115, R115 ;  /* 0x0000007300737308 */ /* 0x000fe20000000800 */
[----:B------:R-:W-:Y:S02]  /*fdb0*/  IMAD.MOV.U32 R153, RZ, RZ, R57 ;  /* 0x000000ffff997224 */ /* 0x000fe400078e0039 */
[----:B------:R-:W-:Y:S02]  /*fdc0*/  FMUL.FTZ R24, R38, R140 ;  /* 0x0000008c26187220 */ /* 0x000fe40000410000 */
[C---:B------:R-:W-:Y:S02]  /*fdd0*/  FFMA.FTZ R190, R37.reuse, R239, R190 ;  /* 0x000000ef25be7223 */ /* 0x040fe400000100be */
[----:B------:R-:W-:Y:S01]  /*fde0*/  IMAD.MOV.U32 R161, RZ, RZ, R35 ;  /* 0x000000ffffa17224 */ /* 0x000fe200078e0023 */
[----:B------:R-:W-:Y:S01]  /*fdf0*/  F2FP.PACK_AB R35, R176, R177 ;  /* 0x000000b1b023723e */ /* 0x000fe200000000ff */
[----:B------:R-:W-:Y:S01]  /*fe00*/  FFMA.FTZ R83, R68, c[0x0][0x23c], -R202 ;  /* 0x00008f0044537a23 */ /* 0x000fe200000108ca */
[----:B------:R-:W-:Y:S01]  /*fe10*/  MUFU.EX2 R116, R116 ;  /* 0x0000007400747308 */ /* 0x000fe20000000800 */
[----:B------:R-:W-:Y:S02]  /*fe20*/  FFMA.FTZ R68, R14, c[0x0][0x23c], -R201 ;  /* 0x00008f000e447a23 */ /* 0x000fe400000108c9 */
[----:B------:R-:W-:Y:S02]  /*fe30*/  FMUL.FTZ R14, R37, R154 ;  /* 0x0000009a250e7220 */ /* 0x000fe40000410000 */
[----:B------:R-:W-:Y:S02]  /*fe40*/  IMAD.MOV.U32 R154, RZ, RZ, R58 ;  /* 0x000000ffff9a7224 */ /* 0x000fe400078e003a */
[----:B------:R-:W-:Y:S01]  /*fe50*/  LDSM.16.MT88.4 R56, [R211+0x4400] ;  /* 0x00440000d338783b */ /* 0x000fe20000004200 */
[----:B------:R-:W-:Y:S02]  /*fe60*/  IMAD.MOV.U32 R159, RZ, RZ, R161 ;  /* 0x000000ffff9f7224 */ /* 0x000fe400078e00a1 */
[----:B------:R-:W-:Y:S01]  /*fe70*/  MUFU.EX2 R103, R103 ;  /* 0x0000006700677308 */ /* 0x000fe20000000800 */
[----:B------:R-:W-:Y:S02]  /*fe80*/  FFMA.FTZ R78, R12, c[0x0][0x23c], -R201 ;  /* 0x00008f000c4e7a23 */ /* 0x000fe400000108c9 */
[----:B------:R-:W-:Y:S02]  /*fe90*/  FMUL.FTZ R12, R38, R152 ;  /* 0x00000098260c7220 */ /* 0x000fe40000410000 */
[----:B------:R-:W-:Y:S02]  /*fea0*/  IMAD.MOV.U32 R152, RZ, RZ, R167 ;  /* 0x000000ffff987224 */ /* 0x000fe400078e00a7 */
[----:B------:R-:W-:Y:S02]  /*feb0*/  IMAD.MOV.U32 R160, RZ, RZ, R126 ;  /* 0x000000ffffa07224 */ /* 0x000fe400078e007e */
[----:B------:R-:W-:Y:S01]  /*fec0*/  IMAD.MOV.U32 R126, RZ, RZ, R90 ;  /* 0x000000ffff7e7224 */ /* 0x000fe200078e005a */
[----:B------:R-:W-:Y:S01]  /*fed0*/  MUFU.EX2 R108, R108 ;  /* 0x0000006c006c7308 */ /* 0x000fe20000000800 */
[--C-:B------:R-:W-:Y:S02]  /*fee0*/  FFMA.FTZ R90, R17, c[0x0][0x23c], -R202.reuse ;  /* 0x00008f00115a7a23 */ /* 0x100fe400000108ca */
[----:B------:R-:W-:Y:S02]  /*fef0*/  FMUL.FTZ R17, R40, R149 ;  /* 0x0000009528117220 */ /* 0x000fe40000410000 */
[----:B------:R-:W-:Y:S02]  /*ff00*/  IMAD.MOV.U32 R167, RZ, RZ, R31 ;  /* 0x000000ffffa77224 */ /* 0x000fe400078e001f */
[----:B------:R-:W-:Y:S02]  /*ff10*/  FMUL.FTZ R31, R37, R139 ;  /* 0x0000008b251f7220 */ /* 0x000fe40000410000 */
[--C-:B------:R-:W-:Y:S01]  /*ff20*/  FFMA.FTZ R167, R167, c[0x0][0x23c], -R202.reuse ;  /* 0x00008f00a7a77a23 */ /* 0x100fe200000108ca */
[----:B------:R-:W-:Y:S01]  /*ff30*/  MUFU.EX2 R100, R100 ;  /* 0x0000006400647308 */ /* 0x000fe20000000800 */
[--C-:B------:R-:W-:Y:S02]  /*ff40*/  FFMA.FTZ R126, R126, c[0x0][0x23c], -R202.reuse ;  /* 0x00008f007e7e7a23 */ /* 0x100fe400000108ca */
[----:B------:R-:W-:Y:S02]  /*ff50*/  FFMA.FTZ R191, R39, R245, R191 ;  /* 0x000000f527bf7223 */ /* 0x000fe400000100bf */
[----:B------:R-:W-:Y:S02]  /*ff60*/  FFMA.FTZ R189, R85, c[0x0][0x23c], -R201 ;  /* 0x00008f0055bd7a23 */ /* 0x000fe400000108c9 */
[----:B------:R-:W-:Y:S02]  /*ff70*/  IMAD.MOV.U32 R85, RZ, RZ, R91 ;  /* 0x000000ffff557224 */ /* 0x000fe400078e005b */
[----:B------:R-:W-:Y:S01]  /*ff80*/  FFMA.FTZ R91, R64, c[0x0][0x23c], -R202 ;  /* 0x00008f00405b7a23 */ /* 0x000fe200000108ca */
[----:B------:R-:W-:Y:S01]  /*ff90*/  MUFU.EX2 R114, R114 ;  /* 0x0000007200727308 */ /* 0x000fe20000000800 */
[----:B------:R-:W-:Y:S02]  /*ffa0*/  FFMA.FTZ R64, R9, c[0x0][0x23c], -R199 ;  /* 0x00008f0009407a23 */ /* 0x000fe400000108c7 */
[----:B------:R-:W-:Y:S02]  /*ffb0*/  FMUL.FTZ R9, R38, R157 ;  /* 0x0000009d26097220 */ /* 0x000fe40000410000 */
[----:B------:R-:W-:Y:S02]  /*ffc0*/  IMAD.MOV.U32 R157, RZ, RZ, R104 ;  /* 0x000000ffff9d7224 */ /* 0x000fe400078e0068 */
[--C-:B------:R-:W-:Y:S02]  /*ffd0*/  FFMA.FTZ R104, R52, c[0x0][0x23c], -R200.reuse ;  /* 0x00008f0034687a23 */ /* 0x100fe400000108c8 */
[----:B------:R-:W1:Y:S01]  /*ffe0*/  LDSM.16.MT88.4 R52, [R212+0x4400] ;  /* 0x00440000d434783b */ /* 0x000e620000004200 */
[----:B------:R-:W2:Y:S01]  /*fff0*/  MUFU.EX2 R189, R189 ;  /* 0x000000bd00bd7308 */ /* 0x000ea20000000800 */
[----:B------:R-:W-:Y:S02]  /*10000*/  IMAD.MOV.U32 R148, RZ, RZ, R157 ;  /* 0x000000ffff947224 */ /* 0x000fe400078e009d */
[----:B------:R-:W-:Y:S02]  /*10010*/  IMAD.MOV.U32 R157, RZ, RZ, R29 ;  /* 0x000000ffff9d7224 */ /* 0x000fe400078e001d */
[----:B------:R-:W-:Y:S02]  /*10020*/  FMUL.FTZ R29, R38, R137 ;  /* 0x00000089261d7220 */ /* 0x000fe40000410000 */
[----:B------:R-:W-:Y:S02]  /*10030*/  FFMA.FTZ R140, R148, c[0x0][0x23c], -R200 ;  /* 0x00008f00948c7a23 */ /* 0x000fe400000108c8 */
[----:B------:R-:W-:Y:S01]  /*10040*/  IMAD.MOV.U32 R32, RZ, RZ, R85 ;  /* 0x000000ffff207224 */ /* 0x000fe200078e0055 */
[----:B------:R-:W-:Y:S01]  /*10050*/  MUFU.EX2 R107, R107 ;  /* 0x0000006b006b7308 */ /* 0x000fe20000000800 */
[----:B------:R-:W-:Y:S02]  /*10060*/  FFMA.FTZ R85, R15, c[0x0][0x23c], -R199 ;  /* 0x00008f000f557a23 */ /* 0x000fe400000108c7 */
[----:B------:R-:W-:Y:S02]  /*10070*/  IMAD.MOV.U32 R164, RZ, RZ, R32 ;  /* 0x000000ffffa47224 */ /* 0x000fe400078e0020 */
[C---:B------:R-:W-:Y:S02]  /*10080*/  FMUL.FTZ R15, R37.reuse, R155 ;  /* 0x0000009b250f7220 */ /* 0x040fe40000410000 */
[----:B------:R-:W-:Y:S02]  /*10090*/  IMAD.MOV.U32 R161, RZ, RZ, R164 ;  /* 0x000000ffffa17224 */ /* 0x000fe400078e00a4 */
[----:B------:R-:W-:Y:S01]  /*100a0*/  IMAD.MOV.U32 R164, RZ, RZ, R30 ;  /* 0x000000ffffa47224 */ /* 0x000fe200078e001e */
[----:B------:R-:W-:Y:S01]  /*100b0*/  MUFU.EX2 R106, R106 ;  /* 0x0000006a006a7308 */ /* 0x000fe20000000800 */
[----:B------:R-:W-:Y:S02]  /*100c0*/  IMAD.MOV.U32 R155, RZ, RZ, R166 ;  /* 0x000000ffff9b7224 */ /* 0x000fe400078e00a6 */
[----:B------:R-:W-:Y:S01]  /*100d0*/  FMUL.FTZ R30, R37, R138 ;  /* 0x0000008a251e7220 */ /* 0x000fe20000410000 */
[----:B--2---:R-:W-:Y:S01]  /*100e0*/  F2FP.PACK_AB R32, R182, R189 ;  /* 0x000000bdb620723e */ /* 0x004fe200000000ff */
[----:B------:R-:W-:Y:S02]  /*100f0*/  IMAD.MOV.U32 R148, RZ, RZ, R155 ;  /* 0x000000ffff947224 */ /* 0x000fe400078e009b */
[----:B------:R-:W-:Y:S02]  /*10100*/  IMAD.MOV.U32 R155, RZ, RZ, R154 ;  /* 0x000000ffff9b7224 */ /* 0x000fe400078e009a */
[----:B------:R-:W-:Y:S01]  /*10110*/  IMAD.MOV.U32 R154, RZ, RZ, R164 ;  /* 0x000000ffff9a7224 */ /* 0x000fe200078e00a4 */
[----:B------:R-:W-:Y:S01]  /*10120*/  MUFU.EX2 R99, R99 ;  /* 0x0000006300637308 */ /* 0x000fe20000000800 */
[----:B------:R-:W-:Y:S02]  /*10130*/  IMAD.MOV.U32 R164, RZ, RZ, R63 ;  /* 0x000000ffffa47224 */ /* 0x000fe400078e003f */
[----:B------:R-:W-:Y:S02]  /*10140*/  IMAD.MOV.U32 R166, RZ, RZ, R28 ;  /* 0x000000ffffa67224 */ /* 0x000fe400078e001c */
[----:B------:R-:W-:Y:S02]  /*10150*/  FMUL.FTZ R28, R38, R136 ;  /* 0x00000088261c7220 */ /* 0x000fe40000410000 */
[----:B------:R-:W-:Y:S02]  /*10160*/  FFMA.FTZ R164, R164, c[0x0][0x23c], -R199 ;  /* 0x00008f00a4a47a23 */ /* 0x000fe400000108c7 */
[----:B------:R-:W-:Y:S01]  /*10170*/  FFMA.FTZ R166, R166, c[0x0][0x23c], -R202 ;  /* 0x00008f00a6a67a23 */ /* 0x000fe200000108ca */
[----:B------:R-:W-:Y:S01]  /*10180*/  MUFU.EX2 R112, R112 ;  /* 0x0000007000707308 */ /* 0x000fe20000000800 */
[----:B------:R-:W-:Y:S02]  /*10190*/  FFMA.FTZ R178, R178, c[0x0][0x23c], -R201 ;  /* 0x00008f00b2b27a23 */ /* 0x000fe400000108c9 */
[----:B------:R-:W-:Y:S02]  /*101a0*/  FFMA.FTZ R189, R38, R244, R189 ;  /* 0x000000f426bd7223 */ /* 0x000fe400000100bd */
[----:B------:R-:W-:Y:S02]  /*101b0*/  FADD.FTZ R190, R185, R190 ;  /* 0x000000beb9be7221 */ /* 0x000fe40000010000 */
[----:B------:R-:W-:Y:S02]  /*101c0*/  FADD.FTZ R189, R182, R189 ;  /* 0x000000bdb6bd7221 */ /* 0x000fe40000010000 */
[----:B------:R-:W-:Y:S01]  /*101d0*/  FADD.FTZ R190, R177, R190 ;  /* 0x000000beb1be7221 */ /* 0x000fe20000010000 */
[----:B------:R-:W2:Y:S01]  /*101e0*/  MUFU.EX2 R178, R178 ;  /* 0x000000b200b27308 */ /* 0x000ea20000000800 */
[----:B------:R-:W-:Y:S02]  /*101f0*/  FADD.FTZ R189, R186, R189 ;  /* 0x000000bdbabd7221 */ /* 0x000fe40000010000 */
[--C-:B------:R-:W-:Y:S02]  /*10200*/  FFMA.FTZ R193, R193, c[0x0][0x23c], -R201.reuse ;  /* 0x00008f00c1c17a23 */ /* 0x100fe400000108c9 */
[--C-:B------:R-:W-:Y:S02]  /*10210*/  FFMA.FTZ R194, R194, c[0x0][0x23c], -R201.reuse ;  /* 0x00008f00c2c27a23 */ /* 0x100fe400000108c9 */
[----:B------:R-:W-:Y:S02]  /*10220*/  FFMA.FTZ R196, R196, c[0x0][0x23c], -R201 ;  /* 0x00008f00c4c47a23 */ /* 0x000fe400000108c9 */
[----:B------:R-:W-:Y:S01]  /*10230*/  FADD.FTZ R191, R179, R191 ;  /* 0x000000bfb3bf7221 */ /* 0x000fe20000010000 */
[----:B------:R-:W3:Y:S01]  /*10240*/  MUFU.EX2 R105, R105 ;  /* 0x0000006900697308 */ /* 0x000ee20000000800 */
[----:B------:R-:W-:Y:S02]  /*10250*/  FADD.FTZ R188, R184, R188 ;  /* 0x000000bcb8bc7221 */ /* 0x000fe40000010000 */
[----:B------:R-:W-:Y:S02]  /*10260*/  FADD.FTZ R191, R183, R191 ;  /* 0x000000bfb7bf7221 */ /* 0x000fe40000010000 */
[----:B------:R-:W-:Y:S02]  /*10270*/  FADD.FTZ R188, R181, R188 ;  /* 0x000000bcb5bc7221 */ /* 0x000fe40000010000 */
[----:B------:R-:W-:Y:S02]  /*10280*/  FADD.FTZ R191, R175, R191 ;  /* 0x000000bfafbf7221 */ /* 0x000fe40000010000 */
[----:B------:R-:W-:Y:S01]  /*10290*/  FADD.FTZ R188, R171, R188 ;  /* 0x000000bcabbc7221 */ /* 0x000fe20000010000 */
[----:B------:R-:W-:Y:S01]  /*102a0*/  MUFU.EX2 R102, R102 ;  /* 0x0000006600667308 */ /* 0x000fe20000000800 */
[----:B------:R-:W-:Y:S02]  /*102b0*/  FADD.FTZ R191, R129, R191 ;  /* 0x000000bf81bf7221 */ /* 0x000fe40000010000 */
[----:B------:R-:W-:Y:S01]  /*102c0*/  FADD.FTZ R188, R180, R188 ;  /* 0x000000bcb4bc7221 */ /* 0x000fe20000010000 */
[C---:B--2---:R-:W-:Y:S01]  /*102d0*/  F2FP.PACK_AB R34, R178.reuse, R186 ;  /* 0x000000bab222723e */ /* 0x044fe200000000ff */
[----:B------:R-:W-:Y:S05]  /*102e0*/  FADD.FTZ R189, R178, R189 ;  /* 0x000000bdb2bd7221 */ /* 0x000fea0000010000 */
[----:B------:R-:W2:Y:S01]  /*102f0*/  MUFU.EX2 R98, R98 ;  /* 0x0000006200627308 */ /* 0x000ea20000000800 */
[C---:B------:R-:W-:Y:S07]  /*10300*/  HMMA.16816.F32 R8, R32.reuse, R20, R8 ;  /* 0x000000142008723c */ /* 0x040fee0000001808 */
[----:B------:R-:W-:Y:S01]  /*10310*/  FMUL.FTZ R20, R40, R144 ;  /* 0x0000009028147220 */ /* 0x000fe20000410000 */
[-C--:B------:R-:W-:Y:S01]  /*10320*/  HMMA.16816.F32 R12, R32, R22.reuse, R12 ;  /* 0x00000016200c723c */ /* 0x080fe2000000180c */
[----:B------:R-:W-:Y:S03]  /*10330*/  MUFU.EX2 R97, R97 ;  /* 0x0000006100617308 */ /* 0x000fe60000000800 */
[--C-:B------:R-:W-:Y:S02]  /*10340*/  FFMA.FTZ R144, R60, c[0x0][0x23c], -R201.reuse ;  /* 0x00008f003c907a23 */ /* 0x100fe400000108c9 */
[----:B------:R-:W4:Y:S01]  /*10350*/  LDSM.16.MT88.4 R60, [R212+0x4800] ;  /* 0x00480000d43c783b */ /* 0x000f220000004200 */
[----:B------:R-:W-:Y:S01]  /*10360*/  FMUL.FTZ R21, R40, R145 ;  /* 0x0000009128157220 */ /* 0x000fe20000410000 */
[C---:B------:R-:W-:Y:S01]  /*10370*/  HMMA.16816.F32 R16, R44.reuse, R22, R16 ;  /* 0x000000162c10723c */ /* 0x040fe20000001810 */
[----:B------:R-:W-:Y:S02]  /*10380*/  FFMA.FTZ R145, R148, c[0x0][0x23c], -R201 ;  /* 0x00008f0094917a23 */ /* 0x000fe400000108c9 */
[----:B------:R-:W-:Y:S04]  /*10390*/  MUFU.EX2 R96, R96 ;  /* 0x0000006000607308 */ /* 0x000fe80000000800 */
[C---:B------:R-:W-:Y:S02]  /*103a0*/  FMUL.FTZ R22, R39.reuse, R146 ;  /* 0x0000009227167220 */ /* 0x040fe40000410000 */
[----:B------:R-:W-:Y:S03]  /*103b0*/  FMUL.FTZ R23, R39, R147 ;  /* 0x0000009327177220 */ /* 0x000fe60000410000 */
[--C-:B------:R-:W-:Y:S01]  /*103c0*/  FFMA.FTZ R146, R155, c[0x0][0x23c], -R199.reuse ;  /* 0x00008f009b927a23 */ /* 0x100fe200000108c7 */
[----:B------:R-:W-:Y:S01]  /*103d0*/  MUFU.EX2 R95, R95 ;  /* 0x0000005f005f7308 */ /* 0x000fe20000000800 */
[----:B------:R-:W-:Y:S02]  /*103e0*/  FFMA.FTZ R147, R154, c[0x0][0x23c], -R199 ;  /* 0x00008f009a937a23 */ /* 0x000fe400000108c7 */
[-C--:B------:R-:W-:Y:S07]  /*103f0*/  HMMA.16816.F32 R20, R44, R48.reuse, R20 ;  /* 0x000000302c14723c */ /* 0x080fee0000001814 */
[----:B------:R-:W-:Y:S01]  /*10400*/  MUFU.EX2 R94, R94 ;  /* 0x0000005e005e7308 */ /* 0x000fe20000000800 */
[C---:B------:R-:W-:Y:S07]  /*10410*/  HMMA.16816.F32 R24, R32.reuse, R48, R24 ;  /* 0x000000302018723c */ /* 0x040fee0000001818 */
[----:B------:R-:W-:Y:S01]  /*10420*/  F2FP.PACK_AB R48, R43, R127 ;  /* 0x0000007f2b30723e */ /* 0x000fe200000000ff */
[-C--:B------:R-:W-:Y:S01]  /*10430*/  HMMA.16816.F32 R28, R32, R50.reuse, R28 ;  /* 0x00000032201c723c */ /* 0x080fe2000000181c */
[----:B------:R-:W-:Y:S03]  /*10440*/  MUFU.EX2 R91, R91 ;  /* 0x0000005b005b7308 */ /* 0x000fe60000000800 */
[----:B------:R-:W-:Y:S03]  /*10450*/  F2FP.PACK_AB R49, R124, R42 ;  /* 0x0000002a7c31723e */ /* 0x000fe600000000ff */
[C---:B------:R-:W-:Y:S02]  /*10460*/  FMUL.FTZ R32, R40.reuse, R132 ;  /* 0x0000008428207220 */ /* 0x040fe40000410000 */
[----:B------:R-:W-:Y:S02]  /*10470*/  FMUL.FTZ R33, R40, R133 ;  /* 0x0000008528217220 */ /* 0x000fe40000410000 */
[----:B------:R-:W-:Y:S01]  /*10480*/  MUFU.EX2 R84, R84 ;  /* 0x0000005400547308 */ /* 0x000fe20000000800 */
[C---:B------:R-:W-:Y:S02]  /*10490*/  FMUL.FTZ R35, R39.reuse, R135 ;  /* 0x0000008727237220 */ /* 0x040fe40000410000 */
[----:B------:R-:W-:Y:S02]  /*104a0*/  FMUL.FTZ R34, R39, R134 ;  /* 0x0000008627227220 */ /* 0x000fe40000410000 */
[----:B------:R-:W-:Y:S04]  /*104b0*/  FADD.FTZ R39, R127, R189 ;  /* 0x000000bd7f277221 */ /* 0x000fe80000010000 */
[----:B------:R-:W-:Y:S01]  /*104c0*/  FADD.FTZ R39, R43, R39 ;  /* 0x000000272b277221 */ /* 0x000fe20000010000 */
[----:B------:R-:W-:Y:S01]  /*104d0*/  MUFU.EX2 R89, R89 ;  /* 0x0000005900597308 */ /* 0x000fe20000000800 */
[----:B------:R-:W-:Y:S02]  /*104e0*/  HMMA.16816.F32 R32, R44, R50, R32 ;  /* 0x000000322c20723c */ /* 0x000fe40000001820 */
[----:B------:R-:W-:Y:S04]  /*104f0*/  FADD.FTZ R39, R119, R39 ;  /* 0x0000002777277221 */ /* 0x000fe80000010000 */
[----:B------:R-:W-:Y:S01]  /*10500*/  FADD.FTZ R39, R115, R39 ;  /* 0x0000002773277221 */ /* 0x000fe20000010000 */
[C---:B------:R-:W-:Y:S01]  /*10510*/  F2FP.PACK_AB R44, R170.reuse, R180 ;  /* 0x000000b4aa2c723e */ /* 0x040fe200000000ff */
[----:B------:R-:W-:Y:S01]  /*10520*/  FADD.FTZ R170, R170, R188 ;  /* 0x000000bcaaaa7221 */ /* 0x000fe20000010000 */
[----:B------:R-:W-:Y:S03]  /*10530*/  MUFU.EX2 R81, R81 ;  /* 0x0000005100517308 */ /* 0x000fe60000000800 */
[C---:B------:R-:W-:Y:S01]  /*10540*/  F2FP.PACK_AB R45, R128.reuse, R129 ;  /* 0x00000081802d723e */ /* 0x040fe200000000ff */
[----:B------:R-:W-:Y:S01]  /*10550*/  FADD.FTZ R128, R128, R191 ;  /* 0x000000bf80807221 */ /* 0x000fe20000010000 */
[----:B------:R-:W-:Y:S01]  /*10560*/  F2FP.PACK_AB R46, R123, R125 ;  /* 0x0000007d7b2e723e */ /* 0x000fe200000000ff */
[----:B------:R-:W-:Y:S01]  /*10570*/  FADD.FTZ R39, R114, R39 ;  /* 0x0000002772277221 */ /* 0x000fe20000010000 */
[C---:B------:R-:W-:Y:S01]  /*10580*/  F2FP.PACK_AB R47, R120.reuse, R121 ;  /* 0x00000079782f723e */ /* 0x040fe200000000ff */
[----:B------:R-:W-:Y:S01]  /*10590*/  FADD.FTZ R128, R121, R128 ;  /* 0x0000008079807221 */ /* 0x000fe20000010000 */
[----:B------:R-:W-:Y:S01]  /*105a0*/  F2FP.PACK_AB R50, R115, R119 ;  /* 0x000000777332723e */ /* 0x000fe200000000ff */
[----:B------:R-:W5:Y:S01]  /*105b0*/  MUFU.EX2 R93, R93 ;  /* 0x0000005d005d7308 */ /* 0x000f620000000800 */
[----:B------:R-:W-:Y:S01]  /*105c0*/  F2FP.PACK_AB R51, R113, R118 ;  /* 0x000000767133723e */ /* 0x000fe200000000ff */
[----:B------:R-:W-:Y:S02]  /*105d0*/  FADD.FTZ R170, R125, R170 ;  /* 0x000000aa7daa7221 */ /* 0x000fe40000010000 */
[-C--:B-1----:R-:W-:Y:S01]  /*105e0*/  HMMA.16816.F32 R4, R44, R52.reuse, R4 ;  /* 0x000000342c04723c */ /* 0x082fe20000001804 */
[----:B------:R-:W-:Y:S02]  /*105f0*/  FADD.FTZ R128, R120, R128 ;  /* 0x0000008078807221 */ /* 0x000fe40000010000 */
[----:B------:R-:W-:Y:S02]  /*10600*/  FADD.FTZ R39, R107, R39 ;  /* 0x000000276b277221 */ /* 0x000fe40000010000 */
[----:B------:R-:W-:Y:S01]  /*10610*/  FADD.FTZ R170, R123, R170 ;  /* 0x000000aa7baa7221 */ /* 0x000fe20000010000 */
[----:B------:R-:W1:Y:S01]  /*10620*/  MUFU.EX2 R88, R88 ;  /* 0x0000005800587308 */ /* 0x000e620000000800 */
[----:B------:R-:W-:Y:S01]  /*10630*/  FADD.FTZ R128, R116, R128 ;  /* 0x0000008074807221 */ /* 0x000fe20000010000 */
[C---:B------:R-:W-:Y:S01]  /*10640*/  HMMA.16816.F32 R8, R48.reuse, R52, R8 ;  /* 0x000000343008723c */ /* 0x040fe20000001808 */
[----:B------:R-:W-:Y:S03]  /*10650*/  FADD.FTZ R170, R117, R170 ;  /* 0x000000aa75aa7221 */ /* 0x000fe60000010000 */
[----:B------:R-:W-:Y:S02]  /*10660*/  FADD.FTZ R128, R109, R128 ;  /* 0x000000806d807221 */ /* 0x000fe40000010000 */
[----:B------:R-:W-:Y:S02]  /*10670*/  FADD.FTZ R170, R111, R170 ;  /* 0x000000aa6faa7221 */ /* 0x000fe40000010000 */
[----:B------:R-:W1:Y:S01]  /*10680*/  MUFU.EX2 R87, R87 ;  /* 0x0000005700577308 */ /* 0x000e620000000800 */
[-C--:B------:R-:W-:Y:S08]  /*10690*/  HMMA.16816.F32 R12, R48, R54.reuse, R12 ;  /* 0x00000036300c723c */ /* 0x080ff0000000180c */
[C---:B------:R-:W-:Y:S01]  /*106a0*/  HMMA.16816.F32 R16, R44.reuse, R54, R16 ;  /* 0x000000362c10723c */ /* 0x040fe20000001810 */
[----:B------:R-:W1:Y:S01]  /*106b0*/  MUFU.EX2 R79, R79 ;  /* 0x0000004f004f7308 */ /* 0x000e620000000800 */
[----:B------:R-:W1:Y:S06]  /*106c0*/  LDSM.16.MT88.4 R52, [R211+0x4800] ;  /* 0x00480000d334783b */ /* 0x000e6c0000004200 */
[-C--:B------:R-:W-:Y:S03]  /*106d0*/  HMMA.16816.F32 R20, R44, R56.reuse, R20 ;  /* 0x000000382c14723c */ /* 0x080fe60000001814 */
[----:B------:R-:W-:Y:S05]  /*106e0*/  MUFU.EX2 R92, R92 ;  /* 0x0000005c005c7308 */ /* 0x000fea0000000800 */
[C---:B------:R-:W-:Y:S05]  /*106f0*/  HMMA.16816.F32 R24, R48.reuse, R56, R24 ;  /* 0x000000383018723c */ /* 0x040fea0000001818 */
[----:B------:R-:W-:Y:S03]  /*10700*/  MUFU.EX2 R86, R86 ;  /* 0x0000005600567308 */ /* 0x000fe60000000800 */
[-C--:B------:R-:W-:Y:S07]  /*10710*/  HMMA.16816.F32 R28, R48, R58.reuse, R28 ;  /* 0x0000003a301c723c */ /* 0x080fee000000181c */
[----:B------:R-:W-:Y:S01]  /*10720*/  MUFU.EX2 R85, R85 ;  /* 0x0000005500557308 */ /* 0x000fe20000000800 */
[----:B------:R-:W-:Y:S01]  /*10730*/  HMMA.16816.F32 R32, R44, R58, R32 ;  /* 0x0000003a2c20723c */ /* 0x000fe20000001820 */
[----:B------:R-:W1:Y:S03]  /*10740*/  LDSM.16.MT88.4 R56, [R212+0x4c00] ;  /* 0x004c0000d438783b */ /* 0x000e660000004200 */
[----:B------:R-:W-:Y:S02]  /*10750*/  F2FP.PACK_AB R48, R107, R114 ;  /* 0x000000726b30723e */ /* 0x000fe400000000ff */
[----:B------:R-:W-:Y:S01]  /*10760*/  F2FP.PACK_AB R50, R99, R106 ;  /* 0x0000006a6332723e */ /* 0x000fe200000000ff */
[----:B------:R-:W-:Y:S01]  /*10770*/  FADD.FTZ R106, R106, R39 ;  /* 0x000000276a6a7221 */ /* 0x000fe20000010000 */
[----:B------:R-:W-:Y:S01]  /*10780*/  F2FP.PACK_AB R44, R111, R117 ;  /* 0x000000756f2c723e */ /* 0x000fe200000000ff */
[----:B------:R-:W-:Y:S03]  /*10790*/  MUFU.EX2 R77, R77 ;  /* 0x0000004d004d7308 */ /* 0x000fe60000000800 */
[----:B------:R-:W-:Y:S01]  /*107a0*/  F2FP.PACK_AB R45, R109, R116 ;  /* 0x000000746d2d723e */ /* 0x000fe200000000ff */
[----:B------:R-:W-:Y:S01]  /*107b0*/  FADD.FTZ R106, R99, R106 ;  /* 0x0000006a636a7221 */ /* 0x000fe20000010000 */
[----:B------:R-:W-:Y:S01]  /*107c0*/  F2FP.PACK_AB R46, R103, R110 ;  /* 0x0000006e672e723e */ /* 0x000fe200000000ff */
[----:B------:R-:W-:Y:S01]  /*107d0*/  FADD.FTZ R110, R110, R170 ;  /* 0x000000aa6e6e7221 */ /* 0x000fe20000010000 */
[----:B------:R-:W-:Y:S01]  /*107e0*/  F2FP.PACK_AB R47, R100, R108 ;  /* 0x0000006c642f723e */ /* 0x000fe200000000ff */
[----:B------:R-:W-:Y:S01]  /*107f0*/  FADD.FTZ R108, R108, R128 ;  /* 0x000000806c6c7221 */ /* 0x000fe20000010000 */
[----:B---3--:R-:W-:Y:S01]  /*10800*/  F2FP.PACK_AB R49, R105, R112 ;  /* 0x000000706931723e */ /* 0x008fe200000000ff */
[----:B------:R-:W-:Y:S01]  /*10810*/  MUFU.EX2 R83, R83 ;  /* 0x0000005300537308 */ /* 0x000fe20000000800 */
[----:B--2---:R-:W-:Y:S01]  /*10820*/  F2FP.PACK_AB R51, R98, R102 ;  /* 0x000000666233723e */ /* 0x004fe200000000ff */
[----:B-----5:R-:W-:Y:S02]  /*10830*/  FADD.FTZ R106, R93, R106 ;  /* 0x0000006a5d6a7221 */ /* 0x020fe40000010000 */
[-C--:B----4-:R-:W-:Y:S01]  /*10840*/  HMMA.16816.F32 R4, R44, R60.reuse, R4 ;  /* 0x0000003c2c04723c */ /* 0x090fe20000001804 */
[----:B------:R-:W-:Y:S02]  /*10850*/  FADD.FTZ R108, R100, R108 ;  /* 0x0000006c646c7221 */ /* 0x000fe40000010000 */
[----:B-1----:R-:W-:Y:S02]  /*10860*/  FADD.FTZ R106, R88, R106 ;  /* 0x0000006a586a7221 */ /* 0x002fe40000010000 */
[----:B------:R-:W-:Y:S01]  /*10870*/  FADD.FTZ R110, R103, R110 ;  /* 0x0000006e676e7221 */ /* 0x000fe20000010000 */
[----:B------:R-:W-:Y:S01]  /*10880*/  MUFU.EX2 R76, R76 ;  /* 0x0000004c004c7308 */ /* 0x000fe20000000800 */
[----:B------:R-:W-:Y:S01]  /*10890*/  FADD.FTZ R108, R95, R108 ;  /* 0x0000006c5f6c7221 */ /* 0x000fe20000010000 */
[C---:B------:R-:W-:Y:S01]  /*108a0*/  HMMA.16816.F32 R8, R48.reuse, R60, R8 ;  /* 0x0000003c3008723c */ /* 0x040fe20000001808 */
[----:B------:R-:W-:Y:S03]  /*108b0*/  FADD.FTZ R106, R87, R106 ;  /* 0x0000006a576a7221 */ /* 0x000fe60000010000 */
[----:B------:R-:W-:Y:S02]  /*108c0*/  FADD.FTZ R110, R97, R110 ;  /* 0x0000006e616e7221 */ /* 0x000fe40000010000 */
[----:B------:R-:W-:Y:S02]  /*108d0*/  FADD.FTZ R108, R94, R108 ;  /* 0x0000006c5e6c7221 */ /* 0x000fe40000010000 */
[----:B------:R-:W-:Y:S01]  /*108e0*/  MUFU.EX2 R80, R80 ;  /* 0x0000005000507308 */ /* 0x000fe20000000800 */
[-C--:B------:R-:W-:Y:S03]  /*108f0*/  HMMA.16816.F32 R12, R48, R62.reuse, R12 ;  /* 0x0000003e300c723c */ /* 0x080fe6000000180c */
[----:B------:R-:W-:Y:S02]  /*10900*/  FFMA.FTZ R60, R153, c[0x0][0x23c], -R200 ;  /* 0x00008f00993c7a23 */ /* 0x000fe400000108c8 */
[----:B------:R-:W-:Y:S02]  /*10910*/  FADD.FTZ R106, R79, R106 ;  /* 0x0000006a4f6a7221 */ /* 0x000fe40000010000 */
[----:B------:R-:W-:Y:S01]  /*10920*/  FADD.FTZ R110, R96, R110 ;  /* 0x0000006e606e7221 */ /* 0x000fe20000010000 */
[C---:B------:R-:W-:Y:S01]  /*10930*/  HMMA.16816.F32 R16, R44.reuse, R62, R16 ;  /* 0x0000003e2c10723c */ /* 0x040fe20000001810 */
[----:B------:R1:W2:Y:S03]  /*10940*/  MUFU.EX2 R132, R60 ;  /* 0x0000003c00847308 */ /* 0x0002a60000000800 */
[----:B------:R-:W-:Y:S02]  /*10950*/  FADD.FTZ R108, R89, R108 ;  /* 0x0000006c596c7221 */ /* 0x000fe40000010000 */
[----:B------:R-:W-:Y:S02]  /*10960*/  FADD.FTZ R110, R91, R110 ;  /* 0x0000006e5b6e7221 */ /* 0x000fe40000010000 */
[-C--:B------:R-:W-:Y:S01]  /*10970*/  HMMA.16816.F32 R20, R44, R52.reuse, R20 ;  /* 0x000000342c14723c */ /* 0x080fe20000001814 */
[----:B------:R-:W-:Y:S02]  /*10980*/  FADD.FTZ R108, R81, R108 ;  /* 0x0000006c516c7221 */ /* 0x000fe40000010000 */
[----:B------:R-:W-:Y:S01]  /*10990*/  MUFU.EX2 R75, R75 ;  /* 0x0000004b004b7308 */ /* 0x000fe20000000800 */
[----:B------:R-:W-:Y:S04]  /*109a0*/  FADD.FTZ R110, R84, R110 ;  /* 0x0000006e546e7221 */ /* 0x000fe80000010000 */
[C---:B------:R-:W-:Y:S05]  /*109b0*/  HMMA.16816.F32 R24, R48.reuse, R52, R24 ;  /* 0x000000343018723c */ /* 0x040fea0000001818 */
[----:B------:R-:W-:Y:S02]  /*109c0*/  MUFU.EX2 R73, R73 ;  /* 0x0000004900497308 */ /* 0x000fe40000000800 */
[----:B------:R-:W-:Y:S01]  /*109d0*/  FFMA.FTZ R52, R159, c[0x0][0x23c], -R202 ;  /* 0x00008f009f347a23 */ /* 0x000fe200000108ca */
[-C--:B------:R-:W-:Y:S01]  /*109e0*/  HMMA.16816.F32 R28, R48, R54.reuse, R28 ;  /* 0x00000036301c723c */ /* 0x080fe2000000181c */
[----:B-1----:R-:W-:Y:S03]  /*109f0*/  FFMA.FTZ R60, R152, c[0x0][0x23c], -R200 ;  /* 0x00008f00983c7a23 */ /* 0x002fe600000108c8 */
[----:B--2---:R-:W-:Y:S03]  /*10a00*/  IMAD.MOV.U32 R239, RZ, RZ, R132 ;  /* 0x000000ffffef7224 */ /* 0x004fe600078e0084 */
[----:B------:R1:W2:Y:S01]  /*10a10*/  MUFU.EX2 R135, R60 ;  /* 0x0000003c00877308 */ /* 0x0002a20000000800 */
[----:B------:R-:W-:Y:S01]  /*10a20*/  HMMA.16816.F32 R32, R44, R54, R32 ;  /* 0x000000362c20723c */ /* 0x000fe20000001820 */
[----:B------:R-:W-:Y:S03]  /*10a30*/  FFMA.FTZ R48, R158, c[0x0][0x23c], -R202 ;  /* 0x00008f009e307a23 */ /* 0x000fe600000108ca */
[----:B------:R-:W-:Y:S02]  /*10a40*/  F2FP.PACK_AB R50, R79, R87 ;  /* 0x000000574f32723e */ /* 0x000fe400000000ff */
[----:B------:R-:W-:Y:S02]  /*10a50*/  F2FP.PACK_AB R49, R86, R92 ;  /* 0x0000005c5631723e */ /* 0x000fe400000000ff */
[----:B------:R-:W-:Y:S01]  /*10a60*/  F2FP.PACK_AB R44, R96, R97 ;  /* 0x00000061602c723e */ /* 0x000fe200000000ff */
[----:B------:R3:W-:Y:S03]  /*10a70*/  MUFU.EX2 R148, R48 ;  /* 0x0000003000947308 */ /* 0x0007e60000000800 */
[----:B------:R-:W-:Y:S02]  /*10a80*/  F2FP.PACK_AB R45, R94, R95 ;  /* 0x0000005f5e2d723e */ /* 0x000fe400000000ff */
[----:B------:R-:W-:Y:S02]  /*10a90*/  F2FP.PACK_AB R46, R84, R91 ;  /* 0x0000005b542e723e */ /* 0x000fe400000000ff */
[----:B------:R-:W-:Y:S02]  /*10aa0*/  F2FP.PACK_AB R47, R81, R89 ;  /* 0x00000059512f723e */ /* 0x000fe400000000ff */
[----:B------:R-:W-:Y:S01]  /*10ab0*/  F2FP.PACK_AB R51, R77, R85 ;  /* 0x000000554d33723e */ /* 0x000fe200000000ff */
[----:B------:R4:W-:Y:S01]  /*10ac0*/  MUFU.EX2 R138, R52 ;  /* 0x00000034008a7308 */ /* 0x0009e20000000800 */
[----:B-1----:R-:W1:Y:S03]  /*10ad0*/  LDSM.16.MT88.4 R60, [R211+0x4c00] ;  /* 0x004c0000d33c783b */ /* 0x002e660000004200 */
[-C--:B------:R-:W-:Y:S01]  /*10ae0*/  HMMA.16816.F32 R4, R44, R56.reuse, R4 ;  /* 0x000000382c04723c */ /* 0x080fe20000001804 */
[----:B--2---:R-:W-:Y:S05]  /*10af0*/  IMAD.MOV.U32 R246, RZ, RZ, R135 ;  /* 0x000000fffff67224 */ /* 0x004fea00078e0087 */
[----:B------:R-:W-:Y:S01]  /*10b00*/  MUFU.EX2 R72, R72 ;  /* 0x0000004800487308 */ /* 0x000fe20000000800 */
[----:B---3--:R-:W-:Y:S09]  /*10b10*/  F2FP.PACK_AB R48, R88, R93 ;  /* 0x0000005d5830723e */ /* 0x008ff200000000ff */
[----:B------:R-:W-:Y:S01]  /*10b20*/  MUFU.EX2 R71, R71 ;  /* 0x0000004700477308 */ /* 0x000fe20000000800 */
[C---:B------:R-:W-:Y:S01]  /*10b30*/  HMMA.16816.F32 R8, R48.reuse, R56, R8 ;  /* 0x000000383008723c */ /* 0x040fe20000001808 */
[--C-:B----4-:R-:W-:Y:S06]  /*10b40*/  FFMA.FTZ R52, R157, c[0x0][0x23c], -R201.reuse ;  /* 0x00008f009d347a23 */ /* 0x110fec00000108c9 */
[----:B------:R-:W-:Y:S01]  /*10b50*/  FFMA.FTZ R56, R156, c[0x0][0x23c], -R201 ;  /* 0x00008f009c387a23 */ /* 0x000fe200000108c9 */
[-C--:B------:R-:W-:Y:S01]  /*10b60*/  HMMA.16816.F32 R12, R48, R58.reuse, R12 ;  /* 0x0000003a300c723c */ /* 0x080fe2000000180c */
[----:B------:R2:W3:Y:S07]  /*10b70*/  MUFU.EX2 R133, R52 ;  /* 0x0000003400857308 */ /* 0x0004ee0000000800 */
[C---:B------:R-:W-:Y:S03]  /*10b80*/  HMMA.16816.F32 R16, R44.reuse, R58, R16 ;  /* 0x0000003a2c10723c */ /* 0x040fe60000001810 */
[----:B------:R4:W-:Y:S05]  /*10b90*/  MUFU.EX2 R136, R56 ;  /* 0x0000003800887308 */ /* 0x0009ea0000000800 */
[-C--:B-1----:R-:W-:Y:S05]  /*10ba0*/  HMMA.16816.F32 R20, R44, R60.reuse, R20 ;  /* 0x0000003c2c14723c */ /* 0x082fea0000001814 */
[----:B------:R-:W1:Y:S03]  /*10bb0*/  MUFU.EX2 R70, R70 ;  /* 0x0000004600467308 */ /* 0x000e660000000800 */
[C---:B------:R-:W-:Y:S01]  /*10bc0*/  HMMA.16816.F32 R24, R48.reuse, R60, R24 ;  /* 0x0000003c3018723c */ /* 0x040fe20000001818 */
[----:B--2---:R-:W2:Y:S03]  /*10bd0*/  LDSM.16.MT88.4 R52, [R212+0x5000] ;  /* 0x00500000d434783b */ /* 0x004ea60000004200 */
[----:B---3--:R-:W-:Y:S03]  /*10be0*/  IMAD.MOV.U32 R244, RZ, RZ, R133 ;  /* 0x000000fffff47224 */ /* 0x008fe600078e0085 */
[----:B------:R-:W-:Y:S01]  /*10bf0*/  MUFU.EX2 R78, R78 ;  /* 0x0000004e004e7308 */ /* 0x000fe20000000800 */
[-C--:B------:R-:W-:Y:S01]  /*10c00*/  HMMA.16816.F32 R28, R48, R62.reuse, R28 ;  /* 0x0000003e301c723c */ /* 0x080fe2000000181c */
[----:B----4-:R-:W-:Y:S06]  /*10c10*/  FFMA.FTZ R56, R163, c[0x0][0x23c], -R201 ;  /* 0x00008f00a3387a23 */ /* 0x010fec00000108c9 */
[----:B------:R-:W-:Y:S01]  /*10c20*/  FFMA.FTZ R48, R161, c[0x0][0x23c], -R199 ;  /* 0x00008f00a1307a23 */ /* 0x000fe200000108c7 */
[----:B------:R-:W-:Y:S01]  /*10c30*/  HMMA.16816.F32 R32, R44, R62, R32 ;  /* 0x0000003e2c20723c */ /* 0x000fe20000001820 */
[----:B------:R3:W-:Y:S06]  /*10c40*/  MUFU.EX2 R139, R56 ;  /* 0x00000038008b7308 */ /* 0x0007ec0000000800 */
[----:B------:R-:W-:Y:S01]  /*10c50*/  F2FP.PACK_AB R44, R76, R83 ;  /* 0x000000534c2c723e */ /* 0x000fe200000000ff */
[----:B------:R-:W-:Y:S01]  /*10c60*/  FADD.FTZ R83, R83, R110 ;  /* 0x0000006e53537221 */ /* 0x000fe20000010000 */
[C---:B------:R-:W-:Y:S02]  /*10c70*/  F2FP.PACK_AB R45, R75.reuse, R80 ;  /* 0x000000504b2d723e */ /* 0x040fe400000000ff */
[----:B------:R4:W5:Y:S01]  /*10c80*/  MUFU.EX2 R134, R48 ;  /* 0x0000003000867308 */ /* 0x0009620000000800 */
[----:B------:R-:W-:Y:S01]  /*10c90*/  F2FP.PACK_AB R46, R72, R73 ;  /* 0x00000049482e723e */ /* 0x000fe200000000ff */
[----:B------:R-:W-:Y:S01]  /*10ca0*/  FADD.FTZ R80, R80, R108 ;  /* 0x0000006c50507221 */ /* 0x000fe20000010000 */
[----:B-1----:R-:W-:Y:S01]  /*10cb0*/  F2FP.PACK_AB R47, R70, R71 ;  /* 0x00000047462f723e */ /* 0x002fe200000000ff */
[----:B------:R-:W-:Y:S02]  /*10cc0*/  FADD.FTZ R83, R76, R83 ;  /* 0x000000534c537221 */ /* 0x000fe40000010000 */
[----:B------:R-:W-:Y:S02]  /*10cd0*/  FADD.FTZ R80, R75, R80 ;  /* 0x000000504b507221 */ /* 0x000fe40000010000 */
[----:B------:R-:W-:Y:S02]  /*10ce0*/  FADD.FTZ R83, R73, R83 ;  /* 0x0000005349537221 */ /* 0x000fe40000010000 */
[----:B------:R-:W-:Y:S01]  /*10cf0*/  MUFU.EX2 R69, R69 ;  /* 0x0000004500457308 */ /* 0x000fe20000000800 */
[----:B------:R-:W-:Y:S02]  /*10d00*/  FADD.FTZ R80, R71, R80 ;  /* 0x0000005047507221 */ /* 0x000fe40000010000 */
[----:B------:R-:W-:Y:S01]  /*10d10*/  FADD.FTZ R83, R72, R83 ;  /* 0x0000005348537221 */ /* 0x000fe20000010000 */
[-C--:B--2---:R-:W-:Y:S01]  /*10d20*/  HMMA.16816.F32 R4, R44, R52.reuse, R4 ;  /* 0x000000342c04723c */ /* 0x084fe20000001804 */
[--C-:B---3--:R-:W-:Y:S02]  /*10d30*/  FFMA.FTZ R56, R162, c[0x0][0x23c], -R201.reuse ;  /* 0x00008f00a2387a23 */ /* 0x108fe400000108c9 */
[----:B------:R-:W-:Y:S02]  /*10d40*/  FFMA.FTZ R201, R198, c[0x0][0x23c], -R201 ;  /* 0x00008f00c6c97a23 */ /* 0x000fe400000108c9 */
[----:B------:R-:W-:Y:S01]  /*10d50*/  FADD.FTZ R80, R70, R80 ;  /* 0x0000005046507221 */ /* 0x000fe20000010000 */
[----:B------:R1:W-:Y:S01]  /*10d60*/  MUFU.EX2 R60, R56 ;  /* 0x00000038003c7308 */ /* 0x0003e20000000800 */
[--C-:B----4-:R-:W-:Y:S02]  /*10d70*/  FFMA.FTZ R48, R160, c[0x0][0x23c], -R199.reuse ;  /* 0x00008f00a0307a23 */ /* 0x110fe400000108c7 */
[----:B------:R-:W-:Y:S03]  /*10d80*/  FFMA.FTZ R199, R41, c[0x0][0x23c], -R199 ;  /* 0x00008f0029c77a23 */ /* 0x000fe600000108c7 */
[----:B------:R-:W-:Y:S04]  /*10d90*/  F2FP.PACK_AB R41, R246, R239 ;  /* 0x000000eff629723e */ /* 0x000fe800000000ff */
[----:B------:R-:W-:Y:S01]  /*10da0*/  MUFU.EX2 R68, R68 ;  /* 0x0000004400447308 */ /* 0x000fe20000000800 */
[----:B-----5:R-:W-:Y:S09]  /*10db0*/  IMAD.MOV.U32 R245, RZ, RZ, R134 ;  /* 0x000000fffff57224 */ /* 0x020ff200078e0086 */
[----:B------:R-:W2:Y:S01]  /*10dc0*/  MUFU.EX2 R67, R67 ;  /* 0x0000004300437308 */ /* 0x000ea20000000800 */
[----:B-1----:R-:W1:Y:S09]  /*10dd0*/  LDSM.16.MT88.4 R56, [R211+0x5000] ;  /* 0x00500000d338783b */ /* 0x002e720000004200 */
[----:B------:R-:W-:Y:S10]  /*10de0*/  MUFU.EX2 R74, R74 ;  /* 0x0000004a004a7308 */ /* 0x000ff40000000800 */
[----:B------:R-:W3:Y:S01]  /*10df0*/  MUFU.EX2 R66, R66 ;  /* 0x0000004200427308 */ /* 0x000ee20000000800 */
[----:B--2---:R-:W-:Y:S09]  /*10e00*/  F2FP.PACK_AB R50, R67, R68 ;  /* 0x000000444332723e */ /* 0x004ff200000000ff */
[----:B------:R-:W-:Y:S10]  /*10e10*/  MUFU.EX2 R65, R65 ;  /* 0x0000004100417308 */ /* 0x000ff40000000800 */
[----:B------:R-:W2:Y:S01]  /*10e20*/  MUFU.EX2 R64, R64 ;  /* 0x0000004000407308 */ /* 0x000ea20000000800 */
[----:B---3--:R-:W-:Y:S09]  /*10e30*/  F2FP.PACK_AB R49, R66, R74 ;  /* 0x0000004a4231723e */ /* 0x008ff200000000ff */
[----:B------:R3:W4:Y:S10]  /*10e40*/  MUFU.EX2 R137, R48 ;  /* 0x0000003000897308 */ /* 0x0007340000000800 */
[----:B------:R-:W5:Y:S01]  /*10e50*/  MUFU.EX2 R82, R82 ;  /* 0x0000005200527308 */ /* 0x000f620000000800 */
[----:B--2---:R-:W-:Y:S09]  /*10e60*/  F2FP.PACK_AB R51, R64, R65 ;  /* 0x000000414033723e */ /* 0x004ff200000000ff */
[----:B------:R-:W2:Y:S01]  /*10e70*/  MUFU.EX2 R90, R90 ;  /* 0x0000005a005a7308 */ /* 0x000ea20000000800 */
[C---:B---3--:R-:W-:Y:S01]  /*10e80*/  F2FP.PACK_AB R48, R69.reuse, R78 ;  /* 0x0000004e4530723e */ /* 0x048fe200000000ff */
[----:B----4-:R-:W-:Y:S02]  /*10e90*/  IMAD.MOV.U32 R198, RZ, RZ, R137 ;  /* 0x000000ffffc67224 */ /* 0x010fe400078e0089 */
[----:B------:R-:W-:Y:S06]  /*10ea0*/  FADD.FTZ R78, R78, R106 ;  /* 0x0000006a4e4e7221 */ /* 0x000fec0000010000 */
[----:B------:R-:W3:Y:S01]  /*10eb0*/  MUFU.EX2 R101, R101 ;  /* 0x0000006500657308 */ /* 0x000ee20000000800 */
[C---:B------:R-:W-:Y:S01]  /*10ec0*/  HMMA.16816.F32 R8, R48.reuse, R52, R8 ;  /* 0x000000343008723c */ /* 0x040fe20000001808 */
[----:B------:R-:W-:Y:S02]  /*10ed0*/  FADD.FTZ R78, R69, R78 ;  /* 0x0000004e454e7221 */ /* 0x000fe40000010000 */
[----:B-----5:R-:W-:Y:S02]  /*10ee0*/  FADD.FTZ R83, R82, R83 ;  /* 0x0000005352537221 */ /* 0x020fe40000010000 */
[----:B------:R-:W-:Y:S03]  /*10ef0*/  FADD.FTZ R78, R68, R78 ;  /* 0x0000004e444e7221 */ /* 0x000fe60000010000 */
[-C--:B------:R-:W-:Y:S01]  /*10f00*/  HMMA.16816.F32 R12, R48, R54.reuse, R12 ;  /* 0x00000036300c723c */ /* 0x080fe2000000180c */
[----:B------:R-:W4:Y:S03]  /*10f10*/  MUFU.EX2 R104, R104 ;  /* 0x0000006800687308 */ /* 0x000f260000000800 */
[----:B------:R-:W-:Y:S02]  /*10f20*/  FADD.FTZ R78, R67, R78 ;  /* 0x0000004e434e7221 */ /* 0x000fe40000010000 */
[----:B--2---:R-:W-:Y:S02]  /*10f30*/  FADD.FTZ R83, R90, R83 ;  /* 0x000000535a537221 */ /* 0x004fe40000010000 */
[C---:B------:R-:W-:Y:S01]  /*10f40*/  HMMA.16816.F32 R16, R44.reuse, R54, R16 ;  /* 0x000000362c10723c */ /* 0x040fe20000001810 */
[----:B------:R-:W2:Y:S02]  /*10f50*/  LDSM.16.MT88.4 R52, [R212+0x5400] ;  /* 0x00540000d434783b */ /* 0x000ea40000004200 */
[----:B------:R-:W-:Y:S01]  /*10f60*/  MUFU.EX2 R122, R122 ;  /* 0x0000007a007a7308 */ /* 0x000fe20000000800 */
[----:B---3--:R-:W-:Y:S04]  /*10f70*/  FADD.FTZ R80, R101, R80 ;  /* 0x0000005065507221 */ /* 0x008fe80000010000 */
[-C--:B-1----:R-:W-:Y:S05]  /*10f80*/  HMMA.16816.F32 R20, R44, R56.reuse, R20 ;  /* 0x000000382c14723c */ /* 0x082fea0000001814 */
[----:B------:R-:W1:Y:S03]  /*10f90*/  MUFU.EX2 R126, R126 ;  /* 0x0000007e007e7308 */ /* 0x000e660000000800 */
[C---:B------:R-:W-:Y:S01]  /*10fa0*/  HMMA.16816.F32 R24, R48.reuse, R56, R24 ;  /* 0x000000383018723c */ /* 0x040fe20000001818 */
[----:B----4-:R-:W-:Y:S06]  /*10fb0*/  FADD.FTZ R80, R104, R80 ;  /* 0x0000005068507221 */ /* 0x010fec0000010000 */
[----:B------:R-:W3:Y:S01]  /*10fc0*/  MUFU.EX2 R141, R141 ;  /* 0x0000008d008d7308 */ /* 0x000ee20000000800 */
[----:B------:R-:W-:Y:S01]  /*10fd0*/  FFMA.FTZ R56, R168, c[0x0][0x23c], -R200 ;  /* 0x00008f00a8387a23 */ /* 0x000fe200000108c8 */
[-C--:B------:R-:W-:Y:S03]  /*10fe0*/  HMMA.16816.F32 R28, R48, R58.reuse, R28 ;  /* 0x0000003a301c723c */ /* 0x080fe6000000181c */
[----:B------:R-:W-:Y:S02]  /*10ff0*/  IMAD.MOV.U32 R168, RZ, RZ, R60 ;  /* 0x000000ffffa87224 */ /* 0x000fe400078e003c */
[----:B------:R-:W4:Y:S01]  /*11000*/  LDSM.16.MT88.4 R60, [R211+0x5400] ;  /* 0x00540000d33c783b */ /* 0x000f220000004200 */
[----:B------:R-:W-:Y:S02]  /*11010*/  FFMA.FTZ R57, R172, c[0x0][0x23c], -R202 ;  /* 0x00008f00ac397a23 */ /* 0x000fe400000108ca */
[----:B------:R-:W5:Y:S01]  /*11020*/  MUFU.EX2 R140, R140 ;  /* 0x0000008c008c7308 */ /* 0x000f620000000800 */
[----:B------:R-:W-:Y:S01]  /*11030*/  IMAD.MOV.U32 R172, RZ, RZ, R148 ;  /* 0x000000ffffac7224 */ /* 0x000fe200078e0094 */
[----:B------:R-:W-:Y:S02]  /*11040*/  HMMA.16816.F32 R32, R44, R58, R32 ;  /* 0x0000003a2c20723c */ /* 0x000fe40000001820 */
[----:B------:R-:W-:Y:S01]  /*11050*/  FFMA.FTZ R200, R131, c[0x0][0x23c], -R200 ;  /* 0x00008f0083c87a23 */ /* 0x000fe200000108c8 */
[----:B------:R-:W-:Y:S01]  /*11060*/  LDSM.16.MT88.4 R148, [R212+0x5c00] ;  /* 0x005c0000d494783b */ /* 0x000fe20000004200 */
[----:B------:R-:W-:Y:S02]  /*11070*/  IMAD.MOV.U32 R131, RZ, RZ, R138 ;  /* 0x000000ffff837224 */ /* 0x000fe400078e008a */
[----:B------:R-:W-:Y:S01]  /*11080*/  FFMA.FTZ R202, R173, c[0x0][0x23c], -R202 ;  /* 0x00008f00adca7a23 */ /* 0x000fe200000108ca */
[----:B------:R-:W-:Y:S01]  /*11090*/  F2FP.PACK_AB R44, R90, R82 ;  /* 0x000000525a2c723e */ /* 0x000fe200000000ff */
[----:B------:R-:W4:Y:S01]  /*110a0*/  MUFU.EX2 R143, R143 ;  /* 0x0000008f008f7308 */ /* 0x000f220000000800 */
[----:B------:R-:W-:Y:S03]  /*110b0*/  F2FP.PACK_AB R45, R104, R101 ;  /* 0x00000065682d723e */ /* 0x000fe600000000ff */
[----:B-1----:R-:W-:Y:S01]  /*110c0*/  F2FP.PACK_AB R46, R126, R122 ;  /* 0x0000007a7e2e723e */ /* 0x002fe200000000ff */
[----:B------:R-:W-:Y:S02]  /*110d0*/  FADD.FTZ R59, R176, R190 ;  /* 0x000000beb03b7221 */ /* 0x000fe40000010000 */
[----:B------:R-:W-:Y:S02]  /*110e0*/  IMAD.MOV.U32 R173, RZ, RZ, R139 ;  /* 0x000000ffffad7224 */ /* 0x000fe400078e008b */
[----:B------:R-:W-:Y:S01]  /*110f0*/  FADD.FTZ R59, R42, R59 ;  /* 0x0000003b2a3b7221 */ /* 0x000fe20000010000 */
[----:B------:R-:W1:Y:S01]  /*11100*/  MUFU.EX2 R142, R142 ;  /* 0x0000008e008e7308 */ /* 0x000e620000000800 */
[----:B------:R-:W-:Y:S01]  /*11110*/  F2FP.PACK_AB R42, R172, R131 ;  /* 0x00000083ac2a723e */ /* 0x000fe200000000ff */
[----:B---3--:R-:W-:Y:S01]  /*11120*/  FADD.FTZ R80, R141, R80 ;  /* 0x000000508d507221 */ /* 0x008fe20000010000 */
[----:B-----5:R-:W-:Y:S01]  /*11130*/  F2FP.PACK_AB R47, R140, R141 ;  /* 0x0000008d8c2f723e */ /* 0x020fe200000000ff */
[----:B------:R-:W-:Y:S02]  /*11140*/  FADD.FTZ R59, R124, R59 ;  /* 0x0000003b7c3b7221 */ /* 0x000fe40000010000 */
[----:B------:R-:W-:Y:S02]  /*11150*/  FADD.FTZ R83, R122, R83 ;  /* 0x000000537a537221 */ /* 0x000fe40000010000 */
[----:B------:R-:W-:Y:S02]  /*11160*/  FADD.FTZ R59, R118, R59 ;  /* 0x0000003b763b7221 */ /* 0x000fe40000010000 */
[----:B------:R-:W3:Y:S01]  /*11170*/  MUFU.EX2 R144, R144 ;  /* 0x0000009000907308 */ /* 0x000ee20000000800 */
[-C--:B--2---:R-:W-:Y:S01]  /*11180*/  HMMA.16816.F32 R4, R44, R52.reuse, R4 ;  /* 0x000000342c04723c */ /* 0x084fe20000001804 */
[----:B------:R-:W-:Y:S02]  /*11190*/  FADD.FTZ R80, R140, R80 ;  /* 0x000000508c507221 */ /* 0x000fe40000010000 */
[----:B------:R-:W-:Y:S02]  /*111a0*/  FADD.FTZ R59, R113, R59 ;  /* 0x0000003b713b7221 */ /* 0x000fe40000010000 */
[----:B----4-:R-:W-:Y:S02]  /*111b0*/  FADD.FTZ R78, R143, R78 ;  /* 0x0000004e8f4e7221 */ /* 0x010fe40000010000 */
[----:B------:R-:W-:Y:S02]  /*111c0*/  FADD.FTZ R59, R112, R59 ;  /* 0x0000003b703b7221 */ /* 0x000fe40000010000 */
[----:B------:R-:W2:Y:S03]  /*111d0*/  MUFU.EX2 R145, R145 ;  /* 0x0000009100917308 */ /* 0x000ea60000000800 */
[----:B------:R-:W-:Y:S01]  /*111e0*/  FADD.FTZ R59, R105, R59 ;  /* 0x0000003b693b7221 */ /* 0x000fe20000010000 */
[C---:B-1----:R-:W-:Y:S01]  /*111f0*/  F2FP.PACK_AB R48, R142.reuse, R143 ;  /* 0x0000008f8e30723e */ /* 0x042fe200000000ff */
[----:B------:R-:W-:Y:S02]  /*11200*/  FADD.FTZ R78, R142, R78 ;  /* 0x0000004e8e4e7221 */ /* 0x000fe40000010000 */
[----:B------:R-:W-:Y:S02]  /*11210*/  FADD.FTZ R59, R102, R59 ;  /* 0x0000003b663b7221 */ /* 0x000fe40000010000 */
[----:B------:R-:W-:Y:S01]  /*11220*/  FADD.FTZ R83, R126, R83 ;  /* 0x000000537e537221 */ /* 0x000fe20000010000 */
[----:B------:R-:W-:Y:S01]  /*11230*/  MUFU.EX2 R146, R146 ;  /* 0x0000009200927308 */ /* 0x000fe20000000800 */
[----:B------:R-:W-:Y:S02]  /*11240*/  FADD.FTZ R59, R98, R59 ;  /* 0x0000003b623b7221 */ /* 0x000fe40000010000 */
[----:B------:R-:W-:Y:S02]  /*11250*/  FADD.FTZ R80, R239, R80 ;  /* 0x00000050ef507221 */ /* 0x000fe40000010000 */
[----:B------:R-:W-:Y:S02]  /*11260*/  FADD.FTZ R59, R92, R59 ;  /* 0x0000003b5c3b7221 */ /* 0x000fe40000010000 */
[----:B---3--:R-:W-:Y:S02]  /*11270*/  FADD.FTZ R78, R144, R78 ;  /* 0x0000004e904e7221 */ /* 0x008fe40000010000 */
[----:B------:R-:W-:Y:S01]  /*11280*/  FADD.FTZ R59, R86, R59 ;  /* 0x0000003b563b7221 */ /* 0x000fe20000010000 */
[----:B------:R-:W1:Y:S01]  /*11290*/  MUFU.EX2 R147, R147 ;  /* 0x0000009300937308 */ /* 0x000e620000000800 */
[----:B------:R-:W-:Y:S02]  /*112a0*/  FADD.FTZ R80, R246, R80 ;  /* 0x00000050f6507221 */ /* 0x000fe40000010000 */
[----:B------:R-:W-:Y:S01]  /*112b0*/  FADD.FTZ R59, R85, R59 ;  /* 0x0000003b553b7221 */ /* 0x000fe20000010000 */
[C---:B--2---:R-:W-:Y:S01]  /*112c0*/  F2FP.PACK_AB R50, R145.reuse, R144 ;  /* 0x000000909132723e */ /* 0x044fe200000000ff */
[----:B------:R-:W-:Y:S02]  /*112d0*/  FADD.FTZ R78, R145, R78 ;  /* 0x0000004e914e7221 */ /* 0x000fe40000010000 */
[----:B------:R-:W-:Y:S02]  /*112e0*/  FADD.FTZ R59, R77, R59 ;  /* 0x0000003b4d3b7221 */ /* 0x000fe40000010000 */
[----:B------:R-:W-:Y:S01]  /*112f0*/  FADD.FTZ R78, R244, R78 ;  /* 0x0000004ef44e7221 */ /* 0x000fe20000010000 */
[----:B------:R-:W2:Y:S01]  /*11300*/  MUFU.EX2 R164, R164 ;  /* 0x000000a400a47308 */ /* 0x000ea20000000800 */
[----:B------:R-:W-:Y:S04]  /*11310*/  FADD.FTZ R59, R74, R59 ;  /* 0x0000003b4a3b7221 */ /* 0x000fe80000010000 */
[----:B------:R-:W-:Y:S04]  /*11320*/  FADD.FTZ R59, R66, R59 ;  /* 0x0000003b423b7221 */ /* 0x000fe80000010000 */
[----:B------:R-:W-:Y:S01]  /*11330*/  FADD.FTZ R59, R65, R59 ;  /* 0x0000003b413b7221 */ /* 0x000fe20000010000 */
[----:B------:R-:W3:Y:S03]  /*11340*/  MUFU.EX2 R165, R165 ;  /* 0x000000a500a57308 */ /* 0x000ee60000000800 */
[----:B------:R-:W-:Y:S01]  /*11350*/  FADD.FTZ R59, R64, R59 ;  /* 0x0000003b403b7221 */ /* 0x000fe20000010000 */
[C---:B-1----:R-:W-:Y:S03]  /*11360*/  F2FP.PACK_AB R49, R147.reuse, R146 ;  /* 0x000000929331723e */ /* 0x042fe600000000ff */
[----:B------:R-:W-:Y:S03]  /*11370*/  FADD.FTZ R59, R146, R59 ;  /* 0x0000003b923b7221 */ /* 0x000fe60000010000 */
[----:B------:R-:W1:Y:S01]  /*11380*/  MUFU.EX2 R166, R166 ;  /* 0x000000a600a67308 */ /* 0x000e620000000800 */
[----:B------:R-:W-:Y:S04]  /*11390*/  FADD.FTZ R59, R147, R59 ;  /* 0x0000003b933b7221 */ /* 0x000fe80000010000 */
[----:B--2---:R-:W-:Y:S05]  /*113a0*/  FADD.FTZ R59, R164, R59 ;  /* 0x0000003ba43b7221 */ /* 0x004fea0000010000 */
[----:B------:R-:W2:Y:S01]  /*113b0*/  MUFU.EX2 R167, R167 ;  /* 0x000000a700a77308 */ /* 0x000ea20000000800 */
[C---:B---3--:R-:W-:Y:S01]  /*113c0*/  F2FP.PACK_AB R51, R165.reuse, R164 ;  /* 0x000000a4a533723e */ /* 0x048fe200000000ff */
[----:B------:R-:W-:Y:S02]  /*113d0*/  FADD.FTZ R59, R165, R59 ;  /* 0x0000003ba53b7221 */ /* 0x000fe40000010000 */
[----:B------:R-:W-:Y:S02]  /*113e0*/  IMAD.MOV.U32 R164, RZ, RZ, R0 ;  /* 0x000000ffffa47224 */ /* 0x000fe400078e0000 */
[----:B------:R-:W-:Y:S04]  /*113f0*/  FADD.FTZ R59, R245, R59 ;  /* 0x0000003bf53b7221 */ /* 0x000fe80000010000 */
[----:B------:R-:W3:Y:S01]  /*11400*/  MUFU.EX2 R252, R252 ;  /* 0x000000fc00fc7308 */ /* 0x000ee20000000800 */
[C---:B------:R-:W-:Y:S01]  /*11410*/  HMMA.16816.F32 R8, R48.reuse, R52, R8 ;  /* 0x000000343008723c */ /* 0x040fe20000001808 */
[----:B------:R-:W-:Y:S02]  /*11420*/  IMAD.MOV.U32 R165, RZ, RZ, R2 ;  /* 0x000000ffffa57224 */ /* 0x000fe400078e0002 */
[----:B-1----:R-:W-:Y:S02]  /*11430*/  FADD.FTZ R83, R166, R83 ;  /* 0x00000053a6537221 */ /* 0x002fe40000010000 */
[----:B------:R-:W-:Y:S03]  /*11440*/  FADD.FTZ R59, R198, R59 ;  /* 0x0000003bc63b7221 */ /* 0x000fe60000010000 */
[-C--:B------:R-:W-:Y:S01]  /*11450*/  HMMA.16816.F32 R12, R48, R54.reuse, R12 ;  /* 0x00000036300c723c */ /* 0x080fe2000000180c */
[----:B------:R-:W1:Y:S03]  /*11460*/  MUFU.EX2 R203, R203 ;  /* 0x000000cb00cb7308 */ /* 0x000e660000000800 */
[C---:B--2---:R-:W-:Y:S01]  /*11470*/  F2FP.PACK_AB R40, R167.reuse, R166 ;  /* 0x000000a6a728723e */ /* 0x044fe200000000ff */
[----:B------:R-:W-:Y:S03]  /*11480*/  FADD.FTZ R83, R167, R83 ;  /* 0x00000053a7537221 */ /* 0x000fe60000010000 */
[C---:B------:R-:W-:Y:S01]  /*11490*/  HMMA.16816.F32 R16, R44.reuse, R54, R16 ;  /* 0x000000362c10723c */ /* 0x040fe20000001810 */
[----:B------:R-:W2:Y:S02]  /*114a0*/  LDSM.16.MT88.4 R52, [R212+0x5800] ;  /* 0x00580000d434783b */ /* 0x000ea40000004200 */
[----:B------:R4:W-:Y:S01]  /*114b0*/  MUFU.EX2 R58, R130 ;  /* 0x00000082003a7308 */ /* 0x0009e20000000800 */
[----:B------:R-:W-:Y:S02]  /*114c0*/  FADD.FTZ R83, R131, R83 ;  /* 0x0000005383537221 */ /* 0x000fe40000010000 */
[----:B------:R-:W-:Y:S02]  /*114d0*/  IMAD.MOV.U32 R166, RZ, RZ, R3 ;  /* 0x000000ffffa67224 */ /* 0x000fe400078e0003 */
[-C--:B------:R-:W-:Y:S01]  /*114e0*/  HMMA.16816.F32 R20, R44, R60.reuse, R20 ;  /* 0x0000003c2c14723c */ /* 0x080fe20000001814 */
[----:B---3--:R-:W-:Y:S03]  /*114f0*/  FADD.FTZ R80, R252, R80 ;  /* 0x00000050fc507221 */ /* 0x008fe60000010000 */
[----:B------:R-:W-:Y:S01]  /*11500*/  FADD.FTZ R83, R172, R83 ;  /* 0x00000053ac537221 */ /* 0x000fe20000010000 */
[----:B------:R-:W3:Y:S01]  /*11510*/  MUFU.EX2 R251, R251 ;  /* 0x000000fb00fb7308 */ /* 0x000ee20000000800 */
[----:B------:R-:W-:Y:S02]  /*11520*/  IMAD.MOV.U32 R167, RZ, RZ, R36 ;  /* 0x000000ffffa77224 */ /* 0x000fe400078e0024 */
[C---:B------:R-:W-:Y:S01]  /*11530*/  HMMA.16816.F32 R24, R48.reuse, R60, R24 ;  /* 0x0000003c3018723c */ /* 0x040fe20000001818 */
[C---:B-1----:R-:W-:Y:S03]  /*11540*/  F2FP.PACK_AB R43, R203.reuse, R252 ;  /* 0x000000fccb2b723e */ /* 0x042fe600000000ff */
[----:B------:R-:W-:Y:S03]  /*11550*/  FADD.FTZ R80, R203, R80 ;  /* 0x00000050cb507221 */ /* 0x000fe60000010000 */
[----:B------:R-:W1:Y:S01]  /*11560*/  MUFU.EX2 R250, R250 ;  /* 0x000000fa00fa7308 */ /* 0x000e620000000800 */
[-C--:B------:R-:W-:Y:S01]  /*11570*/  HMMA.16816.F32 R28, R48, R62.reuse, R28 ;  /* 0x0000003e301c723c */ /* 0x080fe2000000181c */
[----:B------:R-:W5:Y:S03]  /*11580*/  LDSM.16.MT88.4 R48, [R211+0x5800] ;  /* 0x00580000d330783b */ /* 0x000f660000004200 */
[----:B----4-:R-:W-:Y:S04]  /*11590*/  IMAD.MOV.U32 R130, RZ, RZ, R136 ;  /* 0x000000ffff827224 */ /* 0x010fe800078e0088 */
[----:B------:R-:W-:Y:S01]  /*115a0*/  HMMA.16816.F32 R32, R44, R62, R32 ;  /* 0x0000003e2c20723c */ /* 0x000fe20000001820 */
[----:B------:R-:W4:Y:S03]  /*115b0*/  MUFU.EX2 R187, R187 ;  /* 0x000000bb00bb7308 */ /* 0x000f260000000800 */
[C---:B------:R-:W-:Y:S02]  /*115c0*/  FADD.FTZ R78, R130.reuse, R78 ;  /* 0x0000004e824e7221 */ /* 0x040fe40000010000 */
[----:B---3--:R-:W-:Y:S01]  /*115d0*/  FADD.FTZ R59, R251, R59 ;  /* 0x0000003bfb3b7221 */ /* 0x008fe20000010000 */
[----:B------:R-:W-:Y:S01]  /*115e0*/  F2FP.PACK_AB R44, R130, R244 ;  /* 0x000000f4822c723e */ /* 0x000fe200000000ff */
[----:B------:R-:W-:Y:S01]  /*115f0*/  FADD.FTZ R78, R173, R78 ;  /* 0x0000004ead4e7221 */ /* 0x000fe20000010000 */
[-C--:B--2---:R-:W-:Y:S02]  /*11600*/  HMMA.16816.F32 R4, R40, R52.reuse, R4 ;  /* 0x000000342804723c */ /* 0x084fe40000001804 */
[----:B------:R-:W2:Y:S01]  /*11610*/  MUFU.EX2 R174, R174 ;  /* 0x000000ae00ae7308 */ /* 0x000ea20000000800 */
[C---:B------:R-:W-:Y:S01]  /*11620*/  F2FP.PACK_AB R46, R168.reuse, R173 ;  /* 0x000000ada82e723e */ /* 0x040fe200000000ff */
[----:B------:R-:W-:Y:S01]  /*11630*/  FADD.FTZ R78, R168, R78 ;  /* 0x0000004ea84e7221 */ /* 0x000fe20000010000 */
[----:B------:R-:W-:Y:S01]  /*11640*/  F2FP.PACK_AB R45, R198, R245 ;  /* 0x000000f5c62d723e */ /* 0x000fe200000000ff */
[C---:B-1----:R-:W-:Y:S01]  /*11650*/  FADD.FTZ R59, R250.reuse, R59 ;  /* 0x0000003bfa3b7221 */ /* 0x042fe20000010000 */
[----:B------:R-:W-:Y:S01]  /*11660*/  F2FP.PACK_AB R47, R250, R251 ;  /* 0x000000fbfa2f723e */ /* 0x000fe200000000ff */
[----:B------:R-:W-:Y:S04]  /*11670*/  IMAD.MOV.U32 R250, RZ, RZ, R247 ;  /* 0x000000fffffa7224 */ /* 0x000fe800078e00f7 */
[----:B------:R-:W1:Y:S02]  /*11680*/  MUFU.EX2 R169, R169 ;  /* 0x000000a900a97308 */ /* 0x000e640000000800 */
[C---:B------:R-:W-:Y:S01]  /*11690*/  HMMA.16816.F32 R8, R44.reuse, R52, R8 ;  /* 0x000000342c08723c */ /* 0x040fe20000001808 */
[----:B----4-:R-:W-:Y:S07]  /*116a0*/  FADD.FTZ R83, R187, R83 ;  /* 0x00000053bb537221 */ /* 0x010fee0000010000 */
[----:B------:R-:W3:Y:S01]  /*116b0*/  MUFU.EX2 R56, R56 ;  /* 0x0000003800387308 */ /* 0x000ee20000000800 */
[-C--:B------:R-:W-:Y:S03]  /*116c0*/  HMMA.16816.F32 R12, R44, R54.reuse, R12 ;  /* 0x000000362c0c723c */ /* 0x080fe6000000180c */
[C---:B--2---:R-:W-:Y:S01]  /*116d0*/  F2FP.PACK_AB R132, R174.reuse, R187 ;  /* 0x000000bbae84723e */ /* 0x044fe200000000ff */
[----:B------:R-:W-:Y:S04]  /*116e0*/  FADD.FTZ R83, R174, R83 ;  /* 0x00000053ae537221 */ /* 0x000fe80000010000 */
[C---:B------:R-:W-:Y:S01]  /*116f0*/  HMMA.16816.F32 R16, R40.reuse, R54, R16 ;  /* 0x000000362810723c */ /* 0x040fe20000001810 */
[----:B------:R-:W2:Y:S03]  /*11700*/  MUFU.EX2 R57, R57 ;  /* 0x0000003900397308 */ /* 0x000ea60000000800 */
[----:B-1----:R-:W-:Y:S04]  /*11710*/  FADD.FTZ R80, R169, R80 ;  /* 0x00000050a9507221 */ /* 0x002fe80000010000 */
[-C--:B-----5:R-:W-:Y:S03]  /*11720*/  HMMA.16816.F32 R20, R40, R48.reuse, R20 ;  /* 0x000000302814723c */ /* 0x0a0fe60000001814 */
[----:B------:R-:W1:Y:S01]  /*11730*/  MUFU.EX2 R202, R202 ;  /* 0x000000ca00ca7308 */ /* 0x000e620000000800 */
[C---:B---3--:R-:W-:Y:S04]  /*11740*/  F2FP.PACK_AB R133, R56.reuse, R169 ;  /* 0x000000a93885723e */ /* 0x048fe800000000ff */
[C---:B------:R-:W-:Y:S01]  /*11750*/  HMMA.16816.F32 R24, R44.reuse, R48, R24 ;  /* 0x000000302c18723c */ /* 0x040fe20000001818 */
[----:B------:R-:W-:Y:S04]  /*11760*/  FADD.FTZ R80, R56, R80 ;  /* 0x0000005038507221 */ /* 0x000fe80000010000 */
[----:B------:R-:W3:Y:S01]  /*11770*/  MUFU.EX2 R200, R200 ;  /* 0x000000c800c87308 */ /* 0x000ee20000000800 */
[----:B------:R-:W-:Y:S02]  /*11780*/  FADD.FTZ R80, R58, R80 ;  /* 0x000000503a507221 */ /* 0x000fe40000010000 */
[-C--:B------:R-:W-:Y:S01]  /*11790*/  HMMA.16816.F32 R28, R44, R50.reuse, R28 ;  /* 0x000000322c1c723c */ /* 0x080fe2000000181c */
[----:B--2---:R-:W-:Y:S06]  /*117a0*/  FADD.FTZ R83, R57, R83 ;  /* 0x0000005339537221 */ /* 0x004fec0000010000 */
[----:B------:R-:W2:Y:S01]  /*117b0*/  MUFU.EX2 R37, R193 ;  /* 0x000000c100257308 */ /* 0x000ea20000000800 */
[----:B------:R-:W-:Y:S01]  /*117c0*/  HMMA.16816.F32 R32, R40, R50, R32 ;  /* 0x000000322820723c */ /* 0x000fe20000001820 */
[----:B------:R-:W4:Y:S03]  /*117d0*/  LDSM.16.MT88.4 R40, [R211+0x5c00] ;  /* 0x005c0000d328783b */ /* 0x000f260000004200 */
[C---:B-1----:R-:W-:Y:S01]  /*117e0*/  F2FP.PACK_AB R134, R202.reuse, R57 ;  /* 0x00000039ca86723e */ /* 0x042fe200000000ff */
[----:B------:R-:W-:Y:S04]  /*117f0*/  FADD.FTZ R246, R202, R83 ;  /* 0x00000053caf67221 */ /* 0x000fe80000010000 */
[----:B------:R-:W1:Y:S03]  /*11800*/  MUFU.EX2 R38, R194 ;  /* 0x000000c200267308 */ /* 0x000e660000000800 */
[C---:B---3--:R-:W-:Y:S01]  /*11810*/  F2FP.PACK_AB R135, R200.reuse, R58 ;  /* 0x0000003ac887723e */ /* 0x048fe200000000ff */
[----:B------:R-:W-:Y:S06]  /*11820*/  FADD.FTZ R245, R200, R80 ;  /* 0x00000050c8f57221 */ /* 0x000fec0000010000 */
[----:B------:R-:W3:Y:S01]  /*11830*/  MUFU.EX2 R196, R196 ;  /* 0x000000c400c47308 */ /* 0x000ee20000000800 */
[-C--:B------:R-:W-:Y:S01]  /*11840*/  HMMA.16816.F32 R160, R132, R148.reuse, R4 ;  /* 0x0000009484a0723c */ /* 0x080fe20000001804 */
[----:B--2---:R-:W-:Y:S08]  /*11850*/  FADD.FTZ R78, R37, R78 ;  /* 0x0000004e254e7221 */ /* 0x004ff00000010000 */
[----:B------:R-:W2:Y:S03]  /*11860*/  MUFU.EX2 R201, R201 ;  /* 0x000000c900c97308 */ /* 0x000ea60000000800 */
[C---:B-1----:R-:W-:Y:S01]  /*11870*/  F2FP.PACK_AB R136, R38.reuse, R37 ;  /* 0x000000252688723e */ /* 0x042fe200000000ff */
[----:B------:R-:W-:Y:S06]  /*11880*/  FADD.FTZ R78, R38, R78 ;  /* 0x0000004e264e7221 */ /* 0x000fec0000010000 */
[----:B------:R-:W1:Y:S01]  /*11890*/  MUFU.EX2 R195, R195 ;  /* 0x000000c300c37308 */ /* 0x000e620000000800 */
[----:B---3--:R-:W-:Y:S09]  /*118a0*/  FADD.FTZ R78, R196, R78 ;  /* 0x0000004ec44e7221 */ /* 0x008ff20000010000 */
[----:B------:R-:W3:Y:S01]  /*118b0*/  MUFU.EX2 R197, R197 ;  /* 0x000000c500c57308 */ /* 0x000ee20000000800 */
[C---:B--2---:R-:W-:Y:S01]  /*118c0*/  F2FP.PACK_AB R138, R201.reuse, R196 ;  /* 0x000000c4c98a723e */ /* 0x044fe200000000ff */
[----:B------:R-:W-:Y:S08]  /*118d0*/  FADD.FTZ R244, R201, R78 ;  /* 0x0000004ec9f47221 */ /* 0x000ff00000010000 */
[----:B------:R-:W2:Y:S01]  /*118e0*/  MUFU.EX2 R192, R192 ;  /* 0x000000c000c07308 */ /* 0x000ea20000000800 */
[----:B-1----:R-:W-:Y:S09]  /*118f0*/  FADD.FTZ R59, R195, R59 ;  /* 0x0000003bc33b7221 */ /* 0x002ff20000010000 */
[----:B------:R-:W1:Y:S01]  /*11900*/  MUFU.EX2 R199, R199 ;  /* 0x000000c700c77308 */ /* 0x000e620000000800 */
[C---:B---3--:R-:W-:Y:S01]  /*11910*/  F2FP.PACK_AB R137, R197.reuse, R195 ;  /* 0x000000c3c589723e */ /* 0x048fe200000000ff */
[----:B------:R-:W-:Y:S04]  /*11920*/  FADD.FTZ R59, R197, R59 ;  /* 0x0000003bc53b7221 */ /* 0x000fe80000010000 */
[----:B--2---:R-:W-:Y:S01]  /*11930*/  FADD.FTZ R59, R192, R59 ;  /* 0x0000003bc03b7221 */ /* 0x004fe20000010000 */
[C---:B-1----:R-:W-:Y:S03]  /*11940*/  F2FP.PACK_AB R139, R199.reuse, R192 ;  /* 0x000000c0c78b723e */ /* 0x042fe600000000ff */
[----:B------:R-:W-:Y:S04]  /*11950*/  FADD.FTZ R239, R199, R59 ;  /* 0x0000003bc7ef7221 */ /* 0x000fe80000010000 */
[C---:B------:R-:W-:Y:S08]  /*11960*/  HMMA.16816.F32 R156, R136.reuse, R148, R8 ;  /* 0x00000094889c723c */ /* 0x040ff00000001808 */
[-C--:B------:R-:W-:Y:S08]  /*11970*/  HMMA.16816.F32 R152, R136, R150.reuse, R12 ;  /* 0x000000968898723c */ /* 0x080ff0000000180c */
[C---:B------:R-:W-:Y:S08]  /*11980*/  HMMA.16816.F32 R148, R132.reuse, R150, R16 ;  /* 0x000000968494723c */ /* 0x040ff00000001810 */
[-C--:B----4-:R-:W-:Y:S08]  /*11990*/  HMMA.16816.F32 R144, R132, R40.reuse, R20 ;  /* 0x000000288490723c */ /* 0x090ff00000001814 */
[C---:B------:R-:W-:Y:S08]  /*119a0*/  HMMA.16816.F32 R140, R136.reuse, R40, R24 ;  /* 0x00000028888c723c */ /* 0x040ff00000001818 */
[-C--:B------:R-:W-:Y:S08]  /*119b0*/  HMMA.16816.F32 R136, R136, R42.reuse, R28 ;  /* 0x0000002a8888723c */ /* 0x080ff0000000181c */
[----:B------:R-:W-:Y:S01]  /*119c0*/  HMMA.16816.F32 R132, R132, R42, R32 ;  /* 0x0000002a8484723c */ /* 0x000fe20000001820 */
[----:B------:R-:W-:-:S07]  /*119d0*/  @P0 BRA `(.L_x_158) ;  /* 0xffffac1000000947 */ /* 0x000fce000383ffff */
.L_x_157:
[----:B------:R-:W1:Y:S01]  /*119e0*/  SHFL.BFLY PT, R6, R245, 0x2, 0x1f ;  /* 0x0c401f00f5067f89 */ /* 0x000e6200000e0000 */
[C---:B------:R-:W-:Y:S01]  /*119f0*/  ISETP.NE.AND P0, PT, R223.reuse, -0x1, PT ;  /* 0xffffffffdf00780c */ /* 0x040fe20003f05270 */
[----:B------:R-:W-:Y:S01]  /*11a00*/  IMAD.MOV.U32 R15, RZ, RZ, 0x3f800000 ;  /* 0x3f800000ff0f7424 */ /* 0x000fe200078e00ff */
[----:B------:R-:W-:Y:S01]  /*11a10*/  MOV R13, 0x3f800000 ;  /* 0x3f800000000d7802 */ /* 0x000fe20000000f00 */
[----:B------:R-:W2:Y:S01]  /*11a20*/  SHFL.BFLY PT, R5, R246, 0x2, 0x1f ;  /* 0x0c401f00f6057f89 */ /* 0x000ea200000e0000 */
[----:B------:R-:W-:Y:S01]  /*11a30*/  MOV R12, 0x3f800000 ;  /* 0x3f800000000c7802 */ /* 0x000fe20000000f00 */
[----:B------:R-:W-:Y:S01]  /*11a40*/  CS2R R34, SRZ ;  /* 0x0000000000227805 */ /* 0x000fe2000001ff00 */
[----:B------:R-:W-:Y:S01]  /*11a50*/  BSSY B0, `(.L_x_161) ;  /* 0x00000db000007945 */ /* 0x000fe20003800000 */
[----:B------:R-:W3:Y:S06]  /*11a60*/  SHFL.BFLY PT, R4, R244, 0x2, 0x1f ;  /* 0x0c401f00f4047f89 */ /* 0x000eec00000e0000 */
[----:B------:R-:W-:-:S04]  /*11a70*/  @P0 IMAD.WIDE.U32 R16, R223, c[0x0][0x1e8], RZ ;  /* 0x00007a00df100a25 */ /* 0x000fc800078e00ff */
[----:B------:R-:W-:Y:S02]  /*11a80*/  @P0 IMAD R10, R223, c[0x0][0x1ec], R17 ;  /* 0x00007b00df0a0a24 */ /* 0x000fe400078e0211 */
[----:B------:R-:W-:Y:S02]  /*11a90*/  @P0 IMAD.MOV.U32 R11, RZ, RZ, R16 ;  /* 0x000000ffff0b0224 */ /* 0x000fe400078e0010 */
[----:B-1----:R-:W-:Y:S02]  /*11aa0*/  FADD.FTZ R245, R6, R245 ;  /* 0x000000f506f57221 */ /* 0x002fe40000010000 */
[----:B------:R-:W1:Y:S01]  /*11ab0*/  S2R R6, SR_TID.X ;  /* 0x0000000000067919 */ /* 0x000e620000002100 */
[----:B--2---:R-:W-:-:S03]  /*11ac0*/  FADD.FTZ R246, R5, R246 ;  /* 0x000000f605f67221 */ /* 0x004fc60000010000 */
[----:B------:R-:W2:Y:S01]  /*11ad0*/  SHFL.BFLY PT, R8, R245, 0x1, 0x1f ;  /* 0x0c201f00f5087f89 */ /* 0x000ea200000e0000 */
[----:B---3--:R-:W-:-:S03]  /*11ae0*/  FADD.FTZ R244, R4, R244 ;  /* 0x000000f404f47221 */ /* 0x008fc60000010000 */
[----:B------:R-:W3:Y:S04]  /*11af0*/  SHFL.BFLY PT, R5, R239, 0x2, 0x1f ;  /* 0x0c401f00ef057f89 */ /* 0x000ee800000e0000 */
[----:B------:R-:W4:Y:S04]  /*11b00*/  S2R R4, SR_CTAID.Y ;  /* 0x0000000000047919 */ /* 0x000f280000002600 */
[----:B------:R-:W5:Y:S04]  /*11b10*/  SHFL.BFLY PT, R9, R246, 0x1, 0x1f ;  /* 0x0c201f00f6097f89 */ /* 0x000f6800000e0000 */
[----:B------:R-:W1:Y:S01]  /*11b20*/  SHFL.BFLY PT, R7, R244, 0x1, 0x1f ;  /* 0x0c201f00f4077f89 */ /* 0x000e6200000e0000 */
[----:B--2---:R-:W-:-:S02]  /*11b30*/  FADD.FTZ R8, R245, R8 ;  /* 0x00000008f5087221 */ /* 0x004fc40000010000 */
[----:B---3--:R-:W-:-:S03]  /*11b40*/  FADD.FTZ R239, R5, R239 ;  /* 0x000000ef05ef7221 */ /* 0x008fc60000010000 */
[----:B------:R-:W-:Y:S02]  /*11b50*/  FSETP.NE.FTZ.AND P5, PT, R8, RZ, PT ;  /* 0x000000ff0800720b */ /* 0x000fe40003fb5000 */
[----:B----4-:R-:W-:Y:S01]  /*11b60*/  @!P0 SHF.R.S32.HI R5, RZ, 0x1f, R4 ;  /* 0x0000001fff058819 */ /* 0x010fe20000011404 */
[----:B------:R-:W-:Y:S01]  /*11b70*/  @!P0 IMAD.WIDE.U32 R16, R4, c[0x0][0x1e0], RZ ;  /* 0x0000780004108a25 */ /* 0x000fe200078e00ff */
[----:B------:R-:W2:Y:S03]  /*11b80*/  SHFL.BFLY PT, R14, R239, 0x1, 0x1f ;  /* 0x0c201f00ef0e7f89 */ /* 0x000ea600000e0000 */
[----:B------:R-:W-:Y:S01]  /*11b90*/  @!P0 IMAD R5, R5, c[0x0][0x1e0], RZ ;  /* 0x0000780005058a24 */ /* 0x000fe200078e02ff */
[----:B------:R-:W-:Y:S01]  /*11ba0*/  @!P0 MOV R11, R16 ;  /* 0x00000010000b8202 */ /* 0x000fe20000000f00 */
[----:B-----5:R-:W-:Y:S01]  /*11bb0*/  FADD.FTZ R9, R246, R9 ;  /* 0x00000009f6097221 */ /* 0x020fe20000010000 */
[----:B-1----:R-:W-:Y:S01]  /*11bc0*/  SHF.R.S32.HI R16, RZ, 0x1f, R6 ;  /* 0x0000001fff107819 */ /* 0x002fe20000011406 */
[----:B------:R-:W-:-:S02]  /*11bd0*/  @!P0 IMAD R5, R4, c[0x0][0x1e4], R5 ;  /* 0x0000790004058a24 */ /* 0x000fc400078e0205 */
[----:B------:R-:W1:Y:S01]  /*11be0*/  @P5 MUFU.RCP R13, R8 ;  /* 0x00000008000d5308 */ /* 0x000e620000001000 */
[----:B------:R-:W-:Y:S01]  /*11bf0*/  FADD.FTZ R7, R244, R7 ;  /* 0x00000007f4077221 */ /* 0x000fe20000010000 */
[----:B------:R-:W-:Y:S01]  /*11c00*/  FSETP.NE.FTZ.AND P6, PT, R9, RZ, PT ;  /* 0x000000ff0900720b */ /* 0x000fe20003fd5000 */
[----:B------:R-:W-:Y:S01]  /*11c10*/  @!P0 IMAD.IADD R10, R17, 0x1, R5 ;  /* 0x00000001110a8824 */ /* 0x000fe200078e0205 */
[----:B------:R-:W-:Y:S02]  /*11c20*/  LEA.HI R19, R16, R6, RZ, 0x5 ;  /* 0x0000000610137211 */ /* 0x000fe400078f28ff */
[----:B------:R-:W-:Y:S02]  /*11c30*/  FSETP.NE.FTZ.AND P4, PT, R7, RZ, PT ;  /* 0x000000ff0700720b */ /* 0x000fe40003f95000 */
[----:B------:R-:W-:Y:S01]  /*11c40*/  MOV R5, 0x3f800000 ;  /* 0x3f80000000057802 */ /* 0x000fe20000000f00 */
[----:B------:R-:W-:Y:S01]  /*11c50*/  @P5 MUFU.LG2 R32, R8 ;  /* 0x0000000800205308 */ /* 0x000fe20000000c00 */
[----:B------:R-:W-:-:S05]  /*11c60*/  LOP3.LUT R33, R19, 0xffffffe0, RZ, 0xc0, !PT ;  /* 0xffffffe013217812 */ /* 0x000fca00078ec0ff */
[----:B------:R-:W-:Y:S02]  /*11c70*/  IMAD.IADD R33, R6, 0x1, -R33 ;  /* 0x0000000106217824 */ /* 0x000fe400078e0a21 */
[C---:B-1----:R-:W-:Y:S01]  /*11c80*/  FMUL.FTZ R162, R13.reuse, R162 ;  /* 0x000000a20da27220 */ /* 0x042fe20000410000 */
        /* <DEDUP_REMOVED lines=11> */
[----:B------:R-:W-:Y:S01]  /*11d40*/  LEA.HI R13, R16, R6, RZ, 0x2 ;  /* 0x00000006100d7211 */ /* 0x000fe200078f10ff */
[----:B--2---:R-:W-:Y:S01]  /*11d50*/  FADD.FTZ R14, R239, R14 ;  /* 0x0000000eef0e7221 */ /* 0x004fe20000010000 */
[----:B------:R-:W2:Y:S01]  /*11d60*/  LDC.U8 R16, c[0x0][0x329] ;  /* 0x0000ca40ff107b82 */ /* 0x000ea20000000000 */
[C---:B-1----:R-:W-:Y:S01]  /*11d70*/  FMUL.FTZ R160, R12.reuse, R160 ;  /* 0x000000a00ca07220 */ /* 0x042fe20000410000 */
[----:B------:R-:W-:Y:S01]  /*11d80*/  SHF.R.S32.HI R17, RZ, 0x2, R13 ;  /* 0x00000002ff117819 */ /* 0x000fe2000001140d */
[----:B------:R-:W-:Y:S01]  /*11d90*/  FMUL.FTZ R161, R12, R161 ;  /* 0x000000a10ca17220 */ /* 0x000fe20000410000 */
[----:B------:R-:W-:Y:S01]  /*11da0*/  FSETP.NE.FTZ.AND P3, PT, R14, RZ, PT ;  /* 0x000000ff0e00720b */ /* 0x000fe20003f75000 */
[C---:B------:R-:W-:Y:S01]  /*11db0*/  FMUL.FTZ R148, R12.reuse, R148 ;  /* 0x000000940c947220 */ /* 0x040fe20000410000 */
[----:B------:R-:W-:Y:S01]  /*11dc0*/  SHF.R.S32.HI R18, RZ, 0x1f, R17 ;  /* 0x0000001fff127819 */ /* 0x000fe20000011411 */
[----:B------:R-:W-:Y:S01]  /*11dd0*/  FMUL.FTZ R149, R12, R149 ;  /* 0x000000950c957220 */ /* 0x000fe20000410000 */
[----:B------:R-:W-:Y:S01]  /*11de0*/  LOP3.LUT R20, R13, 0xfffffffc, RZ, 0xc0, !PT ;  /* 0xfffffffc0d147812 */ /* 0x000fe200078ec0ff */
[C---:B---3--:R-:W-:Y:S01]  /*11df0*/  FMUL.FTZ R156, R15.reuse, R156 ;  /* 0x0000009c0f9c7220 */ /* 0x048fe20000410000 */
[----:B------:R-:W-:Y:S01]  /*11e00*/  LEA.HI R18, R18, R17, RZ, 0x3 ;  /* 0x0000001112127211 */ /* 0x000fe200078f18ff */
[C---:B------:R-:W-:Y:S01]  /*11e10*/  FMUL.FTZ R157, R15.reuse, R157 ;  /* 0x0000009d0f9d7220 */ /* 0x040fe20000410000 */
[----:B------:R-:W-:Y:S01]  /*11e20*/  SHF.R.S32.HI R13, RZ, 0x5, R19 ;  /* 0x00000005ff0d7819 */ /* 0x000fe20000011413 */
[C---:B------:R-:W-:Y:S01]  /*11e30*/  FMUL.FTZ R152, R15.reuse, R152 ;  /* 0x000000980f987220 */ /* 0x040fe20000410000 */
[----:B------:R-:W-:Y:S01]  /*11e40*/  LOP3.LUT R18, R18, 0xfffffff8, RZ, 0xc0, !PT ;  /* 0xfffffff812127812 */ /* 0x000fe200078ec0ff */
[----:B------:R-:W-:Y:S01]  /*11e50*/  FMUL.FTZ R153, R15, R153 ;  /* 0x000000990f997220 */ /* 0x000fe20000410000 */
[----:B------:R-:W-:Y:S01]  /*11e60*/  IADD3 R20, -R20, R6, RZ ;  /* 0x0000000614147210 */ /* 0x000fe20007ffe1ff */
[----:B------:R-:W1:Y:S01]  /*11e70*/  @P3 MUFU.RCP R5, R14 ;  /* 0x0000000e00053308 */ /* 0x000e620000001000 */
[C---:B------:R-:W-:Y:S01]  /*11e80*/  FMUL.FTZ R144, R12.reuse, R144 ;  /* 0x000000900c907220 */ /* 0x040fe20000410000 */
[----:B------:R-:W-:Y:S01]  /*11e90*/  F2FP.PACK_AB R160, R161, R160 ;  /* 0x000000a0a1a0723e */ /* 0x000fe200000000ff */
[----:B------:R-:W-:Y:S01]  /*11ea0*/  IMAD.IADD R18, R17, 0x1, -R18 ;  /* 0x0000000111127824 */ /* 0x000fe200078e0a12 */
[----:B------:R-:W-:Y:S01]  /*11eb0*/  F2FP.PACK_AB R148, R149, R148 ;  /* 0x000000949594723e */ /* 0x000fe200000000ff */
[----:B------:R-:W-:Y:S01]  /*11ec0*/  IMAD R20, R13, 0x100, R20 ;  /* 0x000001000d147824 */ /* 0x000fe200078e0214 */
[----:B------:R-:W-:Y:S01]  /*11ed0*/  F2FP.PACK_AB R156, R157, R156 ;  /* 0x0000009c9d9c723e */ /* 0x000fe200000000ff */
[----:B------:R-:W-:Y:S01]  /*11ee0*/  FMUL.FTZ R145, R12, R145 ;  /* 0x000000910c917220 */ /* 0x000fe20000410000 */
[----:B------:R-:W-:Y:S01]  /*11ef0*/  LEA.HI R17, R18, R18, RZ, 0x1 ;  /* 0x0000001212117211 */ /* 0x000fe200078f08ff */
[C---:B------:R-:W-:Y:S01]  /*11f00*/  FMUL.FTZ R132, R12.reuse, R132 ;  /* 0x000000840c847220 */ /* 0x040fe20000410000 */
[----:B------:R-:W-:Y:S01]  /*11f10*/  F2FP.PACK_AB R152, R153, R152 ;  /* 0x000000989998723e */ /* 0x000fe200000000ff */
[----:B------:R-:W-:Y:S01]  /*11f20*/  FMUL.FTZ R12, R12, R133 ;  /* 0x000000850c0c7220 */ /* 0x000fe20000410000 */
[----:B------:R-:W-:Y:S01]  /*11f30*/  SHF.R.S32.HI R21, RZ, 0x1, R17 ;  /* 0x00000001ff157819 */ /* 0x000fe20000011411 */
[----:B------:R-:W-:Y:S01]  /*11f40*/  FMUL.FTZ R140, R15, R140 ;  /* 0x0000008c0f8c7220 */ /* 0x000fe20000410000 */
[----:B------:R-:W-:Y:S01]  /*11f50*/  LOP3.LUT R17, R17, 0x3fffffe, RZ, 0xc0, !PT ;  /* 0x03fffffe11117812 */ /* 0x000fe200078ec0ff */
[----:B------:R-:W-:Y:S01]  /*11f60*/  FMUL.FTZ R141, R15, R141 ;  /* 0x0000008d0f8d7220 */ /* 0x000fe20000410000 */
[C---:B------:R-:W-:Y:S01]  /*11f70*/  LOP3.LUT P0, RZ, R21.reuse, 0x2, RZ, 0xc0, !PT ;  /* 0x0000000215ff7812 */ /* 0x040fe2000780c0ff */
[----:B------:R-:W-:Y:S01]  /*11f80*/  IMAD.SHL.U32 R22, R21, 0x40, RZ ;  /* 0x0000004015167824 */ /* 0x000fe200078e00ff */
[----:B------:R-:W-:Y:S01]  /*11f90*/  IADD3 R17, R18, -R17, RZ ;  /* 0x8000001112117210 */ /* 0x000fe20007ffe0ff */
[----:B-1----:R-:W-:Y:S01]  /*11fa0*/  FMUL.FTZ R159, R5, R159 ;  /* 0x0000009f059f7220 */ /* 0x002fe20000410000 */
[----:B------:R-:W-:Y:S01]  /*11fb0*/  LOP3.LUT R18, R21, 0x1, RZ, 0xc0, !PT ;  /* 0x0000000115127812 */ /* 0x000fe200078ec0ff */
[C---:B------:R-:W-:Y:S01]  /*11fc0*/  FMUL.FTZ R158, R5.reuse, R158 ;  /* 0x0000009e059e7220 */ /* 0x040fe20000410000 */
[----:B------:R-:W-:Y:S01]  /*11fd0*/  LOP3.LUT R22, R22, 0xc0, RZ, 0xc0, !PT ;  /* 0x000000c016167812 */ /* 0x000fe200078ec0ff */
[----:B------:R-:W-:Y:S01]  /*11fe0*/  FMUL.FTZ R155, R5, R155 ;  /* 0x0000009b059b7220 */ /* 0x000fe20000410000 */
[----:B------:R-:W-:Y:S01]  /*11ff0*/  LEA R17, R17, R20, 0x4 ;  /* 0x0000001411117211 */ /* 0x000fe200078e20ff */
[C---:B------:R-:W-:Y:S01]  /*12000*/  FMUL.FTZ R154, R5.reuse, R154 ;  /* 0x0000009a059a7220 */ /* 0x040fe20000410000 */
[----:B------:R-:W-:Y:S01]  /*12010*/  LEA.HI R22, R22, R22, RZ, 0x1d ;  /* 0x0000001616167211 */ /* 0x000fe200078fe8ff */
[----:B------:R-:W-:Y:S01]  /*12020*/  FMUL.FTZ R143, R5, R143 ;  /* 0x0000008f058f7220 */ /* 0x000fe20000410000 */
[----:B------:R-:W-:Y:S01]  /*12030*/  ISETP.NE.U32.AND P1, PT, R18, 0x1, PT ;  /* 0x000000011200780c */ /* 0x000fe20003f25070 */
[----:B------:R-:W-:Y:S01]  /*12040*/  IMAD.MOV.U32 R18, RZ, RZ, -0x10 ;  /* 0xfffffff0ff127424 */ /* 0x000fe200078e00ff */
[----:B------:R-:W-:Y:S01]  /*12050*/  LEA R17, R17, R22, 0x1 ;  /* 0x0000001611117211 */ /* 0x000fe200078e08ff */
[----:B------:R-:W-:Y:S01]  /*12060*/  FMUL.FTZ R142, R5, R142 ;  /* 0x0000008e058e7220 */ /* 0x000fe20000410000 */
[----:B------:R-:W-:Y:S01]  /*12070*/  F2FP.PACK_AB R158, R159, R158 ;  /* 0x0000009e9f9e723e */ /* 0x000fe200000000ff */
[----:B------:R-:W-:Y:S01]  /*12080*/  FMUL.FTZ R139, R5, R139 ;  /* 0x0000008b058b7220 */ /* 0x000fe20000410000 */
[----:B------:R-:W-:Y:S01]  /*12090*/  SEL R18, R18, 0x10, !P1 ;  /* 0x0000001012127807 */ /* 0x000fe20004800000 */
[----:B------:R-:W-:Y:S01]  /*120a0*/  IMAD.SHL.U32 R17, R17, 0x2, RZ ;  /* 0x0000000211117824 */ /* 0x000fe200078e00ff */
[----:B------:R-:W-:Y:S01]  /*120b0*/  F2FP.PACK_AB R154, R155, R154 ;  /* 0x0000009a9b9a723e */ /* 0x000fe200000000ff */
[----:B------:R-:W-:Y:S01]  /*120c0*/  FMUL.FTZ R5, R5, R138 ;  /* 0x0000008a05057220 */ /* 0x000fe20000410000 */
[----:B------:R-:W-:Y:S01]  /*120d0*/  F2FP.PACK_AB R144, R145, R144 ;  /* 0x000000909190723e */ /* 0x000fe200000000ff */
[----:B------:R-:W-:Y:S01]  /*120e0*/  FMUL.FTZ R136, R15, R136 ;  /* 0x000000880f887220 */ /* 0x000fe20000410000 */
[----:B------:R-:W-:Y:S01]  /*120f0*/  IADD3 R21, R17, 0x20, RZ ;  /* 0x0000002011157810 */ /* 0x000fe20007ffe0ff */
[----:B------:R-:W-:Y:S01]  /*12100*/  FMUL.FTZ R15, R15, R137 ;  /* 0x000000890f0f7220 */ /* 0x000fe20000410000 */
[----:B------:R-:W-:Y:S01]  /*12110*/  F2FP.PACK_AB R139, R139, R5 ;  /* 0x000000058b8b723e */ /* 0x000fe200000000ff */
[----:B------:R-:W-:Y:S01]  /*12120*/  STS [R17], R160 ;  /* 0x000000a011007388 */ /* 0x000fe20000000800 */
[C---:B------:R-:W-:Y:S01]  /*12130*/  @P0 IADD3 R21, R17.reuse, -0x20, RZ ;  /* 0xffffffe011150810 */ /* 0x040fe20007ffe0ff */
[----:B------:R-:W1:Y:S01]  /*12140*/  LDC.U8 R20, c[0x0][0x328] ;  /* 0x0000ca00ff147b82 */ /* 0x000e620000000000 */
[----:B------:R-:W-:Y:S01]  /*12150*/  IADD3 R5, R17, R18, RZ ;  /* 0x0000001211057210 */ /* 0x000fe20007ffe0ff */
[----:B------:R-:W-:Y:S01]  /*12160*/  STS [R17+0x200], R162 ;  /* 0x000200a211007388 */ /* 0x000fe20000000800 */
[----:B------:R-:W-:Y:S01]  /*12170*/  F2FP.PACK_AB R146, R147, R146 ;  /* 0x000000929392723e */ /* 0x000fe200000000ff */
[----:B------:R-:W-:Y:S01]  /*12180*/  IMAD.IADD R18, R18, 0x1, R21 ;  /* 0x0000000112127824 */ /* 0x000fe200078e0215 */
[----:B------:R-:W-:Y:S01]  /*12190*/  F2FP.PACK_AB R12, R12, R132 ;  /* 0x000000840c0c723e */ /* 0x000fe200000000ff */
[----:B------:R-:W-:Y:S01]  /*121a0*/  STS [R5], R148 ;  /* 0x0000009405007388 */ /* 0x000fe20000000800 */
[----:B------:R-:W-:Y:S01]  /*121b0*/  F2FP.PACK_AB R134, R135, R134 ;  /* 0x000000868786723e */ /* 0x000fe200000000ff */
[----:B------:R-:W3:Y:S01]  /*121c0*/  @P6 MUFU.LG2 R9, R9 ;  /* 0x0000000900096308 */ /* 0x000ee20000000c00 */
[----:B------:R-:W-:Y:S01]  /*121d0*/  F2FP.PACK_AB R140, R141, R140 ;  /* 0x0000008c8d8c723e */ /* 0x000fe200000000ff */
[----:B------:R-:W-:Y:S01]  /*121e0*/  STS [R5+0x200], R150 ;  /* 0x0002009605007388 */ /* 0x000fe20000000800 */
[----:B------:R-:W-:Y:S01]  /*121f0*/  F2FP.PACK_AB R142, R143, R142 ;  /* 0x0000008e8f8e723e */ /* 0x000fe200000000ff */
[----:B------:R-:W-:Y:S01]  /*12200*/  @P5 FMUL.FTZ R32, R32, 0.69314718246459960938 ;  /* 0x3f31721820205820 */ /* 0x000fe20000410000 */
[----:B------:R-:W-:Y:S01]  /*12210*/  F2FP.PACK_AB R15, R15, R136 ;  /* 0x000000880f0f723e */ /* 0x000fe200000000ff */
[----:B------:R-:W-:Y:S01]  /*12220*/  STS [R17+0x1000], R156 ;  /* 0x0010009c11007388 */ /* 0x000fe20000000800 */
[----:B--2---:R-:W-:Y:S01]  /*12230*/  ISETP.NE.AND P1, PT, R16, RZ, PT ;  /* 0x000000ff1000720c */ /* 0x004fe20003f25270 */
[----:B------:R-:W2:Y:S01]  /*12240*/  @P3 MUFU.LG2 R14, R14 ;  /* 0x0000000e000e3308 */ /* 0x000ea20000000c00 */
[----:B------:R-:W-:Y:S01]  /*12250*/  MOV R6, 0x7f800000 ;  /* 0x7f80000000067802 */ /* 0x000fe20000000f00 */
[----:B------:R-:W-:Y:S04]  /*12260*/  STS [R17+0x1200], R158 ;  /* 0x0012009e11007388 */ /* 0x000fe80000000800 */
[----:B------:R-:W-:Y:S01]  /*12270*/  STS [R5+0x1000], R152 ;  /* 0x0010009805007388 */ /* 0x000fe20000000800 */
[----:B-1----:R-:W-:Y:S01]  /*12280*/  ISETP.NE.AND P0, PT, R20, RZ, PT ;  /* 0x000000ff1400720c */ /* 0x002fe20003f05270 */
[----:B------:R-:W1:Y:S02]  /*12290*/  @P4 MUFU.LG2 R7, R7 ;  /* 0x0000000700074308 */ /* 0x000e640000000c00 */
[----:B------:R4:W-:Y:S01]  /*122a0*/  STS [R5+0x1200], R154 ;  /* 0x0012009a05007388 */ /* 0x0009e20000000800 */
[----:B---3--:R-:W-:Y:S01]  /*122b0*/  @P6 FMUL.FTZ R9, R9, 0.69314718246459960938 ;  /* 0x3f31721809096820 */ /* 0x008fe20000410000 */
[----:B------:R-:W-:-:S02]  /*122c0*/  ISETP.NE.OR P2, PT, R16, RZ, !P0 ;  /* 0x000000ff1000720c */ /* 0x000fc40004745670 */
[----:B------:R-:W-:Y:S01]  /*122d0*/  STS [R21], R144 ;  /* 0x0000009015007388 */ /* 0x000fe20000000800 */
[----:B------:R-:W-:Y:S01]  /*122e0*/  @P1 MOV R8, 0x1 ;  /* 0x0000000100081802 */ /* 0x000fe20000000f00 */
[----:B------:R-:W-:Y:S01]  /*122f0*/  @P6 FFMA.FTZ R6, R36, c[0x0][0x238], R9 ;  /* 0x00008e0024066a23 */ /* 0x000fe20000010009 */
[----:B------:R-:W-:Y:S01]  /*12300*/  MOV R9, 0x7f800000 ;  /* 0x7f80000000097802 */ /* 0x000fe20000000f00 */
[----:B------:R-:W-:Y:S01]  /*12310*/  STS [R21+0x200], R146 ;  /* 0x0002009215007388 */ /* 0x000fe20000000800 */
[----:B--2---:R-:W-:-:S03]  /*12320*/  @P3 FMUL.FTZ R36, R14, 0.69314718246459960938 ;  /* 0x3f3172180e243820 */ /* 0x004fc60000410000 */
[----:B------:R2:W-:Y:S01]  /*12330*/  STS [R18], R12 ;  /* 0x0000000c12007388 */ /* 0x0005e20000000800 */
[----:B------:R-:W-:Y:S02]  /*12340*/  @P3 FFMA.FTZ R9, R0, c[0x0][0x238], R36 ;  /* 0x00008e0000093a23 */ /* 0x000fe40000010024 */
[----:B-1----:R-:W-:Y:S01]  /*12350*/  @P4 FMUL.FTZ R7, R7, 0.69314718246459960938 ;  /* 0x3f31721807074820 */ /* 0x002fe20000410000 */
[----:B------:R-:W-:Y:S04]  /*12360*/  STS [R18+0x200], R134 ;  /* 0x0002008612007388 */ /* 0x000fe80000000800 */
[----:B------:R-:W-:Y:S04]  /*12370*/  STS [R21+0x1000], R140 ;  /* 0x0010008c15007388 */ /* 0x000fe80000000800 */
[----:B------:R-:W-:Y:S01]  /*12380*/  STS [R21+0x1200], R142 ;  /* 0x0012008e15007388 */ /* 0x000fe20000000800 */
[----:B----4-:R-:W-:-:S03]  /*12390*/  @P1 MOV R5, c[0x0][0x210] ;  /* 0x0000840000051a02 */ /* 0x010fc60000000f00 */
[----:B------:R1:W-:Y:S02]  /*123a0*/  STS [R18+0x1000], R15 ;  /* 0x0010000f12007388 */ /* 0x0003e40000000800 */
[----:B------:R-:W-:Y:S02]  /*123b0*/  @P1 IMAD R5, R5, c[0x0][0x214], RZ ;  /* 0x0000850005051a24 */ /* 0x000fe400078e02ff */
[----:B------:R3:W-:Y:S04]  /*123c0*/  STS [R18+0x1200], R139 ;  /* 0x0012008b12007388 */ /* 0x0007e80000000800 */
[----:B------:R-:W-:Y:S01]  /*123d0*/  BAR.SYNC.DEFER_BLOCKING 0x0 ;  /* 0x0000000000007b1d */ /* 0x000fe20000010000 */
[----:B--2---:R-:W-:-:S05]  /*123e0*/  @!P1 IMAD.MOV.U32 R12, RZ, RZ, c[0x0][0x214] ;  /* 0x00008500ff0c9624 */ /* 0x004fca00078e00ff */
[----:B------:R-:W-:Y:S02]  /*123f0*/  @!P1 SEL R5, R12, c[0x0][0x234], !P0 ;  /* 0x00008d000c059a07 */ /* 0x000fe40004000000 */
[----:B------:R-:W2:Y:S01]  /*12400*/  S2R R12, SR_CTAID.X ;  /* 0x00000000000c7919 */ /* 0x000ea20000002500 */
[----:B------:R-:W-:Y:S02]  /*12410*/  ISETP.NE.OR P0, PT, R223, -0x1, P2 ;  /* 0xffffffffdf00780c */ /* 0x000fe40001705670 */
[----:B------:R-:W-:-:S04]  /*12420*/  @!P1 IMAD R8, R5, c[0x0][0x1c0], RZ ;  /* 0x0000700005089a24 */ /* 0x000fc800078e02ff */
[----:B------:R-:W-:Y:S01]  /*12430*/  IMAD R8, R4, R8, RZ ;  /* 0x0000000804087224 */ /* 0x000fe200078e02ff */
[----:B-1----:R-:W1:Y:S04]  /*12440*/  S2R R15, SR_CTAID.Z ;  /* 0x00000000000f7919 */ /* 0x002e680000002700 */
[----:B------:R-:W-:Y:S02]  /*12450*/  SEL R8, R8, RZ, P2 ;  /* 0x000000ff08087207 */ /* 0x000fe40001000000 */
[----:B------:R-:W-:Y:S01]  /*12460*/  @!P0 IMAD R223, R4, c[0x0][0x214], RZ ;  /* 0x0000850004df8a24 */ /* 0x000fe200078e02ff */
[----:B------:R-:W-:Y:S01]  /*12470*/  @P1 MOV R4, c[0x0][0x210] ;  /* 0x0000840000041a02 */ /* 0x000fe20000000f00 */
[----:B------:R3:W4:Y:S01]  /*12480*/  LDS.128 R24, [R224] ;  /* 0x00000000e0187984 */ /* 0x0007220000000c00 */
[----:B------:R-:W-:Y:S01]  /*12490*/  @!P1 IMAD.MOV.U32 R4, RZ, RZ, 0x1 ;  /* 0x00000001ff049424 */ /* 0x000fe200078e00ff */
[----:B------:R-:W-:-:S02]  /*124a0*/  LOP3.LUT P0, RZ, R33, 0x3, RZ, 0xc0, !PT ;  /* 0x0000000321ff7812 */ /* 0x000fc4000780c0ff */
[----:B------:R3:W3:Y:S01]  /*124b0*/  LDS.128 R20, [R224+0x800] ;  /* 0x00080000e0147984 */ /* 0x0006e20000000c00 */
[----:B------:R-:W-:Y:S02]  /*124c0*/  @!P2 MOV R34, R223 ;  /* 0x000000df0022a202 */ /* 0x000fe40000000f00 */
[----:B------:R-:W-:Y:S01]  /*124d0*/  @!P2 SHF.R.S32.HI R35, RZ, 0x1f, R223 ;  /* 0x0000001fff23a819 */ /* 0x000fe200000114df */
[----:B------:R3:W3:Y:S01]  /*124e0*/  LDS.128 R16, [R224+0x1000] ;  /* 0x00100000e0107984 */ /* 0x0006e20000000c00 */
[----:B--2---:R-:W-:Y:S01]  /*124f0*/  IMAD R12, R12, R4, RZ ;  /* 0x000000040c0c7224 */ /* 0x004fe200078e02ff */
[----:B------:R-:W-:Y:S01]  /*12500*/  MOV R33, 0x7f800000 ;  /* 0x7f80000000217802 */ /* 0x000fe20000000f00 */
[----:B------:R-:W-:Y:S01]  /*12510*/  @P5 FFMA.FTZ R33, R3, c[0x0][0x238], R32 ;  /* 0x00008e0003215a23 */ /* 0x000fe20000010020 */
[----:B------:R2:W2:Y:S02]  /*12520*/  LDS.128 R28, [R224+0x1800] ;  /* 0x00180000e01c7984 */ /* 0x0004a40000000c00 */
[----:B------:R-:W-:Y:S01]  /*12530*/  SHF.L.U32 R12, R12, 0x7, RZ ;  /* 0x000000070c0c7819 */ /* 0x000fe200000006ff */
[----:B-1----:R-:W-:-:S02]  /*12540*/  IMAD R8, R15, R5, R8 ;  /* 0x000000050f087224 */ /* 0x002fc400078e0208 */
[----:B------:R-:W-:Y:S02]  /*12550*/  IMAD.MOV.U32 R5, RZ, RZ, 0x7f800000 ;  /* 0x7f800000ff057424 */ /* 0x000fe400078e00ff */
[----:B------:R-:W-:Y:S01]  /*12560*/  @P4 FFMA.FTZ R5, R2, c[0x0][0x238], R7 ;  /* 0x00008e0002054a23 */ /* 0x000fe20000010007 */
[----:B------:R-:W-:Y:S02]  /*12570*/  IADD3 R14, P2, P1, R12, R34, R8 ;  /* 0x000000220c0e7210 */ /* 0x000fe4000795e008 */
[----:B------:R-:W-:Y:S02]  /*12580*/  SHF.R.S32.HI R12, RZ, 0x1f, R12 ;  /* 0x0000001fff0c7819 */ /* 0x000fe4000001140c */
[----:B------:R-:W-:-:S04]  /*12590*/  SHF.R.S32.HI R8, RZ, 0x1f, R8 ;  /* 0x0000001fff087819 */ /* 0x000fc80000011408 */
[----:B------:R-:W-:Y:S01]  /*125a0*/  IADD3.X R8, R12, R35, R8, P2, P1 ;  /* 0x000000230c087210 */ /* 0x000fe200017e2408 */
[----:B------:R-:W-:Y:S05]  /*125b0*/  @P0 BRA `(.L_x_162) ;  /* 0x0000024000000947 */ /* 0x000fea0003800000 */
[----:B------:R-:W-:-:S04]  /*125c0*/  SHF.R.S32.HI R0, RZ, 0x1f, R13 ;  /* 0x0000001fff007819 */ /* 0x000fc8000001140d */
[----:B------:R-:W-:-:S04]  /*125d0*/  LEA.HI R0, R0, R13, RZ, 0x2 ;  /* 0x0000000d00007211 */ /* 0x000fc800078f10ff */
[----:B------:R-:W-:-:S05]  /*125e0*/  LOP3.LUT R0, R0, 0xffffffc, RZ, 0xc0, !PT ;  /* 0x0ffffffc00007812 */ /* 0x000fca00078ec0ff */
        /* <DEDUP_REMOVED lines=11> */
[----:B------:R-:W-:Y:S01]  /*126a0*/  @!P5 IMAD R7, R7, R4, RZ ;  /* 0x000000040707d224 */ /* 0x000fe200078e02ff */
[----:B------:R-:W-:Y:S01]  /*126b0*/  @!P6 LEA.HI.X.SX32 R0, R0, R8, 0x1, P0 ;  /* 0x000000080000e211 */ /* 0x000fe200000f0eff */
        /* <DEDUP_REMOVED lines=9> */
[-C--:B------:R-:W-:Y:S02]  /*12750*/  @!P4 LEA.HI.X.SX32 R3, R3, R8.reuse, 0x1, P1 ;  /* 0x000000080303c211 */ /* 0x080fe400008f0eff */
[----:B------:R-:W-:Y:S02]  /*12760*/  @!P5 LEA R36, P2, R4, c[0x0][0x200], 0x2 ;  /* 0x000080000424da11 */ /* 0x000fe400078410ff */
        /* <DEDUP_REMOVED lines=9> */
.L_x_162:
[----:B------:R-:W-:Y:S05]  /*12800*/  BSYNC B0 ;  /* 0x0000000000007941 */ /* 0x000fea0003800000 */
.L_x_161:
[----:B-1----:R-:W1:Y:S01]  /*12810*/  S2R R2, SR_TID.X ;  /* 0x0000000000027919 */ /* 0x002e620000002100 */
[----:B------:R-:W-:Y:S01]  /*12820*/  IADD3 R4, P0, R242, R11, RZ ;  /* 0x0000000bf2047210 */ /* 0x000fe20007f1e0ff */
[----:B------:R-:W-:Y:S01]  /*12830*/  BSSY B0, `(.L_x_163) ;  /* 0x0000014000007945 */ /* 0x000fe20003800000 */
[----:B------:R-:W-:-:S03]  /*12840*/  SHF.R.S32.HI R3, RZ, 0x1f, R15 ;  /* 0x0000001fff037819 */ /* 0x000fc6000001140f */
[----:B------:R-:W-:Y:S02]  /*12850*/  IMAD.X R5, R243, 0x1, R10, P0 ;  /* 0x00000001f3057824 */ /* 0x000fe400000e060a */
[----:B------:R-:W-:Y:S02]  /*12860*/  IMAD R3, R3, c[0x0][0x1f0], RZ ;  /* 0x00007c0003037a24 */ /* 0x000fe400078e02ff */
[----:B------:R-:W-:-:S04]  /*12870*/  IMAD.WIDE.U32 R4, R15, c[0x0][0x1f0], R4 ;  /* 0x00007c000f047a25 */ /* 0x000fc800078e0004 */
[----:B------:R-:W-:-:S04]  /*12880*/  IMAD R3, R15, c[0x0][0x1f4], R3 ;  /* 0x00007d000f037a24 */ /* 0x000fc800078e0203 */
[----:B------:R-:W-:Y:S01]  /*12890*/  IMAD.IADD R7, R3, 0x1, R5 ;  /* 0x0000000103077824 */ /* 0x000fe200078e0205 */
[----:B-1----:R-:W-:-:S04]  /*128a0*/  SHF.R.S32.HI R0, RZ, 0x1f, R2 ;  /* 0x0000001fff007819 */ /* 0x002fc80000011402 */
[----:B------:R-:W-:-:S04]  /*128b0*/  LEA.HI R0, R0, R2, RZ, 0x2 ;  /* 0x0000000200007211 */ /* 0x000fc800078f10ff */
[----:B------:R-:W-:-:S04]  /*128c0*/  SHF.R.S32.HI R0, RZ, 0x2, R0 ;  /* 0x00000002ff007819 */ /* 0x000fc80000011400 */
[----:B------:R-:W-:-:S13]  /*128d0*/  ISETP.GE.AND P0, PT, R0, R219, PT ;  /* 0x000000db0000720c */ /* 0x000fda0003f06270 */
        /* <DEDUP_REMOVED lines=8> */
[----:B----4-:R1:W-:Y:S02]  /*12960*/  STG.E.128 [R10.64], R24 ;  /* 0x000000180a007986 */ /* 0x0103e4000c101d08 */
.L_x_164:
[----:B------:R-:W-:Y:S05]  /*12970*/  BSYNC B0 ;  /* 0x0000000000007941 */ /* 0x000fea0003800000 */
.L_x_163:
[----:B------:R-:W-:Y:S01]  /*12980*/  IADD3 R0, R0, 0x20, RZ ;  /* 0x0000002000007810 */ /* 0x000fe20007ffe0ff */
[----:B------:R-:W-:Y:S03]  /*12990*/  BSSY B0, `(.L_x_165) ;  /* 0x000000e000007945 */ /* 0x000fe60003800000 */
[----:B------:R-:W-:-:S13]  /*129a0*/  ISETP.GE.AND P0, PT, R0, R219, PT ;  /* 0x000000db0000720c */ /* 0x000fda0003f06270 */
        /* <DEDUP_REMOVED lines=11> */
[----:B---3--:R3:W-:Y:S02]  /*12a60*/  STG.E.128 [R2.64], R20 ;  /* 0x0000001402007986 */ /* 0x0087e4000c101d08 */
.L_x_166:
[----:B------:R-:W-:Y:S05]  /*12a70*/  BSYNC B0 ;  /* 0x0000000000007941 */ /* 0x000fea0003800000 */
.L_x_165:
[----:B------:R-:W-:Y:S01]  /*12a80*/  ISETP.GE.AND P0, PT, R218, R219, PT ;  /* 0x000000dbda00720c */ /* 0x000fe20003f06270 */
[----:B------:R-:W-:-:S12]  /*12a90*/  BSSY B0, `(.L_x_167) ;  /* 0x000000d000007945 */ /* 0x000fd80003800000 */
        /* <DEDUP_REMOVED lines=12> */
.L_x_168:
[----:B------:R-:W-:Y:S05]  /*12b60*/  BSYNC B0 ;  /* 0x0000000000007941 */ /* 0x000fea0003800000 */
.L_x_167:
[----:B------:R-:W-:-:S13]  /*12b70*/  ISETP.GE.AND P0, PT, R217, R219, PT ;  /* 0x000000dbd900720c */ /* 0x000fda0003f06270 */
[----:B------:R-:W-:Y:S05]  /*12b80*/  @P0 EXIT ;  /* 0x000000000000094d */ /* 0x000fea0003800000 */
[----:B------:R-:W-:Y:S02]  /*12b90*/  IADD3 R0, P0, R226, 0x60, RZ ;  /* 0x00000060e2007810 */ /* 0x000fe40007f1e0ff */
[----:B------:R-:W-:Y:S02]  /*12ba0*/  MOV R5, R7 ;  /* 0x0000000700057202 */ /* 0x000fe40000000f00 */
[----:B---3--:R-:W-:-:S03]  /*12bb0*/  IADD3.X R2, RZ, R227, RZ, P0, !PT ;  /* 0x000000e3ff027210 */ /* 0x008fc600007fe4ff */
[----:B------:R-:W-:-:S04]  /*12bc0*/  IMAD.WIDE.U32 R4, R0, c[0x0][0x1e8], R4 ;  /* 0x00007a0000047a25 */ /* 0x000fc800078e0004 */
[----:B------:R-:W-:Y:S01]  /*12bd0*/  IMAD R2, R2, c[0x0][0x1e8], RZ ;  /* 0x00007a0002027a24 */ /* 0x000fe200078e02ff */
[----:B------:R-:W-:-:S03]  /*12be0*/  LEA R6, P0, R4, c[0x0][0x1d0], 0x1 ;  /* 0x0000740004067a11 */ /* 0x000fc600078008ff */
[----:B------:R-:W-:-:S05]  /*12bf0*/  IMAD R2, R0, c[0x0][0x1ec], R2 ;  /* 0x00007b0000027a24 */ /* 0x000fca00078e0202 */
[----:B------:R-:W-:-:S04]  /*12c00*/  IADD3 R2, R2, R5, RZ ;  /* 0x0000000502027210 */ /* 0x000fc80007ffe0ff */
[----:B------:R-:W-:-:S05]  /*12c10*/  LEA.HI.X R7, R4, c[0x0][0x1d4], R2, 0x1, P0 ;  /* 0x0000750004077a11 */ /* 0x000fca00000f0c02 */
[----:B--2---:R-:W-:Y:S01]  /*12c20*/  STG.E.128 [R6.64], R28 ;  /* 0x0000001c06007986 */ /* 0x004fe2000c101d08 */
[----:B------:R-:W-:Y:S05]  /*12c30*/  EXIT ;  /* 0x000000000000794d */ /* 0x000fea0003800000 */
.L_x_169:
        /* <DEDUP_REMOVED lines=12> */
.L_x_1128:


//--------------------- .text._ZN5flash16flash_fwd_kernelI23Flash_fwd_kernel_traitsILi32ELi128ELi128ELi4ELb0ELb0EN7cutlass6half_tE19Flash_kernel_traitsILi32ELi128ELi128ELi4ES3_EELb0ELb0ELb1ELb0ELb0ELb0ELb0ELb0EEEvNS_16Flash_fwd_paramsE --------------------------
	.section	.text._ZN5flash16flash_fwd_kernelI23Flash_fwd_kernel_traitsILi32ELi128ELi128ELi4ELb0ELb0EN7cutlass6half_tE19Flash_kernel_traitsILi32ELi128ELi128ELi4ES3_EELb0ELb0ELb1ELb0ELb0ELb0ELb0ELb0EEEvNS_16Flash_fwd_paramsE,"ax",@progbits
	.sectioninfo	@"SHI_REGISTERS=255"
	.align	128
        .global         _ZN5flash16flash_fwd_kernelI23Flash_fwd_kernel_traitsILi32ELi128ELi128ELi4ELb0ELb0EN7cutlass6half_tE19Flash_kernel_traitsILi32ELi128ELi128ELi4ES3_EELb0ELb0ELb1ELb0ELb0ELb0ELb0ELb0EEEvNS_16Flash_fwd_paramsE
        .type           _ZN5flash16flash_fwd_kernelI23Flash_fwd_kernel_traitsILi32ELi128ELi128ELi4ELb0ELb0EN7cutlass6half_tE19Flash_kernel_traitsILi32ELi128ELi128ELi4ES3_EELb0ELb0ELb1ELb0ELb0ELb0ELb0ELb0EEEvNS_16Flash_fwd_paramsE,@function
        .size           _ZN5flash16flash_fwd_kernelI23Flash_fwd_kernel_traitsILi32ELi128ELi128ELi4ELb0ELb0EN7cutlass6half_tE19Flash_kernel_traitsILi32ELi128ELi128ELi4ES3_EELb0ELb0ELb1ELb0ELb0ELb0ELb0ELb0EEEvNS_16Flash_fwd_paramsE,(.L_x_1129 - _ZN5flash16flash_fwd_kernelI23Flash_fwd_kernel_traitsILi32ELi128ELi128ELi4ELb0ELb0EN7cutlass6half_tE19Flash_kernel_traitsILi32ELi128ELi128ELi4ES3_EELb0ELb0ELb1ELb0ELb0ELb0ELb0ELb0EEEvNS_16Flash_fwd_paramsE)
        .other          _ZN5flash16flash_fwd_kernelI23Flash_fwd_kernel_traitsILi32ELi128ELi128ELi4ELb0ELb0EN7cutlass6half_tE19Flash_kernel_traitsILi32ELi128ELi128ELi4ES3_EELb0ELb0ELb1ELb0ELb0ELb0ELb0ELb0EEEvNS_16Flash_fwd_paramsE,@"STO_CUDA_ENTRY STV_DEFAULT"
_ZN5flash16flash_fwd_kernelI23Flash_fwd_kernel_traitsILi32ELi128ELi128ELi4ELb0ELb0EN7cutlass6half_tE19Flash_kernel_traitsILi32ELi128ELi128ELi4ES3_EELb0ELb0ELb1ELb0ELb0ELb0ELb0ELb0EEEvNS_16Flash_fwd_paramsE:
.text._ZN5flash16flash_fwd_kernelI23Flash_fwd_kernel_traitsILi32ELi128ELi128ELi4ELb0ELb0EN7cutlass6half_tE19Flash_kernel_traitsILi32ELi128ELi128ELi4ES3_EELb0ELb0ELb1ELb0ELb0ELb0ELb0ELb0EEEvNS_16Flash_fwd_paramsE:
[----:B------:R-:W-:Y:S02]  /*0000*/  MOV R1, c[0x0][0x28] ;  /* 0x00000a0000017a02 */ /* 0x000fe40000000f00 */
[----:B------:R-:W1:Y:S01]  /*0010*/  S2UR UR10, SR_CTAID.Y ;  /* 0x00000000000a79c3 */ /* 0x000e620000002600 */
[----:B------:R-:W-:Y:S02]  /*0020*/  ULDC.64 UR4, c[0x0][0x240] ;  /* 0x0000900000047ab9 */ /* 0x000fe40000000a00 */
[----:B------:R-:W-:Y:S02]  /*0030*/  UISETP.NE.U32.AND UP2, UPT, URZ, UR4, UPT ;  /* 0x000000043f00728c */ /* 0x000fe4000bf45070 */
[----:B------:R-:W-:Y:S02]  /*0040*/  UMOV UR7, 0x4 ;  /* 0x0000000400077882 */ /* 0x000fe40000000000 */
[----:B------:R-:W-:Y:S02]  /*0050*/  UISETP.NE.AND.EX UP2, UPT, URZ, UR5, UPT, UP2 ;  /* 0x000000053f00728c */ /* 0x000fe4000bf45320 */
[----:B------:R-:W-:Y:S02]  /*0060*/  ULDC.64 UR12, c[0x0][0x240] ;  /* 0x00009000000c7ab9 */ /* 0x000fe40000000a00 */
[----:B------:R-:W-:-:S02]  /*0070*/  ULDC.64 UR4, c[0x0][0x250] ;  /* 0x0000940000047ab9 */ /* 0x000fc40000000a00 */
[----:B------:R-:W-:Y:S01]  /*0080*/  PLOP3.LUT P2, PT, PT, PT, UP2, 0x80, 0x0 ;  /* 0x000000000000781c */ /* 0x000fe20003f4f028 */
[----:B------:R-:W-:Y:S02]  /*0090*/  UISETP.NE.U32.AND UP0, UPT, URZ, UR4, UPT ;  /* 0x000000043f00728c */ /* 0x000fe4000bf05070 */
[----:B------:R-:W-:Y:S02]  /*00a0*/  ULDC.64 UR16, c[0x0][0x118] ;  /* 0x0000460000107ab9 */ /* 0x000fe40000000a00 */
[----:B------:R-:W-:Y:S02]  /*00b0*/  UISETP.NE.AND.EX UP0, UPT, URZ, UR5, UPT, UP0 ;  /* 0x000000053f00728c */ /* 0x000fe4000bf05300 */
[----:B------:R-:W-:Y:S02]  /*00c0*/  ULDC.U8 UR6, c[0x0][0x312] ;  /* 0x0000c48000067ab9 */ /* 0x000fe40000000000 */
[----:B------:R-:W-:Y:S02]  /*00d0*/  ULDC.64 UR8, c[0x0][0x248] ;  /* 0x0000920000087ab9 */ /* 0x000fe40000000a00 */
[----:B-1----:R-:W-:Y:S01]  /*00e0*/  UIMAD.WIDE UR12, UR10, UR7, UR12 ;  /* 0x000000070a0c72a5 */ /* 0x002fe2000f8e020c */
[----:B------:R-:W-:Y:S01]  /*00f0*/  PLOP3.LUT P0, PT, PT, PT, UP0, 0x80, 0x0 ;  /* 0x000000000000781c */ /* 0x000fe20003f0f008 */
[----:B------:R-:W-:-:S02]  /*0100*/  ULDC.64 UR4, c[0x0][0x250] ;  /* 0x0000940000047ab9 */ /* 0x000fc40000000a00 */
[----:B------:R-:W-:Y:S02]  /*0110*/  UISETP.NE.AND UP3, UPT, UR6, URZ, UPT ;  /* 0x0000003f0600728c */ /* 0x000fe4000bf65270 */
[----:B------:R-:W-:Y:S01]  /*0120*/  IMAD.U32 R2, RZ, RZ, UR12 ;  /* 0x0000000cff027e24 */ /* 0x000fe2000f8e00ff */
[----:B------:R-:W-:Y:S01]  /*0130*/  UISETP.EQ.U32.AND UP1, UPT, URZ, UR8, UPT ;  /* 0x000000083f00728c */ /* 0x000fe2000bf22070 */
[----:B------:R-:W-:Y:S01]  /*0140*/  IMAD.U32 R3, RZ, RZ, UR13 ;  /* 0x0000000dff037e24 */ /* 0x000fe2000f8e00ff */
[----:B------:R-:W-:Y:S02]  /*0150*/  @UP0 UIMAD.WIDE UR4, UR10, UR7, UR4 ;  /* 0x000000070a0402a5 */ /* 0x000fe4000f8e0204 */
[----:B------:R-:W-:Y:S02]  /*0160*/  UISETP.EQ.OR.EX UP1, UPT, URZ, UR9, !UP3, UP1 ;  /* 0x000000093f00728c */ /* 0x000fe4000df22710 */
[----:B------:R1:W2:Y:S01]  /*0170*/  @P2 LDG.E R4, [R2.64] ;  /* 0x0000001002042981 */ /* 0x0002a2000c1e1900 */
[----:B------:R-:W-:-:S03]  /*0180*/  ULDC.64 UR8, c[0x0][0x248] ;  /* 0x0000920000087ab9 */ /* 0x000fc60000000a00 */
[----:B------:R1:W3:Y:S01]  /*0190*/  @P2 LDG.E R0, [R2.64+0x4] ;  /* 0x0000041002002981 */ /* 0x0002e2000c1e1900 */
[----:B------:R-:W-:Y:S01]  /*01a0*/  PLOP3.LUT P1, PT, PT, PT, UP1, 0x80, 0x0 ;  /* 0x000000000000781c */ /* 0x000fe20003f2f018 */
[----:B------:R-:W-:Y:S01]  /*01b0*/  UIMAD.WIDE UR8, UR10, UR7, UR8 ;  /* 0x000000070a0872a5 */ /* 0x000fe2000f8e0208 */
[----:B-1----:R-:W-:Y:S01]  /*01c0*/  IMAD.U32 R2, RZ, RZ, UR4 ;  /* 0x00000004ff027e24 */ /* 0x002fe2000f8e00ff */
[----:B------:R-:W-:-:S05]  /*01d0*/  MOV R3, UR5 ;  /* 0x0000000500037c02 */ /* 0x000fca0008000f00 */
[----:B------:R1:W4:Y:S01]  /*01e0*/  @P0 LDG.E R2, [R2.64] ;  /* 0x0000001002020981 */ /* 0x000322000c1e1900 */
[----:B------:R-:W-:Y:S01]  /*01f0*/  IMAD.U32 R6, RZ, RZ, UR8 ;  /* 0x00000008ff067e24 */ /* 0x000fe2000f8e00ff */
[----:B------:R-:W-:-:S05]  /*0200*/  MOV R7, UR9 ;  /* 0x0000000900077c02 */ /* 0x000fca0008000f00 */
[----:B-1----:R-:W5:Y:S01]  /*0210*/  @!P1 LDG.E R3, [R6.64] ;  /* 0x0000001006039981 */ /* 0x002f62000c1e1900 */
[----:B------:R-:W-:Y:S02]  /*0220*/  UMOV UR12, 0xffffffff ;  /* 0xffffffff000c7882 */ /* 0x000fe40000000000 */
[----:B------:R-:W-:Y:S02]  /*0230*/  UMOV UR20, URZ ;  /* 0x0000003f00147c82 */ /* 0x000fe40008000000 */
[----:B------:R-:W-:Y:S01]  /*0240*/  UMOV UR23, 0xffffffff ;  /* 0xffffffff00177882 */ /* 0x000fe20000000000 */
[----:B------:R-:W1:Y:S08]  /*0250*/  S2UR UR13, SR_CTAID.X ;  /* 0x00000000000d79c3 */ /* 0x000e700000002500 */
[----:B------:R-:W1:Y:S08]  /*0260*/  S2UR UR15, SR_CTAID.Z ;  /* 0x00000000000f79c3 */ /* 0x000e700000002700 */
[----:B--2---:R-:W2:Y:S08]  /*0270*/  @P2 R2UR UR12, R4 ;  /* 0x00000000040c23c2 */ /* 0x004eb000000e0000 */
[----:B---3--:R-:W2:Y:S08]  /*0280*/  @P2 R2UR UR14, R0 ;  /* 0x00000000000e23c2 */ /* 0x008eb000000e0000 */
[----:B----4-:R3:W4:Y:S01]  /*0290*/  @P0 R2UR UR20, R2 ;  /* 0x00000000021403c2 */ /* 0x01072200000e0000 */
[----:B------:R-:W-:-:S04]  /*02a0*/  ISETP.NE.U32.AND P0, PT, RZ, c[0x0][0x248], PT ;  /* 0x00009200ff007a0c */ /* 0x000fc80003f05070 */
[----:B------:R-:W-:Y:S01]  /*02b0*/  ISETP.NE.AND.EX P0, PT, RZ, c[0x0][0x24c], PT, P0 ;  /* 0x00009300ff007a0c */ /* 0x000fe20003f05300 */
[----:B--2---:R-:W-:-:S07]  /*02c0*/  @UP2 UIADD3 UR14, UR14, -UR12, URZ ;  /* 0x8000000c0e0e2290 */ /* 0x004fce000fffe03f */
[----:B------:R-:W-:Y:S01]  /*02d0*/  @!UP2 ULDC UR14, c[0x0][0x214] ;  /* 0x00008500000eaab9 */ /* 0x000fe20000000800 */
[----:B-----5:R3:W2:Y:S04]  /*02e0*/  @!P1 R2UR UR23, R3 ;  /* 0x00000000031793c2 */ /* 0x0206a800000e0000 */
[----:B-1234-:R-:W-:Y:S05]  /*02f0*/  @!P0 BRA `(.L_x_170) ;  /* 0x0000007000008947 */ /* 0x01efea0003800000 */
[----:B------:R-:W-:-:S13]  /*0300*/  PLOP3.LUT P0, PT, PT, PT, UP3, 0x80, 0x0 ;  /* 0x000000000000781c */ /* 0x000fda0003f0f038 */
[----:B------:R-:W2:Y:S04]  /*0310*/  @P0 LDG.E R0, [R6.64+0x4] ;  /* 0x0000041006000981 */ /* 0x000ea8000c1e1900 */
[----:B------:R-:W3:Y:S01]  /*0320*/  @!P0 LDG.E R6, [R6.64] ;  /* 0x0000001006068981 */ /* 0x000ee2000c1e1900 */
[----:B--2---:R-:W1:Y:S02]  /*0330*/  @P0 R2UR UR6, R0 ;  /* 0x00000000000603c2 */ /* 0x004e6400000e0000 */
[----:B-1----:R-:W-:-:S11]  /*0340*/  @UP3 UIADD3 UR6, UR6, -UR23, URZ ;  /* 0x8000001706063290 */ /* 0x002fd6000fffe03f */
[----:B---3--:R1:W2:Y:S02]  /*0350*/  @!P0 R2UR UR6, R6 ;  /* 0x00000000060683c2 */ /* 0x0082a400000e0000 */
[----:B-12---:R-:W-:Y:S05]  /*0360*/  BRA `(.L_x_171) ;  /* 0x0000001000007947 */ /* 0x006fea0003800000 */
.L_x_170:
[----:B------:R-:W-:Y:S02]  /*0370*/  ULDC UR6, c[0x0][0x218] ;  /* 0x0000860000067ab9 */ /* 0x000fe40000000800 */
.L_x_171:
[----:B------:R-:W-:Y:S02]  /*0380*/  ULDC.64 UR4, c[0x0][0x258] ;  /* 0x0000960000047ab9 */ /* 0x000fe40000000a00 */
[----:B------:R-:W-:-:S04]  /*0390*/  UISETP.NE.U32.AND UP2, UPT, URZ, UR4, UPT ;  /* 0x000000043f00728c */ /* 0x000fc8000bf45070 */
[----:B------:R-:W-:-:S03]  /*03a0*/  UISETP.NE.AND.EX UP2, UPT, URZ, UR5, UPT, UP2 ;  /* 0x000000053f00728c */ /* 0x000fc6000bf45320 */
[----:B------:R-:W-:-:S03]  /*03b0*/  ULDC.64 UR4, c[0x0][0x258] ;  /* 0x0000960000047ab9 */ /* 0x000fc60000000a00 */
[----:B------:R-:W-:-:S05]  /*03c0*/  PLOP3.LUT P0, PT, PT, PT, UP2, 0x80, 0x0 ;  /* 0x000000000000781c */ /* 0x000fca0003f0f028 */
[----:B------:R-:W-:-:S06]  /*03d0*/  @UP2 UIMAD.WIDE UR4, UR10, UR7, UR4 ;  /* 0x000000070a0422a5 */ /* 0x000fcc000f8e0204 */
[----:B------:R-:W-:Y:S02]  /*03e0*/  IMAD.U32 R2, RZ, RZ, UR4 ;  /* 0x00000004ff027e24 */ /* 0x000fe4000f8e00ff */
[----:B------:R-:W-:Y:S01]  /*03f0*/  IMAD.U32 R3, RZ, RZ, UR5 ;  /* 0x00000005ff037e24 */ /* 0x000fe2000f8e00ff */
[----:B------:R-:W-:Y:S02]  /*0400*/  USHF.L.U32 UR19, UR13, 0x7, URZ ;  /* 0x000000070d137899 */ /* 0x000fe4000800063f */
[----:B------:R-:W-:Y:S02]  /*0410*/  ULDC.64 UR4, c[0x0][0x268] ;  /* 0x00009a0000047ab9 */ /* 0x000fe40000000a00 */
[----:B------:R-:W2:Y:S01]  /*0420*/  @P0 LDG.E R0, [R2.64] ;  /* 0x0000001002000981 */ /* 0x000ea2000c1e1900 */
[----:B------:R-:W-:Y:S02]  /*0430*/  UISETP.GT.AND UP0, UPT, UR14, UR19, UPT ;  /* 0x000000130e00728c */ /* 0x000fe4000bf04270 */
[----:B------:R-:W-:-:S04]  /*0440*/  @!UP2 UISETP.NE.U32.AND UP1, UPT, URZ, UR4, UPT ;  /* 0x000000043f00a28c */ /* 0x000fc8000bf25070 */
[----:B------:R-:W-:-:S03]  /*0450*/  @!UP2 UISETP.NE.AND.EX UP1, UPT, URZ, UR5, UPT, UP1 ;  /* 0x000000053f00a28c */ /* 0x000fc6000bf25310 */
[----:B------:R-:W-:Y:S02]  /*0460*/  ULDC UR5, c[0x0][0x21c] ;  /* 0x0000870000057ab9 */ /* 0x000fe40000000800 */
[----:B------:R-:W-:Y:S01]  /*0470*/  @!UP2 USEL UR5, URZ, UR5, !UP1 ;  /* 0x000000053f05a287 */ /* 0x000fe2000c800000 */
[----:B--2---:R-:W1:Y:S01]  /*0480*/  @P0 R2UR UR7, R0 ;  /* 0x00000000000703c2 */ /* 0x004e6200000e0000 */
[----:B------:R-:W-:Y:S01]  /*0490*/  PLOP3.LUT P0, PT, PT, PT, UP0, 0x80, 0x0 ;  /* 0x000000000000781c */ /* 0x000fe20003f0f008 */
[----:B-1----:R-:W-:Y:S02]  /*04a0*/  @UP2 UIADD3 UR4, UR7, -UR20, URZ ;  /* 0x8000001407042290 */ /* 0x002fe4000fffe03f */
[----:B------:R-:W-:-:S10]  /*04b0*/  @!UP2 UIADD3 UR4, UR5, UR6, -UR20 ;  /* 0x000000060504a290 */ /* 0x000fd4000fffe814 */
[----:B------:R-:W-:Y:S05]  /*04c0*/  @!P0 EXIT ;  /* 0x000000000000894d */ /* 0x000fea0003800000 */
[----:B------:R-:W-:Y:S01]  /*04d0*/  UIADD3 UR7, UR4, UR19, -UR14 ;  /* 0x0000001304077290 */ /* 0x000fe2000fffe80e */
[----:B------:R-:W1:Y:S01]  /*04e0*/  S2R R0, SR_TID.X ;  /* 0x0000000000007919 */ /* 0x000e620000002100 */
[----:B------:R-:W-:Y:S02]  /*04f0*/  UIADD3 UR8, UR4, 0x7f, URZ ;  /* 0x0000007f04087890 */ /* 0x000fe4000fffe03f */
[----:B------:R-:W-:Y:S02]  /*0500*/  ULDC UR9, c[0x0][0x2e4] ;  /* 0x0000b90000097ab9 */ /* 0x000fe40000000800 */
[----:B------:R-:W-:Y:S02]  /*0510*/  UIADD3 UR6, -UR14, 0xff, UR19 ;  /* 0x000000ff0e067890 */ /* 0x000fe4000fffe113 */
[----:B------:R-:W-:Y:S02]  /*0520*/  ULDC UR5, c[0x0][0x2e8] ;  /* 0x0000ba0000057ab9 */ /* 0x000fe40000000800 */
[----:B------:R-:W-:-:S02]  /*0530*/  UIADD3 UR9, UR7, -UR9, URZ ;  /* 0x8000000907097290 */ /* 0x000fc4000fffe03f */
[----:B------:R-:W-:Y:S02]  /*0540*/  USHF.R.S32.HI UR7, URZ, 0x1f, UR8 ;  /* 0x0000001f3f077899 */ /* 0x000fe40008011408 */
[----:B------:R-:W-:Y:S02]  /*0550*/  UIADD3 UR5, UR6, UR5, UR4 ;  /* 0x0000000506057290 */ /* 0x000fe4000fffe004 */
[----:B------:R-:W-:Y:S02]  /*0560*/  ULEA.HI UR8, UR7, UR8, URZ, 0x7 ;  /* 0x0000000807087291 */ /* 0x000fe4000f8f383f */
[----:B------:R-:W-:Y:S02]  /*0570*/  USHF.R.S32.HI UR6, URZ, 0x1f, UR9 ;  /* 0x0000001f3f067899 */ /* 0x000fe40008011409 */
[----:B------:R-:W-:Y:S02]  /*0580*/  USHF.R.S32.HI UR7, URZ, 0x1f, UR5 ;  /* 0x0000001f3f077899 */ /* 0x000fe40008011405 */
[----:B------:R-:W-:-:S02]  /*0590*/  ULEA.HI UR6, UR6, UR9, URZ, 0x7 ;  /* 0x0000000906067291 */ /* 0x000fc4000f8f383f */
[----:B------:R-:W-:Y:S02]  /*05a0*/  ULEA.HI UR5, UR7, UR5, URZ, 0x7 ;  /* 0x0000000507057291 */ /* 0x000fe4000f8f383f */
[----:B------:R-:W-:Y:S02]  /*05b0*/  USHF.R.S32.HI UR8, URZ, 0x7, UR8 ;  /* 0x000000073f087899 */ /* 0x000fe40008011408 */
[----:B------:R-:W-:Y:S02]  /*05c0*/  USHF.R.S32.HI UR6, URZ, 0x7, UR6 ;  /* 0x000000073f067899 */ /* 0x000fe40008011406 */
[----:B------:R-:W-:Y:S02]  /*05d0*/  USHF.R.S32.HI UR5, URZ, 0x7, UR5 ;  /* 0x000000073f057899 */ /* 0x000fe40008011405 */
[----:B------:R-:W-:Y:S02]  /*05e0*/  UISETP.LT.AND UP1, UPT, URZ, UR6, UPT ;  /* 0x000000063f00728c */ /* 0x000fe4000bf21270 */
[----:B------:R-:W-:-:S02]  /*05f0*/  UISETP.LT.AND UP0, UPT, UR8, UR5, UPT ;  /* 0x000000050800728c */ /* 0x000fc4000bf01270 */
[----:B------:R-:W-:Y:S02]  /*0600*/  USEL UR11, URZ, UR6, !UP1 ;  /* 0x000000063f0b7287 */ /* 0x000fe4000c800000 */
[----:B------:R-:W-:-:S04]  /*0610*/  USEL UR5, UR8, UR5, UP0 ;  /* 0x0000000508057287 */ /* 0x000fc80008000000 */
[----:B------:R-:W-:-:S06]  /*0620*/  UISETP.GT.AND UP0, UPT, UR5, UR11, UPT ;  /* 0x0000000b0500728c */ /* 0x000fcc000bf04270 */
[----:B------:R-:W-:-:S13]  /*0630*/  PLOP3.LUT P0, PT, PT, PT, UP0, 0x80, 0x0 ;  /* 0x000000000000781c */ /* 0x000fda0003f0f008 */
[----:B------:R-:W-:Y:S05]  /*0640*/  @P0 BRA `(.L_x_172) ;  /* 0x000009e000000947 */ /* 0x000fea0003800000 */
[----:B-1----:R-:W-:Y:S01]  /*0650*/  UISETP.NE.AND UP0, UPT, UR12, -0x1, UPT ;  /* 0xffffffff0c00788c */ /* 0x002fe2000bf05270 */
[----:B------:R-:W-:Y:S01]  /*0660*/  SHF.R.S32.HI R12, RZ, 0x1f, R0 ;  /* 0x0000001fff0c7819 */ /* 0x000fe20000011400 */
[----:B------:R-:W-:Y:S01]  /*0670*/  ULDC.64 UR4, c[0x0][0x1e8] ;  /* 0x00007a0000047ab9 */ /* 0x000fe20000000a00 */
[----:B------:R-:W1:Y:S01]  /*0680*/  S2R R8, SR_CTAID.Z ;  /* 0x0000000000087919 */ /* 0x000e620000002700 */
[----:B------:R-:W-:Y:S01]  /*0690*/  USHF.R.S32.HI UR9, URZ, 0x1f, UR15 ;  /* 0x0000001f3f097899 */ /* 0x000fe2000801140f */
[----:B------:R-:W-:Y:S01]  /*06a0*/  LEA.HI R12, R12, R0, RZ, 0x2 ;  /* 0x000000000c0c7211 */ /* 0x000fe200078f10ff */
[----:B------:R-:W-:Y:S01]  /*06b0*/  ULDC.64 UR6, c[0x0][0x1e0] ;  /* 0x0000780000067ab9 */ /* 0x000fe20000000a00 */
[----:B------:R-:W-:Y:S01]  /*06c0*/  IMAD.U32 R14, RZ, RZ, UR13 ;  /* 0x0000000dff0e7e24 */ /* 0x000fe2000f8e00ff */
[----:B------:R-:W-:Y:S01]  /*06d0*/  ULDC.U8 UR18, c[0x0][0x328] ;  /* 0x0000ca0000127ab9 */ /* 0x000fe20000000000 */
[----:B------:R-:W-:Y:S01]  /*06e0*/  LOP3.LUT R6, R12, 0xfffffffc, RZ, 0xc0, !PT ;  /* 0xfffffffc0c067812 */ /* 0x000fe200078ec0ff */
[----:B------:R-:W-:Y:S01]  /*06f0*/  UISETP.NE.AND UP2, UPT, UR18, URZ, UPT ;  /* 0x0000003f1200728c */ /* 0x000fe2000bf45270 */
[----:B------:R-:W-:Y:S01]  /*0700*/  SHF.R.S32.HI R12, RZ, 0x2, R12 ;  /* 0x00000002ff0c7819 */ /* 0x000fe2000001140c */
[----:B------:R-:W-:Y:S01]  /*0710*/  @UP0 UIMAD.WIDE.U32 UR22, UR12, UR4, URZ ;  /* 0x000000040c1602a5 */ /* 0x000fe2000f8e003f */
[----:B------:R-:W-:Y:S01]  /*0720*/  BSSY B0, `(.L_x_173) ;  /* 0x000003c000007945 */ /* 0x000fe20003800000 */
[----:B------:R-:W-:Y:S01]  /*0730*/  @!UP0 USHF.R.S32.HI UR11, URZ, 0x1f, UR10 ;  /* 0x0000001f3f0b8899 */ /* 0x000fe2000801140a */
[----:B------:R-:W-:Y:S01]  /*0740*/  IMAD.IADD R6, R0, 0x1, -R6 ;  /* 0x0000000100067824 */ /* 0x000fe200078e0a06 */
[----:B------:R-:W-:Y:S01]  /*0750*/  @UP0 UIMAD UR8, UR12, UR5, UR23 ;  /* 0x000000050c0802a4 */ /* 0x000fe2000f8e0217 */
[----:B------:R-:W-:Y:S01]  /*0760*/  SHF.R.S32.HI R13, RZ, 0x1f, R12 ;  /* 0x0000001fff0d7819 */ /* 0x000fe2000001140c */
[----:B------:R-:W-:Y:S01]  /*0770*/  @!UP0 UIMAD.WIDE.U32 UR20, UR10, UR6, URZ ;  /* 0x000000060a1482a5 */ /* 0x000fe2000f8e003f */
[----:B------:R-:W-:Y:S01]  /*0780*/  IMAD.SHL.U32 R0, R6, 0x8, RZ ;  /* 0x0000000806007824 */ /* 0x000fe200078e00ff */
[----:B------:R-:W-:-:S02]  /*0790*/  ULDC.64 UR4, c[0x0][0x1f0] ;  /* 0x00007c0000047ab9 */ /* 0x000fc40000000a00 */
[----:B------:R-:W-:Y:S01]  /*07a0*/  UIMAD UR4, UR9, UR4, URZ ;  /* 0x00000004090472a4 */ /* 0x000fe2000f8e023f */
[----:B------:R-:W-:Y:S01]  /*07b0*/  IMAD.WIDE R14, R14, 0x80, R12 ;  /* 0x000000800e0e7825 */ /* 0x000fe200078e020c */
[----:B------:R-:W-:Y:S01]  /*07c0*/  @!UP0 UIMAD UR9, UR11, UR6, URZ ;  /* 0x000000060b0982a4 */ /* 0x000fe2000f8e023f */
[----:B------:R-:W-:Y:S01]  /*07d0*/  ISETP.GE.AND P1, PT, R0, c[0x0][0x220], PT ;  /* 0x0000880000007a0c */ /* 0x000fe20003f26270 */
[----:B------:R-:W-:Y:S02]  /*07e0*/  UIMAD UR5, UR15, UR5, UR4 ;  /* 0x000000050f0572a4 */ /* 0x000fe4000f8e0204 */
[----:B------:R-:W-:Y:S02]  /*07f0*/  ULDC.U8 UR11, c[0x0][0x329] ;  /* 0x0000ca40000b7ab9 */ /* 0x000fe40000000000 */
[----:B------:R-:W-:Y:S02]  /*0800*/  UISETP.NE.AND UP1, UPT, UR11, URZ, UPT ;  /* 0x0000003f0b00728c */ /* 0x000fe4000bf25270 */
[----:B------:R-:W-:-:S02]  /*0810*/  @!UP0 UIMAD UR9, UR10, UR7, UR9 ;  /* 0x000000070a0982a4 */ /* 0x000fc4000f8e0209 */
[----:B------:R-:W-:Y:S02]  /*0820*/  UISETP.NE.OR UP3, UPT, UR11, URZ, !UP2 ;  /* 0x0000003f0b00728c */ /* 0x000fe4000d765670 */
[----:B------:R-:W-:Y:S02]  /*0830*/  ULDC UR7, c[0x0][0x214] ;  /* 0x0000850000077ab9 */ /* 0x000fe40000000800 */
[----:B------:R-:W-:Y:S02]  /*0840*/  ULDC UR6, c[0x0][0x234] ;  /* 0x00008d0000067ab9 */ /* 0x000fe40000000800 */
[----:B------:R-:W-:Y:S02]  /*0850*/  ULDC UR4, c[0x0][0x1c0] ;  /* 0x0000700000047ab9 */ /* 0x000fe40000000800 */
[----:B------:R-:W-:Y:S02]  /*0860*/  @UP1 ULDC UR11, c[0x0][0x210] ;  /* 0x00008400000b1ab9 */ /* 0x000fe40000000800 */
[----:B------:R-:W-:-:S02]  /*0870*/  @UP1 UIMAD UR11, UR11, UR7, URZ ;  /* 0x000000070b0b12a4 */ /* 0x000fc4000f8e023f */
[----:B------:R-:W-:Y:S02]  /*0880*/  @!UP1 USEL UR11, UR7, UR6, !UP2 ;  /* 0x00000006070b9287 */ /* 0x000fe4000d000000 */
[----:B------:R-:W-:Y:S02]  /*0890*/  @UP0 UMOV UR18, UR22 ;  /* 0x0000001600120c82 */ /* 0x000fe40008000000 */
[----:B------:R-:W-:Y:S02]  /*08a0*/  @UP1 UMOV UR22, 0x1 ;  /* 0x0000000100161882 */ /* 0x000fe40000000000 */
[----:B------:R-:W-:Y:S02]  /*08b0*/  @!UP1 UIMAD UR22, UR11, UR4, URZ ;  /* 0x000000040b1692a4 */ /* 0x000fe4000f8e023f */
[----:B------:R-:W-:Y:S02]  /*08c0*/  @!UP0 UMOV UR18, UR20 ;  /* 0x0000001400128c82 */ /* 0x000fe40008000000 */
[----:B------:R-:W-:Y:S01]  /*08d0*/  @!UP0 UIADD3 UR8, UR21, UR9, URZ ;  /* 0x0000000915088290 */ /* 0x000fe2000fffe03f */
[----:B------:R-:W-:Y:S01]  /*08e0*/  IADD3 R2, P0, R0, UR18, RZ ;  /* 0x0000001200027c10 */ /* 0x000fe2000ff1e0ff */
[----:B------:R-:W-:-:S02]  /*08f0*/  UIADD3 UR14, -UR19, UR14, URZ ;  /* 0x0000000e130e7290 */ /* 0x000fc4000fffe13f */
[----:B------:R-:W-:Y:S02]  /*0900*/  @!UP3 UIMAD UR20, UR10, UR7, URZ ;  /* 0x000000070a14b2a4 */ /* 0x000fe4000f8e023f */
[----:B------:R-:W-:Y:S01]  /*0910*/  UIMAD UR22, UR10, UR22, URZ ;  /* 0x000000160a1672a4 */ /* 0x000fe2000f8e023f */
[----:B------:R-:W-:Y:S01]  /*0920*/  LEA.HI.X.SX32 R3, R0, UR8, 0x1, P0 ;  /* 0x0000000800037c11 */ /* 0x000fe200080f0eff */
[----:B------:R-:W-:Y:S01]  /*0930*/  @!UP3 USEL UR20, UR20, UR12, !UP0 ;  /* 0x0000000c1414b287 */ /* 0x000fe2000c000000 */
[C---:B------:R-:W-:Y:S01]  /*0940*/  ISETP.GE.OR P0, PT, R12.reuse, UR14, P1 ;  /* 0x0000000e0c007c0c */ /* 0x040fe20008f06670 */
[----:B------:R-:W-:Y:S01]  /*0950*/  @UP1 ULDC UR23, c[0x0][0x210] ;  /* 0x0000840000171ab9 */ /* 0x000fe20000000800 */
[----:B------:R-:W-:Y:S01]  /*0960*/  ISETP.GE.AND P6, PT, R12, UR14, PT ;  /* 0x0000000e0c007c0c */ /* 0x000fe2000bfc6270 */
[----:B------:R-:W-:Y:S01]  /*0970*/  USEL UR22, UR22, URZ, UP3 ;  /* 0x0000003f16167287 */ /* 0x000fe20009800000 */
[----:B-1----:R-:W-:Y:S01]  /*0980*/  IMAD.WIDE.U32 R8, R8, c[0x0][0x1f0], R2 ;  /* 0x00007c0008087a25 */ /* 0x002fe200078e0002 */
[----:B------:R-:W-:-:S02]  /*0990*/  @!UP1 UMOV UR23, 0x1 ;  /* 0x0000000100179882 */ /* 0x000fc40000000000 */
[----:B------:R-:W-:Y:S02]  /*09a0*/  UIMAD UR19, UR19, UR23, URZ ;  /* 0x00000017131372a4 */ /* 0x000fe4000f8e023f */
[----:B------:R-:W-:Y:S01]  /*09b0*/  UIMAD UR22, UR15, UR11, UR22 ;  /* 0x0000000b0f1672a4 */ /* 0x000fe2000f8e0216 */
[----:B------:R-:W-:Y:S01]  /*09c0*/  IADD3 R11, R9, UR5, RZ ;  /* 0x00000005090b7c10 */ /* 0x000fe2000fffe0ff */
[----:B------:R-:W-:Y:S02]  /*09d0*/  UMOV UR24, URZ ;  /* 0x0000003f00187c82 */ /* 0x000fe40008000000 */
[----:B------:R-:W-:Y:S02]  /*09e0*/  @!UP3 UMOV UR24, UR20 ;  /* 0x000000140018bc82 */ /* 0x000fe40008000000 */
[----:B------:R-:W-:Y:S02]  /*09f0*/  UMOV UR25, URZ ;  /* 0x0000003f00197c82 */ /* 0x000fe40008000000 */
[----:B------:R-:W-:-:S02]  /*0a00*/  USHF.R.S32.HI UR4, URZ, 0x1f, UR19 ;  /* 0x0000001f3f047899 */ /* 0x000fc40008011413 */
[----:B------:R-:W-:Y:S02]  /*0a10*/  @!UP3 USHF.R.S32.HI UR25, URZ, 0x1f, UR20 ;  /* 0x0000001f3f19b899 */ /* 0x000fe40008011414 */
[----:B------:R-:W-:Y:S02]  /*0a20*/  USHF.R.S32.HI UR6, URZ, 0x1f, UR22 ;  /* 0x0000001f3f067899 */ /* 0x000fe40008011416 */
[----:B------:R-:W-:-:S04]  /*0a30*/  UIADD3 UR19, UP1, UP0, UR19, UR24, UR22 ;  /* 0x0000001813137290 */ /* 0x000fc8000f83e016 */
[----:B------:R-:W-:Y:S01]  /*0a40*/  UIADD3.X UR4, UR4, UR25, UR6, UP1, UP0 ;  /* 0x0000001904047290 */ /* 0x000fe20008fe0406 */
[----:B------:R-:W-:Y:S06]  /*0a50*/  @P0 BRA `(.L_x_174) ;  /* 0x0000008000000947 */ /* 0x000fec0003800000 */
        /* <DEDUP_REMOVED lines=8> */
.L_x_174:
[----:B------:R-:W-:Y:S05]  /*0ae0*/  BSYNC B0 ;  /* 0x0000000000007941 */ /* 0x000fea0003800000 */
.L_x_173:
[----:B-1----:R-:W-:Y:S01]  /*0af0*/  IADD3 R5, R12, 0x20, RZ ;  /* 0x000000200c057810 */ /* 0x002fe20007ffe0ff */
[----:B------:R-:W-:Y:S03]  /*0b00*/  BSSY B0, `(.L_x_175) ;  /* 0x000000f000007945 */ /* 0x000fe60003800000 */
[C---:B------:R-:W-:Y:S02]  /*0b10*/  ISETP.GE.OR P0, PT, R5.reuse, UR14, P1 ;  /* 0x0000000e05007c0c */ /* 0x040fe40008f06670 */
[----:B------:R-:W-:-:S11]  /*0b20*/  ISETP.GE.AND P5, PT, R5, UR14, PT ;  /* 0x0000000e05007c0c */ /* 0x000fd6000bfa6270 */
        /* <DEDUP_REMOVED lines=11> */
[----:B------:R1:W-:Y:S02]  /*0be0*/  STG.E.128 [R2.64], RZ ;  /* 0x000000ff02007986 */ /* 0x0003e4000c101d10 */
.L_x_176:
[----:B------:R-:W-:Y:S05]  /*0bf0*/  BSYNC B0 ;  /* 0x0000000000007941 */ /* 0x000fea0003800000 */
.L_x_175:
[----:B------:R-:W-:Y:S01]  /*0c00*/  IADD3 R4, R12, 0x40, RZ ;  /* 0x000000400c047810 */ /* 0x000fe20007ffe0ff */
[----:B------:R-:W-:Y:S03]  /*0c10*/  BSSY B0, `(.L_x_177) ;  /* 0x000000f000007945 */ /* 0x000fe60003800000 */
[C---:B------:R-:W-:Y:S02]  /*0c20*/  ISETP.GE.OR P0, PT, R4.reuse, UR14, P1 ;  /* 0x0000000e04007c0c */ /* 0x040fe40008f06670 */
[----:B------:R-:W-:-:S11]  /*0c30*/  ISETP.GE.AND P4, PT, R4, UR14, PT ;  /* 0x0000000e04007c0c */ /* 0x000fd6000bf86270 */
        /* <DEDUP_REMOVED lines=12> */
.L_x_178:
[----:B------:R-:W-:Y:S05]  /*0d00*/  BSYNC B0 ;  /* 0x0000000000007941 */ /* 0x000fea0003800000 */
.L_x_177:
[----:B-1----:R-:W-:Y:S01]  /*0d10*/  IADD3 R3, R12, 0x60, RZ ;  /* 0x000000600c037810 */ /* 0x002fe20007ffe0ff */
[----:B------:R-:W-:Y:S03]  /*0d20*/  BSSY B0, `(.L_x_179) ;  /* 0x000000e000007945 */ /* 0x000fe60003800000 */
[C---:B------:R-:W-:Y:S02]  /*0d30*/  ISETP.GE.OR P1, PT, R3.reuse, UR14, P1 ;  /* 0x0000000e03007c0c */ /* 0x040fe40008f26670 */
[----:B------:R-:W-:-:S11]  /*0d40*/  ISETP.GE.AND P0, PT, R3, UR14, PT ;  /* 0x0000000e03007c0c */ /* 0x000fd6000bf06270 */
        /* <DEDUP_REMOVED lines=11> */
.L_x_180:
[----:B------:R-:W-:Y:S05]  /*0e00*/  BSYNC B0 ;  /* 0x0000000000007941 */ /* 0x000fea0003800000 */
.L_x_179:
[C---:B------:R-:W-:Y:S02]  /*0e10*/  ISETP.NE.OR P6, PT, R6.reuse, RZ, P6 ;  /* 0x000000ff0600720c */ /* 0x040fe400037c5670 */
[C---:B------:R-:W-:Y:S02]  /*0e20*/  ISETP.NE.OR P5, PT, R6.reuse, RZ, P5 ;  /* 0x000000ff0600720c */ /* 0x040fe40002fa5670 */
[C---:B------:R-:W-:Y:S02]  /*0e30*/  ISETP.NE.OR P4, PT, R6.reuse, RZ, P4 ;  /* 0x000000ff0600720c */ /* 0x040fe40002785670 */
[----:B------:R-:W-:-:S07]  /*0e40*/  ISETP.NE.OR P0, PT, R6, RZ, P0 ;  /* 0x000000ff0600720c */ /* 0x000fce0000705670 */
[----:B------:R-:W-:Y:S02]  /*0e50*/  @!P6 IMAD R8, R12, UR23, RZ ;  /* 0x000000170c08ec24 */ /* 0x000fe4000f8e02ff */
[----:B------:R-:W-:Y:S02]  /*0e60*/  @!P5 IMAD R0, R5, UR23, RZ ;  /* 0x000000170500dc24 */ /* 0x000fe4000f8e02ff */
[----:B------:R-:W-:Y:S01]  /*0e70*/  @!P4 IMAD R4, R4, UR23, RZ ;  /* 0x000000170404cc24 */ /* 0x000fe2000f8e02ff */
[----:B------:R-:W-:Y:S02]  /*0e80*/  @!P6 IADD3 R7, P1, R8, UR19, RZ ;  /* 0x000000130807ec10 */ /* 0x000fe4000ff3e0ff */
[----:B------:R-:W-:Y:S02]  /*0e90*/  @!P5 IADD3 R2, P2, R0, UR19, RZ ;  /* 0x000000130002dc10 */ /* 0x000fe4000ff5e0ff */
[----:B------:R-:W-:Y:S02]  /*0ea0*/  @!P6 LEA.HI.X.SX32 R8, R8, UR4, 0x1, P1 ;  /* 0x000000040808ec11 */ /* 0x000fe400088f0eff */
[----:B------:R-:W-:-:S02]  /*0eb0*/  @!P6 LEA R12, P3, R7, c[0x0][0x200], 0x2 ;  /* 0x00008000070cea11 */ /* 0x000fc400078610ff */
[----:B------:R-:W-:Y:S02]  /*0ec0*/  @!P4 IADD3 R5, P1, R4, UR19, RZ ;  /* 0x000000130405cc10 */ /* 0x000fe4000ff3e0ff */
[----:B------:R-:W-:Y:S02]  /*0ed0*/  @!P5 LEA.HI.X.SX32 R0, R0, UR4, 0x1, P2 ;  /* 0x000000040000dc11 */ /* 0x000fe400090f0eff */
[----:B------:R-:W-:Y:S02]  /*0ee0*/  @!P6 LEA.HI.X R13, R7, c[0x0][0x204], R8, 0x2, P3 ;  /* 0x00008100070dea11 */ /* 0x000fe400018f1408 */
[----:B-1----:R-:W-:Y:S02]  /*0ef0*/  @!P5 LEA R10, P2, R2, c[0x0][0x200], 0x2 ;  /* 0x00008000020ada11 */ /* 0x002fe400078410ff */
[----:B------:R-:W-:Y:S02]  /*0f00*/  @!P4 LEA.HI.X.SX32 R4, R4, UR4, 0x1, P1 ;  /* 0x000000040404cc11 */ /* 0x000fe400088f0eff */
[----:B------:R-:W-:-:S02]  /*0f10*/  @!P4 LEA R8, P1, R5, c[0x0][0x200], 0x2 ;  /* 0x000080000508ca11 */ /* 0x000fc400078210ff */
[----:B------:R-:W-:Y:S01]  /*0f20*/  @!P5 LEA.HI.X R11, R2, c[0x0][0x204], R0, 0x2, P2 ;  /* 0x00008100020bda11 */ /* 0x000fe200010f1400 */
[----:B------:R-:W-:Y:S01]  /*0f30*/  @!P6 IMAD.MOV.U32 R0, RZ, RZ, 0x7f800000 ;  /* 0x7f800000ff00e424 */ /* 0x000fe200078e00ff */
[----:B------:R-:W-:Y:S01]  /*0f40*/  @!P4 LEA.HI.X R9, R5, c[0x0][0x204], R4, 0x2, P1 ;  /* 0x000081000509ca11 */ /* 0x000fe200008f1404 */
[----:B------:R-:W-:Y:S02]  /*0f50*/  @!P5 IMAD.MOV.U32 R4, RZ, RZ, 0x7f800000 ;  /* 0x7f800000ff04d424 */ /* 0x000fe400078e00ff */
[----:B------:R-:W-:Y:S01]  /*0f60*/  @!P4 IMAD.MOV.U32 R2, RZ, RZ, 0x7f800000 ;  /* 0x7f800000ff02c424 */ /* 0x000fe200078e00ff */
[----:B------:R1:W-:Y:S04]  /*0f70*/  @!P6 STG.E [R12.64], R0 ;  /* 0x000000000c00e986 */ /* 0x0003e8000c101910 */
[----:B------:R1:W-:Y:S04]  /*0f80*/  @!P5 STG.E [R10.64], R4 ;  /* 0x000000040a00d986 */ /* 0x0003e8000c101910 */
[----:B------:R1:W-:Y:S01]  /*0f90*/  @!P4 STG.E [R8.64], R2 ;  /* 0x000000020800c986 */ /* 0x0003e2000c101910 */
[----:B------:R-:W-:Y:S05]  /*0fa0*/  @P0 EXIT ;  /* 0x000000000000094d */ /* 0x000fea0003800000 */
[----:B-1----:R-:W-:-:S05]  /*0fb0*/  IMAD R0, R3, UR23, RZ ;  /* 0x0000001703007c24 */ /* 0x002fca000f8e02ff */
[----:B------:R-:W-:-:S04]  /*0fc0*/  IADD3 R2, P0, R0, UR19, RZ ;  /* 0x0000001300027c10 */ /* 0x000fc8000ff1e0ff */
[----:B------:R-:W-:Y:S02]  /*0fd0*/  LEA.HI.X.SX32 R0, R0, UR4, 0x1, P0 ;  /* 0x0000000400007c11 */ /* 0x000fe400080f0eff */
[----:B------:R-:W-:-:S04]  /*0fe0*/  LEA R4, P0, R2, c[0x0][0x200], 0x2 ;  /* 0x0000800002047a11 */ /* 0x000fc800078010ff */
[----:B------:R-:W-:Y:S01]  /*0ff0*/  LEA.HI.X R5, R2, c[0x0][0x204], R0, 0x2, P0 ;  /* 0x0000810002057a11 */ /* 0x000fe200000f1400 */
[----:B------:R-:W-:-:S05]  /*1000*/  IMAD.MOV.U32 R0, RZ, RZ, 0x7f800000 ;  /* 0x7f800000ff007424 */ /* 0x000fca00078e00ff */
[----:B------:R-:W-:Y:S01]  /*1010*/  STG.E [R4.64], R0 ;  /* 0x0000000004007986 */ /* 0x000fe2000c101910 */
[----:B------:R-:W-:Y:S05]  /*1020*/  EXIT ;  /* 0x000000000000794d */ /* 0x000fea0003800000 */
.L_x_172:
[----:B-1----:R-:W-:Y:S02]  /*1030*/  UISETP.NE.AND UP0, UPT, UR12, -0x1, UPT ;  /* 0xffffffff0c00788c */ /* 0x002fe4000bf05270 */
[----:B------:R-:W-:Y:S02]  /*1040*/  UISETP.NE.AND UP1, UPT, UR23, -0x1, UPT ;  /* 0xffffffff1700788c */ /* 0x000fe4000bf25270 */
[----:B------:R-:W-:Y:S02]  /*1050*/  ULDC.64 UR6, c[0x0][0x190] ;  /* 0x0000640000067ab9 */ /* 0x000fe40000000a00 */
[----:B------:R-:W-:Y:S02]  /*1060*/  ULDC.64 UR8, c[0x0][0x178] ;  /* 0x00005e0000087ab9 */ /* 0x000fe40000000a00 */
[----:B------:R-:W-:-:S03]  /*1070*/  PLOP3.LUT P0, PT, PT, PT, UP1, 0x80, 0x0 ;  /* 0x000000000000781c */ /* 0x000fc60003f0f018 */
[----:B------:R-:W-:Y:S02]  /*1080*/  @UP0 UIMAD.WIDE.U32 UR26, UR12, UR6, URZ ;  /* 0x000000060c1a02a5 */ /* 0x000fe4000f8e003f */
[----:B------:R-:W-:Y:S02]  /*1090*/  @!UP0 USHF.R.S32.HI UR21, URZ, 0x1f, UR10 ;  /* 0x0000001f3f158899 */ /* 0x000fe4000801140a */
[----:B------:R-:W-:Y:S02]  /*10a0*/  @UP1 UIADD3 UR22, UR20, UR23, URZ ;  /* 0x0000001714161290 */ /* 0x000fe4000fffe03f */
[----:B------:R-:W-:Y:S02]  /*10b0*/  @UP0 UIMAD UR18, UR12, UR7, UR27 ;  /* 0x000000070c1202a4 */ /* 0x000fe4000f8e021b */
[----:B------:R-:W-:Y:S02]  /*10c0*/  @!UP0 UIMAD UR21, UR21, UR8, URZ ;  /* 0x00000008151582a4 */ /* 0x000fe4000f8e023f */
[----:B------:R-:W-:-:S02]  /*10d0*/  ULDC.64 UR6, c[0x0][0x198] ;  /* 0x0000660000067ab9 */ /* 0x000fc40000000a00 */
[----:B------:R-:W-:Y:S02]  /*10e0*/  @!UP0 UIMAD.WIDE.U32 UR24, UR10, UR8, URZ ;  /* 0x000000080a1882a5 */ /* 0x000fe4000f8e003f */
[----:B------:R-:W-:Y:S02]  /*10f0*/  @UP1 UIMAD.WIDE.U32 UR28, UR22, UR6, URZ ;  /* 0x00000006161c12a5 */ /* 0x000fe4000f8e003f */
[----:B------:R-:W-:Y:S02]  /*1100*/  @!UP0 UIMAD UR9, UR10, UR9, UR21 ;  /* 0x000000090a0982a4 */ /* 0x000fe4000f8e0215 */
[----:B------:R-:W-:Y:S02]  /*1110*/  @UP1 UIMAD UR21, UR22, UR7, UR29 ;  /* 0x00000007161512a4 */ /* 0x000fe4000f8e021d */
[----:B------:R-:W-:Y:S02]  /*1120*/  @UP0 UMOV UR8, UR26 ;  /* 0x0000001a00080c82 */ /* 0x000fe40008000000 */
[----:B------:R-:W-:-:S02]  /*1130*/  @!UP0 UIADD3 UR18, UR25, UR9, URZ ;  /* 0x0000000919128290 */ /* 0x000fc4000fffe03f */
[----:B------:R-:W-:Y:S02]  /*1140*/  @!UP0 UMOV UR8, UR24 ;  /* 0x0000001800088c82 */ /* 0x000fe40008000000 */
[----:B------:R-:W-:Y:S01]  /*1150*/  @UP1 UMOV UR22, UR28 ;  /* 0x0000001c00161c82 */ /* 0x000fe20008000000 */
[----:B------:R-:W-:Y:S05]  /*1160*/  @P0 BRA `(.L_x_181) ;  /* 0x000000d000000947 */ /* 0x000fea0003800000 */
[----:B------:R-:W-:Y:S02]  /*1170*/  USHF.R.S32.HI UR21, URZ, 0x1f, UR20 ;  /* 0x0000001f3f157899 */ /* 0x000fe40008011414 */
[----:B------:R-:W-:Y:S02]  /*1180*/  ULDC.64 UR6, c[0x0][0x198] ;  /* 0x0000660000067ab9 */ /* 0x000fe40000000a00 */
[----:B------:R-:W-:Y:S02]  /*1190*/  UIMAD UR21, UR21, UR6, URZ ;  /* 0x00000006151572a4 */ /* 0x000fe4000f8e023f */
[----:B------:R-:W-:Y:S02]  /*11a0*/  UIMAD.WIDE.U32 UR24, UR20, UR6, URZ ;  /* 0x00000006141872a5 */ /* 0x000fe4000f8e003f */
[----:B------:R-:W-:-:S02]  /*11b0*/  UIMAD UR21, UR20, UR7, UR21 ;  /* 0x00000007141572a4 */ /* 0x000fc4000f8e0215 */
[----:B------:R-:W-:Y:S02]  /*11c0*/  USHF.R.S32.HI UR9, URZ, 0x1f, UR10 ;  /* 0x0000001f3f097899 */ /* 0x000fe4000801140a */
[----:B------:R-:W-:Y:S02]  /*11d0*/  UIADD3 UR25, UR25, UR21, URZ ;  /* 0x0000001519197290 */ /* 0x000fe4000fffe03f */
[----:B------:R-:W-:Y:S02]  /*11e0*/  ULDC.64 UR6, c[0x0][0x180] ;  /* 0x0000600000067ab9 */ /* 0x000fe40000000a00 */
[----:B------:R-:W-:Y:S02]  /*11f0*/  UIMAD UR9, UR9, UR6, URZ ;  /* 0x00000006090972a4 */ /* 0x000fe4000f8e023f */
[----:B------:R-:W-:Y:S02]  /*1200*/  UIMAD.WIDE.U32 UR24, UR10, UR6, UR24 ;  /* 0x000000060a1872a5 */ /* 0x000fe4000f8e0018 */
[----:B------:R-:W-:-:S04]  /*1210*/  UIMAD UR7, UR10, UR7, UR9 ;  /* 0x000000070a0772a4 */ /* 0x000fc8000f8e0209 */
[----:B------:R-:W-:Y:S02]  /*1220*/  UIADD3 UR21, UR25, UR7, URZ ;  /* 0x0000000719157290 */ /* 0x000fe4000fffe03f */
[----:B------:R-:W-:Y:S02]  /*1230*/  UMOV UR22, UR24 ;  /* 0x0000001800167c82 */ /* 0x000fe40008000000 */
.L_x_181:
[----:B------:R-:W-:Y:S01]  /*1240*/  IABS R4, c[0x0][0x1c8] ;  /* 0x0000720000047a13 */ /* 0x000fe20000000000 */
[----:B------:R-:W1:Y:S01]  /*1250*/  S2R R2, SR_CTAID.Z ;  /* 0x0000000000027919 */ /* 0x000e620000002700 */
[----:B------:R-:W-:Y:S02]  /*1260*/  ULDC UR6, c[0x0][0x1c8] ;  /* 0x0000720000067ab9 */ /* 0x000fe40000000800 */
[----:B------:R-:W2:Y:S01]  /*1270*/  I2F.RP R6, R4 ;  /* 0x0000000400067306 */ /* 0x000ea20000209400 */
[----:B------:R-:W-:Y:S02]  /*1280*/  ULOP3.LUT UR6, UR15, UR6, URZ, 0x3c, !UPT ;  /* 0x000000060f067292 */ /* 0x000fe4000f8e3c3f */
[----:B------:R-:W-:Y:S02]  /*1290*/  @UP1 UIADD3 UR23, UR20, UR23, URZ ;  /* 0x0000001714171290 */ /* 0x000fe4000fffe03f */
[----:B------:R-:W-:-:S02]  /*12a0*/  USHF.R.S32.HI UR9, URZ, 0x1f, UR15 ;  /* 0x0000001f3f097899 */ /* 0x000fc4000801140f */
[----:B------:R-:W-:Y:S01]  /*12b0*/  ISETP.LE.AND P1, PT, RZ, UR6, PT ;  /* 0x00000006ff007c0c */ /* 0x000fe2000bf23270 */
[----:B------:R-:W-:Y:S02]  /*12c0*/  ULDC.64 UR6, c[0x0][0x1a0] ;  /* 0x0000680000067ab9 */ /* 0x000fe40000000a00 */
[----:B------:R-:W-:-:S04]  /*12d0*/  @UP1 UIMAD.WIDE.U32 UR24, UR23, UR6, URZ ;  /* 0x00000006171812a5 */ /* 0x000fc8000f8e003f */
[----:B------:R-:W-:Y:S01]  /*12e0*/  @UP1 UIMAD UR23, UR23, UR7, UR25 ;  /* 0x00000007171712a4 */ /* 0x000fe2000f8e0219 */
[----:B--2---:R-:W2:Y:S01]  /*12f0*/  MUFU.RCP R6, R6 ;  /* 0x0000000600067308 */ /* 0x004ea20000001000 */
[----:B-1----:R-:W-:Y:S02]  /*1300*/  IABS R2, R2 ;  /* 0x0000000200027213 */ /* 0x002fe40000000000 */
[----:B--2---:R-:W-:-:S05]  /*1310*/  IADD3 R6, R6, 0xffffffe, RZ ;  /* 0x0ffffffe06067810 */ /* 0x004fca0007ffe0ff */
[----:B------:R-:W1:Y:S02]  /*1320*/  F2I.FTZ.U32.TRUNC.NTZ R7, R6 ;  /* 0x0000000600077305 */ /* 0x000e64000021f000 */
[----:B-1----:R-:W-:Y:S02]  /*1330*/  IMAD.MOV R3, RZ, RZ, -R7 ;  /* 0x000000ffff037224 */ /* 0x002fe400078e0a07 */
[----:B------:R-:W-:Y:S02]  /*1340*/  IMAD.MOV.U32 R6, RZ, RZ, RZ ;  /* 0x000000ffff067224 */ /* 0x000fe400078e00ff */
[----:B------:R-:W-:-:S04]  /*1350*/  IMAD R3, R3, R4, RZ ;  /* 0x0000000403037224 */ /* 0x000fc800078e02ff */
[----:B------:R-:W-:-:S04]  /*1360*/  IMAD.HI.U32 R6, R7, R3, R6 ;  /* 0x0000000307067227 */ /* 0x000fc800078e0006 */
[----:B------:R-:W-:-:S04]  /*1370*/  IMAD.MOV.U32 R3, RZ, RZ, R2 ;  /* 0x000000ffff037224 */ /* 0x000fc800078e0002 */
[----:B------:R-:W-:-:S04]  /*1380*/  IMAD.HI.U32 R180, R6, R3, RZ ;  /* 0x0000000306b47227 */ /* 0x000fc800078e00ff */
[----:B------:R-:W-:-:S04]  /*1390*/  IMAD.MOV R2, RZ, RZ, -R180 ;  /* 0x000000ffff027224 */ /* 0x000fc800078e0ab4 */
[----:B------:R-:W-:-:S05]  /*13a0*/  IMAD R2, R4, R2, R3 ;  /* 0x0000000204027224 */ /* 0x000fca00078e0203 */
[----:B------:R-:W-:-:S13]  /*13b0*/  ISETP.GT.U32.AND P2, PT, R4, R2, PT ;  /* 0x000000020400720c */ /* 0x000fda0003f44070 */
[----:B------:R-:W-:Y:S01]  /*13c0*/  @!P2 IMAD.IADD R2, R2, 0x1, -R4 ;  /* 0x000000010202a824 */ /* 0x000fe200078e0a04 */
[----:B------:R-:W-:Y:S02]  /*13d0*/  @!P2 IADD3 R180, R180, 0x1, RZ ;  /* 0x00000001b4b4a810 */ /* 0x000fe40007ffe0ff */
[----:B------:R-:W-:Y:S02]  /*13e0*/  ISETP.NE.AND P2, PT, RZ, c[0x0][0x1c8], PT ;  /* 0x00007200ff007a0c */ /* 0x000fe40003f45270 */
[----:B------:R-:W-:-:S13]  /*13f0*/  ISETP.GE.U32.AND P3, PT, R2, R4, PT ;  /* 0x000000040200720c */ /* 0x000fda0003f66070 */
[----:B------:R-:W-:-:S05]  /*1400*/  @P3 IADD3 R180, R180, 0x1, RZ ;  /* 0x00000001b4b43810 */ /* 0x000fca0007ffe0ff */
[----:B------:R-:W-:Y:S01]  /*1410*/  @!P1 IMAD.MOV R180, RZ, RZ, -R180 ;  /* 0x000000ffffb49224 */ /* 0x000fe200078e0ab4 */
[----:B------:R-:W-:Y:S01]  /*1420*/  @!P2 LOP3.LUT R180, RZ, c[0x0][0x1c8], RZ, 0x33, !PT ;  /* 0x00007200ffb4aa12 */ /* 0x000fe200078e33ff */
[----:B------:R-:W-:Y:S05]  /*1430*/  @P0 BRA `(.L_x_182) ;  /* 0x000000c000000947 */ /* 0x000fea0003800000 */
[----:B------:R-:W-:Y:S02]  /*1440*/  USHF.R.S32.HI UR23, URZ, 0x1f, UR20 ;  /* 0x0000001f3f177899 */ /* 0x000fe40008011414 */
[----:B------:R-:W-:Y:S02]  /*1450*/  ULDC.64 UR6, c[0x0][0x1a0] ;  /* 0x0000680000067ab9 */ /* 0x000fe40000000a00 */
[----:B------:R-:W-:Y:S02]  /*1460*/  UIMAD UR23, UR23, UR6, URZ ;  /* 0x00000006171772a4 */ /* 0x000fe4000f8e023f */
[----:B------:R-:W-:Y:S02]  /*1470*/  UIMAD.WIDE.U32 UR24, UR20, UR6, URZ ;  /* 0x00000006141872a5 */ /* 0x000fe4000f8e003f */
[----:B------:R-:W-:-:S02]  /*1480*/  UIMAD UR23, UR20, UR7, UR23 ;  /* 0x00000007141772a4 */ /* 0x000fc4000f8e0217 */
[----:B------:R-:W-:Y:S02]  /*1490*/  USHF.R.S32.HI UR20, URZ, 0x1f, UR10 ;  /* 0x0000001f3f147899 */ /* 0x000fe4000801140a */
[----:B------:R-:W-:Y:S02]  /*14a0*/  ULDC.64 UR6, c[0x0][0x188] ;  /* 0x0000620000067ab9 */ /* 0x000fe40000000a00 */
[----:B------:R-:W-:Y:S02]  /*14b0*/  UIADD3 UR25, UR25, UR23, URZ ;  /* 0x0000001719197290 */ /* 0x000fe4000fffe03f */
[----:B------:R-:W-:Y:S02]  /*14c0*/  UIMAD UR20, UR20, UR6, URZ ;  /* 0x00000006141472a4 */ /* 0x000fe4000f8e023f */
[----:B------:R-:W-:Y:S02]  /*14d0*/  UIMAD.WIDE.U32 UR24, UR10, UR6, UR24 ;  /* 0x000000060a1872a5 */ /* 0x000fe4000f8e0018 */
[----:B------:R-:W-:-:S04]  /*14e0*/  UIMAD UR7, UR10, UR7, UR20 ;  /* 0x000000070a0772a4 */ /* 0x000fc8000f8e0214 */
[----:B------:R-:W-:Y:S02]  /*14f0*/  UIADD3 UR23, UR25, UR7, URZ ;  /* 0x0000000719177290 */ /* 0x000fe4000fffe03f */
.L_x_182:
[----:B------:R-:W-:Y:S01]  /*1500*/  SHF.R.S32.HI R14, RZ, 0x1f, R0 ;  /* 0x0000001fff0e7819 */ /* 0x000fe20000011400 */
[----:B------:R-:W1:Y:S01]  /*1510*/  S2R R12, SR_CTAID.Z ;  /* 0x00000000000c7919 */ /* 0x000e620000002700 */
[----:B------:R-:W-:Y:S01]  /*1520*/  UIADD3 UR10, -UR19, UR14, URZ ;  /* 0x0000000e130a7290 */ /* 0x000fe2000fffe13f */
[----:B------:R-:W-:Y:S01]  /*1530*/  IMAD.U32 R20, RZ, RZ, UR13 ;  /* 0x0000000dff147e24 */ /* 0x000fe2000f8e00ff */
[CC--:B------:R-:W-:Y:S01]  /*1540*/  LEA.HI R219, R14.reuse, R0.reuse, RZ, 0x2 ;  /* 0x000000000edb7211 */ /* 0x0c0fe200078f10ff */
[----:B------:R-:W-:Y:S01]  /*1550*/  ULDC.64 UR6, c[0x0][0x1a8] ;  /* 0x00006a0000067ab9 */ /* 0x000fe20000000a00 */
[-C--:B------:R-:W-:Y:S01]  /*1560*/  LEA.HI R16, R14, R0.reuse, RZ, 0x3 ;  /* 0x000000000e107211 */ /* 0x080fe200078f18ff */
[----:B------:R-:W-:Y:S01]  /*1570*/  UIMAD UR6, UR9, UR6, URZ ;  /* 0x00000006090672a4 */ /* 0x000fe2000f8e023f */
[----:B------:R-:W-:Y:S01]  /*1580*/  LOP3.LUT R232, R219, 0xfffffffc, RZ, 0xc0, !PT ;  /* 0xfffffffcdbe87812 */ /* 0x000fe200078ec0ff */
[----:B------:R-:W-:Y:S01]  /*1590*/  BSSY B0, `(.L_x_183) ;  /* 0x000002d000007945 */ /* 0x000fe20003800000 */
[----:B------:R-:W-:Y:S01]  /*15a0*/  SHF.R.S32.HI R15, RZ, 0x3, R16 ;  /* 0x00000003ff0f7819 */ /* 0x000fe20000011410 */
[----:B------:R-:W-:Y:S01]  /*15b0*/  UIMAD UR6, UR15, UR7, UR6 ;  /* 0x000000070f0672a4 */ /* 0x000fe2000f8e0206 */
[----:B------:R-:W-:Y:S01]  /*15c0*/  SHF.R.S32.HI R18, RZ, 0x2, R219 ;  /* 0x00000002ff127819 */ /* 0x000fe200000114db */
[----:B------:R-:W-:Y:S01]  /*15d0*/  IMAD.IADD R232, R0, 0x1, -R232 ;  /* 0x0000000100e87824 */ /* 0x000fe200078e0ae8 */
[----:B------:R-:W-:Y:S01]  /*15e0*/  LEA.HI R10, R14, R0, RZ, 0x5 ;  /* 0x000000000e0a7211 */ /* 0x000fe200078f28ff */
[----:B------:R-:W-:Y:S01]  /*15f0*/  IMAD.SHL.U32 R2, R15, 0x40, RZ ;  /* 0x000000400f027824 */ /* 0x000fe200078e00ff */
[----:B------:R-:W-:Y:S01]  /*1600*/  LEA.HI R219, R219, R18, RZ, 0x1 ;  /* 0x00000012dbdb7211 */ /* 0x000fe200078f08ff */
[----:B------:R-:W-:Y:S01]  /*1610*/  IMAD.SHL.U32 R232, R232, 0x8, RZ ;  /* 0x00000008e8e87824 */ /* 0x000fe200078e00ff */
[----:B------:R-:W-:-:S02]  /*1620*/  SHF.R.S32.HI R8, RZ, 0x5, R10 ;  /* 0x00000005ff087819 */ /* 0x000fc4000001140a */
[----:B------:R-:W-:Y:S02]  /*1630*/  LOP3.LUT R2, R2, 0xc0, RZ, 0xc0, !PT ;  /* 0x000000c002027812 */ /* 0x000fe400078ec0ff */
[--C-:B------:R-:W-:Y:S02]  /*1640*/  SHF.R.S32.HI R233, RZ, 0x1f, R232.reuse ;  /* 0x0000001fffe97819 */ /* 0x100fe400000114e8 */
[----:B------:R-:W-:Y:S02]  /*1650*/  IADD3 R4, P0, R232, UR8, RZ ;  /* 0x00000008e8047c10 */ /* 0x000fe4000ff1e0ff */
[----:B------:R-:W-:Y:S02]  /*1660*/  LOP3.LUT R219, R219, 0x7fffffe, RZ, 0xc0, !PT ;  /* 0x07fffffedbdb7812 */ /* 0x000fe400078ec0ff */
[----:B------:R-:W-:Y:S02]  /*1670*/  IADD3.X R5, R233, UR18, RZ, P0, !PT ;  /* 0x00000012e9057c10 */ /* 0x000fe400087fe4ff */
[C---:B------:R-:W-:Y:S01]  /*1680*/  ISETP.GE.AND P0, PT, R18.reuse, UR10, PT ;  /* 0x0000000a12007c0c */ /* 0x040fe2000bf06270 */
[----:B------:R-:W-:Y:S01]  /*1690*/  IMAD.IADD R219, R18, 0x1, -R219 ;  /* 0x0000000112db7824 */ /* 0x000fe200078e0adb */
[----:B------:R-:W-:Y:S01]  /*16a0*/  LOP3.LUT R3, R2, 0x18, R232, 0xf8, !PT ;  /* 0x0000001802037812 */ /* 0x000fe200078ef8e8 */
[----:B-1----:R-:W-:Y:S01]  /*16b0*/  IMAD.WIDE.U32 R12, R12, c[0x0][0x1a8], R4 ;  /* 0x00006a000c0c7a25 */ /* 0x002fe200078e0004 */
[----:B------:R-:W-:-:S02]  /*16c0*/  SHF.R.U32.HI R2, RZ, 0x3, R2 ;  /* 0x00000003ff027819 */ /* 0x000fc40000011602 */
[--C-:B------:R-:W-:Y:S01]  /*16d0*/  SHF.R.S32.HI R19, RZ, 0x1f, R18.reuse ;  /* 0x0000001fff137819 */ /* 0x100fe20000011412 */
[----:B------:R-:W-:Y:S01]  /*16e0*/  IMAD R219, R8, 0x8, R219 ;  /* 0x0000000808db7824 */ /* 0x000fe200078e02db */
[----:B------:R-:W-:Y:S02]  /*16f0*/  LOP3.LUT R2, R3, R2, RZ, 0x3c, !PT ;  /* 0x0000000203027212 */ /* 0x000fe400078e3cff */
[----:B------:R-:W-:Y:S01]  /*1700*/  IADD3 R5, R13, UR6, RZ ;  /* 0x000000060d057c10 */ /* 0x000fe2000fffe0ff */
[----:B------:R-:W-:Y:S01]  /*1710*/  IMAD.WIDE R20, R20, 0x80, R18 ;  /* 0x0000008014147825 */ /* 0x000fe200078e0212 */
[----:B------:R-:W-:-:S03]  /*1720*/  SHF.R.S32.HI R182, RZ, 0x1f, R180 ;  /* 0x0000001fffb67819 */ /* 0x000fc600000114b4 */
[----:B------:R-:W-:-:S04]  /*1730*/  IMAD.U32 R219, R219, 0x20, R2 ;  /* 0x00000020dbdb7824 */ /* 0x000fc800078e0002 */
[----:B------:R-:W-:Y:S01]  /*1740*/  IMAD.SHL.U32 R219, R219, 0x2, RZ ;  /* 0x00000002dbdb7824 */ /* 0x000fe200078e00ff */
        /* <DEDUP_REMOVED lines=17> */
.L_x_184:
[----:B------:R-:W-:Y:S05]  /*1860*/  BSYNC B0 ;  /* 0x0000000000007941 */ /* 0x000fea0003800000 */
.L_x_183:
[----:B------:R-:W-:Y:S01]  /*1870*/  IADD3 R7, R18, 0x20, RZ ;  /* 0x0000002012077810 */ /* 0x000fe20007ffe0ff */
[----:B------:R-:W-:Y:S03]  /*1880*/  BSSY B0, `(.L_x_185) ;  /* 0x0000014000007945 */ /* 0x000fe60003800000 */
[----:B------:R-:W-:-:S13]  /*1890*/  ISETP.GE.AND P0, PT, R7, UR10, PT ;  /* 0x0000000a07007c0c */ /* 0x000fda000bf06270 */
[----:B------:R-:W-:Y:S05]  /*18a0*/  @P0 BRA `(.L_x_186) ;  /* 0x0000011000000947 */ /* 0x000fea0003800000 */
[----:B------:R-:W-:-:S13]  /*18b0*/  ISETP.GE.AND P0, PT, R232, c[0x0][0x220], PT ;  /* 0x00008800e8007a0c */ /* 0x000fda0003f06270 */
[----:B------:R3:W-:Y:S01]  /*18c0*/  @P0 STS.128 [R219+0x800], RZ ;  /* 0x000800ffdb000388 */ /* 0x0007e20000000c00 */
[----:B------:R-:W-:Y:S05]  /*18d0*/  @P0 BRA `(.L_x_186) ;  /* 0x000000e000000947 */ /* 0x000fea0003800000 */
[----:B------:R-:W-:Y:S01]  /*18e0*/  IADD3 R3, P0, R20, 0x20, RZ ;  /* 0x0000002014037810 */ /* 0x000fe20007f1e0ff */
[----:B--2---:R-:W-:Y:S01]  /*18f0*/  IMAD.MOV.U32 R22, RZ, RZ, R12 ;  /* 0x000000ffff167224 */ /* 0x004fe200078e000c */
        /* <DEDUP_REMOVED lines=12> */
.L_x_186:
[----:B------:R-:W-:Y:S05]  /*19c0*/  BSYNC B0 ;  /* 0x0000000000007941 */ /* 0x000fea0003800000 */
.L_x_185:
        /* <DEDUP_REMOVED lines=21> */
.L_x_188:
[----:B------:R-:W-:Y:S05]  /*1b20*/  BSYNC B0 ;  /* 0x0000000000007941 */ /* 0x000fea0003800000 */
.L_x_187:
[----:B------:R-:W-:Y:S01]  /*1b30*/  IADD3 R3, R18, 0x60, RZ ;  /* 0x0000006012037810 */ /* 0x000fe20007ffe0ff */
[----:B------:R-:W-:Y:S01]  /*1b40*/  UMOV UR18, 0x7 ;  /* 0x0000000700127882 */ /* 0x000fe20000000000 */
[----:B------:R-:W-:Y:S01]  /*1b50*/  BSSY B0, `(.L_x_189) ;  /* 0x0000016000007945 */ /* 0x000fe20003800000 */
[----:B------:R-:W-:Y:S01]  /*1b60*/  ULDC.64 UR8, c[0x0][0x198] ;  /* 0x0000660000087ab9 */ /* 0x000fe20000000a00 */
[----:B------:R-:W-:Y:S01]  /*1b70*/  ISETP.GE.AND P0, PT, R3, UR10, PT ;  /* 0x0000000a03007c0c */ /* 0x000fe2000bf06270 */
[----:B------:R-:W-:Y:S02]  /*1b80*/  USHF.L.U64.HI UR9, UR8, UR18, UR9 ;  /* 0x0000001208097299 */ /* 0x000fe40008010209 */
[----:B------:R-:W-:-:S10]  /*1b90*/  USHF.L.U32 UR25, UR8, 0x7, URZ ;  /* 0x0000000708197899 */ /* 0x000fd4000800063f */
        /* <DEDUP_REMOVED lines=17> */
.L_x_190:
[----:B------:R-:W-:Y:S05]  /*1cb0*/  BSYNC B0 ;  /* 0x0000000000007941 */ /* 0x000fea0003800000 */
.L_x_189:
[-C--:B------:R-:W-:Y:S01]  /*1cc0*/  LEA.HI R14, R14, R0.reuse, RZ, 0x4 ;  /* 0x000000000e0e7211 */ /* 0x080fe200078f20ff */
[C---:B-1----:R-:W-:Y:S01]  /*1cd0*/  IMAD R5, R19.reuse, c[0x0][0x198], RZ ;  /* 0x0000660013057a24 */ /* 0x042fe200078e02ff */
[----:B------:R-:W-:Y:S01]  /*1ce0*/  LOP3.LUT R10, R10, 0xffffffe0, RZ, 0xc0, !PT ;  /* 0xffffffe00a0a7812 */ /* 0x000fe200078ec0ff */
[--C-:B--2---:R-:W-:Y:S01]  /*1cf0*/  IMAD.WIDE.U32 R22, R18, c[0x0][0x198], R232.reuse ;  /* 0x0000660012167a25 */ /* 0x104fe200078e00e8 */
[----:B------:R-:W-:Y:S01]  /*1d00*/  LOP3.LUT R13, R14, 0xfffffff0, RZ, 0xc0, !PT ;  /* 0xfffffff00e0d7812 */ /* 0x000fe200078ec0ff */
[----:B------:R-:W-:Y:S01]  /*1d10*/  BSSY B0, `(.L_x_191) ;  /* 0x0000032000007945 */ /* 0x000fe20003800000 */
[----:B------:R-:W-:Y:S01]  /*1d20*/  IADD3 R10, -R10, R0, RZ ;  /* 0x000000000a0a7210 */ /* 0x000fe20007ffe1ff */
[----:B------:R-:W-:Y:S01]  /*1d30*/  IMAD R2, R19, c[0x0][0x1a0], RZ ;  /* 0x0000680013027a24 */ /* 0x000fe200078e02ff */
[----:B------:R-:W-:Y:S01]  /*1d40*/  IADD3 R220, P1, R22, UR22, RZ ;  /* 0x0000001616dc7c10 */ /* 0x000fe2000ff3e0ff */
[----:B------:R-:W-:Y:S01]  /*1d50*/  IMAD.WIDE.U32 R20, R18, c[0x0][0x1a0], R232 ;  /* 0x0000680012147a25 */ /* 0x000fe200078e00e8 */
[----:B------:R-:W-:-:S03]  /*1d60*/  UIADD3 UR22, UR5, -0x1, URZ ;  /* 0xffffffff05167890 */ /* 0x000fc6000fffe03f */
[----:B------:R-:W-:Y:S01]  /*1d70*/  IMAD.IADD R13, R0, 0x1, -R13 ;  /* 0x00000001000d7824 */ /* 0x000fe200078e0a0d */
[----:B------:R-:W-:Y:S01]  /*1d80*/  IADD3 R4, P0, R20, UR24, RZ ;  /* 0x0000001814047c10 */ /* 0x000fe2000ff1e0ff */
[C---:B------:R-:W-:Y:S01]  /*1d90*/  IMAD R5, R18.reuse, c[0x0][0x19c], R5 ;  /* 0x0000670012057a24 */ /* 0x040fe200078e0205 */
[----:B------:R-:W-:Y:S01]  /*1da0*/  USHF.R.S32.HI UR20, URZ, 0x1f, UR22 ;  /* 0x0000001f3f147899 */ /* 0x000fe20008011416 */
[----:B------:R-:W-:Y:S01]  /*1db0*/  IMAD R2, R18, c[0x0][0x1a4], R2 ;  /* 0x0000690012027a24 */ /* 0x000fe200078e0202 */
[----:B------:R-:W-:Y:S01]  /*1dc0*/  LEA.HI R12, R13, R13, RZ, 0x1 ;  /* 0x0000000d0d0c7211 */ /* 0x000fe200078f08ff */
[----:B------:R-:W-:Y:S01]  /*1dd0*/  IMAD R230, R182, c[0x0][0x1b0], RZ ;  /* 0x00006c00b6e67a24 */ /* 0x000fe200078e02ff */
[----:B------:R-:W-:Y:S01]  /*1de0*/  IADD3.X R221, R23, UR21, R5, P1, !PT ;  /* 0x0000001517dd7c10 */ /* 0x000fe20008ffe405 */
[----:B------:R-:W-:Y:S01]  /*1df0*/  UIMAD UR21, UR22, -0x80, UR4 ;  /* 0xffffff80161578a4 */ /* 0x000fe2000f8e0204 */
[----:B------:R-:W-:Y:S01]  /*1e00*/  IADD3.X R5, R21, UR23, R2, P0, !PT ;  /* 0x0000001715057c10 */ /* 0x000fe200087fe402 */
[C---:B------:R-:W-:Y:S01]  /*1e10*/  IMAD R230, R180.reuse, c[0x0][0x1b4], R230 ;  /* 0x00006d00b4e67a24 */ /* 0x040fe200078e02e6 */
[----:B------:R-:W-:Y:S01]  /*1e20*/  SHF.R.S32.HI R2, RZ, 0x1, R12 ;  /* 0x00000001ff027819 */ /* 0x000fe2000001140c */
[----:B------:R-:W-:Y:S01]  /*1e30*/  IMAD.WIDE.U32 R220, R180, c[0x0][0x1b0], R220 ;  /* 0x00006c00b4dc7a25 */ /* 0x000fe200078e00dc */
[----:B------:R-:W-:Y:S01]  /*1e40*/  SHF.R.S32.HI R11, RZ, 0x1f, R12 ;  /* 0x0000001fff0b7819 */ /* 0x000fe2000001140c */
[----:B------:R-:W-:Y:S01]  /*1e50*/  UIMAD UR6, UR9, UR22, URZ ;  /* 0x00000016090672a4 */ /* 0x000fe2000f8e023f */
[----:B------:R-:W-:Y:S01]  /*1e60*/  ISETP.GE.AND P0, PT, R18, UR21, PT ;  /* 0x0000001512007c0c */ /* 0x000fe2000bf06270 */
[----:B------:R-:W-:Y:S01]  /*1e70*/  IMAD R182, R182, c[0x0][0x1b8], RZ ;  /* 0x00006e00b6b67a24 */ /* 0x000fe200078e02ff */
[----:B------:R-:W-:Y:S01]  /*1e80*/  LEA.HI R11, R11, R2, RZ, 0x2 ;  /* 0x000000020b0b7211 */ /* 0x000fe200078f10ff */
[----:B------:R-:W-:Y:S01]  /*1e90*/  UIMAD UR6, UR20, UR25, UR6 ;  /* 0x00000019140672a4 */ /* 0x000fe2000f8e0206 */
[----:B------:R-:W-:Y:S01]  /*1ea0*/  IADD3 R231, R221, R230, RZ ;  /* 0x000000e6dde77210 */ /* 0x000fe20007ffe0ff */
[----:B------:R-:W-:Y:S01]  /*1eb0*/  IMAD.MOV.U32 R230, RZ, RZ, R220 ;  /* 0x000000ffffe67224 */ /* 0x000fe200078e00dc */
[----:B------:R-:W-:Y:S01]  /*1ec0*/  LOP3.LUT R11, R11, 0xfffffffc, RZ, 0xc0, !PT ;  /* 0xfffffffc0b0b7812 */ /* 0x000fe200078ec0ff */
[C---:B------:R-:W-:Y:S01]  /*1ed0*/  IMAD R182, R180.reuse, c[0x0][0x1bc], R182 ;  /* 0x00006f00b4b67a24 */ /* 0x040fe200078e02b6 */
[----:B------:R-:W-:Y:S01]  /*1ee0*/  MOV R20, UR22 ;  /* 0x0000001600147c02 */ /* 0x000fe20008000f00 */
[----:B------:R-:W-:-:S04]  /*1ef0*/  IMAD.WIDE.U32 R180, R180, c[0x0][0x1b8], R4 ;  /* 0x00006e00b4b47a25 */ /* 0x000fc800078e0004 */
[----:B------:R-:W-:Y:S02]  /*1f00*/  IMAD.IADD R11, R2, 0x1, -R11 ;  /* 0x00000001020b7824 */ /* 0x000fe400078e0a0b */
[----:B------:R-:W-:-:S03]  /*1f10*/  IMAD.WIDE.U32 R20, R20, UR25, R230 ;  /* 0x0000001914147c25 */ /* 0x000fc6000f8e00e6 */
[----:B------:R-:W-:Y:S01]  /*1f20*/  LOP3.LUT P1, RZ, R11, 0x2, RZ, 0xc0, !PT ;  /* 0x000000020bff7812 */ /* 0x000fe2000782c0ff */
[----:B------:R-:W-:Y:S01]  /*1f30*/  IMAD.MOV.U32 R4, RZ, RZ, 0x10 ;  /* 0x00000010ff047424 */ /* 0x000fe200078e00ff */
[----:B------:R-:W-:Y:S01]  /*1f40*/  IADD3 R23, R21, UR6, RZ ;  /* 0x0000000615177c10 */ /* 0x000fe2000fffe0ff */
[----:B------:R-:W-:-:S03]  /*1f50*/  IMAD.IADD R183, R181, 0x1, R182 ;  /* 0x00000001b5b77824 */ /* 0x000fc600078e02b6 */
[----:B------:R-:W-:Y:S01]  /*1f60*/  SEL R4, R4, 0xfffffff0, !P1 ;  /* 0xfffffff004047807 */ /* 0x000fe20004800000 */
        /* <DEDUP_REMOVED lines=12> */
.L_x_192:
[----:B------:R-:W-:Y:S05]  /*2030*/  BSYNC B0 ;  /* 0x0000000000007941 */ /* 0x000fea0003800000 */
.L_x_191:
[----:B------:R-:W-:Y:S01]  /*2040*/  ISETP.GE.AND P0, PT, R7, UR21, PT ;  /* 0x0000001507007c0c */ /* 0x000fe2000bf06270 */
[----:B------:R-:W-:Y:S01]  /*2050*/  UMOV UR23, 0x5 ;  /* 0x0000000500177882 */ /* 0x000fe20000000000 */
[----:B------:R-:W-:Y:S01]  /*2060*/  BSSY B0, `(.L_x_193) ;  /* 0x0000010000007945 */ /* 0x000fe20003800000 */
[----:B------:R-:W-:Y:S02]  /*2070*/  ULDC UR9, c[0x0][0x19c] ;  /* 0x0000670000097ab9 */ /* 0x000fe40000000800 */
[----:B------:R-:W-:Y:S02]  /*2080*/  USHF.L.U32 UR15, UR8, 0x5, URZ ;  /* 0x00000005080f7899 */ /* 0x000fe4000800063f */
[----:B------:R-:W-:-:S06]  /*2090*/  USHF.L.U64.HI UR9, UR8, UR23, UR9 ;  /* 0x0000001708097299 */ /* 0x000fcc0008010209 */
[----:B------:R-:W-:Y:S05]  /*20a0*/  @P0 BRA `(.L_x_194) ;  /* 0x000000b000000947 */ /* 0x000fea0003800000 */
[----:B------:R-:W-:-:S13]  /*20b0*/  ISETP.GE.AND P0, PT, R232, c[0x0][0x220], PT ;  /* 0x00008800e8007a0c */ /* 0x000fda0003f06270 */
[----:B------:R1:W-:Y:S01]  /*20c0*/  @P0 STS.128 [R219+0x2800], RZ ;  /* 0x002800ffdb000388 */ /* 0x0003e20000000c00 */
[----:B------:R-:W-:Y:S05]  /*20d0*/  @P0 BRA `(.L_x_194) ;  /* 0x0000008000000947 */ /* 0x000fea0003800000 */
[----:B------:R-:W-:-:S04]  /*20e0*/  IADD3 R5, P0, R20, UR15, RZ ;  /* 0x0000000f14057c10 */ /* 0x000fc8000ff1e0ff */
[----:B------:R-:W-:Y:S02]  /*20f0*/  IADD3.X R2, R23, UR9, RZ, P0, !PT ;  /* 0x0000000917027c10 */ /* 0x000fe400087fe4ff */
[----:B--2---:R-:W-:-:S04]  /*2100*/  LEA R24, P0, R5, c[0x0][0x168], 0x1 ;  /* 0x00005a0005187a11 */ /* 0x004fc800078008ff */
[----:B------:R-:W-:-:S05]  /*2110*/  LEA.HI.X R25, R5, c[0x0][0x16c], R2, 0x1, P0 ;  /* 0x00005b0005197a11 */ /* 0x000fca00000f0c02 */
[----:B------:R-:W-:Y:S01]  /*2120*/  @!PT LDS RZ, [RZ] ;  /* 0x00000000fffff984 */ /* 0x000fe20000000800 */
[----:B------:R-:W-:Y:S01]  /*2130*/  @!PT LDS RZ, [RZ] ;  /* 0x00000000fffff984 */ /* 0x000fe20000000800 */
[----:B------:R-:W-:Y:S01]  /*2140*/  @!PT LDS RZ, [RZ] ;  /* 0x00000000fffff984 */ /* 0x000fe20000000800 */
[----:B------:R2:W-:Y:S04]  /*2150*/  LDGSTS.E.BYPASS.LTC128B.128 [R219+0x2800], [R24.64] ;  /* 0x0280000018db7fae */ /* 0x0005e8000b901d50 */
.L_x_194:
[----:B------:R-:W-:Y:S05]  /*2160*/  BSYNC B0 ;  /* 0x0000000000007941 */ /* 0x000fea0003800000 */
.L_x_193:
[----:B------:R-:W-:Y:S01]  /*2170*/  ISETP.GE.AND P0, PT, R6, UR21, PT ;  /* 0x0000001506007c0c */ /* 0x000fe2000bf06270 */
[----:B------:R-:W-:-:S12]  /*2180*/  BSSY B0, `(.L_x_195) ;  /* 0x0000010000007945 */ /* 0x000fd80003800000 */
[----:B------:R-:W-:Y:S05]  /*2190*/  @P0 BRA `(.L_x_196) ;  /* 0x000000e000000947 */ /* 0x000fea0003800000 */
[----:B------:R-:W-:-:S13]  /*21a0*/  ISETP.GE.AND P0, PT, R232, c[0x0][0x220], PT ;  /* 0x00008800e8007a0c */ /* 0x000fda0003f06270 */
[----:B------:R1:W-:Y:S01]  /*21b0*/  @P0 STS.128 [R219+0x3000], RZ ;  /* 0x003000ffdb000388 */ /* 0x0003e20000000c00 */
[----:B------:R-:W-:Y:S05]  /*21c0*/  @P0 BRA `(.L_x_196) ;  /* 0x000000b000000947 */ /* 0x000fea0003800000 */
[----:B------:R-:W-:Y:S02]  /*21d0*/  IMAD.U32 R5, RZ, RZ, UR8 ;  /* 0x00000008ff057e24 */ /* 0x000fe4000f8e00ff */
[----:B------:R-:W-:Y:S02]  /*21e0*/  IMAD.MOV.U32 R9, RZ, RZ, c[0x0][0x19c] ;  /* 0x00006700ff097624 */ /* 0x000fe400078e00ff */
[----:B------:R-:W-:Y:S01]  /*21f0*/  IMAD.U32 R2, RZ, RZ, UR8 ;  /* 0x00000008ff027e24 */ /* 0x000fe2000f8e00ff */
[----:B------:R-:W-:-:S04]  /*2200*/  LEA R5, P0, R5, R20, 0x6 ;  /* 0x0000001405057211 */ /* 0x000fc800078030ff */
[----:B------:R-:W-:Y:S02]  /*2210*/  LEA.HI.X R2, R2, R23, R9, 0x6, P0 ;  /* 0x0000001702027211 */ /* 0x000fe400000f3409 */
[----:B--2---:R-:W-:-:S04]  /*2220*/  LEA R24, P0, R5, c[0x0][0x168], 0x1 ;  /* 0x00005a0005187a11 */ /* 0x004fc800078008ff */
[----:B------:R-:W-:-:S05]  /*2230*/  LEA.HI.X R25, R5, c[0x0][0x16c], R2, 0x1, P0 ;  /* 0x00005b0005197a11 */ /* 0x000fca00000f0c02 */
[----:B------:R-:W-:Y:S01]  /*2240*/  @!PT LDS RZ, [RZ] ;  /* 0x00000000fffff984 */ /* 0x000fe20000000800 */
[----:B------:R-:W-:Y:S01]  /*2250*/  @!PT LDS RZ, [RZ] ;  /* 0x00000000fffff984 */ /* 0x000fe20000000800 */
[----:B------:R-:W-:Y:S01]  /*2260*/  @!PT LDS RZ, [RZ] ;  /* 0x00000000fffff984 */ /* 0x000fe20000000800 */
[----:B------:R2:W-:Y:S04]  /*2270*/  LDGSTS.E.BYPASS.LTC128B.128 [R219+0x3000], [R24.64] ;  /* 0x0300000018db7fae */ /* 0x0005e8000b901d50 */
.L_x_196:
[----:B------:R-:W-:Y:S05]  /*2280*/  BSYNC B0 ;  /* 0x0000000000007941 */ /* 0x000fea0003800000 */
.L_x_195:
[----:B------:R-:W-:Y:S01]  /*2290*/  ISETP.GE.AND P0, PT, R3, UR21, PT ;  /* 0x0000001503007c0c */ /* 0x000fe2000bf06270 */
[----:B------:R-:W-:Y:S01]  /*22a0*/  ULDC.64 UR6, c[0x0][0x1a0] ;  /* 0x0000680000067ab9 */ /* 0x000fe20000000a00 */
[----:B------:R-:W-:Y:S01]  /*22b0*/  BSSY B0, `(.L_x_197) ;  /* 0x0000013000007945 */ /* 0x000fe20003800000 */
[----:B------:R-:W-:Y:S02]  /*22c0*/  USHF.L.U64.HI UR7, UR6, UR18, UR7 ;  /* 0x0000001206077299 */ /* 0x000fe40008010207 */
[----:B------:R-:W-:-:S08]  /*22d0*/  USHF.L.U32 UR18, UR6, 0x7, URZ ;  /* 0x0000000706127899 */ /* 0x000fd0000800063f */
[----:B------:R-:W-:Y:S05]  /*22e0*/  @P0 BRA `(.L_x_198) ;  /* 0x000000f000000947 */ /* 0x000fea0003800000 */
[----:B------:R-:W-:-:S13]  /*22f0*/  ISETP.GE.AND P0, PT, R232, c[0x0][0x220], PT ;  /* 0x00008800e8007a0c */ /* 0x000fda0003f06270 */
[----:B------:R1:W-:Y:S01]  /*2300*/  @P0 STS.128 [R219+0x3800], RZ ;  /* 0x003800ffdb000388 */ /* 0x0003e20000000c00 */
[----:B------:R-:W-:Y:S05]  /*2310*/  @P0 BRA `(.L_x_198) ;  /* 0x000000c000000947 */ /* 0x000fea0003800000 */
[----:B------:R-:W-:Y:S01]  /*2320*/  IMAD.U32 R2, RZ, RZ, UR8 ;  /* 0x00000008ff027e24 */ /* 0x000fe2000f8e00ff */
[----:B------:R-:W-:Y:S01]  /*2330*/  ULDC UR24, c[0x0][0x19c] ;  /* 0x0000670000187ab9 */ /* 0x000fe20000000800 */
[----:B------:R-:W-:Y:S01]  /*2340*/  IMAD.MOV.U32 R22, RZ, RZ, R20 ;  /* 0x000000ffff167224 */ /* 0x000fe200078e0014 */
[----:B------:R-:W-:-:S03]  /*2350*/  UIMAD UR24, UR24, 0x60, URZ ;  /* 0x00000060181878a4 */ /* 0x000fc6000f8e023f */
        /* <DEDUP_REMOVED lines=8> */
.L_x_198:
[----:B------:R-:W-:Y:S05]  /*23e0*/  BSYNC B0 ;  /* 0x0000000000007941 */ /* 0x000fea0003800000 */
.L_x_197:
[----:B------:R-:W0:Y:S01]  /*23f0*/  LDGDEPBAR ;  /* 0x00000000000079af */ /* 0x000e220000000000 */
[----:B------:R-:W-:Y:S01]  /*2400*/  LOP3.LUT R5, R16, 0xfffffff8, RZ, 0xc0, !PT ;  /* 0xfffffff810057812 */ /* 0x000fe200078ec0ff */
[----:B------:R-:W-:Y:S01]  /*2410*/  IMAD.SHL.U32 R11, R11, 0x40, RZ ;  /* 0x000000400b0b7824 */ /* 0x000fe200078e00ff */
[----:B------:R-:W-:Y:S01]  /*2420*/  SHF.R.S32.HI R16, RZ, 0x4, R14 ;  /* 0x00000004ff107819 */ /* 0x000fe2000001140e */
[----:B------:R-:W-:Y:S01]  /*2430*/  IMAD.SHL.U32 R15, R15, 0x8, RZ ;  /* 0x000000080f0f7824 */ /* 0x000fe200078e00ff */
[----:B------:R-:W-:Y:S01]  /*2440*/  LOP3.LUT R12, R12, 0x7fffffe, RZ, 0xc0, !PT ;  /* 0x07fffffe0c0c7812 */ /* 0x000fe200078ec0ff */
[----:B------:R-:W-:Y:S01]  /*2450*/  IMAD.IADD R5, R0, 0x1, -R5 ;  /* 0x0000000100057824 */ /* 0x000fe200078e0a05 */
[----:B------:R-:W-:Y:S01]  /*2460*/  SHF.R.S32.HI R9, RZ, 0x1f, R13 ;  /* 0x0000001fff097819 */ /* 0x000fe2000001140d */
[----:B------:R-:W-:Y:S01]  /*2470*/  UIMAD UR24, UR7, UR22, URZ ;  /* 0x00000016071872a4 */ /* 0x000fe2000f8e023f */
[----:B------:R-:W-:Y:S01]  /*2480*/  LEA.HI R17, R14, R16, RZ, 0x1 ;  /* 0x000000100e117211 */ /* 0x000fe200078f08ff */
[----:B------:R-:W-:Y:S01]  /*2490*/  IMAD.IADD R12, R13, 0x1, -R12 ;  /* 0x000000010d0c7824 */ /* 0x000fe200078e0a0c */
[----:B------:R-:W-:Y:S01]  /*24a0*/  LEA.HI R14, R5, R5, RZ, 0x1 ;  /* 0x00000005050e7211 */ /* 0x000fe200078f08ff */
[----:B------:R-:W-:Y:S01]  /*24b0*/  IMAD.MOV.U32 R182, RZ, RZ, R180 ;  /* 0x000000ffffb67224 */ /* 0x000fe200078e00b4 */
[----:B------:R-:W-:Y:S01]  /*24c0*/  LEA.HI R9, R9, R13, RZ, 0x3 ;  /* 0x0000000d09097211 */ /* 0x000fe200078f18ff */
[----:B------:R-:W-:Y:S01]  /*24d0*/  UIMAD UR24, UR20, UR18, UR24 ;  /* 0x00000012141872a4 */ /* 0x000fe2000f8e0218 */
[----:B------:R-:W-:Y:S01]  /*24e0*/  ISETP.GE.AND P0, PT, R18, UR21, PT ;  /* 0x0000001512007c0c */ /* 0x000fe2000bf06270 */
[----:B------:R-:W-:Y:S01]  /*24f0*/  IMAD.SHL.U32 R218, R0, 0x2, RZ ;  /* 0x0000000200da7824 */ /* 0x000fe200078e00ff */
[----:B------:R-:W-:Y:S01]  /*2500*/  SHF.R.S32.HI R2, RZ, 0x1f, R10 ;  /* 0x0000001fff027819 */ /* 0x000fe2000001140a */
[----:B------:R-:W-:Y:S01]  /*2510*/  BSSY B0, `(.L_x_199) ;  /* 0x0000032000007945 */ /* 0x000fe20003800000 */
[----:B------:R-:W-:-:S02]  /*2520*/  LOP3.LUT R17, R17, 0xfffffffe, RZ, 0xc0, !PT ;  /* 0xfffffffe11117812 */ /* 0x000fc400078ec0ff */
[----:B------:R-:W-:Y:S02]  /*2530*/  LOP3.LUT R13, R14, 0x7fffffe, RZ, 0xc0, !PT ;  /* 0x07fffffe0e0d7812 */ /* 0x000fe400078ec0ff */
[----:B------:R-:W-:Y:S01]  /*2540*/  LEA.HI R217, R2, R10, RZ, 0x2 ;  /* 0x0000000a02d97211 */ /* 0x000fe200078f10ff */
[----:B------:R-:W-:-:S04]  /*2550*/  DEPBAR.LE SB0, 0x0 ;  /* 0x000080000000791a */ /* 0x000fc80000000000 */
[----:B------:R-:W-:Y:S01]  /*2560*/  BAR.SYNC.DEFER_BLOCKING 0x0 ;  /* 0x0000000000007b1d */ /* 0x000fe20000010000 */
[----:B------:R-:W-:Y:S01]  /*2570*/  IMAD.IADD R17, R16, 0x1, -R17 ;  /* 0x0000000110117824 */ /* 0x000fe200078e0a11 */
[----:B------:R-:W-:Y:S01]  /*2580*/  SHF.R.S32.HI R2, RZ, 0x1, R14 ;  /* 0x00000001ff027819 */ /* 0x000fe2000001140e */
[----:B------:R-:W-:Y:S01]  /*2590*/  IMAD.IADD R13, R5, 0x1, -R13 ;  /* 0x00000001050d7824 */ /* 0x000fe200078e0a0d */
[----:B------:R-:W-:Y:S01]  /*25a0*/  LOP3.LUT R10, R11, 0xc0, RZ, 0xc0, !PT ;  /* 0x000000c00b0a7812 */ /* 0x000fe200078ec0ff */
[----:B------:R-:W-:Y:S01]  /*25b0*/  IMAD.SHL.U32 R5, R9, 0x20, RZ ;  /* 0x0000002009057824 */ /* 0x000fe200078e00ff */
[----:B------:R-:W-:Y:S01]  /*25c0*/  LEA R0, R8, UR19, 0x4 ;  /* 0x0000001308007c11 */ /* 0x000fe2000f8e20ff */
[C---:B------:R-:W-:Y:S01]  /*25d0*/  IMAD R215, R17.reuse, 0x8, R13 ;  /* 0x0000000811d77824 */ /* 0x040fe200078e020d */
[----:B------:R-:W-:Y:S01]  /*25e0*/  SHF.R.S32.HI R217, RZ, 0x2, R217 ;  /* 0x00000002ffd97819 */ /* 0x000fe200000114d9 */
[----:B------:R-:W-:Y:S01]  /*25f0*/  IMAD.SHL.U32 R11, R17, 0x8, RZ ;  /* 0x00000008110b7824 */ /* 0x000fe200078e00ff */
[----:B------:R-:W-:Y:S01]  /*2600*/  LOP3.LUT R5, R5, 0xffffff00, RZ, 0xc0, !PT ;  /* 0xffffff0005057812 */ /* 0x000fe200078ec0ff */
[----:B------:R-:W-:Y:S01]  /*2610*/  IMAD.SHL.U32 R13, R2, 0x40, RZ ;  /* 0x00000040020d7824 */ /* 0x000fe200078e00ff */
[----:B------:R-:W-:Y:S01]  /*2620*/  LOP3.LUT R218, R218, 0x6, RZ, 0xc0, !PT ;  /* 0x00000006dada7812 */ /* 0x000fe200078ec0ff */
[----:B------:R-:W-:Y:S01]  /*2630*/  IMAD.IADD R0, R0, 0x1, R217 ;  /* 0x0000000100007824 */ /* 0x000fe200078e02d9 */
[----:B------:R-:W-:Y:S01]  /*2640*/  LOP3.LUT R11, R10, 0x8, R11, 0xf8, !PT ;  /* 0x000000080a0b7812 */ /* 0x000fe200078ef80b */
[--C-:B------:R-:W-:Y:S01]  /*2650*/  IMAD R9, R8, 0x200, R5.reuse ;  /* 0x0000020008097824 */ /* 0x100fe200078e0205 */
[----:B------:R-:W-:Y:S01]  /*2660*/  SHF.R.U32.HI R10, RZ, 0x3, R10 ;  /* 0x00000003ff0a7819 */ /* 0x000fe2000001160a */
[C---:B------:R-:W-:Y:S01]  /*2670*/  IMAD R5, R12.reuse, 0x20, R5 ;  /* 0x000000200c057824 */ /* 0x040fe200078e0205 */
[----:B------:R-:W-:Y:S01]  /*2680*/  LOP3.LUT R13, R13, 0xc0, RZ, 0xc0, !PT ;  /* 0x000000c00d0d7812 */ /* 0x000fe200078ec0ff */
[----:B------:R-:W-:Y:S01]  /*2690*/  IMAD R9, R12, 0x20, R9 ;  /* 0x000000200c097824 */ /* 0x000fe200078e0209 */
[----:B------:R-:W-:Y:S01]  /*26a0*/  LOP3.LUT R10, R11, R10, RZ, 0x3c, !PT ;  /* 0x0000000a0b0a7212 */ /* 0x000fe200078e3cff */
[----:B------:R-:W-:Y:S01]  /*26b0*/  IMAD.U32 R11, RZ, RZ, UR22 ;  /* 0x00000016ff0b7e24 */ /* 0x000fe2000f8e00ff */
[----:B------:R-:W-:Y:S01]  /*26c0*/  LOP3.LUT R15, R13, 0x8, R15, 0xf8, !PT ;  /* 0x000000080d0f7812 */ /* 0x000fe200078ef80f */
[----:B------:R1:W-:Y:S01]  /*26d0*/  @P0 STS [R219+0x4000], RZ ;  /* 0x004000ffdb000388 */ /* 0x0003e20000000800 */
[----:B------:R-:W-:Y:S01]  /*26e0*/  SHF.R.U32.HI R13, RZ, 0x3, R13 ;  /* 0x00000003ff0d7819 */ /* 0x000fe2000001160d */
[----:B------:R-:W-:-:S02]  /*26f0*/  IMAD.IADD R216, R10, 0x1, R9 ;  /* 0x000000010ad87824 */ /* 0x000fc400078e0209 */
[----:B------:R1:W-:Y:S01]  /*2700*/  @P0 STS [R219+0x4004], RZ ;  /* 0x004004ffdb000388 */ /* 0x0003e20000000800 */
[----:B------:R-:W-:Y:S01]  /*2710*/  LOP3.LUT R13, R15, R13, RZ, 0x3c, !PT ;  /* 0x0000000d0f0d7212 */ /* 0x000fe200078e3cff */
[----:B------:R-:W-:Y:S02]  /*2720*/  IMAD.IADD R5, R10, 0x1, R5 ;  /* 0x000000010a057824 */ /* 0x000fe400078e0205 */
[----:B------:R1:W-:Y:S01]  /*2730*/  @P0 STS.64 [R219+0x4008], RZ ;  /* 0x004008ffdb000388 */ /* 0x0003e20000000a00 */
[----:B------:R-:W-:-:S04]  /*2740*/  IMAD.WIDE.U32 R10, R11, UR18, R182 ;  /* 0x000000120b0a7c25 */ /* 0x000fc8000f8e00b6 */
[----:B------:R-:W-:Y:S01]  /*2750*/  IMAD.U32 R215, R215, 0x20, R13 ;  /* 0x00000020d7d77824 */ /* 0x000fe200078e000d */
[----:B------:R-:W-:Y:S01]  /*2760*/  IADD3 R13, R11, UR24, RZ ;  /* 0x000000180b0d7c10 */ /* 0x000fe2000fffe0ff */
        /* <DEDUP_REMOVED lines=12> */
.L_x_200:
[----:B------:R-:W-:Y:S05]  /*2830*/  BSYNC B0 ;  /* 0x0000000000007941 */ /* 0x000fea0003800000 */
.L_x_199:
[----:B------:R-:W-:Y:S01]  /*2840*/  ISETP.GE.AND P0, PT, R7, UR21, PT ;  /* 0x0000001507007c0c */ /* 0x000fe2000bf06270 */
[----:B------:R-:W-:Y:S01]  /*2850*/  ULDC UR19, c[0x0][0x1a4] ;  /* 0x0000690000137ab9 */ /* 0x000fe20000000800 */
[----:B------:R-:W-:Y:S01]  /*2860*/  BSSY B0, `(.L_x_201) ;  /* 0x0000010000007945 */ /* 0x000fe20003800000 */
[----:B------:R-:W-:Y:S02]  /*2870*/  USHF.L.U32 UR20, UR6, 0x5, URZ ;  /* 0x0000000506147899 */ /* 0x000fe4000800063f */
[----:B------:R-:W-:-:S08]  /*2880*/  USHF.L.U64.HI UR19, UR6, UR23, UR19 ;  /* 0x0000001706137299 */ /* 0x000fd00008010213 */
[----:B------:R1:W-:Y:S01]  /*2890*/  @P0 STS.128 [R219+0x4800], RZ ;  /* 0x004800ffdb000388 */ /* 0x0003e20000000c00 */
[----:B------:R-:W-:Y:S05]  /*28a0*/  @P0 BRA `(.L_x_202) ;  /* 0x000000b000000947 */ /* 0x000fea0003800000 */
[----:B------:R-:W-:-:S13]  /*28b0*/  ISETP.GE.AND P0, PT, R232, c[0x0][0x220], PT ;  /* 0x00008800e8007a0c */ /* 0x000fda0003f06270 */
[----:B------:R1:W-:Y:S01]  /*28c0*/  @P0 STS.128 [R219+0x4800], RZ ;  /* 0x004800ffdb000388 */ /* 0x0003e20000000c00 */
[----:B------:R-:W-:Y:S05]  /*28d0*/  @P0 BRA `(.L_x_202) ;  /* 0x0000008000000947 */ /* 0x000fea0003800000 */
[----:B-1----:R-:W-:-:S04]  /*28e0*/  IADD3 R8, P0, R10, UR20, RZ ;  /* 0x000000140a087c10 */ /* 0x002fc8000ff1e0ff */
[----:B------:R-:W-:Y:S02]  /*28f0*/  IADD3.X R7, R13, UR19, RZ, P0, !PT ;  /* 0x000000130d077c10 */ /* 0x000fe400087fe4ff */
[----:B------:R-:W-:-:S04]  /*2900*/  LEA R14, P0, R8, c[0x0][0x170], 0x1 ;  /* 0x00005c00080e7a11 */ /* 0x000fc800078008ff */
[----:B------:R-:W-:-:S05]  /*2910*/  LEA.HI.X R15, R8, c[0x0][0x174], R7, 0x1, P0 ;  /* 0x00005d00080f7a11 */ /* 0x000fca00000f0c07 */
[----:B------:R-:W-:Y:S01]  /*2920*/  @!PT LDS RZ, [RZ] ;  /* 0x00000000fffff984 */ /* 0x000fe20000000800 */
[----:B------:R-:W-:Y:S01]  /*2930*/  @!PT LDS RZ, [RZ] ;  /* 0x00000000fffff984 */ /* 0x000fe20000000800 */
[----:B------:R-:W-:Y:S01]  /*2940*/  @!PT LDS RZ, [RZ] ;  /* 0x00000000fffff984 */ /* 0x000fe20000000800 */
[----:B------:R1:W-:Y:S04]  /*2950*/  LDGSTS.E.BYPASS.LTC128B.128 [R219+0x4800], [R14.64] ;  /* 0x048000000edb7fae */ /* 0x0003e8000b901d50 */
.L_x_202:
[----:B------:R-:W-:Y:S05]  /*2960*/  BSYNC B0 ;  /* 0x0000000000007941 */ /* 0x000fea0003800000 */
.L_x_201:
[----:B------:R-:W-:Y:S01]  /*2970*/  ISETP.GE.AND P0, PT, R6, UR21, PT ;  /* 0x0000001506007c0c */ /* 0x000fe2000bf06270 */
[----:B------:R-:W-:-:S12]  /*2980*/  BSSY B0, `(.L_x_203) ;  /* 0x0000011000007945 */ /* 0x000fd80003800000 */
[----:B------:R1:W-:Y:S01]  /*2990*/  @P0 STS.128 [R219+0x5000], RZ ;  /* 0x005000ffdb000388 */ /* 0x0003e20000000c00 */
[----:B------:R-:W-:Y:S05]  /*29a0*/  @P0 BRA `(.L_x_204) ;  /* 0x000000e000000947 */ /* 0x000fea0003800000 */
[----:B------:R-:W-:-:S13]  /*29b0*/  ISETP.GE.AND P0, PT, R232, c[0x0][0x220], PT ;  /* 0x00008800e8007a0c */ /* 0x000fda0003f06270 */
[----:B------:R1:W-:Y:S01]  /*29c0*/  @P0 STS.128 [R219+0x5000], RZ ;  /* 0x005000ffdb000388 */ /* 0x0003e20000000c00 */
[----:B------:R-:W-:Y:S05]  /*29d0*/  @P0 BRA `(.L_x_204) ;  /* 0x000000b000000947 */ /* 0x000fea0003800000 */
[----:B------:R-:W-:Y:S02]  /*29e0*/  IMAD.U32 R7, RZ, RZ, UR6 ;  /* 0x00000006ff077e24 */ /* 0x000fe4000f8e00ff */
[----:B-1----:R-:W-:Y:S02]  /*29f0*/  IMAD.MOV.U32 R8, RZ, RZ, c[0x0][0x1a4] ;  /* 0x00006900ff087624 */ /* 0x002fe400078e00ff */
[----:B------:R-:W-:Y:S01]  /*2a00*/  IMAD.U32 R6, RZ, RZ, UR6 ;  /* 0x00000006ff067e24 */ /* 0x000fe2000f8e00ff */
        /* <DEDUP_REMOVED lines=8> */
.L_x_204:
[----:B------:R-:W-:Y:S05]  /*2a90*/  BSYNC B0 ;  /* 0x0000000000007941 */ /* 0x000fea0003800000 */
.L_x_203:
[----:B------:R-:W-:Y:S01]  /*2aa0*/  ISETP.GE.AND P0, PT, R3, UR21, PT ;  /* 0x0000001503007c0c */ /* 0x000fe2000bf06270 */
[----:B------:R-:W-:Y:S01]  /*2ab0*/  UIADD3 UR21, UR4, 0x1, -UR14 ;  /* 0x0000000104157890 */ /* 0x000fe2000fffe80e */
[----:B------:R-:W-:Y:S01]  /*2ac0*/  BSSY B0, `(.L_x_205) ;  /* 0x0000016000007945 */ /* 0x000fe20003800000 */
[----:B------:R-:W-:Y:S02]  /*2ad0*/  ULDC UR24, c[0x0][0x2e8] ;  /* 0x0000ba0000187ab9 */ /* 0x000fe40000000800 */
[----:B------:R-:W-:Y:S02]  /*2ae0*/  ULDC UR23, c[0x0][0x2e4] ;  /* 0x0000b90000177ab9 */ /* 0x000fe40000000800 */
[----:B------:R-:W-:Y:S02]  /*2af0*/  UIADD3 UR24, UR21, UR24, URZ ;  /* 0x0000001815187290 */ /* 0x000fe4000fffe03f */
[----:B------:R-:W-:-:S04]  /*2b00*/  UIADD3 UR23, UR4, -UR23, -UR14 ;  /* 0x8000001704177290 */ /* 0x000fc8000fffe80e */
[----:B------:R1:W-:Y:S01]  /*2b10*/  @P0 STS.128 [R219+0x5800], RZ ;  /* 0x005800ffdb000388 */ /* 0x0003e20000000c00 */
        /* <DEDUP_REMOVED lines=16> */
.L_x_206:
[----:B------:R-:W-:Y:S05]  /*2c20*/  BSYNC B0 ;  /* 0x0000000000007941 */ /* 0x000fea0003800000 */
.L_x_205:
[----:B------:R-:W-:Y:S01]  /*2c30*/  IMAD.SHL.U32 R216, R216, 0x2, RZ ;  /* 0x00000002d8d87824 */ /* 0x000fe200078e00ff */
[----:B------:R-:W-:Y:S01]  /*2c40*/  LOP3.LUT P0, RZ, R2, 0x2, RZ, 0xc0, !PT ;  /* 0x0000000202ff7812 */ /* 0x000fe2000780c0ff */
[----:B------:R-:W-:Y:S01]  /*2c50*/  IMAD.SHL.U32 R215, R215, 0x2, RZ ;  /* 0x00000002d7d77824 */ /* 0x000fe200078e00ff */
[----:B------:R-:W-:Y:S01]  /*2c60*/  IADD3 R228, R0, UR24, RZ ;  /* 0x0000001800e47c10 */ /* 0x000fe2000fffe0ff */
[----:B------:R-:W-:Y:S01]  /*2c70*/  IMAD R214, R4, 0x2, R216 ;  /* 0x0000000204d67824 */ /* 0x000fe200078e02d8 */
[----:B------:R-:W-:Y:S01]  /*2c80*/  LDSM.16.M88.4 R76, [R216] ;  /* 0x00000000d84c783b */ /* 0x000fe20000000200 */
[----:B------:R-:W-:Y:S01]  /*2c90*/  IADD3 R226, R0, 0x8, RZ ;  /* 0x0000000800e27810 */ /* 0x000fe20007ffe0ff */
[----:B------:R-:W-:Y:S01]  /*2ca0*/  UISETP.GT.AND UP0, UPT, UR22, UR11, UPT ;  /* 0x0000000b1600728c */ /* 0x000fe2000bf04270 */
[C---:B------:R-:W-:Y:S01]  /*2cb0*/  IADD3 R2, R215.reuse, 0x2000, RZ ;  /* 0x00002000d7027810 */ /* 0x040fe20007ffe0ff */
[----:B------:R-:W5:Y:S01]  /*2cc0*/  LDSM.16.M88.4 R64, [R215+0x2000] ;  /* 0x00200000d740783b */ /* 0x000f620000000200 */
[----:B------:R-:W-:-:S02]  /*2cd0*/  IADD3 R213, R215, 0x2020, RZ ;  /* 0x00002020d7d57810 */ /* 0x000fc40007ffe0ff */
[----:B------:R-:W-:Y:S01]  /*2ce0*/  IADD3 R229, R0, UR23, RZ ;  /* 0x0000001700e57c10 */ /* 0x000fe2000fffe0ff */
[----:B-1----:R-:W-:Y:S01]  /*2cf0*/  LDSM.16.M88.4 R8, [R216+0x1000] ;  /* 0x00100000d808783b */ /* 0x002fe20000000200 */
[----:B------:R-:W-:Y:S02]  /*2d00*/  @P0 IADD3 R213, R2, -0x20, RZ ;  /* 0xffffffe002d50810 */ /* 0x000fe40007ffe0ff */
[----:B------:R-:W-:Y:S01]  /*2d10*/  IADD3 R224, R0, 0x40, RZ ;  /* 0x0000004000e07810 */ /* 0x000fe20007ffe0ff */
[----:B------:R-:W1:Y:S01]  /*2d20*/  LDSM.16.M88.4 R92, [R215+0x3400] ;  /* 0x00340000d75c783b */ /* 0x000e620000000200 */
[----:B------:R-:W-:Y:S02]  /*2d30*/  IMNMX R228, R228, UR4, PT ;  /* 0x00000004e4e47c17 */ /* 0x000fe4000b800200 */
[----:B------:R-:W-:Y:S01]  /*2d40*/  IADD3 R0, R0, 0x48, RZ ;  /* 0x0000004800007810 */ /* 0x000fe20007ffe0ff */
[----:B------:R-:W-:Y:S01]  /*2d50*/  LDSM.16.M88.4 R168, [R213] ;  /* 0x00000000d5a8783b */ /* 0x000fe20000000200 */
[----:B------:R-:W-:-:S02]  /*2d60*/  IADD3 R227, R226, UR23, RZ ;  /* 0x00000017e2e37c10 */ /* 0x000fc4000fffe0ff */
[----:B------:R-:W-:Y:S01]  /*2d70*/  IADD3 R226, R226, UR24, RZ ;  /* 0x00000018e2e27c10 */ /* 0x000fe2000fffe0ff */
[----:B------:R-:W2:Y:S01]  /*2d80*/  LDSM.16.M88.4 R164, [R214] ;  /* 0x00000000d6a4783b */ /* 0x000ea20000000200 */
[----:B------:R-:W-:Y:S02]  /*2d90*/  IMNMX R229, RZ, R229, !PT ;  /* 0x000000e5ffe57217 */ /* 0x000fe40007800200 */
[C---:B------:R-:W-:Y:S01]  /*2da0*/  IADD3 R225, R224.reuse, UR23, RZ ;  /* 0x00000017e0e17c10 */ /* 0x040fe2000fffe0ff */
[----:B------:R-:W3:Y:S01]  /*2db0*/  LDSM.16.M88.4 R124, [R215+0x2400] ;  /* 0x00240000d77c783b */ /* 0x000ee20000000200 */
[----:B------:R-:W-:Y:S02]  /*2dc0*/  IADD3 R224, R224, UR24, RZ ;  /* 0x00000018e0e07c10 */ /* 0x000fe4000fffe0ff */
[----:B------:R-:W-:Y:S01]  /*2dd0*/  IADD3 R222, R0, UR24, RZ ;  /* 0x0000001800de7c10 */ /* 0x000fe2000fffe0ff */
[----:B------:R-:W-:Y:S01]  /*2de0*/  LDSM.16.M88.4 R172, [R214+0x1000] ;  /* 0x00100000d6ac783b */ /* 0x000fe20000000200 */
[----:B------:R-:W-:-:S02]  /*2df0*/  IMNMX R226, R226, UR4, PT ;  /* 0x00000004e2e27c17 */ /* 0x000fc4000b800200 */
[----:B------:R-:W-:Y:S01]  /*2e00*/  IADD3 R223, R0, UR23, RZ ;  /* 0x0000001700df7c10 */ /* 0x000fe2000fffe0ff */
[----:B------:R-:W4:Y:S01]  /*2e10*/  LDSM.16.M88.4 R144, [R213+0x1400] ;  /* 0x00140000d590783b */ /* 0x000f220000000200 */
[----:B------:R-:W-:Y:S02]  /*2e20*/  IMNMX R224, R224, UR4, PT ;  /* 0x00000004e0e07c17 */ /* 0x000fe4000b800200 */
[----:B------:R-:W-:Y:S01]  /*2e30*/  IMNMX R222, R222, UR4, PT ;  /* 0x00000004dede7c17 */ /* 0x000fe2000b800200 */
[----:B------:R-:W2:Y:S01]  /*2e40*/  LDSM.16.M88.4 R176, [R215+0x3c00] ;  /* 0x003c0000d7b0783b */ /* 0x000ea20000000200 */
[----:B------:R-:W-:Y:S02]  /*2e50*/  IMNMX R227, RZ, R227, !PT ;  /* 0x000000e3ffe37217 */ /* 0x000fe40007800200 */
[----:B------:R-:W-:Y:S01]  /*2e60*/  IMNMX R225, RZ, R225, !PT ;  /* 0x000000e1ffe17217 */ /* 0x000fe20007800200 */
[----:B------:R-:W2:Y:S01]  /*2e70*/  LDSM.16.M88.4 R116, [R215+0x2800] ;  /* 0x00280000d774783b */ /* 0x000ea20000000200 */
[----:B------:R-:W-:-:S02]  /*2e80*/  IMNMX R223, RZ, R223, !PT ;  /* 0x000000dfffdf7217 */ /* 0x000fc40007800200 */
[C---:B------:R-:W-:Y:S01]  /*2e90*/  IADD3 R210, R213.reuse, 0x400, RZ ;  /* 0x00000400d5d27810 */ /* 0x040fe20007ffe0ff */
[----:B-----5:R-:W-:Y:S01]  /*2ea0*/  HMMA.16816.F32 R72, R76, R64, RZ ;  /* 0x000000404c48723c */ /* 0x020fe200000018ff */
[----:B------:R-:W5:Y:S01]  /*2eb0*/  LDSM.16.M88.4 R108, [R215+0x2c00] ;  /* 0x002c0000d76c783b */ /* 0x000f620000000200 */
[C---:B------:R-:W-:Y:S02]  /*2ec0*/  IADD3 R209, R213.reuse, 0x800, RZ ;  /* 0x00000800d5d17810 */ /* 0x040fe40007ffe0ff */
[C---:B------:R-:W-:Y:S01]  /*2ed0*/  IADD3 R208, R213.reuse, 0xc00, RZ ;  /* 0x00000c00d5d07810 */ /* 0x040fe20007ffe0ff */
[----:B------:R-:W2:Y:S01]  /*2ee0*/  LDSM.16.M88.4 R100, [R215+0x3000] ;  /* 0x00300000d764783b */ /* 0x000ea20000000200 */
[C---:B------:R-:W-:Y:S02]  /*2ef0*/  IADD3 R207, R213.reuse, 0x1000, RZ ;  /* 0x00001000d5cf7810 */ /* 0x040fe40007ffe0ff */
[----:B-1----:R-:W-:Y:S01]  /*2f00*/  HMMA.16816.F32 R28, R8, R92, RZ ;  /* 0x0000005c081c723c */ /* 0x002fe200000018ff */
[----:B------:R-:W1:Y:S01]  /*2f10*/  LDSM.16.M88.4 R84, [R215+0x3800] ;  /* 0x00380000d754783b */ /* 0x000e620000000200 */
[----:B------:R-:W-:-:S02]  /*2f20*/  IADD3 R206, R213, 0x1400, RZ ;  /* 0x00001400d5ce7810 */ /* 0x000fc40007ffe0ff */
[C---:B------:R-:W-:Y:S01]  /*2f30*/  IADD3 R205, R213.reuse, 0x1800, RZ ;  /* 0x00001800d5cd7810 */ /* 0x040fe20007ffe0ff */
[----:B------:R-:W1:Y:S01]  /*2f40*/  LDSM.16.M88.4 R160, [R213+0x400] ;  /* 0x00040000d5a0783b */ /* 0x000e620000000200 */
[----:B------:R-:W-:Y:S02]  /*2f50*/  IADD3 R204, R213, 0x1c00, RZ ;  /* 0x00001c00d5cc7810 */ /* 0x000fe40007ffe0ff */
[----:B--2---:R-:W-:Y:S01]  /*2f60*/  HMMA.16816.F32 R24, R8, R94, RZ ;  /* 0x0000005e0818723c */ /* 0x004fe200000018ff */
[----:B------:R-:W2:Y:S04]  /*2f70*/  LDSM.16.M88.4 R136, [R213+0x1c00] ;  /* 0x001c0000d588783b */ /* 0x000ea80000000200 */
[----:B------:R-:W-:Y:S03]  /*2f80*/  LDSM.16.M88.4 R156, [R213+0x800] ;  /* 0x00080000d59c783b */ /* 0x000fe60000000200 */
[C---:B------:R-:W-:Y:S01]  /*2f90*/  HMMA.16816.F32 R96, R76.reuse, R92, RZ ;  /* 0x0000005c4c60723c */ /* 0x040fe200000018ff */
[----:B------:R-:W1:Y:S04]  /*2fa0*/  LDSM.16.M88.4 R140, [R213+0x1800] ;  /* 0x00180000d58c783b */ /* 0x000e680000000200 */
[----:B------:R-:W1:Y:S03]  /*2fb0*/  LDSM.16.M88.4 R152, [R213+0xc00] ;  /* 0x000c0000d598783b */ /* 0x000e660000000200 */
[----:B------:R-:W-:Y:S01]  /*2fc0*/  HMMA.16816.F32 R92, R76, R94, RZ ;  /* 0x0000005e4c5c723c */ /* 0x000fe200000018ff */
[----:B------:R-:W1:Y:S04]  /*2fd0*/  LDSM.16.M88.4 R148, [R213+0x1000] ;  /* 0x00100000d594783b */ /* 0x000e680000000200 */
[----:B------:R-:W0:Y:S03]  /*2fe0*/  LDGDEPBAR ;  /* 0x00000000000079af */ /* 0x000e260000000000 */
[----:B------:R-:W-:Y:S08]  /*2ff0*/  HMMA.16816.F32 R68, R8, R64, RZ ;  /* 0x000000400844723c */ /* 0x000ff000000018ff */
[-C--:B------:R-:W-:Y:S08]  /*3000*/  HMMA.16816.F32 R132, R76, R66.reuse, RZ ;  /* 0x000000424c84723c */ /* 0x080ff000000018ff */
[----:B------:R-:W-:Y:S01]  /*3010*/  HMMA.16816.F32 R64, R8, R66, RZ ;  /* 0x000000420840723c */ /* 0x000fe200000018ff */
[----:B------:R-:W-:-:S07]  /*3020*/  DEPBAR.LE SB0, 0x0 ;  /* 0x000080000000791a */ /* 0x000fce0000000000 */
[----:B------:R-:W-:Y:S08]  /*3030*/  HMMA.16816.F32 R72, R164, R168, R72 ;  /* 0x000000a8a448723c */ /* 0x000ff00000001848 */
[----:B---3--:R-:W-:Y:S08]  /*3040*/  HMMA.16816.F32 R128, R76, R124, RZ ;  /* 0x0000007c4c80723c */ /* 0x008ff000000018ff */
[-C--:B----4-:R-:W-:Y:S08]  /*3050*/  HMMA.16816.F32 R24, R172, R146.reuse, R24 ;  /* 0x00000092ac18723c */ /* 0x090ff00000001818 */
[----:B------:R-:W-:Y:S07]  /*3060*/  HMMA.16816.F32 R92, R164, R146, R92 ;  /* 0x00000092a45c723c */ /* 0x000fee000000185c */
[----:B------:R-:W-:Y:S01]  /*3070*/  IMAD.U32 R147, RZ, RZ, UR22 ;  /* 0x00000016ff937e24 */ /* 0x000fe2000f8e00ff */
[----:B------:R-:W-:Y:S03]  /*3080*/  HMMA.16816.F32 R68, R172, R168, R68 ;  /* 0x000000a8ac44723c */ /* 0x000fe60000001844 */
[----:B------:R-:W-:-:S05]  /*3090*/  IMAD R147, R147, 0x80, R218 ;  /* 0x0000008093937824 */ /* 0x000fca00078e02da */
[----:B------:R-:W-:Y:S01]  /*30a0*/  HMMA.16816.F32 R132, R164, R170, R132 ;  /* 0x000000aaa484723c */ /* 0x000fe20000001884 */
[C---:B------:R-:W-:Y:S02]  /*30b0*/  ISETP.GE.AND P1, PT, R147.reuse, R228, PT ;  /* 0x000000e49300720c */ /* 0x040fe40003f26270 */
[C---:B------:R-:W-:Y:S02]  /*30c0*/  IADD3 R0, R147.reuse, 0x1, RZ ;  /* 0x0000000193007810 */ /* 0x040fe40007ffe0ff */
[C---:B------:R-:W-:Y:S02]  /*30d0*/  ISETP.LT.OR P1, PT, R147.reuse, R229, P1 ;  /* 0x000000e59300720c */ /* 0x040fe40000f21670 */
[----:B------:R-:W-:Y:S01]  /*30e0*/  ISETP.GE.AND P0, PT, R147, R226, PT ;  /* 0x000000e29300720c */ /* 0x000fe20003f06270 */
[----:B------:R-:W-:Y:S01]  /*30f0*/  HMMA.16816.F32 R60, R8, R124, RZ ;  /* 0x0000007c083c723c */ /* 0x000fe200000018ff */
[----:B------:R-:W-:Y:S02]  /*3100*/  ISETP.GE.AND P3, PT, R0, R228, PT ;  /* 0x000000e40000720c */ /* 0x000fe40003f66270 */
[----:B------:R-:W-:-:S02]  /*3110*/  FSEL R3, R72, -INF , !P1 ;  /* 0xff80000048037808 */ /* 0x000fc40004800000 */
[C---:B------:R-:W-:Y:S02]  /*3120*/  ISETP.GE.AND P4, PT, R147.reuse, R224, PT ;  /* 0x000000e09300720c */ /* 0x040fe40003f86270 */
[C---:B------:R-:W-:Y:S01]  /*3130*/  ISETP.GE.AND P1, PT, R147.reuse, R222, PT ;  /* 0x000000de9300720c */ /* 0x040fe20003f26270 */
[-C--:B------:R-:W-:Y:S01]  /*3140*/  HMMA.16816.F32 R12, R8, R176.reuse, RZ ;  /* 0x000000b0080c723c */ /* 0x080fe200000018ff */
[C---:B------:R-:W-:Y:S02]  /*3150*/  ISETP.LT.OR P0, PT, R147.reuse, R227, P0 ;  /* 0x000000e39300720c */ /* 0x040fe40000701670 */
[----:B------:R-:W-:Y:S02]  /*3160*/  IADD3 R6, R147, 0x8, RZ ;  /* 0x0000000893067810 */ /* 0x000fe40007ffe0ff */
[C---:B------:R-:W-:Y:S02]  /*3170*/  ISETP.GE.AND P6, PT, R0.reuse, R226, PT ;  /* 0x000000e20000720c */ /* 0x040fe40003fc6270 */
[C---:B------:R-:W-:Y:S01]  /*3180*/  ISETP.GE.AND P5, PT, R0.reuse, R224, PT ;  /* 0x000000e00000720c */ /* 0x040fe20003fa6270 */
[----:B------:R-:W-:Y:S01]  /*3190*/  HMMA.16816.F32 R80, R76, R176, RZ ;  /* 0x000000b04c50723c */ /* 0x000fe200000018ff */
[----:B------:R-:W-:-:S02]  /*31a0*/  ISETP.GE.AND P2, PT, R0, R222, PT ;  /* 0x000000de0000720c */ /* 0x000fc40003f46270 */
[----:B------:R-:W-:Y:S02]  /*31b0*/  ISETP.LT.OR P3, PT, R0, R229, P3 ;  /* 0x000000e50000720c */ /* 0x000fe40001f61670 */
[C---:B------:R-:W-:Y:S02]  /*31c0*/  ISETP.LT.OR P4, PT, R147.reuse, R225, P4 ;  /* 0x000000e19300720c */ /* 0x040fe40002781670 */
[----:B------:R-:W-:Y:S01]  /*31d0*/  ISETP.LT.OR P1, PT, R147, R223, P1 ;  /* 0x000000df9300720c */ /* 0x000fe20000f21670 */
[----:B------:R-:W-:Y:S01]  /*31e0*/  HMMA.16816.F32 R64, R172, R170, R64 ;  /* 0x000000aaac40723c */ /* 0x000fe20000001840 */
[----:B------:R-:W-:Y:S02]  /*31f0*/  FSEL R2, R74, -INF , !P0 ;  /* 0xff8000004a027808 */ /* 0x000fe40004000000 */
[----:B------:R-:W-:Y:S02]  /*3200*/  ISETP.GE.AND P0, PT, R6, R228, PT ;  /* 0x000000e40600720c */ /* 0x000fe40003f06270 */
[----:B------:R-:W-:-:S02]  /*3210*/  ISETP.LT.OR P6, PT, R0, R227, P6 ;  /* 0x000000e30000720c */ /* 0x000fc400037c1670 */
[C---:B------:R-:W-:Y:S01]  /*3220*/  ISETP.LT.OR P5, PT, R0.reuse, R225, P5 ;  /* 0x000000e10000720c */ /* 0x040fe20002fa1670 */
[-C--:B------:R-:W-:Y:S01]  /*3230*/  HMMA.16816.F32 R56, R8, R126.reuse, RZ ;  /* 0x0000007e0838723c */ /* 0x080fe200000018ff */
[----:B------:R-:W-:Y:S02]  /*3240*/  ISETP.LT.OR P2, PT, R0, R223, P2 ;  /* 0x000000df0000720c */ /* 0x000fe40001741670 */
[----:B------:R-:W-:Y:S02]  /*3250*/  FSEL R74, R73, -INF , !P3 ;  /* 0xff800000494a7808 */ /* 0x000fe40005800000 */
[----:B------:R-:W-:Y:S02]  /*3260*/  FSEL R0, R68, -INF , !P4 ;  /* 0xff80000044007808 */ /* 0x000fe40006000000 */
[----:B------:R-:W-:Y:S01]  /*3270*/  FSEL R70, R70, -INF , !P1 ;  /* 0xff80000046467808 */ /* 0x000fe20004800000 */
[----:B------:R-:W-:Y:S01]  /*3280*/  HMMA.16816.F32 R124, R76, R126, RZ ;  /* 0x0000007e4c7c723c */ /* 0x000fe200000018ff */
[----:B------:R-:W-:-:S02]  /*3290*/  IADD3 R73, R147, 0x9, RZ ;  /* 0x0000000993497810 */ /* 0x000fc40007ffe0ff */
[C---:B------:R-:W-:Y:S02]  /*32a0*/  ISETP.GE.AND P4, PT, R6.reuse, R226, PT ;  /* 0x000000e20600720c */ /* 0x040fe40003f86270 */
[C---:B------:R-:W-:Y:S02]  /*32b0*/  ISETP.GE.AND P1, PT, R6.reuse, R224, PT ;  /* 0x000000e00600720c */ /* 0x040fe40003f26270 */
[C---:B------:R-:W-:Y:S01]  /*32c0*/  ISETP.GE.AND P3, PT, R6.reuse, R222, PT ;  /* 0x000000de0600720c */ /* 0x040fe20003f66270 */
[----:B------:R-:W-:Y:S01]  /*32d0*/  HMMA.16816.F32 R52, R8, R116, RZ ;  /* 0x000000740834723c */ /* 0x000fe200000018ff */
[----:B------:R-:W-:Y:S02]  /*32e0*/  ISETP.LT.OR P0, PT, R6, R229, P0 ;  /* 0x000000e50600720c */ /* 0x000fe40000701670 */
[----:B------:R-:W-:Y:S02]  /*32f0*/  FSEL R7, R69, -INF , !P5 ;  /* 0xff80000045077808 */ /* 0x000fe40006800000 */
[----:B------:R-:W-:-:S02]  /*3300*/  ISETP.GE.AND P5, PT, R73, R228, PT ;  /* 0x000000e44900720c */ /* 0x000fc40003fa6270 */
[C---:B------:R-:W-:Y:S01]  /*3310*/  ISETP.LT.OR P4, PT, R6.reuse, R227, P4 ;  /* 0x000000e30600720c */ /* 0x040fe20002781670 */
[C---:B------:R-:W-:Y:S01]  /*3320*/  HMMA.16816.F32 R48, R8.reuse, R118, RZ ;  /* 0x000000760830723c */ /* 0x040fe200000018ff */
[C---:B------:R-:W-:Y:S02]  /*3330*/  ISETP.LT.OR P1, PT, R6.reuse, R225, P1 ;  /* 0x000000e10600720c */ /* 0x040fe40000f21670 */
[----:B------:R-:W-:Y:S02]  /*3340*/  ISETP.LT.OR P3, PT, R6, R223, P3 ;  /* 0x000000df0600720c */ /* 0x000fe40001f61670 */
[----:B------:R-:W-:Y:S02]  /*3350*/  FSEL R72, R75, -INF , !P6 ;  /* 0xff8000004b487808 */ /* 0x000fe40007000000 */
[----:B------:R-:W-:Y:S01]  /*3360*/  FSEL R6, R71, -INF , !P2 ;  /* 0xff80000047067808 */ /* 0x000fe20005000000 */
[----:B-----5:R-:W-:Y:S01]  /*3370*/  HMMA.16816.F32 R44, R8, R108, RZ ;  /* 0x0000006c082c723c */ /* 0x020fe200000018ff */
[----:B------:R-:W-:-:S02]  /*3380*/  FSEL R75, R132, -INF , !P0 ;  /* 0xff800000844b7808 */ /* 0x000fc40004000000 */
[C---:B------:R-:W-:Y:S02]  /*3390*/  ISETP.GE.AND P6, PT, R73.reuse, R226, PT ;  /* 0x000000e24900720c */ /* 0x040fe40003fc6270 */
[C---:B------:R-:W-:Y:S02]  /*33a0*/  ISETP.GE.AND P2, PT, R73.reuse, R224, PT ;  /* 0x000000e04900720c */ /* 0x040fe40003f46270 */
[C---:B------:R-:W-:Y:S01]  /*33b0*/  ISETP.GE.AND P0, PT, R73.reuse, R222, PT ;  /* 0x000000de4900720c */ /* 0x040fe20003f06270 */
[----:B------:R-:W-:Y:S01]  /*33c0*/  HMMA.16816.F32 R40, R8, R110, RZ ;  /* 0x0000006e0828723c */ /* 0x000fe200000018ff */
[----:B------:R-:W-:Y:S02]  /*33d0*/  ISETP.LT.OR P5, PT, R73, R229, P5 ;  /* 0x000000e54900720c */ /* 0x000fe40002fa1670 */
[----:B------:R-:W-:Y:S02]  /*33e0*/  IADD3 R68, R147, 0x10, RZ ;  /* 0x0000001093447810 */ /* 0x000fe40007ffe0ff */
[----:B------:R-:W-:-:S02]  /*33f0*/  ISETP.LT.OR P6, PT, R73, R227, P6 ;  /* 0x000000e34900720c */ /* 0x000fc400037c1670 */
[C---:B------:R-:W-:Y:S01]  /*3400*/  ISETP.LT.OR P2, PT, R73.reuse, R225, P2 ;  /* 0x000000e14900720c */ /* 0x040fe20001741670 */
[C---:B------:R-:W-:Y:S01]  /*3410*/  HMMA.16816.F32 R36, R8.reuse, R100, RZ ;  /* 0x000000640824723c */ /* 0x040fe200000018ff */
[----:B------:R-:W-:Y:S02]  /*3420*/  ISETP.LT.OR P0, PT, R73, R223, P0 ;  /* 0x000000df4900720c */ /* 0x000fe40000701670 */
[----:B------:R-:W-:Y:S02]  /*3430*/  FSEL R73, R134, -INF , !P4 ;  /* 0xff80000086497808 */ /* 0x000fe40006000000 */
[C---:B------:R-:W-:Y:S02]  /*3440*/  ISETP.GE.AND P4, PT, R68.reuse, R228, PT ;  /* 0x000000e44400720c */ /* 0x040fe40003f86270 */
[----:B------:R-:W-:Y:S01]  /*3450*/  FSEL R69, R67, -INF , !P0 ;  /* 0xff80000043457808 */ /* 0x000fe20004000000 */
[----:B------:R-:W-:Y:S01]  /*3460*/  HMMA.16816.F32 R32, R8, R102, RZ ;  /* 0x000000660820723c */ /* 0x000fe200000018ff */
[----:B------:R-:W-:-:S02]  /*3470*/  ISETP.LT.OR P4, PT, R68, R229, P4 ;  /* 0x000000e54400720c */ /* 0x000fc40002781670 */
[----:B------:R-:W-:-:S05]  /*3480*/  IADD3 R71, R147, 0x19, RZ ;  /* 0x0000001993477810 */ /* 0x000fca0007ffe0ff */
[C---:B-1----:R-:W-:Y:S08]  /*3490*/  HMMA.16816.F32 R20, R8.reuse, R84, RZ ;  /* 0x000000540814723c */ /* 0x042ff000000018ff */
        /* <DEDUP_REMOVED lines=10> */
[----:B------:R-:W-:Y:S08]  /*3540*/  HMMA.16816.F32 R76, R76, R178, RZ ;  /* 0x000000b24c4c723c */ /* 0x000ff000000018ff */
[-C--:B------:R-:W-:Y:S08]  /*3550*/  HMMA.16816.F32 R128, R164, R160.reuse, R128 ;  /* 0x000000a0a480723c */ /* 0x080ff00000001880 */
[C---:B------:R-:W-:Y:S08]  /*3560*/  HMMA.16816.F32 R60, R172.reuse, R160, R60 ;  /* 0x000000a0ac3c723c */ /* 0x040ff0000000183c */
[-C--:B--2---:R-:W-:Y:S08]  /*3570*/  HMMA.16816.F32 R12, R172, R136.reuse, R12 ;  /* 0x00000088ac0c723c */ /* 0x084ff0000000180c */
[----:B------:R-:W-:Y:S01]  /*3580*/  HMMA.16816.F32 R80, R164, R136, R80 ;  /* 0x00000088a450723c */ /* 0x000fe20000001850 */
[----:B------:R-:W-:-:S06]  /*3590*/  FSEL R146, R128, -INF , !P4 ;  /* 0xff80000080927808 */ /* 0x000fcc0006000000 */
[----:B------:R-:W-:Y:S01]  /*35a0*/  FSEL R137, R64, -INF , !P1 ;  /* 0xff80000040897808 */ /* 0x000fe20004800000 */
[----:B------:R-:W-:Y:S01]  /*35b0*/  HMMA.16816.F32 R124, R164, R162, R124 ;  /* 0x000000a2a47c723c */ /* 0x000fe2000000187c */
        /* <DEDUP_REMOVED lines=8> */
[----:B------:R-:W-:Y:S01]  /*3640*/  ISETP.LT.OR P5, PT, R68, R223, P5 ;  /* 0x000000df4400720c */ /* 0x000fe20002fa1670 */
[----:B------:R-:W-:Y:S01]  /*3650*/  HMMA.16816.F32 R76, R164, R138, R76 ;  /* 0x0000008aa44c723c */ /* 0x000fe2000000184c */
[----:B------:R-:W-:Y:S02]  /*3660*/  IADD3 R68, R147, 0x11, RZ ;  /* 0x0000001193447810 */ /* 0x000fe40007ffe0ff */
[----:B------:R-:W-:Y:S02]  /*3670*/  FSEL R136, R60, -INF , !P3 ;  /* 0xff8000003c887808 */ /* 0x000fe40005800000 */
[----:B------:R-:W-:-:S02]  /*3680*/  ISETP.GE.AND P0, PT, R68, R226, PT ;  /* 0x000000e24400720c */ /* 0x000fc40003f06270 */
[----:B------:R-:W-:Y:S01]  /*3690*/  FSEL R139, R135, -INF , !P6 ;  /* 0xff800000878b7808 */ /* 0x000fe20007000000 */
[C---:B------:R-:W-:Y:S01]  /*36a0*/  HMMA.16816.F32 R56, R172.reuse, R162, R56 ;  /* 0x000000a2ac38723c */ /* 0x040fe20000001838 */
[----:B------:R-:W-:Y:S02]  /*36b0*/  FSEL R138, R65, -INF , !P2 ;  /* 0xff800000418a7808 */ /* 0x000fe40005000000 */
[C---:B------:R-:W-:Y:S02]  /*36c0*/  ISETP.GE.AND P2, PT, R68.reuse, R228, PT ;  /* 0x000000e44400720c */ /* 0x040fe40003f46270 */
[C---:B------:R-:W-:Y:S02]  /*36d0*/  ISETP.GE.AND P6, PT, R68.reuse, R224, PT ;  /* 0x000000e04400720c */ /* 0x040fe40003fc6270 */
[C---:B------:R-:W-:Y:S01]  /*36e0*/  ISETP.GE.AND P4, PT, R68.reuse, R222, PT ;  /* 0x000000de4400720c */ /* 0x040fe20003f86270 */
[----:B------:R-:W-:Y:S01]  /*36f0*/  HMMA.16816.F32 R20, R172, R140, R20 ;  /* 0x0000008cac14723c */ /* 0x000fe20000001814 */
[----:B------:R-:W-:-:S02]  /*3700*/  ISETP.LT.OR P2, PT, R68, R229, P2 ;  /* 0x000000e54400720c */ /* 0x000fc40001741670 */
        /* <DEDUP_REMOVED lines=8> */
[----:B------:R-:W-:Y:S01]  /*3790*/  HMMA.16816.F32 R88, R164, R140, R88 ;  /* 0x0000008ca458723c */ /* 0x000fe20000001858 */
[C---:B------:R-:W-:Y:S02]  /*37a0*/  ISETP.GE.AND P2, PT, R68.reuse, R226, PT ;  /* 0x000000e24400720c */ /* 0x040fe40003f46270 */
[C---:B------:R-:W-:Y:S02]  /*37b0*/  ISETP.GE.AND P3, PT, R68.reuse, R222, PT ;  /* 0x000000de4400720c */ /* 0x040fe40003f66270 */
[----:B------:R-:W-:Y:S02]  /*37c0*/  ISETP.LT.OR P0, PT, R68, R229, P0 ;  /* 0x000000e54400720c */ /* 0x000fe40000701670 */
[----:B------:R-:W-:Y:S01]  /*37d0*/  FSEL R140, R130, -INF , !P1 ;  /* 0xff800000828c7808 */ /* 0x000fe20004800000 */
[----:B------:R-:W-:Y:S01]  /*37e0*/  HMMA.16816.F32 R52, R172, R156, R52 ;  /* 0x0000009cac34723c */ /* 0x000fe20000001834 */
[----:B------:R-:W-:-:S02]  /*37f0*/  ISETP.GE.AND P1, PT, R68, R224, PT ;  /* 0x000000e04400720c */ /* 0x000fc40003f26270 */
[C---:B------:R-:W-:Y:S02]  /*3800*/  ISETP.LT.OR P2, PT, R68.reuse, R227, P2 ;  /* 0x000000e34400720c */ /* 0x040fe40001741670 */
[C---:B------:R-:W-:Y:S02]  /*3810*/  ISETP.LT.OR P1, PT, R68.reuse, R225, P1 ;  /* 0x000000e14400720c */ /* 0x040fe40000f21670 */
[----:B------:R-:W-:Y:S01]  /*3820*/  ISETP.LT.OR P3, PT, R68, R223, P3 ;  /* 0x000000df4400720c */ /* 0x000fe20001f61670 */
[----:B------:R-:W-:Y:S01]  /*3830*/  HMMA.16816.F32 R48, R172, R158, R48 ;  /* 0x0000009eac30723c */ /* 0x000fe20000001830 */
[----:B------:R-:W-:Y:S02]  /*3840*/  FSEL R68, R63, -INF , !P4 ;  /* 0xff8000003f447808 */ /* 0x000fe40006000000 */
[----:B------:R-:W-:Y:S02]  /*3850*/  FSEL R60, R124, -INF , !P0 ;  /* 0xff8000007c3c7808 */ /* 0x000fe40004000000 */
[----:B------:R-:W-:-:S02]  /*3860*/  ISETP.GE.AND P4, PT, R71, R224, PT ;  /* 0x000000e04700720c */ /* 0x000fc40003f86270 */
[----:B------:R-:W-:Y:S01]  /*3870*/  ISETP.GE.AND P0, PT, R71, R222, PT ;  /* 0x000000de4700720c */ /* 0x000fe20003f06270 */
[-C--:B------:R-:W-:Y:S01]  /*3880*/  HMMA.16816.F32 R28, R172, R144.reuse, R28 ;  /* 0x00000090ac1c723c */ /* 0x080fe2000000181c */
[----:B------:R-:W-:Y:S02]  /*3890*/  FSEL R135, R61, -INF , !P6 ;  /* 0xff8000003d877808 */ /* 0x000fe40007000000 */
[----:B------:R-:W-:Y:S02]  /*38a0*/  FSEL R132, R62, -INF , !P5 ;  /* 0xff8000003e847808 */ /* 0x000fe40006800000 */
[C---:B------:R-:W-:Y:S02]  /*38b0*/  ISETP.GE.AND P5, PT, R71.reuse, R228, PT ;  /* 0x000000e44700720c */ /* 0x040fe40003fa6270 */
[----:B------:R-:W-:Y:S01]  /*38c0*/  ISETP.GE.AND P6, PT, R71, R226, PT ;  /* 0x000000e24700720c */ /* 0x000fe20003fc6270 */
[----:B------:R-:W-:Y:S01]  /*38d0*/  HMMA.16816.F32 R96, R164, R144, R96 ;  /* 0x00000090a460723c */ /* 0x000fe20000001860 */
[----:B------:R-:W-:-:S02]  /*38e0*/  IADD3 R62, R147, 0x20, RZ ;  /* 0x00000020933e7810 */ /* 0x000fc40007ffe0ff */
[C---:B------:R-:W-:Y:S02]  /*38f0*/  ISETP.LT.OR P4, PT, R71.reuse, R225, P4 ;  /* 0x000000e14700720c */ /* 0x040fe40002781670 */
[----:B------:R-:W-:Y:S02]  /*3900*/  ISETP.LT.OR P0, PT, R71, R223, P0 ;  /* 0x000000df4700720c */ /* 0x000fe40000701670 */
[----:B------:R-:W-:Y:S01]  /*3910*/  IADD3 R63, R147, 0x21, RZ ;  /* 0x00000021933f7810 */ /* 0x000fe20007ffe0ff */
[----:B------:R-:W-:Y:S01]  /*3920*/  HMMA.16816.F32 R116, R164, R158, R116 ;  /* 0x0000009ea474723c */ /* 0x000fe20000001874 */
[C---:B------:R-:W-:Y:S02]  /*3930*/  ISETP.LT.OR P5, PT, R71.reuse, R229, P5 ;  /* 0x000000e54700720c */ /* 0x040fe40002fa1670 */
[----:B------:R-:W-:Y:S02]  /*3940*/  ISETP.LT.OR P6, PT, R71, R227, P6 ;  /* 0x000000e34700720c */ /* 0x000fe400037c1670 */
[----:B------:R-:W-:-:S02]  /*3950*/  FSEL R134, R56, -INF , !P1 ;  /* 0xff80000038867808 */ /* 0x000fc40004800000 */
[----:B------:R-:W-:Y:S01]  /*3960*/  ISETP.GE.AND P1, PT, R62, R226, PT ;  /* 0x000000e23e00720c */ /* 0x000fe20003f26270 */
[-C--:B------:R-:W-:Y:S01]  /*3970*/  HMMA.16816.F32 R112, R164, R152.reuse, R112 ;  /* 0x00000098a470723c */ /* 0x080fe20000001870 */
[----:B------:R-:W-:Y:S02]  /*3980*/  FSEL R144, R58, -INF , !P3 ;  /* 0xff8000003a907808 */ /* 0x000fe40005800000 */
[----:B------:R-:W-:Y:S02]  /*3990*/  FSEL R133, R57, -INF , !P4 ;  /* 0xff80000039857808 */ /* 0x000fe40006000000 */
[----:B------:R-:W-:Y:S02]  /*39a0*/  FSEL R71, R59, -INF , !P0 ;  /* 0xff8000003b477808 */ /* 0x000fe40004000000 */
[----:B------:R-:W-:Y:S01]  /*39b0*/  FSEL R61, R126, -INF , !P2 ;  /* 0xff8000007e3d7808 */ /* 0x000fe20005000000 */
[----:B------:R-:W-:Y:S01]  /*39c0*/  HMMA.16816.F32 R44, R172, R152, R44 ;  /* 0x00000098ac2c723c */ /* 0x000fe2000000182c */
[----:B------:R-:W-:-:S02]  /*39d0*/  ISETP.GE.AND P3, PT, R62, R224, PT ;  /* 0x000000e03e00720c */ /* 0x000fc40003f66270 */
[C---:B------:R-:W-:Y:S02]  /*39e0*/  ISETP.GE.AND P4, PT, R63.reuse, R228, PT ;  /* 0x000000e43f00720c */ /* 0x040fe40003f86270 */
[C---:B------:R-:W-:Y:S02]  /*39f0*/  ISETP.GE.AND P0, PT, R63.reuse, R226, PT ;  /* 0x000000e23f00720c */ /* 0x040fe40003f06270 */
[C---:B------:R-:W-:Y:S01]  /*3a00*/  ISETP.GE.AND P2, PT, R62.reuse, R228, PT ;  /* 0x000000e43e00720c */ /* 0x040fe20003f46270 */
[----:B------:R-:W-:Y:S01]  /*3a10*/  HMMA.16816.F32 R40, R172, R154, R40 ;  /* 0x0000009aac28723c */ /* 0x000fe20000001828 */
[C---:B------:R-:W-:Y:S02]  /*3a20*/  ISETP.LT.OR P1, PT, R62.reuse, R227, P1 ;  /* 0x000000e33e00720c */ /* 0x040fe40000f21670 */
[----:B------:R-:W-:Y:S02]  /*3a30*/  ISETP.LT.OR P3, PT, R62, R225, P3 ;  /* 0x000000e13e00720c */ /* 0x000fe40001f61670 */
[----:B------:R-:W-:-:S02]  /*3a40*/  ISETP.LT.OR P4, PT, R63, R229, P4 ;  /* 0x000000e53f00720c */ /* 0x000fc40002781670 */
[----:B------:R-:W-:Y:S01]  /*3a50*/  ISETP.LT.OR P0, PT, R63, R227, P0 ;  /* 0x000000e33f00720c */ /* 0x000fe20000701670 */
[-C--:B------:R-:W-:Y:S01]  /*3a60*/  HMMA.16816.F32 R16, R172, R142.reuse, R16 ;  /* 0x0000008eac10723c */ /* 0x080fe20000001810 */
[C---:B------:R-:W-:Y:S02]  /*3a70*/  ISETP.LT.OR P2, PT, R62.reuse, R229, P2 ;  /* 0x000000e53e00720c */ /* 0x040fe40001741670 */
[----:B------:R-:W-:Y:S02]  /*3a80*/  IADD3 R59, R147, 0x28, RZ ;  /* 0x00000028933b7810 */ /* 0x000fe40007ffe0ff */
[----:B------:R-:W-:Y:S02]  /*3a90*/  FSEL R56, R125, -INF , !P5 ;  /* 0xff8000007d387808 */ /* 0x000fe40006800000 */
[----:B------:R-:W-:Y:S01]  /*3aa0*/  ISETP.GE.AND P5, PT, R62, R222, PT ;  /* 0x000000de3e00720c */ /* 0x000fe20003fa6270 */
[----:B------:R-:W-:Y:S01]  /*3ab0*/  HMMA.16816.F32 R84, R164, R142, R84 ;  /* 0x0000008ea454723c */ /* 0x000fe20000001854 */
[----:B------:R-:W-:-:S02]  /*3ac0*/  FSEL R141, R122, -INF , !P1 ;  /* 0xff8000007a8d7808 */ /* 0x000fc40004800000 */
[----:B------:R-:W-:Y:S02]  /*3ad0*/  FSEL R57, R121, -INF , !P4 ;  /* 0xff80000079397808 */ /* 0x000fe40006000000 */
[----:B------:R-:W-:Y:S02]  /*3ae0*/  FSEL R122, R123, -INF , !P0 ;  /* 0xff8000007b7a7808 */ /* 0x000fe40004000000 */
[----:B------:R-:W-:Y:S01]  /*3af0*/  FSEL R199, R52, -INF , !P3 ;  /* 0xff80000034c77808 */ /* 0x000fe20005800000 */
[----:B------:R-:W-:Y:S01]  /*3b00*/  HMMA.16816.F32 R108, R164, R154, R108 ;  /* 0x0000009aa46c723c */ /* 0x000fe2000000186c */
[----:B------:R-:W-:Y:S02]  /*3b10*/  FSEL R58, R120, -INF , !P2 ;  /* 0xff800000783a7808 */ /* 0x000fe40005000000 */
[C---:B------:R-:W-:Y:S02]  /*3b20*/  ISETP.GE.AND P1, PT, R59.reuse, R228, PT ;  /* 0x000000e43b00720c */ /* 0x040fe40003f26270 */
[----:B------:R-:W-:-:S02]  /*3b30*/  ISETP.GE.AND P4, PT, R59, R226, PT ;  /* 0x000000e23b00720c */ /* 0x000fc40003f86270 */
[C---:B------:R-:W-:Y:S01]  /*3b40*/  ISETP.GE.AND P0, PT, R59.reuse, R224, PT ;  /* 0x000000e03b00720c */ /* 0x040fe20003f06270 */
[-C--:B------:R-:W-:Y:S01]  /*3b50*/  HMMA.16816.F32 R104, R164, R148.reuse, R104 ;  /* 0x00000094a468723c */ /* 0x080fe20000001868 */
[-C--:B------:R-:W-:Y:S02]  /*3b60*/  ISETP.GE.AND P3, PT, R59, R222.reuse, PT ;  /* 0x000000de3b00720c */ /* 0x080fe40003f66270 */
[----:B------:R-:W-:Y:S02]  /*3b70*/  ISETP.GE.AND P2, PT, R63, R222, PT ;  /* 0x000000de3f00720c */ /* 0x000fe40003f46270 */
[----:B------:R-:W-:Y:S02]  /*3b80*/  ISETP.LT.OR P5, PT, R62, R223, P5 ;  /* 0x000000df3e00720c */ /* 0x000fe40002fa1670 */
[----:B------:R-:W-:Y:S01]  /*3b90*/  FSEL R62, R127, -INF , !P6 ;  /* 0xff8000007f3e7808 */ /* 0x000fe20007000000 */
[----:B------:R-:W-:Y:S01]  /*3ba0*/  HMMA.16816.F32 R36, R172, R148, R36 ;  /* 0x00000094ac24723c */ /* 0x000fe20000001824 */
[----:B------:R-:W-:-:S02]  /*3bb0*/  ISETP.GE.AND P6, PT, R63, R224, PT ;  /* 0x000000e03f00720c */ /* 0x000fc40003fc6270 */
[C---:B------:R-:W-:Y:S02]  /*3bc0*/  ISETP.LT.OR P1, PT, R59.reuse, R229, P1 ;  /* 0x000000e53b00720c */ /* 0x040fe40000f21670 */
[C---:B------:R-:W-:Y:S02]  /*3bd0*/  ISETP.LT.OR P4, PT, R59.reuse, R227, P4 ;  /* 0x000000e33b00720c */ /* 0x040fe40002781670 */
[C---:B------:R-:W-:Y:S01]  /*3be0*/  ISETP.LT.OR P0, PT, R59.reuse, R225, P0 ;  /* 0x000000e13b00720c */ /* 0x040fe20000701670 */
[----:B------:R-:W-:Y:S01]  /*3bf0*/  HMMA.16816.F32 R32, R172, R150, R32 ;  /* 0x00000096ac20723c */ /* 0x000fe20000001820 */
[-C--:B------:R-:W-:Y:S02]  /*3c00*/  ISETP.LT.OR P3, PT, R59, R223.reuse, P3 ;  /* 0x000000df3b00720c */ /* 0x080fe40001f61670 */
[----:B------:R-:W-:Y:S02]  /*3c10*/  ISETP.LT.OR P2, PT, R63, R223, P2 ;  /* 0x000000df3f00720c */ /* 0x000fe40001741670 */
[----:B------:R-:W-:-:S02]  /*3c20*/  IADD3 R59, R147, 0x29, RZ ;  /* 0x00000029933b7810 */ /* 0x000fc40007ffe0ff */
[----:B------:R-:W-:Y:S01]  /*3c30*/  ISETP.LT.OR P6, PT, R63, R225, P6 ;  /* 0x000000e13f00720c */ /* 0x000fe200037c1670 */
[----:B------:R-:W-:Y:S01]  /*3c40*/  HMMA.16816.F32 R100, R164, R150, R100 ;  /* 0x00000096a464723c */ /* 0x000fe20000001864 */
[----:B------:R-:W-:Y:S02]  /*3c50*/  FSEL R197, R48, -INF , !P0 ;  /* 0xff80000030c57808 */ /* 0x000fe40004000000 */
[----:B------:R-:W-:Y:S02]  /*3c60*/  FSEL R195, R54, -INF , !P5 ;  /* 0xff80000036c37808 */ /* 0x000fe40006800000 */
[----:B------:R-:W-:Y:S02]  /*3c70*/  FSEL R194, R55, -INF , !P2 ;  /* 0xff80000037c27808 */ /* 0x000fe40005000000 */
[----:B------:R-:W-:Y:S01]  /*3c80*/  IADD3 R52, R147, 0x30, RZ ;  /* 0x0000003093347810 */ /* 0x000fe20007ffe0ff */
[----:B------:R-:W-:Y:S01]  /*3c90*/  BAR.SYNC.DEFER_BLOCKING 0x0 ;  /* 0x0000000000007b1d */ /* 0x000fe20000010000 */
[----:B------:R-:W-:-:S02]  /*3ca0*/  ISETP.GE.AND P0, PT, R59, R222, PT ;  /* 0x000000de3b00720c */ /* 0x000fc40003f06270 */
[C---:B------:R-:W-:Y:S02]  /*3cb0*/  ISETP.GE.AND P2, PT, R59.reuse, R226, PT ;  /* 0x000000e23b00720c */ /* 0x040fe40003f46270 */
[----:B------:R-:W-:Y:S02]  /*3cc0*/  ISETP.GE.AND P5, PT, R59, R224, PT ;  /* 0x000000e03b00720c */ /* 0x000fe40003fa6270 */
[----:B------:R-:W-:Y:S02]  /*3cd0*/  FSEL R198, R53, -INF , !P6 ;  /* 0xff80000035c67808 */ /* 0x000fe40007000000 */
[----:B------:R-:W-:Y:S02]  /*3ce0*/  FSEL R193, R50, -INF , !P3 ;  /* 0xff80000032c17808 */ /* 0x000fe40005800000 */
[C---:B------:R-:W-:Y:S02]  /*3cf0*/  ISETP.GE.AND P6, PT, R59.reuse, R228, PT ;  /* 0x000000e43b00720c */ /* 0x040fe40003fc6270 */
[----:B------:R-:W-:-:S02]  /*3d00*/  ISETP.LT.OR P0, PT, R59, R223, P0 ;  /* 0x000000df3b00720c */ /* 0x000fc40000701670 */
[C---:B------:R-:W-:Y:S02]  /*3d10*/  ISETP.GE.AND P3, PT, R52.reuse, R228, PT ;  /* 0x000000e43400720c */ /* 0x040fe40003f66270 */
[C---:B------:R-:W-:Y:S02]  /*3d20*/  ISETP.LT.OR P2, PT, R59.reuse, R227, P2 ;  /* 0x000000e33b00720c */ /* 0x040fe40001741670 */
[----:B------:R-:W-:Y:S02]  /*3d30*/  ISETP.LT.OR P5, PT, R59, R225, P5 ;  /* 0x000000e13b00720c */ /* 0x000fe40002fa1670 */
[----:B------:R-:W-:Y:S02]  /*3d40*/  IADD3 R50, R147, 0x31, RZ ;  /* 0x0000003193327810 */ /* 0x000fe40007ffe0ff */
[-C--:B------:R-:W-:Y:S02]  /*3d50*/  ISETP.LT.OR P6, PT, R59, R229.reuse, P6 ;  /* 0x000000e53b00720c */ /* 0x080fe400037c1670 */
[----:B------:R-:W-:-:S02]  /*3d60*/  ISETP.LT.OR P3, PT, R52, R229, P3 ;  /* 0x000000e53400720c */ /* 0x000fc40001f61670 */
[----:B------:R-:W-:Y:S02]  /*3d70*/  FSEL R192, R51, -INF , !P0 ;  /* 0xff80000033c07808 */ /* 0x000fe40004000000 */
[----:B------:R-:W-:Y:S02]  /*3d80*/  FSEL R48, R116, -INF , !P1 ;  /* 0xff80000074307808 */ /* 0x000fe40004800000 */
[----:B------:R-:W-:Y:S02]  /*3d90*/  FSEL R142, R118, -INF , !P4 ;  /* 0xff800000768e7808 */ /* 0x000fe40006000000 */
[----:B------:R-:W-:Y:S02]  /*3da0*/  FSEL R196, R49, -INF , !P5 ;  /* 0xff80000031c47808 */ /* 0x000fe40006800000 */
[----:B------:R-:W-:Y:S02]  /*3db0*/  FSEL R143, R119, -INF , !P2 ;  /* 0xff800000778f7808 */ /* 0x000fe40005000000 */
[----:B------:R-:W-:-:S02]  /*3dc0*/  ISETP.GE.AND P0, PT, R50, R226, PT ;  /* 0x000000e23200720c */ /* 0x000fc40003f06270 */
[C---:B------:R-:W-:Y:S02]  /*3dd0*/  ISETP.GE.AND P1, PT, R52.reuse, R226, PT ;  /* 0x000000e23400720c */ /* 0x040fe40003f26270 */
[C---:B------:R-:W-:Y:S02]  /*3de0*/  ISETP.GE.AND P4, PT, R52.reuse, R224, PT ;  /* 0x000000e03400720c */ /* 0x040fe40003f86270 */
[----:B------:R-:W-:Y:S02]  /*3df0*/  ISETP.GE.AND P5, PT, R52, R222, PT ;  /* 0x000000de3400720c */ /* 0x000fe40003fa6270 */
[----:B------:R-:W-:Y:S02]  /*3e00*/  ISETP.GE.AND P2, PT, R50, R228, PT ;  /* 0x000000e43200720c */ /* 0x000fe40003f46270 */
[----:B------:R-:W-:Y:S02]  /*3e10*/  FSEL R49, R117, -INF , !P6 ;  /* 0xff80000075317808 */ /* 0x000fe40007000000 */
[----:B------:R-:W-:-:S02]  /*3e20*/  FSEL R51, R112, -INF , !P3 ;  /* 0xff80000070337808 */ /* 0x000fc40005800000 */
[C---:B------:R-:W-:Y:S02]  /*3e30*/  ISETP.GE.AND P6, PT, R50.reuse, R224, PT ;  /* 0x000000e03200720c */ /* 0x040fe40003fc6270 */
[C---:B------:R-:W-:Y:S02]  /*3e40*/  ISETP.GE.AND P3, PT, R50.reuse, R222, PT ;  /* 0x000000de3200720c */ /* 0x040fe40003f66270 */
[-C--:B------:R-:W-:Y:S02]  /*3e50*/  ISETP.LT.OR P0, PT, R50, R227.reuse, P0 ;  /* 0x000000e33200720c */ /* 0x080fe40000701670 */
[C---:B------:R-:W-:Y:S02]  /*3e60*/  ISETP.LT.OR P1, PT, R52.reuse, R227, P1 ;  /* 0x000000e33400720c */ /* 0x040fe40000f21670 */
[C---:B------:R-:W-:Y:S02]  /*3e70*/  ISETP.LT.OR P4, PT, R52.reuse, R225, P4 ;  /* 0x000000e13400720c */ /* 0x040fe40002781670 */
[----:B------:R-:W-:-:S02]  /*3e80*/  ISETP.LT.OR P5, PT, R52, R223, P5 ;  /* 0x000000df3400720c */ /* 0x000fc40002fa1670 */
[C---:B------:R-:W-:Y:S02]  /*3e90*/  ISETP.LT.OR P2, PT, R50.reuse, R229, P2 ;  /* 0x000000e53200720c */ /* 0x040fe40001741670 */
[----:B------:R-:W-:Y:S02]  /*3ea0*/  IADD3 R52, R147, 0x38, RZ ;  /* 0x0000003893347810 */ /* 0x000fe40007ffe0ff */
[C---:B------:R-:W-:Y:S02]  /*3eb0*/  ISETP.LT.OR P6, PT, R50.reuse, R225, P6 ;  /* 0x000000e13200720c */ /* 0x040fe400037c1670 */
[----:B------:R-:W-:Y:S02]  /*3ec0*/  ISETP.LT.OR P3, PT, R50, R223, P3 ;  /* 0x000000df3200720c */ /* 0x000fe40001f61670 */
        /* <DEDUP_REMOVED lines=8> */
[C---:B------:R-:W-:Y:S02]  /*3f50*/  ISETP.LT.OR P2, PT, R52.reuse, R229, P2 ;  /* 0x000000e53400720c */ /* 0x040fe40001741670 */
[C---:B------:R-:W-:Y:S02]  /*3f60*/  ISETP.LT.OR P1, PT, R52.reuse, R227, P1 ;  /* 0x000000e33400720c */ /* 0x040fe40000f21670 */
[C---:B------:R-:W-:Y:S02]  /*3f70*/  ISETP.LT.OR P0, PT, R52.reuse, R225, P0 ;  /* 0x000000e13400720c */ /* 0x040fe40000701670 */
[----:B------:R-:W-:Y:S02]  /*3f80*/  ISETP.LT.OR P4, PT, R52, R223, P4 ;  /* 0x000000df3400720c */ /* 0x000fe40002781670 */
[----:B------:R-:W-:Y:S02]  /*3f90*/  IADD3 R52, R147, 0x39, RZ ;  /* 0x0000003993347810 */ /* 0x000fe40007ffe0ff */
[----:B------:R-:W-:-:S02]  /*3fa0*/  FSEL R126, R46, -INF , !P5 ;  /* 0xff8000002e7e7808 */ /* 0x000fc40006800000 */
[C---:B------:R-:W-:Y:S02]  /*3fb0*/  ISETP.GE.AND P5, PT, R52.reuse, R224, PT ;  /* 0x000000e03400720c */ /* 0x040fe40003fa6270 */
[----:B------:R-:W-:Y:S02]  /*3fc0*/  FSEL R125, R47, -INF , !P3 ;  /* 0xff8000002f7d7808 */ /* 0x000fe40005800000 */
[----:B------:R-:W-:Y:S02]  /*3fd0*/  IADD3 R44, R147, 0x40, RZ ;  /* 0x00000040932c7810 */ /* 0x000fe40007ffe0ff */
[----:B------:R-:W-:Y:S02]  /*3fe0*/  ISETP.GE.AND P3, PT, R52, R226, PT ;  /* 0x000000e23400720c */ /* 0x000fe40003f66270 */
[----:B------:R-:W-:Y:S02]  /*3ff0*/  FSEL R121, R40, -INF , !P0 ;  /* 0xff80000028797808 */ /* 0x000fe40004000000 */
[----:B------:R-:W-:-:S02]  /*4000*/  ISETP.LT.OR P5, PT, R52, R225, P5 ;  /* 0x000000e13400720c */ /* 0x000fc40002fa1670 */
[----:B------:R-:W-:Y:S02]  /*4010*/  ISETP.GE.AND P0, PT, R52, R222, PT ;  /* 0x000000de3400720c */ /* 0x000fe40003f06270 */
[----:B------:R-:W-:Y:S02]  /*4020*/  FSEL R118, R45, -INF , !P6 ;  /* 0xff8000002d767808 */ /* 0x000fe40007000000 */
[----:B------:R-:W-:Y:S02]  /*4030*/  FSEL R130, R42, -INF , !P4 ;  /* 0xff8000002a827808 */ /* 0x000fe40006000000 */
[-C--:B------:R-:W-:Y:S02]  /*4040*/  ISETP.GE.AND P6, PT, R52, R228.reuse, PT ;  /* 0x000000e43400720c */ /* 0x080fe40003fc6270 */
[----:B------:R-:W-:Y:S02]  /*4050*/  ISETP.GE.AND P4, PT, R44, R228, PT ;  /* 0x000000e42c00720c */ /* 0x000fe40003f86270 */
[----:B------:R-:W-:-:S02]  /*4060*/  ISETP.LT.OR P3, PT, R52, R227, P3 ;  /* 0x000000e33400720c */ /* 0x000fc40001f61670 */
[----:B------:R-:W-:Y:S02]  /*4070*/  FSEL R123, R41, -INF , !P5 ;  /* 0xff800000297b7808 */ /* 0x000fe40006800000 */
[C---:B------:R-:W-:Y:S02]  /*4080*/  ISETP.LT.OR P0, PT, R52.reuse, R223, P0 ;  /* 0x000000df3400720c */ /* 0x040fe40000701670 */
[----:B------:R-:W-:Y:S02]  /*4090*/  IADD3 R41, R147, 0x41, RZ ;  /* 0x0000004193297810 */ /* 0x000fe40007ffe0ff */
[-C--:B------:R-:W-:Y:S02]  /*40a0*/  ISETP.LT.OR P6, PT, R52, R229.reuse, P6 ;  /* 0x000000e53400720c */ /* 0x080fe400037c1670 */
[----:B------:R-:W-:Y:S02]  /*40b0*/  ISETP.LT.OR P4, PT, R44, R229, P4 ;  /* 0x000000e52c00720c */ /* 0x000fe40002781670 */
[----:B------:R-:W-:-:S02]  /*40c0*/  FSEL R40, R108, -INF , !P2 ;  /* 0xff8000006c287808 */ /* 0x000fc40005000000 */
[----:B------:R-:W-:Y:S02]  /*40d0*/  FSEL R111, R111, -INF , !P3 ;  /* 0xff8000006f6f7808 */ /* 0x000fe40005800000 */
[----:B------:R-:W-:Y:S02]  /*40e0*/  FSEL R108, R110, -INF , !P1 ;  /* 0xff8000006e6c7808 */ /* 0x000fe40004800000 */
[----:B------:R-:W-:Y:S02]  /*40f0*/  FSEL R164, R43, -INF , !P0 ;  /* 0xff8000002ba47808 */ /* 0x000fe40004000000 */
[----:B------:R-:W-:Y:S02]  /*4100*/  ISETP.GE.AND P3, PT, R41, R228, PT ;  /* 0x000000e42900720c */ /* 0x000fe40003f66270 */
[C---:B------:R-:W-:Y:S02]  /*4110*/  ISETP.GE.AND P2, PT, R44.reuse, R226, PT ;  /* 0x000000e22c00720c */ /* 0x040fe40003f46270 */
[----:B------:R-:W-:-:S02]  /*4120*/  ISETP.GE.AND P1, PT, R44, R224, PT ;  /* 0x000000e02c00720c */ /* 0x000fc40003f26270 */
[----:B------:R-:W-:Y:S02]  /*4130*/  ISETP.GE.AND P0, PT, R41, R226, PT ;  /* 0x000000e22900720c */ /* 0x000fe40003f06270 */
[----:B------:R-:W-:Y:S02]  /*4140*/  FSEL R109, R109, -INF , !P6 ;  /* 0xff8000006d6d7808 */ /* 0x000fe40007000000 */
[----:B------:R-:W-:Y:S02]  /*4150*/  FSEL R42, R104, -INF , !P4 ;  /* 0xff800000682a7808 */ /* 0x000fe40006000000 */
[C---:B------:R-:W-:Y:S02]  /*4160*/  ISETP.GE.AND P6, PT, R41.reuse, R224, PT ;  /* 0x000000e02900720c */ /* 0x040fe40003fc6270 */
[C---:B------:R-:W-:Y:S02]  /*4170*/  ISETP.GE.AND P4, PT, R41.reuse, R222, PT ;  /* 0x000000de2900720c */ /* 0x040fe40003f86270 */
[----:B------:R-:W-:-:S02]  /*4180*/  ISETP.LT.OR P3, PT, R41, R229, P3 ;  /* 0x000000e52900720c */ /* 0x000fc40001f61670 */
[C---:B------:R-:W-:Y:S02]  /*4190*/  ISETP.LT.OR P2, PT, R44.reuse, R227, P2 ;  /* 0x000000e32c00720c */ /* 0x040fe40001741670 */
[----:B------:R-:W-:Y:S02]  /*41a0*/  ISETP.LT.OR P1, PT, R44, R225, P1 ;  /* 0x000000e12c00720c */ /* 0x000fe40000f21670 */
[----:B------:R-:W-:Y:S02]  /*41b0*/  ISETP.LT.OR P0, PT, R41, R227, P0 ;  /* 0x000000e32900720c */ /* 0x000fe40000701670 */
[----:B------:R-:W-:Y:S02]  /*41c0*/  IADD3 R43, R147, 0x48, RZ ;  /* 0x00000048932b7810 */ /* 0x000fe40007ffe0ff */
[C---:B------:R-:W-:Y:S02]  /*41d0*/  ISETP.LT.OR P6, PT, R41.reuse, R225, P6 ;  /* 0x000000e12900720c */ /* 0x040fe400037c1670 */
        /* <DEDUP_REMOVED lines=8> */
[CC--:B------:R-:W-:Y:S02]  /*4260*/  ISETP.GE.AND P1, PT, R43.reuse, R222.reuse, PT ;  /* 0x000000de2b00720c */ /* 0x0c0fe40003f26270 */
[----:B------:R-:W-:Y:S02]  /*4270*/  ISETP.GE.AND P5, PT, R44, R222, PT ;  /* 0x000000de2c00720c */ /* 0x000fe40003fa6270 */
[C---:B------:R-:W-:Y:S02]  /*4280*/  ISETP.LT.OR P3, PT, R43.reuse, R229, P3 ;  /* 0x000000e52b00720c */ /* 0x040fe40001f61670 */
[C---:B------:R-:W-:Y:S02]  /*4290*/  ISETP.LT.OR P0, PT, R43.reuse, R227, P0 ;  /* 0x000000e32b00720c */ /* 0x040fe40000701670 */
[----:B------:R-:W-:-:S02]  /*42a0*/  ISETP.LT.OR P2, PT, R43, R225, P2 ;  /* 0x000000e12b00720c */ /* 0x000fc40001741670 */
[-C--:B------:R-:W-:Y:S02]  /*42b0*/  ISETP.LT.OR P1, PT, R43, R223.reuse, P1 ;  /* 0x000000df2b00720c */ /* 0x080fe40000f21670 */
[----:B------:R-:W-:Y:S02]  /*42c0*/  IADD3 R43, R147, 0x49, RZ ;  /* 0x00000049932b7810 */ /* 0x000fe40007ffe0ff */
[----:B------:R-:W-:Y:S02]  /*42d0*/  ISETP.LT.OR P5, PT, R44, R223, P5 ;  /* 0x000000df2c00720c */ /* 0x000fe40002fa1670 */
[----:B------:R-:W-:Y:S02]  /*42e0*/  FSEL R179, R39, -INF , !P4 ;  /* 0xff80000027b37808 */ /* 0x000fe40006000000 */
[----:B------:R-:W-:Y:S02]  /*42f0*/  FSEL R173, R37, -INF , !P6 ;  /* 0xff80000025ad7808 */ /* 0x000fe40007000000 */
[----:B------:R-:W-:-:S02]  /*4300*/  ISETP.GE.AND P4, PT, R43, R224, PT ;  /* 0x000000e02b00720c */ /* 0x000fc40003f86270 */
[----:B------:R-:W-:Y:S02]  /*4310*/  FSEL R184, R38, -INF , !P5 ;  /* 0xff80000026b87808 */ /* 0x000fe40006800000 */
[----:B------:R-:W-:Y:S02]  /*4320*/  IADD3 R36, R147, 0x50, RZ ;  /* 0x0000005093247810 */ /* 0x000fe40007ffe0ff */
[C---:B------:R-:W-:Y:S02]  /*4330*/  ISETP.GE.AND P6, PT, R43.reuse, R228, PT ;  /* 0x000000e42b00720c */ /* 0x040fe40003fc6270 */
[C---:B------:R-:W-:Y:S02]  /*4340*/  ISETP.GE.AND P5, PT, R43.reuse, R226, PT ;  /* 0x000000e22b00720c */ /* 0x040fe40003fa6270 */
[----:B------:R-:W-:Y:S02]  /*4350*/  FSEL R175, R32, -INF , !P2 ;  /* 0xff80000020af7808 */ /* 0x000fe40005000000 */
[----:B------:R-:W-:-:S02]  /*4360*/  ISETP.GE.AND P2, PT, R43, R222, PT ;  /* 0x000000de2b00720c */ /* 0x000fc40003f46270 */
[C---:B------:R-:W-:Y:S02]  /*4370*/  ISETP.LT.OR P4, PT, R43.reuse, R225, P4 ;  /* 0x000000e12b00720c */ /* 0x040fe40002781670 */
[----:B------:R-:W-:Y:S02]  /*4380*/  FSEL R188, R34, -INF , !P1 ;  /* 0xff80000022bc7808 */ /* 0x000fe40004800000 */
[C---:B------:R-:W-:Y:S02]  /*4390*/  ISETP.LT.OR P6, PT, R43.reuse, R229, P6 ;  /* 0x000000e52b00720c */ /* 0x040fe400037c1670 */
[----:B------:R-:W-:Y:S02]  /*43a0*/  ISETP.GE.AND P1, PT, R36, R228, PT ;  /* 0x000000e42400720c */ /* 0x000fe40003f26270 */
[C---:B------:R-:W-:Y:S02]  /*43b0*/  ISETP.LT.OR P5, PT, R43.reuse, R227, P5 ;  /* 0x000000e32b00720c */ /* 0x040fe40002fa1670 */
[----:B------:R-:W-:-:S02]  /*43c0*/  ISETP.LT.OR P2, PT, R43, R223, P2 ;  /* 0x000000df2b00720c */ /* 0x000fc40001741670 */
[----:B------:R-:W-:Y:S02]  /*43d0*/  IADD3 R34, R147, 0x51, RZ ;  /* 0x0000005193227810 */ /* 0x000fe40007ffe0ff */
[----:B------:R-:W-:Y:S02]  /*43e0*/  FSEL R176, R33, -INF , !P4 ;  /* 0xff80000021b07808 */ /* 0x000fe40006000000 */
[----:B------:R-:W-:Y:S02]  /*43f0*/  ISETP.LT.OR P1, PT, R36, R229, P1 ;  /* 0x000000e52400720c */ /* 0x000fe40000f21670 */
[----:B------:R-:W-:Y:S02]  /*4400*/  FSEL R33, R101, -INF , !P6 ;  /* 0xff80000065217808 */ /* 0x000fe40007000000 */
[----:B------:R-:W-:Y:S02]  /*4410*/  FSEL R101, R103, -INF , !P5 ;  /* 0xff80000067657808 */ /* 0x000fe40006800000 */
[----:B------:R-:W-:-:S02]  /*4420*/  FSEL R32, R100, -INF , !P3 ;  /* 0xff80000064207808 */ /* 0x000fc40005800000 */
[----:B------:R-:W-:Y:S02]  /*4430*/  FSEL R102, R102, -INF , !P0 ;  /* 0xff80000066667808 */ /* 0x000fe40004000000 */
[----:B------:R-:W-:Y:S02]  /*4440*/  FSEL R189, R35, -INF , !P2 ;  /* 0xff80000023bd7808 */ /* 0x000fe40005000000 */
[----:B------:R-:W-:Y:S02]  /*4450*/  ISETP.GE.AND P5, PT, R34, R228, PT ;  /* 0x000000e42200720c */ /* 0x000fe40003fa6270 */
[C---:B------:R-:W-:Y:S02]  /*4460*/  ISETP.GE.AND P3, PT, R36.reuse, R226, PT ;  /* 0x000000e22400720c */ /* 0x040fe40003f66270 */
[C---:B------:R-:W-:Y:S02]  /*4470*/  ISETP.GE.AND P0, PT, R36.reuse, R224, PT ;  /* 0x000000e02400720c */ /* 0x040fe40003f06270 */
[----:B------:R-:W-:-:S02]  /*4480*/  ISETP.GE.AND P4, PT, R36, R222, PT ;  /* 0x000000de2400720c */ /* 0x000fc40003f86270 */
[----:B------:R-:W-:Y:S02]  /*4490*/  ISETP.GE.AND P2, PT, R34, R226, PT ;  /* 0x000000e22200720c */ /* 0x000fe40003f46270 */
[----:B------:R-:W-:Y:S02]  /*44a0*/  FSEL R35, R96, -INF , !P1 ;  /* 0xff80000060237808 */ /* 0x000fe40004800000 */
[C---:B------:R-:W-:Y:S02]  /*44b0*/  ISETP.GE.AND P6, PT, R34.reuse, R224, PT ;  /* 0x000000e02200720c */ /* 0x040fe40003fc6270 */
[C---:B------:R-:W-:Y:S02]  /*44c0*/  ISETP.GE.AND P1, PT, R34.reuse, R222, PT ;  /* 0x000000de2200720c */ /* 0x040fe40003f26270 */
[----:B------:R-:W-:Y:S02]  /*44d0*/  ISETP.LT.OR P5, PT, R34, R229, P5 ;  /* 0x000000e52200720c */ /* 0x000fe40002fa1670 */
[----:B------:R-:W-:-:S02]  /*44e0*/  ISETP.LT.OR P3, PT, R36, R227, P3 ;  /* 0x000000e32400720c */ /* 0x000fc40001f61670 */
[C---:B------:R-:W-:Y:S02]  /*44f0*/  ISETP.LT.OR P0, PT, R36.reuse, R225, P0 ;  /* 0x000000e12400720c */ /* 0x040fe40000701670 */
[----:B------:R-:W-:Y:S02]  /*4500*/  ISETP.LT.OR P4, PT, R36, R223, P4 ;  /* 0x000000df2400720c */ /* 0x000fe40002781670 */
[C---:B------:R-:W-:Y:S02]  /*4510*/  ISETP.LT.OR P2, PT, R34.reuse, R227, P2 ;  /* 0x000000e32200720c */ /* 0x040fe40001741670 */
        /* <DEDUP_REMOVED lines=15> */
[C---:B------:R-:W-:Y:S02]  /*4610*/  IADD3 R36, R147.reuse, 0x59, RZ ;  /* 0x0000005993247810 */ /* 0x040fe40007ffe0ff */
[----:B------:R-:W-:Y:S02]  /*4620*/  IADD3 R28, R147, 0x60, RZ ;  /* 0x00000060931c7810 */ /* 0x000fe40007ffe0ff */
[----:B------:R-:W-:Y:S02]  /*4630*/  FSEL R174, R31, -INF , !P1 ;  /* 0xff8000001fae7808 */ /* 0x000fe40004800000 */
[----:B------:R-:W-:Y:S02]  /*4640*/  FSEL R187, R29, -INF , !P6 ;  /* 0xff8000001dbb7808 */ /* 0x000fe40007000000 */
[----:B------:R-:W-:Y:S02]  /*4650*/  FSEL R177, R30, -INF , !P4 ;  /* 0xff8000001eb17808 */ /* 0x000fe40006000000 */
[----:B------:R-:W-:-:S02]  /*4660*/  ISETP.GE.AND P1, PT, R36, R224, PT ;  /* 0x000000e02400720c */ /* 0x000fc40003f26270 */
[----:B------:R-:W-:Y:S02]  /*4670*/  FSEL R186, R24, -INF , !P2 ;  /* 0xff80000018ba7808 */ /* 0x000fe40005000000 */
[----:B------:R-:W-:Y:S02]  /*4680*/  FSEL R171, R26, -INF , !P0 ;  /* 0xff8000001aab7808 */ /* 0x000fe40004000000 */
[C---:B------:R-:W-:Y:S02]  /*4690*/  ISETP.GE.AND P6, PT, R36.reuse, R228, PT ;  /* 0x000000e42400720c */ /* 0x040fe40003fc6270 */
[C---:B------:R-:W-:Y:S02]  /*46a0*/  ISETP.GE.AND P4, PT, R36.reuse, R226, PT ;  /* 0x000000e22400720c */ /* 0x040fe40003f86270 */
[----:B------:R-:W-:Y:S02]  /*46b0*/  ISETP.GE.AND P2, PT, R36, R222, PT ;  /* 0x000000de2400720c */ /* 0x000fe40003f46270 */
[----:B------:R-:W-:-:S02]  /*46c0*/  ISETP.GE.AND P0, PT, R28, R228, PT ;  /* 0x000000e41c00720c */ /* 0x000fc40003f06270 */
[C---:B------:R-:W-:Y:S02]  /*46d0*/  ISETP.LT.OR P1, PT, R36.reuse, R225, P1 ;  /* 0x000000e12400720c */ /* 0x040fe40000f21670 */
[C---:B------:R-:W-:Y:S02]  /*46e0*/  ISETP.LT.OR P6, PT, R36.reuse, R229, P6 ;  /* 0x000000e52400720c */ /* 0x040fe400037c1670 */
[C---:B------:R-:W-:Y:S02]  /*46f0*/  ISETP.LT.OR P4, PT, R36.reuse, R227, P4 ;  /* 0x000000e32400720c */ /* 0x040fe40002781670 */
[----:B------:R-:W-:Y:S02]  /*4700*/  ISETP.LT.OR P2, PT, R36, R223, P2 ;  /* 0x000000df2400720c */ /* 0x000fe40001741670 */
[----:B------:R-:W-:Y:S02]  /*4710*/  ISETP.LT.OR P0, PT, R28, R229, P0 ;  /* 0x000000e51c00720c */ /* 0x000fe40000701670 */
[----:B------:R-:W-:-:S02]  /*4720*/  IADD3 R26, R147, 0x61, RZ ;  /* 0x00000061931a7810 */ /* 0x000fc40007ffe0ff */
        /* <DEDUP_REMOVED lines=17> */
[----:B------:R-:W-:-:S02]  /*4840*/  ISETP.LT.OR P4, PT, R26, R229, P4 ;  /* 0x000000e51a00720c */ /* 0x000fc40002781670 */
[----:B------:R-:W-:Y:S02]  /*4850*/  ISETP.GE.AND P3, PT, R28, R224, PT ;  /* 0x000000e01c00720c */ /* 0x000fe40003f66270 */
[----:B------:R-:W-:Y:S02]  /*4860*/  FSEL R92, R92, -INF , !P5 ;  /* 0xff8000005c5c7808 */ /* 0x000fe40006800000 */
[----:B------:R-:W-:Y:S02]  /*4870*/  FSEL R89, R89, -INF , !P6 ;  /* 0xff80000059597808 */ /* 0x000fe40007000000 */
[----:B------:R-:W-:Y:S02]  /*4880*/  FSEL R80, R80, -INF , !P4 ;  /* 0xff80000050507808 */ /* 0x000fe40006000000 */
[C---:B------:R-:W-:Y:S02]  /*4890*/  ISETP.GE.AND P5, PT, R28.reuse, R226, PT ;  /* 0x000000e21c00720c */ /* 0x040fe40003fa6270 */
[----:B------:R-:W-:-:S02]  /*48a0*/  ISETP.LT.OR P3, PT, R28, R225, P3 ;  /* 0x000000e11c00720c */ /* 0x000fc40001f61670 */
[C---:B------:R-:W-:Y:S02]  /*48b0*/  ISETP.GE.AND P6, PT, R26.reuse, R224, PT ;  /* 0x000000e01a00720c */ /* 0x040fe40003fc6270 */
[----:B------:R-:W-:Y:S02]  /*48c0*/  ISETP.GE.AND P4, PT, R26, R222, PT ;  /* 0x000000de1a00720c */ /* 0x000fe40003f86270 */
[----:B------:R-:W-:Y:S02]  /*48d0*/  ISETP.LT.OR P5, PT, R28, R227, P5 ;  /* 0x000000e31c00720c */ /* 0x000fe40002fa1670 */
[----:B------:R-:W-:Y:S02]  /*48e0*/  FSEL R170, R20, -INF , !P3 ;  /* 0xff80000014aa7808 */ /* 0x000fe40005800000 */
        /* <DEDUP_REMOVED lines=12> */
[----:B------:R-:W-:Y:S02]  /*49b0*/  ISETP.LT.OR P3, PT, R27, R223, P3 ;  /* 0x000000df1b00720c */ /* 0x000fe40001f61670 */
[----:B------:R-:W-:-:S02]  /*49c0*/  ISETP.LT.OR P6, PT, R20, R227, P6 ;  /* 0x000000e31400720c */ /* 0x000fc400037c1670 */
[----:B------:R-:W-:Y:S02]  /*49d0*/  ISETP.LT.OR P4, PT, R20, R225, P4 ;  /* 0x000000e11400720c */ /* 0x000fe40002781670 */
[----:B------:R-:W-:Y:S02]  /*49e0*/  IADD3 R12, R147, 0x69, RZ ;  /* 0x00000069930c7810 */ /* 0x000fe40007ffe0ff */
[----:B------:R-:W-:Y:S02]  /*49f0*/  FSEL R95, R83, -INF , !P6 ;  /* 0xff800000535f7808 */ /* 0x000fe40007000000 */
        /* <DEDUP_REMOVED lines=15> */
[----:B------:R-:W-:Y:S02]  /*4af0*/  IADD3 R147, R147, 0x79, RZ ;  /* 0x0000007993937810 */ /* 0x000fe40007ffe0ff */
[----:B------:R-:W-:Y:S02]  /*4b00*/  FSEL R166, R21, -INF , !P2 ;  /* 0xff80000015a67808 */ /* 0x000fe40005000000 */
[----:B------:R-:W-:Y:S02]  /*4b10*/  ISETP.GE.AND P1, PT, R28, R222, PT ;  /* 0x000000de1c00720c */ /* 0x000fe40003f26270 */
[----:B------:R-:W-:Y:S02]  /*4b20*/  ISETP.GE.AND P2, PT, R26, R226, PT ;  /* 0x000000e21a00720c */ /* 0x000fe40003f46270 */
[----:B------:R-:W-:Y:S02]  /*4b30*/  FSEL R178, R86, -INF , !P0 ;  /* 0xff80000056b27808 */ /* 0x000fe40004000000 */
[----:B------:R-:W-:-:S02]  /*4b40*/  ISETP.GE.AND P0, PT, R147, R224, PT ;  /* 0x000000e09300720c */ /* 0x000fc40003f06270 */
[----:B------:R-:W-:Y:S02]  /*4b50*/  ISETP.LT.OR P1, PT, R28, R223, P1 ;  /* 0x000000df1c00720c */ /* 0x000fe40000f21670 */
[----:B------:R-:W-:Y:S02]  /*4b60*/  ISETP.LT.OR P2, PT, R26, R227, P2 ;  /* 0x000000e31a00720c */ /* 0x000fe40001741670 */
[----:B------:R-:W-:Y:S02]  /*4b70*/  ISETP.LT.OR P0, PT, R147, R225, P0 ;  /* 0x000000e19300720c */ /* 0x000fe40000701670 */
[----:B------:R-:W-:Y:S02]  /*4b80*/  FSEL R131, R22, -INF , !P1 ;  /* 0xff80000016837808 */ /* 0x000fe40004800000 */
[----:B------:R-:W-:Y:S02]  /*4b90*/  FSEL R88, R82, -INF , !P2 ;  /* 0xff80000052587808 */ /* 0x000fe40005000000 */
[----:B------:R-:W-:-:S02]  /*4ba0*/  ISETP.GE.AND P1, PT, R27, R228, PT ;  /* 0x000000e41b00720c */ /* 0x000fc40003f26270 */
[C---:B------:R-:W-:Y:S02]  /*4bb0*/  ISETP.GE.AND P2, PT, R20.reuse, R228, PT ;  /* 0x000000e41400720c */ /* 0x040fe40003f46270 */
[----:B------:R-:W-:Y:S02]  /*4bc0*/  FSEL R116, R9, -INF , !P0 ;  /* 0xff80000009747808 */ /* 0x000fe40004000000 */
[----:B------:R-:W-:Y:S02]  /*4bd0*/  ISETP.GE.AND P0, PT, R147, R222, PT ;  /* 0x000000de9300720c */ /* 0x000fe40003f06270 */
[-C--:B------:R-:W-:Y:S02]  /*4be0*/  ISETP.LT.OR P1, PT, R27, R229.reuse, P1 ;  /* 0x000000e51b00720c */ /* 0x080fe40000f21670 */
[----:B------:R-:W-:Y:S02]  /*4bf0*/  ISETP.LT.OR P2, PT, R20, R229, P2 ;  /* 0x000000e51400720c */ /* 0x000fe40001741670 */
[----:B------:R-:W-:-:S02]  /*4c00*/  ISETP.LT.OR P0, PT, R147, R223, P0 ;  /* 0x000000df9300720c */ /* 0x000fc40000701670 */
[----:B------:R-:W-:Y:S02]  /*4c10*/  FSEL R81, R81, -INF , !P2 ;  /* 0xff80000051517808 */ /* 0x000fe40005000000 */
[----:B------:R-:W-:Y:S02]  /*4c20*/  FSEL R124, R19, -INF , !P4 ;  /* 0xff800000137c7808 */ /* 0x000fe40006000000 */
[----:B------:R-:W-:Y:S02]  /*4c30*/  FSEL R84, R84, -INF , !P1 ;  /* 0xff80000054547808 */ /* 0x000fe40004800000 */
[----:B------:R-:W-:Y:S02]  /*4c40*/  ISETP.GE.AND P2, PT, R20, R222, PT ;  /* 0x000000de1400720c */ /* 0x000fe40003f46270 */
[C---:B------:R-:W-:Y:S02]  /*4c50*/  ISETP.GE.AND P4, PT, R12.reuse, R224, PT ;  /* 0x000000e00c00720c */ /* 0x040fe40003f86270 */
[----:B------:R-:W-:-:S02]  /*4c60*/  ISETP.GE.AND P1, PT, R12, R222, PT ;  /* 0x000000de0c00720c */ /* 0x000fc40003f26270 */
[----:B------:R-:W-:Y:S02]  /*4c70*/  FSEL R103, R11, -INF , !P0 ;  /* 0xff8000000b677808 */ /* 0x000fe40004000000 */
[----:B------:R-:W-:Y:S02]  /*4c80*/  PLOP3.LUT P0, PT, PT, PT, UP0, 0x80, 0x0 ;  /* 0x000000000000781c */ /* 0x000fe40003f0f008 */
[----:B------:R-:W-:Y:S02]  /*4c90*/  ISETP.LT.OR P2, PT, R20, R223, P2 ;  /* 0x000000df1400720c */ /* 0x000fe40001741670 */
[C---:B------:R-:W-:Y:S02]  /*4ca0*/  ISETP.LT.OR P4, PT, R12.reuse, R225, P4 ;  /* 0x000000e10c00720c */ /* 0x040fe40002781670 */
[----:B------:R-:W-:Y:S02]  /*4cb0*/  ISETP.LT.OR P1, PT, R12, R223, P1 ;  /* 0x000000df0c00720c */ /* 0x000fe40000f21670 */
        /* <DEDUP_REMOVED lines=19> */
[----:B------:R-:W-:Y:S01]  /*4df0*/  ULDC UR4, c[0x0][0x19c] ;  /* 0x0000670000047ab9 */ /* 0x000fe20000000800 */
[----:B------:R-:W-:Y:S01]  /*4e00*/  ISETP.GE.AND P1, PT, R232, c[0x0][0x220], PT ;  /* 0x00008800e8007a0c */ /* 0x000fe20003f26270 */
[----:B------:R-:W-:Y:S01]  /*4e10*/  UIADD3 UR24, UR5, -0x2, URZ ;  /* 0xfffffffe05187890 */ /* 0x000fe2000fffe03f */
[----:B------:R-:W-:Y:S01]  /*4e20*/  IMAD.U32 R11, RZ, RZ, UR8 ;  /* 0x00000008ff0b7e24 */ /* 0x000fe2000f8e00ff */
[----:B------:R-:W-:Y:S01]  /*4e30*/  USHF.L.U64.HI UR21, UR8, 0x7, UR4 ;  /* 0x0000000708157899 */ /* 0x000fe20008010204 */
[----:B------:R-:W-:Y:S01]  /*4e40*/  IMAD.MOV.U32 R9, RZ, RZ, c[0x0][0x19c] ;  /* 0x00006700ff097624 */ /* 0x000fe200078e00ff */
[----:B------:R-:W-:Y:S01]  /*4e50*/  USHF.R.S32.HI UR23, URZ, 0x1f, UR24 ;  /* 0x0000001f3f177899 */ /* 0x000fe20008011418 */
[----:B------:R-:W-:Y:S01]  /*4e60*/  IMAD.U32 R8, RZ, RZ, UR8 ;  /* 0x00000008ff087e24 */ /* 0x000fe2000f8e00ff */
[----:B------:R-:W-:Y:S01]  /*4e70*/  UIMAD UR21, UR21, UR24, URZ ;  /* 0x00000018151572a4 */ /* 0x000fe2000f8e023f */
[----:B------:R-:W-:Y:S01]  /*4e80*/  IMAD.U32 R12, RZ, RZ, UR24 ;  /* 0x00000018ff0c7e24 */ /* 0x000fe2000f8e00ff */
[----:B------:R-:W-:Y:S02]  /*4e90*/  BSSY B0, `(.L_x_208) ;  /* 0x000002c000007945 */ /* 0x000fe40003800000 */
[----:B------:R-:W-:Y:S01]  /*4ea0*/  UIMAD UR21, UR23, UR25, UR21 ;  /* 0x00000019171572a4 */ /* 0x000fe2000f8e0215 */
[----:B------:R-:W-:Y:S01]  /*4eb0*/  IMAD.WIDE.U32 R12, R12, UR25, R230 ;  /* 0x000000190c0c7c25 */ /* 0x000fe2000f8e00e6 */
[----:B------:R1:W-:Y:S04]  /*4ec0*/  @P1 STS [R219+0x2000], RZ ;  /* 0x002000ffdb001388 */ /* 0x0003e80000000800 */
[----:B------:R-:W-:Y:S01]  /*4ed0*/  @!P1 LEA R11, P2, R11, R12, 0x6 ;  /* 0x0000000c0b0b9211 */ /* 0x000fe200078430ff */
[----:B------:R1:W-:Y:S01]  /*4ee0*/  @P1 STS [R219+0x2004], RZ ;  /* 0x002004ffdb001388 */ /* 0x0003e20000000800 */
[----:B------:R-:W-:-:S02]  /*4ef0*/  IADD3 R15, R13, UR21, RZ ;  /* 0x000000150d0f7c10 */ /* 0x000fc4000fffe0ff */
[----:B------:R-:W-:Y:S01]  /*4f00*/  @!P1 IADD3 R10, P4, R12, UR15, RZ ;  /* 0x0000000f0c0a9c10 */ /* 0x000fe2000ff9e0ff */
[----:B------:R1:W-:Y:S01]  /*4f10*/  @P1 STS.64 [R219+0x2008], RZ ;  /* 0x002008ffdb001388 */ /* 0x0003e20000000a00 */
[----:B------:R-:W-:Y:S02]  /*4f20*/  @!P1 LEA.HI.X R9, R8, R15, R9, 0x6, P2 ;  /* 0x0000000f08099211 */ /* 0x000fe400010f3409 */
[----:B------:R-:W-:Y:S02]  /*4f30*/  @!P1 IADD3.X R8, R15, UR9, RZ, P4, !PT ;  /* 0x000000090f089c10 */ /* 0x000fe4000a7fe4ff */
[----:B------:R-:W-:Y:S02]  /*4f40*/  @!P1 LEA R20, P4, R12, c[0x0][0x168], 0x1 ;  /* 0x00005a000c149a11 */ /* 0x000fe400078808ff */
[----:B------:R-:W-:Y:S02]  /*4f50*/  @!P1 LEA R16, P3, R10, c[0x0][0x168], 0x1 ;  /* 0x00005a000a109a11 */ /* 0x000fe400078608ff */
[----:B------:R-:W-:-:S02]  /*4f60*/  @!P1 LEA R18, P2, R11, c[0x0][0x168], 0x1 ;  /* 0x00005a000b129a11 */ /* 0x000fc400078408ff */
[----:B------:R-:W-:Y:S02]  /*4f70*/  @!P1 LEA.HI.X R21, R12, c[0x0][0x16c], R15, 0x1, P4 ;  /* 0x00005b000c159a11 */ /* 0x000fe400020f0c0f */
        /* <DEDUP_REMOVED lines=18> */
[----:B------:R-:W-:Y:S01]  /*50a0*/  IMAD.U32 R8, RZ, RZ, UR8 ;  /* 0x00000008ff087e24 */ /* 0x000fe2000f8e00ff */
[----:B------:R-:W-:Y:S01]  /*50b0*/  UIMAD UR21, UR4, 0x60, URZ ;  /* 0x00000060041578a4 */ /* 0x000fe2000f8e023f */
[----:B------:R-:W-:-:S04]  /*50c0*/  IMAD.MOV.U32 R14, RZ, RZ, R12 ;  /* 0x000000ffff0e7224 */ /* 0x000fc800078e000c */
        /* <DEDUP_REMOVED lines=8> */
.L_x_209:
[----:B------:R-:W-:Y:S05]  /*5150*/  BSYNC B0 ;  /* 0x0000000000007941 */ /* 0x000fea0003800000 */
.L_x_208:
[----:B------:R-:W0:Y:S02]  /*5160*/  LDGDEPBAR ;  /* 0x00000000000079af */ /* 0x000e240000000000 */
.L_x_207:
[----:B------:R-:W-:Y:S01]  /*5170*/  FMNMX.FTZ R9, R3, R74, !PT ;  /* 0x0000004a03097209 */ /* 0x000fe20007810000 */
[----:B------:R-:W-:Y:S01]  /*5180*/  UMOV UR4, UR22 ;  /* 0x0000001600047c82 */ /* 0x000fe20008000000 */
[----:B--2---:R-:W-:Y:S02]  /*5190*/  FMNMX.FTZ R11, R0, R7, !PT ;  /* 0x00000007000b7209 */ /* 0x004fe40007810000 */
        /* <DEDUP_REMOVED lines=19> */
[----:B------:R-:W-:Y:S02]  /*52d0*/  SHF.L.U32 R212, R5, 0x1, RZ ;  /* 0x0000000105d47819 */ /* 0x000fe400000006ff */
[----:B------:R-:W-:Y:S02]  /*52e0*/  FMNMX.FTZ R9, R51, R9, !PT ;  /* 0x0000000933097209 */ /* 0x000fe40007810000 */
[----:B------:R-:W-:Y:S01]  /*52f0*/  LEA R211, R4, R212, 0x1 ;  /* 0x000000d404d37211 */ /* 0x000fe200078e08ff */
[----:B------:R-:W-:Y:S01]  /*5300*/  LDSM.16.MT88.4 R12, [R212+0x4400] ;  /* 0x00440000d40c783b */ /* 0x000fe20000004200 */
[----:B------:R-:W-:-:S03]  /*5310*/  FMNMX.FTZ R9, R50, R9, !PT ;  /* 0x0000000932097209 */ /* 0x000fc60007810000 */
[----:B-1----:R-:W-:Y:S01]  /*5320*/  LDSM.16.MT88.4 R20, [R212+0x4800] ;  /* 0x00480000d414783b */ /* 0x002fe20000004200 */
        /* <DEDUP_REMOVED lines=119> */
[----:B------:R-:W-:-:S03]  /*5aa0*/  FMNMX.FTZ R8, R189, R8, !PT ;  /* 0x00000008bd087209 */ /* 0x000fc60007810000 */
[----:B------:R-:W1:Y:S01]  /*5ab0*/  SHFL.BFLY PT, R9, R3, 0x2, 0x1f ;  /* 0x0c401f0003097f89 */ /* 0x000e6200000e0000 */
[----:B------:R-:W-:Y:S01]  /*5ac0*/  FMNMX.FTZ R8, R177, R8, !PT ;  /* 0x00000008b1087209 */ /* 0x000fe20007810000 */
[----:B------:R-:W-:Y:S03]  /*5ad0*/  MUFU.EX2 R54, R54 ;  /* 0x0000003600367308 */ /* 0x000fe60000000800 */
[----:B------:R-:W-:-:S04]  /*5ae0*/  FMNMX.FTZ R8, R174, R8, !PT ;  /* 0x00000008ae087209 */ /* 0x000fc80007810000 */
[----:B------:R-:W-:Y:S01]  /*5af0*/  FMNMX.FTZ R8, R171, R8, !PT ;  /* 0x00000008ab087209 */ /* 0x000fe20007810000 */
[----:B------:R-:W-:Y:S03]  /*5b00*/  MUFU.EX2 R53, R53 ;  /* 0x0000003500357308 */ /* 0x000fe60000000800 */
[----:B------:R-:W-:-:S04]  /*5b10*/  FMNMX.FTZ R8, R167, R8, !PT ;  /* 0x00000008a7087209 */ /* 0x000fc80007810000 */
[----:B------:R-:W-:Y:S01]  /*5b20*/  FMNMX.FTZ R8, R131, R8, !PT ;  /* 0x0000000883087209 */ /* 0x000fe20007810000 */
[----:B------:R-:W-:Y:S03]  /*5b30*/  MUFU.EX2 R52, R52 ;  /* 0x0000003400347308 */ /* 0x000fe60000000800 */
[----:B------:R-:W-:Y:S02]  /*5b40*/  FMNMX.FTZ R8, R128, R8, !PT ;  /* 0x0000000880087209 */ /* 0x000fe40007810000 */
[----:B-1----:R-:W-:Y:S02]  /*5b50*/  FMNMX.FTZ R9, R3, R9, !PT ;  /* 0x0000000903097209 */ /* 0x002fe40007810000 */
[----:B------:R-:W-:Y:S01]  /*5b60*/  FMNMX.FTZ R8, R127, R8, !PT ;  /* 0x000000087f087209 */ /* 0x000fe20007810000 */
[----:B------:R-:W-:Y:S02]  /*5b70*/  MUFU.EX2 R51, R51 ;  /* 0x0000003300337308 */ /* 0x000fe40000000800 */
[----:B------:R-:W1:Y:S01]  /*5b80*/  SHFL.BFLY PT, R3, R9, 0x1, 0x1f ;  /* 0x0c201f0009037f89 */ /* 0x000e6200000e0000 */
[----:B------:R-:W-:-:S04]  /*5b90*/  FMNMX.FTZ R8, R124, R8, !PT ;  /* 0x000000087c087209 */ /* 0x000fc80007810000 */
[----:B------:R-:W-:Y:S01]  /*5ba0*/  FMNMX.FTZ R8, R113, R8, !PT ;  /* 0x0000000871087209 */ /* 0x000fe20007810000 */
[----:B------:R-:W-:Y:S03]  /*5bb0*/  MUFU.EX2 R50, R50 ;  /* 0x0000003200327308 */ /* 0x000fe60000000800 */
[----:B------:R-:W-:-:S04]  /*5bc0*/  FMNMX.FTZ R8, R110, R8, !PT ;  /* 0x000000086e087209 */ /* 0x000fc80007810000 */
[----:B------:R-:W-:Y:S01]  /*5bd0*/  FMNMX.FTZ R8, R106, R8, !PT ;  /* 0x000000086a087209 */ /* 0x000fe20007810000 */
[----:B------:R-:W-:Y:S03]  /*5be0*/  MUFU.EX2 R49, R49 ;  /* 0x0000003100317308 */ /* 0x000fe60000000800 */
[----:B------:R-:W-:-:S05]  /*5bf0*/  FMNMX.FTZ R8, R103, R8, !PT ;  /* 0x0000000867087209 */ /* 0x000fca0007810000 */
[----:B------:R-:W-:Y:S01]  /*5c00*/  MUFU.EX2 R48, R48 ;  /* 0x0000003000307308 */ /* 0x000fe20000000800 */
[----:B-1----:R-:W-:Y:S02]  /*5c10*/  FMNMX.FTZ R3, R9, R3, !PT ;  /* 0x0000000309037209 */ /* 0x002fe40007810000 */
[----:B------:R-:W-:Y:S02]  /*5c20*/  FMNMX.FTZ R9, R199, R11, !PT ;  /* 0x0000000bc7097209 */ /* 0x000fe40007810000 */
[C---:B------:R-:W-:Y:S01]  /*5c30*/  FSETP.NEU.FTZ.AND P1, PT, R3.reuse, -INF , PT ;  /* 0xff8000000300780b */ /* 0x040fe20003f3d000 */
[----:B------:R-:W-:Y:S01]  /*5c40*/  FMUL.FTZ R109, R3, c[0x0][0x23c] ;  /* 0x00008f00036d7a20 */ /* 0x000fe20000410000 */
[----:B------:R-:W-:Y:S01]  /*5c50*/  FMNMX.FTZ R9, R198, R9, !PT ;  /* 0x00000009c6097209 */ /* 0x000fe20007810000 */
[----:B------:R-:W-:Y:S03]  /*5c60*/  MUFU.EX2 R47, R47 ;  /* 0x0000002f002f7308 */ /* 0x000fe60000000800 */
[----:B------:R-:W-:-:S02]  /*5c70*/  FMNMX.FTZ R9, R197, R9, !PT ;  /* 0x00000009c5097209 */ /* 0x000fc40007810000 */
[----:B------:R-:W-:Y:S02]  /*5c80*/  FSEL R109, R109, RZ, P1 ;  /* 0x000000ff6d6d7208 */ /* 0x000fe40000800000 */
[----:B------:R-:W-:Y:S01]  /*5c90*/  FMNMX.FTZ R9, R196, R9, !PT ;  /* 0x00000009c4097209 */ /* 0x000fe20007810000 */
[----:B------:R-:W-:Y:S02]  /*5ca0*/  MUFU.EX2 R46, R46 ;  /* 0x0000002e002e7308 */ /* 0x000fe40000000800 */
[--C-:B------:R-:W-:Y:S01]  /*5cb0*/  FFMA.FTZ R92, R2, c[0x0][0x23c], -R109.reuse ;  /* 0x00008f00025c7a23 */ /* 0x100fe2000001086d */
[----:B------:R-:W-:Y:S01]  /*5cc0*/  FMNMX.FTZ R2, R115, R9, !PT ;  /* 0x0000000973027209 */ /* 0x000fe20007810000 */
[--C-:B------:R-:W-:Y:S01]  /*5cd0*/  FFMA.FTZ R37, R122, c[0x0][0x23c], -R109.reuse ;  /* 0x00008f007a257a23 */ /* 0x100fe2000001086d */
[----:B------:R-:W1:Y:S01]  /*5ce0*/  SHFL.BFLY PT, R9, R8, 0x2, 0x1f ;  /* 0x0c401f0008097f89 */ /* 0x000e6200000e0000 */
[--C-:B------:R-:W-:Y:S01]  /*5cf0*/  FFMA.FTZ R30, R111, c[0x0][0x23c], -R109.reuse ;  /* 0x00008f006f1e7a23 */ /* 0x100fe2000001086d */
[----:B------:R-:W-:Y:S01]  /*5d00*/  FMNMX.FTZ R2, R118, R2, !PT ;  /* 0x0000000276027209 */ /* 0x000fe20007810000 */
[--C-:B------:R-:W-:Y:S01]  /*5d10*/  FFMA.FTZ R25, R97, c[0x0][0x23c], -R109.reuse ;  /* 0x00008f0061197a23 */ /* 0x100fe2000001086d */
[----:B------:R-:W-:Y:S01]  /*5d20*/  MUFU.EX2 R92, R92 ;  /* 0x0000005c005c7308 */ /* 0x000fe20000000800 */
[--C-:B------:R-:W-:Y:S01]  /*5d30*/  FFMA.FTZ R29, R148, c[0x0][0x23c], -R109.reuse ;  /* 0x00008f00941d7a23 */ /* 0x100fe2000001086d */
[----:B------:R-:W-:Y:S01]  /*5d40*/  FMNMX.FTZ R2, R121, R2, !PT ;  /* 0x0000000279027209 */ /* 0x000fe20007810000 */
[----:B------:R-:W-:Y:S01]  /*5d50*/  LDSM.16.MT88.4 R148, [R212+0x4000] ;  /* 0x00400000d494783b */ /* 0x000fe20000004200 */
[----:B------:R-:W-:-:S02]  /*5d60*/  FFMA.FTZ R24, R96, c[0x0][0x23c], -R109 ;  /* 0x00008f0060187a23 */ /* 0x000fc4000001086d */
        /* <DEDUP_REMOVED lines=12> */
[--C-:B------:R-:W-:Y:S01]  /*5e30*/  FFMA.FTZ R61, R141, c[0x0][0x23c], -R109.reuse ;  /* 0x00008f008d3d7a23 */ /* 0x100fe2000001086d */
[----:B-1----:R-:W-:Y:S01]  /*5e40*/  FMNMX.FTZ R8, R8, R9, !PT ;  /* 0x0000000908087209 */ /* 0x002fe20007810000 */
[--C-:B------:R-:W-:Y:S01]  /*5e50*/  FFMA.FTZ R35, R142, c[0x0][0x23c], -R109.reuse ;  /* 0x00008f008e237a23 */ /* 0x100fe2000001086d */
[----:B------:R-:W-:Y:S01]  /*5e60*/  FMNMX.FTZ R2, R176, R2, !PT ;  /* 0x00000002b0027209 */ /* 0x000fe20007810000 */
[--C-:B------:R-:W-:Y:S01]  /*5e70*/  FFMA.FTZ R34, R143, c[0x0][0x23c], -R109.reuse ;  /* 0x00008f008f227a23 */ /* 0x100fe2000001086d */
[----:B------:R-:W-:Y:S01]  /*5e80*/  MUFU.EX2 R90, R90 ;  /* 0x0000005a005a7308 */ /* 0x000fe20000000800 */
[----:B------:R-:W-:Y:S01]  /*5e90*/  SHFL.BFLY PT, R9, R8, 0x1, 0x1f ;  /* 0x0c201f0008097f89 */ /* 0x000fe200000e0000 */
[----:B------:R-:W-:Y:S01]  /*5ea0*/  FMNMX.FTZ R2, R190, R2, !PT ;  /* 0x00000002be027209 */ /* 0x000fe20007810000 */
[----:B------:R-:W-:-:S02]  /*5eb0*/  FFMA.FTZ R62, R62, c[0x0][0x23c], -R109 ;  /* 0x00008f003e3e7a23 */ /* 0x000fc4000001086d */
[--C-:B------:R-:W-:Y:S01]  /*5ec0*/  FFMA.FTZ R33, R145, c[0x0][0x23c], -R109.reuse ;  /* 0x00008f0091217a23 */ /* 0x100fe2000001086d */
[----:B------:R-:W-:Y:S01]  /*5ed0*/  FMNMX.FTZ R2, R187, R2, !PT ;  /* 0x00000002bb027209 */ /* 0x000fe20007810000 */
[--C-:B------:R-:W-:Y:S01]  /*5ee0*/  FFMA.FTZ R32, R112, c[0x0][0x23c], -R109.reuse ;  /* 0x00008f0070207a23 */ /* 0x100fe2000001086d */
[----:B------:R-:W1:Y:S01]  /*5ef0*/  MUFU.EX2 R82, R82 ;  /* 0x0000005200527308 */ /* 0x000e620000000800 */
        /* <DEDUP_REMOVED lines=17> */
[----:B------:R-:W-:Y:S01]  /*6010*/  FFMA.FTZ R104, R104, c[0x0][0x23c], -R109 ;  /* 0x00008f0068687a23 */ /* 0x000fe2000001086d */
[----:B------:R-:W-:Y:S02]  /*6020*/  FMNMX.FTZ R2, R168, R2, !PT ;  /* 0x00000002a8027209 */ /* 0x000fe40007810000 */
[----:B------:R-:W-:Y:S02]  /*6030*/  MUFU.EX2 R65, R65 ;  /* 0x0000004100417308 */ /* 0x000fe40000000800 */
[----:B------:R-:W-:-:S04]  /*6040*/  FMNMX.FTZ R2, R120, R2, !PT ;  /* 0x0000000278027209 */ /* 0x000fc80007810000 */
[----:B------:R-:W-:Y:S02]  /*6050*/  FMNMX.FTZ R2, R117, R2, !PT ;  /* 0x0000000275027209 */ /* 0x000fe40007810000 */
[----:B------:R-:W-:Y:S02]  /*6060*/  MUFU.EX2 R62, R62 ;  /* 0x0000003e003e7308 */ /* 0x000fe40000000800 */
[----:B------:R-:W-:-:S04]  /*6070*/  FMNMX.FTZ R2, R119, R2, !PT ;  /* 0x0000000277027209 */ /* 0x000fc80007810000 */
[----:B------:R-:W-:Y:S02]  /*6080*/  FMNMX.FTZ R2, R116, R2, !PT ;  /* 0x0000000274027209 */ /* 0x000fe40007810000 */
[----:B------:R-:W-:Y:S03]  /*6090*/  MUFU.EX2 R61, R61 ;  /* 0x0000003d003d7308 */ /* 0x000fe60000000800 */
[----:B------:R-:W2:Y:S05]  /*60a0*/  SHFL.BFLY PT, R10, R2, 0x2, 0x1f ;  /* 0x0c401f00020a7f89 */ /* 0x000eaa00000e0000 */
[----:B------:R-:W-:Y:S08]  /*60b0*/  MUFU.EX2 R35, R35 ;  /* 0x0000002300237308 */ /* 0x000ff00000000800 */
[----:B------:R-:W-:Y:S08]  /*60c0*/  MUFU.EX2 R34, R34 ;  /* 0x0000002200227308 */ /* 0x000ff00000000800 */
[----:B------:R-:W-:Y:S01]  /*60d0*/  MUFU.EX2 R33, R33 ;  /* 0x0000002100217308 */ /* 0x000fe20000000800 */
[----:B--2---:R-:W-:-:S05]  /*60e0*/  FMNMX.FTZ R2, R2, R10, !PT ;  /* 0x0000000a02027209 */ /* 0x004fca0007810000 */
[----:B------:R-:W2:Y:S02]  /*60f0*/  SHFL.BFLY PT, R10, R2, 0x1, 0x1f ;  /* 0x0c201f00020a7f89 */ /* 0x000ea400000e0000 */
[----:B------:R-:W-:Y:S08]  /*6100*/  MUFU.EX2 R32, R32 ;  /* 0x0000002000207308 */ /* 0x000ff00000000800 */
[----:B------:R-:W-:Y:S08]  /*6110*/  MUFU.EX2 R31, R31 ;  /* 0x0000001f001f7308 */ /* 0x000ff00000000800 */
[----:B------:R-:W-:Y:S01]  /*6120*/  MUFU.EX2 R30, R30 ;  /* 0x0000001e001e7308 */ /* 0x000fe20000000800 */
[----:B--2---:R-:W-:-:S07]  /*6130*/  FMNMX.FTZ R2, R2, R10, !PT ;  /* 0x0000000a02027209 */ /* 0x004fce0007810000 */
[----:B------:R-:W-:Y:S01]  /*6140*/  MUFU.EX2 R29, R29 ;  /* 0x0000001d001d7308 */ /* 0x000fe20000000800 */
[C---:B------:R-:W-:Y:S01]  /*6150*/  FSETP.NEU.FTZ.AND P1, PT, R2.reuse, -INF , PT ;  /* 0xff8000000200780b */ /* 0x040fe20003f3d000 */
[----:B------:R-:W-:-:S06]  /*6160*/  FMUL.FTZ R122, R2, c[0x0][0x23c] ;  /* 0x00008f00027a7a20 */ /* 0x000fcc0000410000 */
[----:B------:R-:W-:Y:S01]  /*6170*/  MUFU.EX2 R28, R28 ;  /* 0x0000001c001c7308 */ /* 0x000fe20000000800 */
[----:B------:R-:W-:-:S05]  /*6180*/  FSEL R122, R122, RZ, P1 ;  /* 0x000000ff7a7a7208 */ /* 0x000fca0000800000 */
[--C-:B------:R-:W-:Y:S01]  /*6190*/  FFMA.FTZ R89, R0, c[0x0][0x23c], -R122.reuse ;  /* 0x00008f0000597a23 */ /* 0x100fe2000001087a */
[----:B------:R-:W-:Y:S01]  /*61a0*/  FMNMX.FTZ R0, R8, R9, !PT ;  /* 0x0000000908007209 */ /* 0x000fe20007810000 */
[--C-:B------:R-:W-:Y:S01]  /*61b0*/  FFMA.FTZ R87, R7, c[0x0][0x23c], -R122.reuse ;  /* 0x00008f0007577a23 */ /* 0x100fe2000001087a */
[----:B------:R-:W-:Y:S01]  /*61c0*/  LDSM.16.MT88.4 R8, [R211+0x4400] ;  /* 0x00440000d308783b */ /* 0x000fe20000004200 */
[--C-:B------:R-:W-:Y:S01]  /*61d0*/  FFMA.FTZ R86, R137, c[0x0][0x23c], -R122.reuse ;  /* 0x00008f0089567a23 */ /* 0x100fe2000001087a */
[C---:B------:R-:W-:Y:S01]  /*61e0*/  FSETP.NEU.FTZ.AND P1, PT, R0.reuse, -INF , PT ;  /* 0xff8000000000780b */ /* 0x040fe20003f3d000 */
[----:B------:R-:W-:Y:S01]  /*61f0*/  FMUL.FTZ R111, R0, c[0x0][0x23c] ;  /* 0x00008f00006f7a20 */ /* 0x000fe20000410000 */
[----:B------:R-:W-:Y:S01]  /*6200*/  MUFU.EX2 R89, R89 ;  /* 0x0000005900597308 */ /* 0x000fe20000000800 */
[--C-:B------:R-:W-:Y:S02]  /*6210*/  FFMA.FTZ R81, R138, c[0x0][0x23c], -R122.reuse ;  /* 0x00008f008a517a23 */ /* 0x100fe4000001087a */
[--C-:B------:R-:W-:Y:S01]  /*6220*/  FFMA.FTZ R79, R136, c[0x0][0x23c], -R122.reuse ;  /* 0x00008f00884f7a23 */ /* 0x100fe2000001087a */
[----:B------:R-:W-:Y:S01]  /*6230*/  FSEL R111, R111, RZ, P1 ;  /* 0x000000ff6f6f7208 */ /* 0x000fe20000800000 */
[----:B------:R-:W-:-:S02]  /*6240*/  FFMA.FTZ R85, R199, c[0x0][0x23c], -R122 ;  /* 0x00008f00c7557a23 */ /* 0x000fc4000001087a */
[--C-:B------:R-:W-:Y:S01]  /*6250*/  FFMA.FTZ R84, R198, c[0x0][0x23c], -R122.reuse ;  /* 0x00008f00c6547a23 */ /* 0x100fe2000001087a */
[----:B------:R-:W2:Y:S01]  /*6260*/  MUFU.EX2 R87, R87 ;  /* 0x0000005700577308 */ /* 0x000ea20000000800 */
[--C-:B------:R-:W-:Y:S02]  /*6270*/  FFMA.FTZ R97, R6, c[0x0][0x23c], -R111.reuse ;  /* 0x00008f0006617a23 */ /* 0x100fe4000001086f */
[----:B------:R-:W3:Y:S01]  /*6280*/  LDSM.16.MT88.4 R4, [R211+0x4000] ;  /* 0x00400000d304783b */ /* 0x000ee20000004200 */
[--C-:B------:R-:W-:Y:S02]  /*6290*/  FFMA.FTZ R94, R70, c[0x0][0x23c], -R111.reuse ;  /* 0x00008f00465e7a23 */ /* 0x100fe4000001086f */
[--C-:B------:R-:W-:Y:S02]  /*62a0*/  FFMA.FTZ R96, R64, c[0x0][0x23c], -R111.reuse ;  /* 0x00008f0040607a23 */ /* 0x100fe4000001086f */
[--C-:B------:R-:W-:Y:S01]  /*62b0*/  FFMA.FTZ R78, R69, c[0x0][0x23c], -R111.reuse ;  /* 0x00008f00454e7a23 */ /* 0x100fe2000001086f */
[----:B------:R-:W-:Y:S01]  /*62c0*/  MUFU.EX2 R86, R86 ;  /* 0x0000005600567308 */ /* 0x000fe20000000800 */
[--C-:B------:R-:W-:Y:S01]  /*62d0*/  FFMA.FTZ R70, R135, c[0x0][0x23c], -R122.reuse ;  /* 0x00008f0087467a23 */ /* 0x100fe2000001087a */
[----:B-1----:R-:W-:Y:S01]  /*62e0*/  F2FP.PACK_AB R135, R82, R90 ;  /* 0x0000005a5287723e */ /* 0x002fe200000000ff */
[--C-:B------:R-:W-:Y:S01]  /*62f0*/  FFMA.FTZ R69, R134, c[0x0][0x23c], -R122.reuse ;  /* 0x00008f0086457a23 */ /* 0x100fe2000001087a */
[----:B------:R-:W-:Y:S01]  /*6300*/  F2FP.PACK_AB R134, R83, R93 ;  /* 0x0000005d5386723e */ /* 0x000fe200000000ff */
[----:B------:R-:W-:Y:S01]  /*6310*/  FFMA.FTZ R64, R133, c[0x0][0x23c], -R122 ;  /* 0x00008f0085407a23 */ /* 0x000fe2000001087a */
[----:B------:R-:W-:Y:S01]  /*6320*/  F2FP.PACK_AB R133, R91, R92 ;  /* 0x0000005c5b85723e */ /* 0x000fe200000000ff */
[--C-:B------:R-:W-:Y:S01]  /*6330*/  FFMA.FTZ R77, R132, c[0x0][0x23c], -R111.reuse ;  /* 0x00008f00844d7a23 */ /* 0x100fe2000001086f */
[----:B------:R-:W1:Y:S01]  /*6340*/  MUFU.EX2 R81, R81 ;  /* 0x0000005100517308 */ /* 0x000e620000000800 */
[----:B--2---:R-:W-:Y:S01]  /*6350*/  F2FP.PACK_AB R136, R87, R89 ;  /* 0x000000595788723e */ /* 0x004fe200000000ff */
[--C-:B------:R-:W-:Y:S01]  /*6360*/  FFMA.FTZ R68, R68, c[0x0][0x23c], -R111.reuse ;  /* 0x00008f0044447a23 */ /* 0x100fe2000001086f */
[----:B------:R-:W-:Y:S01]  /*6370*/  F2FP.PACK_AB R132, R99, R100 ;  /* 0x000000646384723e */ /* 0x000fe200000000ff */
[----:B------:R-:W-:-:S02]  /*6380*/  FFMA.FTZ R80, R144, c[0x0][0x23c], -R111 ;  /* 0x00008f0090507a23 */ /* 0x000fc4000001086f */
[----:B------:R-:W-:Y:S02]  /*6390*/  FFMA.FTZ R76, R71, c[0x0][0x23c], -R111 ;  /* 0x00008f00474c7a23 */ /* 0x000fe4000001086f */
[----:B------:R-:W-:Y:S01]  /*63a0*/  MUFU.EX2 R94, R94 ;  /* 0x0000005e005e7308 */ /* 0x000fe20000000800 */
[----:B------:R-:W-:Y:S01]  /*63b0*/  FFMA.FTZ R71, R98, c[0x0][0x23c], -R109 ;  /* 0x00008f0062477a23 */ /* 0x000fe2000001086d */
[----:B------:R-:W-:Y:S01]  /*63c0*/  HMMA.16816.F32 R160, R132, R148, RZ ;  /* 0x0000009484a0723c */ /* 0x000fe200000018ff */
[--C-:B------:R-:W-:Y:S02]  /*63d0*/  FFMA.FTZ R98, R197, c[0x0][0x23c], -R122.reuse ;  /* 0x00008f00c5627a23 */ /* 0x100fe4000001087a */
[----:B------:R-:W-:Y:S02]  /*63e0*/  FFMA.FTZ R101, R196, c[0x0][0x23c], -R122 ;  /* 0x00008f00c4657a23 */ /* 0x000fe4000001087a */
[--C-:B------:R-:W-:Y:S01]  /*63f0*/  FFMA.FTZ R105, R195, c[0x0][0x23c], -R111.reuse ;  /* 0x00008f00c3697a23 */ /* 0x100fe2000001086f */
[----:B------:R-:W2:Y:S01]  /*6400*/  MUFU.EX2 R97, R97 ;  /* 0x0000006100617308 */ /* 0x000ea20000000800 */
[----:B-1----:R-:W-:Y:S01]  /*6410*/  F2FP.PACK_AB R138, R81, R86 ;  /* 0x00000056518a723e */ /* 0x002fe200000000ff */
[----:B------:R-:W-:-:S02]  /*6420*/  FFMA.FTZ R102, R194, c[0x0][0x23c], -R111 ;  /* 0x00008f00c2667a23 */ /* 0x000fc4000001086f */
[--C-:B------:R-:W-:Y:S02]  /*6430*/  FFMA.FTZ R108, R193, c[0x0][0x23c], -R111.reuse ;  /* 0x00008f00c16c7a23 */ /* 0x100fe4000001086f */
[--C-:B------:R-:W-:Y:S02]  /*6440*/  FFMA.FTZ R112, R192, c[0x0][0x23c], -R111.reuse ;  /* 0x00008f00c0707a23 */ /* 0x100fe4000001086f */
[----:B------:R-:W-:Y:S01]  /*6450*/  MUFU.EX2 R96, R96 ;  /* 0x0000006000607308 */ /* 0x000fe20000000800 */
[--C-:B------:R-:W-:Y:S01]  /*6460*/  FFMA.FTZ R115, R115, c[0x0][0x23c], -R122.reuse ;  /* 0x00008f0073737a23 */ /* 0x100fe2000001087a */
[----:B---3--:R-:W-:Y:S01]  /*6470*/  HMMA.16816.F32 R144, R132, R4, RZ ;  /* 0x000000048490723c */ /* 0x008fe200000018ff */
[--C-:B------:R-:W-:Y:S02]  /*6480*/  FFMA.FTZ R118, R118, c[0x0][0x23c], -R122.reuse ;  /* 0x00008f0076767a23 */ /* 0x100fe4000001087a */
[--C-:B------:R-:W-:Y:S02]  /*6490*/  FFMA.FTZ R121, R121, c[0x0][0x23c], -R122.reuse ;  /* 0x00008f0079797a23 */ /* 0x100fe4000001087a */
[----:B------:R-:W-:Y:S01]  /*64a0*/  FFMA.FTZ R123, R123, c[0x0][0x23c], -R122 ;  /* 0x00008f007b7b7a23 */ /* 0x000fe2000001087a */
[----:B------:R-:W1:Y:S01]  /*64b0*/  MUFU.EX2 R78, R78 ;  /* 0x0000004e004e7308 */ /* 0x000e620000000800 */
[----:B--2---:R-:W-:Y:S01]  /*64c0*/  F2FP.PACK_AB R137, R97, R94 ;  /* 0x0000005e6189723e */ /* 0x004fe200000000ff */
[----:B------:R-:W-:-:S02]  /*64d0*/  FFMA.FTZ R126, R126, c[0x0][0x23c], -R111 ;  /* 0x00008f007e7e7a23 */ /* 0x000fc4000001086f */
[--C-:B------:R-:W-:Y:S02]  /*64e0*/  FFMA.FTZ R125, R125, c[0x0][0x23c], -R111.reuse ;  /* 0x00008f007d7d7a23 */ /* 0x100fe4000001086f */
[--C-:B------:R-:W-:Y:S02]  /*64f0*/  FFMA.FTZ R130, R130, c[0x0][0x23c], -R111.reuse ;  /* 0x00008f0082827a23 */ /* 0x100fe4000001086f */
[----:B------:R-:W-:Y:S01]  /*6500*/  MUFU.EX2 R79, R79 ;  /* 0x0000004f004f7308 */ /* 0x000fe20000000800 */
[----:B------:R-:W-:Y:S02]  /*6510*/  FFMA.FTZ R164, R164, c[0x0][0x23c], -R111 ;  /* 0x00008f00a4a47a23 */ /* 0x000fe4000001086f */
[--C-:B------:R-:W-:Y:S02]  /*6520*/  FFMA.FTZ R172, R172, c[0x0][0x23c], -R122.reuse ;  /* 0x00008f00acac7a23 */ /* 0x100fe4000001087a */
[--C-:B------:R-:W-:Y:S02]  /*6530*/  FFMA.FTZ R173, R173, c[0x0][0x23c], -R122.reuse ;  /* 0x00008f00adad7a23 */ /* 0x100fe4000001087a */
[--C-:B------:R-:W-:Y:S01]  /*6540*/  FFMA.FTZ R175, R175, c[0x0][0x23c], -R122.reuse ;  /* 0x00008f00afaf7a23 */ /* 0x100fe2000001087a */
[----:B-1----:R-:W-:Y:S01]  /*6550*/  F2FP.PACK_AB R139, R78, R96 ;  /* 0x000000604e8b723e */ /* 0x002fe200000000ff */
[----:B------:R-:W1:Y:S01]  /*6560*/  MUFU.EX2 R70, R70 ;  /* 0x0000004600467308 */ /* 0x000e620000000800 */
[----:B------:R-:W-:-:S02]  /*6570*/  FFMA.FTZ R176, R176, c[0x0][0x23c], -R122 ;  /* 0x00008f00b0b07a23 */ /* 0x000fc4000001087a */
[--C-:B------:R-:W-:Y:S02]  /*6580*/  FFMA.FTZ R184, R184, c[0x0][0x23c], -R111.reuse ;  /* 0x00008f00b8b87a23 */ /* 0x100fe4000001086f */
[--C-:B------:R-:W-:Y:S01]  /*6590*/  FFMA.FTZ R179, R179, c[0x0][0x23c], -R111.reuse ;  /* 0x00008f00b3b37a23 */ /* 0x100fe2000001086f */
[C---:B------:R-:W-:Y:S01]  /*65a0*/  HMMA.16816.F32 R156, R136.reuse, R148, RZ ;  /* 0x00000094889c723c */ /* 0x040fe200000018ff */
[--C-:B------:R-:W-:Y:S01]  /*65b0*/  FFMA.FTZ R188, R188, c[0x0][0x23c], -R111.reuse ;  /* 0x00008f00bcbc7a23 */ /* 0x100fe2000001086f */
[----:B------:R-:W-:Y:S01]  /*65c0*/  MUFU.EX2 R69, R69 ;  /* 0x0000004500457308 */ /* 0x000fe20000000800 */
[----:B------:R-:W-:Y:S02]  /*65d0*/  FFMA.FTZ R189, R189, c[0x0][0x23c], -R111 ;  /* 0x00008f00bdbd7a23 */ /* 0x000fe4000001086f */
[----:B------:R-:W-:Y:S02]  /*65e0*/  FADD.FTZ R99, R100, R99 ;  /* 0x0000006364637221 */ /* 0x000fe40000010000 */
[----:B------:R-:W-:Y:S01]  /*65f0*/  FADD.FTZ R91, R92, R91 ;  /* 0x0000005b5c5b7221 */ /* 0x000fe20000010000 */
[----:B------:R-:W-:Y:S01]  /*6600*/  HMMA.16816.F32 R140, R136, R4, RZ ;  /* 0x00000004888c723c */ /* 0x000fe200000018ff */
[----:B------:R-:W-:Y:S01]  /*6610*/  FADD.FTZ R87, R89, R87 ;  /* 0x0000005759577221 */ /* 0x000fe20000010000 */
[----:B------:R-:W-:Y:S01]  /*6620*/  MUFU.EX2 R64, R64 ;  /* 0x0000004000407308 */ /* 0x000fe20000000800 */
[----:B------:R-:W-:-:S02]  /*6630*/  FADD.FTZ R94, R94, R97 ;  /* 0x000000615e5e7221 */ /* 0x000fc40000010000 */
[----:B------:R-:W-:Y:S02]  /*6640*/  FADD.FTZ R99, R93, R99 ;  /* 0x000000635d637221 */ /* 0x000fe40000010000 */
[----:B-1----:R-:W-:Y:S01]  /*6650*/  F2FP.PACK_AB R4, R70, R79 ;  /* 0x0000004f4604723e */ /* 0x002fe200000000ff */
[C---:B------:R-:W-:Y:S01]  /*6660*/  HMMA.16816.F32 R152, R136.reuse, R150, RZ ;  /* 0x000000968898723c */ /* 0x040fe200000018ff */
[----:B------:R-:W-:Y:S01]  /*6670*/  FADD.FTZ R90, R90, R91 ;  /* 0x0000005b5a5a7221 */ /* 0x000fe20000010000 */
[----:B------:R-:W1:Y:S01]  /*6680*/  MUFU.EX2 R77, R77 ;  /* 0x0000004d004d7308 */ /* 0x000e620000000800 */
[----:B------:R-:W-:Y:S02]  /*6690*/  FADD.FTZ R86, R86, R87 ;  /* 0x0000005756567221 */ /* 0x000fe40000010000 */
[----:B------:R-:W-:Y:S02]  /*66a0*/  FADD.FTZ R96, R96, R94 ;  /* 0x0000005e60607221 */ /* 0x000fe40000010000 */
[----:B------:R-:W-:Y:S01]  /*66b0*/  FADD.FTZ R99, R83, R99 ;  /* 0x0000006353637221 */ /* 0x000fe20000010000 */
[----:B------:R-:W-:Y:S01]  /*66c0*/  HMMA.16816.F32 R136, R136, R6, RZ ;  /* 0x000000068888723c */ /* 0x000fe200000018ff */
[----:B------:R-:W-:Y:S01]  /*66d0*/  FADD.FTZ R90, R82, R90 ;  /* 0x0000005a525a7221 */ /* 0x000fe20000010000 */
[----:B------:R-:W2:Y:S01]  /*66e0*/  MUFU.EX2 R68, R68 ;  /* 0x0000004400447308 */ /* 0x000ea20000000800 */
[----:B------:R-:W-:-:S02]  /*66f0*/  FADD.FTZ R86, R81, R86 ;  /* 0x0000005651567221 */ /* 0x000fc40000010000 */
[----:B------:R-:W-:Y:S02]  /*6700*/  FADD.FTZ R96, R78, R96 ;  /* 0x000000604e607221 */ /* 0x000fe40000010000 */
[----:B------:R-:W-:Y:S01]  /*6710*/  FADD.FTZ R99, R75, R99 ;  /* 0x000000634b637221 */ /* 0x000fe20000010000 */
[C---:B------:R-:W-:Y:S01]  /*6720*/  HMMA.16816.F32 R148, R132.reuse, R150, RZ ;  /* 0x000000968494723c */ /* 0x040fe200000018ff */
[----:B------:R-:W-:Y:S01]  /*6730*/  FADD.FTZ R90, R73, R90 ;  /* 0x0000005a495a7221 */ /* 0x000fe20000010000 */
[----:B------:R-:W-:Y:S01]  /*6740*/  MUFU.EX2 R80, R80 ;  /* 0x0000005000507308 */ /* 0x000fe20000000800 */
[----:B------:R-:W-:Y:S02]  /*6750*/  FADD.FTZ R86, R79, R86 ;  /* 0x000000564f567221 */ /* 0x000fe40000010000 */
[----:B-1----:R-:W-:Y:S02]  /*6760*/  FADD.FTZ R96, R77, R96 ;  /* 0x000000604d607221 */ /* 0x002fe40000010000 */
[----:B------:R-:W-:Y:S01]  /*6770*/  FADD.FTZ R99, R74, R99 ;  /* 0x000000634a637221 */ /* 0x000fe20000010000 */
[----:B------:R-:W-:Y:S01]  /*6780*/  HMMA.16816.F32 R132, R132, R6, RZ ;  /* 0x000000068484723c */ /* 0x000fe200000018ff */
[----:B------:R-:W-:Y:S01]  /*6790*/  FADD.FTZ R90, R72, R90 ;  /* 0x0000005a485a7221 */ /* 0x000fe20000010000 */
[----:B------:R-:W1:Y:S01]  /*67a0*/  MUFU.EX2 R76, R76 ;  /* 0x0000004c004c7308 */ /* 0x000e620000000800 */
[----:B--2---:R-:W-:Y:S01]  /*67b0*/  F2FP.PACK_AB R5, R68, R77 ;  /* 0x0000004d4405723e */ /* 0x004fe200000000ff */
[----:B------:R-:W-:-:S02]  /*67c0*/  FADD.FTZ R86, R70, R86 ;  /* 0x0000005646567221 */ /* 0x000fc40000010000 */
[----:B------:R-:W-:Y:S01]  /*67d0*/  FADD.FTZ R96, R68, R96 ;  /* 0x0000006044607221 */ /* 0x000fe20000010000 */
[----:B------:R-:W-:Y:S01]  /*67e0*/  F2FP.PACK_AB R6, R64, R69 ;  /* 0x000000454006723e */ /* 0x000fe200000000ff */
[--C-:B------:R-:W-:Y:S02]  /*67f0*/  FFMA.FTZ R190, R190, c[0x0][0x23c], -R122.reuse ;  /* 0x00008f00bebe7a23 */ /* 0x100fe4000001087a */
[----:B------:R-:W2:Y:S01]  /*6800*/  MUFU.EX2 R85, R85 ;  /* 0x0000005500557308 */ /* 0x000ea20000000800 */
[--C-:B------:R-:W-:Y:S02]  /*6810*/  FFMA.FTZ R187, R187, c[0x0][0x23c], -R122.reuse ;  /* 0x00008f00bbbb7a23 */ /* 0x100fe4000001087a */
[--C-:B------:R-:W-:Y:S02]  /*6820*/  FFMA.FTZ R186, R186, c[0x0][0x23c], -R122.reuse ;  /* 0x00008f00baba7a23 */ /* 0x100fe4000001087a */
[----:B------:R-:W-:Y:S02]  /*6830*/  FFMA.FTZ R185, R185, c[0x0][0x23c], -R122 ;  /* 0x00008f00b9b97a23 */ /* 0x000fe4000001087a */
[--C-:B------:R-:W-:Y:S01]  /*6840*/  FFMA.FTZ R177, R177, c[0x0][0x23c], -R111.reuse ;  /* 0x00008f00b1b17a23 */ /* 0x100fe2000001086f */
[----:B-1----:R-:W-:Y:S01]  /*6850*/  F2FP.PACK_AB R7, R76, R80 ;  /* 0x000000504c07723e */ /* 0x002fe200000000ff */
[----:B------:R-:W1:Y:S01]  /*6860*/  MUFU.EX2 R84, R84 ;  /* 0x0000005400547308 */ /* 0x000e620000000800 */
[----:B------:R-:W-:-:S02]  /*6870*/  FFMA.FTZ R174, R174, c[0x0][0x23c], -R111 ;  /* 0x00008f00aeae7a23 */ /* 0x000fc4000001086f */
[--C-:B------:R-:W-:Y:S02]  /*6880*/  FFMA.FTZ R171, R171, c[0x0][0x23c], -R111.reuse ;  /* 0x00008f00abab7a23 */ /* 0x100fe4000001086f */
[----:B------:R-:W-:Y:S01]  /*6890*/  FFMA.FTZ R167, R167, c[0x0][0x23c], -R111 ;  /* 0x00008f00a7a77a23 */ /* 0x000fe2000001086f */
[C---:B------:R-:W-:Y:S01]  /*68a0*/  HMMA.16816.F32 R156, R4.reuse, R12, R156 ;  /* 0x0000000c049c723c */ /* 0x040fe2000000189c */
[----:B------:R-:W-:Y:S01]  /*68b0*/  FADD.FTZ R99, R67, R99 ;  /* 0x0000006343637221 */ /* 0x000fe20000010000 */
[----:B------:R-:W-:Y:S01]  /*68c0*/  MUFU.EX2 R98, R98 ;  /* 0x0000006200627308 */ /* 0x000fe20000000800 */
[----:B------:R-:W-:Y:S02]  /*68d0*/  FADD.FTZ R90, R65, R90 ;  /* 0x0000005a415a7221 */ /* 0x000fe40000010000 */
[----:B------:R-:W-:Y:S02]  /*68e0*/  FADD.FTZ R86, R69, R86 ;  /* 0x0000005645567221 */ /* 0x000fe40000010000 */
[----:B------:R-:W-:Y:S01]  /*68f0*/  FADD.FTZ R96, R80, R96 ;  /* 0x0000006050607221 */ /* 0x000fe20000010000 */
[----:B------:R-:W-:Y:S01]  /*6900*/  HMMA.16816.F32 R140, R4, R8, R140 ;  /* 0x00000008048c723c */ /* 0x000fe2000000188c */
[----:B------:R-:W-:Y:S01]  /*6910*/  FADD.FTZ R99, R66, R99 ;  /* 0x0000006342637221 */ /* 0x000fe20000010000 */
[----:B------:R-:W-:Y:S01]  /*6920*/  MUFU.EX2 R101, R101 ;  /* 0x0000006500657308 */ /* 0x000fe20000000800 */
[----:B------:R-:W-:-:S02]  /*6930*/  FADD.FTZ R90, R62, R90 ;  /* 0x0000005a3e5a7221 */ /* 0x000fc40000010000 */
[----:B------:R-:W-:Y:S02]  /*6940*/  FADD.FTZ R86, R64, R86 ;  /* 0x0000005640567221 */ /* 0x000fe40000010000 */
[----:B------:R-:W-:Y:S01]  /*6950*/  FADD.FTZ R96, R76, R96 ;  /* 0x000000604c607221 */ /* 0x000fe20000010000 */
[C---:B------:R-:W-:Y:S01]  /*6960*/  HMMA.16816.F32 R152, R4.reuse, R14, R152 ;  /* 0x0000000e0498723c */ /* 0x040fe20000001898 */
[----:B------:R-:W-:Y:S01]  /*6970*/  FADD.FTZ R99, R63, R99 ;  /* 0x000000633f637221 */ /* 0x000fe20000010000 */
[----:B------:R-:W3:Y:S01]  /*6980*/  MUFU.EX2 R105, R105 ;  /* 0x0000006900697308 */ /* 0x000ee20000000800 */
[----:B------:R-:W-:Y:S02]  /*6990*/  FADD.FTZ R90, R61, R90 ;  /* 0x0000005a3d5a7221 */ /* 0x000fe40000010000 */
[----:B--2---:R-:W-:Y:S02]  /*69a0*/  FADD.FTZ R86, R85, R86 ;  /* 0x0000005655567221 */ /* 0x004fe40000010000 */
[----:B------:R-:W-:Y:S01]  /*69b0*/  FADD.FTZ R99, R60, R99 ;  /* 0x000000633c637221 */ /* 0x000fe20000010000 */
[----:B------:R-:W-:Y:S01]  /*69c0*/  HMMA.16816.F32 R136, R4, R10, R136 ;  /* 0x0000000a0488723c */ /* 0x000fe20000001888 */
[----:B------:R-:W-:Y:S01]  /*69d0*/  FADD.FTZ R90, R37, R90 ;  /* 0x0000005a255a7221 */ /* 0x000fe20000010000 */
[----:B------:R-:W2:Y:S01]  /*69e0*/  MUFU.EX2 R102, R102 ;  /* 0x0000006600667308 */ /* 0x000ea20000000800 */
[----:B-1----:R-:W-:-:S02]  /*69f0*/  FADD.FTZ R86, R84, R86 ;  /* 0x0000005654567221 */ /* 0x002fc40000010000 */
[----:B------:R-:W-:Y:S02]  /*6a00*/  FADD.FTZ R99, R59, R99 ;  /* 0x000000633b637221 */ /* 0x000fe40000010000 */
[----:B------:R-:W-:Y:S01]  /*6a10*/  F2FP.PACK_AB R4, R74, R75 ;  /* 0x0000004b4a04723e */ /* 0x000fe200000000ff */
[----:B------:R-:W-:Y:S01]  /*6a20*/  FADD.FTZ R90, R35, R90 ;  /* 0x0000005a235a7221 */ /* 0x000fe20000010000 */
[----:B------:R-:W-:Y:S01]  /*6a30*/  F2FP.PACK_AB R5, R72, R73 ;  /* 0x000000494805723e */ /* 0x000fe200000000ff */
[----:B------:R-:W1:Y:S01]  /*6a40*/  MUFU.EX2 R108, R108 ;  /* 0x0000006c006c7308 */ /* 0x000e620000000800 */
[----:B------:R-:W-:Y:S01]  /*6a50*/  F2FP.PACK_AB R6, R66, R67 ;  /* 0x000000434206723e */ /* 0x000fe200000000ff */
[----:B---3--:R-:W-:Y:S01]  /*6a60*/  FADD.FTZ R96, R105, R96 ;  /* 0x0000006069607221 */ /* 0x008fe20000010000 */
[----:B------:R-:W-:Y:S01]  /*6a70*/  F2FP.PACK_AB R7, R62, R65 ;  /* 0x000000413e07723e */ /* 0x000fe200000000ff */
[----:B------:R-:W-:Y:S02]  /*6a80*/  FADD.FTZ R86, R98, R86 ;  /* 0x0000005662567221 */ /* 0x000fe40000010000 */
[----:B------:R-:W-:-:S02]  /*6a90*/  FADD.FTZ R99, R58, R99 ;  /* 0x000000633a637221 */ /* 0x000fc40000010000 */
[----:B------:R-:W3:Y:S01]  /*6aa0*/  MUFU.EX2 R112, R112 ;  /* 0x0000007000707308 */ /* 0x000ee20000000800 */
[----:B--2---:R-:W-:Y:S01]  /*6ab0*/  FADD.FTZ R96, R102, R96 ;  /* 0x0000006066607221 */ /* 0x004fe20000010000 */
[C---:B------:R-:W-:Y:S01]  /*6ac0*/  HMMA.16816.F32 R160, R4.reuse, R12, R160 ;  /* 0x0000000c04a0723c */ /* 0x040fe200000018a0 */
[----:B------:R-:W-:Y:S02]  /*6ad0*/  FADD.FTZ R90, R34, R90 ;  /* 0x0000005a225a7221 */ /* 0x000fe40000010000 */
[----:B------:R-:W-:Y:S02]  /*6ae0*/  FADD.FTZ R86, R101, R86 ;  /* 0x0000005665567221 */ /* 0x000fe40000010000 */
[----:B------:R-:W-:Y:S01]  /*6af0*/  FFMA.FTZ R170, R170, c[0x0][0x23c], -R122 ;  /* 0x00008f00aaaa7a23 */ /* 0x000fe2000001087a */
[----:B------:R-:W2:Y:S01]  /*6b00*/  MUFU.EX2 R115, R115 ;  /* 0x0000007300737308 */ /* 0x000ea20000000800 */
[----:B-1----:R-:W-:Y:S01]  /*6b10*/  FADD.FTZ R96, R108, R96 ;  /* 0x000000606c607221 */ /* 0x002fe20000010000 */
[----:B------:R-:W-:Y:S01]  /*6b20*/  HMMA.16816.F32 R144, R4, R8, R144 ;  /* 0x000000080490723c */ /* 0x000fe20000001890 */
[----:B------:R-:W-:-:S02]  /*6b30*/  FFMA.FTZ R166, R166, c[0x0][0x23c], -R122 ;  /* 0x00008f00a6a67a23 */ /* 0x000fc4000001087a */
[--C-:B------:R-:W-:Y:S02]  /*6b40*/  FFMA.FTZ R169, R169, c[0x0][0x23c], -R122.reuse ;  /* 0x00008f00a9a97a23 */ /* 0x100fe4000001087a */
[----:B------:R-:W-:Y:S01]  /*6b50*/  FFMA.FTZ R168, R168, c[0x0][0x23c], -R122 ;  /* 0x00008f00a8a87a23 */ /* 0x000fe2000001087a */
[----:B------:R-:W1:Y:S01]  /*6b60*/  MUFU.EX2 R118, R118 ;  /* 0x0000007600767308 */ /* 0x000e620000000800 */
[----:B---3--:R-:W-:Y:S01]  /*6b70*/  FADD.FTZ R96, R112, R96 ;  /* 0x0000006070607221 */ /* 0x008fe20000010000 */
[C---:B------:R-:W-:Y:S01]  /*6b80*/  HMMA.16816.F32 R148, R4.reuse, R14, R148 ;  /* 0x0000000e0494723c */ /* 0x040fe20000001894 */
[----:B------:R-:W3:Y:S01]  /*6b90*/  LDSM.16.MT88.4 R12, [R212+0x4c00] ;  /* 0x004c0000d40c783b */ /* 0x000ee20000004200 */
[--C-:B------:R-:W-:Y:S02]  /*6ba0*/  FFMA.FTZ R131, R131, c[0x0][0x23c], -R111.reuse ;  /* 0x00008f0083837a23 */ /* 0x100fe4000001086f */
[--C-:B------:R-:W-:Y:S02]  /*6bb0*/  FFMA.FTZ R128, R128, c[0x0][0x23c], -R111.reuse ;  /* 0x00008f0080807a23 */ /* 0x100fe4000001086f */
[----:B------:R-:W4:Y:S01]  /*6bc0*/  MUFU.EX2 R121, R121 ;  /* 0x0000007900797308 */ /* 0x000f220000000800 */
[--C-:B------:R-:W-:Y:S01]  /*6bd0*/  FFMA.FTZ R127, R127, c[0x0][0x23c], -R111.reuse ;  /* 0x00008f007f7f7a23 */ /* 0x100fe2000001086f */
[----:B------:R-:W-:Y:S01]  /*6be0*/  HMMA.16816.F32 R132, R4, R10, R132 ;  /* 0x0000000a0484723c */ /* 0x000fe20000001884 */
[----:B------:R-:W5:Y:S01]  /*6bf0*/  LDSM.16.MT88.4 R8, [R211+0x4c00] ;  /* 0x004c0000d308783b */ /* 0x000f620000004200 */
[----:B------:R-:W-:-:S02]  /*6c00*/  FFMA.FTZ R124, R124, c[0x0][0x23c], -R111 ;  /* 0x00008f007c7c7a23 */ /* 0x000fc4000001086f */
[----:B------:R-:W-:Y:S02]  /*6c10*/  FADD.FTZ R99, R57, R99 ;  /* 0x0000006339637221 */ /* 0x000fe40000010000 */
[----:B------:R-:W4:Y:S01]  /*6c20*/  MUFU.EX2 R123, R123 ;  /* 0x0000007b007b7308 */ /* 0x000f220000000800 */
[----:B------:R-:W-:Y:S01]  /*6c30*/  F2FP.PACK_AB R4, R84, R85 ;  /* 0x000000555404723e */ /* 0x000fe200000000ff */
[----:B------:R-:W-:Y:S01]  /*6c40*/  FADD.FTZ R90, R33, R90 ;  /* 0x0000005a215a7221 */ /* 0x000fe20000010000 */
[----:B------:R-:W-:Y:S01]  /*6c50*/  F2FP.PACK_AB R5, R102, R105 ;  /* 0x000000696605723e */ /* 0x000fe200000000ff */
[----:B--2---:R-:W-:Y:S01]  /*6c60*/  FADD.FTZ R86, R115, R86 ;  /* 0x0000005673567221 */ /* 0x004fe20000010000 */
[----:B------:R-:W-:Y:S01]  /*6c70*/  F2FP.PACK_AB R6, R101, R98 ;  /* 0x000000626506723e */ /* 0x000fe200000000ff */
[----:B------:R-:W-:Y:S01]  /*6c80*/  FADD.FTZ R99, R56, R99 ;  /* 0x0000006338637221 */ /* 0x000fe20000010000 */
[----:B------:R-:W-:Y:S01]  /*6c90*/  F2FP.PACK_AB R7, R112, R108 ;  /* 0x0000006c7007723e */ /* 0x000fe200000000ff */
[----:B------:R-:W2:Y:S01]  /*6ca0*/  MUFU.EX2 R126, R126 ;  /* 0x0000007e007e7308 */ /* 0x000ea20000000800 */
[----:B------:R-:W-:-:S02]  /*6cb0*/  FADD.FTZ R90, R32, R90 ;  /* 0x0000005a205a7221 */ /* 0x000fc40000010000 */
[----:B-1----:R-:W-:Y:S02]  /*6cc0*/  FADD.FTZ R86, R118, R86 ;  /* 0x0000005676567221 */ /* 0x002fe40000010000 */
[----:B------:R-:W-:Y:S01]  /*6cd0*/  FADD.FTZ R99, R55, R99 ;  /* 0x0000006337637221 */ /* 0x000fe20000010000 */
[C---:B------:R-:W-:Y:S01]  /*6ce0*/  HMMA.16816.F32 R156, R4.reuse, R20, R156 ;  /* 0x00000014049c723c */ /* 0x040fe2000000189c */
[----:B------:R-:W-:Y:S01]  /*6cf0*/  FADD.FTZ R90, R31, R90 ;  /* 0x0000005a1f5a7221 */ /* 0x000fe20000010000 */
[----:B------:R-:W1:Y:S01]  /*6d00*/  MUFU.EX2 R125, R125 ;  /* 0x0000007d007d7308 */ /* 0x000e620000000800 */
[----:B----4-:R-:W-:Y:S02]  /*6d10*/  FADD.FTZ R86, R121, R86 ;  /* 0x0000005679567221 */ /* 0x010fe40000010000 */
[----:B------:R-:W-:Y:S02]  /*6d20*/  FADD.FTZ R99, R54, R99 ;  /* 0x0000006336637221 */ /* 0x000fe40000010000 */
[----:B------:R-:W-:Y:S01]  /*6d30*/  FADD.FTZ R90, R30, R90 ;  /* 0x0000005a1e5a7221 */ /* 0x000fe20000010000 */
[----:B------:R-:W-:Y:S01]  /*6d40*/  HMMA.16816.F32 R140, R4, R16, R140 ;  /* 0x00000010048c723c */ /* 0x000fe2000000188c */
[----:B------:R-:W-:Y:S01]  /*6d50*/  FADD.FTZ R86, R123, R86 ;  /* 0x000000567b567221 */ /* 0x000fe20000010000 */
[----:B------:R-:W4:Y:S01]  /*6d60*/  MUFU.EX2 R130, R130 ;  /* 0x0000008200827308 */ /* 0x000f220000000800 */
[----:B--2---:R-:W-:-:S02]  /*6d70*/  FADD.FTZ R96, R126, R96 ;  /* 0x000000607e607221 */ /* 0x004fc40000010000 */
[----:B------:R-:W-:Y:S02]  /*6d80*/  FADD.FTZ R99, R53, R99 ;  /* 0x0000006335637221 */ /* 0x000fe40000010000 */
[----:B------:R-:W-:Y:S01]  /*6d90*/  FADD.FTZ R90, R29, R90 ;  /* 0x0000005a1d5a7221 */ /* 0x000fe20000010000 */
[C---:B------:R-:W-:Y:S01]  /*6da0*/  HMMA.16816.F32 R152, R4.reuse, R22, R152 ;  /* 0x000000160498723c */ /* 0x040fe20000001898 */
[----:B------:R-:W-:Y:S01]  /*6db0*/  FADD.FTZ R99, R52, R99 ;  /* 0x0000006334637221 */ /* 0x000fe20000010000 */
[----:B------:R-:W2:Y:S01]  /*6dc0*/  MUFU.EX2 R164, R164 ;  /* 0x000000a400a47308 */ /* 0x000ea20000000800 */
[----:B-1----:R-:W-:Y:S02]  /*6dd0*/  FADD.FTZ R96, R125, R96 ;  /* 0x000000607d607221 */ /* 0x002fe40000010000 */
[----:B------:R-:W-:Y:S02]  /*6de0*/  FADD.FTZ R90, R28, R90 ;  /* 0x0000005a1c5a7221 */ /* 0x000fe40000010000 */
[----:B------:R-:W-:Y:S01]  /*6df0*/  FADD.FTZ R99, R51, R99 ;  /* 0x0000006333637221 */ /* 0x000fe20000010000 */
[----:B------:R-:W-:Y:S01]  /*6e00*/  HMMA.16816.F32 R136, R4, R18, R136 ;  /* 0x000000120488723c */ /* 0x000fe20000001888 */
[----:B------:R-:W-:Y:S01]  /*6e10*/  FFMA.FTZ R120, R120, c[0x0][0x23c], -R122 ;  /* 0x00008f0078787a23 */ /* 0x000fe2000001087a */
[----:B------:R-:W1:Y:S01]  /*6e20*/  MUFU.EX2 R172, R172 ;  /* 0x000000ac00ac7308 */ /* 0x000e620000000800 */
[----:B----4-:R-:W-:-:S02]  /*6e30*/  FADD.FTZ R96, R130, R96 ;  /* 0x0000006082607221 */ /* 0x010fc40000010000 */
[----:B------:R-:W-:Y:S02]  /*6e40*/  FADD.FTZ R99, R50, R99 ;  /* 0x0000006332637221 */ /* 0x000fe40000010000 */
[----:B------:R-:W-:Y:S01]  /*6e50*/  F2FP.PACK_AB R4, R60, R63 ;  /* 0x0000003f3c04723e */ /* 0x000fe200000000ff */
[----:B------:R-:W-:Y:S01]  /*6e60*/  FFMA.FTZ R117, R117, c[0x0][0x23c], -R122 ;  /* 0x00008f0075757a23 */ /* 0x000fe2000001087a */
[----:B------:R-:W-:Y:S01]  /*6e70*/  F2FP.PACK_AB R5, R37, R61 ;  /* 0x0000003d2505723e */ /* 0x000fe200000000ff */
[----:B------:R-:W4:Y:S01]  /*6e80*/  MUFU.EX2 R173, R173 ;  /* 0x000000ad00ad7308 */ /* 0x000f220000000800 */
[----:B------:R-:W-:Y:S01]  /*6e90*/  F2FP.PACK_AB R6, R58, R59 ;  /* 0x0000003b3a06723e */ /* 0x000fe200000000ff */
[----:B--2---:R-:W-:Y:S01]  /*6ea0*/  FADD.FTZ R96, R164, R96 ;  /* 0x00000060a4607221 */ /* 0x004fe20000010000 */
[----:B------:R-:W-:Y:S01]  /*6eb0*/  F2FP.PACK_AB R7, R34, R35 ;  /* 0x000000232207723e */ /* 0x000fe200000000ff */
[----:B------:R-:W-:Y:S02]  /*6ec0*/  FADD.FTZ R99, R49, R99 ;  /* 0x0000006331637221 */ /* 0x000fe40000010000 */
[----:B------:R-:W-:-:S02]  /*6ed0*/  FFMA.FTZ R119, R119, c[0x0][0x23c], -R122 ;  /* 0x00008f0077777a23 */ /* 0x000fc4000001087a */
[----:B------:R-:W2:Y:S01]  /*6ee0*/  MUFU.EX2 R175, R175 ;  /* 0x000000af00af7308 */ /* 0x000ea20000000800 */
[----:B-1----:R-:W-:Y:S01]  /*6ef0*/  FADD.FTZ R86, R172, R86 ;  /* 0x00000056ac567221 */ /* 0x002fe20000010000 */
[C---:B------:R-:W-:Y:S01]  /*6f00*/  HMMA.16816.F32 R160, R4.reuse, R20, R160 ;  /* 0x0000001404a0723c */ /* 0x040fe200000018a0 */
[----:B------:R-:W-:Y:S02]  /*6f10*/  FFMA.FTZ R237, R116, c[0x0][0x23c], -R122 ;  /* 0x00008f0074ed7a23 */ /* 0x000fe4000001087a */
[--C-:B------:R-:W-:Y:S02]  /*6f20*/  FFMA.FTZ R113, R113, c[0x0][0x23c], -R111.reuse ;  /* 0x00008f0071717a23 */ /* 0x100fe4000001086f */
[--C-:B------:R-:W-:Y:S01]  /*6f30*/  FFMA.FTZ R110, R110, c[0x0][0x23c], -R111.reuse ;  /* 0x00008f006e6e7a23 */ /* 0x100fe2000001086f */
[----:B------:R-:W1:Y:S01]  /*6f40*/  MUFU.EX2 R176, R176 ;  /* 0x000000b000b07308 */ /* 0x000e620000000800 */
[----:B----4-:R-:W-:Y:S01]  /*6f50*/  FADD.FTZ R86, R173, R86 ;  /* 0x00000056ad567221 */ /* 0x010fe20000010000 */
[----:B------:R-:W-:Y:S01]  /*6f60*/  HMMA.16816.F32 R148, R4, R22, R148 ;  /* 0x000000160494723c */ /* 0x000fe20000001894 */
[----:B------:R-:W4:Y:S01]  /*6f70*/  LDSM.16.MT88.4 R20, [R212+0x5000] ;  /* 0x00500000d414783b */ /* 0x000f220000004200 */
[----:B------:R-:W-:-:S02]  /*6f80*/  FFMA.FTZ R236, R103, c[0x0][0x23c], -R111 ;  /* 0x00008f0067ec7a23 */ /* 0x000fc4000001086f */
[----:B------:R-:W-:Y:S02]  /*6f90*/  FADD.FTZ R99, R48, R99 ;  /* 0x0000006330637221 */ /* 0x000fe40000010000 */
[----:B------:R-:W3:Y:S01]  /*6fa0*/  MUFU.EX2 R184, R184 ;  /* 0x000000b800b87308 */ /* 0x000ee20000000800 */
[----:B--2---:R-:W-:Y:S01]  /*6fb0*/  FADD.FTZ R86, R175, R86 ;  /* 0x00000056af567221 */ /* 0x004fe20000010000 */
[----:B------:R-:W-:Y:S01]  /*6fc0*/  HMMA.16816.F32 R144, R4, R16, R144 ;  /* 0x000000100490723c */ /* 0x000fe20000001890 */
[----:B------:R-:W-:-:S04]  /*6fd0*/  FADD.FTZ R99, R47, R99 ;  /* 0x000000632f637221 */ /* 0x000fc80000010000 */
[----:B------:R-:W-:Y:S01]  /*6fe0*/  FADD.FTZ R99, R46, R99 ;  /* 0x000000632e637221 */ /* 0x000fe20000010000 */
[----:B------:R-:W2:Y:S01]  /*6ff0*/  MUFU.EX2 R179, R179 ;  /* 0x000000b300b37308 */ /* 0x000ea20000000800 */
[----:B-1----:R-:W-:Y:S01]  /*7000*/  FADD.FTZ R86, R176, R86 ;  /* 0x00000056b0567221 */ /* 0x002fe20000010000 */
[----:B------:R-:W-:Y:S01]  /*7010*/  HMMA.16816.F32 R132, R4, R18, R132 ;  /* 0x000000120484723c */ /* 0x000fe20000001884 */
[----:B------:R-:W1:Y:S05]  /*7020*/  LDSM.16.MT88.4 R16, [R211+0x5000] ;  /* 0x00500000d310783b */ /* 0x000e6a0000004200 */
[----:B------:R-:W5:Y:S01]  /*7030*/  MUFU.EX2 R188, R188 ;  /* 0x000000bc00bc7308 */ /* 0x000f620000000800 */
[----:B------:R-:W-:Y:S01]  /*7040*/  F2FP.PACK_AB R4, R118, R115 ;  /* 0x000000737604723e */ /* 0x000fe200000000ff */
[----:B---3--:R-:W-:Y:S01]  /*7050*/  FADD.FTZ R96, R184, R96 ;  /* 0x00000060b8607221 */ /* 0x008fe20000010000 */
[----:B------:R-:W-:-:S02]  /*7060*/  F2FP.PACK_AB R5, R125, R126 ;  /* 0x0000007e7d05723e */ /* 0x000fc400000000ff */
[----:B------:R-:W-:Y:S02]  /*7070*/  F2FP.PACK_AB R6, R123, R121 ;  /* 0x000000797b06723e */ /* 0x000fe400000000ff */
[----:B------:R-:W-:Y:S01]  /*7080*/  F2FP.PACK_AB R7, R164, R130 ;  /* 0x00000082a407723e */ /* 0x000fe200000000ff */
[----:B------:R-:W3:Y:S01]  /*7090*/  MUFU.EX2 R189, R189 ;  /* 0x000000bd00bd7308 */ /* 0x000ee20000000800 */
[----:B--2---:R-:W-:-:S05]  /*70a0*/  FADD.FTZ R96, R179, R96 ;  /* 0x00000060b3607221 */ /* 0x004fca0000010000 */
[----:B------:R-:W-:Y:S02]  /*70b0*/  HMMA.16816.F32 R156, R4, R12, R156 ;  /* 0x0000000c049c723c */ /* 0x000fe4000000189c */
[----:B------:R-:W2:Y:S01]  /*70c0*/  MUFU.EX2 R27, R27 ;  /* 0x0000001b001b7308 */ /* 0x000ea20000000800 */
[----:B-----5:R-:W-:-:S05]  /*70d0*/  FADD.FTZ R96, R188, R96 ;  /* 0x00000060bc607221 */ /* 0x020fca0000010000 */
[----:B------:R-:W-:Y:S02]  /*70e0*/  HMMA.16816.F32 R152, R4, R14, R152 ;  /* 0x0000000e0498723c */ /* 0x000fe40000001898 */
[----:B------:R-:W5:Y:S01]  /*70f0*/  MUFU.EX2 R26, R26 ;  /* 0x0000001a001a7308 */ /* 0x000f620000000800 */
[----:B---3--:R-:W-:-:S05]  /*7100*/  FADD.FTZ R96, R189, R96 ;  /* 0x00000060bd607221 */ /* 0x008fca0000010000 */
[----:B------:R-:W-:Y:S02]  /*7110*/  HMMA.16816.F32 R140, R4, R8, R140 ;  /* 0x00000008048c723c */ /* 0x000fe4000000188c */
[----:B------:R-:W3:Y:S01]  /*7120*/  MUFU.EX2 R190, R190 ;  /* 0x000000be00be7308 */ /* 0x000ee20000000800 */
[----:B--2---:R-:W-:-:S05]  /*7130*/  FADD.FTZ R90, R27, R90 ;  /* 0x0000005a1b5a7221 */ /* 0x004fca0000010000 */
[----:B------:R-:W-:Y:S02]  /*7140*/  HMMA.16816.F32 R136, R4, R10, R136 ;  /* 0x0000000a0488723c */ /* 0x000fe40000001888 */
[----:B------:R-:W2:Y:S01]  /*7150*/  MUFU.EX2 R187, R187 ;  /* 0x000000bb00bb7308 */ /* 0x000ea20000000800 */
[----:B-----5:R-:W-:-:S04]  /*7160*/  FADD.FTZ R90, R26, R90 ;  /* 0x0000005a1a5a7221 */ /* 0x020fc80000010000 */
[----:B------:R-:W-:Y:S02]  /*7170*/  F2FP.PACK_AB R4, R56, R57 ;  /* 0x000000393804723e */ /* 0x000fe400000000ff */
[----:B------:R-:W-:Y:S01]  /*7180*/  F2FP.PACK_AB R5, R32, R33 ;  /* 0x000000212005723e */ /* 0x000fe200000000ff */
[----:B------:R-:W5:Y:S01]  /*7190*/  MUFU.EX2 R186, R186 ;  /* 0x000000ba00ba7308 */ /* 0x000f620000000800 */
[----:B------:R-:W-:Y:S01]  /*71a0*/  F2FP.PACK_AB R6, R54, R55 ;  /* 0x000000373606723e */ /* 0x000fe200000000ff */
[----:B---3--:R-:W-:Y:S01]  /*71b0*/  FADD.FTZ R86, R190, R86 ;  /* 0x00000056be567221 */ /* 0x008fe20000010000 */
[----:B------:R-:W-:-:S05]  /*71c0*/  F2FP.PACK_AB R7, R30, R31 ;  /* 0x0000001f1e07723e */ /* 0x000fca00000000ff */
[----:B------:R-:W3:Y:S01]  /*71d0*/  MUFU.EX2 R185, R185 ;  /* 0x000000b900b97308 */ /* 0x000ee20000000800 */
[----:B--2---:R-:W-:Y:S01]  /*71e0*/  FADD.FTZ R86, R187, R86 ;  /* 0x00000056bb567221 */ /* 0x004fe20000010000 */
[C---:B------:R-:W-:Y:S06]  /*71f0*/  HMMA.16816.F32 R160, R4.reuse, R12, R160 ;  /* 0x0000000c04a0723c */ /* 0x040fec00000018a0 */
[----:B------:R-:W2:Y:S01]  /*7200*/  MUFU.EX2 R177, R177 ;  /* 0x000000b100b17308 */ /* 0x000ea20000000800 */
[----:B-----5:R-:W-:Y:S01]  /*7210*/  FADD.FTZ R86, R186, R86 ;  /* 0x00000056ba567221 */ /* 0x020fe20000010000 */
[C---:B------:R-:W-:Y:S01]  /*7220*/  HMMA.16816.F32 R148, R4.reuse, R14, R148 ;  /* 0x0000000e0494723c */ /* 0x040fe20000001894 */
[----:B------:R-:W5:Y:S05]  /*7230*/  LDSM.16.MT88.4 R12, [R212+0x5400] ;  /* 0x00540000d40c783b */ /* 0x000f6a0000004200 */
[----:B------:R-:W1:Y:S01]  /*7240*/  MUFU.EX2 R174, R174 ;  /* 0x000000ae00ae7308 */ /* 0x000e620000000800 */
[----:B---3--:R-:W-:Y:S01]  /*7250*/  FADD.FTZ R86, R185, R86 ;  /* 0x00000056b9567221 */ /* 0x008fe20000010000 */
[C---:B------:R-:W-:Y:S06]  /*7260*/  HMMA.16816.F32 R144, R4.reuse, R8, R144 ;  /* 0x000000080490723c */ /* 0x040fec0000001890 */
[----:B------:R-:W3:Y:S01]  /*7270*/  MUFU.EX2 R171, R171 ;  /* 0x000000ab00ab7308 */ /* 0x000ee20000000800 */
[----:B--2---:R-:W-:Y:S01]  /*7280*/  FADD.FTZ R96, R177, R96 ;  /* 0x00000060b1607221 */ /* 0x004fe20000010000 */
[----:B------:R-:W-:Y:S01]  /*7290*/  HMMA.16816.F32 R132, R4, R10, R132 ;  /* 0x0000000a0484723c */ /* 0x000fe20000001884 */
[----:B------:R-:W2:Y:S05]  /*72a0*/  LDSM.16.MT88.4 R8, [R211+0x5400] ;  /* 0x00540000d308783b */ /* 0x000eaa0000004200 */
[----:B------:R-:W4:Y:S01]  /*72b0*/  MUFU.EX2 R167, R167 ;  /* 0x000000a700a77308 */ /* 0x000f220000000800 */
[----:B------:R-:W-:Y:S01]  /*72c0*/  F2FP.PACK_AB R4, R173, R172 ;  /* 0x000000acad04723e */ /* 0x000fe200000000ff */
[----:B-1----:R-:W-:Y:S01]  /*72d0*/  FADD.FTZ R96, R174, R96 ;  /* 0x00000060ae607221 */ /* 0x002fe20000010000 */
[----:B------:R-:W-:-:S02]  /*72e0*/  F2FP.PACK_AB R5, R179, R184 ;  /* 0x000000b8b305723e */ /* 0x000fc400000000ff */
[----:B------:R-:W-:Y:S02]  /*72f0*/  F2FP.PACK_AB R6, R176, R175 ;  /* 0x000000afb006723e */ /* 0x000fe400000000ff */
[----:B------:R-:W-:Y:S01]  /*7300*/  F2FP.PACK_AB R7, R189, R188 ;  /* 0x000000bcbd07723e */ /* 0x000fe200000000ff */
[----:B------:R-:W1:Y:S01]  /*7310*/  MUFU.EX2 R25, R25 ;  /* 0x0000001900197308 */ /* 0x000e620000000800 */
[----:B---3--:R-:W-:-:S05]  /*7320*/  FADD.FTZ R96, R171, R96 ;  /* 0x00000060ab607221 */ /* 0x008fca0000010000 */
[----:B----4-:R-:W-:Y:S02]  /*7330*/  HMMA.16816.F32 R156, R4, R20, R156 ;  /* 0x00000014049c723c */ /* 0x010fe4000000189c */
[----:B------:R-:W3:Y:S01]  /*7340*/  MUFU.EX2 R24, R24 ;  /* 0x0000001800187308 */ /* 0x000ee20000000800 */
[----:B------:R-:W-:-:S05]  /*7350*/  FADD.FTZ R96, R167, R96 ;  /* 0x00000060a7607221 */ /* 0x000fca0000010000 */
[----:B------:R-:W-:Y:S02]  /*7360*/  HMMA.16816.F32 R152, R4, R22, R152 ;  /* 0x000000160498723c */ /* 0x000fe40000001898 */
[----:B------:R-:W4:Y:S01]  /*7370*/  MUFU.EX2 R71, R71 ;  /* 0x0000004700477308 */ /* 0x000f220000000800 */
[----:B-1----:R-:W-:-:S05]  /*7380*/  FADD.FTZ R90, R25, R90 ;  /* 0x0000005a195a7221 */ /* 0x002fca0000010000 */
[----:B------:R-:W-:Y:S02]  /*7390*/  HMMA.16816.F32 R140, R4, R16, R140 ;  /* 0x00000010048c723c */ /* 0x000fe4000000188c */
[----:B------:R-:W1:Y:S01]  /*73a0*/  MUFU.EX2 R114, R114 ;  /* 0x0000007200727308 */ /* 0x000e620000000800 */
[----:B---3--:R-:W-:-:S05]  /*73b0*/  FADD.FTZ R90, R24, R90 ;  /* 0x0000005a185a7221 */ /* 0x008fca0000010000 */
[----:B------:R-:W-:Y:S02]  /*73c0*/  HMMA.16816.F32 R136, R4, R18, R136 ;  /* 0x000000120488723c */ /* 0x000fe40000001888 */
[----:B------:R-:W3:Y:S01]  /*73d0*/  MUFU.EX2 R170, R170 ;  /* 0x000000aa00aa7308 */ /* 0x000ee20000000800 */
[----:B----4-:R-:W-:-:S04]  /*73e0*/  FADD.FTZ R90, R71, R90 ;  /* 0x0000005a475a7221 */ /* 0x010fc80000010000 */
[----:B------:R-:W-:Y:S02]  /*73f0*/  F2FP.PACK_AB R4, R52, R53 ;  /* 0x000000353404723e */ /* 0x000fe400000000ff */
[----:B------:R-:W-:Y:S01]  /*7400*/  F2FP.PACK_AB R5, R28, R29 ;  /* 0x0000001d1c05723e */ /* 0x000fe200000000ff */
[----:B------:R-:W4:Y:S01]  /*7410*/  MUFU.EX2 R166, R166 ;  /* 0x000000a600a67308 */ /* 0x000f220000000800 */
[----:B------:R-:W-:Y:S01]  /*7420*/  F2FP.PACK_AB R6, R50, R51 ;  /* 0x000000333206723e */ /* 0x000fe200000000ff */
[----:B-1----:R-:W-:Y:S01]  /*7430*/  FADD.FTZ R90, R114, R90 ;  /* 0x0000005a725a7221 */ /* 0x002fe20000010000 */
[----:B------:R-:W-:-:S05]  /*7440*/  F2FP.PACK_AB R7, R26, R27 ;  /* 0x0000001b1a07723e */ /* 0x000fca00000000ff */
[----:B------:R-:W1:Y:S01]  /*7450*/  MUFU.EX2 R169, R169 ;  /* 0x000000a900a97308 */ /* 0x000e620000000800 */
[----:B---3--:R-:W-:Y:S01]  /*7460*/  FADD.FTZ R86, R170, R86 ;  /* 0x00000056aa567221 */ /* 0x008fe20000010000 */
[C---:B------:R-:W-:Y:S06]  /*7470*/  HMMA.16816.F32 R160, R4.reuse, R20, R160 ;  /* 0x0000001404a0723c */ /* 0x040fec00000018a0 */
[----:B------:R-:W3:Y:S01]  /*7480*/  MUFU.EX2 R168, R168 ;  /* 0x000000a800a87308 */ /* 0x000ee20000000800 */
[----:B----4-:R-:W-:Y:S01]  /*7490*/  FADD.FTZ R86, R166, R86 ;  /* 0x00000056a6567221 */ /* 0x010fe20000010000 */
[C---:B------:R-:W-:Y:S01]  /*74a0*/  HMMA.16816.F32 R148, R4.reuse, R22, R148 ;  /* 0x000000160494723c */ /* 0x040fe20000001894 */
[----:B------:R-:W4:Y:S05]  /*74b0*/  LDSM.16.MT88.4 R20, [R212+0x5800] ;  /* 0x00580000d414783b */ /* 0x000f2a0000004200 */
[----:B------:R-:W2:Y:S01]  /*74c0*/  MUFU.EX2 R131, R131 ;  /* 0x0000008300837308 */ /* 0x000ea20000000800 */
[----:B-1----:R-:W-:Y:S01]  /*74d0*/  FADD.FTZ R86, R169, R86 ;  /* 0x00000056a9567221 */ /* 0x002fe20000010000 */
[C---:B------:R-:W-:Y:S06]  /*74e0*/  HMMA.16816.F32 R144, R4.reuse, R16, R144 ;  /* 0x000000100490723c */ /* 0x040fec0000001890 */
[----:B------:R-:W1:Y:S01]  /*74f0*/  MUFU.EX2 R128, R128 ;  /* 0x0000008000807308 */ /* 0x000e620000000800 */
[----:B---3--:R-:W-:Y:S01]  /*7500*/  FADD.FTZ R86, R168, R86 ;  /* 0x00000056a8567221 */ /* 0x008fe20000010000 */
[----:B------:R-:W-:Y:S01]  /*7510*/  HMMA.16816.F32 R132, R4, R18, R132 ;  /* 0x000000120484723c */ /* 0x000fe20000001884 */
[----:B------:R-:W3:Y:S05]  /*7520*/  LDSM.16.MT88.4 R16, [R211+0x5800] ;  /* 0x00580000d310783b */ /* 0x000eea0000004200 */
[----:B------:R-:W4:Y:S01]  /*7530*/  MUFU.EX2 R127, R127 ;  /* 0x0000007f007f7308 */ /* 0x000f220000000800 */
[----:B------:R-:W-:Y:S01]  /*7540*/  F2FP.PACK_AB R4, R187, R190 ;  /* 0x000000bebb04723e */ /* 0x000fe200000000ff */
[----:B--2---:R-:W-:Y:S01]  /*7550*/  FADD.FTZ R96, R131, R96 ;  /* 0x0000006083607221 */ /* 0x004fe20000010000 */
[----:B------:R-:W-:-:S02]  /*7560*/  F2FP.PACK_AB R5, R174, R177 ;  /* 0x000000b1ae05723e */ /* 0x000fc400000000ff */
[----:B------:R-:W-:Y:S02]  /*7570*/  F2FP.PACK_AB R6, R185, R186 ;  /* 0x000000bab906723e */ /* 0x000fe400000000ff */
[----:B------:R-:W-:Y:S01]  /*7580*/  F2FP.PACK_AB R7, R167, R171 ;  /* 0x000000aba707723e */ /* 0x000fe200000000ff */
[----:B------:R-:W2:Y:S01]  /*7590*/  MUFU.EX2 R124, R124 ;  /* 0x0000007c007c7308 */ /* 0x000ea20000000800 */
[----:B-1----:R-:W-:-:S05]  /*75a0*/  FADD.FTZ R96, R128, R96 ;  /* 0x0000006080607221 */ /* 0x002fca0000010000 */
[----:B-----5:R-:W-:Y:S02]  /*75b0*/  HMMA.16816.F32 R156, R4, R12, R156 ;  /* 0x0000000c049c723c */ /* 0x020fe4000000189c */
[----:B------:R-:W1:Y:S01]  /*75c0*/  MUFU.EX2 R45, R45 ;  /* 0x0000002d002d7308 */ /* 0x000e620000000800 */
[----:B----4-:R-:W-:-:S05]  /*75d0*/  FADD.FTZ R96, R127, R96 ;  /* 0x000000607f607221 */ /* 0x010fca0000010000 */
[----:B------:R-:W-:Y:S02]  /*75e0*/  HMMA.16816.F32 R152, R4, R14, R152 ;  /* 0x0000000e0498723c */ /* 0x000fe40000001898 */
[----:B------:R-:W4:Y:S01]  /*75f0*/  MUFU.EX2 R44, R44 ;  /* 0x0000002c002c7308 */ /* 0x000f220000000800 */
[----:B--2---:R-:W-:-:S05]  /*7600*/  FADD.FTZ R96, R124, R96 ;  /* 0x000000607c607221 */ /* 0x004fca0000010000 */
[----:B------:R-:W-:Y:S02]  /*7610*/  HMMA.16816.F32 R140, R4, R8, R140 ;  /* 0x00000008048c723c */ /* 0x000fe4000000188c */
[----:B------:R-:W2:Y:S01]  /*7620*/  MUFU.EX2 R43, R43 ;  /* 0x0000002b002b7308 */ /* 0x000ea20000000800 */
[----:B-1----:R-:W-:-:S05]  /*7630*/  FADD.FTZ R99, R45, R99 ;  /* 0x000000632d637221 */ /* 0x002fca0000010000 */
[----:B------:R-:W-:Y:S02]  /*7640*/  HMMA.16816.F32 R136, R4, R10, R136 ;  /* 0x0000000a0488723c */ /* 0x000fe40000001888 */
[----:B------:R-:W1:Y:S01]  /*7650*/  MUFU.EX2 R42, R42 ;  /* 0x0000002a002a7308 */ /* 0x000e620000000800 */
[----:B----4-:R-:W-:-:S04]  /*7660*/  FADD.FTZ R99, R44, R99 ;  /* 0x000000632c637221 */ /* 0x010fc80000010000 */
[----:B------:R-:W-:Y:S02]  /*7670*/  F2FP.PACK_AB R4, R48, R49 ;  /* 0x000000313004723e */ /* 0x000fe400000000ff */
[----:B------:R-:W-:Y:S01]  /*7680*/  F2FP.PACK_AB R5, R24, R25 ;  /* 0x000000191805723e */ /* 0x000fe200000000ff */
[----:B------:R-:W4:Y:S01]  /*7690*/  MUFU.EX2 R165, R165 ;  /* 0x000000a500a57308 */ /* 0x000f220000000800 */
[----:B------:R-:W-:Y:S01]  /*76a0*/  F2FP.PACK_AB R6, R46, R47 ;  /* 0x0000002f2e06723e */ /* 0x000fe200000000ff */
[----:B--2---:R-:W-:Y:S01]  /*76b0*/  FADD.FTZ R99, R43, R99 ;  /* 0x000000632b637221 */ /* 0x004fe20000010000 */
[----:B------:R-:W-:-:S05]  /*76c0*/  F2FP.PACK_AB R7, R114, R71 ;  /* 0x000000477207723e */ /* 0x000fca00000000ff */
[----:B------:R-:W2:Y:S01]  /*76d0*/  MUFU.EX2 R191, R191 ;  /* 0x000000bf00bf7308 */ /* 0x000ea20000000800 */
[----:B-1----:R-:W-:Y:S01]  /*76e0*/  FADD.FTZ R99, R42, R99 ;  /* 0x000000632a637221 */ /* 0x002fe20000010000 */
[C---:B------:R-:W-:Y:S06]  /*76f0*/  HMMA.16816.F32 R160, R4.reuse, R12, R160 ;  /* 0x0000000c04a0723c */ /* 0x040fec00000018a0 */
[----:B------:R-:W1:Y:S01]  /*7700*/  MUFU.EX2 R178, R178 ;  /* 0x000000b200b27308 */ /* 0x000e620000000800 */
[----:B----4-:R-:W-:Y:S01]  /*7710*/  FADD.FTZ R90, R165, R90 ;  /* 0x0000005aa55a7221 */ /* 0x010fe20000010000 */
[C---:B------:R-:W-:Y:S06]  /*7720*/  HMMA.16816.F32 R144, R4.reuse, R8, R144 ;  /* 0x000000080490723c */ /* 0x040fec0000001890 */
[----:B------:R-:W4:Y:S01]  /*7730*/  MUFU.EX2 R129, R129 ;  /* 0x0000008100817308 */ /* 0x000f220000000800 */
[----:B--2---:R-:W-:Y:S01]  /*7740*/  FADD.FTZ R90, R191, R90 ;  /* 0x0000005abf5a7221 */ /* 0x004fe20000010000 */
[C---:B------:R-:W-:Y:S01]  /*7750*/  HMMA.16816.F32 R148, R4.reuse, R14, R148 ;  /* 0x0000000e0494723c */ /* 0x040fe20000001894 */
[----:B------:R-:W2:Y:S05]  /*7760*/  LDSM.16.MT88.4 R12, [R212+0x5c00] ;  /* 0x005c0000d40c783b */ /* 0x000eaa0000004200 */
[----:B------:R-:W5:Y:S01]  /*7770*/  MUFU.EX2 R120, R120 ;  /* 0x0000007800787308 */ /* 0x000f620000000800 */
[----:B-1----:R-:W-:Y:S01]  /*7780*/  FADD.FTZ R90, R178, R90 ;  /* 0x0000005ab25a7221 */ /* 0x002fe20000010000 */
[----:B------:R-:W-:Y:S01]  /*7790*/  HMMA.16816.F32 R132, R4, R10, R132 ;  /* 0x0000000a0484723c */ /* 0x000fe20000001884 */
[----:B------:R-:W1:Y:S05]  /*77a0*/  LDSM.16.MT88.4 R8, [R211+0x5c00] ;  /* 0x005c0000d308783b */ /* 0x000e6a0000004200 */
[----:B------:R-:W3:Y:S01]  /*77b0*/  MUFU.EX2 R117, R117 ;  /* 0x0000007500757308 */ /* 0x000ee20000000800 */
[----:B------:R-:W-:Y:S01]  /*77c0*/  F2FP.PACK_AB R4, R166, R170 ;  /* 0x000000aaa604723e */ /* 0x000fe200000000ff */
[----:B----4-:R-:W-:Y:S01]  /*77d0*/  FADD.FTZ R90, R129, R90 ;  /* 0x0000005a815a7221 */ /* 0x010fe20000010000 */
[----:B------:R-:W-:-:S02]  /*77e0*/  F2FP.PACK_AB R5, R128, R131 ;  /* 0x000000838005723e */ /* 0x000fc400000000ff */
[----:B------:R-:W-:Y:S02]  /*77f0*/  F2FP.PACK_AB R6, R168, R169 ;  /* 0x000000a9a806723e */ /* 0x000fe400000000ff */
[----:B------:R-:W-:Y:S01]  /*7800*/  F2FP.PACK_AB R7, R124, R127 ;  /* 0x0000007f7c07723e */ /* 0x000fe200000000ff */
[----:B------:R-:W4:Y:S01]  /*7810*/  MUFU.EX2 R119, R119 ;  /* 0x0000007700777308 */ /* 0x000f220000000800 */
[----:B-----5:R-:W-:-:S05]  /*7820*/  FADD.FTZ R86, R120, R86 ;  /* 0x0000005678567221 */ /* 0x020fca0000010000 */
[----:B------:R-:W-:Y:S02]  /*7830*/  HMMA.16816.F32 R156, R4, R20, R156 ;  /* 0x00000014049c723c */ /* 0x000fe4000000189c */
[----:B------:R-:W-:Y:S01]  /*7840*/  MUFU.EX2 R237, R237 ;  /* 0x000000ed00ed7308 */ /* 0x000fe20000000800 */
[----:B---3--:R-:W-:-:S05]  /*7850*/  FADD.FTZ R86, R117, R86 ;  /* 0x0000005675567221 */ /* 0x008fca0000010000 */
[----:B------:R-:W-:Y:S02]  /*7860*/  HMMA.16816.F32 R152, R4, R22, R152 ;  /* 0x000000160498723c */ /* 0x000fe40000001898 */
[----:B------:R-:W3:Y:S01]  /*7870*/  MUFU.EX2 R113, R113 ;  /* 0x0000007100717308 */ /* 0x000ee20000000800 */
[----:B----4-:R-:W-:-:S05]  /*7880*/  FADD.FTZ R86, R119, R86 ;  /* 0x0000005677567221 */ /* 0x010fca0000010000 */
[C---:B------:R-:W-:Y:S02]  /*7890*/  HMMA.16816.F32 R140, R4.reuse, R16, R140 ;  /* 0x00000010048c723c */ /* 0x040fe4000000188c */
[----:B------:R-:W4:Y:S06]  /*78a0*/  MUFU.EX2 R110, R110 ;  /* 0x0000006e006e7308 */ /* 0x000f2c0000000800 */
[----:B------:R-:W-:Y:S02]  /*78b0*/  HMMA.16816.F32 R136, R4, R18, R136 ;  /* 0x000000120488723c */ /* 0x000fe40000001888 */
[----:B------:R-:W-:Y:S01]  /*78c0*/  MUFU.EX2 R236, R236 ;  /* 0x000000ec00ec7308 */ /* 0x000fe20000000800 */
[----:B---3--:R-:W-:-:S04]  /*78d0*/  FADD.FTZ R96, R113, R96 ;  /* 0x0000006071607221 */ /* 0x008fc80000010000 */
[----:B------:R-:W-:Y:S02]  /*78e0*/  F2FP.PACK_AB R4, R44, R45 ;  /* 0x0000002d2c04723e */ /* 0x000fe400000000ff */
[----:B------:R-:W-:Y:S01]  /*78f0*/  F2FP.PACK_AB R5, R191, R165 ;  /* 0x000000a5bf05723e */ /* 0x000fe200000000ff */
[----:B------:R-:W3:Y:S01]  /*7900*/  MUFU.EX2 R41, R41 ;  /* 0x0000002900297308 */ /* 0x000ee20000000800 */
[----:B------:R-:W-:Y:S01]  /*7910*/  F2FP.PACK_AB R6, R42, R43 ;  /* 0x0000002b2a06723e */ /* 0x000fe200000000ff */
[----:B----4-:R-:W-:Y:S01]  /*7920*/  FADD.FTZ R96, R110, R96 ;  /* 0x000000606e607221 */ /* 0x010fe20000010000 */
[----:B------:R-:W-:-:S05]  /*7930*/  F2FP.PACK_AB R7, R129, R178 ;  /* 0x000000b28107723e */ /* 0x000fca00000000ff */
[----:B------:R-:W4:Y:S02]  /*7940*/  MUFU.EX2 R40, R40 ;  /* 0x0000002800287308 */ /* 0x000f240000000800 */
[C---:B------:R-:W-:Y:S06]  /*7950*/  HMMA.16816.F32 R160, R4.reuse, R20, R160 ;  /* 0x0000001404a0723c */ /* 0x040fec00000018a0 */
[----:B------:R-:W5:Y:S01]  /*7960*/  MUFU.EX2 R39, R39 ;  /* 0x0000002700277308 */ /* 0x000f620000000800 */
[----:B------:R-:W-:Y:S01]  /*7970*/  FFMA.FTZ R20, R106, c[0x0][0x23c], -R111 ;  /* 0x00008f006a147a23 */ /* 0x000fe2000001086f */
[----:B------:R-:W-:Y:S01]  /*7980*/  HMMA.16816.F32 R144, R4, R16, R144 ;  /* 0x000000100490723c */ /* 0x000fe20000001890 */
[----:B---3--:R-:W-:-:S05]  /*7990*/  FADD.FTZ R99, R41, R99 ;  /* 0x0000006329637221 */ /* 0x008fca0000010000 */
[----:B------:R-:W3:Y:S01]  /*79a0*/  MUFU.EX2 R20, R20 ;  /* 0x0000001400147308 */ /* 0x000ee20000000800 */
[--C-:B------:R-:W-:Y:S01]  /*79b0*/  FFMA.FTZ R16, R88, c[0x0][0x23c], -R109.reuse ;  /* 0x00008f0058107a23 */ /* 0x100fe2000001086d */
[----:B------:R-:W-:Y:S01]  /*79c0*/  HMMA.16816.F32 R148, R4, R22, R148 ;  /* 0x000000160494723c */ /* 0x000fe20000001894 */
[----:B------:R-:W-:Y:S02]  /*79d0*/  FFMA.FTZ R17, R95, c[0x0][0x23c], -R109 ;  /* 0x00008f005f117a23 */ /* 0x000fe4000001086d */
[----:B----4-:R-:W-:-:S03]  /*79e0*/  FADD.FTZ R99, R40, R99 ;  /* 0x0000006328637221 */ /* 0x010fc60000010000 */
[----:B------:R-:W4:Y:S01]  /*79f0*/  MUFU.EX2 R16, R16 ;  /* 0x0000001000107308 */ /* 0x000f220000000800 */
[----:B-----5:R-:W-:Y:S01]  /*7a00*/  FADD.FTZ R99, R39, R99 ;  /* 0x0000006327637221 */ /* 0x020fe20000010000 */
[----:B------:R-:W-:Y:S06]  /*7a10*/  HMMA.16816.F32 R132, R4, R18, R132 ;  /* 0x000000120484723c */ /* 0x000fec0000001884 */
[----:B------:R-:W5:Y:S01]  /*7a20*/  MUFU.EX2 R38, R38 ;  /* 0x0000002600267308 */ /* 0x000f620000000800 */
[----:B------:R-:W-:Y:S01]  /*7a30*/  F2FP.PACK_AB R4, R117, R120 ;  /* 0x000000787504723e */ /* 0x000fe200000000ff */
[----:B---3--:R-:W-:Y:S01]  /*7a40*/  FADD.FTZ R96, R20, R96 ;  /* 0x0000006014607221 */ /* 0x008fe20000010000 */
[----:B------:R-:W-:-:S02]  /*7a50*/  F2FP.PACK_AB R5, R110, R113 ;  /* 0x000000716e05723e */ /* 0x000fc400000000ff */
[C---:B------:R-:W-:Y:S01]  /*7a60*/  F2FP.PACK_AB R6, R237.reuse, R119 ;  /* 0x00000077ed06723e */ /* 0x040fe200000000ff */
[----:B------:R-:W-:Y:S01]  /*7a70*/  FADD.FTZ R237, R237, R86 ;  /* 0x00000056eded7221 */ /* 0x000fe20000010000 */
[----:B------:R-:W-:Y:S01]  /*7a80*/  F2FP.PACK_AB R7, R236, R20 ;  /* 0x00000014ec07723e */ /* 0x000fe200000000ff */
[----:B------:R-:W3:Y:S01]  /*7a90*/  MUFU.EX2 R17, R17 ;  /* 0x0000001100117308 */ /* 0x000ee20000000800 */
[----:B----4-:R-:W-:Y:S02]  /*7aa0*/  FADD.FTZ R90, R16, R90 ;  /* 0x0000005a105a7221 */ /* 0x010fe40000010000 */
[----:B------:R-:W-:-:S03]  /*7ab0*/  FADD.FTZ R236, R236, R96 ;  /* 0x00000060ecec7221 */ /* 0x000fc60000010000 */
[----:B--2---:R-:W-:Y:S02]  /*7ac0*/  HMMA.16816.F32 R156, R4, R12, R156 ;  /* 0x0000000c049c723c */ /* 0x004fe4000000189c */
[----:B------:R-:W2:Y:S01]  /*7ad0*/  MUFU.EX2 R18, R104 ;  /* 0x0000006800127308 */ /* 0x000ea20000000800 */
[----:B-----5:R-:W-:-:S05]  /*7ae0*/  FADD.FTZ R239, R38, R99 ;  /* 0x0000006326ef7221 */ /* 0x020fca0000010000 */
[----:B------:R-:W-:Y:S02]  /*7af0*/  HMMA.16816.F32 R152, R4, R14, R152 ;  /* 0x0000000e0498723c */ /* 0x000fe40000001898 */
[----:B------:R-:W4:Y:S01]  /*7b00*/  MUFU.EX2 R238, R238 ;  /* 0x000000ee00ee7308 */ /* 0x000f220000000800 */
[----:B---3--:R-:W-:-:S05]  /*7b10*/  FADD.FTZ R90, R17, R90 ;  /* 0x0000005a115a7221 */ /* 0x008fca0000010000 */
[----:B-1----:R-:W-:Y:S01]  /*7b20*/  HMMA.16816.F32 R140, R4, R8, R140 ;  /* 0x00000008048c723c */ /* 0x002fe2000000188c */
[----:B--2---:R-:W-:-:S07]  /*7b30*/  FADD.FTZ R90, R18, R90 ;  /* 0x0000005a125a7221 */ /* 0x004fce0000010000 */
[----:B------:R-:W-:Y:S07]  /*7b40*/  HMMA.16816.F32 R136, R4, R10, R136 ;  /* 0x0000000a0488723c */ /* 0x000fee0000001888 */
[----:B------:R-:W-:Y:S02]  /*7b50*/  F2FP.PACK_AB R4, R40, R41 ;  /* 0x000000292804723e */ /* 0x000fe400000000ff */
[----:B------:R-:W-:Y:S02]  /*7b60*/  F2FP.PACK_AB R5, R17, R16 ;  /* 0x000000101105723e */ /* 0x000fe400000000ff */
[----:B------:R-:W-:-:S02]  /*7b70*/  F2FP.PACK_AB R6, R38, R39 ;  /* 0x000000272606723e */ /* 0x000fc400000000ff */
[C---:B----4-:R-:W-:Y:S01]  /*7b80*/  F2FP.PACK_AB R7, R238.reuse, R18 ;  /* 0x00000012ee07723e */ /* 0x050fe200000000ff */
[----:B------:R-:W-:-:S06]  /*7b90*/  FADD.FTZ R238, R238, R90 ;  /* 0x0000005aeeee7221 */ /* 0x000fcc0000010000 */
[C---:B------:R-:W-:Y:S08]  /*7ba0*/  HMMA.16816.F32 R160, R4.reuse, R12, R160 ;  /* 0x0000000c04a0723c */ /* 0x040ff000000018a0 */
[C---:B------:R-:W-:Y:S08]  /*7bb0*/  HMMA.16816.F32 R148, R4.reuse, R14, R148 ;  /* 0x0000000e0494723c */ /* 0x040ff00000001894 */
[C---:B------:R-:W-:Y:S08]  /*7bc0*/  HMMA.16816.F32 R144, R4.reuse, R8, R144 ;  /* 0x000000080490723c */ /* 0x040ff00000001890 */
[----:B------:R-:W-:Y:S01]  /*7bd0*/  HMMA.16816.F32 R132, R4, R10, R132 ;  /* 0x0000000a0484723c */ /* 0x000fe20000001884 */
[----:B------:R-:W-:Y:S07]  /*7be0*/  @!P0 BRA `(.L_x_210) ;  /* 0x000055a000008947 */ /* 0x000fee0003800000 */
[----:B------:R-:W-:Y:S01]  /*7bf0*/  UIADD3 UR21, UR5, -0x2, URZ ;  /* 0xfffffffe05157890 */ /* 0x000fe2000fffe03f */
[----:B------:R-:W-:Y:S01]  /*7c00*/  ISETP.GE.AND P1, PT, R232, c[0x0][0x220], PT ;  /* 0x00008800e8007a0c */ /* 0x000fe20003f26270 */
[----:B------:R-:W-:-:S04]  /*7c10*/  DEPBAR.LE SB0, 0x0 ;  /* 0x000080000000791a */ /* 0x000fc80000000000 */
[----:B------:R-:W-:Y:S01]  /*7c20*/  BAR.SYNC.DEFER_BLOCKING 0x0 ;  /* 0x0000000000007b1d */ /* 0x000fe20000010000 */
[----:B------:R-:W-:Y:S01]  /*7c30*/  USHF.R.S32.HI UR22, URZ, 0x1f, UR21 ;  /* 0x0000001f3f167899 */ /* 0x000fe20008011415 */
[----:B------:R-:W-:Y:S01]  /*7c40*/  IMAD.U32 R10, RZ, RZ, UR21 ;  /* 0x00000015ff0a7e24 */ /* 0x000fe2000f8e00ff */
[----:B------:R-:W-:Y:S01]  /*7c50*/  UIMAD UR4, UR7, UR21, URZ ;  /* 0x00000015070472a4 */ /* 0x000fe2000f8e023f */
[----:B------:R-:W-:Y:S01]  /*7c60*/  IMAD.U32 R9, RZ, RZ, UR6 ;  /* 0x00000006ff097e24 */ /* 0x000fe2000f8e00ff */
[----:B------:R-:W-:Y:S01]  /*7c70*/  UISETP.GT.AND UP0, UPT, UR21, UR11, UPT ;  /* 0x0000000b1500728c */ /* 0x000fe2000bf04270 */
[----:B------:R-:W-:Y:S01]  /*7c80*/  IMAD.WIDE.U32 R10, R10, UR18, R182 ;  /* 0x000000120a0a7c25 */ /* 0x000fe2000f8e00b6 */
[----:B------:R-:W-:-:S03]  /*7c90*/  UIMAD UR4, UR22, UR18, UR4 ;  /* 0x00000012160472a4 */ /* 0x000fc6000f8e0204 */
[----:B------:R-:W-:Y:S01]  /*7ca0*/  IMAD.U32 R8, RZ, RZ, UR6 ;  /* 0x00000006ff087e24 */ /* 0x000fe2000f8e00ff */
[----:B------:R-:W-:Y:S01]  /*7cb0*/  @!P1 LEA R9, P2, R9, R10, 0x6 ;  /* 0x0000000a09099211 */ /* 0x000fe200078430ff */
[----:B------:R-:W-:Y:S01]  /*7cc0*/  @!P1 IMAD.MOV.U32 R5, RZ, RZ, c[0x0][0x1a4] ;  /* 0x00006900ff059624 */ /* 0x000fe200078e00ff */
[----:B------:R-:W-:Y:S01]  /*7cd0*/  IADD3 R11, R11, UR4, RZ ;  /* 0x000000040b0b7c10 */ /* 0x000fe2000fffe0ff */
[----:B------:R-:W-:Y:S01]  /*7ce0*/  IMAD.U32 R4, RZ, RZ, UR6 ;  /* 0x00000006ff047e24 */ /* 0x000fe2000f8e00ff */
[C---:B------:R-:W-:Y:S01]  /*7cf0*/  @!P1 IADD3 R7, P0, R10.reuse, UR20, RZ ;  /* 0x000000140a079c10 */ /* 0x040fe2000ff1e0ff */
[----:B------:R-:W-:Y:S01]  /*7d00*/  IMAD.U32 R86, RZ, RZ, UR21 ;  /* 0x00000015ff567e24 */ /* 0x000fe2000f8e00ff */
[----:B------:R-:W-:Y:S02]  /*7d10*/  @!P1 LEA R16, P3, R10, c[0x0][0x170], 0x1 ;  /* 0x00005c000a109a11 */ /* 0x000fe400078608ff */
[----:B------:R-:W-:Y:S01]  /*7d20*/  @!P1 LEA.HI.X R8, R8, R11, R5, 0x6, P2 ;  /* 0x0000000b08089211 */ /* 0x000fe200010f3405 */
[----:B------:R-:W-:Y:S01]  /*7d30*/  @!P1 IMAD R5, R5, 0x60, RZ ;  /* 0x0000006005059824 */ /* 0x000fe200078e02ff */
[----:B------:R-:W-:Y:S01]  /*7d40*/  @!P1 IADD3.X R6, R11, UR19, RZ, P0, !PT ;  /* 0x000000130b069c10 */ /* 0x000fe200087fe4ff */
[----:B------:R-:W-:Y:S01]  /*7d50*/  IMAD R86, R86, 0x80, R218 ;  /* 0x0000008056567824 */ /* 0x000fe200078e02da */
[--C-:B------:R-:W-:Y:S01]  /*7d60*/  @!P1 LEA.HI.X R17, R10, c[0x0][0x174], R11.reuse, 0x1, P3 ;  /* 0x00005d000a119a11 */ /* 0x100fe200018f0c0b */
[----:B------:R-:W-:Y:S01]  /*7d70*/  @!P1 IMAD.WIDE.U32 R10, R4, 0x60, R10 ;  /* 0x00000060040a9825 */ /* 0x000fe200078e000a */
[----:B------:R-:W-:Y:S01]  /*7d80*/  @!P1 LEA R12, P0, R9, c[0x0][0x170], 0x1 ;  /* 0x00005c00090c9a11 */ /* 0x000fe200078008ff */
[----:B------:R-:W-:Y:S01]  /*7d90*/  @P1 STS [R219+0x4000], RZ ;  /* 0x004000ffdb001388 */ /* 0x000fe20000000800 */
[----:B------:R-:W-:Y:S01]  /*7da0*/  @!P1 LEA R14, P2, R7, c[0x0][0x170], 0x1 ;  /* 0x00005c00070e9a11 */ /* 0x000fe200078408ff */
[----:B------:R-:W-:Y:S01]  /*7db0*/  @!P1 IMAD.IADD R5, R5, 0x1, R11 ;  /* 0x0000000105059824 */ /* 0x000fe200078e020b */
[----:B------:R-:W-:Y:S01]  /*7dc0*/  @!P1 LEA.HI.X R13, R9, c[0x0][0x174], R8, 0x1, P0 ;  /* 0x00005d00090d9a11 */ /* 0x000fe200000f0c08 */
[----:B------:R-:W-:Y:S01]  /*7dd0*/  @P1 STS [R219+0x4004], RZ ;  /* 0x004004ffdb001388 */ /* 0x000fe20000000800 */
[----:B------:R-:W-:-:S02]  /*7de0*/  @!P1 LEA.HI.X R15, R7, c[0x0][0x174], R6, 0x1, P2 ;  /* 0x00005d00070f9a11 */ /* 0x000fc400010f0c06 */
[----:B------:R-:W-:Y:S01]  /*7df0*/  @!P1 LEA R4, P0, R10, c[0x0][0x170], 0x1 ;  /* 0x00005c000a049a11 */ /* 0x000fe200078008ff */
[----:B------:R-:W-:Y:S01]  /*7e00*/  @P1 STS.64 [R219+0x4008], RZ ;  /* 0x004008ffdb001388 */ /* 0x000fe20000000a00 */
[----:B------:R-:W-:Y:S02]  /*7e10*/  IADD3 R37, R86, 0x1, RZ ;  /* 0x0000000156257810 */ /* 0x000fe40007ffe0ff */
[----:B------:R-:W-:Y:S01]  /*7e20*/  @!P1 LEA.HI.X R5, R10, c[0x0][0x174], R5, 0x1, P0 ;  /* 0x00005d000a059a11 */ /* 0x000fe200000f0c05 */
[----:B------:R-:W-:Y:S01]  /*7e30*/  @!PT LDS RZ, [RZ] ;  /* 0x00000000fffff984 */ /* 0x000fe20000000800 */
[----:B------:R-:W-:Y:S01]  /*7e40*/  @!PT LDS RZ, [RZ] ;  /* 0x00000000fffff984 */ /* 0x000fe20000000800 */
[----:B------:R-:W-:Y:S01]  /*7e50*/  @!PT LDS RZ, [RZ] ;  /* 0x00000000fffff984 */ /* 0x000fe20000000800 */
[----:B------:R1:W-:Y:S01]  /*7e60*/  @!P1 LDGSTS.E.BYPASS.LTC128B.128 [R219+0x4000], [R16.64] ;  /* 0x0400000010db9fae */ /* 0x0003e2000b901d50 */
[C---:B------:R-:W-:Y:S02]  /*7e70*/  ISETP.GE.AND P6, PT, R86.reuse, R228, PT ;  /* 0x000000e45600720c */ /* 0x040fe40003fc6270 */
[----:B------:R-:W-:Y:S01]  /*7e80*/  ISETP.GE.AND P4, PT, R86, R226, PT ;  /* 0x000000e25600720c */ /* 0x000fe20003f86270 */
[----:B------:R-:W-:Y:S01]  /*7e90*/  @P1 STS.128 [R219+0x4800], RZ ;  /* 0x004800ffdb001388 */ /* 0x000fe20000000c00 */
[----:B------:R-:W-:-:S02]  /*7ea0*/  ISETP.GE.AND P5, PT, R37, R228, PT ;  /* 0x000000e42500720c */ /* 0x000fc40003fa6270 */
[C---:B------:R-:W-:Y:S01]  /*7eb0*/  ISETP.GE.AND P2, PT, R37.reuse, R226, PT ;  /* 0x000000e22500720c */ /* 0x040fe20003f46270 */
[----:B------:R-:W-:Y:S01]  /*7ec0*/  @!PT LDS RZ, [RZ] ;  /* 0x00000000fffff984 */ /* 0x000fe20000000800 */
[----:B------:R-:W-:Y:S01]  /*7ed0*/  @!PT LDS RZ, [RZ] ;  /* 0x00000000fffff984 */ /* 0x000fe20000000800 */
[----:B------:R-:W-:Y:S01]  /*7ee0*/  @!PT LDS RZ, [RZ] ;  /* 0x00000000fffff984 */ /* 0x000fe20000000800 */
[----:B------:R2:W-:Y:S01]  /*7ef0*/  @!P1 LDGSTS.E.BYPASS.LTC128B.128 [R219+0x4800], [R14.64] ;  /* 0x048000000edb9fae */ /* 0x0005e2000b901d50 */
[CC--:B------:R-:W-:Y:S02]  /*7f00*/  ISETP.LT.OR P6, PT, R86.reuse, R229.reuse, P6 ;  /* 0x000000e55600720c */ /* 0x0c0fe400037c1670 */
[C---:B------:R-:W-:Y:S01]  /*7f10*/  ISETP.LT.OR P5, PT, R37.reuse, R229, P5 ;  /* 0x000000e52500720c */ /* 0x040fe20002fa1670 */
[----:B------:R-:W-:Y:S01]  /*7f20*/  @P1 STS.128 [R219+0x5000], RZ ;  /* 0x005000ffdb001388 */ /* 0x000fe20000000c00 */
[-C--:B------:R-:W-:Y:S02]  /*7f30*/  ISETP.LT.OR P2, PT, R37, R227.reuse, P2 ;  /* 0x000000e32500720c */ /* 0x080fe40001741670 */
[C---:B------:R-:W-:Y:S01]  /*7f40*/  ISETP.LT.OR P4, PT, R86.reuse, R227, P4 ;  /* 0x000000e35600720c */ /* 0x040fe20002781670 */
[----:B------:R-:W-:Y:S01]  /*7f50*/  @!PT LDS RZ, [RZ] ;  /* 0x00000000fffff984 */ /* 0x000fe20000000800 */
[----:B------:R-:W-:Y:S01]  /*7f60*/  @!PT LDS RZ, [RZ] ;  /* 0x00000000fffff984 */ /* 0x000fe20000000800 */
[----:B------:R-:W-:Y:S01]  /*7f70*/  @!PT LDS RZ, [RZ] ;  /* 0x00000000fffff984 */ /* 0x000fe20000000800 */
[----:B------:R2:W-:Y:S01]  /*7f80*/  @!P1 LDGSTS.E.BYPASS.LTC128B.128 [R219+0x5000], [R12.64] ;  /* 0x050000000cdb9fae */ /* 0x0005e2000b901d50 */
[----:B------:R-:W-:-:S02]  /*7f90*/  IADD3 R38, R86, 0x8, RZ ;  /* 0x0000000856267810 */ /* 0x000fc40007ffe0ff */
[C---:B------:R-:W-:Y:S01]  /*7fa0*/  ISETP.GE.AND P0, PT, R37.reuse, R224, PT ;  /* 0x000000e02500720c */ /* 0x040fe20003f06270 */
[----:B------:R-:W-:Y:S01]  /*7fb0*/  @P1 STS.128 [R219+0x5800], RZ ;  /* 0x005800ffdb001388 */ /* 0x000fe20000000c00 */
[C---:B------:R-:W-:Y:S02]  /*7fc0*/  ISETP.GE.AND P3, PT, R37.reuse, R222, PT ;  /* 0x000000de2500720c */ /* 0x040fe40003f66270 */
[C---:B------:R-:W-:Y:S01]  /*7fd0*/  ISETP.LT.OR P0, PT, R37.reuse, R225, P0 ;  /* 0x000000e12500720c */ /* 0x040fe20000701670 */
[----:B------:R-:W-:Y:S01]  /*7fe0*/  @!PT LDS RZ, [RZ] ;  /* 0x00000000fffff984 */ /* 0x000fe20000000800 */
[----:B------:R-:W-:Y:S01]  /*7ff0*/  @!PT LDS RZ, [RZ] ;  /* 0x00000000fffff984 */ /* 0x000fe20000000800 */
[----:B------:R-:W-:Y:S01]  /*8000*/  @!PT LDS RZ, [RZ] ;  /* 0x00000000fffff984 */ /* 0x000fe20000000800 */
[----:B------:R3:W-:Y:S01]  /*8010*/  @!P1 LDGSTS.E.BYPASS.LTC128B.128 [R219+0x5800], [R4.64] ;  /* 0x0580000004db9fae */ /* 0x0007e2000b901d50 */
[----:B------:R-:W-:Y:S02]  /*8020*/  ISETP.LT.OR P3, PT, R37, R223, P3 ;  /* 0x000000df2500720c */ /* 0x000fe40001f61670 */
[----:B------:R-:W-:Y:S01]  /*8030*/  IADD3 R37, R86, 0x9, RZ ;  /* 0x0000000956257810 */ /* 0x000fe20007ffe0ff */
[----:B------:R-:W-:Y:S04]  /*8040*/  LDSM.16.M88.4 R80, [R216] ;  /* 0x00000000d850783b */ /* 0x000fe80000000200 */
[----:B------:R-:W4:Y:S04]  /*8050*/  LDSM.16.M88.4 R40, [R215+0x2000] ;  /* 0x00200000d728783b */ /* 0x000f280000000200 */
[----:B------:R-:W5:Y:S04]  /*8060*/  LDSM.16.M88.4 R76, [R216+0x1000] ;  /* 0x00100000d84c783b */ /* 0x000f680000000200 */
[----:B------:R-:W1:Y:S04]  /*8070*/  LDSM.16.M88.4 R20, [R215+0x2400] ;  /* 0x00240000d714783b */ /* 0x000e680000000200 */
[----:B------:R-:W-:Y:S04]  /*8080*/  LDSM.16.M88.4 R68, [R214] ;  /* 0x00000000d644783b */ /* 0x000fe80000000200 */
[----:B------:R-:W1:Y:S04]  /*8090*/  LDSM.16.M88.4 R8, [R213] ;  /* 0x00000000d508783b */ /* 0x000e680000000200 */
[----:B------:R-:W1:Y:S04]  /*80a0*/  LDSM.16.M88.4 R64, [R214+0x1000] ;  /* 0x00100000d640783b */ /* 0x000e680000000200 */
[----:B---3--:R-:W3:Y:S04]  /*80b0*/  LDSM.16.M88.4 R4, [R215+0x2800] ;  /* 0x00280000d704783b */ /* 0x008ee80000000200 */
[----:B------:R-:W1:Y:S04]  /*80c0*/  LDSM.16.M88.4 R60, [R210] ;  /* 0x00000000d23c783b */ /* 0x000e680000000200 */
[----:B------:R-:W1:Y:S04]  /*80d0*/  LDSM.16.M88.4 R56, [R209] ;  /* 0x00000000d138783b */ /* 0x000e680000000200 */
[----:B------:R-:W2:Y:S01]  /*80e0*/  LDSM.16.M88.4 R72, [R215+0x2c00] ;  /* 0x002c0000d748783b */ /* 0x000ea20000000200 */
[-C--:B----4-:R-:W-:Y:S03]  /*80f0*/  HMMA.16816.F32 R52, R80, R40.reuse, RZ ;  /* 0x000000285034723c */ /* 0x090fe600000018ff */
[----:B------:R-:W0:Y:S05]  /*8100*/  LDGDEPBAR ;  /* 0x00000000000079af */ /* 0x000e2a0000000000 */
[C---:B-----5:R-:W-:Y:S08]  /*8110*/  HMMA.16816.F32 R48, R76.reuse, R40, RZ ;  /* 0x000000284c30723c */ /* 0x060ff000000018ff */
[-C--:B------:R-:W-:Y:S08]  /*8120*/  HMMA.16816.F32 R44, R76, R42.reuse, RZ ;  /* 0x0000002a4c2c723c */ /* 0x080ff000000018ff */
[C---:B------:R-:W-:Y:S08]  /*8130*/  HMMA.16816.F32 R40, R80.reuse, R42, RZ ;  /* 0x0000002a5028723c */ /* 0x040ff000000018ff */
[-C--:B-1----:R-:W-:Y:S08]  /*8140*/  HMMA.16816.F32 R32, R80, R20.reuse, RZ ;  /* 0x000000145020723c */ /* 0x082ff000000018ff */
[C---:B------:R-:W-:Y:S08]  /*8150*/  HMMA.16816.F32 R28, R76.reuse, R20, RZ ;  /* 0x000000144c1c723c */ /* 0x040ff000000018ff */
[-C--:B------:R-:W-:Y:S08]  /*8160*/  HMMA.16816.F32 R24, R76, R22.reuse, RZ ;  /* 0x000000164c18723c */ /* 0x080ff000000018ff */
[----:B------:R-:W-:Y:S08]  /*8170*/  HMMA.16816.F32 R20, R80, R22, RZ ;  /* 0x000000165014723c */ /* 0x000ff000000018ff */
[-C--:B------:R-:W-:Y:S08]  /*8180*/  HMMA.16816.F32 R52, R68, R8.reuse, R52 ;  /* 0x000000084434723c */ /* 0x080ff00000001834 */
[C---:B------:R-:W-:Y:S08]  /*8190*/  HMMA.16816.F32 R48, R64.reuse, R8, R48 ;  /* 0x000000084030723c */ /* 0x040ff00000001830 */
[-C--:B------:R-:W-:Y:S08]  /*81a0*/  HMMA.16816.F32 R44, R64, R10.reuse, R44 ;  /* 0x0000000a402c723c */ /* 0x080ff0000000182c */
[----:B------:R-:W-:Y:S01]  /*81b0*/  HMMA.16816.F32 R40, R68, R10, R40 ;  /* 0x0000000a4428723c */ /* 0x000fe20000001828 */
[----:B------:R-:W-:-:S02]  /*81c0*/  FSEL R85, R52, -INF , !P6 ;  /* 0xff80000034557808 */ /* 0x000fc40007000000 */
[----:B------:R-:W-:Y:S02]  /*81d0*/  FSEL R84, R53, -INF , !P5 ;  /* 0xff80000035547808 */ /* 0x000fe40006800000 */
[----:B------:R-:W-:Y:S02]  /*81e0*/  FSEL R110, R54, -INF , !P4 ;  /* 0xff800000366e7808 */ /* 0x000fe40006000000 */
[----:B------:R-:W-:Y:S01]  /*81f0*/  FSEL R104, R55, -INF , !P2 ;  /* 0xff80000037687808 */ /* 0x000fe20005000000 */
[----:B---3--:R-:W-:Y:S01]  /*8200*/  HMMA.16816.F32 R16, R80, R4, RZ ;  /* 0x000000045010723c */ /* 0x008fe200000018ff */
[----:B------:R-:W-:Y:S02]  /*8210*/  ISETP.GE.AND P6, PT, R86, R222, PT ;  /* 0x000000de5600720c */ /* 0x000fe40003fc6270 */
[C---:B------:R-:W-:Y:S02]  /*8220*/  ISETP.GE.AND P5, PT, R38.reuse, R228, PT ;  /* 0x000000e42600720c */ /* 0x040fe40003fa6270 */
[----:B------:R-:W-:-:S02]  /*8230*/  ISETP.GE.AND P4, PT, R38, R226, PT ;  /* 0x000000e22600720c */ /* 0x000fc40003f86270 */
[----:B------:R-:W-:Y:S01]  /*8240*/  ISETP.LT.OR P6, PT, R86, R223, P6 ;  /* 0x000000df5600720c */ /* 0x000fe200037c1670 */
[C---:B--2---:R-:W-:Y:S01]  /*8250*/  HMMA.16816.F32 R12, R76.reuse, R4, RZ ;  /* 0x000000044c0c723c */ /* 0x044fe200000018ff */
[C---:B------:R-:W-:Y:S02]  /*8260*/  ISETP.LT.OR P5, PT, R38.reuse, R229, P5 ;  /* 0x000000e52600720c */ /* 0x040fe40002fa1670 */
[----:B------:R-:W-:Y:S02]  /*8270*/  ISETP.LT.OR P4, PT, R38, R227, P4 ;  /* 0x000000e32600720c */ /* 0x000fe40002781670 */
[----:B------:R-:W-:Y:S02]  /*8280*/  FSEL R114, R50, -INF , !P6 ;  /* 0xff80000032727808 */ /* 0x000fe40007000000 */
[----:B------:R-:W-:Y:S01]  /*8290*/  FSEL R107, R51, -INF , !P3 ;  /* 0xff800000336b7808 */ /* 0x000fe20005800000 */
[----:B------:R-:W-:Y:S01]  /*82a0*/  HMMA.16816.F32 R8, R76, R6, RZ ;  /* 0x000000064c08723c */ /* 0x000fe200000018ff */
[----:B------:R-:W-:-:S02]  /*82b0*/  FSEL R87, R40, -INF , !P5 ;  /* 0xff80000028577808 */ /* 0x000fc40006800000 */
[----:B------:R-:W-:Y:S02]  /*82c0*/  FSEL R111, R42, -INF , !P4 ;  /* 0xff8000002a6f7808 */ /* 0x000fe40006000000 */
[----:B------:R-:W-:Y:S02]  /*82d0*/  ISETP.GE.AND P2, PT, R86, R224, PT ;  /* 0x000000e05600720c */ /* 0x000fe40003f46270 */
[C---:B------:R-:W-:Y:S01]  /*82e0*/  ISETP.GE.AND P6, PT, R37.reuse, R228, PT ;  /* 0x000000e42500720c */ /* 0x040fe20003fc6270 */
[----:B------:R-:W-:Y:S01]  /*82f0*/  HMMA.16816.F32 R4, R80, R6, RZ ;  /* 0x000000065004723c */ /* 0x000fe200000018ff */
[C---:B------:R-:W-:Y:S02]  /*8300*/  ISETP.GE.AND P3, PT, R37.reuse, R226, PT ;  /* 0x000000e22500720c */ /* 0x040fe40003f66270 */
[C---:B------:R-:W-:Y:S02]  /*8310*/  ISETP.GE.AND P5, PT, R37.reuse, R224, PT ;  /* 0x000000e02500720c */ /* 0x040fe40003fa6270 */
[----:B------:R-:W-:-:S02]  /*8320*/  ISETP.GE.AND P4, PT, R37, R222, PT ;  /* 0x000000de2500720c */ /* 0x000fc40003f86270 */
[C---:B------:R-:W-:Y:S01]  /*8330*/  ISETP.LT.OR P2, PT, R86.reuse, R225, P2 ;  /* 0x000000e15600720c */ /* 0x040fe20001741670 */
[-C--:B------:R-:W-:Y:S01]  /*8340*/  HMMA.16816.F32 R32, R68, R60.reuse, R32 ;  /* 0x0000003c4420723c */ /* 0x080fe20000001820 */
[C---:B------:R-:W-:Y:S02]  /*8350*/  ISETP.LT.OR P6, PT, R37.reuse, R229, P6 ;  /* 0x000000e52500720c */ /* 0x040fe400037c1670 */
[C---:B------:R-:W-:Y:S02]  /*8360*/  ISETP.LT.OR P3, PT, R37.reuse, R227, P3 ;  /* 0x000000e32500720c */ /* 0x040fe40001f61670 */
[C---:B------:R-:W-:Y:S02]  /*8370*/  ISETP.LT.OR P5, PT, R37.reuse, R225, P5 ;  /* 0x000000e12500720c */ /* 0x040fe40002fa1670 */
[----:B------:R-:W-:Y:S01]  /*8380*/  ISETP.LT.OR P4, PT, R37, R223, P4 ;  /* 0x000000df2500720c */ /* 0x000fe20002781670 */
[----:B------:R-:W-:Y:S01]  /*8390*/  HMMA.16816.F32 R28, R64, R60, R28 ;  /* 0x0000003c401c723c */ /* 0x000fe2000000181c */
[----:B------:R-:W-:-:S02]  /*83a0*/  IADD3 R37, R86, 0x10, RZ ;  /* 0x0000001056257810 */ /* 0x000fc40007ffe0ff */
[----:B------:R-:W-:Y:S02]  /*83b0*/  FSEL R108, R48, -INF , !P2 ;  /* 0xff800000306c7808 */ /* 0x000fe40005000000 */
[----:B------:R-:W-:Y:S02]  /*83c0*/  FSEL R103, R49, -INF , !P0 ;  /* 0xff80000031677808 */ /* 0x000fe40004000000 */
[C---:B------:R-:W-:Y:S01]  /*83d0*/  ISETP.GE.AND P2, PT, R38.reuse, R224, PT ;  /* 0x000000e02600720c */ /* 0x040fe20003f46270 */
[----:B------:R-:W-:Y:S01]  /*83e0*/  HMMA.16816.F32 R24, R64, R62, R24 ;  /* 0x0000003e4018723c */ /* 0x000fe20000001818 */
[C---:B------:R-:W-:Y:S01]  /*83f0*/  ISETP.GE.AND P0, PT, R38.reuse, R222, PT ;  /* 0x000000de2600720c */ /* 0x040fe20003f06270 */
[----:B------:R-:W-:Y:S01]  /*8400*/  LDSM.16.M88.4 R48, [R215+0x3000] ;  /* 0x00300000d730783b */ /* 0x000fe20000000200 */
[C---:B------:R-:W-:Y:S02]  /*8410*/  ISETP.LT.OR P2, PT, R38.reuse, R225, P2 ;  /* 0x000000e12600720c */ /* 0x040fe40001741670 */
[----:B------:R-:W-:-:S02]  /*8420*/  ISETP.LT.OR P0, PT, R38, R223, P0 ;  /* 0x000000df2600720c */ /* 0x000fc40000701670 */
[----:B------:R-:W-:Y:S01]  /*8430*/  IADD3 R38, R86, 0x11, RZ ;  /* 0x0000001156267810 */ /* 0x000fe20007ffe0ff */
[C---:B------:R-:W-:Y:S01]  /*8440*/  HMMA.16816.F32 R20, R68.reuse, R62, R20 ;  /* 0x0000003e4414723c */ /* 0x040fe20000001814 */
[----:B------:R-:W1:Y:S01]  /*8450*/  LDSM.16.M88.4 R60, [R208] ;  /* 0x00000000d03c783b */ /* 0x000e620000000200 */
[----:B------:R-:W-:Y:S02]  /*8460*/  FSEL R88, R41, -INF , !P6 ;  /* 0xff80000029587808 */ /* 0x000fe40007000000 */
[----:B------:R-:W-:Y:S02]  /*8470*/  FSEL R109, R44, -INF , !P2 ;  /* 0xff8000002c6d7808 */ /* 0x000fe40005000000 */
[----:B------:R-:W-:Y:S02]  /*8480*/  FSEL R120, R46, -INF , !P0 ;  /* 0xff8000002e787808 */ /* 0x000fe40004000000 */
[----:B------:R-:W-:Y:S01]  /*8490*/  HMMA.16816.F32 R16, R68, R56, R16 ;  /* 0x000000384410723c */ /* 0x000fe20000001810 */
[----:B------:R-:W-:-:S02]  /*84a0*/  FSEL R115, R45, -INF , !P5 ;  /* 0xff8000002d737808 */ /* 0x000fc40006800000 */
[C---:B------:R-:W-:Y:S02]  /*84b0*/  ISETP.GE.AND P2, PT, R38.reuse, R228, PT ;  /* 0x000000e42600720c */ /* 0x040fe40003f46270 */
[C---:B------:R-:W-:Y:S02]  /*84c0*/  ISETP.GE.AND P6, PT, R37.reuse, R226, PT ;  /* 0x000000e22500720c */ /* 0x040fe40003fc6270 */
[C---:B------:R-:W-:Y:S01]  /*84d0*/  ISETP.GE.AND P0, PT, R37.reuse, R224, PT ;  /* 0x000000e02500720c */ /* 0x040fe20003f06270 */
[----:B------:R-:W-:Y:S01]  /*84e0*/  HMMA.16816.F32 R12, R64, R56, R12 ;  /* 0x00000038400c723c */ /* 0x000fe2000000180c */
[----:B------:R-:W-:Y:S02]  /*84f0*/  ISETP.GE.AND P5, PT, R37, R222, PT ;  /* 0x000000de2500720c */ /* 0x000fe40003fa6270 */
[----:B------:R-:W-:Y:S02]  /*8500*/  FSEL R119, R47, -INF , !P4 ;  /* 0xff8000002f777808 */ /* 0x000fe40006000000 */
[----:B------:R-:W-:-:S02]  /*8510*/  ISETP.GE.AND P4, PT, R38, R226, PT ;  /* 0x000000e22600720c */ /* 0x000fc40003f86270 */
[C---:B------:R-:W-:Y:S01]  /*8520*/  ISETP.LT.OR P6, PT, R37.reuse, R227, P6 ;  /* 0x000000e32500720c */ /* 0x040fe200037c1670 */
[-C--:B------:R-:W-:Y:S01]  /*8530*/  HMMA.16816.F32 R8, R64, R58.reuse, R8 ;  /* 0x0000003a4008723c */ /* 0x080fe20000001808 */
[C---:B------:R-:W-:Y:S02]  /*8540*/  ISETP.LT.OR P0, PT, R37.reuse, R225, P0 ;  /* 0x000000e12500720c */ /* 0x040fe40000701670 */
[----:B------:R-:W-:Y:S02]  /*8550*/  ISETP.LT.OR P5, PT, R37, R223, P5 ;  /* 0x000000df2500720c */ /* 0x000fe40002fa1670 */
[C---:B------:R-:W-:Y:S02]  /*8560*/  ISETP.LT.OR P2, PT, R38.reuse, R229, P2 ;  /* 0x000000e52600720c */ /* 0x040fe40001741670 */
[----:B------:R-:W-:Y:S01]  /*8570*/  ISETP.LT.OR P4, PT, R38, R227, P4 ;  /* 0x000000e32600720c */ /* 0x000fe20002781670 */
[----:B------:R-:W-:Y:S01]  /*8580*/  HMMA.16816.F32 R4, R68, R58, R4 ;  /* 0x0000003a4404723c */ /* 0x000fe20000001804 */
[----:B------:R-:W-:-:S02]  /*8590*/  FSEL R89, R33, -INF , !P2 ;  /* 0xff80000021597808 */ /* 0x000fc40005000000 */
[----:B------:R-:W-:Y:S02]  /*85a0*/  FSEL R122, R28, -INF , !P0 ;  /* 0xff8000001c7a7808 */ /* 0x000fe40004000000 */
[----:B------:R-:W-:Y:S02]  /*85b0*/  ISETP.GE.AND P2, PT, R38, R222, PT ;  /* 0x000000de2600720c */ /* 0x000fe40003f46270 */
[----:B------:R-:W-:Y:S01]  /*85c0*/  FSEL R116, R34, -INF , !P6 ;  /* 0xff80000022747808 */ /* 0x000fe20007000000 */
[----:B------:R-:W-:Y:S01]  /*85d0*/  HMMA.16816.F32 R56, R80, R72, RZ ;  /* 0x000000485038723c */ /* 0x000fe200000018ff */
[----:B------:R-:W-:Y:S02]  /*85e0*/  ISETP.LT.OR P2, PT, R38, R223, P2 ;  /* 0x000000df2600720c */ /* 0x000fe40001741670 */
[----:B------:R-:W-:Y:S02]  /*85f0*/  IADD3 R44, R86, 0x19, RZ ;  /* 0x00000019562c7810 */ /* 0x000fe40007ffe0ff */
[----:B------:R-:W-:-:S02]  /*8600*/  FSEL R39, R30, -INF , !P5 ;  /* 0xff8000001e277808 */ /* 0x000fc40006800000 */
[----:B------:R-:W-:Y:S01]  /*8610*/  ISETP.GE.AND P5, PT, R44, R228, PT ;  /* 0x000000e42c00720c */ /* 0x000fe20003fa6270 */
[----:B------:R-:W-:Y:S01]  /*8620*/  HMMA.16816.F32 R52, R76, R72, RZ ;  /* 0x000000484c34723c */ /* 0x000fe200000018ff */
[----:B------:R-:W-:Y:S02]  /*8630*/  IADD3 R45, R86, 0x20, RZ ;  /* 0x00000020562d7810 */ /* 0x000fe40007ffe0ff */
[----:B------:R-:W-:-:S04]  /*8640*/  ISETP.LT.OR P5, PT, R44, R229, P5 ;  /* 0x000000e52c00720c */ /* 0x000fc80002fa1670 */
[----:B------:R-:W-:Y:S02]  /*8650*/  FSEL R92, R21, -INF , !P5 ;  /* 0xff800000155c7808 */ /* 0x000fe40006800000 */
[----:B------:R-:W-:-:S04]  /*8660*/  ISETP.GE.AND P5, PT, R45, R222, PT ;  /* 0x000000de2d00720c */ /* 0x000fc80003fa6270 */
[----:B------:R-:W-:-:S03]  /*8670*/  ISETP.LT.OR P5, PT, R45, R223, P5 ;  /* 0x000000df2d00720c */ /* 0x000fc60002fa1670 */
[----:B-1----:R-:W-:Y:S01]  /*8680*/  HMMA.16816.F32 R56, R68, R60, R56 ;  /* 0x0000003c4438723c */ /* 0x002fe20000001838 */
[----:B------:R-:W-:-:S07]  /*8690*/  FSEL R193, R14, -INF , !P5 ;  /* 0xff8000000ec17808 */ /* 0x000fce0006800000 */
[----:B------:R-:W-:Y:S07]  /*86a0*/  HMMA.16816.F32 R52, R64, R60, R52 ;  /* 0x0000003c4034723c */ /* 0x000fee0000001834 */
[----:B------:R-:W-:Y:S02]  /*86b0*/  FSEL R60, R43, -INF , !P3 ;  /* 0xff8000002b3c7808 */ /* 0x000fe40005800000 */
[----:B------:R-:W-:Y:S01]  /*86c0*/  ISETP.GE.AND P3, PT, R37, R228, PT ;  /* 0x000000e42500720c */ /* 0x000fe20003f66270 */
[----:B------:R-:W-:Y:S01]  /*86d0*/  HMMA.16816.F32 R40, R76, R74, RZ ;  /* 0x0000004a4c28723c */ /* 0x000fe200000018ff */
[----:B------:R-:W-:-:S02]  /*86e0*/  FSEL R61, R35, -INF , !P4 ;  /* 0xff800000233d7808 */ /* 0x000fc40006000000 */
[----:B------:R-:W-:Y:S02]  /*86f0*/  ISETP.LT.OR P3, PT, R37, R229, P3 ;  /* 0x000000e52500720c */ /* 0x000fe40001f61670 */
[----:B------:R-:W-:Y:S02]  /*8700*/  IADD3 R37, R86, 0x18, RZ ;  /* 0x0000001856257810 */ /* 0x000fe40007ffe0ff */
[----:B------:R-:W-:Y:S01]  /*8710*/  FSEL R90, R32, -INF , !P3 ;  /* 0xff800000205a7808 */ /* 0x000fe20005800000 */
[----:B------:R-:W-:Y:S01]  /*8720*/  HMMA.16816.F32 R72, R80, R74, RZ ;  /* 0x0000004a5048723c */ /* 0x000fe200000018ff */
[CC--:B------:R-:W-:Y:S01]  /*8730*/  ISETP.GE.AND P3, PT, R38.reuse, R224.reuse, PT ;  /* 0x000000e02600720c */ /* 0x0c0fe20003f66270 */
[----:B------:R-:W1:Y:S01]  /*8740*/  LDSM.16.M88.4 R32, [R207] ;  /* 0x00000000cf20783b */ /* 0x000e620000000200 */
[----:B------:R-:W-:Y:S02]  /*8750*/  ISETP.GE.AND P0, PT, R37, R224, PT ;  /* 0x000000e02500720c */ /* 0x000fe40003f06270 */
[----:B------:R-:W-:-:S02]  /*8760*/  ISETP.LT.OR P3, PT, R38, R225, P3 ;  /* 0x000000e12600720c */ /* 0x000fc40001f61670 */
[----:B------:R-:W-:Y:S02]  /*8770*/  ISETP.GE.AND P6, PT, R37, R228, PT ;  /* 0x000000e42500720c */ /* 0x000fe40003fc6270 */
[----:B------:R-:W-:Y:S02]  /*8780*/  FSEL R121, R29, -INF , !P3 ;  /* 0xff8000001d797808 */ /* 0x000fe40005800000 */
[C---:B------:R-:W-:Y:S02]  /*8790*/  ISETP.GE.AND P3, PT, R37.reuse, R222, PT ;  /* 0x000000de2500720c */ /* 0x040fe40003f66270 */
[C---:B------:R-:W-:Y:S02]  /*87a0*/  ISETP.GE.AND P4, PT, R37.reuse, R226, PT ;  /* 0x000000e22500720c */ /* 0x040fe40003f86270 */
[C---:B------:R-:W-:Y:S01]  /*87b0*/  ISETP.LT.OR P0, PT, R37.reuse, R225, P0 ;  /* 0x000000e12500720c */ /* 0x040fe20000701670 */
[----:B------:R-:W-:Y:S01]  /*87c0*/  HMMA.16816.F32 R40, R64, R62, R40 ;  /* 0x0000003e4028723c */ /* 0x000fe20000001828 */
[----:B------:R-:W-:-:S02]  /*87d0*/  ISETP.LT.OR P3, PT, R37, R223, P3 ;  /* 0x000000df2500720c */ /* 0x000fc40001f61670 */
[C---:B------:R-:W-:Y:S02]  /*87e0*/  ISETP.LT.OR P6, PT, R37.reuse, R229, P6 ;  /* 0x000000e52500720c */ /* 0x040fe400037c1670 */
[----:B------:R-:W-:Y:S02]  /*87f0*/  ISETP.LT.OR P4, PT, R37, R227, P4 ;  /* 0x000000e32500720c */ /* 0x000fe40002781670 */
[----:B------:R-:W-:Y:S01]  /*8800*/  FSEL R38, R31, -INF , !P2 ;  /* 0xff8000001f267808 */ /* 0x000fe20005000000 */
[----:B------:R-:W-:Y:S01]  /*8810*/  HMMA.16816.F32 R72, R68, R62, R72 ;  /* 0x0000003e4448723c */ /* 0x000fe20000001848 */
[----:B------:R-:W-:Y:S02]  /*8820*/  FSEL R252, R24, -INF , !P0 ;  /* 0xff80000018fc7808 */ /* 0x000fe40004000000 */
[----:B------:R-:W-:Y:S02]  /*8830*/  FSEL R37, R26, -INF , !P3 ;  /* 0xff8000001a257808 */ /* 0x000fe40005800000 */
[----:B------:R-:W-:-:S02]  /*8840*/  ISETP.GE.AND P2, PT, R44, R224, PT ;  /* 0x000000e02c00720c */ /* 0x000fc40003f46270 */
[C---:B------:R-:W-:Y:S01]  /*8850*/  ISETP.GE.AND P0, PT, R44.reuse, R222, PT ;  /* 0x000000de2c00720c */ /* 0x040fe20003f06270 */
[----:B------:R-:W-:Y:S01]  /*8860*/  HMMA.16816.F32 R28, R80, R48, RZ ;  /* 0x00000030501c723c */ /* 0x000fe200000018ff */
[C---:B------:R-:W-:Y:S02]  /*8870*/  ISETP.GE.AND P3, PT, R44.reuse, R226, PT ;  /* 0x000000e22c00720c */ /* 0x040fe40003f66270 */
[C---:B------:R-:W-:Y:S02]  /*8880*/  ISETP.LT.OR P2, PT, R44.reuse, R225, P2 ;  /* 0x000000e12c00720c */ /* 0x040fe40001741670 */
[C---:B------:R-:W-:Y:S02]  /*8890*/  ISETP.LT.OR P0, PT, R44.reuse, R223, P0 ;  /* 0x000000df2c00720c */ /* 0x040fe40000701670 */
[----:B------:R-:W-:Y:S02]  /*88a0*/  ISETP.LT.OR P3, PT, R44, R227, P3 ;  /* 0x000000e32c00720c */ /* 0x000fe40001f61670 */
[----:B------:R-:W-:-:S02]  /*88b0*/  IADD3 R44, R86, 0x21, RZ ;  /* 0x00000021562c7810 */ /* 0x000fc40007ffe0ff */
[----:B------:R-:W-:Y:S02]  /*88c0*/  FSEL R62, R22, -INF , !P4 ;  /* 0xff800000163e7808 */ /* 0x000fe40006000000 */
[-C--:B------:R-:W-:Y:S02]  /*88d0*/  ISETP.GE.AND P4, PT, R44, R228.reuse, PT ;  /* 0x000000e42c00720c */ /* 0x080fe40003f86270 */
[----:B------:R-:W-:Y:S02]  /*88e0*/  FSEL R91, R20, -INF , !P6 ;  /* 0xff800000145b7808 */ /* 0x000fe40007000000 */
[----:B------:R-:W-:Y:S02]  /*88f0*/  FSEL R63, R23, -INF , !P3 ;  /* 0xff800000173f7808 */ /* 0x000fe40005800000 */
[----:B------:R-:W-:Y:S01]  /*8900*/  FSEL R127, R27, -INF , !P0 ;  /* 0xff8000001b7f7808 */ /* 0x000fe20004000000 */
[----:B------:R-:W2:Y:S01]  /*8910*/  LDSM.16.M88.4 R20, [R215+0x3400] ;  /* 0x00340000d714783b */ /* 0x000ea20000000200 */
[----:B------:R-:W-:-:S02]  /*8920*/  ISETP.GE.AND P3, PT, R45, R228, PT ;  /* 0x000000e42d00720c */ /* 0x000fc40003f66270 */
[CC--:B------:R-:W-:Y:S01]  /*8930*/  ISETP.GE.AND P6, PT, R45.reuse, R226.reuse, PT ;  /* 0x000000e22d00720c */ /* 0x0c0fe20003fc6270 */
[----:B-1----:R-:W-:Y:S01]  /*8940*/  HMMA.16816.F32 R28, R68, R32, R28 ;  /* 0x00000020441c723c */ /* 0x002fe2000000181c */
[C---:B------:R-:W-:Y:S02]  /*8950*/  ISETP.GE.AND P0, PT, R44.reuse, R226, PT ;  /* 0x000000e22c00720c */ /* 0x040fe40003f06270 */
[-C--:B------:R-:W-:Y:S02]  /*8960*/  ISETP.LT.OR P4, PT, R44, R229.reuse, P4 ;  /* 0x000000e52c00720c */ /* 0x080fe40002781670 */
[----:B------:R-:W-:Y:S02]  /*8970*/  ISETP.LT.OR P3, PT, R45, R229, P3 ;  /* 0x000000e52d00720c */ /* 0x000fe40001f61670 */
[----:B------:R-:W-:Y:S02]  /*8980*/  FSEL R93, R17, -INF , !P4 ;  /* 0xff800000115d7808 */ /* 0x000fe40006000000 */
[----:B------:R-:W-:-:S02]  /*8990*/  ISETP.LT.OR P6, PT, R45, R227, P6 ;  /* 0x000000e32d00720c */ /* 0x000fc400037c1670 */
[----:B------:R-:W-:Y:S02]  /*89a0*/  ISETP.LT.OR P0, PT, R44, R227, P0 ;  /* 0x000000e32c00720c */ /* 0x000fe40000701670 */
[----:B------:R-:W-:Y:S02]  /*89b0*/  IADD3 R17, R86, 0x28, RZ ;  /* 0x0000002856117810 */ /* 0x000fe40007ffe0ff */
[----:B------:R-:W-:Y:S02]  /*89c0*/  FSEL R97, R25, -INF , !P2 ;  /* 0xff80000019617808 */ /* 0x000fe40005000000 */
[----:B------:R-:W-:Y:S01]  /*89d0*/  FSEL R94, R16, -INF , !P3 ;  /* 0xff800000105e7808 */ /* 0x000fe20005800000 */
[----:B------:R-:W-:Y:S01]  /*89e0*/  HMMA.16816.F32 R24, R76, R48, RZ ;  /* 0x000000304c18723c */ /* 0x000fe200000018ff */
[----:B------:R-:W-:Y:S02]  /*89f0*/  FSEL R128, R18, -INF , !P6 ;  /* 0xff80000012807808 */ /* 0x000fe40007000000 */
[----:B------:R-:W-:-:S02]  /*8a00*/  FSEL R123, R19, -INF , !P0 ;  /* 0xff800000137b7808 */ /* 0x000fc40004000000 */
[-C--:B------:R-:W-:Y:S02]  /*8a10*/  ISETP.GE.AND P2, PT, R45, R224.reuse, PT ;  /* 0x000000e02d00720c */ /* 0x080fe40003f46270 */
[C---:B------:R-:W-:Y:S02]  /*8a20*/  ISETP.GE.AND P3, PT, R44.reuse, R224, PT ;  /* 0x000000e02c00720c */ /* 0x040fe40003f66270 */
[----:B------:R-:W-:Y:S02]  /*8a30*/  ISETP.GE.AND P4, PT, R44, R222, PT ;  /* 0x000000de2c00720c */ /* 0x000fe40003f86270 */
[C---:B------:R-:W-:Y:S02]  /*8a40*/  ISETP.GE.AND P6, PT, R17.reuse, R228, PT ;  /* 0x000000e41100720c */ /* 0x040fe40003fc6270 */
[----:B------:R-:W-:Y:S02]  /*8a50*/  ISETP.GE.AND P0, PT, R17, R226, PT ;  /* 0x000000e21100720c */ /* 0x000fe40003f06270 */
[----:B------:R-:W-:-:S02]  /*8a60*/  ISETP.LT.OR P2, PT, R45, R225, P2 ;  /* 0x000000e12d00720c */ /* 0x000fc40001741670 */
[C---:B------:R-:W-:Y:S02]  /*8a70*/  ISETP.LT.OR P3, PT, R44.reuse, R225, P3 ;  /* 0x000000e12c00720c */ /* 0x040fe40001f61670 */
[----:B------:R-:W-:Y:S02]  /*8a80*/  ISETP.LT.OR P4, PT, R44, R223, P4 ;  /* 0x000000df2c00720c */ /* 0x000fe40002781670 */
[C---:B------:R-:W-:Y:S02]  /*8a90*/  ISETP.LT.OR P6, PT, R17.reuse, R229, P6 ;  /* 0x000000e51100720c */ /* 0x040fe400037c1670 */
[----:B------:R-:W-:Y:S01]  /*8aa0*/  ISETP.LT.OR P0, PT, R17, R227, P0 ;  /* 0x000000e31100720c */ /* 0x000fe20000701670 */
[----:B------:R-:W-:Y:S01]  /*8ab0*/  HMMA.16816.F32 R24, R64, R32, R24 ;  /* 0x000000204018723c */ /* 0x000fe20000001818 */
[----:B------:R-:W-:Y:S02]  /*8ac0*/  IADD3 R16, R86, 0x29, RZ ;  /* 0x0000002956107810 */ /* 0x000fe40007ffe0ff */
[----:B------:R-:W-:-:S02]  /*8ad0*/  FSEL R130, R12, -INF , !P2 ;  /* 0xff8000000c827808 */ /* 0x000fc40005000000 */
[----:B------:R-:W-:Y:S02]  /*8ae0*/  FSEL R131, R13, -INF , !P3 ;  /* 0xff8000000d837808 */ /* 0x000fe40005800000 */
[----:B------:R-:W-:Y:S02]  /*8af0*/  FSEL R192, R15, -INF , !P4 ;  /* 0xff8000000fc07808 */ /* 0x000fe40006000000 */
[----:B------:R-:W-:Y:S01]  /*8b00*/  FSEL R95, R4, -INF , !P6 ;  /* 0xff800000045f7808 */ /* 0x000fe20007000000 */
[----:B------:R-:W-:Y:S01]  /*8b10*/  HMMA.16816.F32 R12, R76, R50, RZ ;  /* 0x000000324c0c723c */ /* 0x000fe200000018ff */
[----:B------:R-:W-:Y:S02]  /*8b20*/  FSEL R129, R6, -INF , !P0 ;  /* 0xff80000006817808 */ /* 0x000fe40004000000 */
[C---:B------:R-:W-:Y:S02]  /*8b30*/  ISETP.GE.AND P2, PT, R17.reuse, R224, PT ;  /* 0x000000e01100720c */ /* 0x040fe40003f46270 */
[----:B------:R-:W-:-:S02]  /*8b40*/  ISETP.GE.AND P3, PT, R17, R222, PT ;  /* 0x000000de1100720c */ /* 0x000fc40003f66270 */
[C---:B------:R-:W-:Y:S01]  /*8b50*/  ISETP.GE.AND P5, PT, R16.reuse, R228, PT ;  /* 0x000000e41000720c */ /* 0x040fe20003fa6270 */
[----:B------:R-:W-:Y:S01]  /*8b60*/  HMMA.16816.F32 R48, R80, R50, RZ ;  /* 0x000000325030723c */ /* 0x000fe200000018ff */
[C---:B------:R-:W-:Y:S02]  /*8b70*/  ISETP.GE.AND P4, PT, R16.reuse, R226, PT ;  /* 0x000000e21000720c */ /* 0x040fe40003f86270 */
[C---:B------:R-:W-:Y:S02]  /*8b80*/  ISETP.GE.AND P6, PT, R16.reuse, R224, PT ;  /* 0x000000e01000720c */ /* 0x040fe40003fc6270 */
[----:B------:R-:W-:Y:S02]  /*8b90*/  ISETP.GE.AND P0, PT, R16, R222, PT ;  /* 0x000000de1000720c */ /* 0x000fe40003f06270 */
[C---:B------:R-:W-:Y:S02]  /*8ba0*/  ISETP.LT.OR P2, PT, R17.reuse, R225, P2 ;  /* 0x000000e11100720c */ /* 0x040fe40001741670 */
[----:B------:R-:W-:-:S02]  /*8bb0*/  ISETP.LT.OR P3, PT, R17, R223, P3 ;  /* 0x000000df1100720c */ /* 0x000fc40001f61670 */
[C---:B------:R-:W-:Y:S02]  /*8bc0*/  ISETP.LT.OR P5, PT, R16.reuse, R229, P5 ;  /* 0x000000e51000720c */ /* 0x040fe40002fa1670 */
[C---:B------:R-:W-:Y:S02]  /*8bd0*/  ISETP.LT.OR P4, PT, R16.reuse, R227, P4 ;  /* 0x000000e31000720c */ /* 0x040fe40002781670 */
[C---:B------:R-:W-:Y:S01]  /*8be0*/  ISETP.LT.OR P6, PT, R16.reuse, R225, P6 ;  /* 0x000000e11000720c */ /* 0x040fe200037c1670 */
[----:B------:R-:W-:Y:S01]  /*8bf0*/  HMMA.16816.F32 R12, R64, R34, R12 ;  /* 0x00000022400c723c */ /* 0x000fe2000000180c */
[----:B------:R-:W-:Y:S02]  /*8c00*/  ISETP.LT.OR P0, PT, R16, R223, P0 ;  /* 0x000000df1000720c */ /* 0x000fe40000701670 */
[----:B------:R-:W1:Y:S01]  /*8c10*/  LDSM.16.M88.4 R16, [R206] ;  /* 0x00000000ce10783b */ /* 0x000e620000000200 */
[C---:B------:R-:W-:Y:S02]  /*8c20*/  IADD3 R33, R86.reuse, 0x30, RZ ;  /* 0x0000003056217810 */ /* 0x040fe40007ffe0ff */
[----:B------:R-:W-:-:S02]  /*8c30*/  IADD3 R32, R86, 0x31, RZ ;  /* 0x0000003156207810 */ /* 0x000fc40007ffe0ff */
[----:B------:R-:W-:Y:S01]  /*8c40*/  FSEL R96, R5, -INF , !P5 ;  /* 0xff80000005607808 */ /* 0x000fe20006800000 */
[----:B------:R-:W-:Y:S01]  /*8c50*/  HMMA.16816.F32 R48, R68, R34, R48 ;  /* 0x000000224430723c */ /* 0x000fe20000001830 */
[----:B------:R-:W-:Y:S02]  /*8c60*/  FSEL R243, R7, -INF , !P4 ;  /* 0xff80000007f37808 */ /* 0x000fe40006000000 */
[----:B------:R-:W-:Y:S02]  /*8c70*/  FSEL R165, R8, -INF , !P2 ;  /* 0xff80000008a57808 */ /* 0x000fe40005000000 */
[----:B------:R-:W-:Y:S02]  /*8c80*/  FSEL R203, R10, -INF , !P3 ;  /* 0xff8000000acb7808 */ /* 0x000fe40005800000 */
[----:B------:R-:W-:Y:S01]  /*8c90*/  FSEL R172, R9, -INF , !P6 ;  /* 0xff80000009ac7808 */ /* 0x000fe20007000000 */
[----:B--2---:R-:W-:Y:S01]  /*8ca0*/  HMMA.16816.F32 R4, R80, R20, RZ ;  /* 0x000000145004723c */ /* 0x004fe200000018ff */
[----:B------:R-:W-:-:S02]  /*8cb0*/  FSEL R245, R11, -INF , !P0 ;  /* 0xff8000000bf57808 */ /* 0x000fc40004000000 */
[CC--:B------:R-:W-:Y:S02]  /*8cc0*/  ISETP.GE.AND P4, PT, R33.reuse, R228.reuse, PT ;  /* 0x000000e42100720c */ /* 0x0c0fe40003f86270 */
[C---:B------:R-:W-:Y:S02]  /*8cd0*/  ISETP.GE.AND P2, PT, R32.reuse, R228, PT ;  /* 0x000000e42000720c */ /* 0x040fe40003f46270 */
[-C--:B------:R-:W-:Y:S01]  /*8ce0*/  ISETP.LT.OR P4, PT, R33, R229.reuse, P4 ;  /* 0x000000e52100720c */ /* 0x080fe20002781670 */
[----:B------:R-:W-:Y:S01]  /*8cf0*/  HMMA.16816.F32 R8, R76, R20, RZ ;  /* 0x000000144c08723c */ /* 0x000fe200000018ff */
[----:B------:R-:W-:Y:S02]  /*8d00*/  ISETP.LT.OR P2, PT, R32, R229, P2 ;  /* 0x000000e52000720c */ /* 0x000fe40001741670 */
[----:B------:R-:W-:Y:S02]  /*8d10*/  FSEL R56, R56, -INF , !P4 ;  /* 0xff80000038387808 */ /* 0x000fe40006000000 */
[----:B------:R-:W-:-:S02]  /*8d20*/  FSEL R57, R57, -INF , !P2 ;  /* 0xff80000039397808 */ /* 0x000fc40005000000 */
[C---:B------:R-:W-:Y:S02]  /*8d30*/  ISETP.GE.AND P5, PT, R33.reuse, R226, PT ;  /* 0x000000e22100720c */ /* 0x040fe40003fa6270 */
[C---:B------:R-:W-:Y:S02]  /*8d40*/  ISETP.GE.AND P3, PT, R33.reuse, R224, PT ;  /* 0x000000e02100720c */ /* 0x040fe40003f66270 */
[C---:B------:R-:W-:Y:S02]  /*8d50*/  ISETP.GE.AND P6, PT, R33.reuse, R222, PT ;  /* 0x000000de2100720c */ /* 0x040fe40003fc6270 */
[C---:B------:R-:W-:Y:S02]  /*8d60*/  ISETP.GE.AND P0, PT, R32.reuse, R226, PT ;  /* 0x000000e22000720c */ /* 0x040fe40003f06270 */
[C---:B------:R-:W-:Y:S02]  /*8d70*/  ISETP.GE.AND P4, PT, R32.reuse, R224, PT ;  /* 0x000000e02000720c */ /* 0x040fe40003f86270 */
[----:B------:R-:W-:Y:S01]  /*8d80*/  ISETP.GE.AND P2, PT, R32, R222, PT ;  /* 0x000000de2000720c */ /* 0x000fe20003f46270 */
[----:B-1----:R-:W-:Y:S01]  /*8d90*/  HMMA.16816.F32 R4, R68, R16, R4 ;  /* 0x000000104404723c */ /* 0x002fe20000001804 */
[----:B------:R-:W-:-:S02]  /*8da0*/  ISETP.LT.OR P5, PT, R33, R227, P5 ;  /* 0x000000e32100720c */ /* 0x000fc40002fa1670 */
[C---:B------:R-:W-:Y:S02]  /*8db0*/  ISETP.LT.OR P3, PT, R33.reuse, R225, P3 ;  /* 0x000000e12100720c */ /* 0x040fe40001f61670 */
[----:B------:R-:W-:Y:S02]  /*8dc0*/  ISETP.LT.OR P6, PT, R33, R223, P6 ;  /* 0x000000df2100720c */ /* 0x000fe400037c1670 */
[C---:B------:R-:W-:Y:S01]  /*8dd0*/  ISETP.LT.OR P0, PT, R32.reuse, R227, P0 ;  /* 0x000000e32000720c */ /* 0x040fe20000701670 */
[----:B------:R-:W-:Y:S01]  /*8de0*/  HMMA.16816.F32 R8, R64, R16, R8 ;  /* 0x000000104008723c */ /* 0x000fe20000001808 */
[C---:B------:R-:W-:Y:S02]  /*8df0*/  ISETP.LT.OR P4, PT, R32.reuse, R225, P4 ;  /* 0x000000e12000720c */ /* 0x040fe40002781670 */
[----:B------:R-:W-:Y:S02]  /*8e00*/  ISETP.LT.OR P2, PT, R32, R223, P2 ;  /* 0x000000df2000720c */ /* 0x000fe40001741670 */
[----:B------:R-:W-:-:S02]  /*8e10*/  IADD3 R33, R86, 0x38, RZ ;  /* 0x0000003856217810 */ /* 0x000fc40007ffe0ff */
[----:B------:R-:W-:Y:S02]  /*8e20*/  IADD3 R32, R86, 0x39, RZ ;  /* 0x0000003956207810 */ /* 0x000fe40007ffe0ff */
        /* <DEDUP_REMOVED lines=12> */
[C---:B------:R-:W-:Y:S02]  /*8ef0*/  IADD3 R17, R86.reuse, 0x40, RZ ;  /* 0x0000004056117810 */ /* 0x040fe40007ffe0ff */
[----:B------:R-:W-:Y:S02]  /*8f00*/  IADD3 R16, R86, 0x41, RZ ;  /* 0x0000004156107810 */ /* 0x000fe40007ffe0ff */
[----:B------:R-:W-:Y:S02]  /*8f10*/  FSEL R246, R53, -INF , !P4 ;  /* 0xff80000035f67808 */ /* 0x000fe40006000000 */
[----:B------:R-:W-:Y:S02]  /*8f20*/  FSEL R200, R54, -INF , !P6 ;  /* 0xff80000036c87808 */ /* 0x000fe40007000000 */
        /* <DEDUP_REMOVED lines=8> */
[-C--:B------:R-:W-:Y:S02]  /*8fb0*/  ISETP.GE.AND P2, PT, R17, R228.reuse, PT ;  /* 0x000000e41100720c */ /* 0x080fe40003f46270 */
[----:B------:R-:W-:Y:S02]  /*8fc0*/  ISETP.GE.AND P3, PT, R16, R228, PT ;  /* 0x000000e41000720c */ /* 0x000fe40003f66270 */
[----:B------:R-:W-:Y:S02]  /*8fd0*/  ISETP.LT.OR P4, PT, R33, R223, P4 ;  /* 0x000000df2100720c */ /* 0x000fe40002781670 */
[C---:B------:R-:W-:Y:S02]  /*8fe0*/  ISETP.LT.OR P6, PT, R32.reuse, R229, P6 ;  /* 0x000000e52000720c */ /* 0x040fe400037c1670 */
[----:B------:R-:W-:-:S02]  /*8ff0*/  ISETP.LT.OR P5, PT, R32, R225, P5 ;  /* 0x000000e12000720c */ /* 0x000fc40002fa1670 */
[----:B------:R-:W-:Y:S02]  /*9000*/  ISETP.LT.OR P0, PT, R32, R223, P0 ;  /* 0x000000df2000720c */ /* 0x000fe40000701670 */
[-C--:B------:R-:W-:Y:S01]  /*9010*/  ISETP.LT.OR P2, PT, R17, R229.reuse, P2 ;  /* 0x000000e51100720c */ /* 0x080fe20001741670 */
[-C--:B------:R-:W-:Y:S01]  /*9020*/  HMMA.16816.F32 R32, R76, R22.reuse, RZ ;  /* 0x000000164c20723c */ /* 0x080fe200000018ff */
[----:B------:R-:W-:Y:S02]  /*9030*/  ISETP.LT.OR P3, PT, R16, R229, P3 ;  /* 0x000000e51000720c */ /* 0x000fe40001f61670 */
[----:B------:R-:W-:Y:S02]  /*9040*/  FSEL R73, R73, -INF , !P6 ;  /* 0xff80000049497808 */ /* 0x000fe40007000000 */
[----:B------:R-:W-:Y:S02]  /*9050*/  FSEL R202, R42, -INF , !P4 ;  /* 0xff8000002aca7808 */ /* 0x000fe40006000000 */
[----:B------:R-:W-:Y:S01]  /*9060*/  FSEL R98, R41, -INF , !P5 ;  /* 0xff80000029627808 */ /* 0x000fe20006800000 */
[----:B------:R-:W-:Y:S01]  /*9070*/  HMMA.16816.F32 R20, R80, R22, RZ ;  /* 0x000000165014723c */ /* 0x000fe200000018ff */
[----:B------:R-:W-:-:S02]  /*9080*/  FSEL R196, R43, -INF , !P0 ;  /* 0xff8000002bc47808 */ /* 0x000fc40004000000 */
[----:B------:R-:W-:Y:S01]  /*9090*/  FSEL R75, R28, -INF , !P2 ;  /* 0xff8000001c4b7808 */ /* 0x000fe20005000000 */
[----:B------:R-:W1:Y:S01]  /*90a0*/  LDSM.16.M88.4 R40, [R215+0x3800] ;  /* 0x00380000d728783b */ /* 0x000e620000000200 */
[----:B------:R-:W-:Y:S02]  /*90b0*/  FSEL R74, R29, -INF , !P3 ;  /* 0xff8000001d4a7808 */ /* 0x000fe40005800000 */
[C---:B------:R-:W-:Y:S02]  /*90c0*/  ISETP.GE.AND P6, PT, R17.reuse, R226, PT ;  /* 0x000000e21100720c */ /* 0x040fe40003fc6270 */
[C---:B------:R-:W-:Y:S02]  /*90d0*/  ISETP.GE.AND P4, PT, R17.reuse, R224, PT ;  /* 0x000000e01100720c */ /* 0x040fe40003f86270 */
[----:B------:R-:W-:Y:S02]  /*90e0*/  ISETP.GE.AND P5, PT, R17, R222, PT ;  /* 0x000000de1100720c */ /* 0x000fe40003fa6270 */
[----:B------:R-:W-:-:S02]  /*90f0*/  ISETP.GE.AND P0, PT, R16, R226, PT ;  /* 0x000000e21000720c */ /* 0x000fc40003f06270 */
[C---:B------:R-:W-:Y:S01]  /*9100*/  ISETP.GE.AND P2, PT, R16.reuse, R224, PT ;  /* 0x000000e01000720c */ /* 0x040fe20003f46270 */
[-C--:B------:R-:W-:Y:S01]  /*9110*/  HMMA.16816.F32 R32, R64, R18.reuse, R32 ;  /* 0x000000124020723c */ /* 0x080fe20000001820 */
[C---:B------:R-:W-:Y:S02]  /*9120*/  ISETP.GE.AND P3, PT, R16.reuse, R222, PT ;  /* 0x000000de1000720c */ /* 0x040fe40003f66270 */
[C---:B------:R-:W-:Y:S02]  /*9130*/  ISETP.LT.OR P6, PT, R17.reuse, R227, P6 ;  /* 0x000000e31100720c */ /* 0x040fe400037c1670 */
[C---:B------:R-:W-:Y:S02]  /*9140*/  ISETP.LT.OR P4, PT, R17.reuse, R225, P4 ;  /* 0x000000e11100720c */ /* 0x040fe40002781670 */
[----:B------:R-:W-:Y:S01]  /*9150*/  ISETP.LT.OR P5, PT, R17, R223, P5 ;  /* 0x000000df1100720c */ /* 0x000fe20002fa1670 */
[----:B------:R-:W-:Y:S01]  /*9160*/  HMMA.16816.F32 R20, R68, R18, R20 ;  /* 0x000000124414723c */ /* 0x000fe20000001814 */
[----:B------:R-:W-:-:S02]  /*9170*/  ISETP.LT.OR P0, PT, R16, R227, P0 ;  /* 0x000000e31000720c */ /* 0x000fc40000701670 */
[C---:B------:R-:W-:Y:S02]  /*9180*/  ISETP.LT.OR P2, PT, R16.reuse, R225, P2 ;  /* 0x000000e11000720c */ /* 0x040fe40001741670 */
[----:B------:R-:W-:Y:S02]  /*9190*/  ISETP.LT.OR P3, PT, R16, R223, P3 ;  /* 0x000000df1000720c */ /* 0x000fe40001f61670 */
[C---:B------:R-:W-:Y:S02]  /*91a0*/  IADD3 R17, R86.reuse, 0x48, RZ ;  /* 0x0000004856117810 */ /* 0x040fe40007ffe0ff */
[----:B------:R-:W-:Y:S02]  /*91b0*/  IADD3 R16, R86, 0x49, RZ ;  /* 0x0000004956107810 */ /* 0x000fe40007ffe0ff */
[----:B------:R-:W-:Y:S02]  /*91c0*/  FSEL R55, R30, -INF , !P6 ;  /* 0xff8000001e377808 */ /* 0x000fe40007000000 */
[----:B------:R-:W-:-:S02]  /*91d0*/  FSEL R54, R31, -INF , !P0 ;  /* 0xff8000001f367808 */ /* 0x000fc40004000000 */
[----:B------:R-:W-:Y:S02]  /*91e0*/  FSEL R191, R26, -INF , !P5 ;  /* 0xff8000001abf7808 */ /* 0x000fe40006800000 */
[----:B------:R-:W-:Y:S02]  /*91f0*/  FSEL R186, R27, -INF , !P3 ;  /* 0xff8000001bba7808 */ /* 0x000fe40005800000 */
[C---:B------:R-:W-:Y:S01]  /*9200*/  ISETP.GE.AND P6, PT, R17.reuse, R228, PT ;  /* 0x000000e41100720c */ /* 0x040fe20003fc6270 */
[----:B-1----:R-:W-:Y:S01]  /*9210*/  HMMA.16816.F32 R28, R76, R40, RZ ;  /* 0x000000284c1c723c */ /* 0x002fe200000018ff */
[----:B------:R-:W-:Y:S02]  /*9220*/  ISETP.GE.AND P0, PT, R17, R226, PT ;  /* 0x000000e21100720c */ /* 0x000fe40003f06270 */
[C---:B------:R-:W-:Y:S02]  /*9230*/  ISETP.GE.AND P5, PT, R16.reuse, R228, PT ;  /* 0x000000e41000720c */ /* 0x040fe40003fa6270 */
[----:B------:R-:W-:-:S02]  /*9240*/  ISETP.GE.AND P3, PT, R16, R226, PT ;  /* 0x000000e21000720c */ /* 0x000fc40003f66270 */
[C---:B------:R-:W-:Y:S02]  /*9250*/  ISETP.LT.OR P6, PT, R17.reuse, R229, P6 ;  /* 0x000000e51100720c */ /* 0x040fe400037c1670 */
[----:B------:R-:W-:Y:S02]  /*9260*/  ISETP.LT.OR P0, PT, R17, R227, P0 ;  /* 0x000000e31100720c */ /* 0x000fe40000701670 */
[C---:B------:R-:W-:Y:S02]  /*9270*/  ISETP.LT.OR P5, PT, R16.reuse, R229, P5 ;  /* 0x000000e51000720c */ /* 0x040fe40002fa1670 */
[----:B------:R-:W-:Y:S02]  /*9280*/  ISETP.LT.OR P3, PT, R16, R227, P3 ;  /* 0x000000e31000720c */ /* 0x000fe40001f61670 */
[C---:B------:R-:W-:Y:S02]  /*9290*/  IADD3 R45, R86.reuse, 0x50, RZ ;  /* 0x00000050562d7810 */ /* 0x040fe40007ffe0ff */
[----:B------:R-:W-:-:S02]  /*92a0*/  IADD3 R44, R86, 0x51, RZ ;  /* 0x00000051562c7810 */ /* 0x000fc40007ffe0ff */
[----:B------:R-:W-:Y:S02]  /*92b0*/  FSEL R198, R24, -INF , !P4 ;  /* 0xff80000018c67808 */ /* 0x000fe40006000000 */
[----:B------:R-:W-:Y:S02]  /*92c0*/  FSEL R197, R25, -INF , !P2 ;  /* 0xff80000019c57808 */ /* 0x000fe40005000000 */
[----:B------:R-:W-:Y:S01]  /*92d0*/  FSEL R105, R48, -INF , !P6 ;  /* 0xff80000030697808 */ /* 0x000fe20007000000 */
[----:B------:R-:W1:Y:S01]  /*92e0*/  LDSM.16.M88.4 R24, [R205] ;  /* 0x00000000cd18783b */ /* 0x000e620000000200 */
[----:B------:R-:W-:Y:S02]  /*92f0*/  FSEL R50, R50, -INF , !P0 ;  /* 0xff80000032327808 */ /* 0x000fe40004000000 */
[----:B------:R-:W-:Y:S02]  /*9300*/  FSEL R117, R49, -INF , !P5 ;  /* 0xff80000031757808 */ /* 0x000fe40006800000 */
[----:B------:R-:W-:-:S02]  /*9310*/  FSEL R51, R51, -INF , !P3 ;  /* 0xff80000033337808 */ /* 0x000fc40005800000 */
[C---:B------:R-:W-:Y:S02]  /*9320*/  ISETP.GE.AND P4, PT, R17.reuse, R224, PT ;  /* 0x000000e01100720c */ /* 0x040fe40003f86270 */
[----:B------:R-:W-:Y:S02]  /*9330*/  ISETP.GE.AND P2, PT, R17, R222, PT ;  /* 0x000000de1100720c */ /* 0x000fe40003f46270 */
[C---:B------:R-:W-:Y:S02]  /*9340*/  ISETP.GE.AND P6, PT, R16.reuse, R224, PT ;  /* 0x000000e01000720c */ /* 0x040fe40003fc6270 */
[----:B------:R-:W-:Y:S02]  /*9350*/  ISETP.GE.AND P0, PT, R16, R222, PT ;  /* 0x000000de1000720c */ /* 0x000fe40003f06270 */
[-C--:B------:R-:W-:Y:S02]  /*9360*/  ISETP.GE.AND P3, PT, R45, R228.reuse, PT ;  /* 0x000000e42d00720c */ /* 0x080fe40003f66270 */
[----:B------:R-:W-:-:S02]  /*9370*/  ISETP.GE.AND P5, PT, R44, R228, PT ;  /* 0x000000e42c00720c */ /* 0x000fc40003fa6270 */
[C---:B------:R-:W-:Y:S02]  /*9380*/  ISETP.LT.OR P4, PT, R17.reuse, R225, P4 ;  /* 0x000000e11100720c */ /* 0x040fe40002781670 */
[----:B------:R-:W-:Y:S02]  /*9390*/  ISETP.LT.OR P2, PT, R17, R223, P2 ;  /* 0x000000df1100720c */ /* 0x000fe40001741670 */
[C---:B------:R-:W-:Y:S02]  /*93a0*/  ISETP.LT.OR P6, PT, R16.reuse, R225, P6 ;  /* 0x000000e11000720c */ /* 0x040fe400037c1670 */
[----:B------:R-:W-:Y:S02]  /*93b0*/  ISETP.LT.OR P0, PT, R16, R223, P0 ;  /* 0x000000df1000720c */ /* 0x000fe40000701670 */
[-C--:B------:R-:W-:Y:S01]  /*93c0*/  ISETP.LT.OR P3, PT, R45, R229.reuse, P3 ;  /* 0x000000e52d00720c */ /* 0x080fe20001f61670 */
[----:B------:R-:W-:Y:S01]  /*93d0*/  HMMA.16816.F32 R16, R80, R40, RZ ;  /* 0x000000285010723c */ /* 0x000fe200000018ff */
[----:B------:R-:W-:-:S02]  /*93e0*/  ISETP.LT.OR P5, PT, R44, R229, P5 ;  /* 0x000000e52c00720c */ /* 0x000fc40002fa1670 */
[----:B------:R-:W-:Y:S02]  /*93f0*/  FSEL R240, R12, -INF , !P4 ;  /* 0xff8000000cf07808 */ /* 0x000fe40006000000 */
[----:B------:R-:W-:Y:S02]  /*9400*/  FSEL R178, R14, -INF , !P2 ;  /* 0xff8000000eb27808 */ /* 0x000fe40005000000 */
[----:B------:R-:W-:Y:S02]  /*9410*/  FSEL R235, R13, -INF , !P6 ;  /* 0xff8000000deb7808 */ /* 0x000fe40007000000 */
[----:B------:R-:W-:Y:S02]  /*9420*/  FSEL R175, R15, -INF , !P0 ;  /* 0xff8000000faf7808 */ /* 0x000fe40004000000 */
[----:B------:R-:W-:Y:S01]  /*9430*/  FSEL R125, R4, -INF , !P3 ;  /* 0xff800000047d7808 */ /* 0x000fe20005800000 */
[----:B------:R-:W-:Y:S01]  /*9440*/  HMMA.16816.F32 R12, R76, R42, RZ ;  /* 0x0000002a4c0c723c */ /* 0x000fe200000018ff */
[----:B------:R-:W-:-:S02]  /*9450*/  FSEL R124, R5, -INF , !P5 ;  /* 0xff800000057c7808 */ /* 0x000fc40006800000 */
[C---:B------:R-:W-:Y:S02]  /*9460*/  ISETP.GE.AND P2, PT, R45.reuse, R226, PT ;  /* 0x000000e22d00720c */ /* 0x040fe40003f46270 */
[C---:B------:R-:W-:Y:S02]  /*9470*/  ISETP.GE.AND P4, PT, R45.reuse, R224, PT ;  /* 0x000000e02d00720c */ /* 0x040fe40003f86270 */
[----:B------:R-:W-:Y:S01]  /*9480*/  ISETP.GE.AND P6, PT, R45, R222, PT ;  /* 0x000000de2d00720c */ /* 0x000fe20003fc6270 */
[----:B------:R-:W-:Y:S01]  /*9490*/  HMMA.16816.F32 R40, R80, R42, RZ ;  /* 0x0000002a5028723c */ /* 0x000fe200000018ff */
[C---:B------:R-:W-:Y:S02]  /*94a0*/  ISETP.GE.AND P0, PT, R44.reuse, R226, PT ;  /* 0x000000e22c00720c */ /* 0x040fe40003f06270 */
[C---:B------:R-:W-:Y:S02]  /*94b0*/  ISETP.GE.AND P3, PT, R44.reuse, R224, PT ;  /* 0x000000e02c00720c */ /* 0x040fe40003f66270 */
[----:B------:R-:W-:-:S02]  /*94c0*/  ISETP.GE.AND P5, PT, R44, R222, PT ;  /* 0x000000de2c00720c */ /* 0x000fc40003fa6270 */
        /* <DEDUP_REMOVED lines=8> */
[----:B------:R-:W1:Y:S01]  /*9550*/  LDSM.16.M88.4 R44, [R215+0x3c00] ;  /* 0x003c0000d72c783b */ /* 0x000e620000000200 */
        /* <DEDUP_REMOVED lines=8> */
[----:B------:R-:W-:Y:S01]  /*95e0*/  HMMA.16816.F32 R40, R68, R26, R40 ;  /* 0x0000001a4428723c */ /* 0x000fe20000001828 */
[C---:B------:R-:W-:Y:S02]  /*95f0*/  ISETP.GE.AND P4, PT, R4.reuse, R224, PT ;  /* 0x000000e00400720c */ /* 0x040fe40003f86270 */
[C---:B------:R-:W-:Y:S02]  /*9600*/  ISETP.GE.AND P3, PT, R4.reuse, R222, PT ;  /* 0x000000de0400720c */ /* 0x040fe40003f66270 */
[C---:B------:R-:W-:Y:S02]  /*9610*/  ISETP.LT.OR P2, PT, R4.reuse, R229, P2 ;  /* 0x000000e50400720c */ /* 0x040fe40001741670 */
[C---:B------:R-:W-:Y:S02]  /*9620*/  ISETP.LT.OR P0, PT, R4.reuse, R227, P0 ;  /* 0x000000e30400720c */ /* 0x040fe40000701670 */
[----:B------:R-:W-:-:S02]  /*9630*/  ISETP.LT.OR P4, PT, R4, R225, P4 ;  /* 0x000000e10400720c */ /* 0x000fc40002781670 */
[----:B------:R-:W-:Y:S02]  /*9640*/  ISETP.LT.OR P3, PT, R4, R223, P3 ;  /* 0x000000df0400720c */ /* 0x000fe40001f61670 */
[----:B------:R-:W-:Y:S01]  /*9650*/  IADD3 R8, R86, 0x59, RZ ;  /* 0x0000005956087810 */ /* 0x000fe20007ffe0ff */
[----:B------:R-:W2:Y:S01]  /*9660*/  LDSM.16.M88.4 R4, [R204] ;  /* 0x00000000cc04783b */ /* 0x000ea20000000200 */
[----:B------:R-:W-:Y:S01]  /*9670*/  FSEL R164, R11, -INF , !P5 ;  /* 0xff8000000ba47808 */ /* 0x000fe20006800000 */
[----:B------:R-:W-:-:S04]  /*9680*/  DEPBAR.LE SB0, 0x0 ;  /* 0x000080000000791a */ /* 0x000fc80000000000 */
[----:B------:R-:W-:Y:S02]  /*9690*/  FSEL R185, R32, -INF , !P4 ;  /* 0xff80000020b97808 */ /* 0x000fe40006000000 */
[C---:B------:R-:W-:Y:S02]  /*96a0*/  ISETP.GE.AND P5, PT, R8.reuse, R228, PT ;  /* 0x000000e40800720c */ /* 0x040fe40003fa6270 */
[C---:B------:R-:W-:Y:S02]  /*96b0*/  ISETP.GE.AND P4, PT, R8.reuse, R224, PT ;  /* 0x000000e00800720c */ /* 0x040fe40003f86270 */
[C---:B------:R-:W-:Y:S02]  /*96c0*/  ISETP.LT.OR P5, PT, R8.reuse, R229, P5 ;  /* 0x000000e50800720c */ /* 0x040fe40002fa1670 */
[----:B------:R-:W-:Y:S02]  /*96d0*/  ISETP.LT.OR P4, PT, R8, R225, P4 ;  /* 0x000000e10800720c */ /* 0x000fe40002781670 */
[----:B------:R-:W-:-:S02]  /*96e0*/  FSEL R173, R10, -INF , !P6 ;  /* 0xff8000000aad7808 */ /* 0x000fc40007000000 */
[----:B------:R-:W-:Y:S01]  /*96f0*/  IADD3 R25, R86, 0x60, RZ ;  /* 0x0000006056197810 */ /* 0x000fe20007ffe0ff */
[----:B------:R-:W-:Y:S01]  /*9700*/  BAR.SYNC.DEFER_BLOCKING 0x0 ;  /* 0x0000000000007b1d */ /* 0x000fe20000010000 */
[----:B------:R-:W-:Y:S02]  /*9710*/  ISETP.GE.AND P6, PT, R8, R226, PT ;  /* 0x000000e20800720c */ /* 0x000fe40003fc6270 */
        /* <DEDUP_REMOVED lines=11> */
[----:B------:R-:W-:Y:S02]  /*97d0*/  ISETP.LT.OR P3, PT, R8, R223, P3 ;  /* 0x000000df0800720c */ /* 0x000fe40001f61670 */
[C---:B-1----:R-:W-:Y:S01]  /*97e0*/  HMMA.16816.F32 R8, R80.reuse, R44, RZ ;  /* 0x0000002c5008723c */ /* 0x042fe200000018ff */
[C---:B------:R-:W-:Y:S02]  /*97f0*/  ISETP.LT.OR P2, PT, R25.reuse, R229, P2 ;  /* 0x000000e51900720c */ /* 0x040fe40001741670 */
[C---:B------:R-:W-:Y:S02]  /*9800*/  ISETP.LT.OR P0, PT, R25.reuse, R227, P0 ;  /* 0x000000e31900720c */ /* 0x040fe40000701670 */
[C---:B------:R-:W-:Y:S02]  /*9810*/  ISETP.LT.OR P5, PT, R25.reuse, R225, P5 ;  /* 0x000000e11900720c */ /* 0x040fe40002fa1670 */
[----:B------:R-:W-:Y:S01]  /*9820*/  ISETP.LT.OR P4, PT, R25, R223, P4 ;  /* 0x000000df1900720c */ /* 0x000fe20002781670 */
[----:B------:R-:W-:Y:S01]  /*9830*/  HMMA.16816.F32 R80, R80, R46, RZ ;  /* 0x0000002e5050723c */ /* 0x000fe200000018ff */
[----:B------:R-:W-:-:S02]  /*9840*/  FSEL R25, R23, -INF , !P6 ;  /* 0xff80000017197808 */ /* 0x000fc40007000000 */
[----:B------:R-:W-:Y:S02]  /*9850*/  IADD3 R33, R86, 0x61, RZ ;  /* 0x0000006156217810 */ /* 0x000fe40007ffe0ff */
[----:B------:R-:W-:Y:S02]  /*9860*/  FSEL R170, R35, -INF , !P3 ;  /* 0xff80000023aa7808 */ /* 0x000fe40005800000 */
[C---:B------:R-:W-:Y:S01]  /*9870*/  ISETP.GE.AND P3, PT, R33.reuse, R226, PT ;  /* 0x000000e22100720c */ /* 0x040fe20003f66270 */
[----:B------:R-:W-:Y:S01]  /*9880*/  HMMA.16816.F32 R20, R76, R44, RZ ;  /* 0x0000002c4c14723c */ /* 0x000fe200000018ff */
[----:B------:R-:W-:Y:S02]  /*9890*/  FSEL R34, R18, -INF , !P0 ;  /* 0xff80000012227808 */ /* 0x000fe40004000000 */
[C---:B------:R-:W-:Y:S02]  /*98a0*/  ISETP.GE.AND P0, PT, R33.reuse, R222, PT ;  /* 0x000000de2100720c */ /* 0x040fe40003f06270 */
[----:B------:R-:W-:-:S02]  /*98b0*/  ISETP.LT.OR P3, PT, R33, R227, P3 ;  /* 0x000000e32100720c */ /* 0x000fc40001f61670 */
[----:B------:R-:W-:Y:S01]  /*98c0*/  IADD3 R32, R86, 0x68, RZ ;  /* 0x0000006856207810 */ /* 0x000fe20007ffe0ff */
[----:B------:R-:W-:Y:S01]  /*98d0*/  HMMA.16816.F32 R76, R76, R46, RZ ;  /* 0x0000002e4c4c723c */ /* 0x000fe200000018ff */
[C---:B------:R-:W-:Y:S02]  /*98e0*/  ISETP.LT.OR P0, PT, R33.reuse, R223, P0 ;  /* 0x000000df2100720c */ /* 0x040fe40000701670 */
[----:B------:R-:W-:Y:S02]  /*98f0*/  FSEL R16, R16, -INF , !P2 ;  /* 0xff80000010107808 */ /* 0x000fe40005000000 */
[----:B------:R-:W-:Y:S02]  /*9900*/  ISETP.GE.AND P2, PT, R33, R224, PT ;  /* 0x000000e02100720c */ /* 0x000fe40003f46270 */
[----:B------:R-:W-:Y:S01]  /*9910*/  FSEL R44, R19, -INF , !P3 ;  /* 0xff800000132c7808 */ /* 0x000fe20005800000 */
[----:B--2---:R-:W-:Y:S01]  /*9920*/  HMMA.16816.F32 R8, R68, R4, R8 ;  /* 0x000000044408723c */ /* 0x004fe20000001808 */
[----:B------:R-:W-:-:S02]  /*9930*/  FSEL R171, R28, -INF , !P5 ;  /* 0xff8000001cab7808 */ /* 0x000fc40006800000 */
[C---:B------:R-:W-:Y:S02]  /*9940*/  ISETP.GE.AND P3, PT, R32.reuse, R228, PT ;  /* 0x000000e42000720c */ /* 0x040fe40003f66270 */
[C---:B------:R-:W-:Y:S02]  /*9950*/  ISETP.GE.AND P5, PT, R32.reuse, R224, PT ;  /* 0x000000e02000720c */ /* 0x040fe40003fa6270 */
[----:B------:R-:W-:Y:S01]  /*9960*/  FSEL R166, R31, -INF , !P0 ;  /* 0xff8000001fa67808 */ /* 0x000fe20004000000 */
[----:B------:R-:W-:Y:S01]  /*9970*/  HMMA.16816.F32 R20, R64, R4, R20 ;  /* 0x000000044014723c */ /* 0x000fe20000001814 */
[----:B------:R-:W-:Y:S02]  /*9980*/  ISETP.LT.OR P2, PT, R33, R225, P2 ;  /* 0x000000e12100720c */ /* 0x000fe40001741670 */
[C---:B------:R-:W-:Y:S02]  /*9990*/  ISETP.LT.OR P3, PT, R32.reuse, R229, P3 ;  /* 0x000000e52000720c */ /* 0x040fe40001f61670 */
[----:B------:R-:W-:-:S02]  /*99a0*/  ISETP.LT.OR P5, PT, R32, R225, P5 ;  /* 0x000000e12000720c */ /* 0x000fc40002fa1670 */
[C---:B------:R-:W-:Y:S01]  /*99b0*/  IADD3 R4, R86.reuse, 0x69, RZ ;  /* 0x0000006956047810 */ /* 0x040fe20007ffe0ff */
[-C--:B------:R-:W-:Y:S01]  /*99c0*/  HMMA.16816.F32 R76, R64, R6.reuse, R76 ;  /* 0x00000006404c723c */ /* 0x080fe2000000184c */
[----:B------:R-:W-:Y:S02]  /*99d0*/  IADD3 R18, R86, 0x70, RZ ;  /* 0x0000007056127810 */ /* 0x000fe40007ffe0ff */
[----:B------:R-:W-:Y:S02]  /*99e0*/  ISETP.GE.AND P0, PT, R4, R222, PT ;  /* 0x000000de0400720c */ /* 0x000fe40003f06270 */
[----:B------:R-:W-:Y:S02]  /*99f0*/  IADD3 R5, R86, 0x71, RZ ;  /* 0x0000007156057810 */ /* 0x000fe40007ffe0ff */
[----:B------:R-:W-:Y:S01]  /*9a00*/  ISETP.LT.OR P0, PT, R4, R223, P0 ;  /* 0x000000df0400720c */ /* 0x000fe20000701670 */
[----:B------:R-:W-:Y:S01]  /*9a10*/  HMMA.16816.F32 R80, R68, R6, R80 ;  /* 0x000000064450723c */ /* 0x000fe20000001850 */
[----:B------:R-:W-:-:S02]  /*9a20*/  FSEL R184, R29, -INF , !P2 ;  /* 0xff8000001db87808 */ /* 0x000fc40005000000 */
[----:B------:R-:W-:Y:S02]  /*9a30*/  ISETP.GE.AND P2, PT, R4, R224, PT ;  /* 0x000000e00400720c */ /* 0x000fe40003f46270 */
[----:B------:R-:W-:Y:S02]  /*9a40*/  FSEL R40, R40, -INF , !P3 ;  /* 0xff80000028287808 */ /* 0x000fe40005800000 */
[----:B------:R-:W-:Y:S02]  /*9a50*/  FSEL R179, R12, -INF , !P5 ;  /* 0xff8000000cb37808 */ /* 0x000fe40006800000 */
[C---:B------:R-:W-:Y:S02]  /*9a60*/  ISETP.GE.AND P3, PT, R18.reuse, R228, PT ;  /* 0x000000e41200720c */ /* 0x040fe40003f66270 */
[----:B------:R-:W-:Y:S02]  /*9a70*/  ISETP.GE.AND P5, PT, R18, R226, PT ;  /* 0x000000e21200720c */ /* 0x000fe40003fa6270 */
[----:B------:R-:W-:-:S02]  /*9a80*/  FSEL R174, R15, -INF , !P0 ;  /* 0xff8000000fae7808 */ /* 0x000fc40004000000 */
[C---:B------:R-:W-:Y:S02]  /*9a90*/  ISETP.GE.AND P0, PT, R5.reuse, R228, PT ;  /* 0x000000e40500720c */ /* 0x040fe40003f06270 */
[----:B------:R-:W-:Y:S02]  /*9aa0*/  ISETP.LT.OR P2, PT, R4, R225, P2 ;  /* 0x000000e10400720c */ /* 0x000fe40001741670 */
[C---:B------:R-:W-:Y:S02]  /*9ab0*/  ISETP.LT.OR P3, PT, R18.reuse, R229, P3 ;  /* 0x000000e51200720c */ /* 0x040fe40001f61670 */
[----:B------:R-:W-:Y:S02]  /*9ac0*/  ISETP.LT.OR P5, PT, R18, R227, P5 ;  /* 0x000000e31200720c */ /* 0x000fe40002fa1670 */
[----:B------:R-:W-:Y:S02]  /*9ad0*/  ISETP.LT.OR P0, PT, R5, R229, P0 ;  /* 0x000000e50500720c */ /* 0x000fe40000701670 */
[----:B------:R-:W-:-:S02]  /*9ae0*/  FSEL R167, R30, -INF , !P4 ;  /* 0xff8000001ea77808 */ /* 0x000fc40006000000 */
[----:B------:R-:W-:Y:S02]  /*9af0*/  FSEL R187, R13, -INF , !P2 ;  /* 0xff8000000dbb7808 */ /* 0x000fe40005000000 */
[-C--:B------:R-:W-:Y:S02]  /*9b00*/  ISETP.GE.AND P4, PT, R32, R222.reuse, PT ;  /* 0x000000de2000720c */ /* 0x080fe40003f86270 */
[----:B------:R-:W-:Y:S02]  /*9b10*/  ISETP.GE.AND P2, PT, R18, R222, PT ;  /* 0x000000de1200720c */ /* 0x000fe40003f46270 */
[----:B------:R-:W-:Y:S02]  /*9b20*/  FSEL R8, R8, -INF , !P3 ;  /* 0xff80000008087808 */ /* 0x000fe40005800000 */
[----:B------:R-:W-:Y:S02]  /*9b30*/  FSEL R189, R10, -INF , !P5 ;  /* 0xff8000000abd7808 */ /* 0x000fe40006800000 */
[----:B------:R-:W-:-:S02]  /*9b40*/  ISETP.GE.AND P3, PT, R4, R228, PT ;  /* 0x000000e40400720c */ /* 0x000fc40003f66270 */
[----:B------:R-:W-:Y:S02]  /*9b50*/  ISETP.GE.AND P5, PT, R4, R226, PT ;  /* 0x000000e20400720c */ /* 0x000fe40003fa6270 */
[----:B------:R-:W-:Y:S02]  /*9b60*/  FSEL R9, R9, -INF , !P0 ;  /* 0xff80000009097808 */ /* 0x000fe40004000000 */
[----:B------:R-:W-:Y:S02]  /*9b70*/  ISETP.GE.AND P0, PT, R5, R222, PT ;  /* 0x000000de0500720c */ /* 0x000fe40003f06270 */
[-C--:B------:R-:W-:Y:S02]  /*9b80*/  ISETP.LT.OR P4, PT, R32, R223.reuse, P4 ;  /* 0x000000df2000720c */ /* 0x080fe40002781670 */
[----:B------:R-:W-:Y:S02]  /*9b90*/  ISETP.LT.OR P2, PT, R18, R223, P2 ;  /* 0x000000df1200720c */ /* 0x000fe40001741670 */
[----:B------:R-:W-:-:S02]  /*9ba0*/  ISETP.LT.OR P3, PT, R4, R229, P3 ;  /* 0x000000e50400720c */ /* 0x000fc40001f61670 */
[----:B------:R-:W-:Y:S02]  /*9bb0*/  ISETP.LT.OR P5, PT, R4, R227, P5 ;  /* 0x000000e30400720c */ /* 0x000fe40002fa1670 */
[----:B------:R-:W-:Y:S02]  /*9bc0*/  ISETP.LT.OR P0, PT, R5, R223, P0 ;  /* 0x000000df0500720c */ /* 0x000fe40000701670 */
[C---:B------:R-:W-:Y:S02]  /*9bd0*/  IADD3 R4, R86.reuse, 0x78, RZ ;  /* 0x0000007856047810 */ /* 0x040fe40007ffe0ff */
[----:B------:R-:W-:Y:S02]  /*9be0*/  IADD3 R86, R86, 0x79, RZ ;  /* 0x0000007956567810 */ /* 0x000fe40007ffe0ff */
[----:B------:R-:W-:Y:S02]  /*9bf0*/  FSEL R169, R14, -INF , !P4 ;  /* 0xff8000000ea97808 */ /* 0x000fe40006000000 */
[----:B------:R-:W-:-:S02]  /*9c00*/  FSEL R177, R22, -INF , !P2 ;  /* 0xff80000016b17808 */ /* 0x000fc40005000000 */
[----:B------:R-:W-:Y:S02]  /*9c10*/  ISETP.GE.AND P6, PT, R33, R228, PT ;  /* 0x000000e42100720c */ /* 0x000fe40003fc6270 */
[-C--:B------:R-:W-:Y:S02]  /*9c20*/  ISETP.GE.AND P4, PT, R18, R224.reuse, PT ;  /* 0x000000e01200720c */ /* 0x080fe40003f86270 */
[-C--:B------:R-:W-:Y:S02]  /*9c30*/  ISETP.GE.AND P2, PT, R5, R224.reuse, PT ;  /* 0x000000e00500720c */ /* 0x080fe40003f46270 */
[----:B------:R-:W-:Y:S02]  /*9c40*/  FSEL R234, R23, -INF , !P0 ;  /* 0xff80000017ea7808 */ /* 0x000fe40004000000 */
[----:B------:R-:W-:Y:S02]  /*9c50*/  ISETP.GE.AND P0, PT, R86, R224, PT ;  /* 0x000000e05600720c */ /* 0x000fe40003f06270 */
[----:B------:R-:W-:-:S02]  /*9c60*/  ISETP.LT.OR P6, PT, R33, R229, P6 ;  /* 0x000000e52100720c */ /* 0x000fc400037c1670 */
[-C--:B------:R-:W-:Y:S02]  /*9c70*/  ISETP.LT.OR P4, PT, R18, R225.reuse, P4 ;  /* 0x000000e11200720c */ /* 0x080fe40002781670 */
[-C--:B------:R-:W-:Y:S02]  /*9c80*/  ISETP.LT.OR P2, PT, R5, R225.reuse, P2 ;  /* 0x000000e10500720c */ /* 0x080fe40001741670 */
[----:B------:R-:W-:Y:S02]  /*9c90*/  ISETP.LT.OR P0, PT, R86, R225, P0 ;  /* 0x000000e15600720c */ /* 0x000fe40000701670 */
[----:B------:R-:W-:Y:S02]  /*9ca0*/  FSEL R17, R17, -INF , !P6 ;  /* 0xff80000011117808 */ /* 0x000fe40007000000 */
[----:B------:R-:W-:Y:S02]  /*9cb0*/  FSEL R190, R20, -INF , !P4 ;  /* 0xff80000014be7808 */ /* 0x000fe40006000000 */
[----:B------:R-:W-:-:S02]  /*9cc0*/  FSEL R41, R41, -INF , !P3 ;  /* 0xff80000029297808 */ /* 0x000fc40005800000 */
[----:B------:R-:W-:Y:S02]  /*9cd0*/  FSEL R199, R21, -INF , !P2 ;  /* 0xff80000015c77808 */ /* 0x000fe40005000000 */
[-C--:B------:R-:W-:Y:S02]  /*9ce0*/  ISETP.GE.AND P6, PT, R32, R226.reuse, PT ;  /* 0x000000e22000720c */ /* 0x080fe40003fc6270 */
[----:B------:R-:W-:Y:S02]  /*9cf0*/  ISETP.GE.AND P4, PT, R5, R226, PT ;  /* 0x000000e20500720c */ /* 0x000fe40003f86270 */
[C---:B------:R-:W-:Y:S02]  /*9d00*/  ISETP.GE.AND P3, PT, R4.reuse, R224, PT ;  /* 0x000000e00400720c */ /* 0x040fe40003f66270 */
[----:B------:R-:W-:Y:S02]  /*9d10*/  ISETP.GE.AND P2, PT, R4, R222, PT ;  /* 0x000000de0400720c */ /* 0x000fe40003f46270 */
[----:B------:R-:W-:-:S02]  /*9d20*/  FSEL R248, R77, -INF , !P0 ;  /* 0xff8000004df87808 */ /* 0x000fc40004000000 */
[----:B------:R-:W-:Y:S02]  /*9d30*/  PLOP3.LUT P0, PT, PT, PT, UP0, 0x80, 0x0 ;  /* 0x000000000000781c */ /* 0x000fe40003f0f008 */
[-C--:B------:R-:W-:Y:S02]  /*9d40*/  ISETP.LT.OR P6, PT, R32, R227.reuse, P6 ;  /* 0x000000e32000720c */ /* 0x080fe400037c1670 */
        /* <DEDUP_REMOVED lines=22> */
[----:B------:R-:W-:Y:S01]  /*9eb0*/  FSEL R35, R83, -INF , !P3 ;  /* 0xff80000053237808 */ /* 0x000fe20005800000 */
[----:B------:R-:W-:Y:S05]  /*9ec0*/  @!P0 BRA `(.L_x_211) ;  /* 0x000003a000008947 */ /* 0x000fea0003800000 */
[----:B------:R-:W-:Y:S01]  /*9ed0*/  UIADD3 UR23, UR5, -0x3, URZ ;  /* 0xfffffffd05177890 */ /* 0x000fe2000fffe03f */
[----:B------:R-:W-:Y:S01]  /*9ee0*/  IMAD.U32 R6, RZ, RZ, UR8 ;  /* 0x00000008ff067e24 */ /* 0x000fe2000f8e00ff */
[----:B------:R1:W-:Y:S01]  /*9ef0*/  @P1 STS [R219+0x2000], RZ ;  /* 0x002000ffdb001388 */ /* 0x0003e20000000800 */
[----:B------:R-:W-:Y:S01]  /*9f00*/  ULDC.64 UR4, c[0x0][0x198] ;  /* 0x0000660000047ab9 */ /* 0x000fe20000000a00 */
[----:B------:R-:W-:Y:S01]  /*9f10*/  @!P1 IMAD.MOV.U32 R11, RZ, RZ, c[0x0][0x19c] ;  /* 0x00006700ff0b9624 */ /* 0x000fe200078e00ff */
[----:B------:R-:W-:Y:S01]  /*9f20*/  USHF.R.S32.HI UR22, URZ, 0x1f, UR23 ;  /* 0x0000001f3f167899 */ /* 0x000fe20008011417 */
[----:B------:R1:W-:Y:S01]  /*9f30*/  @P1 STS [R219+0x2004], RZ ;  /* 0x002004ffdb001388 */ /* 0x0003e20000000800 */
[----:B------:R-:W-:Y:S01]  /*9f40*/  UIMAD.WIDE.U32 UR24, UR23, UR4, URZ ;  /* 0x00000004171872a5 */ /* 0x000fe2000f8e003f */
[----:B------:R-:W-:Y:S01]  /*9f50*/  BSSY B0, `(.L_x_212) ;  /* 0x0000030000007945 */ /* 0x000fe20003800000 */
[----:B------:R-:W-:Y:S01]  /*9f60*/  UIMAD UR22, UR22, UR4, URZ ;  /* 0x00000004161672a4 */ /* 0x000fe2000f8e023f */
[----:B------:R1:W-:Y:S03]  /*9f70*/  @P1 STS.64 [R219+0x2008], RZ ;  /* 0x002008ffdb001388 */ /* 0x0003e60000000a00 */
[----:B------:R-:W-:Y:S01]  /*9f80*/  UIMAD UR5, UR23, UR5, UR22 ;  /* 0x00000005170572a4 */ /* 0x000fe2000f8e0216 */
[----:B------:R-:W-:-:S02]  /*9f90*/  IMAD.U32 R12, RZ, RZ, UR24 ;  /* 0x00000018ff0c7e24 */ /* 0x000fc4000f8e00ff */
[----:B------:R-:W-:Y:S01]  /*9fa0*/  IMAD.U32 R10, RZ, RZ, UR24 ;  /* 0x00000018ff0a7e24 */ /* 0x000fe2000f8e00ff */
[----:B------:R-:W-:Y:S02]  /*9fb0*/  UIADD3 UR5, UR25, UR5, URZ ;  /* 0x0000000519057290 */ /* 0x000fe4000fffe03f */
[----:B------:R-:W-:-:S04]  /*9fc0*/  LEA R12, P0, R12, R220, 0x7 ;  /* 0x000000dc0c0c7211 */ /* 0x000fc800078038ff */
[----:B------:R-:W-:-:S05]  /*9fd0*/  IMAD.U32 R7, RZ, RZ, UR5 ;  /* 0x00000005ff077e24 */ /* 0x000fca000f8e00ff */
[----:B------:R-:W-:Y:S01]  /*9fe0*/  LEA.HI.X R13, R10, R231, R7, 0x7, P0 ;  /* 0x000000e70a0d7211 */ /* 0x000fe200000f3c07 */
[----:B------:R-:W-:Y:S01]  /*9ff0*/  IMAD.U32 R7, RZ, RZ, UR8 ;  /* 0x00000008ff077e24 */ /* 0x000fe2000f8e00ff */
[----:B------:R-:W-:Y:S02]  /*a000*/  @!P1 LEA R6, P0, R6, R12, 0x6 ;  /* 0x0000000c06069211 */ /* 0x000fe400078030ff */
[C---:B------:R-:W-:Y:S02]  /*a010*/  @!P1 IADD3 R10, P3, R12.reuse, UR15, RZ ;  /* 0x0000000f0c0a9c10 */ /* 0x040fe4000ff7e0ff */
[----:B------:R-:W-:Y:S02]  /*a020*/  @!P1 LEA.HI.X R11, R7, R13, R11, 0x6, P0 ;  /* 0x0000000d070b9211 */ /* 0x000fe400000f340b */
[----:B------:R-:W-:Y:S02]  /*a030*/  @!P1 IADD3.X R7, R13, UR9, RZ, P3, !PT ;  /* 0x000000090d079c10 */ /* 0x000fe40009ffe4ff */
[----:B------:R-:W-:-:S02]  /*a040*/  @!P1 LEA R20, P3, R12, c[0x0][0x168], 0x1 ;  /* 0x00005a000c149a11 */ /* 0x000fc400078608ff */
[----:B------:R-:W-:Y:S02]  /*a050*/  @!P1 LEA R14, P2, R10, c[0x0][0x168], 0x1 ;  /* 0x00005a000a0e9a11 */ /* 0x000fe400078408ff */
[----:B------:R-:W-:Y:S02]  /*a060*/  @!P1 LEA R18, P0, R6, c[0x0][0x168], 0x1 ;  /* 0x00005a0006129a11 */ /* 0x000fe400078008ff */
        /* <DEDUP_REMOVED lines=30> */
.L_x_213:
[----:B------:R-:W-:Y:S05]  /*a250*/  BSYNC B0 ;  /* 0x0000000000007941 */ /* 0x000fea0003800000 */
.L_x_212:
[----:B------:R-:W0:Y:S02]  /*a260*/  LDGDEPBAR ;  /* 0x00000000000079af */ /* 0x000e240000000000 */
.L_x_211:
[----:B------:R-:W-:Y:S01]  /*a270*/  FMNMX.FTZ R7, R36, R85, !PT ;  /* 0x0000005524077209 */ /* 0x000fe20007810000 */
[----:B------:R-:W-:Y:S01]  /*a280*/  LDSM.16.MT88.4 R28, [R212+0x4000] ;  /* 0x00400000d41c783b */ /* 0x000fe20000004200 */
[----:B--2---:R-:W-:Y:S01]  /*a290*/  MOV R10, R97 ;  /* 0x00000061000a7202 */ /* 0x004fe20000000f00 */
[----:B------:R-:W-:Y:S01]  /*a2a0*/  UMOV UR4, UR21 ;  /* 0x0000001500047c82 */ /* 0x000fe20008000000 */
[----:B------:R-:W-:Y:S02]  /*a2b0*/  FMNMX.FTZ R7, R84, R7, !PT ;  /* 0x0000000754077209 */ /* 0x000fe40007810000 */
[----:B-1----:R-:W-:Y:S02]  /*a2c0*/  MOV R18, R99 ;  /* 0x0000006300127202 */ /* 0x002fe40000000f00 */
[----:B------:R-:W-:Y:S02]  /*a2d0*/  FMNMX.FTZ R7, R87, R7, !PT ;  /* 0x0000000757077209 */ /* 0x000fe40007810000 */
[----:B------:R-:W-:-:S02]  /*a2e0*/  MOV R15, R98 ;  /* 0x00000062000f7202 */ /* 0x000fc40000000f00 */
        /* <DEDUP_REMOVED lines=49> */
[--C-:B------:R-:W-:Y:S02]  /*a600*/  FFMA.FTZ R89, R105, c[0x0][0x23c], -R6.reuse ;  /* 0x00008f0069597a23 */ /* 0x100fe40000010806 */
        /* <DEDUP_REMOVED lines=47> */
[----:B------:R-:W-:Y:S01]  /*a900*/  FSEL R16, R106, RZ, P3 ;  /* 0x000000ff6a107208 */ /* 0x000fe20001800000 */
[--C-:B------:R-:W-:Y:S01]  /*a910*/  FFMA.FTZ R82, R17, c[0x0][0x23c], -R6.reuse ;  /* 0x00008f0011527a23 */ /* 0x100fe20000010806 */
[----:B------:R-:W-:Y:S01]  /*a920*/  FMNMX.FTZ R7, R44, R7, !PT ;  /* 0x000000072c077209 */ /* 0x000fe20007810000 */
[--C-:B------:R-:W-:Y:S01]  /*a930*/  FFMA.FTZ R81, R40, c[0x0][0x23c], -R6.reuse ;  /* 0x00008f0028517a23 */ /* 0x100fe20000010806 */
[----:B-1----:R-:W-:Y:S01]  /*a940*/  F2FP.PACK_AB R46, R113, R118 ;  /* 0x00000076712e723e */ /* 0x002fe200000000ff */
[--C-:B------:R-:W-:Y:S01]  /*a950*/  FFMA.FTZ R80, R41, c[0x0][0x23c], -R6.reuse ;  /* 0x00008f0029507a23 */ /* 0x100fe20000010806 */
[----:B------:R-:W-:Y:S01]  /*a960*/  FMNMX.FTZ R7, R42, R7, !PT ;  /* 0x000000072a077209 */ /* 0x000fe20007810000 */
[----:B------:R-:W-:Y:S01]  /*a970*/  FFMA.FTZ R78, R9, c[0x0][0x23c], -R6 ;  /* 0x00008f00094e7a23 */ /* 0x000fe20000010806 */
[----:B------:R-:W-:Y:S01]  /*a980*/  MUFU.EX2 R102, R102 ;  /* 0x0000006600667308 */ /* 0x000fe20000000800 */
[----:B------:R-:W-:Y:S01]  /*a990*/  FADD.FTZ R16, R36, -R16 ;  /* 0x8000001024107221 */ /* 0x000fe20000010000 */
[----:B------:R-:W-:-:S03]  /*a9a0*/  FMNMX.FTZ R7, R250, R7, !PT ;  /* 0x00000007fa077209 */ /* 0x000fc60007810000 */
[----:B------:R-:W-:Y:S01]  /*a9b0*/  FMUL.FTZ R16, R16, c[0x0][0x23c] ;  /* 0x00008f0010107a20 */ /* 0x000fe20000410000 */
[----:B------:R-:W-:Y:S02]  /*a9c0*/  FMNMX.FTZ R7, R189, R7, !PT ;  /* 0x00000007bd077209 */ /* 0x000fe40007810000 */
[----:B------:R-:W-:Y:S02]  /*a9d0*/  MUFU.EX2 R101, R101 ;  /* 0x0000006500657308 */ /* 0x000fe40000000800 */
[----:B------:R-:W-:-:S04]  /*a9e0*/  FMNMX.FTZ R105, R201, R7, !PT ;  /* 0x00000007c9697209 */ /* 0x000fc80007810000 */
[----:B------:R-:W-:Y:S02]  /*a9f0*/  FMNMX.FTZ R105, R45, R105, !PT ;  /* 0x000000692d697209 */ /* 0x000fe40007810000 */
[----:B------:R-:W-:Y:S02]  /*aa00*/  MUFU.EX2 R100, R100 ;  /* 0x0000006400647308 */ /* 0x000fe40000000800 */
[----:B------:R-:W-:-:S05]  /*aa10*/  FMNMX.FTZ R105, R35, R105, !PT ;  /* 0x0000006923697209 */ /* 0x000fca0007810000 */
[----:B------:R-:W1:Y:S01]  /*aa20*/  SHFL.BFLY PT, R7, R105, 0x2, 0x1f ;  /* 0x0c401f0069077f89 */ /* 0x000e6200000e0000 */
[----:B------:R-:W-:Y:S08]  /*aa30*/  MUFU.EX2 R99, R99 ;  /* 0x0000006300637308 */ /* 0x000ff00000000800 */
[----:B------:R-:W-:Y:S08]  /*aa40*/  MUFU.EX2 R98, R98 ;  /* 0x0000006200627308 */ /* 0x000ff00000000800 */
[----:B------:R-:W-:Y:S01]  /*aa50*/  MUFU.EX2 R97, R97 ;  /* 0x0000006100617308 */ /* 0x000fe20000000800 */
[----:B-1----:R-:W-:-:S07]  /*aa60*/  FMNMX.FTZ R105, R105, R7, !PT ;  /* 0x0000000769697209 */ /* 0x002fce0007810000 */
[----:B------:R-:W-:Y:S01]  /*aa70*/  MUFU.EX2 R96, R96 ;  /* 0x0000006000607308 */ /* 0x000fe20000000800 */
[----:B------:R-:W1:Y:S07]  /*aa80*/  SHFL.BFLY PT, R7, R105, 0x1, 0x1f ;  /* 0x0c201f0069077f89 */ /* 0x000e6e00000e0000 */
[----:B------:R-:W-:Y:S08]  /*aa90*/  MUFU.EX2 R95, R95 ;  /* 0x0000005f005f7308 */ /* 0x000ff00000000800 */
[----:B------:R-:W-:Y:S08]  /*aaa0*/  MUFU.EX2 R94, R94 ;  /* 0x0000005e005e7308 */ /* 0x000ff00000000800 */
[----:B------:R-:W-:Y:S01]  /*aab0*/  MUFU.EX2 R93, R93 ;  /* 0x0000005d005d7308 */ /* 0x000fe20000000800 */
[----:B-1----:R-:W-:-:S02]  /*aac0*/  FMNMX.FTZ R105, R105, R7, !PT ;  /* 0x0000000769697209 */ /* 0x002fc40007810000 */
[----:B------:R-:W-:Y:S02]  /*aad0*/  FMNMX.FTZ R7, R115, R8, !PT ;  /* 0x0000000873077209 */ /* 0x000fe40007810000 */
[C---:B------:R-:W-:Y:S01]  /*aae0*/  FSETP.NEU.FTZ.AND P2, PT, R105.reuse, -INF , PT ;  /* 0xff8000006900780b */ /* 0x040fe20003f5d000 */
[----:B------:R-:W-:Y:S01]  /*aaf0*/  FMUL.FTZ R4, R105, c[0x0][0x23c] ;  /* 0x00008f0069047a20 */ /* 0x000fe20000410000 */
[----:B------:R-:W-:Y:S01]  /*ab00*/  FMNMX.FTZ R7, R122, R7, !PT ;  /* 0x000000077a077209 */ /* 0x000fe20007810000 */
[----:B------:R-:W-:Y:S03]  /*ab10*/  MUFU.EX2 R92, R92 ;  /* 0x0000005c005c7308 */ /* 0x000fe60000000800 */
[----:B------:R-:W-:Y:S02]  /*ab20*/  FMNMX.FTZ R5, R121, R7, !PT ;  /* 0x0000000779057209 */ /* 0x000fe40007810000 */
[----:B------:R-:W-:-:S02]  /*ab30*/  FSEL R11, R4, RZ, P2 ;  /* 0x000000ff040b7208 */ /* 0x000fc40001000000 */
[----:B------:R-:W-:Y:S01]  /*ab40*/  FMNMX.FTZ R5, R252, R5, !PT ;  /* 0x00000005fc057209 */ /* 0x000fe20007810000 */
[----:B------:R-:W-:Y:S01]  /*ab50*/  MUFU.EX2 R91, R91 ;  /* 0x0000005b005b7308 */ /* 0x000fe20000000800 */
        /* <DEDUP_REMOVED lines=47> */
[----:B------:R-:W-:Y:S01]  /*ae50*/  FFMA.FTZ R57, R25, c[0x0][0x23c], -R11 ;  /* 0x00008f0019397a23 */ /* 0x000fe2000001080b */
[----:B------:R-:W-:Y:S01]  /*ae60*/  FMNMX.FTZ R4, R200, R4, !PT ;  /* 0x00000004c8047209 */ /* 0x000fe20007810000 */
[----:B------:R-:W-:Y:S01]  /*ae70*/  MUFU.EX2 R125, R125 ;  /* 0x0000007d007d7308 */ /* 0x000fe20000000800 */
[----:B------:R-:W-:Y:S01]  /*ae80*/  FMNMX.FTZ R5, R235, R5, !PT ;  /* 0x00000005eb057209 */ /* 0x000fe20007810000 */
[----:B------:R-:W-:Y:S01]  /*ae90*/  LDSM.16.MT88.4 R48, [R211+0x4800] ;  /* 0x00480000d330783b */ /* 0x000fe20000004200 */
        /* <DEDUP_REMOVED lines=13> */
[----:B------:R-:W1:Y:S01]  /*af70*/  MUFU.EX2 R111, R111 ;  /* 0x0000006f006f7308 */ /* 0x000e620000000800 */
        /* <DEDUP_REMOVED lines=9> */
[----:B------:R-:W2:Y:S01]  /*b010*/  MUFU.EX2 R75, R75 ;  /* 0x0000004b004b7308 */ /* 0x000ea20000000800 */
[----:B------:R-:W-:-:S02]  /*b020*/  FMNMX.FTZ R5, R199, R5, !PT ;  /* 0x00000005c7057209 */ /* 0x000fc40007810000 */
[----:B------:R-:W-:Y:S02]  /*b030*/  FMNMX.FTZ R4, R170, R4, !PT ;  /* 0x00000004aa047209 */ /* 0x000fe40007810000 */
[----:B------:R-:W-:Y:S02]  /*b040*/  FMNMX.FTZ R5, R247, R5, !PT ;  /* 0x00000005f7057209 */ /* 0x000fe40007810000 */
[----:B------:R-:W-:Y:S01]  /*b050*/  FMNMX.FTZ R4, R167, R4, !PT ;  /* 0x00000004a7047209 */ /* 0x000fe20007810000 */
[----:B------:R-:W-:Y:S01]  /*b060*/  MUFU.EX2 R74, R74 ;  /* 0x0000004a004a7308 */ /* 0x000fe20000000800 */
[----:B------:R-:W-:Y:S02]  /*b070*/  FMNMX.FTZ R5, R248, R5, !PT ;  /* 0x00000005f8057209 */ /* 0x000fe40007810000 */
[----:B------:R-:W-:Y:S02]  /*b080*/  FMNMX.FTZ R4, R166, R4, !PT ;  /* 0x00000004a6047209 */ /* 0x000fe40007810000 */
[----:B------:R-:W-:Y:S01]  /*b090*/  FSEL R24, R105, RZ, P2 ;  /* 0x000000ff69187208 */ /* 0x000fe20001000000 */
[----:B------:R-:W3:Y:S01]  /*b0a0*/  SHFL.BFLY PT, R104, R5, 0x2, 0x1f ;  /* 0x0c401f0005687f89 */ /* 0x000ee200000e0000 */
[----:B------:R-:W-:Y:S01]  /*b0b0*/  FMNMX.FTZ R4, R169, R4, !PT ;  /* 0x00000004a9047209 */ /* 0x000fe20007810000 */
[----:B------:R-:W4:Y:S01]  /*b0c0*/  MUFU.EX2 R73, R73 ;  /* 0x0000004900497308 */ /* 0x000f220000000800 */
[----:B-1----:R-:W-:Y:S01]  /*b0d0*/  F2FP.PACK_AB R47, R111, R117 ;  /* 0x000000756f2f723e */ /* 0x002fe200000000ff */
[----:B------:R-:W-:Y:S01]  /*b0e0*/  FADD.FTZ R24, R3, -R24 ;  /* 0x8000001803187221 */ /* 0x000fe20000010000 */
[----:B------:R-:W-:-:S02]  /*b0f0*/  FMNMX.FTZ R4, R174, R4, !PT ;  /* 0x00000004ae047209 */ /* 0x000fc40007810000 */
[----:B------:R-:W-:Y:S01]  /*b100*/  F2FP.PACK_AB R52, R102, R112 ;  /* 0x000000706634723e */ /* 0x000fe200000000ff */
[----:B------:R-:W-:Y:S01]  /*b110*/  FMUL.FTZ R24, R24, c[0x0][0x23c] ;  /* 0x00008f0018187a20 */ /* 0x000fe20000410000 */
[----:B------:R-:W-:Y:S01]  /*b120*/  FMNMX.FTZ R4, R177, R4, !PT ;  /* 0x00000004b1047209 */ /* 0x000fe20007810000 */
[----:B------:R-:W-:Y:S01]  /*b130*/  MUFU.EX2 R72, R72 ;  /* 0x0000004800487308 */ /* 0x000fe20000000800 */
[----:B--2---:R-:W-:Y:S02]  /*b140*/  F2FP.PACK_AB R53, R75, R110 ;  /* 0x0000006e4b35723e */ /* 0x004fe400000000ff */
[----:B------:R-:W-:Y:S02]  /*b150*/  FMNMX.FTZ R4, R234, R4, !PT ;  /* 0x00000004ea047209 */ /* 0x000fe40007810000 */
[----:B------:R-:W-:Y:S02]  /*b160*/  F2FP.PACK_AB R54, R100, R101 ;  /* 0x000000656436723e */ /* 0x000fe400000000ff */
[----:B------:R-:W-:Y:S01]  /*b170*/  FMNMX.FTZ R4, R241, R4, !PT ;  /* 0x00000004f1047209 */ /* 0x000fe20007810000 */
[----:B------:R-:W-:Y:S01]  /*b180*/  MUFU.EX2 R71, R71 ;  /* 0x0000004700477308 */ /* 0x000fe20000000800 */
[----:B----4-:R-:W-:-:S02]  /*b190*/  F2FP.PACK_AB R55, R73, R74 ;  /* 0x0000004a4937723e */ /* 0x010fc400000000ff */
[----:B------:R-:W-:Y:S02]  /*b1a0*/  FMNMX.FTZ R4, R242, R4, !PT ;  /* 0x00000004f2047209 */ /* 0x000fe40007810000 */
[----:B---3--:R-:W-:-:S03]  /*b1b0*/  FMNMX.FTZ R104, R5, R104, !PT ;  /* 0x0000006805687209 */ /* 0x008fc60007810000 */
[----:B------:R-:W1:Y:S01]  /*b1c0*/  SHFL.BFLY PT, R6, R4, 0x2, 0x1f ;  /* 0x0c401f0004067f89 */ /* 0x000e6200000e0000 */
[----:B------:R-:W-:Y:S03]  /*b1d0*/  MUFU.EX2 R70, R70 ;  /* 0x0000004600467308 */ /* 0x000fe60000000800 */
[----:B------:R-:W2:Y:S05]  /*b1e0*/  SHFL.BFLY PT, R5, R104, 0x1, 0x1f ;  /* 0x0c201f0068057f89 */ /* 0x000eaa00000e0000 */
[----:B------:R-:W-:Y:S08]  /*b1f0*/  MUFU.EX2 R69, R69 ;  /* 0x0000004500457308 */ /* 0x000ff00000000800 */
[----:B------:R-:W-:Y:S01]  /*b200*/  MUFU.EX2 R68, R68 ;  /* 0x0000004400447308 */ /* 0x000fe20000000800 */
[----:B-1----:R-:W-:-:S07]  /*b210*/  FMNMX.FTZ R4, R4, R6, !PT ;  /* 0x0000000604047209 */ /* 0x002fce0007810000 */
[----:B------:R-:W-:Y:S01]  /*b220*/  MUFU.EX2 R67, R67 ;  /* 0x0000004300437308 */ /* 0x000fe20000000800 */
[----:B--2---:R-:W-:Y:S02]  /*b230*/  FMNMX.FTZ R104, R104, R5, !PT ;  /* 0x0000000568687209 */ /* 0x004fe40007810000 */
[----:B------:R-:W1:Y:S02]  /*b240*/  SHFL.BFLY PT, R5, R4, 0x1, 0x1f ;  /* 0x0c201f0004057f89 */ /* 0x000e6400000e0000 */
[C---:B------:R-:W-:Y:S01]  /*b250*/  FSETP.NEU.FTZ.AND P1, PT, R104.reuse, -INF , PT ;  /* 0xff8000006800780b */ /* 0x040fe20003f3d000 */
[----:B------:R-:W-:Y:S02]  /*b260*/  FMUL.FTZ R251, R104, c[0x0][0x23c] ;  /* 0x00008f0068fb7a20 */ /* 0x000fe40000410000 */
[----:B------:R-:W-:Y:S03]  /*b270*/  MUFU.EX2 R66, R66 ;  /* 0x0000004200427308 */ /* 0x000fe60000000800 */
[----:B------:R-:W-:-:S05]  /*b280*/  FSEL R251, R251, RZ, P1 ;  /* 0x000000fffbfb7208 */ /* 0x000fca0000800000 */
[----:B------:R-:W-:Y:S01]  /*b290*/  MUFU.EX2 R65, R65 ;  /* 0x0000004100417308 */ /* 0x000fe20000000800 */
[--C-:B------:R-:W-:Y:S02]  /*b2a0*/  FFMA.FTZ R116, R103, c[0x0][0x23c], -R251.reuse ;  /* 0x00008f0067747a23 */ /* 0x100fe400000108fb */
[--C-:B------:R-:W-:Y:S02]  /*b2b0*/  FFMA.FTZ R123, R108, c[0x0][0x23c], -R251.reuse ;  /* 0x00008f006c7b7a23 */ /* 0x100fe400000108fb */
[--C-:B------:R-:W-:Y:S02]  /*b2c0*/  FFMA.FTZ R108, R115, c[0x0][0x23c], -R251.reuse ;  /* 0x00008f00736c7a23 */ /* 0x100fe400000108fb */
[--C-:B------:R-:W-:Y:S01]  /*b2d0*/  FFMA.FTZ R56, R122, c[0x0][0x23c], -R251.reuse ;  /* 0x00008f007a387a23 */ /* 0x100fe200000108fb */
[----:B------:R-:W-:Y:S01]  /*b2e0*/  MUFU.EX2 R116, R116 ;  /* 0x0000007400747308 */ /* 0x000fe20000000800 */
[--C-:B------:R-:W-:Y:S02]  /*b2f0*/  FFMA.FTZ R109, R109, c[0x0][0x23c], -R251.reuse ;  /* 0x00008f006d6d7a23 */ /* 0x100fe400000108fb */
[--C-:B------:R-:W-:Y:S01]  /*b300*/  FFMA.FTZ R12, R10, c[0x0][0x23c], -R251.reuse ;  /* 0x00008f000a0c7a23 */ /* 0x100fe200000108fb */
[----:B-1----:R-:W-:Y:S01]  /*b310*/  FMNMX.FTZ R103, R4, R5, !PT ;  /* 0x0000000504677209 */ /* 0x002fe20007810000 */
[--C-:B------:R-:W-:Y:S01]  /*b320*/  FFMA.FTZ R130, R130, c[0x0][0x23c], -R251.reuse ;  /* 0x00008f0082827a23 */ /* 0x100fe200000108fb */
[----:B------:R-:W-:Y:S01]  /*b330*/  FSEL R4, R104, RZ, P1 ;  /* 0x000000ff68047208 */ /* 0x000fe20000800000 */
[--C-:B------:R-:W-:Y:S01]  /*b340*/  FFMA.FTZ R131, R131, c[0x0][0x23c], -R251.reuse ;  /* 0x00008f0083837a23 */ /* 0x100fe200000108fb */
[C---:B------:R-:W-:Y:S01]  /*b350*/  FSETP.NEU.FTZ.AND P0, PT, R103.reuse, -INF , PT ;  /* 0xff8000006700780b */ /* 0x040fe20003f1d000 */
[C---:B------:R-:W-:Y:S01]  /*b360*/  FMUL.FTZ R243, R103.reuse, c[0x0][0x23c] ;  /* 0x00008f0067f37a20 */ /* 0x040fe20000410000 */
[----:B------:R-:W1:Y:S01]  /*b370*/  MUFU.EX2 R123, R123 ;  /* 0x0000007b007b7308 */ /* 0x000e620000000800 */
[----:B------:R-:W-:Y:S01]  /*b380*/  FADD.FTZ R2, R2, -R4 ;  /* 0x8000000402027221 */ /* 0x000fe20000010000 */
[----:B------:R-:W-:Y:S01]  /*b390*/  FSEL R4, R103, RZ, P0 ;  /* 0x000000ff67047208 */ /* 0x000fe20000000000 */
[----:B------:R-:W-:Y:S01]  /*b3a0*/  FFMA.FTZ R165, R165, c[0x0][0x23c], -R251 ;  /* 0x00008f00a5a57a23 */ /* 0x000fe200000108fb */
[----:B------:R-:W-:Y:S01]  /*b3b0*/  FSEL R243, R243, RZ, P0 ;  /* 0x000000fff3f37208 */ /* 0x000fe20000000000 */
[----:B------:R-:W-:Y:S01]  /*b3c0*/  FMUL.FTZ R2, R2, c[0x0][0x23c] ;  /* 0x00008f0002027a20 */ /* 0x000fe20000410000 */
[----:B------:R-:W-:Y:S01]  /*b3d0*/  FSETP.NEU.FTZ.AND P0, PT, R105, -INF , PT ;  /* 0xff8000006900780b */ /* 0x000fe20003f1d000 */
[----:B------:R-:W-:Y:S01]  /*b3e0*/  FADD.FTZ R4, R0, -R4 ;  /* 0x8000000400047221 */ /* 0x000fe20000010000 */
[----:B------:R-:W-:Y:S01]  /*b3f0*/  MUFU.EX2 R109, R109 ;  /* 0x0000006d006d7308 */ /* 0x000fe20000000800 */
[----:B------:R-:W-:-:S02]  /*b400*/  FFMA.FTZ R122, R114, c[0x0][0x23c], -R243 ;  /* 0x00008f00727a7a23 */ /* 0x000fc400000108f3 */
[----:B------:R-:W-:Y:S02]  /*b410*/  FMUL.FTZ R4, R4, c[0x0][0x23c] ;  /* 0x00008f0004047a20 */ /* 0x000fe40000410000 */
[--C-:B------:R-:W-:Y:S02]  /*b420*/  FFMA.FTZ R115, R107, c[0x0][0x23c], -R243.reuse ;  /* 0x00008f006b737a23 */ /* 0x100fe400000108f3 */
[--C-:B------:R-:W-:Y:S01]  /*b430*/  FFMA.FTZ R107, R120, c[0x0][0x23c], -R243.reuse ;  /* 0x00008f00786b7a23 */ /* 0x100fe200000108f3 */
[----:B------:R2:W3:Y:S01]  /*b440*/  MUFU.EX2 R128, R4 ;  /* 0x0000000400807308 */ /* 0x0004e20000000800 */
[----:B------:R-:W-:Y:S01]  /*b450*/  FFMA.FTZ R114, R119, c[0x0][0x23c], -R243 ;  /* 0x00008f0077727a23 */ /* 0x000fe200000108f3 */
[----:B-1----:R-:W-:Y:S01]  /*b460*/  F2FP.PACK_AB R20, R116, R123 ;  /* 0x0000007b7414723e */ /* 0x002fe200000000ff */
[----:B------:R-:W-:Y:S02]  /*b470*/  FFMA.FTZ R0, R121, c[0x0][0x23c], -R251 ;  /* 0x00008f0079007a23 */ /* 0x000fe400000108fb */
[----:B------:R-:W-:-:S02]  /*b480*/  FFMA.FTZ R119, R39, c[0x0][0x23c], -R243 ;  /* 0x00008f0027777a23 */ /* 0x000fc400000108f3 */
[--C-:B------:R-:W-:Y:S01]  /*b490*/  FFMA.FTZ R120, R38, c[0x0][0x23c], -R243.reuse ;  /* 0x00008f0026787a23 */ /* 0x100fe200000108f3 */
[----:B------:R1:W4:Y:S01]  /*b4a0*/  MUFU.EX2 R129, R2 ;  /* 0x0000000200817308 */ /* 0x0003220000000800 */
[--C-:B------:R-:W-:Y:S02]  /*b4b0*/  FFMA.FTZ R121, R37, c[0x0][0x23c], -R243.reuse ;  /* 0x00008f0025797a23 */ /* 0x100fe400000108f3 */
[----:B------:R-:W-:Y:S01]  /*b4c0*/  LDSM.16.MT88.4 R36, [R211+0x4400] ;  /* 0x00440000d324783b */ /* 0x000fe20000004200 */
[----:B------:R-:W-:Y:S02]  /*b4d0*/  FFMA.FTZ R127, R127, c[0x0][0x23c], -R243 ;  /* 0x00008f007f7f7a23 */ /* 0x000fe400000108f3 */
[--C-:B------:R-:W-:Y:S01]  /*b4e0*/  FFMA.FTZ R172, R172, c[0x0][0x23c], -R251.reuse ;  /* 0x00008f00acac7a23 */ /* 0x100fe200000108fb */
[----:B--2---:R-:W2:Y:S01]  /*b4f0*/  LDSM.16.MT88.4 R4, [R211+0x4000] ;  /* 0x00400000d304783b */ /* 0x004ea20000004200 */
[----:B------:R-:W5:Y:S01]  /*b500*/  MUFU.EX2 R108, R108 ;  /* 0x0000006c006c7308 */ /* 0x000f620000000800 */
[-C--:B---3--:R-:W-:Y:S01]  /*b510*/  FMUL.FTZ R14, R154, R128.reuse ;  /* 0x000000809a0e7220 */ /* 0x088fe20000410000 */
[----:B------:R-:W-:Y:S01]  /*b520*/  MOV R154, R15 ;  /* 0x0000000f009a7202 */ /* 0x000fe20000000f00 */
[----:B------:R-:W-:Y:S01]  /*b530*/  FMUL.FTZ R15, R155, R128 ;  /* 0x000000809b0f7220 */ /* 0x000fe20000410000 */
[----:B------:R-:W-:Y:S01]  /*b540*/  MOV R155, R18 ;  /* 0x00000012009b7202 */ /* 0x000fe20000000f00 */
[----:B------:R-:W-:Y:S01]  /*b550*/  FMUL.FTZ R10, R158, R128 ;  /* 0x000000809e0a7220 */ /* 0x000fe20000410000 */
[----:B------:R-:W-:Y:S01]  /*b560*/  MOV R158, R45 ;  /* 0x0000002d009e7202 */ /* 0x000fe20000000f00 */
[----:B-1----:R-:W-:Y:S01]  /*b570*/  FFMA.FTZ R2, R252, c[0x0][0x23c], -R251 ;  /* 0x00008f00fc027a23 */ /* 0x002fe200000108fb */
[----:B------:R-:W-:Y:S01]  /*b580*/  MUFU.EX2 R122, R122 ;  /* 0x0000007a007a7308 */ /* 0x000fe20000000800 */
[----:B----4-:R-:W-:Y:S01]  /*b590*/  FMUL.FTZ R8, R156, R129 ;  /* 0x000000819c087220 */ /* 0x010fe20000410000 */
[----:B------:R-:W-:Y:S01]  /*b5a0*/  MOV R156, R35 ;  /* 0x00000023009c7202 */ /* 0x000fe20000000f00 */
[-C--:B------:R-:W-:Y:S01]  /*b5b0*/  FMUL.FTZ R9, R157, R129.reuse ;  /* 0x000000819d097220 */ /* 0x080fe20000410000 */
[----:B------:R-:W-:Y:S01]  /*b5c0*/  MOV R252, R34 ;  /* 0x0000002200fc7202 */ /* 0x000fe20000000f00 */
[----:B------:R-:W-:Y:S01]  /*b5d0*/  FMUL.FTZ R11, R159, R128 ;  /* 0x000000809f0b7220 */ /* 0x000fe20000410000 */
[----:B------:R-:W1:Y:S01]  /*b5e0*/  LDSM.16.MT88.4 R32, [R212+0x4400] ;  /* 0x00440000d420783b */ /* 0x000e620000004200 */
[----:B------:R-:W-:Y:S01]  /*b5f0*/  FMUL.FTZ R13, R153, R129 ;  /* 0x00000081990d7220 */ /* 0x000fe20000410000 */
[----:B------:R-:W3:Y:S01]  /*b600*/  MUFU.EX2 R115, R115 ;  /* 0x0000007300737308 */ /* 0x000ee20000000800 */
[----:B-----5:R-:W-:Y:S01]  /*b610*/  F2FP.PACK_AB R22, R108, R109 ;  /* 0x0000006d6c16723e */ /* 0x020fe200000000ff */
[-C--:B------:R-:W-:Y:S01]  /*b620*/  FMUL.FTZ R17, R141, R129.reuse ;  /* 0x000000818d117220 */ /* 0x080fe20000410000 */
[----:B------:R-:W-:Y:S01]  /*b630*/  MOV R153, R44 ;  /* 0x0000002c00997202 */ /* 0x000fe20000000f00 */
[----:B------:R-:W-:Y:S01]  /*b640*/  FMUL.FTZ R18, R142, R128 ;  /* 0x000000808e127220 */ /* 0x000fe20000410000 */
[----:B------:R-:W-:Y:S01]  /*b650*/  MOV R159, R42 ;  /* 0x0000002a009f7202 */ /* 0x000fe20000000f00 */
[----:B------:R-:W-:Y:S01]  /*b660*/  FMUL.FTZ R19, R143, R128 ;  /* 0x000000808f137220 */ /* 0x000fe20000410000 */
[----:B------:R-:W-:Y:S01]  /*b670*/  F2FP.PACK_AB R44, R126, R244 ;  /* 0x000000f47e2c723e */ /* 0x000fe200000000ff */
[----:B------:R-:W-:Y:S01]  /*b680*/  MUFU.EX2 R107, R107 ;  /* 0x0000006b006b7308 */ /* 0x000fe20000000800 */
[----:B------:R-:W-:Y:S01]  /*b690*/  FMUL.FTZ R136, R136, R129 ;  /* 0x0000008188887220 */ /* 0x000fe20000410000 */
[----:B------:R-:W-:Y:S01]  /*b6a0*/  F2FP.PACK_AB R45, R124, R125 ;  /* 0x0000007d7c2d723e */ /* 0x000fe200000000ff */
[----:B------:R-:W-:-:S02]  /*b6b0*/  FMUL.FTZ R137, R137, R129 ;  /* 0x0000008189897220 */ /* 0x000fc40000410000 */
[-C--:B------:R-:W-:Y:S02]  /*b6c0*/  FMUL.FTZ R138, R138, R128.reuse ;  /* 0x000000808a8a7220 */ /* 0x080fe40000410000 */
[----:B------:R-:W-:Y:S01]  /*b6d0*/  FMUL.FTZ R139, R139, R128 ;  /* 0x000000808b8b7220 */ /* 0x000fe20000410000 */
[----:B------:R-:W4:Y:S01]  /*b6e0*/  MUFU.EX2 R114, R114 ;  /* 0x0000007200727308 */ /* 0x000f220000000800 */
[----:B---3--:R-:W-:Y:S01]  /*b6f0*/  F2FP.PACK_AB R21, R115, R122 ;  /* 0x0000007a7315723e */ /* 0x008fe200000000ff */
[--C-:B------:R-:W-:Y:S02]  /*b700*/  FFMA.FTZ R193, R193, c[0x0][0x23c], -R243.reuse ;  /* 0x00008f00c1c17a23 */ /* 0x100fe400000108f3 */
[--C-:B------:R-:W-:Y:S02]  /*b710*/  FFMA.FTZ R192, R192, c[0x0][0x23c], -R243.reuse ;  /* 0x00008f00c0c07a23 */ /* 0x100fe400000108f3 */
[--C-:B------:R-:W-:Y:S02]  /*b720*/  FFMA.FTZ R203, R203, c[0x0][0x23c], -R243.reuse ;  /* 0x00008f00cbcb7a23 */ /* 0x100fe400000108f3 */
[----:B------:R3:W-:Y:S01]  /*b730*/  MUFU.EX2 R3, R12 ;  /* 0x0000000c00037308 */ /* 0x0007e20000000800 */
[----:B------:R-:W-:-:S02]  /*b740*/  FFMA.FTZ R245, R245, c[0x0][0x23c], -R243 ;  /* 0x00008f00f5f57a23 */ /* 0x000fc400000108f3 */
[--C-:B------:R-:W-:Y:S02]  /*b750*/  FFMA.FTZ R249, R249, c[0x0][0x23c], -R251.reuse ;  /* 0x00008f00f9f97a23 */ /* 0x100fe400000108fb */
[----:B------:R-:W-:Y:S02]  /*b760*/  FFMA.FTZ R246, R246, c[0x0][0x23c], -R251 ;  /* 0x00008f00f6f67a23 */ /* 0x000fe400000108fb */
[--C-:B------:R-:W-:Y:S01]  /*b770*/  FFMA.FTZ R200, R200, c[0x0][0x23c], -R243.reuse ;  /* 0x00008f00c8c87a23 */ /* 0x100fe200000108f3 */
[----:B----4-:R-:W-:Y:S01]  /*b780*/  F2FP.PACK_AB R23, R114, R107 ;  /* 0x0000006b7217723e */ /* 0x010fe200000000ff */
[----:B------:R-:W-:Y:S01]  /*b790*/  MUFU.EX2 R56, R56 ;  /* 0x0000003800387308 */ /* 0x000fe20000000800 */
[--C-:B------:R-:W-:Y:S02]  /*b7a0*/  FFMA.FTZ R194, R194, c[0x0][0x23c], -R243.reuse ;  /* 0x00008f00c2c27a23 */ /* 0x100fe400000108f3 */
[--C-:B------:R-:W-:Y:S02]  /*b7b0*/  FFMA.FTZ R202, R202, c[0x0][0x23c], -R243.reuse ;  /* 0x00008f00caca7a23 */ /* 0x100fe400000108f3 */
[----:B------:R-:W-:Y:S01]  /*b7c0*/  FFMA.FTZ R196, R196, c[0x0][0x23c], -R243 ;  /* 0x00008f00c4c47a23 */ /* 0x000fe200000108f3 */
[----:B------:R-:W-:Y:S01]  /*b7d0*/  HMMA.16816.F32 R8, R20, R28, R8 ;  /* 0x0000001c1408723c */ /* 0x000fe20000001808 */
[----:B---3--:R-:W-:Y:S01]  /*b7e0*/  FMUL.FTZ R12, R152, R129 ;  /* 0x00000081980c7220 */ /* 0x008fe20000410000 */
[----:B------:R-:W-:Y:S01]  /*b7f0*/  MUFU.EX2 R0, R0 ;  /* 0x0000000000007308 */ /* 0x000fe20000000800 */
[----:B------:R-:W-:-:S02]  /*b800*/  FMUL.FTZ R157, R105, c[0x0][0x23c] ;  /* 0x00008f00699d7a20 */ /* 0x000fc40000410000 */
[--C-:B------:R-:W-:Y:S02]  /*b810*/  FFMA.FTZ R198, R198, c[0x0][0x23c], -R251.reuse ;  /* 0x00008f00c6c67a23 */ /* 0x100fe400000108fb */
[--C-:B------:R-:W-:Y:S01]  /*b820*/  FFMA.FTZ R197, R197, c[0x0][0x23c], -R251.reuse ;  /* 0x00008f00c5c57a23 */ /* 0x100fe200000108fb */
[----:B------:R-:W-:Y:S01]  /*b830*/  HMMA.16816.F32 R12, R20, R30, R12 ;  /* 0x0000001e140c723c */ /* 0x000fe2000000180c */
[----:B------:R-:W-:Y:S01]  /*b840*/  FSEL R157, R157, RZ, P0 ;  /* 0x000000ff9d9d7208 */ /* 0x000fe20000000000 */
[----:B------:R3:W4:Y:S01]  /*b850*/  MUFU.EX2 R152, R16 ;  /* 0x0000001000987308 */ /* 0x0007220000000800 */
[--C-:B------:R-:W-:Y:S02]  /*b860*/  FFMA.FTZ R240, R240, c[0x0][0x23c], -R251.reuse ;  /* 0x00008f00f0f07a23 */ /* 0x100fe400000108fb */
[----:B------:R-:W-:Y:S02]  /*b870*/  FFMA.FTZ R235, R235, c[0x0][0x23c], -R251 ;  /* 0x00008f00ebeb7a23 */ /* 0x000fe400000108fb */
[----:B------:R-:W-:-:S02]  /*b880*/  FFMA.FTZ R191, R191, c[0x0][0x23c], -R243 ;  /* 0x00008f00bfbf7a23 */ /* 0x000fc400000108f3 */
[--C-:B------:R-:W-:Y:S01]  /*b890*/  FFMA.FTZ R186, R186, c[0x0][0x23c], -R243.reuse ;  /* 0x00008f00baba7a23 */ /* 0x100fe200000108f3 */
[----:B------:R-:W-:Y:S01]  /*b8a0*/  MUFU.EX2 R2, R2 ;  /* 0x0000000200027308 */ /* 0x000fe20000000800 */
[--C-:B------:R-:W-:Y:S02]  /*b8b0*/  FFMA.FTZ R178, R178, c[0x0][0x23c], -R243.reuse ;  /* 0x00008f00b2b27a23 */ /* 0x100fe400000108f3 */
[----:B------:R-:W-:Y:S02]  /*b8c0*/  FFMA.FTZ R175, R175, c[0x0][0x23c], -R243 ;  /* 0x00008f00afaf7a23 */ /* 0x000fe400000108f3 */
[-C--:B------:R-:W-:Y:S02]  /*b8d0*/  FFMA.FTZ R123, R237, R129.reuse, R123 ;  /* 0x00000081ed7b7223 */ /* 0x080fe4000001007b */
[----:B------:R-:W-:Y:S01]  /*b8e0*/  FFMA.FTZ R122, R236, R128, R122 ;  /* 0x00000080ec7a7223 */ /* 0x000fe2000001007a */
[----:B------:R-:W-:Y:S01]  /*b8f0*/  MUFU.EX2 R119, R119 ;  /* 0x0000007700777308 */ /* 0x000fe20000000800 */
[----:B---3--:R-:W-:-:S02]  /*b900*/  FMUL.FTZ R16, R140, R129 ;  /* 0x000000818c107220 */ /* 0x008fc40000410000 */
[-C--:B----4-:R-:W-:Y:S02]  /*b910*/  FMUL.FTZ R25, R161, R152.reuse ;  /* 0x00000098a1197220 */ /* 0x090fe40000410000 */
[-C--:B------:R-:W-:Y:S02]  /*b920*/  FMUL.FTZ R40, R144, R152.reuse ;  /* 0x0000009890287220 */ /* 0x080fe40000410000 */
[-C--:B------:R-:W-:Y:S01]  /*b930*/  FMUL.FTZ R41, R145, R152.reuse ;  /* 0x0000009891297220 */ /* 0x080fe20000410000 */
[----:B------:R3:W4:Y:S01]  /*b940*/  MUFU.EX2 R140, R24 ;  /* 0x00000018008c7308 */ /* 0x0007220000000800 */
[----:B--2---:R-:W-:Y:S01]  /*b950*/  HMMA.16816.F32 R16, R20, R4, R16 ;  /* 0x000000041410723c */ /* 0x004fe20000001810 */
[-C--:B------:R-:W-:Y:S02]  /*b960*/  FMUL.FTZ R148, R148, R152.reuse ;  /* 0x0000009894947220 */ /* 0x080fe40000410000 */
[-C--:B------:R-:W-:Y:S02]  /*b970*/  FMUL.FTZ R149, R149, R152.reuse ;  /* 0x0000009895957220 */ /* 0x080fe40000410000 */
[----:B------:R-:W-:-:S02]  /*b980*/  FMUL.FTZ R132, R132, R152 ;  /* 0x0000009884847220 */ /* 0x000fc40000410000 */
[----:B------:R-:W2:Y:S01]  /*b990*/  MUFU.EX2 R120, R120 ;  /* 0x0000007800787308 */ /* 0x000ea20000000800 */
[----:B------:R-:W-:Y:S01]  /*b9a0*/  HMMA.16816.F32 R20, R20, R6, R136 ;  /* 0x000000061414723c */ /* 0x000fe20000001888 */
[-C--:B------:R-:W-:Y:S02]  /*b9b0*/  FMUL.FTZ R133, R133, R152.reuse ;  /* 0x0000009885857220 */ /* 0x080fe40000410000 */
[--C-:B------:R-:W-:Y:S02]  /*b9c0*/  FFMA.FTZ R188, R188, c[0x0][0x23c], -R251.reuse ;  /* 0x00008f00bcbc7a23 */ /* 0x100fe400000108fb */
[----:B------:R-:W-:Y:S02]  /*b9d0*/  FFMA.FTZ R176, R176, c[0x0][0x23c], -R251 ;  /* 0x00008f00b0b07a23 */ /* 0x000fe400000108fb */
[----:B------:R-:W-:Y:S01]  /*b9e0*/  MUFU.EX2 R121, R121 ;  /* 0x0000007900797308 */ /* 0x000fe20000000800 */
[----:B---3--:R-:W-:Y:S02]  /*b9f0*/  FMUL.FTZ R24, R160, R152 ;  /* 0x00000098a0187220 */ /* 0x008fe40000410000 */
[----:B----4-:R-:W-:-:S02]  /*ba00*/  FMUL.FTZ R26, R162, R140 ;  /* 0x0000008ca21a7220 */ /* 0x010fc40000410000 */
[-C--:B------:R-:W-:Y:S02]  /*ba10*/  FMUL.FTZ R27, R163, R140.reuse ;  /* 0x0000008ca31b7220 */ /* 0x080fe40000410000 */
[-C--:B------:R-:W-:Y:S01]  /*ba20*/  FMUL.FTZ R42, R146, R140.reuse ;  /* 0x0000008c922a7220 */ /* 0x080fe20000410000 */
[----:B------:R-:W3:Y:S01]  /*ba30*/  MUFU.EX2 R127, R127 ;  /* 0x0000007f007f7308 */ /* 0x000ee20000000800 */
[-C--:B------:R-:W-:Y:S02]  /*ba40*/  FMUL.FTZ R43, R147, R140.reuse ;  /* 0x0000008c932b7220 */ /* 0x080fe40000410000 */
[-C--:B------:R-:W-:Y:S01]  /*ba50*/  FMUL.FTZ R150, R150, R140.reuse ;  /* 0x0000008c96967220 */ /* 0x080fe20000410000 */
[----:B------:R-:W-:Y:S01]  /*ba60*/  HMMA.16816.F32 R24, R44, R28, R24 ;  /* 0x0000001c2c18723c */ /* 0x000fe20000001818 */
[-C--:B------:R-:W-:Y:S02]  /*ba70*/  FMUL.FTZ R151, R151, R140.reuse ;  /* 0x0000008c97977220 */ /* 0x080fe40000410000 */
[-C--:B------:R-:W-:Y:S01]  /*ba80*/  FMUL.FTZ R134, R134, R140.reuse ;  /* 0x0000008c86867220 */ /* 0x080fe20000410000 */
[----:B------:R-:W-:Y:S01]  /*ba90*/  MUFU.EX2 R130, R130 ;  /* 0x0000008200827308 */ /* 0x000fe20000000800 */
[----:B------:R-:W-:-:S02]  /*baa0*/  FMUL.FTZ R135, R135, R140 ;  /* 0x0000008c87877220 */ /* 0x000fc40000410000 */
[----:B------:R-:W-:Y:S01]  /*bab0*/  FFMA.FTZ R152, R239, R152, R244 ;  /* 0x00000098ef987223 */ /* 0x000fe200000100f4 */
[C---:B------:R-:W-:Y:S01]  /*bac0*/  HMMA.16816.F32 R40, R44.reuse, R4, R40 ;  /* 0x000000042c28723c */ /* 0x040fe20000001828 */
[----:B------:R-:W-:Y:S02]  /*bad0*/  FFMA.FTZ R125, R238, R140, R125 ;  /* 0x0000008cee7d7223 */ /* 0x000fe4000001007d */
[--C-:B------:R-:W-:Y:S01]  /*bae0*/  FFMA.FTZ R185, R185, c[0x0][0x23c], -R251.reuse ;  /* 0x00008f00b9b97a23 */ /* 0x100fe200000108fb */
[----:B------:R-:W4:Y:S01]  /*baf0*/  MUFU.EX2 R131, R131 ;  /* 0x0000008300837308 */ /* 0x000f220000000800 */
[----:B------:R-:W-:Y:S02]  /*bb00*/  FFMA.FTZ R195, R195, c[0x0][0x23c], -R251 ;  /* 0x00008f00c3c37a23 */ /* 0x000fe400000108fb */
[--C-:B------:R-:W-:Y:S01]  /*bb10*/  FFMA.FTZ R173, R173, c[0x0][0x23c], -R243.reuse ;  /* 0x00008f00adad7a23 */ /* 0x100fe200000108f3 */
[----:B------:R-:W-:Y:S01]  /*bb20*/  HMMA.16816.F32 R28, R44, R30, R148 ;  /* 0x0000001e2c1c723c */ /* 0x000fe20000001894 */
[--C-:B------:R-:W-:Y:S01]  /*bb30*/  FFMA.FTZ R164, R164, c[0x0][0x23c], -R243.reuse ;  /* 0x00008f00a4a47a23 */ /* 0x100fe200000108f3 */
[----:B------:R-:W-:Y:S01]  /*bb40*/  LDSM.16.MT88.4 R148, [R212+0x5c00] ;  /* 0x005c0000d494783b */ /* 0x000fe20000004200 */
[--C-:B------:R-:W-:Y:S01]  /*bb50*/  FFMA.FTZ R168, R168, c[0x0][0x23c], -R243.reuse ;  /* 0x00008f00a8a87a23 */ /* 0x100fe200000108f3 */
[----:B------:R-:W-:Y:S01]  /*bb60*/  MUFU.EX2 R165, R165 ;  /* 0x000000a500a57308 */ /* 0x000fe20000000800 */
[----:B------:R-:W-:-:S02]  /*bb70*/  FFMA.FTZ R170, R170, c[0x0][0x23c], -R243 ;  /* 0x00008f00aaaa7a23 */ /* 0x000fc400000108f3 */
[----:B------:R-:W-:Y:S01]  /*bb80*/  FADD.FTZ R152, R126, R152 ;  /* 0x000000987e987221 */ /* 0x000fe20000010000 */
[----:B------:R-:W-:Y:S01]  /*bb90*/  HMMA.16816.F32 R4, R44, R6, R132 ;  /* 0x000000062c04723c */ /* 0x000fe20000001884 */
[----:B------:R-:W-:Y:S02]  /*bba0*/  FADD.FTZ R124, R124, R125 ;  /* 0x0000007d7c7c7221 */ /* 0x000fe40000010000 */
[----:B------:R-:W-:Y:S01]  /*bbb0*/  FADD.FTZ R123, R116, R123 ;  /* 0x0000007b747b7221 */ /* 0x000fe20000010000 */
[----:B------:R-:W-:Y:S01]  /*bbc0*/  MUFU.EX2 R172, R172 ;  /* 0x000000ac00ac7308 */ /* 0x000fe20000000800 */
[----:B------:R-:W-:Y:S02]  /*bbd0*/  FADD.FTZ R122, R115, R122 ;  /* 0x0000007a737a7221 */ /* 0x000fe40000010000 */
[----:B------:R-:W-:Y:S01]  /*bbe0*/  F2FP.PACK_AB R44, R0, R56 ;  /* 0x00000038002c723e */ /* 0x000fe200000000ff */
[----:B------:R-:W-:Y:S01]  /*bbf0*/  HMMA.16816.F32 R40, R52, R36, R40 ;  /* 0x000000243428723c */ /* 0x000fe20000001828 */
[----:B--2---:R-:W-:Y:S01]  /*bc00*/  F2FP.PACK_AB R45, R120, R119 ;  /* 0x00000077782d723e */ /* 0x004fe200000000ff */
[----:B------:R-:W-:Y:S01]  /*bc10*/  FADD.FTZ R118, R118, R152 ;  /* 0x0000009876767221 */ /* 0x000fe20000010000 */
[----:B------:R-:W-:Y:S01]  /*bc20*/  F2FP.PACK_AB R46, R3, R2 ;  /* 0x00000002032e723e */ /* 0x000fe200000000ff */
[----:B------:R-:W-:Y:S01]  /*bc30*/  MUFU.EX2 R193, R193 ;  /* 0x000000c100c17308 */ /* 0x000fe20000000800 */
[----:B---3--:R-:W-:Y:S01]  /*bc40*/  F2FP.PACK_AB R47, R127, R121 ;  /* 0x000000797f2f723e */ /* 0x008fe200000000ff */
[----:B------:R-:W-:-:S02]  /*bc50*/  FADD.FTZ R124, R117, R124 ;  /* 0x0000007c757c7221 */ /* 0x000fc40000010000 */
[-C--:B-1----:R-:W-:Y:S01]  /*bc60*/  HMMA.16816.F32 R24, R52, R32.reuse, R24 ;  /* 0x000000203418723c */ /* 0x082fe20000001818 */
[----:B------:R-:W-:Y:S02]  /*bc70*/  FADD.FTZ R123, R109, R123 ;  /* 0x0000007b6d7b7221 */ /* 0x000fe40000010000 */
[----:B------:R-:W-:Y:S01]  /*bc80*/  FADD.FTZ R122, R107, R122 ;  /* 0x0000007a6b7a7221 */ /* 0x000fe20000010000 */
[----:B------:R-:W1:Y:S01]  /*bc90*/  MUFU.EX2 R192, R192 ;  /* 0x000000c000c07308 */ /* 0x000e620000000800 */
[----:B------:R-:W-:Y:S02]  /*bca0*/  FADD.FTZ R118, R113, R118 ;  /* 0x0000007671767221 */ /* 0x000fe40000010000 */
[----:B------:R-:W-:Y:S01]  /*bcb0*/  FADD.FTZ R124, R111, R124 ;  /* 0x0000007c6f7c7221 */ /* 0x000fe20000010000 */
[----:B------:R-:W-:Y:S01]  /*bcc0*/  HMMA.16816.F32 R8, R44, R32, R8 ;  /* 0x000000202c08723c */ /* 0x000fe20000001808 */
[----:B------:R-:W-:Y:S02]  /*bcd0*/  FADD.FTZ R108, R108, R123 ;  /* 0x0000007b6c6c7221 */ /* 0x000fe40000010000 */
[----:B------:R-:W-:Y:S01]  /*bce0*/  FADD.FTZ R114, R114, R122 ;  /* 0x0000007a72727221 */ /* 0x000fe20000010000 */
[----:B------:R-:W-:Y:S01]  /*bcf0*/  MUFU.EX2 R203, R203 ;  /* 0x000000cb00cb7308 */ /* 0x000fe20000000800 */
[----:B------:R-:W-:-:S02]  /*bd00*/  FADD.FTZ R112, R112, R118 ;  /* 0x0000007670707221 */ /* 0x000fc40000010000 */
[----:B----4-:R-:W-:Y:S01]  /*bd10*/  F2FP.PACK_AB R32, R131, R130 ;  /* 0x000000828320723e */ /* 0x010fe200000000ff */
[C---:B------:R-:W-:Y:S01]  /*bd20*/  HMMA.16816.F32 R12, R44.reuse, R34, R12 ;  /* 0x000000222c0c723c */ /* 0x040fe2000000180c */
[----:B------:R-:W-:Y:S02]  /*bd30*/  FADD.FTZ R110, R110, R124 ;  /* 0x0000007c6e6e7221 */ /* 0x000fe40000010000 */
[----:B------:R-:W-:Y:S01]  /*bd40*/  FADD.FTZ R108, R56, R108 ;  /* 0x0000006c386c7221 */ /* 0x000fe20000010000 */
[----:B------:R-:W2:Y:S01]  /*bd50*/  MUFU.EX2 R245, R245 ;  /* 0x000000f500f57308 */ /* 0x000ea20000000800 */
[----:B-1----:R-:W-:Y:S01]  /*bd60*/  F2FP.PACK_AB R33, R192, R193 ;  /* 0x000000c1c021723e */ /* 0x002fe200000000ff */
[----:B------:R-:W-:Y:S02]  /*bd70*/  FADD.FTZ R114, R119, R114 ;  /* 0x0000007277727221 */ /* 0x000fe40000010000 */
[----:B------:R-:W-:Y:S01]  /*bd80*/  HMMA.16816.F32 R16, R44, R36, R16 ;  /* 0x000000242c10723c */ /* 0x000fe20000001810 */
[----:B------:R-:W-:-:S02]  /*bd90*/  FADD.FTZ R112, R102, R112 ;  /* 0x0000007066707221 */ /* 0x000fc40000010000 */
[----:B------:R-:W-:Y:S01]  /*bda0*/  FADD.FTZ R110, R75, R110 ;  /* 0x0000006e4b6e7221 */ /* 0x000fe20000010000 */
[----:B------:R-:W-:Y:S01]  /*bdb0*/  MUFU.EX2 R249, R249 ;  /* 0x000000f900f97308 */ /* 0x000fe20000000800 */
[----:B------:R-:W-:Y:S01]  /*bdc0*/  FADD.FTZ R108, R0, R108 ;  /* 0x0000006c006c7221 */ /* 0x000fe20000010000 */
[----:B------:R-:W-:Y:S01]  /*bdd0*/  MOV R0, R103 ;  /* 0x0000006700007202 */ /* 0x000fe20000000f00 */
[----:B------:R-:W-:Y:S01]  /*bde0*/  FFMA.FTZ R36, R155, c[0x0][0x23c], -R251 ;  /* 0x00008f009b247a23 */ /* 0x000fe200000108fb */
[----:B------:R-:W-:Y:S01]  /*bdf0*/  HMMA.16816.F32 R20, R44, R38, R20 ;  /* 0x000000262c14723c */ /* 0x000fe20000001814 */
[----:B------:R-:W1:Y:S01]  /*be00*/  LDSM.16.MT88.4 R44, [R212+0x4800] ;  /* 0x00480000d42c783b */ /* 0x000e620000004200 */
[----:B------:R-:W-:Y:S02]  /*be10*/  FADD.FTZ R114, R120, R114 ;  /* 0x0000007278727221 */ /* 0x000fe40000010000 */
[----:B------:R3:W4:Y:S01]  /*be20*/  MUFU.EX2 R133, R36 ;  /* 0x0000002400857308 */ /* 0x0007220000000800 */
[----:B------:R-:W-:-:S02]  /*be30*/  FADD.FTZ R112, R101, R112 ;  /* 0x0000007065707221 */ /* 0x000fc40000010000 */
[----:B------:R-:W-:Y:S01]  /*be40*/  FADD.FTZ R110, R74, R110 ;  /* 0x0000006e4a6e7221 */ /* 0x000fe20000010000 */
[C---:B------:R-:W-:Y:S01]  /*be50*/  HMMA.16816.F32 R28, R52.reuse, R34, R28 ;  /* 0x00000022341c723c */ /* 0x040fe2000000181c */
[----:B------:R-:W-:Y:S01]  /*be60*/  FADD.FTZ R108, R2, R108 ;  /* 0x0000006c026c7221 */ /* 0x000fe20000010000 */
[----:B------:R-:W-:Y:S01]  /*be70*/  MOV R2, R104 ;  /* 0x0000006800027202 */ /* 0x000fe20000000f00 */
[----:B------:R-:W-:Y:S01]  /*be80*/  FADD.FTZ R114, R121, R114 ;  /* 0x0000007279727221 */ /* 0x000fe20000010000 */
[----:B------:R-:W-:Y:S01]  /*be90*/  MUFU.EX2 R246, R246 ;  /* 0x000000f600f67308 */ /* 0x000fe20000000800 */
[----:B------:R-:W-:Y:S02]  /*bea0*/  FADD.FTZ R112, R100, R112 ;  /* 0x0000007064707221 */ /* 0x000fe40000010000 */
[----:B------:R-:W-:Y:S01]  /*beb0*/  F2FP.PACK_AB R34, R172, R165 ;  /* 0x000000a5ac22723e */ /* 0x000fe200000000ff */
[----:B------:R-:W-:Y:S01]  /*bec0*/  HMMA.16816.F32 R4, R52, R38, R4 ;  /* 0x000000263404723c */ /* 0x000fe20000001804 */
[----:B--2---:R-:W-:Y:S01]  /*bed0*/  F2FP.PACK_AB R35, R245, R203 ;  /* 0x000000cbf523723e */ /* 0x004fe200000000ff */
[----:B------:R-:W-:-:S02]  /*bee0*/  FADD.FTZ R110, R73, R110 ;  /* 0x0000006e496e7221 */ /* 0x000fc40000010000 */
[----:B---3--:R-:W-:Y:S01]  /*bef0*/  FFMA.FTZ R36, R154, c[0x0][0x23c], -R251 ;  /* 0x00008f009a247a23 */ /* 0x008fe200000108fb */
[----:B------:R-:W-:Y:S01]  /*bf00*/  MUFU.EX2 R200, R200 ;  /* 0x000000c800c87308 */ /* 0x000fe20000000800 */
[----:B------:R-:W-:Y:S01]  /*bf10*/  FADD.FTZ R108, R3, R108 ;  /* 0x0000006c036c7221 */ /* 0x000fe20000010000 */
[----:B------:R-:W-:Y:S01]  /*bf20*/  F2FP.PACK_AB R52, R98, R99 ;  /* 0x000000636234723e */ /* 0x000fe200000000ff */
[C---:B------:R-:W-:Y:S01]  /*bf30*/  HMMA.16816.F32 R16, R32.reuse, R48, R16 ;  /* 0x000000302010723c */ /* 0x040fe20000001810 */
[----:B------:R-:W-:Y:S01]  /*bf40*/  F2FP.PACK_AB R53, R71, R72 ;  /* 0x000000484735723e */ /* 0x000fe200000000ff */
[----:B------:R-:W-:Y:S01]  /*bf50*/  FADD.FTZ R114, R127, R114 ;  /* 0x000000727f727221 */ /* 0x000fe20000010000 */
[----:B------:R-:W-:Y:S01]  /*bf60*/  F2FP.PACK_AB R54, R96, R97 ;  /* 0x000000616036723e */ /* 0x000fe200000000ff */
[----:B------:R-:W-:Y:S01]  /*bf70*/  FADD.FTZ R112, R99, R112 ;  /* 0x0000007063707221 */ /* 0x000fe20000010000 */
[----:B------:R2:W3:Y:S01]  /*bf80*/  MUFU.EX2 R134, R36 ;  /* 0x0000002400867308 */ /* 0x0004e20000000800 */
[----:B------:R-:W-:Y:S01]  /*bf90*/  F2FP.PACK_AB R55, R69, R70 ;  /* 0x000000464537723e */ /* 0x000fe200000000ff */
[----:B------:R-:W-:Y:S01]  /*bfa0*/  FADD.FTZ R110, R72, R110 ;  /* 0x0000006e486e7221 */ /* 0x000fe20000010000 */
[----:B------:R-:W-:Y:S01]  /*bfb0*/  HMMA.16816.F32 R20, R32, R50, R20 ;  /* 0x000000322014723c */ /* 0x000fe20000001814 */
[----:B------:R-:W-:Y:S01]  /*bfc0*/  FADD.FTZ R108, R130, R108 ;  /* 0x0000006c826c7221 */ /* 0x000fe20000010000 */
[----:B----4-:R-:W-:Y:S01]  /*bfd0*/  MOV R239, R133 ;  /* 0x0000008500ef7202 */ /* 0x010fe20000000f00 */
[----:B------:R-:W-:Y:S01]  /*bfe0*/  FADD.FTZ R114, R193, R114 ;  /* 0x00000072c1727221 */ /* 0x000fe20000010000 */
[----:B------:R-:W-:Y:S01]  /*bff0*/  MOV R3, R105 ;  /* 0x0000006900037202 */ /* 0x000fe20000000f00 */
[----:B------:R-:W4:Y:S01]  /*c000*/  MUFU.EX2 R194, R194 ;  /* 0x000000c200c27308 */ /* 0x000f220000000800 */
[----:B------:R-:W-:-:S02]  /*c010*/  FADD.FTZ R112, R98, R112 ;  /* 0x0000007062707221 */ /* 0x000fc40000010000 */
[----:B------:R-:W-:Y:S01]  /*c020*/  HMMA.16816.F32 R40, R52, R48, R40 ;  /* 0x000000303428723c */ /* 0x000fe20000001828 */
[----:B------:R-:W-:Y:S02]  /*c030*/  FADD.FTZ R110, R71, R110 ;  /* 0x0000006e476e7221 */ /* 0x000fe40000010000 */
[----:B------:R-:W-:Y:S01]  /*c040*/  FADD.FTZ R108, R131, R108 ;  /* 0x0000006c836c7221 */ /* 0x000fe20000010000 */
[----:B--2---:R-:W-:Y:S01]  /*c050*/  LDSM.16.MT88.4 R36, [R211+0x4c00] ;  /* 0x004c0000d324783b */ /* 0x004fe20000004200 */
[----:B------:R-:W-:Y:S01]  /*c060*/  MUFU.EX2 R202, R202 ;  /* 0x000000ca00ca7308 */ /* 0x000fe20000000800 */
[----:B------:R-:W-:Y:S02]  /*c070*/  FADD.FTZ R114, R192, R114 ;  /* 0x00000072c0727221 */ /* 0x000fe40000010000 */
[----:B-1----:R-:W-:Y:S01]  /*c080*/  HMMA.16816.F32 R8, R32, R44, R8 ;  /* 0x0000002c2008723c */ /* 0x002fe20000001808 */
[----:B------:R-:W-:Y:S01]  /*c090*/  FADD.FTZ R112, R97, R112 ;  /* 0x0000007061707221 */ /* 0x000fe20000010000 */
[----:B---3--:R-:W-:Y:S01]  /*c0a0*/  MOV R244, R134 ;  /* 0x0000008600f47202 */ /* 0x008fe20000000f00 */
[----:B------:R-:W-:-:S02]  /*c0b0*/  FADD.FTZ R110, R70, R110 ;  /* 0x0000006e466e7221 */ /* 0x000fc40000010000 */
[----:B------:R-:W-:Y:S01]  /*c0c0*/  FADD.FTZ R108, R165, R108 ;  /* 0x0000006ca56c7221 */ /* 0x000fe20000010000 */
[----:B------:R-:W1:Y:S01]  /*c0d0*/  MUFU.EX2 R196, R196 ;  /* 0x000000c400c47308 */ /* 0x000e620000000800 */
[----:B------:R-:W-:Y:S01]  /*c0e0*/  FADD.FTZ R114, R203, R114 ;  /* 0x00000072cb727221 */ /* 0x000fe20000010000 */
[----:B------:R-:W-:Y:S01]  /*c0f0*/  HMMA.16816.F32 R12, R32, R46, R12 ;  /* 0x0000002e200c723c */ /* 0x000fe2000000180c */
[----:B------:R-:W2:Y:S01]  /*c100*/  LDSM.16.MT88.4 R32, [R212+0x4c00] ;  /* 0x004c0000d420783b */ /* 0x000ea20000004200 */
[--C-:B------:R-:W-:Y:S02]  /*c110*/  FFMA.FTZ R171, R171, c[0x0][0x23c], -R251.reuse ;  /* 0x00008f00abab7a23 */ /* 0x100fe400000108fb */
[--C-:B------:R-:W-:Y:S02]  /*c120*/  FFMA.FTZ R184, R184, c[0x0][0x23c], -R251.reuse ;  /* 0x00008f00b8b87a23 */ /* 0x100fe400000108fb */
[----:B------:R-:W-:Y:S01]  /*c130*/  MUFU.EX2 R198, R198 ;  /* 0x000000c600c67308 */ /* 0x000fe20000000800 */
[--C-:B------:R-:W-:Y:S01]  /*c140*/  FFMA.FTZ R179, R179, c[0x0][0x23c], -R251.reuse ;  /* 0x00008f00b3b37a23 */ /* 0x100fe200000108fb */
[----:B------:R-:W-:Y:S01]  /*c150*/  HMMA.16816.F32 R24, R52, R44, R24 ;  /* 0x0000002c3418723c */ /* 0x000fe20000001818 */
[----:B------:R-:W-:-:S02]  /*c160*/  FFMA.FTZ R187, R187, c[0x0][0x23c], -R251 ;  /* 0x00008f00bbbb7a23 */ /* 0x000fc400000108fb */
[--C-:B------:R-:W-:Y:S02]  /*c170*/  FFMA.FTZ R167, R167, c[0x0][0x23c], -R243.reuse ;  /* 0x00008f00a7a77a23 */ /* 0x100fe400000108f3 */
[----:B------:R-:W-:Y:S01]  /*c180*/  FFMA.FTZ R166, R166, c[0x0][0x23c], -R243 ;  /* 0x00008f00a6a67a23 */ /* 0x000fe200000108f3 */
[----:B------:R-:W-:Y:S01]  /*c190*/  MUFU.EX2 R197, R197 ;  /* 0x000000c500c57308 */ /* 0x000fe20000000800 */
[----:B------:R-:W-:Y:S01]  /*c1a0*/  FFMA.FTZ R44, R153, c[0x0][0x23c], -R157 ;  /* 0x00008f00992c7a23 */ /* 0x000fe2000001089d */
[C---:B------:R-:W-:Y:S01]  /*c1b0*/  HMMA.16816.F32 R28, R52.reuse, R46, R28 ;  /* 0x0000002e341c723c */ /* 0x040fe2000000181c */
[----:B----4-:R-:W-:Y:S01]  /*c1c0*/  F2FP.PACK_AB R45, R194, R200 ;  /* 0x000000c8c22d723e */ /* 0x010fe200000000ff */
[--C-:B------:R-:W-:Y:S02]  /*c1d0*/  FFMA.FTZ R169, R169, c[0x0][0x23c], -R243.reuse ;  /* 0x00008f00a9a97a23 */ /* 0x100fe400000108f3 */
[----:B------:R-:W-:Y:S02]  /*c1e0*/  FFMA.FTZ R174, R174, c[0x0][0x23c], -R243 ;  /* 0x00008f00aeae7a23 */ /* 0x000fe400000108f3 */
[----:B------:R3:W-:Y:S01]  /*c1f0*/  MUFU.EX2 R135, R44 ;  /* 0x0000002c00877308 */ /* 0x0007e20000000800 */
[----:B------:R-:W-:Y:S01]  /*c200*/  F2FP.PACK_AB R46, R134, R133 ;  /* 0x00000085862e723e */ /* 0x000fe200000000ff */
[----:B------:R-:W-:Y:S01]  /*c210*/  HMMA.16816.F32 R4, R52, R50, R4 ;  /* 0x000000323404723c */ /* 0x000fe20000001804 */
[----:B-1----:R-:W-:Y:S01]  /*c220*/  F2FP.PACK_AB R47, R196, R202 ;  /* 0x000000cac42f723e */ /* 0x002fe200000000ff */
[----:B------:R-:W1:Y:S01]  /*c230*/  LDSM.16.MT88.4 R48, [R211+0x5000] ;  /* 0x00500000d330783b */ /* 0x000e620000004200 */
[----:B------:R-:W-:-:S02]  /*c240*/  FADD.FTZ R112, R96, R112 ;  /* 0x0000007060707221 */ /* 0x000fc40000010000 */
[----:B------:R-:W-:Y:S01]  /*c250*/  FADD.FTZ R110, R69, R110 ;  /* 0x0000006e456e7221 */ /* 0x000fe20000010000 */
[----:B------:R-:W-:Y:S01]  /*c260*/  MUFU.EX2 R240, R240 ;  /* 0x000000f000f07308 */ /* 0x000fe20000000800 */
[----:B------:R-:W-:Y:S01]  /*c270*/  F2FP.PACK_AB R52, R94, R95 ;  /* 0x0000005f5e34723e */ /* 0x000fe200000000ff */
[----:B------:R-:W-:Y:S01]  /*c280*/  FADD.FTZ R108, R172, R108 ;  /* 0x0000006cac6c7221 */ /* 0x000fe20000010000 */
[----:B------:R-:W-:Y:S01]  /*c290*/  F2FP.PACK_AB R53, R67, R68 ;  /* 0x000000444335723e */ /* 0x000fe200000000ff */
[----:B------:R-:W-:Y:S01]  /*c2a0*/  FADD.FTZ R114, R245, R114 ;  /* 0x00000072f5727221 */ /* 0x000fe20000010000 */
[----:B------:R-:W-:Y:S01]  /*c2b0*/  F2FP.PACK_AB R54, R92, R93 ;  /* 0x0000005d5c36723e */ /* 0x000fe200000000ff */
[----:B------:R-:W-:Y:S01]  /*c2c0*/  FADD.FTZ R112, R95, R112 ;  /* 0x000000705f707221 */ /* 0x000fe20000010000 */
[----:B------:R-:W-:Y:S01]  /*c2d0*/  F2FP.PACK_AB R55, R65, R66 ;  /* 0x000000424137723e */ /* 0x000fe200000000ff */
[----:B------:R-:W-:Y:S01]  /*c2e0*/  MUFU.EX2 R235, R235 ;  /* 0x000000eb00eb7308 */ /* 0x000fe20000000800 */
[----:B---3--:R-:W-:Y:S01]  /*c2f0*/  F2FP.PACK_AB R44, R246, R249 ;  /* 0x000000f9f62c723e */ /* 0x008fe200000000ff */
[----:B------:R-:W-:-:S02]  /*c300*/  FADD.FTZ R110, R68, R110 ;  /* 0x0000006e446e7221 */ /* 0x000fc40000010000 */
[----:B------:R-:W-:Y:S02]  /*c310*/  FADD.FTZ R108, R249, R108 ;  /* 0x0000006cf96c7221 */ /* 0x000fe40000010000 */
[-C--:B--2---:R-:W-:Y:S01]  /*c320*/  HMMA.16816.F32 R24, R52, R32.reuse, R24 ;  /* 0x000000203418723c */ /* 0x084fe20000001818 */
[----:B------:R-:W-:Y:S01]  /*c330*/  FADD.FTZ R114, R200, R114 ;  /* 0x00000072c8727221 */ /* 0x000fe20000010000 */
[----:B------:R-:W-:Y:S01]  /*c340*/  MUFU.EX2 R191, R191 ;  /* 0x000000bf00bf7308 */ /* 0x000fe20000000800 */
[----:B------:R-:W-:Y:S02]  /*c350*/  FFMA.FTZ R252, R252, c[0x0][0x23c], -R157 ;  /* 0x00008f00fcfc7a23 */ /* 0x000fe4000001089d */
[----:B------:R-:W-:Y:S02]  /*c360*/  FADD.FTZ R112, R94, R112 ;  /* 0x000000705e707221 */ /* 0x000fe40000010000 */
[----:B------:R-:W-:Y:S01]  /*c370*/  FADD.FTZ R110, R67, R110 ;  /* 0x0000006e436e7221 */ /* 0x000fe20000010000 */
[----:B------:R-:W-:Y:S01]  /*c380*/  HMMA.16816.F32 R8, R44, R32, R8 ;  /* 0x000000202c08723c */ /* 0x000fe20000001808 */
[----:B------:R-:W-:Y:S01]  /*c390*/  FADD.FTZ R108, R246, R108 ;  /* 0x0000006cf66c7221 */ /* 0x000fe20000010000 */
[----:B------:R-:W2:Y:S01]  /*c3a0*/  MUFU.EX2 R186, R186 ;  /* 0x000000ba00ba7308 */ /* 0x000ea20000000800 */
[----:B------:R-:W-:-:S02]  /*c3b0*/  FADD.FTZ R114, R194, R114 ;  /* 0x00000072c2727221 */ /* 0x000fc40000010000 */
[--C-:B------:R-:W-:Y:S02]  /*c3c0*/  FFMA.FTZ R250, R250, c[0x0][0x23c], -R157.reuse ;  /* 0x00008f00fafa7a23 */ /* 0x100fe4000001089d */
[----:B------:R-:W-:Y:S01]  /*c3d0*/  FFMA.FTZ R32, R159, c[0x0][0x23c], -R157 ;  /* 0x00008f009f207a23 */ /* 0x000fe2000001089d */
[C---:B------:R-:W-:Y:S01]  /*c3e0*/  HMMA.16816.F32 R12, R44.reuse, R34, R12 ;  /* 0x000000222c0c723c */ /* 0x040fe2000000180c */
[--C-:B------:R-:W-:Y:S01]  /*c3f0*/  FFMA.FTZ R190, R190, c[0x0][0x23c], -R251.reuse ;  /* 0x00008f00bebe7a23 */ /* 0x100fe200000108fb */
[----:B------:R-:W-:Y:S01]  /*c400*/  MUFU.EX2 R178, R178 ;  /* 0x000000b200b27308 */ /* 0x000fe20000000800 */
[--C-:B------:R-:W-:Y:S02]  /*c410*/  FFMA.FTZ R199, R199, c[0x0][0x23c], -R251.reuse ;  /* 0x00008f00c7c77a23 */ /* 0x100fe400000108fb */
[--C-:B------:R-:W-:Y:S02]  /*c420*/  FFMA.FTZ R247, R247, c[0x0][0x23c], -R251.reuse ;  /* 0x00008f00f7f77a23 */ /* 0x100fe400000108fb */
[----:B------:R-:W-:Y:S01]  /*c430*/  FFMA.FTZ R248, R248, c[0x0][0x23c], -R251 ;  /* 0x00008f00f8f87a23 */ /* 0x000fe200000108fb */
[----:B------:R-:W-:Y:S01]  /*c440*/  HMMA.16816.F32 R16, R44, R36, R16 ;  /* 0x000000242c10723c */ /* 0x000fe20000001810 */
[----:B------:R-:W-:Y:S01]  /*c450*/  FADD.FTZ R112, R93, R112 ;  /* 0x000000705d707221 */ /* 0x000fe20000010000 */
[----:B------:R-:W3:Y:S01]  /*c460*/  MUFU.EX2 R175, R175 ;  /* 0x000000af00af7308 */ /* 0x000ee20000000800 */
[----:B--2---:R-:W-:Y:S01]  /*c470*/  F2FP.PACK_AB R33, R186, R191 ;  /* 0x000000bfba21723e */ /* 0x004fe200000000ff */
[----:B------:R-:W-:-:S02]  /*c480*/  FADD.FTZ R110, R66, R110 ;  /* 0x0000006e426e7221 */ /* 0x000fc40000010000 */
[----:B------:R-:W-:Y:S02]  /*c490*/  FADD.FTZ R108, R239, R108 ;  /* 0x0000006cef6c7221 */ /* 0x000fe40000010000 */
[----:B------:R-:W-:Y:S01]  /*c4a0*/  HMMA.16816.F32 R20, R44, R38, R20 ;  /* 0x000000262c14723c */ /* 0x000fe20000001814 */
[----:B------:R-:W2:Y:S01]  /*c4b0*/  LDSM.16.MT88.4 R44, [R212+0x5000] ;  /* 0x00500000d42c783b */ /* 0x000ea20000004200 */
[----:B------:R4:W5:Y:S01]  /*c4c0*/  MUFU.EX2 R132, R32 ;  /* 0x0000002000847308 */ /* 0x0009620000000800 */
[----:B------:R-:W-:Y:S02]  /*c4d0*/  FADD.FTZ R114, R202, R114 ;  /* 0x00000072ca727221 */ /* 0x000fe40000010000 */
[----:B------:R-:W-:Y:S02]  /*c4e0*/  FADD.FTZ R112, R92, R112 ;  /* 0x000000705c707221 */ /* 0x000fe40000010000 */
[----:B------:R-:W-:Y:S01]  /*c4f0*/  FADD.FTZ R110, R65, R110 ;  /* 0x0000006e416e7221 */ /* 0x000fe20000010000 */
[----:B------:R-:W-:Y:S01]  /*c500*/  HMMA.16816.F32 R28, R52, R34, R28 ;  /* 0x00000022341c723c */ /* 0x000fe2000000181c */
[----:B------:R-:W-:Y:S01]  /*c510*/  FADD.FTZ R108, R244, R108 ;  /* 0x0000006cf46c7221 */ /* 0x000fe20000010000 */
[----:B------:R-:W1:Y:S01]  /*c520*/  MUFU.EX2 R90, R90 ;  /* 0x0000005a005a7308 */ /* 0x000e620000000800 */
[----:B------:R-:W-:-:S02]  /*c530*/  FADD.FTZ R114, R196, R114 ;  /* 0x00000072c4727221 */ /* 0x000fc40000010000 */
[--C-:B------:R-:W-:Y:S02]  /*c540*/  FFMA.FTZ R234, R234, c[0x0][0x23c], -R243.reuse ;  /* 0x00008f00eaea7a23 */ /* 0x100fe400000108f3 */
[----:B------:R-:W-:Y:S01]  /*c550*/  F2FP.PACK_AB R34, R235, R240 ;  /* 0x000000f0eb22723e */ /* 0x000fe200000000ff */
[C---:B------:R-:W-:Y:S01]  /*c560*/  HMMA.16816.F32 R40, R52.reuse, R36, R40 ;  /* 0x000000243428723c */ /* 0x040fe20000001828 */
[----:B---3--:R-:W-:Y:S01]  /*c570*/  F2FP.PACK_AB R35, R175, R178 ;  /* 0x000000b2af23723e */ /* 0x008fe200000000ff */
[----:B------:R-:W-:Y:S01]  /*c580*/  MUFU.EX2 R89, R89 ;  /* 0x0000005900597308 */ /* 0x000fe20000000800 */
[----:B----4-:R-:W-:Y:S01]  /*c590*/  F2FP.PACK_AB R32, R197, R198 ;  /* 0x000000c6c520723e */ /* 0x010fe200000000ff */
[--C-:B------:R-:W-:Y:S01]  /*c5a0*/  FFMA.FTZ R241, R241, c[0x0][0x23c], -R243.reuse ;  /* 0x00008f00f1f17a23 */ /* 0x100fe200000108f3 */
[----:B-----5:R-:W-:Y:S01]  /*c5b0*/  MOV R251, R132 ;  /* 0x0000008400fb7202 */ /* 0x020fe20000000f00 */
[--C-:B------:R-:W-:Y:S02]  /*c5c0*/  FFMA.FTZ R132, R177, c[0x0][0x23c], -R243.reuse ;  /* 0x00008f00b1847a23 */ /* 0x100fe400000108f3 */
[----:B------:R-:W-:Y:S01]  /*c5d0*/  HMMA.16816.F32 R4, R52, R38, R4 ;  /* 0x000000263404723c */ /* 0x000fe20000001804 */
[----:B------:R-:W-:Y:S01]  /*c5e0*/  LDSM.16.MT88.4 R36, [R211+0x5400] ;  /* 0x00540000d324783b */ /* 0x000fe20000004200 */
[----:B------:R-:W3:Y:S01]  /*c5f0*/  MUFU.EX2 R88, R88 ;  /* 0x0000005800587308 */ /* 0x000ee20000000800 */
[----:B------:R-:W-:Y:S01]  /*c600*/  FFMA.FTZ R242, R242, c[0x0][0x23c], -R243 ;  /* 0x00008f00f2f27a23 */ /* 0x000fe200000108f3 */
[----:B------:R-:W-:Y:S01]  /*c610*/  MOV R243, R135 ;  /* 0x0000008700f37202 */ /* 0x000fe20000000f00 */
[----:B------:R-:W-:-:S02]  /*c620*/  FADD.FTZ R112, R91, R112 ;  /* 0x000000705b707221 */ /* 0x000fc40000010000 */
[----:B-1----:R-:W-:Y:S01]  /*c630*/  F2FP.PACK_AB R52, R90, R91 ;  /* 0x0000005b5a34723e */ /* 0x002fe200000000ff */
[C---:B------:R-:W-:Y:S01]  /*c640*/  HMMA.16816.F32 R16, R32.reuse, R48, R16 ;  /* 0x000000302010723c */ /* 0x040fe20000001810 */
[----:B------:R-:W-:Y:S01]  /*c650*/  FADD.FTZ R108, R198, R108 ;  /* 0x0000006cc66c7221 */ /* 0x000fe20000010000 */
[----:B------:R-:W1:Y:S01]  /*c660*/  MUFU.EX2 R64, R64 ;  /* 0x0000004000407308 */ /* 0x000e620000000800 */
[----:B------:R-:W-:Y:S02]  /*c670*/  FADD.FTZ R114, R191, R114 ;  /* 0x00000072bf727221 */ /* 0x000fe40000010000 */
[----:B------:R-:W-:Y:S02]  /*c680*/  FADD.FTZ R112, R90, R112 ;  /* 0x000000705a707221 */ /* 0x000fe40000010000 */
[----:B------:R-:W-:Y:S01]  /*c690*/  FADD.FTZ R108, R197, R108 ;  /* 0x0000006cc56c7221 */ /* 0x000fe20000010000 */
[----:B------:R-:W-:Y:S01]  /*c6a0*/  HMMA.16816.F32 R20, R32, R50, R20 ;  /* 0x000000322014723c */ /* 0x000fe20000001814 */
[----:B------:R-:W-:Y:S01]  /*c6b0*/  FADD.FTZ R114, R186, R114 ;  /* 0x00000072ba727221 */ /* 0x000fe20000010000 */
[----:B------:R-:W4:Y:S01]  /*c6c0*/  MUFU.EX2 R63, R63 ;  /* 0x0000003f003f7308 */ /* 0x000f220000000800 */
[----:B---3--:R-:W-:Y:S01]  /*c6d0*/  F2FP.PACK_AB R54, R88, R89 ;  /* 0x000000595836723e */ /* 0x008fe200000000ff */
[----:B------:R-:W-:-:S02]  /*c6e0*/  FADD.FTZ R112, R89, R112 ;  /* 0x0000007059707221 */ /* 0x000fc40000010000 */
[----:B------:R-:W-:Y:S02]  /*c6f0*/  FADD.FTZ R108, R240, R108 ;  /* 0x0000006cf06c7221 */ /* 0x000fe40000010000 */
[C---:B--2---:R-:W-:Y:S01]  /*c700*/  HMMA.16816.F32 R8, R32.reuse, R44, R8 ;  /* 0x0000002c2008723c */ /* 0x044fe20000001808 */
[----:B------:R-:W-:Y:S01]  /*c710*/  FADD.FTZ R114, R178, R114 ;  /* 0x00000072b2727221 */ /* 0x000fe20000010000 */
[----:B------:R-:W2:Y:S01]  /*c720*/  MUFU.EX2 R62, R62 ;  /* 0x0000003e003e7308 */ /* 0x000ea20000000800 */
[----:B-1----:R-:W-:Y:S02]  /*c730*/  FADD.FTZ R110, R64, R110 ;  /* 0x0000006e406e7221 */ /* 0x002fe40000010000 */
[--C-:B------:R-:W-:Y:S02]  /*c740*/  FFMA.FTZ R189, R189, c[0x0][0x23c], -R157.reuse ;  /* 0x00008f00bdbd7a23 */ /* 0x100fe4000001089d */
[----:B------:R-:W-:Y:S01]  /*c750*/  FFMA.FTZ R201, R201, c[0x0][0x23c], -R157 ;  /* 0x00008f00c9c97a23 */ /* 0x000fe2000001089d */
[----:B------:R-:W-:Y:S01]  /*c760*/  HMMA.16816.F32 R12, R32, R46, R12 ;  /* 0x0000002e200c723c */ /* 0x000fe2000000180c */
[----:B------:R-:W1:Y:S01]  /*c770*/  LDSM.16.MT88.4 R32, [R212+0x5400] ;  /* 0x00540000d420783b */ /* 0x000e620000004200 */
[----:B------:R-:W3:Y:S01]  /*c780*/  MUFU.EX2 R61, R61 ;  /* 0x0000003d003d7308 */ /* 0x000ee20000000800 */
[C---:B----4-:R-:W-:Y:S01]  /*c790*/  F2FP.PACK_AB R53, R63.reuse, R64 ;  /* 0x000000403f35723e */ /* 0x050fe200000000ff */
[----:B------:R-:W-:-:S02]  /*c7a0*/  FADD.FTZ R110, R63, R110 ;  /* 0x0000006e3f6e7221 */ /* 0x000fc40000010000 */
[----:B------:R-:W-:Y:S02]  /*c7b0*/  FADD.FTZ R112, R88, R112 ;  /* 0x0000007058707221 */ /* 0x000fe40000010000 */
[----:B------:R-:W-:Y:S02]  /*c7c0*/  FADD.FTZ R108, R235, R108 ;  /* 0x0000006ceb6c7221 */ /* 0x000fe40000010000 */
[----:B------:R-:W4:Y:S01]  /*c7d0*/  MUFU.EX2 R188, R188 ;  /* 0x000000bc00bc7308 */ /* 0x000f220000000800 */
[----:B--2---:R-:W-:Y:S02]  /*c7e0*/  FADD.FTZ R110, R62, R110 ;  /* 0x0000006e3e6e7221 */ /* 0x004fe40000010000 */
[----:B------:R-:W-:Y:S02]  /*c7f0*/  FADD.FTZ R114, R175, R114 ;  /* 0x00000072af727221 */ /* 0x000fe40000010000 */
[--C-:B------:R-:W-:Y:S02]  /*c800*/  FFMA.FTZ R142, R158, c[0x0][0x23c], -R157.reuse ;  /* 0x00008f009e8e7a23 */ /* 0x100fe4000001089d */
[----:B------:R-:W-:Y:S01]  /*c810*/  FFMA.FTZ R141, R156, c[0x0][0x23c], -R157 ;  /* 0x00008f009c8d7a23 */ /* 0x000fe2000001089d */
[----:B------:R-:W2:Y:S01]  /*c820*/  MUFU.EX2 R176, R176 ;  /* 0x000000b000b07308 */ /* 0x000ea20000000800 */
[C---:B---3--:R-:W-:Y:S01]  /*c830*/  F2FP.PACK_AB R55, R61.reuse, R62 ;  /* 0x0000003e3d37723e */ /* 0x048fe200000000ff */
[----:B------:R-:W-:-:S06]  /*c840*/  FADD.FTZ R110, R61, R110 ;  /* 0x0000006e3d6e7221 */ /* 0x000fcc0000010000 */
[----:B------:R-:W3:Y:S01]  /*c850*/  MUFU.EX2 R185, R185 ;  /* 0x000000b900b97308 */ /* 0x000ee20000000800 */
[----:B------:R-:W-:Y:S01]  /*c860*/  HMMA.16816.F32 R40, R52, R48, R40 ;  /* 0x000000303428723c */ /* 0x000fe20000001828 */
[----:B----4-:R-:W-:-:S06]  /*c870*/  FADD.FTZ R108, R188, R108 ;  /* 0x0000006cbc6c7221 */ /* 0x010fcc0000010000 */
[----:B------:R-:W4:Y:S01]  /*c880*/  MUFU.EX2 R195, R195 ;  /* 0x000000c300c37308 */ /* 0x000f220000000800 */
[----:B------:R-:W-:Y:S01]  /*c890*/  HMMA.16816.F32 R4, R52, R50, R4 ;  /* 0x000000323404723c */ /* 0x000fe20000001804 */
[C---:B--2---:R-:W-:Y:S01]  /*c8a0*/  F2FP.PACK_AB R48, R176.reuse, R188 ;  /* 0x000000bcb030723e */ /* 0x044fe200000000ff */
[----:B------:R-:W-:-:S05]  /*c8b0*/  FADD.FTZ R108, R176, R108 ;  /* 0x0000006cb06c7221 */ /* 0x000fca0000010000 */
[----:B------:R-:W2:Y:S01]  /*c8c0*/  MUFU.EX2 R173, R173 ;  /* 0x000000ad00ad7308 */ /* 0x000ea20000000800 */
[----:B------:R-:W-:Y:S01]  /*c8d0*/  HMMA.16816.F32 R24, R52, R44, R24 ;  /* 0x0000002c3418723c */ /* 0x000fe20000001818 */
[----:B---3--:R-:W-:-:S06]  /*c8e0*/  FADD.FTZ R108, R185, R108 ;  /* 0x0000006cb96c7221 */ /* 0x008fcc0000010000 */
[----:B------:R-:W3:Y:S01]  /*c8f0*/  MUFU.EX2 R164, R164 ;  /* 0x000000a400a47308 */ /* 0x000ee20000000800 */
[C---:B----4-:R-:W-:Y:S01]  /*c900*/  F2FP.PACK_AB R50, R195.reuse, R185 ;  /* 0x000000b9c332723e */ /* 0x050fe200000000ff */
[----:B------:R-:W-:Y:S01]  /*c910*/  HMMA.16816.F32 R28, R52, R46, R28 ;  /* 0x0000002e341c723c */ /* 0x000fe2000000181c */
[----:B------:R-:W4:Y:S01]  /*c920*/  LDSM.16.MT88.4 R44, [R212+0x5800] ;  /* 0x00580000d42c783b */ /* 0x000f220000004200 */
[----:B------:R-:W-:-:S04]  /*c930*/  FADD.FTZ R108, R195, R108 ;  /* 0x0000006cc36c7221 */ /* 0x000fc80000010000 */
[----:B------:R-:W5:Y:S01]  /*c940*/  MUFU.EX2 R168, R168 ;  /* 0x000000a800a87308 */ /* 0x000f620000000800 */
[----:B--2---:R-:W-:-:S07]  /*c950*/  FADD.FTZ R114, R173, R114 ;  /* 0x00000072ad727221 */ /* 0x004fce0000010000 */
[----:B------:R-:W2:Y:S01]  /*c960*/  MUFU.EX2 R170, R170 ;  /* 0x000000aa00aa7308 */ /* 0x000ea20000000800 */
[C---:B---3--:R-:W-:Y:S01]  /*c970*/  F2FP.PACK_AB R49, R164.reuse, R173 ;  /* 0x000000ada431723e */ /* 0x048fe200000000ff */
[----:B------:R-:W-:-:S06]  /*c980*/  FADD.FTZ R114, R164, R114 ;  /* 0x00000072a4727221 */ /* 0x000fcc0000010000 */
[----:B------:R-:W3:Y:S01]  /*c990*/  MUFU.EX2 R87, R87 ;  /* 0x0000005700577308 */ /* 0x000ee20000000800 */
[----:B-----5:R-:W-:Y:S01]  /*c9a0*/  FADD.FTZ R114, R168, R114 ;  /* 0x00000072a8727221 */ /* 0x020fe20000010000 */
[----:B--2---:R-:W-:-:S06]  /*c9b0*/  F2FP.PACK_AB R51, R170, R168 ;  /* 0x000000a8aa33723e */ /* 0x004fcc00000000ff */
[----:B------:R-:W2:Y:S01]  /*c9c0*/  MUFU.EX2 R86, R86 ;  /* 0x0000005600567308 */ /* 0x000ea20000000800 */
[----:B------:R-:W-:Y:S01]  /*c9d0*/  FADD.FTZ R114, R170, R114 ;  /* 0x00000072aa727221 */ /* 0x000fe20000010000 */
[----:B-1----:R-:W-:Y:S01]  /*c9e0*/  HMMA.16816.F32 R8, R48, R32, R8 ;  /* 0x000000203008723c */ /* 0x002fe20000001808 */
[----:B---3--:R-:W-:-:S05]  /*c9f0*/  FADD.FTZ R112, R87, R112 ;  /* 0x0000007057707221 */ /* 0x008fca0000010000 */
[----:B------:R-:W1:Y:S02]  /*ca00*/  MUFU.EX2 R85, R85 ;  /* 0x0000005500557308 */ /* 0x000e640000000800 */
[C---:B------:R-:W-:Y:S06]  /*ca10*/  HMMA.16816.F32 R12, R48.reuse, R34, R12 ;  /* 0x00000022300c723c */ /* 0x040fec000000180c */
[----:B------:R-:W3:Y:S01]  /*ca20*/  MUFU.EX2 R84, R84 ;  /* 0x0000005400547308 */ /* 0x000ee20000000800 */
[C---:B--2---:R-:W-:Y:S01]  /*ca30*/  F2FP.PACK_AB R52, R86.reuse, R87 ;  /* 0x000000575634723e */ /* 0x044fe200000000ff */
[----:B------:R-:W-:Y:S01]  /*ca40*/  FADD.FTZ R112, R86, R112 ;  /* 0x0000007056707221 */ /* 0x000fe20000010000 */
[----:B------:R-:W-:Y:S05]  /*ca50*/  HMMA.16816.F32 R16, R48, R36, R16 ;  /* 0x000000243010723c */ /* 0x000fea0000001810 */
[----:B------:R-:W2:Y:S01]  /*ca60*/  MUFU.EX2 R60, R60 ;  /* 0x0000003c003c7308 */ /* 0x000ea20000000800 */
[----:B-1----:R-:W-:-:S02]  /*ca70*/  FADD.FTZ R112, R85, R112 ;  /* 0x0000007055707221 */ /* 0x002fc40000010000 */
[----:B------:R-:W-:Y:S01]  /*ca80*/  HMMA.16816.F32 R20, R48, R38, R20 ;  /* 0x000000263014723c */ /* 0x000fe20000001814 */
[----:B------:R-:W1:Y:S04]  /*ca90*/  LDSM.16.MT88.4 R48, [R211+0x5800] ;  /* 0x00580000d330783b */ /* 0x000e680000004200 */
[----:B------:R-:W5:Y:S01]  /*caa0*/  MUFU.EX2 R59, R59 ;  /* 0x0000003b003b7308 */ /* 0x000f620000000800 */
[C---:B---3--:R-:W-:Y:S01]  /*cab0*/  F2FP.PACK_AB R54, R84.reuse, R85 ;  /* 0x000000555436723e */ /* 0x048fe200000000ff */
[----:B------:R-:W-:-:S06]  /*cac0*/  FADD.FTZ R112, R84, R112 ;  /* 0x0000007054707221 */ /* 0x000fcc0000010000 */
[----:B------:R-:W3:Y:S01]  /*cad0*/  MUFU.EX2 R58, R58 ;  /* 0x0000003a003a7308 */ /* 0x000ee20000000800 */
[----:B--2---:R-:W-:-:S07]  /*cae0*/  FADD.FTZ R110, R60, R110 ;  /* 0x0000006e3c6e7221 */ /* 0x004fce0000010000 */
[----:B------:R-:W2:Y:S01]  /*caf0*/  MUFU.EX2 R57, R57 ;  /* 0x0000003900397308 */ /* 0x000ea20000000800 */
[C---:B-----5:R-:W-:Y:S01]  /*cb00*/  F2FP.PACK_AB R53, R59.reuse, R60 ;  /* 0x0000003c3b35723e */ /* 0x060fe200000000ff */
[----:B------:R-:W-:-:S06]  /*cb10*/  FADD.FTZ R110, R59, R110 ;  /* 0x0000006e3b6e7221 */ /* 0x000fcc0000010000 */
[----:B------:R-:W5:Y:S01]  /*cb20*/  MUFU.EX2 R171, R171 ;  /* 0x000000ab00ab7308 */ /* 0x000f620000000800 */
[----:B---3--:R-:W-:-:S07]  /*cb30*/  FADD.FTZ R110, R58, R110 ;  /* 0x0000006e3a6e7221 */ /* 0x008fce0000010000 */
[----:B------:R-:W3:Y:S01]  /*cb40*/  MUFU.EX2 R184, R184 ;  /* 0x000000b800b87308 */ /* 0x000ee20000000800 */
[C---:B--2---:R-:W-:Y:S01]  /*cb50*/  F2FP.PACK_AB R55, R57.reuse, R58 ;  /* 0x0000003a3937723e */ /* 0x044fe200000000ff */
[----:B------:R-:W-:-:S06]  /*cb60*/  FADD.FTZ R110, R57, R110 ;  /* 0x0000006e396e7221 */ /* 0x000fcc0000010000 */
[----:B------:R-:W2:Y:S01]  /*cb70*/  MUFU.EX2 R179, R179 ;  /* 0x000000b300b37308 */ /* 0x000ea20000000800 */
[----:B------:R-:W-:Y:S01]  /*cb80*/  HMMA.16816.F32 R24, R52, R32, R24 ;  /* 0x000000203418723c */ /* 0x000fe20000001818 */
[----:B-----5:R-:W-:-:S06]  /*cb90*/  FADD.FTZ R108, R171, R108 ;  /* 0x0000006cab6c7221 */ /* 0x020fcc0000010000 */
[----:B------:R-:W5:Y:S01]  /*cba0*/  MUFU.EX2 R187, R187 ;  /* 0x000000bb00bb7308 */ /* 0x000f620000000800 */
[----:B------:R-:W-:Y:S01]  /*cbb0*/  HMMA.16816.F32 R28, R52, R34, R28 ;  /* 0x00000022341c723c */ /* 0x000fe2000000181c */
[C---:B---3--:R-:W-:Y:S01]  /*cbc0*/  F2FP.PACK_AB R32, R184.reuse, R171 ;  /* 0x000000abb820723e */ /* 0x048fe200000000ff */
[----:B------:R-:W-:-:S05]  /*cbd0*/  FADD.FTZ R108, R184, R108 ;  /* 0x0000006cb86c7221 */ /* 0x000fca0000010000 */
[----:B------:R-:W3:Y:S01]  /*cbe0*/  MUFU.EX2 R167, R167 ;  /* 0x000000a700a77308 */ /* 0x000ee20000000800 */
[----:B------:R-:W-:Y:S01]  /*cbf0*/  HMMA.16816.F32 R40, R52, R36, R40 ;  /* 0x000000243428723c */ /* 0x000fe20000001828 */
[----:B--2---:R-:W-:-:S06]  /*cc00*/  FADD.FTZ R108, R179, R108 ;  /* 0x0000006cb36c7221 */ /* 0x004fcc0000010000 */
[----:B------:R-:W2:Y:S01]  /*cc10*/  MUFU.EX2 R166, R166 ;  /* 0x000000a600a67308 */ /* 0x000ea20000000800 */
[----:B------:R-:W-:Y:S01]  /*cc20*/  HMMA.16816.F32 R4, R52, R38, R4 ;  /* 0x000000263404723c */ /* 0x000fe20000001804 */
[C---:B-----5:R-:W-:Y:S01]  /*cc30*/  F2FP.PACK_AB R34, R187.reuse, R179 ;  /* 0x000000b3bb22723e */ /* 0x060fe200000000ff */
[----:B------:R-:W-:-:S05]  /*cc40*/  FADD.FTZ R108, R187, R108 ;  /* 0x0000006cbb6c7221 */ /* 0x000fca0000010000 */
[----:B------:R-:W5:Y:S01]  /*cc50*/  MUFU.EX2 R169, R169 ;  /* 0x000000a900a97308 */ /* 0x000f620000000800 */
[----:B---3--:R-:W-:-:S07]  /*cc60*/  FADD.FTZ R114, R167, R114 ;  /* 0x00000072a7727221 */ /* 0x008fce0000010000 */
[----:B------:R-:W3:Y:S01]  /*cc70*/  MUFU.EX2 R174, R174 ;  /* 0x000000ae00ae7308 */ /* 0x000ee20000000800 */
[C---:B--2---:R-:W-:Y:S01]  /*cc80*/  F2FP.PACK_AB R33, R166.reuse, R167 ;  /* 0x000000a7a621723e */ /* 0x044fe200000000ff */
[----:B------:R-:W-:-:S06]  /*cc90*/  FADD.FTZ R114, R166, R114 ;  /* 0x00000072a6727221 */ /* 0x000fcc0000010000 */
[----:B------:R-:W2:Y:S01]  /*cca0*/  MUFU.EX2 R83, R83 ;  /* 0x0000005300537308 */ /* 0x000ea20000000800 */
[----:B-----5:R-:W-:-:S07]  /*ccb0*/  FADD.FTZ R114, R169, R114 ;  /* 0x00000072a9727221 */ /* 0x020fce0000010000 */
[----:B------:R-:W5:Y:S01]  /*ccc0*/  MUFU.EX2 R82, R82 ;  /* 0x0000005200527308 */ /* 0x000f620000000800 */
[C---:B---3--:R-:W-:Y:S01]  /*ccd0*/  F2FP.PACK_AB R35, R174.reuse, R169 ;  /* 0x000000a9ae23723e */ /* 0x048fe200000000ff */
[----:B------:R-:W-:-:S06]  /*cce0*/  FADD.FTZ R114, R174, R114 ;  /* 0x00000072ae727221 */ /* 0x000fcc0000010000 */
[----:B------:R-:W3:Y:S01]  /*ccf0*/  MUFU.EX2 R81, R81 ;  /* 0x0000005100517308 */ /* 0x000ee20000000800 */
[----:B----4-:R-:W-:Y:S01]  /*cd00*/  HMMA.16816.F32 R8, R32, R44, R8 ;  /* 0x0000002c2008723c */ /* 0x010fe20000001808 */
[----:B--2---:R-:W-:-:S06]  /*cd10*/  FADD.FTZ R112, R83, R112 ;  /* 0x0000007053707221 */ /* 0x004fcc0000010000 */
[----:B------:R-:W2:Y:S01]  /*cd20*/  MUFU.EX2 R80, R80 ;  /* 0x0000005000507308 */ /* 0x000ea20000000800 */
[----:B------:R-:W-:Y:S01]  /*cd30*/  HMMA.16816.F32 R12, R32, R46, R12 ;  /* 0x0000002e200c723c */ /* 0x000fe2000000180c */
[----:B-----5:R-:W-:-:S06]  /*cd40*/  FADD.FTZ R112, R82, R112 ;  /* 0x0000007052707221 */ /* 0x020fcc0000010000 */
[----:B------:R-:W4:Y:S01]  /*cd50*/  MUFU.EX2 R252, R252 ;  /* 0x000000fc00fc7308 */ /* 0x000f220000000800 */
[----:B-1----:R-:W-:Y:S01]  /*cd60*/  HMMA.16816.F32 R16, R32, R48, R16 ;  /* 0x000000302010723c */ /* 0x002fe20000001810 */
[----:B---3--:R-:W-:-:S06]  /*cd70*/  FADD.FTZ R112, R81, R112 ;  /* 0x0000007051707221 */ /* 0x008fcc0000010000 */
[----:B------:R-:W1:Y:S01]  /*cd80*/  MUFU.EX2 R177, R250 ;  /* 0x000000fa00b17308 */ /* 0x000e620000000800 */
[----:B------:R-:W-:Y:S01]  /*cd90*/  HMMA.16816.F32 R20, R32, R50, R20 ;  /* 0x000000322014723c */ /* 0x000fe20000001814 */
[----:B--2---:R-:W-:-:S06]  /*cda0*/  FADD.FTZ R112, R80, R112 ;  /* 0x0000007050707221 */ /* 0x004fcc0000010000 */
[----:B------:R2:W3:Y:S01]  /*cdb0*/  MUFU.EX2 R52, R132 ;  /* 0x0000008400347308 */ /* 0x0004e20000000800 */
[----:B------:R-:W-:Y:S01]  /*cdc0*/  F2FP.PACK_AB R32, R82, R83 ;  /* 0x000000535220723e */ /* 0x000fe200000000ff */
[----:B----4-:R-:W-:Y:S01]  /*cdd0*/  FADD.FTZ R110, R252, R110 ;  /* 0x0000006efc6e7221 */ /* 0x010fe20000010000 */
[C---:B------:R-:W-:Y:S02]  /*cde0*/  F2FP.PACK_AB R33, R243.reuse, R252 ;  /* 0x000000fcf321723e */ /* 0x040fe400000000ff */
[----:B------:R-:W-:Y:S01]  /*cdf0*/  F2FP.PACK_AB R34, R80, R81 ;  /* 0x000000515022723e */ /* 0x000fe200000000ff */
[----:B------:R-:W-:Y:S02]  /*ce00*/  FADD.FTZ R110, R243, R110 ;  /* 0x0000006ef36e7221 */ /* 0x000fe40000010000 */
[----:B------:R-:W4:Y:S01]  /*ce10*/  MUFU.EX2 R36, R190 ;  /* 0x000000be00247308 */ /* 0x000f220000000800 */
[----:B-1----:R-:W-:Y:S01]  /*ce20*/  F2FP.PACK_AB R35, R177, R251 ;  /* 0x000000fbb123723e */ /* 0x002fe200000000ff */
[----:B------:R-:W-:-:S04]  /*ce30*/  FADD.FTZ R110, R251, R110 ;  /* 0x0000006efb6e7221 */ /* 0x000fc80000010000 */
[----:B------:R-:W-:Y:S01]  /*ce40*/  FADD.FTZ R110, R177, R110 ;  /* 0x0000006eb16e7221 */ /* 0x000fe20000010000 */
[----:B--2---:R-:W1:Y:S01]  /*ce50*/  LDSM.16.MT88.4 R132, [R211+0x5c00] ;  /* 0x005c0000d384783b */ /* 0x004e620000004200 */
[----:B------:R-:W2:Y:S01]  /*ce60*/  MUFU.EX2 R37, R199 ;  /* 0x000000c700257308 */ /* 0x000ea20000000800 */
[----:B------:R-:W-:Y:S01]  /*ce70*/  HMMA.16816.F32 R24, R32, R44, R24 ;  /* 0x0000002c2018723c */ /* 0x000fe20000001818 */
[----:B---3--:R-:W-:Y:S02]  /*ce80*/  FADD.FTZ R114, R52, R114 ;  /* 0x0000007234727221 */ /* 0x008fe40000010000 */
[----:B----4-:R-:W-:-:S04]  /*ce90*/  FADD.FTZ R108, R36, R108 ;  /* 0x0000006c246c7221 */ /* 0x010fc80000010000 */
[----:B------:R-:W3:Y:S01]  /*cea0*/  MUFU.EX2 R38, R247 ;  /* 0x000000f700267308 */ /* 0x000ee20000000800 */
[C---:B------:R-:W-:Y:S07]  /*ceb0*/  HMMA.16816.F32 R28, R32.reuse, R46, R28 ;  /* 0x0000002e201c723c */ /* 0x040fee000000181c */
[----:B------:R-:W4:Y:S01]  /*cec0*/  MUFU.EX2 R39, R248 ;  /* 0x000000f800277308 */ /* 0x000f220000000800 */
[----:B------:R-:W-:Y:S01]  /*ced0*/  HMMA.16816.F32 R40, R32, R48, R40 ;  /* 0x000000302028723c */ /* 0x000fe20000001828 */
[C---:B--2---:R-:W-:Y:S01]  /*cee0*/  F2FP.PACK_AB R136, R37.reuse, R36 ;  /* 0x000000242588723e */ /* 0x044fe200000000ff */
[----:B------:R-:W-:Y:S01]  /*cef0*/  FADD.FTZ R108, R37, R108 ;  /* 0x0000006c256c7221 */ /* 0x000fe20000010000 */
[----:B------:R-:W-:-:S04]  /*cf00*/  MOV R36, R106 ;  /* 0x0000006a00247202 */ /* 0x000fc80000000f00 */
[----:B------:R-:W2:Y:S01]  /*cf10*/  MUFU.EX2 R234, R234 ;  /* 0x000000ea00ea7308 */ /* 0x000ea20000000800 */
[----:B------:R-:W-:Y:S01]  /*cf20*/  HMMA.16816.F32 R4, R32, R50, R4 ;  /* 0x000000322004723c */ /* 0x000fe20000001804 */
[----:B---3--:R-:W-:-:S06]  /*cf30*/  FADD.FTZ R108, R38, R108 ;  /* 0x0000006c266c7221 */ /* 0x008fcc0000010000 */
[----:B------:R-:W3:Y:S01]  /*cf40*/  MUFU.EX2 R241, R241 ;  /* 0x000000f100f17308 */ /* 0x000ee20000000800 */
[C---:B----4-:R-:W-:Y:S01]  /*cf50*/  F2FP.PACK_AB R138, R39.reuse, R38 ;  /* 0x00000026278a723e */ /* 0x050fe200000000ff */
[----:B------:R-:W-:-:S06]  /*cf60*/  FADD.FTZ R237, R39, R108 ;  /* 0x0000006c27ed7221 */ /* 0x000fcc0000010000 */
[----:B------:R-:W4:Y:S01]  /*cf70*/  MUFU.EX2 R242, R242 ;  /* 0x000000f200f27308 */ /* 0x000f220000000800 */
[C---:B--2---:R-:W-:Y:S01]  /*cf80*/  F2FP.PACK_AB R137, R234.reuse, R52 ;  /* 0x00000034ea89723e */ /* 0x044fe200000000ff */
[----:B------:R-:W-:-:S06]  /*cf90*/  FADD.FTZ R114, R234, R114 ;  /* 0x00000072ea727221 */ /* 0x000fcc0000010000 */
[----:B------:R-:W2:Y:S01]  /*cfa0*/  MUFU.EX2 R79, R79 ;  /* 0x0000004f004f7308 */ /* 0x000ea20000000800 */
[----:B---3--:R-:W-:-:S07]  /*cfb0*/  FADD.FTZ R114, R241, R114 ;  /* 0x00000072f1727221 */ /* 0x008fce0000010000 */
[----:B------:R-:W3:Y:S01]  /*cfc0*/  MUFU.EX2 R78, R78 ;  /* 0x0000004e004e7308 */ /* 0x000ee20000000800 */
[C---:B----4-:R-:W-:Y:S01]  /*cfd0*/  F2FP.PACK_AB R139, R242.reuse, R241 ;  /* 0x000000f1f28b723e */ /* 0x050fe200000000ff */
[----:B------:R-:W-:-:S06]  /*cfe0*/  FADD.FTZ R236, R242, R114 ;  /* 0x00000072f2ec7221 */ /* 0x000fcc0000010000 */
[----:B------:R-:W4:Y:S01]  /*cff0*/  MUFU.EX2 R77, R77 ;  /* 0x0000004d004d7308 */ /* 0x000f220000000800 */
[----:B------:R-:W-:Y:S01]  /*d000*/  HMMA.16816.F32 R156, R136, R148, R8 ;  /* 0x00000094889c723c */ /* 0x000fe20000001808 */
[----:B--2---:R-:W-:-:S06]  /*d010*/  FADD.FTZ R112, R79, R112 ;  /* 0x000000704f707221 */ /* 0x004fcc0000010000 */
[----:B------:R-:W2:Y:S01]  /*d020*/  MUFU.EX2 R76, R76 ;  /* 0x0000004c004c7308 */ /* 0x000ea20000000800 */
[C---:B---3--:R-:W-:Y:S01]  /*d030*/  F2FP.PACK_AB R8, R78.reuse, R79 ;  /* 0x0000004f4e08723e */ /* 0x048fe200000000ff */
[----:B------:R-:W-:Y:S01]  /*d040*/  HMMA.16816.F32 R152, R136, R150, R12 ;  /* 0x000000968898723c */ /* 0x000fe2000000180c */
[----:B------:R-:W-:-:S05]  /*d050*/  FADD.FTZ R112, R78, R112 ;  /* 0x000000704e707221 */ /* 0x000fca0000010000 */
[----:B------:R-:W3:Y:S01]  /*d060*/  MUFU.EX2 R189, R189 ;  /* 0x000000bd00bd7308 */ /* 0x000ee20000000800 */
[----:B----4-:R-:W-:-:S07]  /*d070*/  FADD.FTZ R112, R77, R112 ;  /* 0x000000704d707221 */ /* 0x010fce0000010000 */
[----:B------:R-:W4:Y:S01]  /*d080*/  MUFU.EX2 R201, R201 ;  /* 0x000000c900c97308 */ /* 0x000f220000000800 */
[C---:B--2---:R-:W-:Y:S01]  /*d090*/  F2FP.PACK_AB R10, R76.reuse, R77 ;  /* 0x0000004d4c0a723e */ /* 0x044fe200000000ff */
[----:B------:R-:W-:-:S06]  /*d0a0*/  FADD.FTZ R239, R76, R112 ;  /* 0x000000704cef7221 */ /* 0x000fcc0000010000 */
[----:B------:R-:W2:Y:S01]  /*d0b0*/  MUFU.EX2 R32, R142 ;  /* 0x0000008e00207308 */ /* 0x000ea20000000800 */
[----:B---3--:R-:W-:-:S07]  /*d0c0*/  FADD.FTZ R110, R189, R110 ;  /* 0x0000006ebd6e7221 */ /* 0x008fce0000010000 */
[----:B------:R-:W3:Y:S01]  /*d0d0*/  MUFU.EX2 R238, R141 ;  /* 0x0000008d00ee7308 */ /* 0x000ee20000000800 */
[C---:B----4-:R-:W-:Y:S01]  /*d0e0*/  F2FP.PACK_AB R9, R201.reuse, R189 ;  /* 0x000000bdc909723e */ /* 0x050fe200000000ff */
[----:B------:R-:W-:-:S04]  /*d0f0*/  FADD.FTZ R110, R201, R110 ;  /* 0x0000006ec96e7221 */ /* 0x000fc80000010000 */
[----:B--2---:R-:W-:Y:S01]  /*d100*/  FADD.FTZ R110, R32, R110 ;  /* 0x0000006e206e7221 */ /* 0x004fe20000010000 */
[C---:B---3--:R-:W-:Y:S01]  /*d110*/  F2FP.PACK_AB R11, R238.reuse, R32 ;  /* 0x00000020ee0b723e */ /* 0x048fe200000000ff */
[----:B-1----:R-:W-:Y:S02]  /*d120*/  HMMA.16816.F32 R140, R136, R132, R16 ;  /* 0x00000084888c723c */ /* 0x002fe40000001810 */
[----:B------:R-:W-:-:S06]  /*d130*/  FADD.FTZ R238, R238, R110 ;  /* 0x0000006eeeee7221 */ /* 0x000fcc0000010000 */
[----:B------:R-:W-:Y:S08]  /*d140*/  HMMA.16816.F32 R136, R136, R134, R20 ;  /* 0x000000868888723c */ /* 0x000ff00000001814 */
[C---:B------:R-:W-:Y:S08]  /*d150*/  HMMA.16816.F32 R160, R8.reuse, R148, R24 ;  /* 0x0000009408a0723c */ /* 0x040ff00000001818 */
[C---:B------:R-:W-:Y:S08]  /*d160*/  HMMA.16816.F32 R144, R8.reuse, R132, R40 ;  /* 0x000000840890723c */ /* 0x040ff00000001828 */
[C---:B------:R-:W-:Y:S08]  /*d170*/  HMMA.16816.F32 R148, R8.reuse, R150, R28 ;  /* 0x000000960894723c */ /* 0x040ff0000000181c */
[----:B------:R-:W-:Y:S08]  /*d180*/  HMMA.16816.F32 R132, R8, R134, R4 ;  /* 0x000000860884723c */ /* 0x000ff00000001804 */
.L_x_210:
[----:B------:R-:W-:-:S06]  /*d190*/  UISETP.GT.AND UP0, UPT, UR4, UR11, UPT ;  /* 0x0000000b0400728c */ /* 0x000fcc000bf04270 */
[----:B------:R-:W-:-:S13]  /*d1a0*/  PLOP3.LUT P0, PT, PT, PT, UP0, 0x80, 0x0 ;  /* 0x000000000000781c */ /* 0x000fda0003f0f008 */
[----:B------:R-:W-:Y:S05]  /*d1b0*/  @!P0 BRA `(.L_x_214) ;  /* 0x0000573000008947 */ /* 0x000fea0003800000 */
[----:B------:R-:W-:Y:S01]  /*d1c0*/  ULDC UR26, c[0x0][0x1a4] ;  /* 0x00006900001a7ab9 */ /* 0x000fe20000000800 */
[----:B------:R-:W-:Y:S01]  /*d1d0*/  IMAD.MOV.U32 R166, RZ, RZ, R3 ;  /* 0x000000ffffa67224 */ /* 0x000fe200078e0003 */
[----:B------:R-:W-:Y:S01]  /*d1e0*/  USHF.L.U32 UR21, UR6, 0x6, URZ ;  /* 0x0000000606157899 */ /* 0x000fe2000800063f */
[----:B------:R-:W-:Y:S01]  /*d1f0*/  IMAD.MOV.U32 R167, RZ, RZ, R36 ;  /* 0x000000ffffa77224 */ /* 0x000fe200078e0024 */
[----:B------:R-:W-:Y:S01]  /*d200*/  UIMAD.WIDE.U32 UR24, UR6, 0x60, URZ ;  /* 0x00000060061878a5 */ /* 0x000fe2000f8e003f */
[----:B------:R-:W-:Y:S01]  /*d210*/  MOV R164, R0 ;  /* 0x0000000000a47202 */ /* 0x000fe20000000f00 */
[----:B------:R-:W-:Y:S01]  /*d220*/  ULDC UR27, c[0x0][0x19c] ;  /* 0x00006700001b7ab9 */ /* 0x000fe20000000800 */
[----:B------:R-:W-:Y:S01]  /*d230*/  IMAD.MOV.U32 R165, RZ, RZ, R2 ;  /* 0x000000ffffa57224 */ /* 0x000fe200078e0002 */
[----:B------:R-:W-:Y:S01]  /*d240*/  USHF.L.U64.HI UR6, UR6, 0x6, UR26 ;  /* 0x0000000606067899 */ /* 0x000fe2000801021a */
[----:B------:R-:W-:Y:S01]  /*d250*/  ISETP.GE.AND P4, PT, R232, c[0x0][0x220], PT ;  /* 0x00008800e8007a0c */ /* 0x000fe20003f86270 */
[----:B------:R-:W-:Y:S01]  /*d260*/  UIMAD.WIDE.U32 UR30, UR8, 0x60, URZ ;  /* 0x00000060081e78a5 */ /* 0x000fe2000f8e003f */
[----:B------:R-:W-:Y:S01]  /*d270*/  MOV R234, R180 ;  /* 0x000000b400ea7202 */ /* 0x000fe20000000f00 */
[----:B------:R-:W-:Y:S01]  /*d280*/  UIMAD UR26, UR26, 0x60, URZ ;  /* 0x000000601a1a78a4 */ /* 0x000fe2000f8e023f */
[----:B------:R-:W-:Y:S01]  /*d290*/  MOV R235, R183 ;  /* 0x000000b700eb7202 */ /* 0x000fe20000000f00 */
[----:B------:R-:W-:-:S02]  /*d2a0*/  UIMAD UR28, UR27, 0x60, URZ ;  /* 0x000000601b1c78a4 */ /* 0x000fc4000f8e023f */
[----:B------:R-:W-:Y:S02]  /*d2b0*/  USHF.L.U32 UR22, UR8, 0x6, URZ ;  /* 0x0000000608167899 */ /* 0x000fe4000800063f */
[----:B------:R-:W-:Y:S02]  /*d2c0*/  USHF.L.U64.HI UR27, UR8, 0x6, UR27 ;  /* 0x00000006081b7899 */ /* 0x000fe4000801021b */
[----:B------:R-:W-:Y:S02]  /*d2d0*/  UIADD3 UR26, UR26, UR25, URZ ;  /* 0x000000191a1a7290 */ /* 0x000fe4000fffe03f */
[----:B------:R-:W-:Y:S01]  /*d2e0*/  UIADD3 UR28, UR28, UR31, URZ ;  /* 0x0000001f1c1c7290 */ /* 0x000fe2000fffe03f */
[----:B------:R-:W-:Y:S05]  /*d2f0*/  BRA `(.L_x_215) ;  /* 0x0000032000007947 */ /* 0x000fea0003800000 */
.L_x_217:
[----:B------:R1:W-:Y:S01]  /*d300*/  @P4 STS [R219+0x2000], RZ ;  /* 0x002000ffdb004388 */ /* 0x0003e20000000800 */
[----:B------:R-:W-:Y:S03]  /*d310*/  UIADD3 UR29, UR4, -0x2, URZ ;  /* 0xfffffffe041d7890 */ /* 0x000fe6000fffe03f */
[----:B------:R1:W-:Y:S01]  /*d320*/  @P4 STS [R219+0x2004], RZ ;  /* 0x002004ffdb004388 */ /* 0x0003e20000000800 */
[----:B------:R-:W-:Y:S02]  /*d330*/  USHF.R.S32.HI UR23, URZ, 0x1f, UR29 ;  /* 0x0000001f3f177899 */ /* 0x000fe4000801141d */
[----:B------:R-:W-:Y:S01]  /*d340*/  ULDC.64 UR4, c[0x0][0x198] ;  /* 0x0000660000047ab9 */ /* 0x000fe20000000a00 */
[----:B------:R1:W-:Y:S01]  /*d350*/  @P4 STS.64 [R219+0x2008], RZ ;  /* 0x002008ffdb004388 */ /* 0x0003e20000000a00 */
[----:B------:R-:W-:Y:S02]  /*d360*/  UIMAD UR23, UR23, UR4, URZ ;  /* 0x00000004171772a4 */ /* 0x000fe4000f8e023f */
[----:B------:R-:W-:Y:S02]  /*d370*/  UIMAD.WIDE.U32 UR32, UR29, UR4, URZ ;  /* 0x000000041d2072a5 */ /* 0x000fe4000f8e003f */
[----:B------:R-:W-:Y:S04]  /*d380*/  UIMAD UR23, UR29, UR5, UR23 ;  /* 0x000000051d1772a4 */ /* 0x000fe8000f8e0217 */
[----:B------:R-:W-:Y:S01]  /*d390*/  UIADD3 UR23, UR33, UR23, URZ ;  /* 0x0000001721177290 */ /* 0x000fe2000fffe03f */
[----:B------:R-:W-:Y:S02]  /*d3a0*/  IMAD.U32 R2, RZ, RZ, UR32 ;  /* 0x00000020ff027e24 */ /* 0x000fe4000f8e00ff */
[----:B------:R-:W-:Y:S03]  /*d3b0*/  IMAD.U32 R3, RZ, RZ, UR32 ;  /* 0x00000020ff037e24 */ /* 0x000fe6000f8e00ff */
[----:B------:R-:W-:Y:S01]  /*d3c0*/  IMAD.U32 R0, RZ, RZ, UR23 ;  /* 0x00000017ff007e24 */ /* 0x000fe2000f8e00ff */
[----:B------:R-:W-:Y:S04]  /*d3d0*/  LEA R2, P1, R2, R220, 0x7 ;  /* 0x000000dc02027211 */ /* 0x000fe800078238ff */
[C---:B------:R-:W-:Y:S02]  /*d3e0*/  @!P4 LEA R180, P6, R2.reuse, c[0x0][0x168], 0x1 ;  /* 0x00005a0002b4ca11 */ /* 0x040fe400078c08ff */
        /* <DEDUP_REMOVED lines=9> */
[----:B------:R-:W-:Y:S02]  /*d480*/  @!P4 IADD3 R170, P3, R2, UR22, RZ ;  /* 0x0000001602aacc10 */ /* 0x000fe4000ff7e0ff */
[----:B------:R-:W-:Y:S01]  /*d490*/  @!P4 LEA.HI.X R179, R168, c[0x0][0x16c], R3, 0x1, P5 ;  /* 0x00005b00a8b3ca11 */ /* 0x000fe200028f0c03 */
[----:B------:R1:W-:Y:S01]  /*d4a0*/  @P4 STS.128 [R219+0x2800], RZ ;  /* 0x002800ffdb004388 */ /* 0x0003e20000000c00 */
        /* <DEDUP_REMOVED lines=23> */
.L_x_215:
[----:B------:R-:W-:Y:S04]  /*d620*/  DEPBAR.LE SB0, 0x0 ;  /* 0x000080000000791a */ /* 0x000fe80000000000 */
[----:B------:R-:W-:Y:S01]  /*d630*/  BAR.SYNC.DEFER_BLOCKING 0x0 ;  /* 0x0000000000007b1d */ /* 0x000fe20000010000 */
[----:B------:R-:W-:Y:S04]  /*d640*/  UIADD3 UR8, UR4, -0x1, URZ ;  /* 0xffffffff04087890 */ /* 0x000fe8000fffe03f */
[----:B------:R-:W-:Y:S02]  /*d650*/  USHF.R.S32.HI UR23, URZ, 0x1f, UR8 ;  /* 0x0000001f3f177899 */ /* 0x000fe40008011408 */
[----:B------:R-:W-:Y:S01]  /*d660*/  UIMAD UR5, UR7, UR8, URZ ;  /* 0x00000008070572a4 */ /* 0x000fe2000f8e023f */
[----:B------:R-:W-:Y:S01]  /*d670*/  IMAD.U32 R8, RZ, RZ, UR8 ;  /* 0x00000008ff087e24 */ /* 0x000fe2000f8e00ff */
[----:B------:R-:W-:Y:S02]  /*d680*/  UISETP.GT.AND UP0, UPT, UR8, UR11, UPT ;  /* 0x0000000b0800728c */ /* 0x000fe4000bf04270 */
[----:B------:R-:W-:Y:S01]  /*d690*/  UIMAD UR5, UR23, UR18, UR5 ;  /* 0x00000012170572a4 */ /* 0x000fe2000f8e0205 */
[----:B------:R-:W-:Y:S05]  /*d6a0*/  IMAD.WIDE.U32 R8, R8, UR18, R234 ;  /* 0x0000001208087c25 */ /* 0x000fea000f8e00ea */
[C---:B------:R-:W-:Y:S02]  /*d6b0*/  @!P4 LEA R16, P3, R8.reuse, c[0x0][0x170], 0x1 ;  /* 0x00005c000810ca11 */ /* 0x040fe400078608ff */
[----:B------:R-:W-:Y:S02]  /*d6c0*/  IADD3 R0, R9, UR5, RZ ;  /* 0x0000000509007c10 */ /* 0x000fe4000fffe0ff */
[C---:B------:R-:W-:Y:S02]  /*d6d0*/  @!P4 IADD3 R3, P2, R8.reuse, UR20, RZ ;  /* 0x000000140803cc10 */ /* 0x040fe4000ff5e0ff */
[----:B------:R-:W-:Y:S01]  /*d6e0*/  @!P4 LEA.HI.X R17, R8, c[0x0][0x174], R0, 0x1, P3 ;  /* 0x00005d000811ca11 */ /* 0x000fe200018f0c00 */
[----:B------:R-:W-:Y:S01]  /*d6f0*/  @P4 STS [R219+0x4000], RZ ;  /* 0x004000ffdb004388 */ /* 0x000fe20000000800 */
[----:B------:R-:W-:Y:S02]  /*d700*/  @!P4 IADD3.X R2, R0, UR19, RZ, P2, !PT ;  /* 0x000000130002cc10 */ /* 0x000fe400097fe4ff */
[C---:B------:R-:W-:Y:S02]  /*d710*/  @!P4 LEA R14, P2, R3.reuse, c[0x0][0x170], 0x1 ;  /* 0x00005c00030eca11 */ /* 0x040fe400078408ff */
[----:B------:R-:W-:Y:S01]  /*d720*/  @!P4 IADD3 R5, P1, R8, UR21, RZ ;  /* 0x000000150805cc10 */ /* 0x000fe2000ff3e0ff */
[----:B------:R-:W-:Y:S01]  /*d730*/  @P4 STS [R219+0x4004], RZ ;  /* 0x004004ffdb004388 */ /* 0x000fe20000000800 */
[----:B------:R-:W-:Y:S02]  /*d740*/  @!P4 LEA.HI.X R15, R3, c[0x0][0x174], R2, 0x1, P2 ;  /* 0x00005d00030fca11 */ /* 0x000fe400010f0c02 */
[----:B------:R-:W-:Y:S02]  /*d750*/  @!P4 IADD3.X R4, R0, UR6, RZ, P1, !PT ;  /* 0x000000060004cc10 */ /* 0x000fe40008ffe4ff */
[C---:B------:R-:W-:Y:S01]  /*d760*/  @!P4 LEA R12, P1, R5.reuse, c[0x0][0x170], 0x1 ;  /* 0x00005c00050cca11 */ /* 0x040fe200078208ff */
[----:B------:R-:W-:Y:S01]  /*d770*/  @P4 STS.64 [R219+0x4008], RZ ;  /* 0x004008ffdb004388 */ /* 0x000fe20000000a00 */
[----:B------:R-:W-:Y:S02]  /*d780*/  @!P4 IADD3 R7, P0, R8, UR24, RZ ;  /* 0x000000180807cc10 */ /* 0x000fe4000ff1e0ff */
[----:B------:R-:W-:Y:S02]  /*d790*/  @!P4 LEA.HI.X R13, R5, c[0x0][0x174], R4, 0x1, P1 ;  /* 0x00005d00050dca11 */ /* 0x000fe400008f0c04 */
[----:B------:R-:W-:Y:S01]  /*d7a0*/  @!P4 IADD3.X R6, R0, UR26, RZ, P0, !PT ;  /* 0x0000001a0006cc10 */ /* 0x000fe200087fe4ff */
[----:B------:R-:W-:Y:S01]  /*d7b0*/  @!PT LDS RZ, [RZ] ;  /* 0x00000000fffff984 */ /* 0x000fe20000000800 */
[----:B------:R-:W-:Y:S01]  /*d7c0*/  @!PT LDS RZ, [RZ] ;  /* 0x00000000fffff984 */ /* 0x000fe20000000800 */
[----:B------:R-:W-:Y:S01]  /*d7d0*/  @!PT LDS RZ, [RZ] ;  /* 0x00000000fffff984 */ /* 0x000fe20000000800 */
[----:B------:R1:W-:Y:S01]  /*d7e0*/  @!P4 LDGSTS.E.BYPASS.LTC128B.128 [R219+0x4000], [R16.64] ;  /* 0x0400000010dbcfae */ /* 0x0003e2000b901d50 */
[C---:B------:R-:W-:Y:S04]  /*d7f0*/  @!P4 LEA R10, P0, R7.reuse, c[0x0][0x170], 0x1 ;  /* 0x00005c00070aca11 */ /* 0x040fe800078008ff */
[----:B------:R-:W-:Y:S01]  /*d800*/  @!P4 LEA.HI.X R11, R7, c[0x0][0x174], R6, 0x1, P0 ;  /* 0x00005d00070bca11 */ /* 0x000fe200000f0c06 */
[----:B------:R-:W-:Y:S01]  /*d810*/  @P4 STS.128 [R219+0x4800], RZ ;  /* 0x004800ffdb004388 */ /* 0x000fe20000000c00 */
[----:B------:R-:W-:Y:S05]  /*d820*/  PLOP3.LUT P0, PT, PT, PT, UP0, 0x80, 0x0 ;  /* 0x000000000000781c */ /* 0x000fea0003f0f008 */
        /* <DEDUP_REMOVED lines=15> */
[----:B-1----:R-:W1:Y:S06]  /*d920*/  LDSM.16.M88.4 R16, [R215+0x2000] ;  /* 0x00200000d710783b */ /* 0x002e6c0000000200 */
[----:B------:R-:W3:Y:S06]  /*d930*/  LDSM.16.M88.4 R124, [R216+0x1000] ;  /* 0x00100000d87c783b */ /* 0x000eec0000000200 */
[----:B------:R-:W4:Y:S06]  /*d940*/  LDSM.16.M88.4 R32, [R215+0x2400] ;  /* 0x00240000d720783b */ /* 0x000f2c0000000200 */
[----:B------:R-:W0:Y:S06]  /*d950*/  LDGDEPBAR ;  /* 0x00000000000079af */ /* 0x000e2c0000000000 */
[----:B------:R-:W5:Y:S06]  /*d960*/  LDSM.16.M88.4 R48, [R215+0x2800] ;  /* 0x00280000d730783b */ /* 0x000f6c0000000200 */
[----:B------:R-:W4:Y:S06]  /*d970*/  LDSM.16.M88.4 R64, [R215+0x2c00] ;  /* 0x002c0000d740783b */ /* 0x000f2c0000000200 */
[----:B------:R-:W5:Y:S01]  /*d980*/  LDSM.16.M88.4 R80, [R215+0x3000] ;  /* 0x00300000d750783b */ /* 0x000f620000000200 */
[-C--:B-1----:R-:W-:Y:S05]  /*d990*/  HMMA.16816.F32 R4, R128, R16.reuse, RZ ;  /* 0x000000108004723c */ /* 0x082fea00000018ff */
[----:B------:R-:W1:Y:S03]  /*d9a0*/  LDSM.16.M88.4 R96, [R215+0x3400] ;  /* 0x00340000d760783b */ /* 0x000e660000000200 */
[C---:B---3--:R-:W-:Y:S03]  /*d9b0*/  HMMA.16816.F32 R8, R124.reuse, R16, RZ ;  /* 0x000000107c08723c */ /* 0x048fe600000018ff */
[----:B------:R-:W3:Y:S06]  /*d9c0*/  LDSM.16.M88.4 R112, [R215+0x3800] ;  /* 0x00380000d770783b */ /* 0x000eec0000000200 */
[----:B------:R-:W1:Y:S01]  /*d9d0*/  LDSM.16.M88.4 R168, [R215+0x3c00] ;  /* 0x003c0000d7a8783b */ /* 0x000e620000000200 */
[-C--:B--2---:R-:W-:Y:S05]  /*d9e0*/  HMMA.16816.F32 R12, R124, R18.reuse, RZ ;  /* 0x000000127c0c723c */ /* 0x084fea00000018ff */
[----:B------:R-:W-:Y:S03]  /*d9f0*/  LDSM.16.M88.4 R172, [R214] ;  /* 0x00000000d6ac783b */ /* 0x000fe60000000200 */
[C---:B------:R-:W-:Y:S03]  /*da00*/  HMMA.16816.F32 R16, R128.reuse, R18, RZ ;  /* 0x000000128010723c */ /* 0x040fe600000018ff */
[----:B------:R-:W2:Y:S05]  /*da10*/  LDSM.16.M88.4 R176, [R213] ;  /* 0x00000000d5b0783b */ /* 0x000eaa0000000200 */
[-C--:B----4-:R-:W-:Y:S01]  /*da20*/  HMMA.16816.F32 R20, R128, R32.reuse, RZ ;  /* 0x000000208014723c */ /* 0x090fe200000018ff */
[----:B------:R-:W4:Y:S06]  /*da30*/  LDSM.16.M88.4 R180, [R214+0x1000] ;  /* 0x00100000d6b4783b */ /* 0x000f2c0000000200 */
        /* <DEDUP_REMOVED lines=20> */
[-C--:B-1----:R-:W-:Y:S08]  /*db80*/  HMMA.16816.F32 R84, R128, R96.reuse, RZ ;  /* 0x000000608054723c */ /* 0x082ff000000018ff */
        /* <DEDUP_REMOVED lines=12> */
[-C--:B--2---:R-:W-:Y:S08]  /*dc50*/  HMMA.16816.F32 R4, R172, R176.reuse, R4 ;  /* 0x000000b0ac04723c */ /* 0x084ff00000001804 */
[C---:B----4-:R-:W-:Y:S08]  /*dc60*/  HMMA.16816.F32 R8, R180.reuse, R176, R8 ;  /* 0x000000b0b408723c */ /* 0x050ff00000001808 */
        /* <DEDUP_REMOVED lines=34> */
.L_x_216:
[----:B-1----:R-:W-:Y:S01]  /*de90*/  IMAD.U32 R179, RZ, RZ, UR8 ;  /* 0x00000008ffb37e24 */ /* 0x002fe2000f8e00ff */
[----:B------:R-:W-:Y:S02]  /*dea0*/  UISETP.GT.AND UP0, UPT, UR8, UR11, UPT ;  /* 0x0000000b0800728c */ /* 0x000fe4000bf04270 */
[----:B------:R-:W-:Y:S01]  /*deb0*/  UMOV UR4, UR8 ;  /* 0x0000000800047c82 */ /* 0x000fe20008000000 */
[----:B------:R-:W-:Y:S05]  /*dec0*/  IMAD R179, R179, 0x80, R218 ;  /* 0x00000080b3b37824 */ /* 0x000fea00078e02da */
        /* <DEDUP_REMOVED lines=17> */
[C---:B------:R-:W-:Y:S02]  /*dfe0*/  ISETP.GE.AND P1, PT, R179.reuse, R229, PT ;  /* 0x000000e5b300720c */ /* 0x040fe40003f26270 */
[CC--:B------:R-:W-:Y:S02]  /*dff0*/  ISETP.GE.AND P0, PT, R179.reuse, R227.reuse, PT ;  /* 0x000000e3b300720c */ /* 0x0c0fe40003f06270 */
[C---:B------:R-:W-:Y:S02]  /*e000*/  ISETP.GE.OR P1, PT, R179.reuse, R228, !P1 ;  /* 0x000000e4b300720c */ /* 0x040fe40004f26670 */
[-C--:B------:R-:W-:Y:S02]  /*e010*/  ISETP.GE.OR P0, PT, R179, R226.reuse, !P0 ;  /* 0x000000e2b300720c */ /* 0x080fe40004706670 */
[----:B------:R-:W-:Y:S02]  /*e020*/  FSEL R3, R4, -INF , !P1 ;  /* 0xff80000004037808 */ /* 0x000fe40004800000 */
[----:B------:R-:W-:Y:S02]  /*e030*/  FSEL R4, R6, -INF , !P0 ;  /* 0xff80000006047808 */ /* 0x000fe40004000000 */
[----:B------:R-:W-:Y:S02]  /*e040*/  ISETP.GE.AND P0, PT, R177, R227, PT ;  /* 0x000000e3b100720c */ /* 0x000fe40003f06270 */
[----:B------:R-:W-:Y:S02]  /*e050*/  IADD3 R0, R179, 0x1, RZ ;  /* 0x00000001b3007810 */ /* 0x000fe40007ffe0ff */
[-C--:B------:R-:W-:Y:S02]  /*e060*/  ISETP.GE.OR P0, PT, R177, R226.reuse, !P0 ;  /* 0x000000e2b100720c */ /* 0x080fe40004706670 */
[C---:B------:R-:W-:Y:S02]  /*e070*/  ISETP.GE.AND P5, PT, R0.reuse, R229, PT ;  /* 0x000000e50000720c */ /* 0x040fe40003fa6270 */
[----:B------:R-:W-:Y:S02]  /*e080*/  FSEL R171, R19, -INF , !P0 ;  /* 0xff80000013ab7808 */ /* 0x000fe40004000000 */
[CC--:B------:R-:W-:Y:S02]  /*e090*/  ISETP.GE.AND P0, PT, R195.reuse, R227.reuse, PT ;  /* 0x000000e3c300720c */ /* 0x0c0fe40003f06270 */
[C---:B------:R-:W-:Y:S02]  /*e0a0*/  ISETP.GE.AND P2, PT, R0.reuse, R227, PT ;  /* 0x000000e30000720c */ /* 0x040fe40003f46270 */
[----:B------:R-:W-:Y:S02]  /*e0b0*/  ISETP.GE.OR P0, PT, R195, R226, !P0 ;  /* 0x000000e2c300720c */ /* 0x000fe40004706670 */
[C---:B------:R-:W-:Y:S02]  /*e0c0*/  ISETP.GE.AND P6, PT, R0.reuse, R225, PT ;  /* 0x000000e10000720c */ /* 0x040fe40003fc6270 */
[----:B------:R-:W-:Y:S02]  /*e0d0*/  FSEL R23, R23, -INF , !P0 ;  /* 0xff80000017177808 */ /* 0x000fe40004000000 */
[C---:B------:R-:W-:Y:S02]  /*e0e0*/  ISETP.GE.AND P3, PT, R0.reuse, R223, PT ;  /* 0x000000df0000720c */ /* 0x040fe40003f66270 */
[C---:B------:R-:W-:Y:S02]  /*e0f0*/  ISETP.GE.OR P5, PT, R0.reuse, R228, !P5 ;  /* 0x000000e40000720c */ /* 0x040fe40006fa6670 */
[C---:B------:R-:W-:Y:S02]  /*e100*/  ISETP.GE.OR P2, PT, R0.reuse, R226, !P2 ;  /* 0x000000e20000720c */ /* 0x040fe40005746670 */
[C---:B------:R-:W-:Y:S02]  /*e110*/  ISETP.GE.OR P6, PT, R0.reuse, R224, !P6 ;  /* 0x000000e00000720c */ /* 0x040fe400077c6670 */
[----:B------:R-:W-:Y:S02]  /*e120*/  ISETP.GE.OR P3, PT, R0, R222, !P3 ;  /* 0x000000de0000720c */ /* 0x000fe40005f66670 */
[----:B------:R-:W-:Y:S02]  /*e130*/  FSEL R0, R5, -INF , !P5 ;  /* 0xff80000005007808 */ /* 0x000fe40006800000 */
[C---:B------:R-:W-:Y:S02]  /*e140*/  ISETP.GE.AND P5, PT, R176.reuse, R229, PT ;  /* 0x000000e5b000720c */ /* 0x040fe40003fa6270 */
[C---:B------:R-:W-:Y:S02]  /*e150*/  ISETP.GE.AND P1, PT, R176.reuse, R227, PT ;  /* 0x000000e3b000720c */ /* 0x040fe40003f26270 */
[C---:B------:R-:W-:Y:S02]  /*e160*/  ISETP.GE.OR P5, PT, R176.reuse, R228, !P5 ;  /* 0x000000e4b000720c */ /* 0x040fe40006fa6670 */
[----:B------:R-:W-:Y:S02]  /*e170*/  ISETP.GE.OR P1, PT, R176, R226, !P1 ;  /* 0x000000e2b000720c */ /* 0x000fe40004f26670 */
        /* <DEDUP_REMOVED lines=8> */
[----:B------:R-:W-:Y:S02]  /*e200*/  FSEL R172, R7, -INF , !P2 ;  /* 0xff80000007ac7808 */ /* 0x000fe40005000000 */
[----:B------:R-:W-:Y:S02]  /*e210*/  ISETP.GE.AND P2, PT, R177, R229, PT ;  /* 0x000000e5b100720c */ /* 0x000fe40003f46270 */
[----:B------:R-:W-:Y:S02]  /*e220*/  IADD3 R192, R179, 0x19, RZ ;  /* 0x00000019b3c07810 */ /* 0x000fe40007ffe0ff */
[----:B------:R-:W-:Y:S02]  /*e230*/  ISETP.GE.OR P2, PT, R177, R228, !P2 ;  /* 0x000000e4b100720c */ /* 0x000fe40005746670 */
[C---:B------:R-:W-:Y:S02]  /*e240*/  ISETP.GE.AND P0, PT, R192.reuse, R227, PT ;  /* 0x000000e3c000720c */ /* 0x040fe40003f06270 */
[----:B------:R-:W-:Y:S02]  /*e250*/  FSEL R173, R17, -INF , !P2 ;  /* 0xff80000011ad7808 */ /* 0x000fe40005000000 */
[C---:B------:R-:W-:Y:S02]  /*e260*/  ISETP.GE.AND P2, PT, R195.reuse, R229, PT ;  /* 0x000000e5c300720c */ /* 0x040fe40003f46270 */
[----:B------:R-:W-:Y:S02]  /*e270*/  ISETP.GE.OR P0, PT, R192, R226, !P0 ;  /* 0x000000e2c000720c */ /* 0x000fe40004706670 */
[----:B------:R-:W-:Y:S02]  /*e280*/  ISETP.GE.OR P2, PT, R195, R228, !P2 ;  /* 0x000000e4c300720c */ /* 0x000fe40005746670 */
[----:B------:R-:W-:Y:S02]  /*e290*/  FSEL R35, R35, -INF , !P0 ;  /* 0xff80000023237808 */ /* 0x000fe40004000000 */
[----:B------:R-:W-:Y:S02]  /*e2a0*/  FSEL R169, R21, -INF , !P2 ;  /* 0xff80000015a97808 */ /* 0x000fe40005000000 */
[C---:B------:R-:W-:Y:S02]  /*e2b0*/  ISETP.GE.AND P0, PT, R174.reuse, R227, PT ;  /* 0x000000e3ae00720c */ /* 0x040fe40003f06270 */
        /* <DEDUP_REMOVED lines=18> */
[----:B------:R-:W-:Y:S02]  /*e3e0*/  ISETP.GE.AND P0, PT, R180, R227, PT ;  /* 0x000000e3b400720c */ /* 0x000fe40003f06270 */
[----:B------:R-:W-:Y:S02]  /*e3f0*/  FSEL R48, R48, -INF , !P5 ;  /* 0xff80000030307808 */ /* 0x000fe40006800000 */
[CC--:B------:R-:W-:Y:S02]  /*e400*/  ISETP.GE.AND P5, PT, R191.reuse, R229.reuse, PT ;  /* 0x000000e5bf00720c */ /* 0x0c0fe40003fa6270 */
[----:B------:R-:W-:Y:S02]  /*e410*/  ISETP.GE.OR P0, PT, R180, R226, !P0 ;  /* 0x000000e2b400720c */ /* 0x000fe40004706670 */
[-C--:B------:R-:W-:Y:S02]  /*e420*/  ISETP.GE.OR P5, PT, R191, R228.reuse, !P5 ;  /* 0x000000e4bf00720c */ /* 0x080fe40006fa6670 */
[-C--:B------:R-:W-:Y:S02]  /*e430*/  ISETP.GE.AND P2, PT, R192, R229.reuse, PT ;  /* 0x000000e5c000720c */ /* 0x080fe40003f46270 */
[----:B------:R-:W-:Y:S02]  /*e440*/  FSEL R20, R52, -INF , !P5 ;  /* 0xff80000034147808 */ /* 0x000fe40006800000 */
[-C--:B------:R-:W-:Y:S02]  /*e450*/  ISETP.GE.OR P2, PT, R192, R228.reuse, !P2 ;  /* 0x000000e4c000720c */ /* 0x080fe40005746670 */
[----:B------:R-:W-:Y:S02]  /*e460*/  IADD3 R182, R179, 0x41, RZ ;  /* 0x00000041b3b67810 */ /* 0x000fe40007ffe0ff */
[----:B------:R-:W-:Y:S02]  /*e470*/  FSEL R33, R33, -INF , !P2 ;  /* 0xff80000021217808 */ /* 0x000fe40005000000 */
[C---:B------:R-:W-:Y:S02]  /*e480*/  ISETP.GE.AND P2, PT, R174.reuse, R229, PT ;  /* 0x000000e5ae00720c */ /* 0x040fe40003f46270 */
[----:B------:R-:W-:Y:S02]  /*e490*/  FSEL R67, R67, -INF , !P0 ;  /* 0xff80000043437808 */ /* 0x000fe40004000000 */
        /* <DEDUP_REMOVED lines=15> */
[C---:B------:R-:W-:Y:S02]  /*e590*/  IADD3 R188, R179.reuse, 0x40, RZ ;  /* 0x00000040b3bc7810 */ /* 0x040fe40007ffe0ff */
[----:B------:R-:W-:Y:S02]  /*e5a0*/  ISETP.GE.OR P2, PT, R180, R228, !P2 ;  /* 0x000000e4b400720c */ /* 0x000fe40005746670 */
[----:B------:R-:W-:Y:S02]  /*e5b0*/  ISETP.GE.AND P0, PT, R179, R223, PT ;  /* 0x000000dfb300720c */ /* 0x000fe40003f06270 */
[----:B------:R-:W-:Y:S02]  /*e5c0*/  FSEL R65, R65, -INF , !P2 ;  /* 0xff80000041417808 */ /* 0x000fe40005000000 */
[----:B------:R-:W-:Y:S02]  /*e5d0*/  ISETP.GE.OR P0, PT, R179, R222, !P0 ;  /* 0x000000deb300720c */ /* 0x000fe40004706670 */
[----:B------:R-:W-:Y:S02]  /*e5e0*/  ISETP.GE.AND P2, PT, R182, R229, PT ;  /* 0x000000e5b600720c */ /* 0x000fe40003f46270 */
[----:B------:R-:W-:Y:S02]  /*e5f0*/  ISETP.GE.AND P1, PT, R194, R227, PT ;  /* 0x000000e3c200720c */ /* 0x000fe40003f26270 */
[----:B------:R-:W-:Y:S02]  /*e600*/  ISETP.GE.OR P2, PT, R182, R228, !P2 ;  /* 0x000000e4b600720c */ /* 0x000fe40005746670 */
[----:B------:R-:W-:Y:S02]  /*e610*/  ISETP.GE.OR P1, PT, R194, R226, !P1 ;  /* 0x000000e2c200720c */ /* 0x000fe40004f26670 */
[----:B------:R-:W-:Y:S02]  /*e620*/  FSEL R69, R69, -INF , !P2 ;  /* 0xff80000045457808 */ /* 0x000fe40005000000 */
[----:B------:R-:W-:Y:S02]  /*e630*/  ISETP.GE.AND P2, PT, R36, R229, PT ;  /* 0x000000e52400720c */ /* 0x000fe40003f46270 */
[----:B------:R-:W-:Y:S02]  /*e640*/  FSEL R34, R34, -INF , !P1 ;  /* 0xff80000022227808 */ /* 0x000fe40004800000 */
[----:B------:R-:W-:Y:S02]  /*e650*/  ISETP.GE.OR P2, PT, R36, R228, !P2 ;  /* 0x000000e42400720c */ /* 0x000fe40005746670 */
[----:B------:R-:W-:Y:S02]  /*e660*/  ISETP.GE.AND P1, PT, R193, R227, PT ;  /* 0x000000e3c100720c */ /* 0x000fe40003f26270 */
[----:B------:R-:W-:Y:S02]  /*e670*/  FSEL R7, R81, -INF , !P2 ;  /* 0xff80000051077808 */ /* 0x000fe40005000000 */
[----:B------:R-:W-:Y:S02]  /*e680*/  ISETP.GE.OR P1, PT, R193, R226, !P1 ;  /* 0x000000e2c100720c */ /* 0x000fe40004f26670 */
[----:B------:R-:W-:Y:S02]  /*e690*/  ISETP.GE.AND P2, PT, R176, R223, PT ;  /* 0x000000dfb000720c */ /* 0x000fe40003f46270 */
[----:B------:R-:W-:Y:S02]  /*e6a0*/  FSEL R38, R38, -INF , !P1 ;  /* 0xff80000026267808 */ /* 0x000fe40004800000 */
[-C--:B------:R-:W-:Y:S02]  /*e6b0*/  ISETP.GE.AND P1, PT, R168, R227.reuse, PT ;  /* 0x000000e3a800720c */ /* 0x080fe40003f26270 */
[----:B------:R-:W-:Y:S02]  /*e6c0*/  ISETP.GE.OR P2, PT, R176, R222, !P2 ;  /* 0x000000deb000720c */ /* 0x000fe40005746670 */
[-C--:B------:R-:W-:Y:S02]  /*e6d0*/  ISETP.GE.OR P1, PT, R168, R226.reuse, !P1 ;  /* 0x000000e2a800720c */ /* 0x080fe40004f26670 */
        /* <DEDUP_REMOVED lines=15> */
[----:B------:R-:W-:Y:S02]  /*e7d0*/  IADD3 R98, R179, 0x69, RZ ;  /* 0x00000069b3627810 */ /* 0x000fe40007ffe0ff */
[C---:B------:R-:W-:Y:S02]  /*e7e0*/  ISETP.GE.OR P5, PT, R183.reuse, R228, !P5 ;  /* 0x000000e4b700720c */ /* 0x040fe40006fa6670 */
[C---:B------:R-:W-:Y:S02]  /*e7f0*/  ISETP.GE.AND P1, PT, R183.reuse, R227, PT ;  /* 0x000000e3b700720c */ /* 0x040fe40003f26270 */
[----:B------:R-:W-:Y:S02]  /*e800*/  FSEL R64, R64, -INF , !P5 ;  /* 0xff80000040407808 */ /* 0x000fe40006800000 */
[C---:B------:R-:W-:Y:S02]  /*e810*/  ISETP.GE.AND P5, PT, R188.reuse, R229, PT ;  /* 0x000000e5bc00720c */ /* 0x040fe40003fa6270 */
[----:B------:R-:W-:Y:S02]  /*e820*/  ISETP.GE.OR P1, PT, R183, R226, !P1 ;  /* 0x000000e2b700720c */ /* 0x000fe40004f26670 */
[----:B------:R-:W-:Y:S02]  /*e830*/  ISETP.GE.OR P5, PT, R188, R228, !P5 ;  /* 0x000000e4bc00720c */ /* 0x000fe40006fa6670 */
[----:B------:R-:W-:Y:S02]  /*e840*/  FSEL R66, R66, -INF , !P1 ;  /* 0xff80000042427808 */ /* 0x000fe40004800000 */
[----:B------:R-:W-:Y:S02]  /*e850*/  ISETP.GE.AND P1, PT, R188, R227, PT ;  /* 0x000000e3bc00720c */ /* 0x000fe40003f26270 */
[----:B------:R-:W-:Y:S02]  /*e860*/  FSEL R68, R68, -INF , !P5 ;  /* 0xff80000044447808 */ /* 0x000fe40006800000 */
[C---:B------:R-:W-:Y:S02]  /*e870*/  ISETP.GE.AND P5, PT, R181.reuse, R229, PT ;  /* 0x000000e5b500720c */ /* 0x040fe40003fa6270 */
[----:B------:R-:W-:Y:S02]  /*e880*/  ISETP.GE.OR P1, PT, R188, R226, !P1 ;  /* 0x000000e2bc00720c */ /* 0x000fe40004f26670 */
[C---:B------:R-:W-:Y:S02]  /*e890*/  ISETP.GE.OR P5, PT, R181.reuse, R228, !P5 ;  /* 0x000000e4b500720c */ /* 0x040fe40006fa6670 */
[----:B------:R-:W-:Y:S02]  /*e8a0*/  FSEL R70, R70, -INF , !P1 ;  /* 0xff80000046467808 */ /* 0x000fe40004800000 */
[----:B------:R-:W-:Y:S02]  /*e8b0*/  FSEL R18, R80, -INF , !P5 ;  /* 0xff80000050127808 */ /* 0x000fe40006800000 */
[----:B------:R-:W-:Y:S02]  /*e8c0*/  FSEL R80, R10, -INF , !P0 ;  /* 0xff8000000a507808 */ /* 0x000fe40004000000 */
[CC--:B------:R-:W-:Y:S02]  /*e8d0*/  ISETP.GE.AND P0, PT, R186.reuse, R227.reuse, PT ;  /* 0x000000e3ba00720c */ /* 0x0c0fe40003f06270 */
[C---:B------:R-:W-:Y:S02]  /*e8e0*/  ISETP.GE.AND P1, PT, R181.reuse, R227, PT ;  /* 0x000000e3b500720c */ /* 0x040fe40003f26270 */
[-C--:B------:R-:W-:Y:S02]  /*e8f0*/  ISETP.GE.OR P0, PT, R186, R226.reuse, !P0 ;  /* 0x000000e2ba00720c */ /* 0x080fe40004706670 */
[----:B------:R-:W-:Y:S02]  /*e900*/  ISETP.GE.OR P1, PT, R181, R226, !P1 ;  /* 0x000000e2b500720c */ /* 0x000fe40004f26670 */
[----:B------:R-:W-:Y:S02]  /*e910*/  FSEL R52, R87, -INF , !P0 ;  /* 0xff80000057347808 */ /* 0x000fe40004000000 */
[----:B------:R-:W-:Y:S02]  /*e920*/  FSEL R6, R82, -INF , !P1 ;  /* 0xff80000052067808 */ /* 0x000fe40004800000 */
[----:B------:R-:W-:Y:S02]  /*e930*/  ISETP.GE.AND P0, PT, R177, R223, PT ;  /* 0x000000dfb100720c */ /* 0x000fe40003f06270 */
[-C--:B------:R-:W-:Y:S02]  /*e940*/  ISETP.GE.AND P1, PT, R179, R225.reuse, PT ;  /* 0x000000e1b300720c */ /* 0x080fe40003f26270 */
[----:B------:R-:W-:Y:S02]  /*e950*/  ISETP.GE.OR P0, PT, R177, R222, !P0 ;  /* 0x000000deb100720c */ /* 0x000fe40004706670 */
[----:B------:R-:W-:Y:S02]  /*e960*/  FSEL R177, R13, -INF , !P3 ;  /* 0xff8000000db17808 */ /* 0x000fe40005800000 */
[----:B------:R-:W-:Y:S02]  /*e970*/  ISETP.GE.OR P1, PT, R179, R224, !P1 ;  /* 0x000000e0b300720c */ /* 0x000fe40004f26670 */
[----:B------:R-:W-:Y:S02]  /*e980*/  ISETP.GE.AND P5, PT, R176, R225, PT ;  /* 0x000000e1b000720c */ /* 0x000fe40003fa6270 */
        /* <DEDUP_REMOVED lines=8> */
[----:B------:R-:W-:Y:S02]  /*ea10*/  ISETP.GE.OR P5, PT, R176, R224, !P5 ;  /* 0x000000e0b000720c */ /* 0x000fe40006fa6670 */
[----:B------:R-:W-:Y:S02]  /*ea20*/  FMNMX.FTZ R8, R170, R8, !PT ;  /* 0x00000008aa087209 */ /* 0x000fe40007810000 */
        /* <DEDUP_REMOVED lines=11> */
[----:B------:R-:W-:Y:S02]  /*eae0*/  FSEL R178, R12, -INF , !P5 ;  /* 0xff8000000cb27808 */ /* 0x000fe40006800000 */
[----:B------:R-:W-:Y:S02]  /*eaf0*/  FSEL R82, R24, -INF , !P6 ;  /* 0xff80000018527808 */ /* 0x000fe40007000000 */
[C---:B------:R-:W-:Y:S02]  /*eb00*/  ISETP.GE.AND P5, PT, R190.reuse, R229, PT ;  /* 0x000000e5be00720c */ /* 0x040fe40003fa6270 */
[----:B------:R-:W-:Y:S02]  /*eb10*/  ISETP.GE.OR P0, PT, R189, R226, !P0 ;  /* 0x000000e2bd00720c */ /* 0x000fe40004706670 */
[----:B------:R-:W-:Y:S02]  /*eb20*/  ISETP.GE.OR P5, PT, R190, R228, !P5 ;  /* 0x000000e4be00720c */ /* 0x000fe40006fa6670 */
[----:B------:R-:W-:Y:S02]  /*eb30*/  FSEL R200, R99, -INF , !P0 ;  /* 0xff80000063c87808 */ /* 0x000fe40004000000 */
[----:B------:R-:W-:Y:S02]  /*eb40*/  FSEL R199, R96, -INF , !P5 ;  /* 0xff80000060c77808 */ /* 0x000fe40006800000 */
[----:B------:R-:W-:Y:S02]  /*eb50*/  IADD3 R96, R179, 0x61, RZ ;  /* 0x00000061b3607810 */ /* 0x000fe40007ffe0ff */
[----:B------:R-:W-:Y:S02]  /*eb60*/  ISETP.GE.AND P0, PT, R195, R223, PT ;  /* 0x000000dfc300720c */ /* 0x000fe40003f06270 */
[----:B------:R-:W-:Y:S02]  /*eb70*/  IADD3 R99, R179, 0x68, RZ ;  /* 0x00000068b3637810 */ /* 0x000fe40007ffe0ff */
[----:B------:R-:W-:Y:S02]  /*eb80*/  ISETP.GE.OR P0, PT, R195, R222, !P0 ;  /* 0x000000dec300720c */ /* 0x000fe40004706670 */
[----:B------:R-:W-:Y:S02]  /*eb90*/  ISETP.GE.AND P3, PT, R189, R229, PT ;  /* 0x000000e5bd00720c */ /* 0x000fe40003f66270 */
[----:B------:R-:W-:Y:S02]  /*eba0*/  FSEL R27, R27, -INF , !P0 ;  /* 0xff8000001b1b7808 */ /* 0x000fe40004000000 */
[C---:B------:R-:W-:Y:S02]  /*ebb0*/  ISETP.GE.AND P0, PT, R96.reuse, R227, PT ;  /* 0x000000e36000720c */ /* 0x040fe40003f06270 */
[----:B------:R-:W-:Y:S02]  /*ebc0*/  ISETP.GE.OR P3, PT, R189, R228, !P3 ;  /* 0x000000e4bd00720c */ /* 0x000fe40005f66670 */
[C---:B------:R-:W-:Y:S02]  /*ebd0*/  ISETP.GE.OR P0, PT, R96.reuse, R226, !P0 ;  /* 0x000000e26000720c */ /* 0x040fe40004706670 */
[----:B------:R-:W-:Y:S02]  /*ebe0*/  FSEL R198, R97, -INF , !P3 ;  /* 0xff80000061c67808 */ /* 0x000fe40005800000 */
[----:B------:R-:W-:Y:S02]  /*ebf0*/  IADD3 R97, R179, 0x60, RZ ;  /* 0x00000060b3617810 */ /* 0x000fe40007ffe0ff */
[----:B------:R-:W-:Y:S02]  /*ec00*/  ISETP.GE.AND P3, PT, R195, R225, PT ;  /* 0x000000e1c300720c */ /* 0x000fe40003f66270 */
[----:B------:R-:W-:Y:S02]  /*ec10*/  ISETP.GE.AND P6, PT, R97, R229, PT ;  /* 0x000000e56100720c */ /* 0x000fe40003fc6270 */
[----:B------:R-:W-:Y:S02]  /*ec20*/  ISETP.GE.OR P3, PT, R195, R224, !P3 ;  /* 0x000000e0c300720c */ /* 0x000fe40005f66670 */
[----:B------:R-:W-:Y:S02]  /*ec30*/  ISETP.GE.AND P1, PT, R97, R227, PT ;  /* 0x000000e36100720c */ /* 0x000fe40003f26270 */
[----:B------:R-:W-:Y:S02]  /*ec40*/  FSEL R25, R25, -INF , !P3 ;  /* 0xff80000019197808 */ /* 0x000fe40005800000 */
[C---:B------:R-:W-:Y:S02]  /*ec50*/  ISETP.GE.AND P3, PT, R96.reuse, R229, PT ;  /* 0x000000e56000720c */ /* 0x040fe40003f66270 */
[CC--:B------:R-:W-:Y:S02]  /*ec60*/  ISETP.GE.OR P6, PT, R97.reuse, R228.reuse, !P6 ;  /* 0x000000e46100720c */ /* 0x0c0fe400077c6670 */
[----:B------:R-:W-:Y:S02]  /*ec70*/  ISETP.GE.OR P3, PT, R96, R228, !P3 ;  /* 0x000000e46000720c */ /* 0x000fe40005f66670 */
[----:B------:R-:W-:Y:S02]  /*ec80*/  ISETP.GE.OR P1, PT, R97, R226, !P1 ;  /* 0x000000e26100720c */ /* 0x000fe40004f26670 */
[----:B------:R-:W-:Y:S02]  /*ec90*/  FSEL R197, R100, -INF , !P6 ;  /* 0xff80000064c57808 */ /* 0x000fe40007000000 */
[----:B------:R-:W-:Y:S02]  /*eca0*/  IADD3 R100, R179, 0x71, RZ ;  /* 0x00000071b3647810 */ /* 0x000fe40007ffe0ff */
[----:B------:R-:W-:Y:S02]  /*ecb0*/  FSEL R249, R102, -INF , !P1 ;  /* 0xff80000066f97808 */ /* 0x000fe40004800000 */
[----:B------:R-:W-:Y:S02]  /*ecc0*/  FSEL R247, R103, -INF , !P0 ;  /* 0xff80000067f77808 */ /* 0x000fe40004000000 */
[----:B------:R-:W-:Y:S02]  /*ecd0*/  FSEL R248, R101, -INF , !P3 ;  /* 0xff80000065f87808 */ /* 0x000fe40005800000 */
[----:B------:R-:W-:Y:S02]  /*ece0*/  ISETP.GE.AND P1, PT, R193, R223, PT ;  /* 0x000000dfc100720c */ /* 0x000fe40003f26270 */
[----:B------:R-:W-:Y:S02]  /*ecf0*/  IADD3 R101, R179, 0x70, RZ ;  /* 0x00000070b3657810 */ /* 0x000fe40007ffe0ff */
[C---:B------:R-:W-:Y:S02]  /*ed00*/  ISETP.GE.OR P1, PT, R193.reuse, R222, !P1 ;  /* 0x000000dec100720c */ /* 0x040fe40004f26670 */
[C---:B------:R-:W-:Y:S02]  /*ed10*/  ISETP.GE.AND P6, PT, R193.reuse, R225, PT ;  /* 0x000000e1c100720c */ /* 0x040fe40003fc6270 */
[----:B------:R-:W-:Y:S02]  /*ed20*/  FSEL R15, R42, -INF , !P1 ;  /* 0xff8000002a0f7808 */ /* 0x000fe40004800000 */
[----:B------:R-:W-:Y:S02]  /*ed30*/  ISETP.GE.OR P6, PT, R193, R224, !P6 ;  /* 0x000000e0c100720c */ /* 0x000fe400077c6670 */
[C---:B------:R-:W-:Y:S02]  /*ed40*/  ISETP.GE.AND P1, PT, R101.reuse, R227, PT ;  /* 0x000000e36500720c */ /* 0x040fe40003f26270 */
[----:B------:R-:W-:Y:S02]  /*ed50*/  FSEL R40, R40, -INF , !P6 ;  /* 0xff80000028287808 */ /* 0x000fe40007000000 */
[C---:B------:R-:W-:Y:S02]  /*ed60*/  ISETP.GE.AND P6, PT, R101.reuse, R229, PT ;  /* 0x000000e56500720c */ /* 0x040fe40003fc6270 */
[C---:B------:R-:W-:Y:S02]  /*ed70*/  ISETP.GE.OR P1, PT, R101.reuse, R226, !P1 ;  /* 0x000000e26500720c */ /* 0x040fe40004f26670 */
[----:B------:R-:W-:Y:S02]  /*ed80*/  ISETP.GE.OR P6, PT, R101, R228, !P6 ;  /* 0x000000e46500720c */ /* 0x000fe400077c6670 */
[C---:B------:R-:W-:Y:S02]  /*ed90*/  ISETP.GE.AND P0, PT, R192.reuse, R223, PT ;  /* 0x000000dfc000720c */ /* 0x040fe40003f06270 */
[C---:B------:R-:W-:Y:S02]  /*eda0*/  ISETP.GE.AND P3, PT, R192.reuse, R225, PT ;  /* 0x000000e1c000720c */ /* 0x040fe40003f66270 */
[C---:B------:R-:W-:Y:S02]  /*edb0*/  ISETP.GE.OR P0, PT, R192.reuse, R222, !P0 ;  /* 0x000000dec000720c */ /* 0x040fe40004706670 */
[----:B------:R-:W-:Y:S02]  /*edc0*/  ISETP.GE.OR P3, PT, R192, R224, !P3 ;  /* 0x000000e0c000720c */ /* 0x000fe40005f66670 */
[----:B------:R-:W-:Y:S02]  /*edd0*/  FSEL R31, R31, -INF , !P0 ;  /* 0xff8000001f1f7808 */ /* 0x000fe40004000000 */
[C---:B------:R-:W-:Y:S02]  /*ede0*/  ISETP.GE.AND P0, PT, R98.reuse, R227, PT ;  /* 0x000000e36200720c */ /* 0x040fe40003f06270 */
[----:B------:R-:W-:Y:S02]  /*edf0*/  FSEL R86, R29, -INF , !P3 ;  /* 0xff8000001d567808 */ /* 0x000fe40005800000 */
[C---:B------:R-:W-:Y:S02]  /*ee00*/  ISETP.GE.OR P0, PT, R98.reuse, R226, !P0 ;  /* 0x000000e26200720c */ /* 0x040fe40004706670 */
[----:B------:R-:W-:Y:S02]  /*ee10*/  ISETP.GE.AND P3, PT, R98, R229, PT ;  /* 0x000000e56200720c */ /* 0x000fe40003f66270 */
[----:B------:R-:W-:Y:S02]  /*ee20*/  FSEL R240, R115, -INF , !P0 ;  /* 0xff80000073f07808 */ /* 0x000fe40004000000 */
[----:B------:R-:W-:Y:S02]  /*ee30*/  ISETP.GE.AND P0, PT, R174, R223, PT ;  /* 0x000000dfae00720c */ /* 0x000fe40003f06270 */
        /* <DEDUP_REMOVED lines=9> */
[----:B------:R-:W-:Y:S01]  /*eed0*/  FSEL R42, R119, -INF , !P0 ;  /* 0xff800000772a7808 */ /* 0x000fe20004000000 */
[----:B------:R-:W-:Y:S01]  /*eee0*/  IMAD.MOV.U32 R119, RZ, RZ, R199 ;  /* 0x000000ffff777224 */ /* 0x000fe200078e00c7 */
[----:B------:R-:W-:Y:S02]  /*eef0*/  FSEL R24, R41, -INF , !P3 ;  /* 0xff80000029187808 */ /* 0x000fe40005800000 */
[C---:B------:R-:W-:Y:S02]  /*ef00*/  ISETP.GE.AND P3, PT, R100.reuse, R229, PT ;  /* 0x000000e56400720c */ /* 0x040fe40003f66270 */
[C---:B------:R-:W-:Y:S02]  /*ef10*/  IADD3 R41, R179.reuse, 0x78, RZ ;  /* 0x00000078b3297810 */ /* 0x040fe40007ffe0ff */
[----:B------:R-:W-:Y:S02]  /*ef20*/  ISETP.GE.OR P3, PT, R100, R228, !P3 ;  /* 0x000000e46400720c */ /* 0x000fe40005f66670 */
[----:B------:R-:W-:Y:S02]  /*ef30*/  FSEL R43, R118, -INF , !P1 ;  /* 0xff800000762b7808 */ /* 0x000fe40004800000 */
[----:B------:R-:W-:Y:S02]  /*ef40*/  IADD3 R179, R179, 0x79, RZ ;  /* 0x00000079b3b37810 */ /* 0x000fe40007ffe0ff */
        /* <DEDUP_REMOVED lines=28> */
[C---:B------:R-:W-:Y:S02]  /*f110*/  ISETP.GE.AND P6, PT, R188.reuse, R225, PT ;  /* 0x000000e1bc00720c */ /* 0x040fe40003fc6270 */
[----:B------:R-:W-:Y:S02]  /*f120*/  FSEL R63, R63, -INF , !P0 ;  /* 0xff8000003f3f7808 */ /* 0x000fe40004000000 */
[----:B------:R-:W-:Y:S02]  /*f130*/  ISETP.GE.OR P6, PT, R188, R224, !P6 ;  /* 0x000000e0bc00720c */ /* 0x000fe400077c6670 */
[-C--:B------:R-:W-:Y:S02]  /*f140*/  ISETP.GE.AND P0, PT, R182, R223.reuse, PT ;  /* 0x000000dfb600720c */ /* 0x080fe40003f06270 */
[----:B------:R-:W-:Y:S02]  /*f150*/  FSEL R12, R72, -INF , !P6 ;  /* 0xff800000480c7808 */ /* 0x000fe40007000000 */
[----:B------:R-:W-:Y:S02]  /*f160*/  ISETP.GE.OR P0, PT, R182, R222, !P0 ;  /* 0x000000deb600720c */ /* 0x000fe40004706670 */
[----:B------:R-:W-:Y:S02]  /*f170*/  ISETP.GE.AND P6, PT, R187, R223, PT ;  /* 0x000000dfbb00720c */ /* 0x000fe40003fc6270 */
[----:B------:R-:W-:Y:S02]  /*f180*/  FSEL R9, R75, -INF , !P0 ;  /* 0xff8000004b097808 */ /* 0x000fe40004000000 */
[C---:B------:R-:W-:Y:S02]  /*f190*/  ISETP.GE.AND P0, PT, R36.reuse, R225, PT ;  /* 0x000000e12400720c */ /* 0x040fe40003f06270 */
[----:B------:R-:W-:Y:S02]  /*f1a0*/  FMNMX.FTZ R75, R83, R165, !PT ;  /* 0x000000a5534b7209 */ /* 0x000fe40007810000 */
[----:B------:R-:W-:Y:S02]  /*f1b0*/  ISETP.GE.OR P0, PT, R36, R224, !P0 ;  /* 0x000000e02400720c */ /* 0x000fe40004706670 */
[----:B------:R-:W-:Y:S02]  /*f1c0*/  FMNMX.FTZ R75, R176, R75, !PT ;  /* 0x0000004bb04b7209 */ /* 0x000fe40007810000 */
[----:B------:R-:W-:Y:S02]  /*f1d0*/  FSEL R13, R77, -INF , !P0 ;  /* 0xff8000004d0d7808 */ /* 0x000fe40004000000 */
[----:B------:R-:W-:Y:S02]  /*f1e0*/  FMNMX.FTZ R75, R178, R75, !PT ;  /* 0x0000004bb24b7209 */ /* 0x000fe40007810000 */
[-C--:B------:R-:W-:Y:S02]  /*f1f0*/  ISETP.GE.OR P6, PT, R187, R222.reuse, !P6 ;  /* 0x000000debb00720c */ /* 0x080fe400077c6670 */
[----:B------:R-:W-:Y:S02]  /*f200*/  FMNMX.FTZ R75, R177, R75, !PT ;  /* 0x0000004bb14b7209 */ /* 0x000fe40007810000 */
[----:B------:R-:W-:Y:S02]  /*f210*/  FSEL R90, R90, -INF , !P6 ;  /* 0xff8000005a5a7808 */ /* 0x000fe40007000000 */
[CC--:B------:R-:W-:Y:S02]  /*f220*/  ISETP.GE.AND P6, PT, R97.reuse, R223.reuse, PT ;  /* 0x000000df6100720c */ /* 0x0c0fe40003fc6270 */
[C---:B------:R-:W-:Y:S02]  /*f230*/  ISETP.GE.AND P1, PT, R188.reuse, R223, PT ;  /* 0x000000dfbc00720c */ /* 0x040fe40003f26270 */
[-C--:B------:R-:W-:Y:S02]  /*f240*/  ISETP.GE.OR P6, PT, R97, R222.reuse, !P6 ;  /* 0x000000de6100720c */ /* 0x080fe400077c6670 */
[----:B------:R-:W-:Y:S02]  /*f250*/  ISETP.GE.OR P1, PT, R188, R222, !P1 ;  /* 0x000000debc00720c */ /* 0x000fe40004f26670 */
[----:B------:R-:W-:Y:S02]  /*f260*/  FSEL R243, R106, -INF , !P6 ;  /* 0xff8000006af37808 */ /* 0x000fe40007000000 */
[----:B------:R-:W-:Y:S02]  /*f270*/  FSEL R10, R74, -INF , !P1 ;  /* 0xff8000004a0a7808 */ /* 0x000fe40004800000 */
[CC--:B------:R-:W-:Y:S02]  /*f280*/  ISETP.GE.AND P1, PT, R187.reuse, R225.reuse, PT ;  /* 0x000000e1bb00720c */ /* 0x0c0fe40003f26270 */
[----:B------:R-:W-:Y:S02]  /*f290*/  FMNMX.FTZ R74, R80, R164, !PT ;  /* 0x000000a4504a7209 */ /* 0x000fe40007810000 */
[----:B------:R-:W-:Y:S02]  /*f2a0*/  ISETP.GE.OR P1, PT, R187, R224, !P1 ;  /* 0x000000e0bb00720c */ /* 0x000fe40004f26670 */
[----:B------:R-:W-:Y:S02]  /*f2b0*/  FMNMX.FTZ R74, R81, R74, !PT ;  /* 0x0000004a514a7209 */ /* 0x000fe40007810000 */
[----:B------:R-:W-:Y:S02]  /*f2c0*/  ISETP.GE.AND P6, PT, R101, R225, PT ;  /* 0x000000e16500720c */ /* 0x000fe40003fc6270 */
        /* <DEDUP_REMOVED lines=34> */
[----:B------:R-:W-:Y:S02]  /*f4f0*/  FSEL R242, R114, -INF , !P2 ;  /* 0xff80000072f27808 */ /* 0x000fe40005000000 */
[C---:B------:R-:W-:Y:S02]  /*f500*/  ISETP.GE.AND P2, PT, R168.reuse, R223, PT ;  /* 0x000000dfa800720c */ /* 0x040fe40003f46270 */
[----:B------:R-:W-:Y:S02]  /*f510*/  ISETP.GE.AND P5, PT, R183, R225, PT ;  /* 0x000000e1b700720c */ /* 0x000fe40003fa6270 */
[----:B------:R-:W-:Y:S02]  /*f520*/  ISETP.GE.OR P2, PT, R168, R222, !P2 ;  /* 0x000000dea800720c */ /* 0x000fe40005746670 */
[----:B------:R-:W-:Y:S02]  /*f530*/  FSEL R168, R117, -INF , !P3 ;  /* 0xff80000075a87808 */ /* 0x000fe40005800000 */
[----:B------:R-:W-:Y:S02]  /*f540*/  FSEL R46, R46, -INF , !P2 ;  /* 0xff8000002e2e7808 */ /* 0x000fe40005000000 */
[C---:B------:R-:W-:Y:S02]  /*f550*/  ISETP.GE.AND P2, PT, R41.reuse, R227, PT ;  /* 0x000000e32900720c */ /* 0x040fe40003f46270 */
[----:B------:R-:W-:Y:S02]  /*f560*/  FMNMX.FTZ R74, R46, R74, !PT ;  /* 0x0000004a2e4a7209 */ /* 0x000fe40007810000 */
[----:B------:R-:W-:Y:S02]  /*f570*/  ISETP.GE.OR P2, PT, R41, R226, !P2 ;  /* 0x000000e22900720c */ /* 0x000fe40005746670 */
[----:B------:R-:W-:Y:S02]  /*f580*/  FMNMX.FTZ R74, R47, R74, !PT ;  /* 0x0000004a2f4a7209 */ /* 0x000fe40007810000 */
[----:B------:R-:W-:Y:S02]  /*f590*/  FSEL R130, R130, -INF , !P2 ;  /* 0xff80000082827808 */ /* 0x000fe40005000000 */
[C---:B------:R-:W-:Y:S02]  /*f5a0*/  ISETP.GE.AND P2, PT, R183.reuse, R223, PT ;  /* 0x000000dfb700720c */ /* 0x040fe40003f46270 */
[C---:B------:R-:W-:Y:S02]  /*f5b0*/  ISETP.GE.OR P5, PT, R183.reuse, R224, !P5 ;  /* 0x000000e0b700720c */ /* 0x040fe40006fa6670 */
[----:B------:R-:W-:Y:S02]  /*f5c0*/  ISETP.GE.OR P2, PT, R183, R222, !P2 ;  /* 0x000000deb700720c */ /* 0x000fe40005746670 */
[----:B------:R-:W-:Y:S02]  /*f5d0*/  FSEL R29, R60, -INF , !P5 ;  /* 0xff8000003c1d7808 */ /* 0x000fe40006800000 */
[----:B------:R-:W-:Y:S02]  /*f5e0*/  FSEL R62, R62, -INF , !P2 ;  /* 0xff8000003e3e7808 */ /* 0x000fe40005000000 */
        /* <DEDUP_REMOVED lines=11> */
[----:B------:R-:W-:Y:S02]  /*f6a0*/  FMNMX.FTZ R36, R4, R166, !PT ;  /* 0x000000a604247209 */ /* 0x000fe40007810000 */
[----:B------:R-:W-:Y:S02]  /*f6b0*/  FMNMX.FTZ R60, R49, R60, !PT ;  /* 0x0000003c313c7209 */ /* 0x000fe40007810000 */
[----:B------:R-:W-:Y:S02]  /*f6c0*/  FSEL R8, R79, -INF , !P2 ;  /* 0xff8000004f087808 */ /* 0x000fe40005000000 */
[----:B------:R-:W-:Y:S02]  /*f6d0*/  FMNMX.FTZ R60, R20, R60, !PT ;  /* 0x0000003c143c7209 */ /* 0x000fe40007810000 */
[CC--:B------:R-:W-:Y:S02]  /*f6e0*/  ISETP.GE.AND P2, PT, R190.reuse, R225.reuse, PT ;  /* 0x000000e1be00720c */ /* 0x0c0fe40003f46270 */
[----:B------:R-:W-:Y:S02]  /*f6f0*/  FMNMX.FTZ R72, R19, R60, !PT ;  /* 0x0000003c13487209 */ /* 0x000fe40007810000 */
[----:B------:R-:W-:Y:S02]  /*f700*/  ISETP.GE.OR P2, PT, R190, R224, !P2 ;  /* 0x000000e0be00720c */ /* 0x000fe40005746670 */
[----:B------:R-:W-:Y:S02]  /*f710*/  FMNMX.FTZ R72, R64, R72, !PT ;  /* 0x0000004840487209 */ /* 0x000fe40007810000 */
[----:B------:R-:W-:Y:S02]  /*f720*/  FSEL R92, R92, -INF , !P2 ;  /* 0xff8000005c5c7808 */ /* 0x000fe40005000000 */
[C---:B------:R-:W-:Y:S02]  /*f730*/  ISETP.GE.AND P2, PT, R96.reuse, R225, PT ;  /* 0x000000e16000720c */ /* 0x040fe40003f46270 */
[----:B------:R-:W-:Y:S02]  /*f740*/  FMNMX.FTZ R72, R65, R72, !PT ;  /* 0x0000004841487209 */ /* 0x000fe40007810000 */
[----:B------:R-:W-:Y:S02]  /*f750*/  ISETP.GE.OR P2, PT, R96, R224, !P2 ;  /* 0x000000e06000720c */ /* 0x000fe40005746670 */
[----:B------:R-:W-:Y:S02]  /*f760*/  FMNMX.FTZ R72, R68, R72, !PT ;  /* 0x0000004844487209 */ /* 0x000fe40007810000 */
[----:B------:R-:W-:Y:S02]  /*f770*/  FSEL R251, R105, -INF , !P2 ;  /* 0xff80000069fb7808 */ /* 0x000fe40005000000 */
[----:B------:R-:W-:Y:S02]  /*f780*/  FMNMX.FTZ R72, R69, R72, !PT ;  /* 0x0000004845487209 */ /* 0x000fe40007810000 */
[-C--:B------:R-:W-:Y:S02]  /*f790*/  ISETP.GE.AND P2, PT, R98, R223.reuse, PT ;  /* 0x000000df6200720c */ /* 0x080fe40003f46270 */
        /* <DEDUP_REMOVED lines=19> */
[CC--:B------:R-:W-:Y:S02]  /*f8d0*/  ISETP.GE.AND P5, PT, R181.reuse, R223.reuse, PT ;  /* 0x000000dfb500720c */ /* 0x0c0fe40003fa6270 */
        /* <DEDUP_REMOVED lines=11> */
[----:B------:R-:W-:Y:S02]  /*f990*/  FMNMX.FTZ R36, R16, R72, !PT ;  /* 0x0000004810247209 */ /* 0x000fe40007810000 */
[----:B------:R-:W-:Y:S02]  /*f9a0*/  ISETP.GE.AND P5, PT, R99, R225, PT ;  /* 0x000000e16300720c */ /* 0x000fe40003fa6270 */
[----:B------:R-:W-:Y:S02]  /*f9b0*/  FMNMX.FTZ R36, R119, R36, !PT ;  /* 0x0000002477247209 */ /* 0x000fe40007810000 */
[-C--:B------:R-:W-:Y:S02]  /*f9c0*/  ISETP.GE.OR P5, PT, R99, R224.reuse, !P5 ;  /* 0x000000e06300720c */ /* 0x080fe40006fa6670 */
[----:B------:R-:W-:Y:S02]  /*f9d0*/  FMNMX.FTZ R77, R66, R77, !PT ;  /* 0x0000004d424d7209 */ /* 0x000fe40007810000 */
[----:B------:R-:W-:Y:S02]  /*f9e0*/  FSEL R250, R108, -INF , !P5 ;  /* 0xff8000006cfa7808 */ /* 0x000fe40006800000 */
        /* <DEDUP_REMOVED lines=15> */
[C---:B------:R-:W-:Y:S02]  /*fae0*/  ISETP.GE.AND P3, PT, R180.reuse, R225, PT ;  /* 0x000000e1b400720c */ /* 0x040fe40003f66270 */
[----:B------:R-:W-:Y:S02]  /*faf0*/  FMNMX.FTZ R75, R57, R75, !PT ;  /* 0x0000004b394b7209 */ /* 0x000fe40007810000 */
[-C--:B------:R-:W-:Y:S02]  /*fb00*/  ISETP.GE.OR P3, PT, R180, R224.reuse, !P3 ;  /* 0x000000e0b400720c */ /* 0x080fe40005f66670 */
[----:B------:R-:W-:Y:S02]  /*fb10*/  FMNMX.FTZ R77, R196, R77, !PT ;  /* 0x0000004dc44d7209 */ /* 0x000fe40007810000 */
[----:B------:R-:W-:Y:S02]  /*fb20*/  FSEL R28, R61, -INF , !P3 ;  /* 0xff8000003d1c7808 */ /* 0x000fe40005800000 */
        /* <DEDUP_REMOVED lines=13> */
[----:B------:R-:W-:Y:S02]  /*fc00*/  ISETP.GE.AND P1, PT, R96, R223, PT ;  /* 0x000000df6000720c */ /* 0x000fe40003f26270 */
[----:B------:R-:W-:Y:S02]  /*fc10*/  FMNMX.FTZ R77, R42, R77, !PT ;  /* 0x0000004d2a4d7209 */ /* 0x000fe40007810000 */
[-C--:B------:R-:W-:Y:S02]  /*fc20*/  ISETP.GE.OR P1, PT, R96, R222.reuse, !P1 ;  /* 0x000000de6000720c */ /* 0x080fe40004f26670 */
[----:B------:R-:W-:Y:S02]  /*fc30*/  FMNMX.FTZ R77, R130, R77, !PT ;  /* 0x0000004d824d7209 */ /* 0x000fe40007810000 */
[----:B------:R-:W-:Y:S02]  /*fc40*/  FSEL R203, R107, -INF , !P1 ;  /* 0xff8000006bcb7808 */ /* 0x000fe40004800000 */
[----:B------:R-:W-:Y:S02]  /*fc50*/  ISETP.GE.AND P1, PT, R101, R223, PT ;  /* 0x000000df6500720c */ /* 0x000fe40003f26270 */
[----:B------:R-:W-:Y:S02]  /*fc60*/  FSEL R184, R120, -INF , !P6 ;  /* 0xff80000078b87808 */ /* 0x000fe40007000000 */
[-C--:B------:R-:W-:Y:S02]  /*fc70*/  ISETP.GE.AND P6, PT, R41, R225.reuse, PT ;  /* 0x000000e12900720c */ /* 0x080fe40003fc6270 */
[----:B------:R-:W-:Y:S02]  /*fc80*/  ISETP.GE.OR P1, PT, R101, R222, !P1 ;  /* 0x000000de6500720c */ /* 0x000fe40004f26670 */
[-C--:B------:R-:W-:Y:S02]  /*fc90*/  ISETP.GE.OR P6, PT, R41, R224.reuse, !P6 ;  /* 0x000000e02900720c */ /* 0x080fe400077c6670 */
[CC--:B------:R-:W-:Y:S02]  /*fca0*/  ISETP.GE.AND P3, PT, R181.reuse, R225.reuse, PT ;  /* 0x000000e1b500720c */ /* 0x0c0fe40003f66270 */
[----:B------:R-:W-:Y:S02]  /*fcb0*/  FSEL R190, R124, -INF , !P6 ;  /* 0xff8000007cbe7808 */ /* 0x000fe40007000000 */
[-C--:B------:R-:W-:Y:S04]  /*fcc0*/  ISETP.GE.OR P3, PT, R181, R224.reuse, !P3 ;  /* 0x000000e0b500720c */ /* 0x080fe80005f66670 */
[----:B------:R-:W-:Y:S02]  /*fcd0*/  FSEL R76, R76, -INF , !P3 ;  /* 0xff8000004c4c7808 */ /* 0x000fe40005800000 */
[C---:B------:R-:W-:Y:S04]  /*fce0*/  ISETP.GE.AND P3, PT, R186.reuse, R225, PT ;  /* 0x000000e1ba00720c */ /* 0x040fe80003f66270 */
[----:B------:R-:W-:Y:S02]  /*fcf0*/  ISETP.GE.OR P3, PT, R186, R224, !P3 ;  /* 0x000000e0ba00720c */ /* 0x000fe40005f66670 */
[----:B------:R-:W-:Y:S02]  /*fd00*/  FSEL R186, R121, -INF , !P5 ;  /* 0xff80000079ba7808 */ /* 0x000fe40006800000 */
[----:B------:R-:W-:Y:S01]  /*fd10*/  FSEL R60, R89, -INF , !P3 ;  /* 0xff800000593c7808 */ /* 0x000fe20005800000 */
[----:B------:R-:W-:Y:S01]  /*fd20*/  IMAD.MOV.U32 R89, RZ, RZ, R198 ;  /* 0x000000ffff597224 */ /* 0x000fe200078e00c6 */
[----:B------:R-:W-:Y:S02]  /*fd30*/  ISETP.GE.AND P3, PT, R189, R223, PT ;  /* 0x000000dfbd00720c */ /* 0x000fe40003f66270 */
[----:B------:R-:W-:Y:S02]  /*fd40*/  ISETP.GE.AND P5, PT, R179, R225, PT ;  /* 0x000000e1b300720c */ /* 0x000fe40003fa6270 */
[----:B------:R-:W-:Y:S02]  /*fd50*/  FMNMX.FTZ R36, R89, R36, !PT ;  /* 0x0000002459247209 */ /* 0x000fe40007810000 */
[----:B------:R-:W-:Y:S02]  /*fd60*/  ISETP.GE.OR P3, PT, R189, R222, !P3 ;  /* 0x000000debd00720c */ /* 0x000fe40005f66670 */
[----:B------:R-:W-:Y:S02]  /*fd70*/  ISETP.GE.OR P5, PT, R179, R224, !P5 ;  /* 0x000000e0b300720c */ /* 0x000fe40006fa6670 */
[----:B------:R-:W-:Y:S02]  /*fd80*/  FSEL R88, R95, -INF , !P3 ;  /* 0xff8000005f587808 */ /* 0x000fe40005800000 */
[----:B------:R-:W-:Y:S01]  /*fd90*/  FSEL R193, R125, -INF , !P5 ;  /* 0xff8000007dc17808 */ /* 0x000fe20006800000 */
[----:B------:R-:W-:Y:S01]  /*fda0*/  IMAD.MOV.U32 R125, RZ, RZ, R92 ;  /* 0x000000ffff7d7224 */ /* 0x000fe200078e005c */
[CC--:B------:R-:W-:Y:S02]  /*fdb0*/  ISETP.GE.AND P5, PT, R41.reuse, R223.reuse, PT ;  /* 0x000000df2900720c */ /* 0x0c0fe40003fa6270 */
[----:B------:R-:W-:Y:S02]  /*fdc0*/  FSEL R189, R122, -INF , !P1 ;  /* 0xff8000007abd7808 */ /* 0x000fe40004800000 */
[----:B------:R-:W-:Y:S02]  /*fdd0*/  ISETP.GE.OR P5, PT, R41, R222, !P5 ;  /* 0x000000de2900720c */ /* 0x000fe40006fa6670 */
[----:B------:R-:W-:Y:S02]  /*fde0*/  FSEL R41, R127, -INF , !P2 ;  /* 0xff8000007f297808 */ /* 0x000fe40005000000 */
[----:B------:R-:W-:Y:S02]  /*fdf0*/  FSEL R195, R126, -INF , !P5 ;  /* 0xff8000007ec37808 */ /* 0x000fe40006800000 */
[----:B------:R-:W-:Y:S02]  /*fe00*/  FMNMX.FTZ R36, R197, R36, !PT ;  /* 0x00000024c5247209 */ /* 0x000fe40007810000 */
[C---:B------:R-:W-:Y:S02]  /*fe10*/  ISETP.GE.AND P3, PT, R99.reuse, R223, PT ;  /* 0x000000df6300720c */ /* 0x040fe40003f66270 */
[----:B------:R-:W-:Y:S02]  /*fe20*/  FMNMX.FTZ R36, R248, R36, !PT ;  /* 0x00000024f8247209 */ /* 0x000fe40007810000 */
[----:B------:R-:W-:Y:S02]  /*fe30*/  ISETP.GE.OR P3, PT, R99, R222, !P3 ;  /* 0x000000de6300720c */ /* 0x000fe40005f66670 */
[----:B------:R-:W-:Y:S02]  /*fe40*/  FMNMX.FTZ R36, R245, R36, !PT ;  /* 0x00000024f5247209 */ /* 0x000fe40007810000 */
[----:B------:R-:W-:Y:S01]  /*fe50*/  FSEL R241, R110, -INF , !P3 ;  /* 0xff8000006ef17808 */ /* 0x000fe20005800000 */
[----:B------:R-:W-:Y:S01]  /*fe60*/  IMAD.MOV.U32 R110, RZ, RZ, R196 ;  /* 0x000000ffff6e7224 */ /* 0x000fe200078e00c4 */
[----:B------:R-:W-:Y:S04]  /*fe70*/  FMNMX.FTZ R36, R244, R36, !PT ;  /* 0x00000024f4247209 */ /* 0x000fe80007810000 */
[----:B------:R-:W-:Y:S04]  /*fe80*/  FMNMX.FTZ R36, R174, R36, !PT ;  /* 0x00000024ae247209 */ /* 0x000fe80007810000 */
[----:B------:R-:W-:Y:S04]  /*fe90*/  FMNMX.FTZ R36, R168, R36, !PT ;  /* 0x00000024a8247209 */ /* 0x000fe80007810000 */
[----:B------:R-:W-:Y:S04]  /*fea0*/  FMNMX.FTZ R36, R128, R36, !PT ;  /* 0x0000002480247209 */ /* 0x000fe80007810000 */
[----:B------:R-:W-:Y:S05]  /*feb0*/  FMNMX.FTZ R36, R129, R36, !PT ;  /* 0x0000002481247209 */ /* 0x000fea0007810000 */
[----:B------:R-:W1:Y:S02]  /*fec0*/  SHFL.BFLY PT, R72, R36, 0x2, 0x1f ;  /* 0x0c401f0024487f89 */ /* 0x000e6400000e0000 */
[----:B-1----:R-:W-:Y:S02]  /*fed0*/  FMNMX.FTZ R36, R36, R72, !PT ;  /* 0x0000004824247209 */ /* 0x002fe40007810000 */
        /* <DEDUP_REMOVED lines=8> */
[----:B------:R-:W-:Y:S01]  /*ff60*/  FMNMX.FTZ R78, R61, R78, !PT ;  /* 0x0000004e3d4e7209 */ /* 0x000fe20007810000 */
[----:B------:R-:W2:Y:S01]  /*ff70*/  SHFL.BFLY PT, R72, R36, 0x1, 0x1f ;  /* 0x0c201f0024487f89 */ /* 0x000ea200000e0000 */
        /* <DEDUP_REMOVED lines=12> */
[----:B--2---:R-:W-:Y:S02]  /*10040*/  FMNMX.FTZ R36, R36, R72, !PT ;  /* 0x0000004824247209 */ /* 0x004fe40007810000 */
[----:B------:R-:W-:Y:S02]  /*10050*/  FMNMX.FTZ R72, R91, R77, !PT ;  /* 0x0000004d5b487209 */ /* 0x000fe40007810000 */
[----:B------:R-:W1:Y:S01]  /*10060*/  SHFL.BFLY PT, R77, R75, 0x1, 0x1f ;  /* 0x0c201f004b4d7f89 */ /* 0x000e6200000e0000 */
[C---:B------:R-:W-:Y:S01]  /*10070*/  FMUL.FTZ R199, R36.reuse, c[0x0][0x23c] ;  /* 0x00008f0024c77a20 */ /* 0x040fe20000410000 */
[----:B------:R-:W-:Y:S02]  /*10080*/  FSETP.NEU.FTZ.AND P3, PT, R36, -INF , PT ;  /* 0xff8000002400780b */ /* 0x000fe40003f7d000 */
[----:B------:R-:W-:Y:S02]  /*10090*/  FMNMX.FTZ R72, R79, R72, !PT ;  /* 0x000000484f487209 */ /* 0x000fe40007810000 */
[----:B------:R-:W-:Y:S02]  /*100a0*/  FSEL R199, R199, RZ, P3 ;  /* 0x000000ffc7c77208 */ /* 0x000fe40001800000 */
[----:B------:R-:W-:Y:S02]  /*100b0*/  FMNMX.FTZ R72, R88, R72, !PT ;  /* 0x0000004858487209 */ /* 0x000fe40007810000 */
[----:B------:R-:W-:Y:S01]  /*100c0*/  FMNMX.FTZ R78, R250, R78, !PT ;  /* 0x0000004efa4e7209 */ /* 0x000fe20007810000 */
[--C-:B------:R-:W-:Y:S01]  /*100d0*/  FFMA.FTZ R116, R21, c[0x0][0x23c], -R199.reuse ;  /* 0x00008f0015747a23 */ /* 0x100fe200000108c7 */
[----:B------:R-:W-:Y:S01]  /*100e0*/  FMNMX.FTZ R72, R243, R72, !PT ;  /* 0x00000048f3487209 */ /* 0x000fe20007810000 */
[--C-:B------:R-:W-:Y:S01]  /*100f0*/  FFMA.FTZ R96, R20, c[0x0][0x23c], -R199.reuse ;  /* 0x00008f0014607a23 */ /* 0x100fe200000108c7 */
[----:B------:R-:W-:Y:S01]  /*10100*/  FMNMX.FTZ R74, R246, R78, !PT ;  /* 0x0000004ef64a7209 */ /* 0x000fe20007810000 */
[--C-:B------:R-:W-:Y:S01]  /*10110*/  FFMA.FTZ R108, R48, c[0x0][0x23c], -R199.reuse ;  /* 0x00008f00306c7a23 */ /* 0x100fe200000108c7 */
[----:B------:R-:W-:Y:S01]  /*10120*/  FMNMX.FTZ R78, R203, R72, !PT ;  /* 0x00000048cb4e7209 */ /* 0x000fe20007810000 */
[----:B------:R-:W-:Y:S01]  /*10130*/  MUFU.EX2 R116, R116 ;  /* 0x0000007400747308 */ /* 0x000fe20000000800 */
        /* <DEDUP_REMOVED lines=12> */
[----:B------:R-:W-:Y:S01]  /*10200*/  FFMA.FTZ R191, R3, c[0x0][0x23c], -R199 ;  /* 0x00008f0003bf7a23 */ /* 0x000fe200000108c7 */
[----:B-1----:R-:W-:Y:S01]  /*10210*/  FMNMX.FTZ R3, R75, R77, !PT ;  /* 0x0000004d4b037209 */ /* 0x002fe20007810000 */
[----:B------:R-:W-:Y:S01]  /*10220*/  IMAD.MOV.U32 R75, RZ, RZ, R91 ;  /* 0x000000ffff4b7224 */ /* 0x000fe200078e005b */
[----:B------:R-:W-:Y:S01]  /*10230*/  FMNMX.FTZ R78, R192, R78, !PT ;  /* 0x0000004ec04e7209 */ /* 0x000fe20007810000 */
[----:B------:R-:W-:Y:S01]  /*10240*/  IMAD.MOV.U32 R77, RZ, RZ, R79 ;  /* 0x000000ffff4d7224 */ /* 0x000fe200078e004f */
[C---:B------:R-:W-:Y:S01]  /*10250*/  FSETP.NEU.FTZ.AND P2, PT, R3.reuse, -INF , PT ;  /* 0xff8000000300780b */ /* 0x040fe20003f5d000 */
[----:B------:R-:W-:Y:S01]  /*10260*/  FMUL.FTZ R198, R3, c[0x0][0x23c] ;  /* 0x00008f0003c67a20 */ /* 0x000fe20000410000 */
[----:B------:R-:W-:Y:S01]  /*10270*/  MUFU.EX2 R191, R191 ;  /* 0x000000bf00bf7308 */ /* 0x000fe20000000800 */
[----:B------:R-:W-:Y:S01]  /*10280*/  FFMA.FTZ R185, R0, c[0x0][0x23c], -R199 ;  /* 0x00008f0000b97a23 */ /* 0x000fe200000108c7 */
[----:B------:R-:W-:Y:S01]  /*10290*/  FMNMX.FTZ R0, R195, R78, !PT ;  /* 0x0000004ec3007209 */ /* 0x000fe20007810000 */
[----:B------:R-:W-:Y:S01]  /*102a0*/  IMAD.MOV.U32 R78, RZ, RZ, R197 ;  /* 0x000000ffff4e7224 */ /* 0x000fe200078e00c5 */
[----:B------:R-:W-:Y:S01]  /*102b0*/  FSEL R198, R198, RZ, P2 ;  /* 0x000000ffc6c67208 */ /* 0x000fe20001000000 */
[--C-:B------:R-:W-:Y:S01]  /*102c0*/  FFMA.FTZ R181, R175, c[0x0][0x23c], -R199.reuse ;  /* 0x00008f00afb57a23 */ /* 0x100fe200000108c7 */
[----:B------:R-:W-:Y:S01]  /*102d0*/  FMNMX.FTZ R0, R41, R0, !PT ;  /* 0x0000000029007209 */ /* 0x000fe20007810000 */
[----:B------:R-:W-:Y:S01]  /*102e0*/  FFMA.FTZ R109, R37, c[0x0][0x23c], -R199 ;  /* 0x00008f00256d7a23 */ /* 0x000fe200000108c7 */
[----:B------:R-:W-:Y:S01]  /*102f0*/  FMNMX.FTZ R74, R190, R74, !PT ;  /* 0x0000004abe4a7209 */ /* 0x000fe20007810000 */
[--C-:B------:R-:W-:Y:S01]  /*10300*/  FFMA.FTZ R106, R50, c[0x0][0x23c], -R198.reuse ;  /* 0x00008f00326a7a23 */ /* 0x100fe200000108c6 */
[----:B------:R-:W-:Y:S01]  /*10310*/  MUFU.EX2 R185, R185 ;  /* 0x000000b900b97308 */ /* 0x000fe20000000800 */
[--C-:B------:R-:W-:Y:S01]  /*10320*/  FFMA.FTZ R100, R51, c[0x0][0x23c], -R198.reuse ;  /* 0x00008f0033647a23 */ /* 0x100fe200000108c6 */
[----:B------:R-:W-:Y:S01]  /*10330*/  FMNMX.FTZ R74, R193, R74, !PT ;  /* 0x0000004ac14a7209 */ /* 0x000fe20007810000 */
[----:B------:R-:W-:Y:S01]  /*10340*/  LDSM.16.MT88.4 R48, [R211+0x4000] ;  /* 0x00400000d330783b */ /* 0x000fe20000004200 */
[--C-:B------:R-:W-:Y:S02]  /*10350*/  FFMA.FTZ R94, R54, c[0x0][0x23c], -R198.reuse ;  /* 0x00008f00365e7a23 */ /* 0x100fe400000108c6 */
[--C-:B------:R-:W-:Y:S02]  /*10360*/  FFMA.FTZ R93, R55, c[0x0][0x23c], -R198.reuse ;  /* 0x00008f00375d7a23 */ /* 0x100fe400000108c6 */
[--C-:B------:R-:W-:Y:S02]  /*10370*/  FFMA.FTZ R170, R23, c[0x0][0x23c], -R198.reuse ;  /* 0x00008f0017aa7a23 */ /* 0x100fe400000108c6 */
[----:B------:R-:W-:Y:S01]  /*10380*/  MUFU.EX2 R181, R181 ;  /* 0x000000b500b57308 */ /* 0x000fe20000000800 */
[----:B------:R-:W-:Y:S01]  /*10390*/  IMAD.MOV.U32 R23, RZ, RZ, R75 ;  /* 0x000000ffff177224 */ /* 0x000fe200078e004b */
[----:B------:R-:W1:Y:S01]  /*103a0*/  SHFL.BFLY PT, R72, R74, 0x2, 0x1f ;  /* 0x0c401f004a487f89 */ /* 0x000e6200000e0000 */
[--C-:B------:R-:W-:Y:S02]  /*103b0*/  FFMA.FTZ R43, R43, c[0x0][0x23c], -R198.reuse ;  /* 0x00008f002b2b7a23 */ /* 0x100fe400000108c6 */
[--C-:B------:R-:W-:Y:S02]  /*103c0*/  FFMA.FTZ R42, R42, c[0x0][0x23c], -R198.reuse ;  /* 0x00008f002a2a7a23 */ /* 0x100fe400000108c6 */
[--C-:B------:R-:W-:Y:S02]  /*103d0*/  FFMA.FTZ R175, R171, c[0x0][0x23c], -R198.reuse ;  /* 0x00008f00abaf7a23 */ /* 0x100fe400000108c6 */
[----:B------:R-:W-:Y:S01]  /*103e0*/  FFMA.FTZ R171, R22, c[0x0][0x23c], -R198 ;  /* 0x00008f0016ab7a23 */ /* 0x000fe200000108c6 */
[----:B------:R-:W-:Y:S01]  /*103f0*/  MUFU.EX2 R180, R180 ;  /* 0x000000b400b47308 */ /* 0x000fe20000000800 */
[----:B------:R-:W-:Y:S02]  /*10400*/  IMAD.MOV.U32 R22, RZ, RZ, R78 ;  /* 0x000000ffff167224 */ /* 0x000fe400078e004e */
[--C-:B------:R-:W-:Y:S02]  /*10410*/  FFMA.FTZ R249, R249, c[0x0][0x23c], -R198.reuse ;  /* 0x00008f00f9f97a23 */ /* 0x100fe400000108c6 */
[--C-:B------:R-:W-:Y:S02]  /*10420*/  FFMA.FTZ R247, R247, c[0x0][0x23c], -R198.reuse ;  /* 0x00008f00f7f77a23 */ /* 0x100fe400000108c6 */
[--C-:B------:R-:W-:Y:S02]  /*10430*/  FFMA.FTZ R242, R242, c[0x0][0x23c], -R198.reuse ;  /* 0x00008f00f2f27a23 */ /* 0x100fe400000108c6 */
[--C-:B------:R-:W-:Y:S01]  /*10440*/  FFMA.FTZ R240, R240, c[0x0][0x23c], -R198.reuse ;  /* 0x00008f00f0f07a23 */ /* 0x100fe200000108c6 */
[----:B------:R-:W-:Y:S01]  /*10450*/  MUFU.EX2 R175, R175 ;  /* 0x000000af00af7308 */ /* 0x000fe20000000800 */
[--C-:B------:R-:W-:Y:S02]  /*10460*/  FFMA.FTZ R75, R69, c[0x0][0x23c], -R199.reuse ;  /* 0x00008f00454b7a23 */ /* 0x100fe400000108c7 */
[--C-:B------:R-:W-:Y:S02]  /*10470*/  FFMA.FTZ R69, R5, c[0x0][0x23c], -R198.reuse ;  /* 0x00008f0005457a23 */ /* 0x100fe400000108c6 */
[--C-:B------:R-:W-:Y:S01]  /*10480*/  FFMA.FTZ R107, R39, c[0x0][0x23c], -R198.reuse ;  /* 0x00008f00276b7a23 */ /* 0x100fe200000108c6 */
[----:B------:R-:W-:Y:S01]  /*10490*/  FSEL R39, R3, RZ, P2 ;  /* 0x000000ff03277208 */ /* 0x000fe20001000000 */
[----:B------:R-:W-:Y:S01]  /*104a0*/  FFMA.FTZ R115, R38, c[0x0][0x23c], -R198 ;  /* 0x00008f0026737a23 */ /* 0x000fe200000108c6 */
[----:B-1----:R-:W-:Y:S01]  /*104b0*/  FMNMX.FTZ R72, R74, R72, !PT ;  /* 0x000000484a487209 */ /* 0x002fe20007810000 */
[----:B------:R-:W-:Y:S01]  /*104c0*/  FFMA.FTZ R124, R32, c[0x0][0x23c], -R199 ;  /* 0x00008f00207c7a23 */ /* 0x000fe200000108c7 */
[----:B------:R-:W-:Y:S01]  /*104d0*/  MUFU.EX2 R171, R171 ;  /* 0x000000ab00ab7308 */ /* 0x000fe20000000800 */
[----:B------:R-:W-:Y:S02]  /*104e0*/  FADD.FTZ R39, -R39, R166 ;  /* 0x000000a627277221 */ /* 0x000fe40000010100 */
[----:B------:R-:W-:Y:S01]  /*104f0*/  IMAD.MOV.U32 R166, RZ, RZ, R23 ;  /* 0x000000ffffa67224 */ /* 0x000fe200078e0017 */
[----:B------:R-:W1:Y:S01]  /*10500*/  SHFL.BFLY PT, R74, R72, 0x1, 0x1f ;  /* 0x0c201f00484a7f89 */ /* 0x000e6200000e0000 */
[----:B------:R-:W-:Y:S02]  /*10510*/  FMUL.FTZ R39, R39, c[0x0][0x23c] ;  /* 0x00008f0027277a20 */ /* 0x000fe40000410000 */
[--C-:B------:R-:W-:Y:S02]  /*10520*/  FFMA.FTZ R122, R33, c[0x0][0x23c], -R199.reuse ;  /* 0x00008f00217a7a23 */ /* 0x100fe400000108c7 */
[--C-:B------:R-:W-:Y:S01]  /*10530*/  FFMA.FTZ R121, R34, c[0x0][0x23c], -R198.reuse ;  /* 0x00008f0022797a23 */ /* 0x100fe200000108c6 */
[----:B------:R-:W-:Y:S01]  /*10540*/  MUFU.EX2 R170, R170 ;  /* 0x000000aa00aa7308 */ /* 0x000fe20000000800 */
[--C-:B------:R-:W-:Y:S02]  /*10550*/  FFMA.FTZ R120, R35, c[0x0][0x23c], -R198.reuse ;  /* 0x00008f0023787a23 */ /* 0x100fe400000108c6 */
[--C-:B------:R-:W-:Y:S02]  /*10560*/  FFMA.FTZ R197, R4, c[0x0][0x23c], -R198.reuse ;  /* 0x00008f0004c57a23 */ /* 0x100fe400000108c6 */
[----:B------:R-:W2:Y:S01]  /*10570*/  SHFL.BFLY PT, R4, R0, 0x2, 0x1f ;  /* 0x0c401f0000047f89 */ /* 0x000ea200000e0000 */
[--C-:B------:R-:W-:Y:S02]  /*10580*/  FFMA.FTZ R183, R2, c[0x0][0x23c], -R198.reuse ;  /* 0x00008f0002b77a23 */ /* 0x100fe400000108c6 */
[----:B------:R-:W-:Y:S02]  /*10590*/  FFMA.FTZ R179, R172, c[0x0][0x23c], -R198 ;  /* 0x00008f00acb37a23 */ /* 0x000fe400000108c6 */
[----:B------:R-:W-:Y:S01]  /*105a0*/  MUFU.EX2 R197, R197 ;  /* 0x000000c500c57308 */ /* 0x000fe20000000800 */
[--C-:B------:R-:W-:Y:S02]  /*105b0*/  FFMA.FTZ R172, R169, c[0x0][0x23c], -R199.reuse ;  /* 0x00008f00a9ac7a23 */ /* 0x100fe400000108c7 */
[--C-:B------:R-:W-:Y:S02]  /*105c0*/  FFMA.FTZ R173, R173, c[0x0][0x23c], -R199.reuse ;  /* 0x00008f00adad7a23 */ /* 0x100fe400000108c7 */
[--C-:B------:R-:W-:Y:S02]  /*105d0*/  FFMA.FTZ R174, R174, c[0x0][0x23c], -R199.reuse ;  /* 0x00008f00aeae7a23 */ /* 0x100fe400000108c7 */
[--C-:B------:R-:W-:Y:S01]  /*105e0*/  FFMA.FTZ R168, R168, c[0x0][0x23c], -R199.reuse ;  /* 0x00008f00a8a87a23 */ /* 0x100fe200000108c7 */
[----:B-1----:R-:W-:Y:S01]  /*105f0*/  FMNMX.FTZ R2, R72, R74, !PT ;  /* 0x0000004a48027209 */ /* 0x002fe20007810000 */
[----:B------:R-:W-:Y:S01]  /*10600*/  IMAD.MOV.U32 R72, RZ, RZ, R90 ;  /* 0x000000ffff487224 */ /* 0x000fe200078e005a */
[----:B------:R-:W-:Y:S01]  /*10610*/  MUFU.EX2 R179, R179 ;  /* 0x000000b300b37308 */ /* 0x000fe20000000800 */
[----:B------:R-:W-:Y:S01]  /*10620*/  IMAD.MOV.U32 R74, RZ, RZ, R200 ;  /* 0x000000ffff4a7224 */ /* 0x000fe200078e00c8 */
[C---:B------:R-:W-:Y:S01]  /*10630*/  FSETP.NEU.FTZ.AND P1, PT, R2.reuse, -INF , PT ;  /* 0xff8000000200780b */ /* 0x040fe20003f3d000 */
[C---:B------:R-:W-:Y:S02]  /*10640*/  FMUL.FTZ R201, R2.reuse, c[0x0][0x23c] ;  /* 0x00008f0002c97a20 */ /* 0x040fe40000410000 */
[----:B------:R-:W-:Y:S01]  /*10650*/  IMAD.MOV.U32 R32, RZ, RZ, R72 ;  /* 0x000000ffff207224 */ /* 0x000fe200078e0048 */
[----:B------:R-:W-:Y:S01]  /*10660*/  FSEL R5, R2, RZ, P1 ;  /* 0x000000ff02057208 */ /* 0x000fe20000800000 */
[--C-:B------:R-:W-:Y:S01]  /*10670*/  FFMA.FTZ R72, R18, c[0x0][0x23c], -R199.reuse ;  /* 0x00008f0012487a23 */ /* 0x100fe200000108c7 */
[----:B------:R-:W-:Y:S01]  /*10680*/  FSEL R201, R201, RZ, P1 ;  /* 0x000000ffc9c97208 */ /* 0x000fe20000800000 */
[----:B------:R-:W-:Y:S01]  /*10690*/  FFMA.FTZ R90, R64, c[0x0][0x23c], -R199 ;  /* 0x00008f00405a7a23 */ /* 0x000fe200000108c7 */
[----:B------:R-:W-:Y:S01]  /*106a0*/  MUFU.EX2 R173, R173 ;  /* 0x000000ad00ad7308 */ /* 0x000fe20000000800 */
[----:B--2---:R-:W-:Y:S01]  /*106b0*/  FMNMX.FTZ R4, R0, R4, !PT ;  /* 0x0000000400047209 */ /* 0x004fe20007810000 */
[----:B------:R-:W-:Y:S02]  /*106c0*/  FADD.FTZ R5, -R5, R165 ;  /* 0x000000a505057221 */ /* 0x000fe40000010100 */
[----:B------:R-:W-:Y:S02]  /*106d0*/  FFMA.FTZ R92, R56, c[0x0][0x23c], -R201 ;  /* 0x00008f00385c7a23 */ /* 0x000fe400000108c9 */
[----:B------:R-:W-:Y:S01]  /*106e0*/  IMAD.MOV.U32 R56, RZ, RZ, R125 ;  /* 0x000000ffff387224 */ /* 0x000fe200078e007d */
[----:B------:R-:W1:Y:S01]  /*106f0*/  SHFL.BFLY PT, R0, R4, 0x1, 0x1f ;  /* 0x0c201f0004007f89 */ /* 0x000e6200000e0000 */
[----:B------:R-:W-:Y:S02]  /*10700*/  IMAD.MOV.U32 R125, RZ, RZ, R119 ;  /* 0x000000ffff7d7224 */ /* 0x000fe400078e0077 */
[----:B------:R-:W-:Y:S01]  /*10710*/  MUFU.EX2 R183, R183 ;  /* 0x000000b700b77308 */ /* 0x000fe20000000800 */
[----:B------:R-:W-:Y:S02]  /*10720*/  FFMA.FTZ R119, R52, c[0x0][0x23c], -R198 ;  /* 0x00008f0034777a23 */ /* 0x000fe400000108c6 */
[----:B------:R-:W-:Y:S02]  /*10730*/  FMUL.FTZ R5, R5, c[0x0][0x23c] ;  /* 0x00008f0005057a20 */ /* 0x000fe40000410000 */
[--C-:B------:R-:W-:Y:S02]  /*10740*/  FFMA.FTZ R118, R87, c[0x0][0x23c], -R201.reuse ;  /* 0x00008f0057767a23 */ /* 0x100fe400000108c9 */
[----:B------:R-:W-:Y:S02]  /*10750*/  FFMA.FTZ R87, R57, c[0x0][0x23c], -R201 ;  /* 0x00008f0039577a23 */ /* 0x000fe400000108c9 */
[----:B------:R-:W-:Y:S01]  /*10760*/  IMAD.MOV.U32 R57, RZ, RZ, R97 ;  /* 0x000000ffff397224 */ /* 0x000fe200078e0061 */
[----:B------:R-:W2:Y:S01]  /*10770*/  MUFU.EX2 R39, R39 ;  /* 0x0000002700277308 */ /* 0x000ea20000000800 */
[----:B------:R-:W-:Y:S02]  /*10780*/  FFMA.FTZ R97, R16, c[0x0][0x23c], -R199 ;  /* 0x00008f0010617a23 */ /* 0x000fe400000108c7 */
[--C-:B------:R-:W-:Y:S02]  /*10790*/  FFMA.FTZ R105, R24, c[0x0][0x23c], -R201.reuse ;  /* 0x00008f0018697a23 */ /* 0x100fe400000108c9 */
[--C-:B------:R-:W-:Y:S02]  /*107a0*/  FFMA.FTZ R182, R176, c[0x0][0x23c], -R201.reuse ;  /* 0x00008f00b0b67a23 */ /* 0x100fe400000108c9 */
[--C-:B------:R-:W-:Y:S01]  /*107b0*/  FFMA.FTZ R113, R40, c[0x0][0x23c], -R201.reuse ;  /* 0x00008f0028717a23 */ /* 0x100fe200000108c9 */
[----:B------:R-:W-:Y:S01]  /*107c0*/  FSEL R40, R36, RZ, P3 ;  /* 0x000000ff24287208 */ /* 0x000fe20001800000 */
[----:B------:R-:W-:Y:S01]  /*107d0*/  FFMA.FTZ R188, R178, c[0x0][0x23c], -R201 ;  /* 0x00008f00b2bc7a23 */ /* 0x000fe200000108c9 */
[----:B------:R-:W3:Y:S01]  /*107e0*/  MUFU.EX2 R38, R5 ;  /* 0x0000000500267308 */ /* 0x000ee20000000800 */
[----:B-1----:R-:W-:Y:S01]  /*107f0*/  FMNMX.FTZ R0, R4, R0, !PT ;  /* 0x0000000004007209 */ /* 0x002fe20007810000 */
[----:B------:R-:W-:Y:S02]  /*10800*/  IMAD.MOV.U32 R4, RZ, RZ, R88 ;  /* 0x000000ffff047224 */ /* 0x000fe400078e0058 */
[----:B------:R-:W-:Y:S01]  /*10810*/  FADD.FTZ R40, -R40, R167 ;  /* 0x000000a728287221 */ /* 0x000fe20000010100 */
[C---:B------:R-:W-:Y:S01]  /*10820*/  FSETP.NEU.FTZ.AND P0, PT, R0.reuse, -INF , PT ;  /* 0xff8000000000780b */ /* 0x040fe20003f1d000 */
[----:B------:R-:W-:Y:S02]  /*10830*/  IMAD.MOV.U32 R167, RZ, RZ, R22 ;  /* 0x000000ffffa77224 */ /* 0x000fe400078e0016 */
[----:B------:R-:W1:Y:S01]  /*10840*/  LDSM.16.MT88.4 R20, [R212+0x4000] ;  /* 0x00400000d414783b */ /* 0x000e620000004200 */
[----:B------:R-:W-:Y:S01]  /*10850*/  FMUL.FTZ R200, R0, c[0x0][0x23c] ;  /* 0x00008f0000c87a20 */ /* 0x000fe20000410000 */
[----:B------:R-:W-:Y:S01]  /*10860*/  MUFU.EX2 R182, R182 ;  /* 0x000000b600b67308 */ /* 0x000fe20000000800 */
[----:B------:R-:W-:Y:S02]  /*10870*/  FMUL.FTZ R40, R40, c[0x0][0x23c] ;  /* 0x00008f0028287a20 */ /* 0x000fe40000410000 */
[----:B------:R-:W-:Y:S01]  /*10880*/  FFMA.FTZ R178, R177, c[0x0][0x23c], -R201 ;  /* 0x00008f00b1b27a23 */ /* 0x000fe200000108c9 */
[----:B------:R-:W-:Y:S01]  /*10890*/  FSEL R200, R200, RZ, P0 ;  /* 0x000000ffc8c87208 */ /* 0x000fe20000000000 */
[C---:B--2---:R-:W-:Y:S02]  /*108a0*/  FMUL.FTZ R18, R39.reuse, R150 ;  /* 0x0000009627127220 */ /* 0x044fe40000410000 */
[----:B------:R-:W-:Y:S02]  /*108b0*/  FMUL.FTZ R19, R39, R151 ;  /* 0x0000009727137220 */ /* 0x000fe40000410000 */
[--C-:B------:R-:W-:Y:S01]  /*108c0*/  FFMA.FTZ R177, R85, c[0x0][0x23c], -R200.reuse ;  /* 0x00008f0055b17a23 */ /* 0x100fe200000108c8 */
[----:B------:R-:W2:Y:S01]  /*108d0*/  MUFU.EX2 R40, R40 ;  /* 0x0000002800287308 */ /* 0x000ea20000000800 */
[--C-:B------:R-:W-:Y:S02]  /*108e0*/  FFMA.FTZ R85, R59, c[0x0][0x23c], -R200.reuse ;  /* 0x00008f003b557a23 */ /* 0x100fe400000108c8 */
[--C-:B------:R-:W-:Y:S02]  /*108f0*/  FFMA.FTZ R91, R58, c[0x0][0x23c], -R200.reuse ;  /* 0x00008f003a5b7a23 */ /* 0x100fe400000108c8 */
[----:B------:R-:W-:Y:S02]  /*10900*/  IMAD.MOV.U32 R58, RZ, RZ, R89 ;  /* 0x000000ffff3a7224 */ /* 0x000fe400078e0059 */
[--C-:B------:R-:W-:Y:S02]  /*10910*/  FFMA.FTZ R89, R17, c[0x0][0x23c], -R199.reuse ;  /* 0x00008f0011597a23 */ /* 0x100fe400000108c7 */
[----:B---3--:R-:W-:Y:S01]  /*10920*/  FMUL.FTZ R24, R38, R140 ;  /* 0x0000008c26187220 */ /* 0x008fe20000410000 */
[----:B------:R-:W-:Y:S01]  /*10930*/  MUFU.EX2 R188, R188 ;  /* 0x000000bc00bc7308 */ /* 0x000fe20000000800 */
[----:B------:R-:W-:Y:S02]  /*10940*/  FFMA.FTZ R140, R58, c[0x0][0x23c], -R199 ;  /* 0x00008f003a8c7a23 */ /* 0x000fe400000108c7 */
[--C-:B------:R-:W-:Y:S02]  /*10950*/  FFMA.FTZ R176, R84, c[0x0][0x23c], -R200.reuse ;  /* 0x00008f0054b07a23 */ /* 0x100fe400000108c8 */
[--C-:B------:R-:W-:Y:S02]  /*10960*/  FFMA.FTZ R84, R62, c[0x0][0x23c], -R200.reuse ;  /* 0x00008f003e547a23 */ /* 0x100fe400000108c8 */
[----:B------:R-:W-:Y:S02]  /*10970*/  IMAD.MOV.U32 R62, RZ, RZ, R77 ;  /* 0x000000ffff3e7224 */ /* 0x000fe400078e004d */
[----:B------:R-:W-:Y:S01]  /*10980*/  FFMA.FTZ R77, R63, c[0x0][0x23c], -R200 ;  /* 0x00008f003f4d7a23 */ /* 0x000fe200000108c8 */
[----:B------:R-:W3:Y:S01]  /*10990*/  MUFU.EX2 R178, R178 ;  /* 0x000000b200b27308 */ /* 0x000ee20000000800 */
[----:B------:R-:W-:Y:S02]  /*109a0*/  IMAD.MOV.U32 R63, RZ, RZ, R4 ;  /* 0x000000ffff3f7224 */ /* 0x000fe400078e0004 */
[----:B------:R-:W-:Y:S02]  /*109b0*/  IMAD.MOV.U32 R4, RZ, RZ, R74 ;  /* 0x000000ffff047224 */ /* 0x000fe400078e004a */
[C---:B--2---:R-:W-:Y:S02]  /*109c0*/  FMUL.FTZ R16, R40.reuse, R148 ;  /* 0x0000009428107220 */ /* 0x044fe40000410000 */
[----:B------:R-:W-:Y:S02]  /*109d0*/  FMUL.FTZ R17, R40, R149 ;  /* 0x0000009528117220 */ /* 0x000fe40000410000 */
[----:B------:R-:W-:Y:S01]  /*109e0*/  LDSM.16.MT88.4 R148, [R212+0x5c00] ;  /* 0x005c0000d494783b */ /* 0x000fe20000004200 */
[----:B------:R-:W-:Y:S01]  /*109f0*/  MUFU.EX2 R177, R177 ;  /* 0x000000b100b17308 */ /* 0x000fe20000000800 */
[----:B------:R-:W-:Y:S01]  /*10a00*/  IMAD.MOV.U32 R165, RZ, RZ, R4 ;  /* 0x000000ffffa57224 */ /* 0x000fe200078e0004 */
[----:B------:R-:W-:Y:S01]  /*10a10*/  FSEL R4, R0, RZ, P0 ;  /* 0x000000ff00047208 */ /* 0x000fe20000000000 */
[----:B------:R-:W-:Y:S01]  /*10a20*/  FMUL.FTZ R5, R40, R161 ;  /* 0x000000a128057220 */ /* 0x000fe20000410000 */
[----:B------:R-:W-:Y:S01]  /*10a30*/  PLOP3.LUT P0, PT, PT, PT, UP0, 0x80, 0x0 ;  /* 0x000000000000781c */ /* 0x000fe20003f0f008 */
[----:B------:R-:W-:Y:S02]  /*10a40*/  IMAD.MOV.U32 R161, RZ, RZ, R57 ;  /* 0x000000ffffa17224 */ /* 0x000fe400078e0039 */
[--C-:B------:R-:W-:Y:S02]  /*10a50*/  FFMA.FTZ R196, R80, c[0x0][0x23c], -R200.reuse ;  /* 0x00008f0050c47a23 */ /* 0x100fe400000108c8 */
[--C-:B------:R-:W-:Y:S01]  /*10a60*/  FFMA.FTZ R187, R81, c[0x0][0x23c], -R200.reuse ;  /* 0x00008f0051bb7a23 */ /* 0x100fe200000108c8 */
[----:B------:R-:W2:Y:S01]  /*10a70*/  MUFU.EX2 R176, R176 ;  /* 0x000000b000b07308 */ /* 0x000ea20000000800 */
[--C-:B------:R-:W-:Y:S01]  /*10a80*/  FFMA.FTZ R101, R46, c[0x0][0x23c], -R200.reuse ;  /* 0x00008f002e657a23 */ /* 0x100fe200000108c8 */
[----:B------:R-:W-:Y:S01]  /*10a90*/  F2FP.PACK_AB R46, R173, R181 ;  /* 0x000000b5ad2e723e */ /* 0x000fe200000000ff */
[--C-:B------:R-:W-:Y:S01]  /*10aa0*/  FFMA.FTZ R98, R47, c[0x0][0x23c], -R200.reuse ;  /* 0x00008f002f627a23 */ /* 0x100fe200000108c8 */
[----:B------:R-:W-:Y:S01]  /*10ab0*/  F2FP.PACK_AB R47, R175, R183 ;  /* 0x000000b7af2f723e */ /* 0x000fe200000000ff */
[--C-:B------:R-:W-:Y:S01]  /*10ac0*/  FFMA.FTZ R64, R11, c[0x0][0x23c], -R200.reuse ;  /* 0x00008f000b407a23 */ /* 0x100fe200000108c8 */
[----:B---3--:R-:W-:Y:S01]  /*10ad0*/  F2FP.PACK_AB R34, R178, R188 ;  /* 0x000000bcb222723e */ /* 0x008fe200000000ff */
[--C-:B------:R-:W-:Y:S02]  /*10ae0*/  FFMA.FTZ R111, R15, c[0x0][0x23c], -R200.reuse ;  /* 0x00008f000f6f7a23 */ /* 0x100fe400000108c8 */
[--C-:B------:R-:W-:Y:S01]  /*10af0*/  FFMA.FTZ R103, R14, c[0x0][0x23c], -R200.reuse ;  /* 0x00008f000e677a23 */ /* 0x100fe200000108c8 */
[----:B------:R-:W-:Y:S01]  /*10b00*/  MUFU.EX2 R196, R196 ;  /* 0x000000c400c47308 */ /* 0x000fe20000000800 */
[--C-:B------:R-:W-:Y:S02]  /*10b10*/  FFMA.FTZ R126, R26, c[0x0][0x23c], -R200.reuse ;  /* 0x00008f001a7e7a23 */ /* 0x100fe400000108c8 */
[--C-:B------:R-:W-:Y:S02]  /*10b20*/  FFMA.FTZ R123, R27, c[0x0][0x23c], -R200.reuse ;  /* 0x00008f001b7b7a23 */ /* 0x100fe400000108c8 */
[--C-:B------:R-:W-:Y:S02]  /*10b30*/  FFMA.FTZ R117, R30, c[0x0][0x23c], -R200.reuse ;  /* 0x00008f001e757a23 */ /* 0x100fe400000108c8 */
[--C-:B------:R-:W-:Y:S02]  /*10b40*/  FFMA.FTZ R112, R31, c[0x0][0x23c], -R200.reuse ;  /* 0x00008f001f707a23 */ /* 0x100fe400000108c8 */
[----:B------:R-:W-:Y:S01]  /*10b50*/  FFMA.FTZ R167, R167, c[0x0][0x23c], -R199 ;  /* 0x00008f00a7a77a23 */ /* 0x000fe200000108c7 */
[----:B------:R-:W3:Y:S01]  /*10b60*/  MUFU.EX2 R187, R187 ;  /* 0x000000bb00bb7308 */ /* 0x000ee20000000800 */
[--C-:B------:R-:W-:Y:S02]  /*10b70*/  FFMA.FTZ R243, R243, c[0x0][0x23c], -R200.reuse ;  /* 0x00008f00f3f37a23 */ /* 0x100fe400000108c8 */
[--C-:B------:R-:W-:Y:S01]  /*10b80*/  FFMA.FTZ R203, R203, c[0x0][0x23c], -R200.reuse ;  /* 0x00008f00cbcb7a23 */ /* 0x100fe200000108c8 */
[----:B--2---:R-:W-:Y:S01]  /*10b90*/  F2FP.PACK_AB R35, R176, R177 ;  /* 0x000000b1b023723e */ /* 0x004fe200000000ff */
[--C-:B------:R-:W-:Y:S02]  /*10ba0*/  FFMA.FTZ R241, R241, c[0x0][0x23c], -R200.reuse ;  /* 0x00008f00f1f17a23 */ /* 0x100fe400000108c8 */
[--C-:B------:R-:W-:Y:S02]  /*10bb0*/  FFMA.FTZ R202, R202, c[0x0][0x23c], -R200.reuse ;  /* 0x00008f00caca7a23 */ /* 0x100fe400000108c8 */
[--C-:B------:R-:W-:Y:S01]  /*10bc0*/  FFMA.FTZ R189, R189, c[0x0][0x23c], -R200.reuse ;  /* 0x00008f00bdbd7a23 */ /* 0x100fe200000108c8 */
[----:B------:R-:W-:Y:S01]  /*10bd0*/  MUFU.EX2 R172, R172 ;  /* 0x000000ac00ac7308 */ /* 0x000fe20000000800 */
[--C-:B------:R-:W-:Y:S02]  /*10be0*/  FFMA.FTZ R192, R192, c[0x0][0x23c], -R200.reuse ;  /* 0x00008f00c0c07a23 */ /* 0x100fe400000108c8 */
[----:B------:R-:W-:Y:S02]  /*10bf0*/  FFMA.FTZ R195, R195, c[0x0][0x23c], -R200 ;  /* 0x00008f00c3c37a23 */ /* 0x000fe400000108c8 */
[----:B------:R-:W-:Y:S02]  /*10c00*/  FADD.FTZ R4, -R4, R164 ;  /* 0x000000a404047221 */ /* 0x000fe40000010100 */
[----:B------:R-:W-:Y:S02]  /*10c10*/  IMAD.MOV.U32 R164, RZ, RZ, R32 ;  /* 0x000000ffffa47224 */ /* 0x000fe400078e0020 */
[----:B------:R-:W-:Y:S01]  /*10c20*/  FMUL.FTZ R4, R4, c[0x0][0x23c] ;  /* 0x00008f0004047a20 */ /* 0x000fe20000410000 */
[----:B------:R-:W-:Y:S01]  /*10c30*/  MUFU.EX2 R124, R124 ;  /* 0x0000007c007c7308 */ /* 0x000fe20000000800 */
[----:B------:R-:W-:Y:S01]  /*10c40*/  FFMA.FTZ R104, R44, c[0x0][0x23c], -R201 ;  /* 0x00008f002c687a23 */ /* 0x000fe200000108c9 */
[----:B------:R-:W-:Y:S01]  /*10c50*/  F2FP.PACK_AB R44, R185, R191 ;  /* 0x000000bfb92c723e */ /* 0x000fe200000000ff */
[----:B------:R-:W-:Y:S01]  /*10c60*/  FFMA.FTZ R191, R40, R239, R191 ;  /* 0x000000ef28bf7223 */ /* 0x000fe200000100bf */
[----:B---3--:R-:W-:Y:S01]  /*10c70*/  F2FP.PACK_AB R33, R187, R196 ;  /* 0x000000c4bb21723e */ /* 0x008fe200000000ff */
[----:B------:R-:W-:Y:S01]  /*10c80*/  FFMA.FTZ R99, R45, c[0x0][0x23c], -R201 ;  /* 0x00008f002d637a23 */ /* 0x000fe200000108c9 */
[----:B------:R-:W-:Y:S01]  /*10c90*/  F2FP.PACK_AB R45, R179, R197 ;  /* 0x000000c5b32d723e */ /* 0x000fe200000000ff */
[--C-:B------:R-:W-:Y:S02]  /*10ca0*/  FFMA.FTZ R80, R70, c[0x0][0x23c], -R198.reuse ;  /* 0x00008f0046507a23 */ /* 0x100fe400000108c6 */
[----:B------:R-:W-:Y:S01]  /*10cb0*/  FFMA.FTZ R70, R6, c[0x0][0x23c], -R198 ;  /* 0x00008f0006467a23 */ /* 0x000fe200000108c6 */
[----:B------:R2:W3:Y:S01]  /*10cc0*/  MUFU.EX2 R37, R4 ;  /* 0x0000000400257308 */ /* 0x0004e20000000800 */
[----:B------:R-:W-:Y:S02]  /*10cd0*/  FMUL.FTZ R6, R39, R162 ;  /* 0x000000a227067220 */ /* 0x000fe40000410000 */
[----:B------:R-:W-:Y:S02]  /*10ce0*/  IMAD.MOV.U32 R162, RZ, RZ, R56 ;  /* 0x000000ffffa27224 */ /* 0x000fe400078e0038 */
[----:B------:R-:W-:Y:S01]  /*10cf0*/  LDSM.16.MT88.4 R56, [R211+0x4400] ;  /* 0x00440000d338783b */ /* 0x000fe20000004200 */
[--C-:B------:R-:W-:Y:S02]  /*10d00*/  FFMA.FTZ R74, R71, c[0x0][0x23c], -R198.reuse ;  /* 0x00008f00474a7a23 */ /* 0x100fe400000108c6 */
[----:B------:R-:W-:Y:S02]  /*10d10*/  FFMA.FTZ R71, R7, c[0x0][0x23c], -R199 ;  /* 0x00008f0007477a23 */ /* 0x000fe400000108c7 */
[----:B------:R-:W-:Y:S01]  /*10d20*/  MUFU.EX2 R122, R122 ;  /* 0x0000007a007a7308 */ /* 0x000fe20000000800 */
[----:B------:R-:W-:Y:S02]  /*10d30*/  FMUL.FTZ R7, R39, R163 ;  /* 0x000000a327077220 */ /* 0x000fe40000410000 */
[----:B------:R-:W-:Y:S02]  /*10d40*/  FFMA.FTZ R169, R82, c[0x0][0x23c], -R201 ;  /* 0x00008f0052a97a23 */ /* 0x000fe400000108c9 */
[----:B------:R-:W-:Y:S02]  /*10d50*/  FFMA.FTZ R81, R67, c[0x0][0x23c], -R198 ;  /* 0x00008f0043517a23 */ /* 0x000fe400000108c6 */
[----:B------:R-:W-:Y:S02]  /*10d60*/  FFMA.FTZ R82, R68, c[0x0][0x23c], -R199 ;  /* 0x00008f0044527a23 */ /* 0x000fe400000108c7 */
[--C-:B------:R-:W-:Y:S01]  /*10d70*/  FFMA.FTZ R68, R73, c[0x0][0x23c], -R201.reuse ;  /* 0x00008f0049447a23 */ /* 0x100fe200000108c9 */
[----:B------:R-:W-:Y:S01]  /*10d80*/  MUFU.EX2 R121, R121 ;  /* 0x0000007900797308 */ /* 0x000fe20000000800 */
[----:B------:R-:W-:Y:S02]  /*10d90*/  FFMA.FTZ R73, R10, c[0x0][0x23c], -R200 ;  /* 0x00008f000a497a23 */ /* 0x000fe400000108c8 */
[--C-:B------:R-:W-:Y:S02]  /*10da0*/  FFMA.FTZ R67, R76, c[0x0][0x23c], -R201.reuse ;  /* 0x00008f004c437a23 */ /* 0x100fe400000108c9 */
[----:B--2---:R-:W-:Y:S02]  /*10db0*/  FMUL.FTZ R4, R40, R160 ;  /* 0x000000a028047220 */ /* 0x004fe40000410000 */
[----:B---3--:R-:W-:Y:S02]  /*10dc0*/  FMUL.FTZ R27, R37, R143 ;  /* 0x0000008f251b7220 */ /* 0x008fe40000410000 */
[--C-:B------:R-:W-:Y:S01]  /*10dd0*/  FFMA.FTZ R143, R61, c[0x0][0x23c], -R201.reuse ;  /* 0x00008f003d8f7a23 */ /* 0x100fe200000108c9 */
[----:B------:R-:W-:Y:S01]  /*10de0*/  MUFU.EX2 R120, R120 ;  /* 0x0000007800787308 */ /* 0x000fe20000000800 */
[----:B------:R-:W-:Y:S01]  /*10df0*/  IMAD.MOV.U32 R160, RZ, RZ, R110 ;  /* 0x000000ffffa07224 */ /* 0x000fe200078e006e */
[-C--:B-1----:R-:W-:Y:S01]  /*10e00*/  HMMA.16816.F32 R4, R44, R20.reuse, R4 ;  /* 0x000000142c04723c */ /* 0x082fe20000001804 */
[----:B------:R-:W-:Y:S02]  /*10e10*/  FFMA.FTZ R110, R53, c[0x0][0x23c], -R198 ;  /* 0x00008f00356e7a23 */ /* 0x000fe400000108c6 */
[----:B------:R-:W1:Y:S01]  /*10e20*/  LDSM.16.MT88.4 R52, [R212+0x4400] ;  /* 0x00440000d434783b */ /* 0x000e620000004200 */
[----:B------:R-:W-:Y:S02]  /*10e30*/  FFMA.FTZ R76, R8, c[0x0][0x23c], -R200 ;  /* 0x00008f00084c7a23 */ /* 0x000fe400000108c8 */
[----:B------:R-:W-:Y:S02]  /*10e40*/  FMUL.FTZ R8, R38, R156 ;  /* 0x0000009c26087220 */ /* 0x000fe40000410000 */
[----:B------:R-:W-:Y:S01]  /*10e50*/  MUFU.EX2 R169, R169 ;  /* 0x000000a900a97308 */ /* 0x000fe20000000800 */
[C---:B------:R-:W-:Y:S03]  /*10e60*/  FMUL.FTZ R10, R37.reuse, R158 ;  /* 0x0000009e250a7220 */ /* 0x040fe60000410000 */
[C---:B------:R-:W-:Y:S02]  /*10e70*/  FMUL.FTZ R11, R37.reuse, R159 ;  /* 0x0000009f250b7220 */ /* 0x040fe40000410000 */
[C---:B------:R-:W-:Y:S02]  /*10e80*/  FMUL.FTZ R14, R37.reuse, R154 ;  /* 0x0000009a250e7220 */ /* 0x040fe40000410000 */
[C---:B------:R-:W-:Y:S02]  /*10e90*/  FMUL.FTZ R15, R37.reuse, R155 ;  /* 0x0000009b250f7220 */ /* 0x040fe40000410000 */
[----:B------:R-:W-:Y:S01]  /*10ea0*/  MUFU.EX2 R118, R118 ;  /* 0x0000007600767308 */ /* 0x000fe20000000800 */
[----:B------:R-:W-:Y:S02]  /*10eb0*/  FMUL.FTZ R26, R37, R142 ;  /* 0x0000008e251a7220 */ /* 0x000fe40000410000 */
[----:B------:R-:W-:Y:S02]  /*10ec0*/  FFMA.FTZ R142, R165, c[0x0][0x23c], -R198 ;  /* 0x00008f00a58e7a23 */ /* 0x000fe400000108c6 */
[----:B------:R-:W-:Y:S02]  /*10ed0*/  IMAD.MOV.U32 R165, RZ, RZ, R62 ;  /* 0x000000ffffa57224 */ /* 0x000fe400078e003e */
[C---:B------:R-:W-:Y:S02]  /*10ee0*/  FMUL.FTZ R30, R37.reuse, R138 ;  /* 0x0000008a251e7220 */ /* 0x040fe40000410000 */
[----:B------:R-:W-:Y:S01]  /*10ef0*/  FMUL.FTZ R31, R37, R139 ;  /* 0x0000008b251f7220 */ /* 0x000fe20000410000 */
[----:B------:R-:W-:Y:S01]  /*10f00*/  MUFU.EX2 R126, R126 ;  /* 0x0000007e007e7308 */ /* 0x000fe20000000800 */
[----:B------:R-:W-:Y:S02]  /*10f10*/  FFMA.FTZ R165, R165, c[0x0][0x23c], -R200 ;  /* 0x00008f00a5a57a23 */ /* 0x000fe400000108c8 */
[--C-:B------:R-:W-:Y:S02]  /*10f20*/  FFMA.FTZ R88, R66, c[0x0][0x23c], -R198.reuse ;  /* 0x00008f0042587a23 */ /* 0x100fe400000108c6 */
[--C-:B------:R-:W-:Y:S02]  /*10f30*/  FFMA.FTZ R78, R12, c[0x0][0x23c], -R201.reuse ;  /* 0x00008f000c4e7a23 */ /* 0x100fe400000108c9 */
[C---:B------:R-:W-:Y:S02]  /*10f40*/  FMUL.FTZ R12, R38.reuse, R152 ;  /* 0x00000098260c7220 */ /* 0x040fe40000410000 */
[--C-:B------:R-:W-:Y:S01]  /*10f50*/  FFMA.FTZ R66, R13, c[0x0][0x23c], -R201.reuse ;  /* 0x00008f000d427a23 */ /* 0x100fe200000108c9 */
[----:B------:R-:W-:Y:S01]  /*10f60*/  MUFU.EX2 R123, R123 ;  /* 0x0000007b007b7308 */ /* 0x000fe20000000800 */
[C---:B------:R-:W-:Y:S02]  /*10f70*/  FMUL.FTZ R13, R38.reuse, R153 ;  /* 0x00000099260d7220 */ /* 0x040fe40000410000 */
[--C-:B------:R-:W-:Y:S02]  /*10f80*/  FFMA.FTZ R127, R25, c[0x0][0x23c], -R201.reuse ;  /* 0x00008f00197f7a23 */ /* 0x100fe400000108c9 */
[----:B------:R-:W-:Y:S02]  /*10f90*/  FMUL.FTZ R25, R38, R141 ;  /* 0x0000008d26197220 */ /* 0x000fe40000410000 */
[--C-:B------:R-:W-:Y:S02]  /*10fa0*/  FFMA.FTZ R114, R86, c[0x0][0x23c], -R201.reuse ;  /* 0x00008f0056727a23 */ /* 0x100fe400000108c9 */
[--C-:B------:R-:W-:Y:S01]  /*10fb0*/  FFMA.FTZ R86, R29, c[0x0][0x23c], -R201.reuse ;  /* 0x00008f001d567a23 */ /* 0x100fe200000108c9 */
[----:B------:R-:W-:Y:S01]  /*10fc0*/  MUFU.EX2 R127, R127 ;  /* 0x0000007f007f7308 */ /* 0x000fe20000000800 */
[----:B------:R-:W-:Y:S02]  /*10fd0*/  FMUL.FTZ R29, R38, R137 ;  /* 0x00000089261d7220 */ /* 0x000fe40000410000 */
[----:B------:R-:W-:Y:S02]  /*10fe0*/  FFMA.FTZ R79, R28, c[0x0][0x23c], -R201 ;  /* 0x00008f001c4f7a23 */ /* 0x000fe400000108c9 */
[----:B------:R-:W-:Y:S02]  /*10ff0*/  FMUL.FTZ R28, R38, R136 ;  /* 0x00000088261c7220 */ /* 0x000fe40000410000 */
[----:B------:R-:W-:Y:S02]  /*11000*/  FFMA.FTZ R141, R160, c[0x0][0x23c], -R198 ;  /* 0x00008f00a08d7a23 */ /* 0x000fe400000108c6 */
[----:B------:R-:W-:Y:S01]  /*11010*/  IMAD.MOV.U32 R160, RZ, RZ, R164 ;  /* 0x000000ffffa07224 */ /* 0x000fe200078e00a4 */
[----:B------:R-:W-:Y:S01]  /*11020*/  MUFU.EX2 R114, R114 ;  /* 0x0000007200727308 */ /* 0x000fe20000000800 */
[----:B------:R-:W-:Y:S02]  /*11030*/  IMAD.MOV.U32 R164, RZ, RZ, R166 ;  /* 0x000000ffffa47224 */ /* 0x000fe400078e00a6 */
[----:B------:R-:W-:Y:S02]  /*11040*/  IMAD.MOV.U32 R166, RZ, RZ, R63 ;  /* 0x000000ffffa67224 */ /* 0x000fe400078e003f */
[--C-:B------:R-:W-:Y:S02]  /*11050*/  FFMA.FTZ R164, R164, c[0x0][0x23c], -R200.reuse ;  /* 0x00008f00a4a47a23 */ /* 0x100fe400000108c8 */
[--C-:B------:R-:W-:Y:S02]  /*11060*/  FFMA.FTZ R166, R166, c[0x0][0x23c], -R200.reuse ;  /* 0x00008f00a6a67a23 */ /* 0x100fe400000108c8 */
[----:B------:R-:W-:Y:S01]  /*11070*/  FFMA.FTZ R194, R83, c[0x0][0x23c], -R201 ;  /* 0x00008f0053c27a23 */ /* 0x000fe200000108c9 */
[----:B------:R-:W-:Y:S01]  /*11080*/  MUFU.EX2 R117, R117 ;  /* 0x0000007500757308 */ /* 0x000fe20000000800 */
[--C-:B------:R-:W-:Y:S02]  /*11090*/  FFMA.FTZ R83, R65, c[0x0][0x23c], -R199.reuse ;  /* 0x00008f0041537a23 */ /* 0x100fe400000108c7 */
[----:B------:R-:W-:Y:S02]  /*110a0*/  FFMA.FTZ R65, R9, c[0x0][0x23c], -R200 ;  /* 0x00008f0009417a23 */ /* 0x000fe400000108c8 */
[----:B------:R-:W-:Y:S02]  /*110b0*/  FMUL.FTZ R9, R38, R157 ;  /* 0x0000009d26097220 */ /* 0x000fe40000410000 */
[----:B------:R-:W-:Y:S02]  /*110c0*/  FFMA.FTZ R125, R125, c[0x0][0x23c], -R199 ;  /* 0x00008f007d7d7a23 */ /* 0x000fe400000108c7 */
[--C-:B------:R-:W-:Y:S01]  /*110d0*/  FFMA.FTZ R252, R252, c[0x0][0x23c], -R201.reuse ;  /* 0x00008f00fcfc7a23 */ /* 0x100fe200000108c9 */
[----:B------:R-:W2:Y:S01]  /*110e0*/  MUFU.EX2 R194, R194 ;  /* 0x000000c200c27308 */ /* 0x000ea20000000800 */
[--C-:B------:R-:W-:Y:S02]  /*110f0*/  FFMA.FTZ R251, R251, c[0x0][0x23c], -R201.reuse ;  /* 0x00008f00fbfb7a23 */ /* 0x100fe400000108c9 */
[--C-:B------:R-:W-:Y:S02]  /*11100*/  FFMA.FTZ R250, R250, c[0x0][0x23c], -R201.reuse ;  /* 0x00008f00fafa7a23 */ /* 0x100fe400000108c9 */
[----:B------:R-:W-:Y:S02]  /*11110*/  FFMA.FTZ R246, R246, c[0x0][0x23c], -R201 ;  /* 0x00008f00f6f67a23 */ /* 0x000fe400000108c9 */
[----:B------:R-:W-:Y:S02]  /*11120*/  FFMA.FTZ R197, R39, R238, R197 ;  /* 0x000000ee27c57223 */ /* 0x000fe400000100c5 */
[----:B------:R-:W-:Y:S01]  /*11130*/  FFMA.FTZ R196, R37, R236, R196 ;  /* 0x000000ec25c47223 */ /* 0x000fe200000100c4 */
[----:B------:R-:W-:Y:S01]  /*11140*/  MUFU.EX2 R112, R112 ;  /* 0x0000007000707308 */ /* 0x000fe20000000800 */
        /* <DEDUP_REMOVED lines=8> */
[----:B--2---:R-:W-:Y:S01]  /*111d0*/  F2FP.PACK_AB R32, R182, R194 ;  /* 0x000000c2b620723e */ /* 0x004fe200000000ff */
[----:B------:R-:W-:Y:S02]  /*111e0*/  FFMA.FTZ R194, R38, R237, R194 ;  /* 0x000000ed26c27223 */ /* 0x000fe400000100c2 */
[----:B------:R-:W-:Y:S02]  /*111f0*/  FADD.FTZ R197, R175, R197 ;  /* 0x000000c5afc57221 */ /* 0x000fe40000010000 */
[----:B------:R-:W-:Y:S01]  /*11200*/  FADD.FTZ R194, R182, R194 ;  /* 0x000000c2b6c27221 */ /* 0x000fe20000010000 */
[----:B------:R-:W-:Y:S01]  /*11210*/  MUFU.EX2 R115, R115 ;  /* 0x0000007300737308 */ /* 0x000fe20000000800 */
[C---:B------:R-:W-:Y:S01]  /*11220*/  HMMA.16816.F32 R8, R32.reuse, R20, R8 ;  /* 0x000000142008723c */ /* 0x040fe20000001808 */
[----:B------:R-:W-:Y:S02]  /*11230*/  FADD.FTZ R196, R176, R196 ;  /* 0x000000c4b0c47221 */ /* 0x000fe40000010000 */
[----:B------:R-:W-:Y:S02]  /*11240*/  FADD.FTZ R194, R188, R194 ;  /* 0x000000c2bcc27221 */ /* 0x000fe40000010000 */
[----:B------:R-:W-:Y:S02]  /*11250*/  FADD.FTZ R191, R180, R191 ;  /* 0x000000bfb4bf7221 */ /* 0x000fe40000010000 */
[----:B------:R-:W-:Y:S01]  /*11260*/  FMUL.FTZ R20, R40, R144 ;  /* 0x0000009028147220 */ /* 0x000fe20000410000 */
[-C--:B------:R-:W-:Y:S01]  /*11270*/  HMMA.16816.F32 R12, R32, R22.reuse, R12 ;  /* 0x00000016200c723c */ /* 0x080fe2000000180c */
[----:B------:R-:W-:Y:S03]  /*11280*/  MUFU.EX2 R107, R107 ;  /* 0x0000006b006b7308 */ /* 0x000fe60000000800 */
[--C-:B------:R-:W-:Y:S02]  /*11290*/  FFMA.FTZ R144, R60, c[0x0][0x23c], -R201.reuse ;  /* 0x00008f003c907a23 */ /* 0x100fe400000108c9 */
[----:B------:R-:W2:Y:S01]  /*112a0*/  LDSM.16.MT88.4 R60, [R212+0x4800] ;  /* 0x00480000d43c783b */ /* 0x000ea20000004200 */
[----:B------:R-:W-:Y:S01]  /*112b0*/  FMUL.FTZ R21, R40, R145 ;  /* 0x0000009128157220 */ /* 0x000fe20000410000 */
[C---:B------:R-:W-:Y:S01]  /*112c0*/  HMMA.16816.F32 R16, R44.reuse, R22, R16 ;  /* 0x000000162c10723c */ /* 0x040fe20000001810 */
[----:B------:R-:W-:Y:S02]  /*112d0*/  FFMA.FTZ R145, R162, c[0x0][0x23c], -R201 ;  /* 0x00008f00a2917a23 */ /* 0x000fe400000108c9 */
[----:B------:R-:W-:Y:S01]  /*112e0*/  MUFU.EX2 R102, R102 ;  /* 0x0000006600667308 */ /* 0x000fe20000000800 */
[----:B------:R-:W-:Y:S02]  /*112f0*/  FADD.FTZ R194, R178, R194 ;  /* 0x000000c2b2c27221 */ /* 0x000fe40000010000 */
[----:B------:R-:W-:Y:S02]  /*11300*/  FADD.FTZ R197, R171, R197 ;  /* 0x000000c5abc57221 */ /* 0x000fe40000010000 */
[C---:B------:R-:W-:Y:S04]  /*11310*/  FMUL.FTZ R22, R39.reuse, R146 ;  /* 0x0000009227167220 */ /* 0x040fe80000410000 */
[----:B------:R-:W-:Y:S01]  /*11320*/  FMUL.FTZ R23, R39, R147 ;  /* 0x0000009327177220 */ /* 0x000fe20000410000 */
[----:B------:R-:W-:Y:S01]  /*11330*/  MUFU.EX2 R106, R106 ;  /* 0x0000006a006a7308 */ /* 0x000fe20000000800 */
[----:B------:R-:W-:Y:S02]  /*11340*/  FFMA.FTZ R146, R161, c[0x0][0x23c], -R201 ;  /* 0x00008f00a1927a23 */ /* 0x000fe400000108c9 */
[--C-:B------:R-:W-:Y:S02]  /*11350*/  FFMA.FTZ R147, R160, c[0x0][0x23c], -R200.reuse ;  /* 0x00008f00a0937a23 */ /* 0x100fe400000108c8 */
[----:B------:R-:W-:Y:S01]  /*11360*/  FFMA.FTZ R200, R41, c[0x0][0x23c], -R200 ;  /* 0x00008f0029c87a23 */ /* 0x000fe200000108c8 */
[-C--:B------:R-:W-:Y:S01]  /*11370*/  HMMA.16816.F32 R20, R44, R48.reuse, R20 ;  /* 0x000000302c14723c */ /* 0x080fe20000001814 */
[----:B------:R-:W-:Y:S02]  /*11380*/  FADD.FTZ R194, R169, R194 ;  /* 0x000000c2a9c27221 */ /* 0x000fe40000010000 */
[--C-:B------:R-:W-:Y:S01]  /*11390*/  FFMA.FTZ R128, R128, c[0x0][0x23c], -R199.reuse ;  /* 0x00008f0080807a23 */ /* 0x100fe200000108c7 */
[----:B------:R-:W-:Y:S01]  /*113a0*/  MUFU.EX2 R100, R100 ;  /* 0x0000006400647308 */ /* 0x000fe20000000800 */
[----:B------:R-:W-:Y:S02]  /*113b0*/  FFMA.FTZ R199, R129, c[0x0][0x23c], -R199 ;  /* 0x00008f0081c77a23 */ /* 0x000fe400000108c7 */
[--C-:B------:R-:W-:Y:S01]  /*113c0*/  FFMA.FTZ R184, R184, c[0x0][0x23c], -R201.reuse ;  /* 0x00008f00b8b87a23 */ /* 0x100fe200000108c9 */
[C---:B------:R-:W-:Y:S01]  /*113d0*/  HMMA.16816.F32 R24, R32.reuse, R48, R24 ;  /* 0x000000302018723c */ /* 0x040fe20000001818 */
[--C-:B------:R-:W-:Y:S03]  /*113e0*/  FFMA.FTZ R186, R186, c[0x0][0x23c], -R201.reuse ;  /* 0x00008f00baba7a23 */ /* 0x100fe600000108c9 */
[----:B------:R-:W-:Y:S02]  /*113f0*/  FFMA.FTZ R190, R190, c[0x0][0x23c], -R201 ;  /* 0x00008f00bebe7a23 */ /* 0x000fe400000108c9 */
[----:B------:R-:W3:Y:S01]  /*11400*/  MUFU.EX2 R113, R113 ;  /* 0x0000007100717308 */ /* 0x000ee20000000800 */
[----:B------:R-:W-:Y:S01]  /*11410*/  F2FP.PACK_AB R48, R127, R169 ;  /* 0x000000a97f30723e */ /* 0x000fe200000000ff */
[-C--:B------:R-:W-:Y:S01]  /*11420*/  HMMA.16816.F32 R28, R32, R50.reuse, R28 ;  /* 0x00000032201c723c */ /* 0x080fe2000000181c */
[----:B------:R-:W-:Y:S03]  /*11430*/  F2FP.PACK_AB R49, R123, R126 ;  /* 0x0000007e7b31723e */ /* 0x000fe600000000ff */
[----:B------:R-:W-:Y:S02]  /*11440*/  FADD.FTZ R127, R127, R194 ;  /* 0x000000c27f7f7221 */ /* 0x000fe40000010000 */
[----:B------:R-:W-:Y:S02]  /*11450*/  FADD.FTZ R126, R126, R196 ;  /* 0x000000c47e7e7221 */ /* 0x000fe40000010000 */
[----:B------:R-:W4:Y:S01]  /*11460*/  MUFU.EX2 R105, R105 ;  /* 0x0000006900697308 */ /* 0x000f220000000800 */
[C---:B------:R-:W-:Y:S03]  /*11470*/  FMUL.FTZ R32, R40.reuse, R132 ;  /* 0x0000008428207220 */ /* 0x040fe60000410000 */
[----:B------:R-:W-:Y:S02]  /*11480*/  FMUL.FTZ R33, R40, R133 ;  /* 0x0000008528217220 */ /* 0x000fe40000410000 */
[C---:B------:R-:W-:Y:S02]  /*11490*/  FMUL.FTZ R34, R39.reuse, R134 ;  /* 0x0000008627227220 */ /* 0x040fe40000410000 */
[----:B------:R-:W-:Y:S02]  /*114a0*/  FMUL.FTZ R35, R39, R135 ;  /* 0x0000008727237220 */ /* 0x000fe40000410000 */
[----:B------:R-:W-:Y:S01]  /*114b0*/  MUFU.EX2 R104, R104 ;  /* 0x0000006800687308 */ /* 0x000fe20000000800 */
[----:B------:R-:W-:Y:S02]  /*114c0*/  FADD.FTZ R127, R118, R127 ;  /* 0x0000007f767f7221 */ /* 0x000fe40000010000 */
[----:B------:R-:W-:Y:S02]  /*114d0*/  FADD.FTZ R126, R123, R126 ;  /* 0x0000007e7b7e7221 */ /* 0x000fe40000010000 */
[----:B------:R-:W-:Y:S01]  /*114e0*/  HMMA.16816.F32 R32, R44, R50, R32 ;  /* 0x000000322c20723c */ /* 0x000fe20000001820 */
[----:B------:R-:W-:Y:S02]  /*114f0*/  FADD.FTZ R127, R114, R127 ;  /* 0x0000007f727f7221 */ /* 0x000fe40000010000 */
[----:B------:R-:W-:Y:S02]  /*11500*/  FFMA.FTZ R201, R193, c[0x0][0x23c], -R201 ;  /* 0x00008f00c1c97a23 */ /* 0x000fe400000108c9 */
[----:B------:R-:W-:Y:S01]  /*11510*/  MUFU.EX2 R99, R99 ;  /* 0x0000006300637308 */ /* 0x000fe20000000800 */
[----:B---3--:R-:W-:Y:S01]  /*11520*/  FADD.FTZ R127, R113, R127 ;  /* 0x0000007f717f7221 */ /* 0x008fe20000010000 */
[C---:B------:R-:W-:Y:S01]  /*11530*/  F2FP.PACK_AB R44, R172.reuse, R180 ;  /* 0x000000b4ac2c723e */ /* 0x040fe200000000ff */
[----:B------:R-:W-:Y:S01]  /*11540*/  FADD.FTZ R172, R172, R191 ;  /* 0x000000bfacac7221 */ /* 0x000fe20000010000 */
[----:B------:R-:W-:Y:S03]  /*11550*/  F2FP.PACK_AB R45, R170, R171 ;  /* 0x000000abaa2d723e */ /* 0x000fe600000000ff */
[----:B------:R-:W-:Y:S01]  /*11560*/  F2FP.PACK_AB R46, R122, R124 ;  /* 0x0000007c7a2e723e */ /* 0x000fe200000000ff */
[----:B------:R-:W-:Y:S01]  /*11570*/  FADD.FTZ R170, R170, R197 ;  /* 0x000000c5aaaa7221 */ /* 0x000fe20000010000 */
[----:B------:R-:W-:Y:S01]  /*11580*/  F2FP.PACK_AB R47, R120, R121 ;  /* 0x00000079782f723e */ /* 0x000fe200000000ff */
[----:B------:R-:W3:Y:S01]  /*11590*/  MUFU.EX2 R111, R111 ;  /* 0x0000006f006f7308 */ /* 0x000ee20000000800 */
[----:B------:R-:W-:Y:S01]  /*115a0*/  F2FP.PACK_AB R50, R114, R118 ;  /* 0x000000767232723e */ /* 0x000fe200000000ff */
[----:B------:R-:W-:Y:S01]  /*115b0*/  FADD.FTZ R172, R124, R172 ;  /* 0x000000ac7cac7221 */ /* 0x000fe20000010000 */
[----:B------:R-:W-:Y:S01]  /*115c0*/  F2FP.PACK_AB R51, R112, R117 ;  /* 0x000000757033723e */ /* 0x000fe200000000ff */
[----:B------:R-:W-:Y:S02]  /*115d0*/  FADD.FTZ R170, R121, R170 ;  /* 0x000000aa79aa7221 */ /* 0x000fe40000010000 */
[-C--:B-1----:R-:W-:Y:S01]  /*115e0*/  HMMA.16816.F32 R4, R44, R52.reuse, R4 ;  /* 0x000000342c04723c */ /* 0x082fe20000001804 */
[----:B------:R-:W-:Y:S02]  /*115f0*/  FADD.FTZ R126, R117, R126 ;  /* 0x0000007e757e7221 */ /* 0x000fe40000010000 */
[----:B------:R-:W-:Y:S01]  /*11600*/  FADD.FTZ R172, R122, R172 ;  /* 0x000000ac7aac7221 */ /* 0x000fe20000010000 */
[----:B------:R-:W1:Y:S01]  /*11610*/  MUFU.EX2 R103, R103 ;  /* 0x0000006700677308 */ /* 0x000e620000000800 */
[----:B------:R-:W-:Y:S02]  /*11620*/  FADD.FTZ R170, R120, R170 ;  /* 0x000000aa78aa7221 */ /* 0x000fe40000010000 */
[----:B----4-:R-:W-:Y:S01]  /*11630*/  FADD.FTZ R127, R105, R127 ;  /* 0x0000007f697f7221 */ /* 0x010fe20000010000 */
[C---:B------:R-:W-:Y:S01]  /*11640*/  HMMA.16816.F32 R8, R48.reuse, R52, R8 ;  /* 0x000000343008723c */ /* 0x040fe20000001808 */
[----:B------:R-:W-:Y:S03]  /*11650*/  FADD.FTZ R126, R112, R126 ;  /* 0x0000007e707e7221 */ /* 0x000fe60000010000 */
[----:B------:R-:W-:Y:S02]  /*11660*/  FADD.FTZ R172, R116, R172 ;  /* 0x000000ac74ac7221 */ /* 0x000fe40000010000 */
[----:B------:R-:W4:Y:S01]  /*11670*/  MUFU.EX2 R101, R101 ;  /* 0x0000006500657308 */ /* 0x000f220000000800 */
[----:B------:R-:W-:Y:S01]  /*11680*/  FADD.FTZ R170, R115, R170 ;  /* 0x000000aa73aa7221 */ /* 0x000fe20000010000 */
[-C--:B------:R-:W-:Y:S01]  /*11690*/  HMMA.16816.F32 R12, R48, R54.reuse, R12 ;  /* 0x00000036300c723c */ /* 0x080fe2000000180c */
[----:B------:R-:W-:Y:S03]  /*116a0*/  FADD.FTZ R172, R109, R172 ;  /* 0x000000ac6dac7221 */ /* 0x000fe60000010000 */
[----:B---3--:R-:W-:Y:S02]  /*116b0*/  FADD.FTZ R126, R111, R126 ;  /* 0x0000007e6f7e7221 */ /* 0x008fe40000010000 */
[----:B------:R-:W-:Y:S02]  /*116c0*/  FADD.FTZ R170, R107, R170 ;  /* 0x000000aa6baa7221 */ /* 0x000fe40000010000 */
[----:B------:R-:W3:Y:S01]  /*116d0*/  MUFU.EX2 R98, R98 ;  /* 0x0000006200627308 */ /* 0x000ee20000000800 */
[C---:B------:R-:W-:Y:S01]  /*116e0*/  HMMA.16816.F32 R16, R44.reuse, R54, R16 ;  /* 0x000000362c10723c */ /* 0x040fe20000001810 */
[----:B------:R-:W5:Y:S02]  /*116f0*/  LDSM.16.MT88.4 R52, [R211+0x4800] ;  /* 0x00480000d334783b */ /* 0x000f640000004200 */
[----:B-1----:R-:W-:Y:S05]  /*11700*/  FADD.FTZ R126, R103, R126 ;  /* 0x0000007e677e7221 */ /* 0x002fea0000010000 */
[-C--:B------:R-:W-:Y:S01]  /*11710*/  HMMA.16816.F32 R20, R44, R56.reuse, R20 ;  /* 0x000000382c14723c */ /* 0x080fe20000001814 */
[----:B------:R-:W1:Y:S03]  /*11720*/  MUFU.EX2 R96, R96 ;  /* 0x0000006000607308 */ /* 0x000e660000000800 */
[----:B----4-:R-:W-:Y:S04]  /*11730*/  FADD.FTZ R126, R101, R126 ;  /* 0x0000007e657e7221 */ /* 0x010fe80000010000 */
[C---:B------:R-:W-:Y:S03]  /*11740*/  HMMA.16816.F32 R24, R48.reuse, R56, R24 ;  /* 0x000000383018723c */ /* 0x040fe60000001818 */
[----:B------:R-:W-:Y:S01]  /*11750*/  MUFU.EX2 R95, R95 ;  /* 0x0000005f005f7308 */ /* 0x000fe20000000800 */
[----:B---3--:R-:W-:Y:S04]  /*11760*/  FADD.FTZ R126, R98, R126 ;  /* 0x0000007e627e7221 */ /* 0x008fe80000010000 */
[-C--:B------:R-:W-:Y:S05]  /*11770*/  HMMA.16816.F32 R28, R48, R58.reuse, R28 ;  /* 0x0000003a301c723c */ /* 0x080fea000000181c */
[----:B------:R-:W3:Y:S02]  /*11780*/  MUFU.EX2 R94, R94 ;  /* 0x0000005e005e7308 */ /* 0x000ee40000000800 */
[----:B------:R-:W-:Y:S01]  /*11790*/  F2FP.PACK_AB R48, R105, R113 ;  /* 0x000000716930723e */ /* 0x000fe200000000ff */
[----:B------:R-:W-:Y:S01]  /*117a0*/  HMMA.16816.F32 R32, R44, R58, R32 ;  /* 0x0000003a2c20723c */ /* 0x000fe20000001820 */
[----:B------:R-:W4:Y:S03]  /*117b0*/  LDSM.16.MT88.4 R56, [R212+0x4c00] ;  /* 0x004c0000d438783b */ /* 0x000f260000004200 */
[----:B------:R-:W-:Y:S01]  /*117c0*/  F2FP.PACK_AB R50, R99, R104 ;  /* 0x000000686332723e */ /* 0x000fe200000000ff */
[----:B------:R-:W-:Y:S01]  /*117d0*/  FADD.FTZ R104, R104, R127 ;  /* 0x0000007f68687221 */ /* 0x000fe20000010000 */
[----:B------:R-:W-:Y:S01]  /*117e0*/  F2FP.PACK_AB R49, R103, R111 ;  /* 0x0000006f6731723e */ /* 0x000fe200000000ff */
[----:B------:R-:W5:Y:S01]  /*117f0*/  MUFU.EX2 R93, R93 ;  /* 0x0000005d005d7308 */ /* 0x000f620000000800 */
[----:B------:R-:W-:Y:S01]  /*11800*/  F2FP.PACK_AB R44, R109, R116 ;  /* 0x000000746d2c723e */ /* 0x000fe200000000ff */
[----:B------:R-:W-:Y:S03]  /*11810*/  FADD.FTZ R104, R99, R104 ;  /* 0x0000006863687221 */ /* 0x000fe60000010000 */
[----:B------:R-:W-:Y:S02]  /*11820*/  F2FP.PACK_AB R45, R107, R115 ;  /* 0x000000736b2d723e */ /* 0x000fe400000000ff */
[----:B------:R-:W-:Y:S01]  /*11830*/  F2FP.PACK_AB R46, R102, R108 ;  /* 0x0000006c662e723e */ /* 0x000fe200000000ff */
[----:B------:R-:W-:Y:S01]  /*11840*/  FADD.FTZ R108, R108, R172 ;  /* 0x000000ac6c6c7221 */ /* 0x000fe20000010000 */
[----:B------:R-:W-:Y:S01]  /*11850*/  F2FP.PACK_AB R47, R100, R106 ;  /* 0x0000006a642f723e */ /* 0x000fe200000000ff */
[----:B------:R-:W4:Y:S01]  /*11860*/  MUFU.EX2 R90, R90 ;  /* 0x0000005a005a7308 */ /* 0x000f220000000800 */
[----:B------:R-:W-:Y:S01]  /*11870*/  F2FP.PACK_AB R51, R98, R101 ;  /* 0x000000656233723e */ /* 0x000fe200000000ff */
[----:B------:R-:W-:Y:S02]  /*11880*/  FADD.FTZ R106, R106, R170 ;  /* 0x000000aa6a6a7221 */ /* 0x000fe40000010000 */
[----:B------:R-:W-:Y:S02]  /*11890*/  FADD.FTZ R108, R102, R108 ;  /* 0x0000006c666c7221 */ /* 0x000fe40000010000 */
[-C--:B--2---:R-:W-:Y:S01]  /*118a0*/  HMMA.16816.F32 R4, R44, R60.reuse, R4 ;  /* 0x0000003c2c04723c */ /* 0x084fe20000001804 */
[----:B------:R-:W-:Y:S02]  /*118b0*/  FADD.FTZ R106, R100, R106 ;  /* 0x0000006a646a7221 */ /* 0x000fe40000010000 */
[----:B-1----:R-:W-:Y:S01]  /*118c0*/  FADD.FTZ R108, R96, R108 ;  /* 0x0000006c606c7221 */ /* 0x002fe20000010000 */
[----:B------:R-:W1:Y:S01]  /*118d0*/  MUFU.EX2 R83, R83 ;  /* 0x0000005300537308 */ /* 0x000e620000000800 */
[----:B---3--:R-:W-:Y:S02]  /*118e0*/  FADD.FTZ R106, R94, R106 ;  /* 0x0000006a5e6a7221 */ /* 0x008fe40000010000 */
[----:B------:R-:W-:Y:S01]  /*118f0*/  FADD.FTZ R108, R95, R108 ;  /* 0x0000006c5f6c7221 */ /* 0x000fe20000010000 */
[C---:B------:R-:W-:Y:S01]  /*11900*/  HMMA.16816.F32 R8, R48.reuse, R60, R8 ;  /* 0x0000003c3008723c */ /* 0x040fe20000001808 */
[----:B-----5:R-:W-:Y:S05]  /*11910*/  FADD.FTZ R106, R93, R106 ;  /* 0x0000006a5d6a7221 */ /* 0x020fea0000010000 */
[----:B------:R-:W2:Y:S02]  /*11920*/  MUFU.EX2 R88, R88 ;  /* 0x0000005800587308 */ /* 0x000ea40000000800 */
[-C--:B------:R-:W-:Y:S01]  /*11930*/  HMMA.16816.F32 R12, R48, R62.reuse, R12 ;  /* 0x0000003e300c723c */ /* 0x080fe2000000180c */
[----:B----4-:R-:W-:Y:S07]  /*11940*/  FADD.FTZ R108, R90, R108 ;  /* 0x0000006c5a6c7221 */ /* 0x010fee0000010000 */
[----:B------:R-:W3:Y:S01]  /*11950*/  MUFU.EX2 R81, R81 ;  /* 0x0000005100517308 */ /* 0x000ee20000000800 */
[C---:B------:R-:W-:Y:S01]  /*11960*/  HMMA.16816.F32 R16, R44.reuse, R62, R16 ;  /* 0x0000003e2c10723c */ /* 0x040fe20000001810 */
[----:B------:R-:W4:Y:S02]  /*11970*/  LDSM.16.MT88.4 R60, [R211+0x4c00] ;  /* 0x004c0000d33c783b */ /* 0x000f240000004200 */
[----:B-1----:R-:W-:Y:S05]  /*11980*/  FADD.FTZ R108, R83, R108 ;  /* 0x0000006c536c7221 */ /* 0x002fea0000010000 */
[-C--:B------:R-:W-:Y:S01]  /*11990*/  HMMA.16816.F32 R20, R44, R52.reuse, R20 ;  /* 0x000000342c14723c */ /* 0x080fe20000001814 */
[----:B------:R-:W1:Y:S03]  /*119a0*/  MUFU.EX2 R92, R92 ;  /* 0x0000005c005c7308 */ /* 0x000e660000000800 */
[----:B--2---:R-:W-:Y:S04]  /*119b0*/  FADD.FTZ R106, R88, R106 ;  /* 0x0000006a586a7221 */ /* 0x004fe80000010000 */
[C---:B------:R-:W-:Y:S03]  /*119c0*/  HMMA.16816.F32 R24, R48.reuse, R52, R24 ;  /* 0x000000343018723c */ /* 0x040fe60000001818 */
[----:B------:R-:W2:Y:S01]  /*119d0*/  MUFU.EX2 R87, R87 ;  /* 0x0000005700577308 */ /* 0x000ea20000000800 */
[----:B---3--:R-:W-:Y:S04]  /*119e0*/  FADD.FTZ R106, R81, R106 ;  /* 0x0000006a516a7221 */ /* 0x008fe80000010000 */
[-C--:B------:R-:W-:Y:S05]  /*119f0*/  HMMA.16816.F32 R28, R48, R54.reuse, R28 ;  /* 0x00000036301c723c */ /* 0x080fea000000181c */
[----:B------:R-:W3:Y:S03]  /*11a00*/  MUFU.EX2 R86, R86 ;  /* 0x0000005600567308 */ /* 0x000ee60000000800 */
[----:B------:R-:W-:Y:S01]  /*11a10*/  HMMA.16816.F32 R32, R44, R54, R32 ;  /* 0x000000362c20723c */ /* 0x000fe20000001820 */
[----:B------:R-:W5:Y:S03]  /*11a20*/  LDSM.16.MT88.4 R52, [R212+0x5000] ;  /* 0x00500000d434783b */ /* 0x000f660000004200 */
[----:B-1----:R-:W-:Y:S03]  /*11a30*/  FADD.FTZ R104, R92, R104 ;  /* 0x000000685c687221 */ /* 0x002fe60000010000 */
[----:B------:R-:W1:Y:S01]  /*11a40*/  MUFU.EX2 R79, R79 ;  /* 0x0000004f004f7308 */ /* 0x000e620000000800 */
[----:B------:R-:W-:Y:S04]  /*11a50*/  F2FP.PACK_AB R44, R95, R96 ;  /* 0x000000605f2c723e */ /* 0x000fe800000000ff */
[----:B------:R-:W-:Y:S01]  /*11a60*/  F2FP.PACK_AB R45, R93, R94 ;  /* 0x0000005e5d2d723e */ /* 0x000fe200000000ff */
[----:B--2---:R-:W-:Y:S01]  /*11a70*/  FADD.FTZ R104, R87, R104 ;  /* 0x0000006857687221 */ /* 0x004fe20000010000 */
[----:B------:R-:W-:Y:S02]  /*11a80*/  F2FP.PACK_AB R46, R83, R90 ;  /* 0x0000005a532e723e */ /* 0x000fe400000000ff */
[----:B------:R-:W-:Y:S01]  /*11a90*/  F2FP.PACK_AB R47, R81, R88 ;  /* 0x00000058512f723e */ /* 0x000fe200000000ff */
[----:B------:R-:W2:Y:S01]  /*11aa0*/  MUFU.EX2 R91, R91 ;  /* 0x0000005b005b7308 */ /* 0x000ea20000000800 */
[----:B------:R-:W-:Y:S01]  /*11ab0*/  F2FP.PACK_AB R48, R87, R92 ;  /* 0x0000005c5730723e */ /* 0x000fe200000000ff */
[----:B---3--:R-:W-:Y:S04]  /*11ac0*/  FADD.FTZ R104, R86, R104 ;  /* 0x0000006856687221 */ /* 0x008fe80000010000 */
[-C--:B------:R-:W-:Y:S04]  /*11ad0*/  HMMA.16816.F32 R4, R44, R56.reuse, R4 ;  /* 0x000000382c04723c */ /* 0x080fe80000001804 */
[----:B------:R-:W3:Y:S01]  /*11ae0*/  MUFU.EX2 R85, R85 ;  /* 0x0000005500557308 */ /* 0x000ee20000000800 */
[C---:B-1----:R-:W-:Y:S01]  /*11af0*/  F2FP.PACK_AB R50, R79.reuse, R86 ;  /* 0x000000564f32723e */ /* 0x042fe200000000ff */
[----:B------:R-:W-:Y:S08]  /*11b00*/  FADD.FTZ R104, R79, R104 ;  /* 0x000000684f687221 */ /* 0x000ff00000010000 */
[----:B------:R-:W1:Y:S01]  /*11b10*/  MUFU.EX2 R84, R84 ;  /* 0x0000005400547308 */ /* 0x000e620000000800 */
[----:B--2---:R-:W-:Y:S09]  /*11b20*/  FADD.FTZ R126, R91, R126 ;  /* 0x0000007e5b7e7221 */ /* 0x004ff20000010000 */
[----:B------:R-:W2:Y:S01]  /*11b30*/  MUFU.EX2 R77, R77 ;  /* 0x0000004d004d7308 */ /* 0x000ea20000000800 */
[C---:B---3--:R-:W-:Y:S01]  /*11b40*/  F2FP.PACK_AB R49, R85.reuse, R91 ;  /* 0x0000005b5531723e */ /* 0x048fe200000000ff */
[----:B------:R-:W-:Y:S08]  /*11b50*/  FADD.FTZ R126, R85, R126 ;  /* 0x0000007e557e7221 */ /* 0x000ff00000010000 */
[----:B------:R-:W-:Y:S01]  /*11b60*/  MUFU.EX2 R82, R82 ;  /* 0x0000005200527308 */ /* 0x000fe20000000800 */
[----:B-1----:R-:W-:Y:S09]  /*11b70*/  FADD.FTZ R126, R84, R126 ;  /* 0x0000007e547e7221 */ /* 0x002ff20000010000 */
[----:B------:R-:W1:Y:S01]  /*11b80*/  MUFU.EX2 R75, R75 ;  /* 0x0000004b004b7308 */ /* 0x000e620000000800 */
[C---:B--2---:R-:W-:Y:S01]  /*11b90*/  F2FP.PACK_AB R51, R77.reuse, R84 ;  /* 0x000000544d33723e */ /* 0x044fe200000000ff */
[----:B------:R-:W-:Y:S08]  /*11ba0*/  FADD.FTZ R126, R77, R126 ;  /* 0x0000007e4d7e7221 */ /* 0x000ff00000010000 */
[----:B------:R-:W-:Y:S01]  /*11bb0*/  MUFU.EX2 R80, R80 ;  /* 0x0000005000507308 */ /* 0x000fe20000000800 */
[C---:B------:R-:W-:Y:S08]  /*11bc0*/  HMMA.16816.F32 R8, R48.reuse, R56, R8 ;  /* 0x000000383008723c */ /* 0x040ff00000001808 */
[-C--:B------:R-:W-:Y:S01]  /*11bd0*/  HMMA.16816.F32 R12, R48, R58.reuse, R12 ;  /* 0x0000003a300c723c */ /* 0x080fe2000000180c */
[----:B------:R-:W2:Y:S07]  /*11be0*/  MUFU.EX2 R74, R74 ;  /* 0x0000004a004a7308 */ /* 0x000eae0000000800 */
[C---:B------:R-:W-:Y:S01]  /*11bf0*/  HMMA.16816.F32 R16, R44.reuse, R58, R16 ;  /* 0x0000003a2c10723c */ /* 0x040fe20000001810 */
[----:B------:R-:W3:Y:S02]  /*11c00*/  LDSM.16.MT88.4 R56, [R211+0x5000] ;  /* 0x00500000d338783b */ /* 0x000ee40000004200 */
[----:B------:R-:W-:Y:S05]  /*11c10*/  MUFU.EX2 R72, R72 ;  /* 0x0000004800487308 */ /* 0x000fea0000000800 */
[-C--:B----4-:R-:W-:Y:S05]  /*11c20*/  HMMA.16816.F32 R20, R44, R60.reuse, R20 ;  /* 0x0000003c2c14723c */ /* 0x090fea0000001814 */
[----:B------:R-:W4:Y:S03]  /*11c30*/  MUFU.EX2 R71, R71 ;  /* 0x0000004700477308 */ /* 0x000f260000000800 */
[C---:B------:R-:W-:Y:S07]  /*11c40*/  HMMA.16816.F32 R24, R48.reuse, R60, R24 ;  /* 0x0000003c3018723c */ /* 0x040fee0000001818 */
[----:B------:R-:W3:Y:S01]  /*11c50*/  MUFU.EX2 R70, R70 ;  /* 0x0000004600467308 */ /* 0x000ee20000000800 */
[-C--:B------:R-:W-:Y:S08]  /*11c60*/  HMMA.16816.F32 R28, R48, R62.reuse, R28 ;  /* 0x0000003e301c723c */ /* 0x080ff0000000181c */
[----:B------:R-:W-:Y:S01]  /*11c70*/  HMMA.16816.F32 R32, R44, R62, R32 ;  /* 0x0000003e2c20723c */ /* 0x000fe20000001820 */
[----:B------:R-:W5:Y:S01]  /*11c80*/  MUFU.EX2 R69, R69 ;  /* 0x0000004500457308 */ /* 0x000f620000000800 */
[----:B------:R-:W5:Y:S05]  /*11c90*/  LDSM.16.MT88.4 R60, [R212+0x5400] ;  /* 0x00540000d43c783b */ /* 0x000f6a0000004200 */
[----:B-1----:R-:W-:Y:S01]  /*11ca0*/  F2FP.PACK_AB R44, R75, R82 ;  /* 0x000000524b2c723e */ /* 0x002fe200000000ff */
[----:B------:R-:W-:Y:S01]  /*11cb0*/  FADD.FTZ R82, R82, R108 ;  /* 0x0000006c52527221 */ /* 0x000fe20000010000 */
[----:B--2---:R-:W-:Y:S02]  /*11cc0*/  F2FP.PACK_AB R45, R74, R80 ;  /* 0x000000504a2d723e */ /* 0x004fe400000000ff */
[----:B------:R-:W-:Y:S01]  /*11cd0*/  MUFU.EX2 R78, R78 ;  /* 0x0000004e004e7308 */ /* 0x000fe20000000800 */
[----:B----4-:R-:W-:Y:S01]  /*11ce0*/  F2FP.PACK_AB R46, R71, R72 ;  /* 0x00000048472e723e */ /* 0x010fe200000000ff */
[----:B------:R-:W-:Y:S02]  /*11cf0*/  FADD.FTZ R80, R80, R106 ;  /* 0x0000006a50507221 */ /* 0x000fe40000010000 */
[----:B------:R-:W-:Y:S02]  /*11d00*/  FADD.FTZ R82, R75, R82 ;  /* 0x000000524b527221 */ /* 0x000fe40000010000 */
[----:B------:R-:W-:Y:S02]  /*11d10*/  FADD.FTZ R80, R74, R80 ;  /* 0x000000504a507221 */ /* 0x000fe40000010000 */
[----:B------:R-:W-:Y:S02]  /*11d20*/  FADD.FTZ R82, R72, R82 ;  /* 0x0000005248527221 */ /* 0x000fe40000010000 */
[----:B------:R-:W1:Y:S01]  /*11d30*/  MUFU.EX2 R68, R68 ;  /* 0x0000004400447308 */ /* 0x000e620000000800 */
[----:B---3--:R-:W-:Y:S02]  /*11d40*/  FADD.FTZ R80, R70, R80 ;  /* 0x0000005046507221 */ /* 0x008fe40000010000 */
[----:B------:R-:W-:Y:S01]  /*11d50*/  FADD.FTZ R82, R71, R82 ;  /* 0x0000005247527221 */ /* 0x000fe20000010000 */
[C---:B-----5:R-:W-:Y:S01]  /*11d60*/  F2FP.PACK_AB R47, R69.reuse, R70 ;  /* 0x00000046452f723e */ /* 0x060fe200000000ff */
[----:B------:R-:W-:Y:S05]  /*11d70*/  FADD.FTZ R80, R69, R80 ;  /* 0x0000005045507221 */ /* 0x000fea0000010000 */
[----:B------:R-:W2:Y:S01]  /*11d80*/  MUFU.EX2 R67, R67 ;  /* 0x0000004300437308 */ /* 0x000ea20000000800 */
[-C--:B------:R-:W-:Y:S09]  /*11d90*/  HMMA.16816.F32 R4, R44, R52.reuse, R4 ;  /* 0x000000342c04723c */ /* 0x080ff20000001804 */
[----:B------:R-:W3:Y:S03]  /*11da0*/  MUFU.EX2 R66, R66 ;  /* 0x0000004200427308 */ /* 0x000ee60000000800 */
[----:B-1----:R-:W-:Y:S01]  /*11db0*/  F2FP.PACK_AB R48, R68, R78 ;  /* 0x0000004e4430723e */ /* 0x002fe200000000ff */
[----:B------:R-:W-:Y:S04]  /*11dc0*/  FADD.FTZ R78, R78, R104 ;  /* 0x000000684e4e7221 */ /* 0x000fe80000010000 */
[----:B------:R-:W-:Y:S02]  /*11dd0*/  FADD.FTZ R78, R68, R78 ;  /* 0x0000004e444e7221 */ /* 0x000fe40000010000 */
[----:B------:R-:W1:Y:S02]  /*11de0*/  MUFU.EX2 R73, R73 ;  /* 0x0000004900497308 */ /* 0x000e640000000800 */
[----:B--2---:R-:W-:Y:S08]  /*11df0*/  FADD.FTZ R78, R67, R78 ;  /* 0x0000004e434e7221 */ /* 0x004ff00000010000 */
[----:B------:R-:W2:Y:S01]  /*11e00*/  MUFU.EX2 R65, R65 ;  /* 0x0000004100417308 */ /* 0x000ea20000000800 */
[C---:B---3--:R-:W-:Y:S01]  /*11e10*/  F2FP.PACK_AB R50, R66.reuse, R67 ;  /* 0x000000434232723e */ /* 0x048fe200000000ff */
[----:B------:R-:W-:Y:S08]  /*11e20*/  FADD.FTZ R78, R66, R78 ;  /* 0x0000004e424e7221 */ /* 0x000ff00000010000 */
[----:B------:R-:W3:Y:S01]  /*11e30*/  MUFU.EX2 R64, R64 ;  /* 0x0000004000407308 */ /* 0x000ee20000000800 */
[----:B-1----:R-:W-:Y:S09]  /*11e40*/  FADD.FTZ R126, R73, R126 ;  /* 0x0000007e497e7221 */ /* 0x002ff20000010000 */
[----:B------:R-:W1:Y:S01]  /*11e50*/  MUFU.EX2 R76, R76 ;  /* 0x0000004c004c7308 */ /* 0x000e620000000800 */
[C---:B--2---:R-:W-:Y:S01]  /*11e60*/  F2FP.PACK_AB R49, R65.reuse, R73 ;  /* 0x000000494131723e */ /* 0x044fe200000000ff */
[----:B------:R-:W-:Y:S08]  /*11e70*/  FADD.FTZ R126, R65, R126 ;  /* 0x0000007e417e7221 */ /* 0x000ff00000010000 */
[----:B------:R-:W2:Y:S01]  /*11e80*/  MUFU.EX2 R89, R89 ;  /* 0x0000005900597308 */ /* 0x000ea20000000800 */
[----:B---3--:R-:W-:Y:S09]  /*11e90*/  FADD.FTZ R126, R64, R126 ;  /* 0x0000007e407e7221 */ /* 0x008ff20000010000 */
[----:B------:R-:W3:Y:S01]  /*11ea0*/  MUFU.EX2 R97, R97 ;  /* 0x0000006100617308 */ /* 0x000ee20000000800 */
[C---:B-1----:R-:W-:Y:S01]  /*11eb0*/  F2FP.PACK_AB R51, R76.reuse, R64 ;  /* 0x000000404c33723e */ /* 0x042fe200000000ff */
[----:B------:R-:W-:Y:S08]  /*11ec0*/  FADD.FTZ R126, R76, R126 ;  /* 0x0000007e4c7e7221 */ /* 0x000ff00000010000 */
[----:B------:R-:W1:Y:S01]  /*11ed0*/  MUFU.EX2 R110, R110 ;  /* 0x0000006e006e7308 */ /* 0x000e620000000800 */
[C---:B------:R-:W-:Y:S01]  /*11ee0*/  HMMA.16816.F32 R8, R48.reuse, R52, R8 ;  /* 0x000000343008723c */ /* 0x040fe20000001808 */
[----:B--2---:R-:W-:Y:S07]  /*11ef0*/  FADD.FTZ R82, R89, R82 ;  /* 0x0000005259527221 */ /* 0x004fee0000010000 */
[-C--:B------:R-:W-:Y:S01]  /*11f00*/  HMMA.16816.F32 R12, R48, R54.reuse, R12 ;  /* 0x00000036300c723c */ /* 0x080fe2000000180c */
[----:B------:R-:W2:Y:S03]  /*11f10*/  MUFU.EX2 R119, R119 ;  /* 0x0000007700777308 */ /* 0x000ea60000000800 */
[----:B---3--:R-:W-:Y:S04]  /*11f20*/  FADD.FTZ R82, R97, R82 ;  /* 0x0000005261527221 */ /* 0x008fe80000010000 */
[C---:B------:R-:W-:Y:S01]  /*11f30*/  HMMA.16816.F32 R16, R44.reuse, R54, R16 ;  /* 0x000000362c10723c */ /* 0x040fe20000001810 */
[----:B------:R-:W3:Y:S02]  /*11f40*/  LDSM.16.MT88.4 R52, [R211+0x5400] ;  /* 0x00540000d334783b */ /* 0x000ee40000004200 */
[----:B------:R-:W4:Y:S01]  /*11f50*/  MUFU.EX2 R125, R125 ;  /* 0x0000007d007d7308 */ /* 0x000f220000000800 */
[----:B-1----:R-:W-:Y:S04]  /*11f60*/  FADD.FTZ R80, R110, R80 ;  /* 0x000000506e507221 */ /* 0x002fe80000010000 */
[-C--:B------:R-:W-:Y:S05]  /*11f70*/  HMMA.16816.F32 R20, R44, R56.reuse, R20 ;  /* 0x000000382c14723c */ /* 0x080fea0000001814 */
[----:B------:R-:W1:Y:S03]  /*11f80*/  MUFU.EX2 R140, R140 ;  /* 0x0000008c008c7308 */ /* 0x000e660000000800 */
[C---:B------:R-:W-:Y:S01]  /*11f90*/  HMMA.16816.F32 R24, R48.reuse, R56, R24 ;  /* 0x000000383018723c */ /* 0x040fe20000001818 */
[----:B--2---:R-:W-:Y:S06]  /*11fa0*/  FADD.FTZ R80, R119, R80 ;  /* 0x0000005077507221 */ /* 0x004fec0000010000 */
[----:B------:R-:W2:Y:S01]  /*11fb0*/  MUFU.EX2 R141, R141 ;  /* 0x0000008d008d7308 */ /* 0x000ea20000000800 */
[-C--:B------:R-:W-:Y:S01]  /*11fc0*/  HMMA.16816.F32 R28, R48, R58.reuse, R28 ;  /* 0x0000003a301c723c */ /* 0x080fe2000000181c */
[----:B----4-:R-:W-:Y:S07]  /*11fd0*/  FADD.FTZ R82, R125, R82 ;  /* 0x000000527d527221 */ /* 0x010fee0000010000 */
[----:B------:R-:W-:Y:S01]  /*11fe0*/  HMMA.16816.F32 R32, R44, R58, R32 ;  /* 0x0000003a2c20723c */ /* 0x000fe20000001820 */
[----:B------:R-:W4:Y:S01]  /*11ff0*/  MUFU.EX2 R142, R142 ;  /* 0x0000008e008e7308 */ /* 0x000f220000000800 */
[----:B------:R-:W5:Y:S02]  /*12000*/  LDSM.16.MT88.4 R56, [R212+0x5800] ;  /* 0x00580000d438783b */ /* 0x000f640000004200 */
[C---:B-1----:R-:W-:Y:S03]  /*12010*/  FADD.FTZ R82, R140.reuse, R82 ;  /* 0x000000528c527221 */ /* 0x042fe60000010000 */
[----:B------:R-:W-:Y:S02]  /*12020*/  F2FP.PACK_AB R44, R97, R89 ;  /* 0x00000059612c723e */ /* 0x000fe400000000ff */
[----:B------:R-:W-:Y:S02]  /*12030*/  F2FP.PACK_AB R45, R119, R110 ;  /* 0x0000006e772d723e */ /* 0x000fe400000000ff */
[----:B------:R-:W1:Y:S01]  /*12040*/  MUFU.EX2 R143, R143 ;  /* 0x0000008f008f7308 */ /* 0x000e620000000800 */
[----:B------:R-:W-:Y:S01]  /*12050*/  F2FP.PACK_AB R46, R140, R125 ;  /* 0x0000007d8c2e723e */ /* 0x000fe200000000ff */
[----:B--2---:R-:W-:Y:S08]  /*12060*/  FADD.FTZ R80, R141, R80 ;  /* 0x000000508d507221 */ /* 0x004ff00000010000 */
[----:B------:R-:W2:Y:S01]  /*12070*/  MUFU.EX2 R144, R144 ;  /* 0x0000009000907308 */ /* 0x000ea20000000800 */
[C---:B----4-:R-:W-:Y:S01]  /*12080*/  F2FP.PACK_AB R47, R142.reuse, R141 ;  /* 0x0000008d8e2f723e */ /* 0x050fe200000000ff */
[----:B------:R-:W-:Y:S08]  /*12090*/  FADD.FTZ R80, R142, R80 ;  /* 0x000000508e507221 */ /* 0x000ff00000010000 */
[----:B------:R-:W4:Y:S01]  /*120a0*/  MUFU.EX2 R145, R145 ;  /* 0x0000009100917308 */ /* 0x000f220000000800 */
[-C--:B------:R-:W-:Y:S01]  /*120b0*/  HMMA.16816.F32 R4, R44, R60.reuse, R4 ;  /* 0x0000003c2c04723c */ /* 0x080fe20000001804 */
[----:B-1----:R-:W-:Y:S08]  /*120c0*/  FADD.FTZ R78, R143, R78 ;  /* 0x0000004e8f4e7221 */ /* 0x002ff00000010000 */
[----:B------:R-:W1:Y:S03]  /*120d0*/  MUFU.EX2 R146, R146 ;  /* 0x0000009200927308 */ /* 0x000e660000000800 */
[C---:B--2---:R-:W-:Y:S01]  /*120e0*/  F2FP.PACK_AB R48, R144.reuse, R143 ;  /* 0x0000008f9030723e */ /* 0x044fe200000000ff */
[----:B------:R-:W-:Y:S06]  /*120f0*/  FADD.FTZ R78, R144, R78 ;  /* 0x0000004e904e7221 */ /* 0x000fec0000010000 */
[----:B------:R-:W2:Y:S01]  /*12100*/  MUFU.EX2 R147, R147 ;  /* 0x0000009300937308 */ /* 0x000ea20000000800 */
[----:B----4-:R-:W-:Y:S09]  /*12110*/  FADD.FTZ R78, R145, R78 ;  /* 0x0000004e914e7221 */ /* 0x010ff20000010000 */
[----:B------:R-:W4:Y:S01]  /*12120*/  MUFU.EX2 R164, R164 ;  /* 0x000000a400a47308 */ /* 0x000f220000000800 */
[C---:B-1----:R-:W-:Y:S01]  /*12130*/  F2FP.PACK_AB R50, R146.reuse, R145 ;  /* 0x000000919232723e */ /* 0x042fe200000000ff */
[----:B------:R-:W-:Y:S08]  /*12140*/  FADD.FTZ R78, R146, R78 ;  /* 0x0000004e924e7221 */ /* 0x000ff00000010000 */
[----:B------:R-:W1:Y:S01]  /*12150*/  MUFU.EX2 R165, R165 ;  /* 0x000000a500a57308 */ /* 0x000e620000000800 */
[----:B--2---:R-:W-:Y:S09]  /*12160*/  FADD.FTZ R126, R147, R126 ;  /* 0x0000007e937e7221 */ /* 0x004ff20000010000 */
[----:B------:R-:W2:Y:S01]  /*12170*/  MUFU.EX2 R166, R166 ;  /* 0x000000a600a67308 */ /* 0x000ea20000000800 */
[C---:B----4-:R-:W-:Y:S01]  /*12180*/  F2FP.PACK_AB R49, R164.reuse, R147 ;  /* 0x00000093a431723e */ /* 0x050fe200000000ff */
[----:B------:R-:W-:Y:S02]  /*12190*/  FADD.FTZ R126, R164, R126 ;  /* 0x0000007ea47e7221 */ /* 0x000fe40000010000 */
[----:B------:R-:W-:Y:S06]  /*121a0*/  IMAD.MOV.U32 R164, RZ, RZ, R0 ;  /* 0x000000ffffa47224 */ /* 0x000fec00078e0000 */
[----:B------:R-:W4:Y:S01]  /*121b0*/  MUFU.EX2 R167, R167 ;  /* 0x000000a700a77308 */ /* 0x000f220000000800 */
[----:B-1----:R-:W-:Y:S09]  /*121c0*/  FADD.FTZ R126, R165, R126 ;  /* 0x0000007ea57e7221 */ /* 0x002ff20000010000 */
[----:B------:R-:W1:Y:S01]  /*121d0*/  MUFU.EX2 R248, R248 ;  /* 0x000000f800f87308 */ /* 0x000e620000000800 */
[C---:B--2---:R-:W-:Y:S01]  /*121e0*/  F2FP.PACK_AB R51, R166.reuse, R165 ;  /* 0x000000a5a633723e */ /* 0x044fe200000000ff */
[----:B------:R-:W-:Y:S02]  /*121f0*/  FADD.FTZ R126, R166, R126 ;  /* 0x0000007ea67e7221 */ /* 0x000fe40000010000 */
[----:B------:R-:W-:Y:S02]  /*12200*/  IMAD.MOV.U32 R166, RZ, RZ, R3 ;  /* 0x000000ffffa67224 */ /* 0x000fe400078e0003 */
[----:B------:R-:W-:Y:S04]  /*12210*/  IMAD.MOV.U32 R165, RZ, RZ, R2 ;  /* 0x000000ffffa57224 */ /* 0x000fe800078e0002 */
[----:B------:R-:W2:Y:S01]  /*12220*/  MUFU.EX2 R249, R249 ;  /* 0x000000f900f97308 */ /* 0x000ea20000000800 */
[C---:B------:R-:W-:Y:S01]  /*12230*/  HMMA.16816.F32 R8, R48.reuse, R60, R8 ;  /* 0x0000003c3008723c */ /* 0x040fe20000001808 */
[----:B----4-:R-:W-:Y:S06]  /*12240*/  FADD.FTZ R82, R167, R82 ;  /* 0x00000052a7527221 */ /* 0x010fec0000010000 */
[--C-:B------:R-:W-:Y:S01]  /*12250*/  FFMA.FTZ R60, R130, c[0x0][0x23c], -R198.reuse ;  /* 0x00008f00823c7a23 */ /* 0x100fe200000108c6 */
[-C--:B------:R-:W-:Y:S01]  /*12260*/  HMMA.16816.F32 R12, R48, R62.reuse, R12 ;  /* 0x0000003e300c723c */ /* 0x080fe2000000180c */
[----:B------:R-:W4:Y:S03]  /*12270*/  MUFU.EX2 R247, R247 ;  /* 0x000000f700f77308 */ /* 0x000f260000000800 */
[----:B------:R-:W-:Y:S01]  /*12280*/  FFMA.FTZ R198, R131, c[0x0][0x23c], -R198 ;  /* 0x00008f0083c67a23 */ /* 0x000fe200000108c6 */
[C---:B-1----:R-:W-:Y:S01]  /*12290*/  F2FP.PACK_AB R40, R248.reuse, R167 ;  /* 0x000000a7f828723e */ /* 0x042fe200000000ff */
[----:B------:R-:W-:Y:S02]  /*122a0*/  FADD.FTZ R82, R248, R82 ;  /* 0x00000052f8527221 */ /* 0x000fe40000010000 */
[C---:B------:R-:W-:Y:S01]  /*122b0*/  HMMA.16816.F32 R16, R44.reuse, R62, R16 ;  /* 0x0000003e2c10723c */ /* 0x040fe20000001810 */
[----:B------:R-:W-:Y:S02]  /*122c0*/  IMAD.MOV.U32 R167, RZ, RZ, R36 ;  /* 0x000000ffffa77224 */ /* 0x000fe400078e0024 */
[----:B------:R-:W1:Y:S01]  /*122d0*/  MUFU.EX2 R245, R245 ;  /* 0x000000f500f57308 */ /* 0x000e620000000800 */
[----:B--2---:R-:W-:Y:S04]  /*122e0*/  FADD.FTZ R80, R249, R80 ;  /* 0x00000050f9507221 */ /* 0x004fe80000010000 */
[-C--:B---3--:R-:W-:Y:S05]  /*122f0*/  HMMA.16816.F32 R20, R44, R52.reuse, R20 ;  /* 0x000000342c14723c */ /* 0x088fea0000001814 */
[----:B------:R-:W2:Y:S03]  /*12300*/  MUFU.EX2 R244, R244 ;  /* 0x000000f400f47308 */ /* 0x000ea60000000800 */
[C---:B------:R-:W-:Y:S01]  /*12310*/  HMMA.16816.F32 R24, R48.reuse, R52, R24 ;  /* 0x000000343018723c */ /* 0x040fe20000001818 */
[C---:B----4-:R-:W-:Y:S03]  /*12320*/  F2FP.PACK_AB R41, R247.reuse, R249 ;  /* 0x000000f9f729723e */ /* 0x050fe600000000ff */
[----:B------:R-:W-:Y:S03]  /*12330*/  FADD.FTZ R80, R247, R80 ;  /* 0x00000050f7507221 */ /* 0x000fe60000010000 */
[----:B------:R-:W3:Y:S01]  /*12340*/  MUFU.EX2 R242, R242 ;  /* 0x000000f200f27308 */ /* 0x000ee20000000800 */
[-C--:B------:R-:W-:Y:S01]  /*12350*/  HMMA.16816.F32 R28, R48, R54.reuse, R28 ;  /* 0x00000036301c723c */ /* 0x080fe2000000181c */
[----:B------:R-:W4:Y:S03]  /*12360*/  LDSM.16.MT88.4 R48, [R211+0x5800] ;  /* 0x00580000d330783b */ /* 0x000f260000004200 */
[----:B-1----:R-:W-:Y:S04]  /*12370*/  FADD.FTZ R82, R245, R82 ;  /* 0x00000052f5527221 */ /* 0x002fe80000010000 */
[----:B------:R-:W-:Y:S01]  /*12380*/  HMMA.16816.F32 R32, R44, R54, R32 ;  /* 0x000000362c20723c */ /* 0x000fe20000001820 */
[----:B------:R-:W1:Y:S03]  /*12390*/  MUFU.EX2 R240, R240 ;  /* 0x000000f000f07308 */ /* 0x000e660000000800 */
[----:B--2---:R-:W-:Y:S07]  /*123a0*/  FADD.FTZ R82, R244, R82 ;  /* 0x00000052f4527221 */ /* 0x004fee0000010000 */
[----:B------:R2:W2:Y:S01]  /*123b0*/  MUFU.EX2 R132, R43 ;  /* 0x0000002b00847308 */ /* 0x0004a20000000800 */
[----:B---3--:R-:W-:Y:S09]  /*123c0*/  FADD.FTZ R80, R242, R80 ;  /* 0x00000050f2507221 */ /* 0x008ff20000010000 */
[----:B------:R3:W3:Y:S01]  /*123d0*/  MUFU.EX2 R133, R42 ;  /* 0x0000002a00857308 */ /* 0x0006e20000000800 */
[C---:B-1----:R-:W-:Y:S09]  /*123e0*/  FADD.FTZ R80, R240.reuse, R80 ;  /* 0x00000050f0507221 */ /* 0x042ff20000010000 */
[----:B------:R-:W1:Y:S01]  /*123f0*/  MUFU.EX2 R252, R252 ;  /* 0x000000fc00fc7308 */ /* 0x000e620000000800 */
[----:B--2---:R-:W-:Y:S01]  /*12400*/  F2FP.PACK_AB R43, R240, R242 ;  /* 0x000000f2f02b723e */ /* 0x004fe200000000ff */
[----:B------:R-:W-:Y:S04]  /*12410*/  IMAD.MOV.U32 R129, RZ, RZ, R132 ;  /* 0x000000ffff817224 */ /* 0x000fe800078e0084 */
[----:B------:R-:W-:Y:S04]  /*12420*/  FADD.FTZ R80, R129, R80 ;  /* 0x0000005081507221 */ /* 0x000fe80000010000 */
[----:B------:R-:W2:Y:S01]  /*12430*/  MUFU.EX2 R251, R251 ;  /* 0x000000fb00fb7308 */ /* 0x000ea20000000800 */
[----:B---3--:R-:W-:Y:S01]  /*12440*/  F2FP.PACK_AB R42, R244, R245 ;  /* 0x000000f5f42a723e */ /* 0x008fe200000000ff */
[----:B------:R-:W-:Y:S04]  /*12450*/  IMAD.MOV.U32 R61, RZ, RZ, R133 ;  /* 0x000000ffff3d7224 */ /* 0x000fe800078e0085 */
[C---:B------:R-:W-:Y:S04]  /*12460*/  FADD.FTZ R80, R61.reuse, R80 ;  /* 0x000000503d507221 */ /* 0x040fe80000010000 */
[----:B------:R-:W3:Y:S01]  /*12470*/  MUFU.EX2 R250, R250 ;  /* 0x000000fa00fa7308 */ /* 0x000ee20000000800 */
[-C--:B-----5:R-:W-:Y:S01]  /*12480*/  HMMA.16816.F32 R4, R40, R56.reuse, R4 ;  /* 0x000000382804723c */ /* 0x0a0fe20000001804 */
[----:B------:R-:W-:Y:S01]  /*12490*/  F2FP.PACK_AB R133, R61, R129 ;  /* 0x000000813d85723e */ /* 0x000fe200000000ff */
[----:B-1----:R-:W-:Y:S07]  /*124a0*/  FADD.FTZ R78, R252, R78 ;  /* 0x0000004efc4e7221 */ /* 0x002fee0000010000 */
[----:B------:R-:W1:Y:S03]  /*124b0*/  MUFU.EX2 R246, R246 ;  /* 0x000000f600f67308 */ /* 0x000e660000000800 */
[C---:B--2---:R-:W-:Y:S01]  /*124c0*/  F2FP.PACK_AB R44, R251.reuse, R252 ;  /* 0x000000fcfb2c723e */ /* 0x044fe200000000ff */
[----:B------:R-:W-:Y:S06]  /*124d0*/  FADD.FTZ R78, R251, R78 ;  /* 0x0000004efb4e7221 */ /* 0x000fec0000010000 */
[----:B------:R-:W2:Y:S01]  /*124e0*/  MUFU.EX2 R243, R243 ;  /* 0x000000f300f37308 */ /* 0x000ea20000000800 */
[----:B---3--:R-:W-:Y:S09]  /*124f0*/  FADD.FTZ R78, R250, R78 ;  /* 0x0000004efa4e7221 */ /* 0x008ff20000010000 */
        /* <DEDUP_REMOVED lines=14> */
[C---:B------:R-:W-:Y:S01]  /*125e0*/  HMMA.16816.F32 R8, R44.reuse, R56, R8 ;  /* 0x000000382c08723c */ /* 0x040fe20000001808 */
[----:B---3--:R-:W-:Y:S07]  /*125f0*/  FADD.FTZ R82, R174, R82 ;  /* 0x00000052ae527221 */ /* 0x008fee0000010000 */
[-C--:B------:R-:W-:Y:S01]  /*12600*/  HMMA.16816.F32 R12, R44, R58.reuse, R12 ;  /* 0x0000003a2c0c723c */ /* 0x080fe2000000180c */
[----:B------:R-:W3:Y:S03]  /*12610*/  MUFU.EX2 R199, R199 ;  /* 0x000000c700c77308 */ /* 0x000ee60000000800 */
[C---:B-1----:R-:W-:Y:S01]  /*12620*/  F2FP.PACK_AB R132, R168.reuse, R174 ;  /* 0x000000aea884723e */ /* 0x042fe200000000ff */
[----:B------:R-:W-:Y:S03]  /*12630*/  FADD.FTZ R82, R168, R82 ;  /* 0x00000052a8527221 */ /* 0x000fe60000010000 */
[C---:B------:R-:W-:Y:S03]  /*12640*/  HMMA.16816.F32 R16, R40.reuse, R58, R16 ;  /* 0x0000003a2810723c */ /* 0x040fe60000001810 */
[----:B------:R-:W1:Y:S01]  /*12650*/  MUFU.EX2 R60, R60 ;  /* 0x0000003c003c7308 */ /* 0x000e620000000800 */
[----:B--2---:R-:W-:Y:S04]  /*12660*/  FADD.FTZ R82, R128, R82 ;  /* 0x0000005280527221 */ /* 0x004fe80000010000 */
[-C--:B----4-:R-:W-:Y:S05]  /*12670*/  HMMA.16816.F32 R20, R40, R48.reuse, R20 ;  /* 0x000000302814723c */ /* 0x090fea0000001814 */
[----:B------:R-:W2:Y:S03]  /*12680*/  MUFU.EX2 R198, R198 ;  /* 0x000000c600c67308 */ /* 0x000ea60000000800 */
[C---:B------:R-:W-:Y:S01]  /*12690*/  HMMA.16816.F32 R24, R44.reuse, R48, R24 ;  /* 0x000000302c18723c */ /* 0x040fe20000001818 */
[C---:B---3--:R-:W-:Y:S03]  /*126a0*/  F2FP.PACK_AB R134, R199.reuse, R128 ;  /* 0x00000080c786723e */ /* 0x048fe600000000ff */
[----:B------:R-:W-:Y:S03]  /*126b0*/  FADD.FTZ R239, R199, R82 ;  /* 0x00000052c7ef7221 */ /* 0x000fe60000010000 */
[----:B------:R-:W3:Y:S01]  /*126c0*/  MUFU.EX2 R37, R184 ;  /* 0x000000b800257308 */ /* 0x000ee20000000800 */
[-C--:B------:R-:W-:Y:S01]  /*126d0*/  HMMA.16816.F32 R28, R44, R50.reuse, R28 ;  /* 0x000000322c1c723c */ /* 0x080fe2000000181c */
[----:B-1----:R-:W-:Y:S07]  /*126e0*/  FADD.FTZ R80, R60, R80 ;  /* 0x000000503c507221 */ /* 0x002fee0000010000 */
[----:B------:R-:W-:Y:S01]  /*126f0*/  HMMA.16816.F32 R32, R40, R50, R32 ;  /* 0x000000322820723c */ /* 0x000fe20000001820 */
[----:B------:R-:W1:Y:S01]  /*12700*/  MUFU.EX2 R38, R186 ;  /* 0x000000ba00267308 */ /* 0x000e620000000800 */
[----:B------:R-:W4:Y:S02]  /*12710*/  LDSM.16.MT88.4 R40, [R211+0x5c00] ;  /* 0x005c0000d328783b */ /* 0x000f240000004200 */
[C---:B--2---:R-:W-:Y:S01]  /*12720*/  F2FP.PACK_AB R135, R198.reuse, R60 ;  /* 0x0000003cc687723e */ /* 0x044fe200000000ff */
[----:B------:R-:W-:Y:S06]  /*12730*/  FADD.FTZ R238, R198, R80 ;  /* 0x00000050c6ee7221 */ /* 0x000fec0000010000 */
[----:B------:R-:W2:Y:S01]  /*12740*/  MUFU.EX2 R39, R190 ;  /* 0x000000be00277308 */ /* 0x000ea20000000800 */
[-C--:B------:R-:W-:Y:S01]  /*12750*/  HMMA.16816.F32 R160, R132, R148.reuse, R4 ;  /* 0x0000009484a0723c */ /* 0x080fe20000001804 */
[----:B---3--:R-:W-:Y:S08]  /*12760*/  FADD.FTZ R78, R37, R78 ;  /* 0x0000004e254e7221 */ /* 0x008ff00000010000 */
[----:B------:R-:W3:Y:S03]  /*12770*/  MUFU.EX2 R201, R201 ;  /* 0x000000c900c97308 */ /* 0x000ee60000000800 */
[C---:B-1----:R-:W-:Y:S01]  /*12780*/  F2FP.PACK_AB R136, R38.reuse, R37 ;  /* 0x000000252688723e */ /* 0x042fe200000000ff */
[----:B------:R-:W-:Y:S06]  /*12790*/  FADD.FTZ R78, R38, R78 ;  /* 0x0000004e264e7221 */ /* 0x000fec0000010000 */
        /* <DEDUP_REMOVED lines=9> */
[----:B------:R-:W-:Y:S04]  /*12830*/  FADD.FTZ R126, R192, R126 ;  /* 0x0000007ec07e7221 */ /* 0x000fe80000010000 */
[----:B---3--:R-:W-:Y:S01]  /*12840*/  FADD.FTZ R126, R195, R126 ;  /* 0x0000007ec37e7221 */ /* 0x008fe20000010000 */
        /* <DEDUP_REMOVED lines=10> */
.L_x_214:
[----:B------:R-:W1:Y:S01]  /*128f0*/  SHFL.BFLY PT, R5, R239, 0x2, 0x1f ;  /* 0x0c401f00ef057f89 */ /* 0x000e6200000e0000 */
[----:B------:R-:W-:Y:S01]  /*12900*/  IMAD.MOV.U32 R10, RZ, RZ, 0x3f800000 ;  /* 0x3f800000ff0a7424 */ /* 0x000fe200078e00ff */
[----:B------:R-:W-:Y:S01]  /*12910*/  MOV R9, 0x3f800000 ;  /* 0x3f80000000097802 */ /* 0x000fe20000000f00 */
[----:B------:R-:W-:Y:S01]  /*12920*/  IMAD.MOV.U32 R12, RZ, RZ, 0x3f800000 ;  /* 0x3f800000ff0c7424 */ /* 0x000fe200078e00ff */
[----:B------:R-:W2:Y:S01]  /*12930*/  SHFL.BFLY PT, R7, R238, 0x2, 0x1f ;  /* 0x0c401f00ee077f89 */ /* 0x000ea200000e0000 */
[----:B------:R-:W-:Y:S01]  /*12940*/  MOV R11, 0x3f800000 ;  /* 0x3f800000000b7802 */ /* 0x000fe20000000f00 */
[----:B------:R-:W3:Y:S01]  /*12950*/  S2UR UR6, SR_CTAID.Y ;  /* 0x00000000000679c3 */ /* 0x000ee20000002600 */
[----:B------:R-:W-:Y:S01]  /*12960*/  UISETP.NE.AND UP4, UPT, UR12, -0x1, UPT ;  /* 0xffffffff0c00788c */ /* 0x000fe2000bf85270 */
[----:B------:R-:W4:Y:S01]  /*12970*/  SHFL.BFLY PT, R4, R237, 0x2, 0x1f ;  /* 0x0c401f00ed047f89 */ /* 0x000f2200000e0000 */
[----:B------:R-:W-:Y:S01]  /*12980*/  ULDC.64 UR4, c[0x0][0x1e8] ;  /* 0x00007a0000047ab9 */ /* 0x000fe20000000a00 */
[----:B------:R-:W-:Y:S01]  /*12990*/  BSSY B0, `(.L_x_218) ;  /* 0x00000dc000007945 */ /* 0x000fe20003800000 */
[----:B------:R-:W-:-:S02]  /*129a0*/  ULDC.U8 UR9, c[0x0][0x329] ;  /* 0x0000ca4000097ab9 */ /* 0x000fc40000000000 */
[----:B------:R-:W-:Y:S01]  /*129b0*/  UISETP.NE.AND UP1, UPT, UR9, URZ, UPT ;  /* 0x0000003f0900728c */ /* 0x000fe2000bf25270 */
[----:B------:R-:W5:Y:S01]  /*129c0*/  S2UR UR11, SR_CTAID.Z ;  /* 0x00000000000b79c3 */ /* 0x000f620000002700 */
[----:B------:R-:W-:Y:S02]  /*129d0*/  ULDC UR8, c[0x0][0x214] ;  /* 0x0000850000087ab9 */ /* 0x000fe40000000800 */
[----:B------:R-:W-:Y:S02]  /*129e0*/  UMOV UR24, URZ ;  /* 0x0000003f00187c82 */ /* 0x000fe40008000000 */
[----:B------:R-:W-:Y:S02]  /*129f0*/  @UP4 UIMAD.WIDE.U32 UR18, UR12, UR4, URZ ;  /* 0x000000040c1242a5 */ /* 0x000fe4000f8e003f */
[----:B------:R-:W-:Y:S02]  /*12a00*/  UMOV UR25, URZ ;  /* 0x0000003f00197c82 */ /* 0x000fe40008000000 */
[----:B------:R-:W-:Y:S01]  /*12a10*/  @UP4 UIMAD UR7, UR12, UR5, UR19 ;  /* 0x000000050c0742a4 */ /* 0x000fe2000f8e0213 */
[----:B-1----:R-:W-:Y:S01]  /*12a20*/  FADD.FTZ R239, R5, R239 ;  /* 0x000000ef05ef7221 */ /* 0x002fe20000010000 */
[----:B------:R-:W-:Y:S01]  /*12a30*/  @UP1 UMOV UR20, 0x1 ;  /* 0x0000000100141882 */ /* 0x000fe20000000000 */
[----:B------:R-:W1:Y:S01]  /*12a40*/  SHFL.BFLY PT, R5, R236, 0x2, 0x1f ;  /* 0x0c401f00ec057f89 */ /* 0x000e6200000e0000 */
[----:B------:R-:W-:Y:S01]  /*12a50*/  ULDC.64 UR4, c[0x0][0x1e0] ;  /* 0x0000780000047ab9 */ /* 0x000fe20000000a00 */
[----:B--2---:R-:W-:Y:S01]  /*12a60*/  FADD.FTZ R238, R7, R238 ;  /* 0x000000ee07ee7221 */ /* 0x004fe20000010000 */
[----:B------:R-:W-:Y:S01]  /*12a70*/  @UP1 ULDC UR19, c[0x0][0x210] ;  /* 0x0000840000131ab9 */ /* 0x000fe20000000800 */
[----:B------:R-:W2:Y:S01]  /*12a80*/  SHFL.BFLY PT, R6, R239, 0x1, 0x1f ;  /* 0x0c201f00ef067f89 */ /* 0x000ea200000e0000 */
[----:B---3--:R-:W-:Y:S01]  /*12a90*/  @!UP4 USHF.R.S32.HI UR15, URZ, 0x1f, UR6 ;  /* 0x0000001f3f0fc899 */ /* 0x008fe20008011406 */
[----:B----4-:R-:W-:Y:S01]  /*12aa0*/  FADD.FTZ R237, R4, R237 ;  /* 0x000000ed04ed7221 */ /* 0x010fe20000010000 */
[----:B------:R-:W-:Y:S01]  /*12ab0*/  @!UP4 UIMAD.WIDE.U32 UR22, UR6, UR4, URZ ;  /* 0x000000040616c2a5 */ /* 0x000fe2000f8e003f */
[----:B------:R-:W3:Y:S01]  /*12ac0*/  SHFL.BFLY PT, R7, R238, 0x1, 0x1f ;  /* 0x0c201f00ee077f89 */ /* 0x000ee200000e0000 */
[----:B------:R-:W-:-:S02]  /*12ad0*/  @!UP4 UIMAD UR15, UR15, UR4, URZ ;  /* 0x000000040f0fc2a4 */ /* 0x000fc4000f8e023f */
[----:B------:R-:W-:Y:S01]  /*12ae0*/  @UP1 UIMAD UR19, UR19, UR8, URZ ;  /* 0x00000008131312a4 */ /* 0x000fe2000f8e023f */
[----:B------:R-:W4:Y:S01]  /*12af0*/  SHFL.BFLY PT, R4, R237, 0x1, 0x1f ;  /* 0x0c201f00ed047f89 */ /* 0x000f2200000e0000 */
[----:B------:R-:W-:Y:S02]  /*12b00*/  ULDC.U8 UR4, c[0x0][0x328] ;  /* 0x0000ca0000047ab9 */ /* 0x000fe40000000000 */
[----:B------:R-:W-:Y:S02]  /*12b10*/  UISETP.NE.AND UP3, UPT, UR4, URZ, UPT ;  /* 0x0000003f0400728c */ /* 0x000fe4000bf65270 */
[----:B------:R-:W-:Y:S02]  /*12b20*/  @!UP4 UIMAD UR15, UR6, UR5, UR15 ;  /* 0x00000005060fc2a4 */ /* 0x000fe4000f8e020f */
[----:B------:R-:W-:Y:S01]  /*12b30*/  UISETP.NE.OR UP2, UPT, UR9, URZ, !UP3 ;  /* 0x0000003f0900728c */ /* 0x000fe2000df45670 */
[----:B------:R-:W5:Y:S01]  /*12b40*/  S2UR UR9, SR_CTAID.X ;  /* 0x00000000000979c3 */ /* 0x000f620000002500 */
[----:B------:R-:W-:-:S02]  /*12b50*/  ULDC UR5, c[0x0][0x234] ;  /* 0x00008d0000057ab9 */ /* 0x000fc40000000800 */
[----:B------:R-:W-:Y:S01]  /*12b60*/  UISETP.NE.OR UP0, UPT, UR12, -0x1, UP2 ;  /* 0xffffffff0c00788c */ /* 0x000fe20009705670 */
[----:B-1----:R-:W-:Y:S01]  /*12b70*/  FADD.FTZ R5, R5, R236 ;  /* 0x000000ec05057221 */ /* 0x002fe20000010000 */
[----:B------:R-:W-:Y:S02]  /*12b80*/  @!UP1 USEL UR19, UR8, UR5, !UP3 ;  /* 0x0000000508139287 */ /* 0x000fe4000d800000 */
[----:B------:R-:W-:Y:S01]  /*12b90*/  ULDC UR4, c[0x0][0x1c0] ;  /* 0x0000700000047ab9 */ /* 0x000fe20000000800 */
[----:B--2---:R-:W-:Y:S01]  /*12ba0*/  FADD.FTZ R6, R239, R6 ;  /* 0x00000006ef067221 */ /* 0x004fe20000010000 */
[----:B------:R-:W1:Y:S01]  /*12bb0*/  SHFL.BFLY PT, R8, R5, 0x1, 0x1f ;  /* 0x0c201f0005087f89 */ /* 0x000e6200000e0000 */
[----:B------:R-:W-:Y:S01]  /*12bc0*/  @!UP1 UIMAD UR20, UR19, UR4, URZ ;  /* 0x00000004131492a4 */ /* 0x000fe2000f8e023f */
[----:B---3--:R-:W-:Y:S02]  /*12bd0*/  FADD.FTZ R7, R238, R7 ;  /* 0x00000007ee077221 */ /* 0x008fe40000010000 */
[----:B------:R-:W-:Y:S01]  /*12be0*/  FSETP.NE.FTZ.AND P4, PT, R6, RZ, PT ;  /* 0x000000ff0600720b */ /* 0x000fe20003f95000 */
[----:B------:R-:W-:Y:S01]  /*12bf0*/  @UP1 ULDC UR21, c[0x0][0x210] ;  /* 0x0000840000151ab9 */ /* 0x000fe20000000800 */
[----:B----4-:R-:W-:Y:S01]  /*12c00*/  FADD.FTZ R4, R237, R4 ;  /* 0x00000004ed047221 */ /* 0x010fe20000010000 */
[----:B------:R-:W-:Y:S01]  /*12c10*/  FSETP.NE.FTZ.AND P3, PT, R7, RZ, PT ;  /* 0x000000ff0700720b */ /* 0x000fe20003f75000 */
[----:B------:R-:W-:-:S02]  /*12c20*/  UIMAD UR5, UR6, UR20, URZ ;  /* 0x00000014060572a4 */ /* 0x000fc4000f8e023f */
[----:B------:R-:W-:Y:S01]  /*12c30*/  @!UP1 UMOV UR21, 0x1 ;  /* 0x0000000100159882 */ /* 0x000fe20000000000 */
[----:B------:R-:W-:Y:S01]  /*12c40*/  FSETP.NE.FTZ.AND P2, PT, R4, RZ, PT ;  /* 0x000000ff0400720b */ /* 0x000fe20003f55000 */
[----:B------:R-:W-:Y:S02]  /*12c50*/  @!UP0 UIMAD UR12, UR6, UR8, URZ ;  /* 0x00000008060c82a4 */ /* 0x000fe4000f8e023f */
[----:B-----5:R-:W-:-:S03]  /*12c60*/  UIMAD UR4, UR9, UR21, URZ ;  /* 0x00000015090472a4 */ /* 0x020fc6000f8e023f */
[----:B------:R-:W2:Y:S01]  /*12c70*/  @P4 MUFU.RCP R9, R6 ;  /* 0x0000000600094308 */ /* 0x000ea20000001000 */
[----:B------:R-:W-:Y:S02]  /*12c80*/  USEL UR5, UR5, URZ, UP2 ;  /* 0x0000003f05057287 */ /* 0x000fe40009000000 */
[----:B------:R-:W-:Y:S02]  /*12c90*/  USHF.L.U32 UR4, UR4, 0x7, URZ ;  /* 0x0000000704047899 */ /* 0x000fe4000800063f */
[----:B------:R-:W-:Y:S01]  /*12ca0*/  UIMAD UR19, UR11, UR19, UR5 ;  /* 0x000000130b1372a4 */ /* 0x000fe2000f8e0205 */
[----:B-1----:R-:W-:Y:S02]  /*12cb0*/  FADD.FTZ R8, R5, R8 ;  /* 0x0000000805087221 */ /* 0x002fe40000010000 */
[----:B------:R-:W1:Y:S01]  /*12cc0*/  @P3 MUFU.RCP R10, R7 ;  /* 0x00000007000a3308 */ /* 0x000e620000001000 */
[----:B------:R-:W3:Y:S01]  /*12cd0*/  S2R R5, SR_TID.X ;  /* 0x0000000000057919 */ /* 0x000ee20000002100 */
[----:B------:R-:W-:Y:S01]  /*12ce0*/  @!UP2 UMOV UR24, UR12 ;  /* 0x0000000c0018ac82 */ /* 0x000fe20008000000 */
[----:B------:R-:W-:Y:S01]  /*12cf0*/  FSETP.NE.FTZ.AND P1, PT, R8, RZ, PT ;  /* 0x000000ff0800720b */ /* 0x000fe20003f35000 */
[----:B------:R-:W-:-:S02]  /*12d00*/  USHF.R.S32.HI UR5, URZ, 0x1f, UR4 ;  /* 0x0000001f3f057899 */ /* 0x000fc40008011404 */
[----:B------:R-:W-:Y:S01]  /*12d10*/  @!UP2 USHF.R.S32.HI UR25, URZ, 0x1f, UR12 ;  /* 0x0000001f3f19a899 */ /* 0x000fe2000801140c */
[C---:B--2---:R-:W-:Y:S01]  /*12d20*/  FMUL.FTZ R160, R9.reuse, R160 ;  /* 0x000000a009a07220 */ /* 0x044fe20000410000 */
[----:B------:R-:W2:Y:S01]  /*12d30*/  @P2 MUFU.RCP R11, R4 ;  /* 0x00000004000b2308 */ /* 0x000ea20000001000 */
[C---:B------:R-:W-:Y:S01]  /*12d40*/  FMUL.FTZ R161, R9.reuse, R161 ;  /* 0x000000a109a17220 */ /* 0x040fe20000410000 */
[----:B------:R-:W-:Y:S01]  /*12d50*/  USHF.R.S32.HI UR6, URZ, 0x1f, UR19 ;  /* 0x0000001f3f067899 */ /* 0x000fe20008011413 */
[C---:B------:R-:W-:Y:S01]  /*12d60*/  FMUL.FTZ R148, R9.reuse, R148 ;  /* 0x0000009409947220 */ /* 0x040fe20000410000 */
[----:B------:R-:W-:Y:S01]  /*12d70*/  UIADD3 UR4, UP1, UP0, UR4, UR24, UR19 ;  /* 0x0000001804047290 */ /* 0x000fe2000f83e013 */
[----:B------:R-:W-:Y:S01]  /*12d80*/  FMUL.FTZ R149, R9, R149 ;  /* 0x0000009509957220 */ /* 0x000fe20000410000 */
[----:B------:R-:W-:Y:S01]  /*12d90*/  F2FP.PACK_AB R160, R161, R160 ;  /* 0x000000a0a1a0723e */ /* 0x000fe200000000ff */
[C---:B-1----:R-:W-:Y:S01]  /*12da0*/  FMUL.FTZ R162, R10.reuse, R162 ;  /* 0x000000a20aa27220 */ /* 0x042fe20000410000 */
[----:B------:R-:W1:Y:S01]  /*12db0*/  @P1 MUFU.RCP R12, R8 ;  /* 0x00000008000c1308 */ /* 0x000e620000001000 */
[C---:B------:R-:W-:Y:S01]  /*12dc0*/  FMUL.FTZ R163, R10.reuse, R163 ;  /* 0x000000a30aa37220 */ /* 0x040fe20000410000 */
[----:B------:R-:W-:Y:S01]  /*12dd0*/  F2FP.PACK_AB R148, R149, R148 ;  /* 0x000000949594723e */ /* 0x000fe200000000ff */
[C---:B------:R-:W-:Y:S01]  /*12de0*/  FMUL.FTZ R150, R10.reuse, R150 ;  /* 0x000000960a967220 */ /* 0x040fe20000410000 */
[----:B------:R-:W-:Y:S01]  /*12df0*/  @!UP4 UIADD3 UR7, UR23, UR15, URZ ;  /* 0x0000000f1707c290 */ /* 0x000fe2000fffe03f */
[C---:B------:R-:W-:Y:S01]  /*12e00*/  FMUL.FTZ R151, R10.reuse, R151 ;  /* 0x000000970a977220 */ /* 0x040fe20000410000 */
[----:B------:R-:W-:Y:S01]  /*12e10*/  F2FP.PACK_AB R162, R163, R162 ;  /* 0x000000a2a3a2723e */ /* 0x000fe200000000ff */
[C---:B------:R-:W-:Y:S01]  /*12e20*/  FMUL.FTZ R146, R10.reuse, R146 ;  /* 0x000000920a927220 */ /* 0x040fe20000410000 */
[----:B------:R-:W4:Y:S01]  /*12e30*/  @P4 MUFU.LG2 R6, R6 ;  /* 0x0000000600064308 */ /* 0x000f220000000c00 */
[C---:B------:R-:W-:Y:S01]  /*12e40*/  FMUL.FTZ R147, R10.reuse, R147 ;  /* 0x000000930a937220 */ /* 0x040fe20000410000 */
[----:B------:R-:W-:Y:S01]  /*12e50*/  F2FP.PACK_AB R150, R151, R150 ;  /* 0x000000969796723e */ /* 0x000fe200000000ff */
[C---:B------:R-:W-:Y:S01]  /*12e60*/  FMUL.FTZ R134, R10.reuse, R134 ;  /* 0x000000860a867220 */ /* 0x040fe20000410000 */
[----:B------:R-:W-:Y:S01]  /*12e70*/  UIADD3.X UR5, UR5, UR25, UR6, UP1, UP0 ;  /* 0x0000001905057290 */ /* 0x000fe20008fe0406 */
[----:B------:R-:W-:Y:S01]  /*12e80*/  FMUL.FTZ R135, R10, R135 ;  /* 0x000000870a877220 */ /* 0x000fe20000410000 */
[----:B---3--:R-:W-:Y:S01]  /*12e90*/  SHF.R.S32.HI R10, RZ, 0x1f, R5 ;  /* 0x0000001fff0a7819 */ /* 0x008fe20000011405 */
[----:B------:R-:W-:Y:S01]  /*12ea0*/  FMUL.FTZ R144, R9, R144 ;  /* 0x0000009009907220 */ /* 0x000fe20000410000 */
[----:B------:R-:W-:Y:S01]  /*12eb0*/  F2FP.PACK_AB R146, R147, R146 ;  /* 0x000000929392723e */ /* 0x000fe200000000ff */
[C---:B------:R-:W-:Y:S01]  /*12ec0*/  FMUL.FTZ R145, R9.reuse, R145 ;  /* 0x0000009109917220 */ /* 0x040fe20000410000 */
[CC--:B------:R-:W-:Y:S01]  /*12ed0*/  LEA.HI R13, R10.reuse, R5.reuse, RZ, 0x2 ;  /* 0x000000050a0d7211 */ /* 0x0c0fe200078f10ff */
[C---:B------:R-:W-:Y:S01]  /*12ee0*/  FMUL.FTZ R132, R9.reuse, R132 ;  /* 0x0000008409847220 */ /* 0x040fe20000410000 */
[----:B------:R-:W-:Y:S01]  /*12ef0*/  LEA.HI R10, R10, R5, RZ, 0x5 ;  /* 0x000000050a0a7211 */ /* 0x000fe200078f28ff */
[----:B------:R-:W-:Y:S01]  /*12f00*/  FMUL.FTZ R9, R9, R133 ;  /* 0x0000008509097220 */ /* 0x000fe20000410000 */
[----:B------:R-:W-:Y:S01]  /*12f10*/  SHF.R.S32.HI R14, RZ, 0x2, R13 ;  /* 0x00000002ff0e7819 */ /* 0x000fe2000001140d */
[----:B--2---:R-:W-:Y:S01]  /*12f20*/  FMUL.FTZ R156, R11, R156 ;  /* 0x0000009c0b9c7220 */ /* 0x004fe20000410000 */
[----:B------:R-:W-:Y:S01]  /*12f30*/  LOP3.LUT R13, R13, 0xfffffffc, RZ, 0xc0, !PT ;  /* 0xfffffffc0d0d7812 */ /* 0x000fe200078ec0ff */
[----:B------:R-:W-:Y:S01]  /*12f40*/  FMUL.FTZ R157, R11, R157 ;  /* 0x0000009d0b9d7220 */ /* 0x000fe20000410000 */
[----:B------:R-:W-:Y:S01]  /*12f50*/  SHF.R.S32.HI R15, RZ, 0x1f, R14 ;  /* 0x0000001fff0f7819 */ /* 0x000fe2000001140e */
[C---:B-1----:R-:W-:Y:S01]  /*12f60*/  FMUL.FTZ R159, R12.reuse, R159 ;  /* 0x0000009f0c9f7220 */ /* 0x042fe20000410000 */
[----:B------:R-:W-:Y:S01]  /*12f70*/  F2FP.PACK_AB R132, R9, R132 ;  /* 0x000000840984723e */ /* 0x000fe200000000ff */
[----:B------:R-:W-:Y:S01]  /*12f80*/  IMAD.IADD R13, R5, 0x1, -R13 ;  /* 0x00000001050d7824 */ /* 0x000fe200078e0a0d */
[----:B------:R-:W-:Y:S01]  /*12f90*/  LEA.HI R15, R15, R14, RZ, 0x3 ;  /* 0x0000000e0f0f7211 */ /* 0x000fe200078f18ff */
[----:B------:R-:W-:Y:S01]  /*12fa0*/  FMUL.FTZ R158, R12, R158 ;  /* 0x0000009e0c9e7220 */ /* 0x000fe20000410000 */
[----:B------:R-:W-:Y:S01]  /*12fb0*/  SHF.R.S32.HI R9, RZ, 0x5, R10 ;  /* 0x00000005ff097819 */ /* 0x000fe2000001140a */
[----:B------:R-:W-:Y:S01]  /*12fc0*/  FMUL.FTZ R152, R11, R152 ;  /* 0x000000980b987220 */ /* 0x000fe20000410000 */
[----:B------:R-:W-:Y:S01]  /*12fd0*/  LOP3.LUT R15, R15, 0xfffffff8, RZ, 0xc0, !PT ;  /* 0xfffffff80f0f7812 */ /* 0x000fe200078ec0ff */
[----:B------:R-:W-:Y:S01]  /*12fe0*/  FMUL.FTZ R153, R11, R153 ;  /* 0x000000990b997220 */ /* 0x000fe20000410000 */
[----:B------:R-:W-:Y:S01]  /*12ff0*/  F2FP.PACK_AB R156, R157, R156 ;  /* 0x0000009c9d9c723e */ /* 0x000fe200000000ff */
[----:B------:R-:W-:Y:S01]  /*13000*/  IMAD R13, R9, 0x100, R13 ;  /* 0x00000100090d7824 */ /* 0x000fe200078e020d */
[----:B------:R-:W-:Y:S01]  /*13010*/  IADD3 R15, R14, -R15, RZ ;  /* 0x8000000f0e0f7210 */ /* 0x000fe20007ffe0ff */
[C---:B------:R-:W-:Y:S01]  /*13020*/  FMUL.FTZ R155, R12.reuse, R155 ;  /* 0x0000009b0c9b7220 */ /* 0x040fe20000410000 */
[----:B------:R-:W-:Y:S01]  /*13030*/  F2FP.PACK_AB R158, R159, R158 ;  /* 0x0000009e9f9e723e */ /* 0x000fe200000000ff */
[----:B------:R-:W-:Y:S01]  /*13040*/  FMUL.FTZ R154, R12, R154 ;  /* 0x0000009a0c9a7220 */ /* 0x000fe20000410000 */
[----:B------:R-:W-:Y:S01]  /*13050*/  LEA.HI R16, R15, R15, RZ, 0x1 ;  /* 0x0000000f0f107211 */ /* 0x000fe200078f08ff */
[----:B------:R-:W-:Y:S01]  /*13060*/  FMUL.FTZ R140, R11, R140 ;  /* 0x0000008c0b8c7220 */ /* 0x000fe20000410000 */
[----:B------:R-:W-:Y:S01]  /*13070*/  F2FP.PACK_AB R152, R153, R152 ;  /* 0x000000989998723e */ /* 0x000fe200000000ff */
[C---:B------:R-:W-:Y:S01]  /*13080*/  FMUL.FTZ R141, R11.reuse, R141 ;  /* 0x0000008d0b8d7220 */ /* 0x040fe20000410000 */
[----:B------:R-:W-:Y:S01]  /*13090*/  SHF.R.S32.HI R18, RZ, 0x1, R16 ;  /* 0x00000001ff127819 */ /* 0x000fe20000011410 */
[----:B------:R-:W-:Y:S01]  /*130a0*/  FMUL.FTZ R136, R11, R136 ;  /* 0x000000880b887220 */ /* 0x000fe20000410000 */
[----:B------:R-:W-:Y:S01]  /*130b0*/  LOP3.LUT R16, R16, 0x3fffffe, RZ, 0xc0, !PT ;  /* 0x03fffffe10107812 */ /* 0x000fe200078ec0ff */
[----:B------:R-:W-:Y:S01]  /*130c0*/  FMUL.FTZ R143, R12, R143 ;  /* 0x0000008f0c8f7220 */ /* 0x000fe20000410000 */
[----:B------:R-:W-:Y:S01]  /*130d0*/  SHF.L.U32 R17, R18, 0x6, RZ ;  /* 0x0000000612117819 */ /* 0x000fe200000006ff */
[C---:B------:R-:W-:Y:S01]  /*130e0*/  FMUL.FTZ R142, R12.reuse, R142 ;  /* 0x0000008e0c8e7220 */ /* 0x040fe20000410000 */
[----:B------:R-:W-:Y:S01]  /*130f0*/  IADD3 R16, R15, -R16, RZ ;  /* 0x800000100f107210 */ /* 0x000fe20007ffe0ff */
[----:B------:R-:W-:Y:S01]  /*13100*/  FMUL.FTZ R139, R12, R139 ;  /* 0x0000008b0c8b7220 */ /* 0x000fe20000410000 */
[----:B------:R-:W-:Y:S01]  /*13110*/  LOP3.LUT R15, R18, 0x1, RZ, 0xc0, !PT ;  /* 0x00000001120f7812 */ /* 0x000fe200078ec0ff */
[----:B------:R-:W-:Y:S01]  /*13120*/  FMUL.FTZ R11, R11, R137 ;  /* 0x000000890b0b7220 */ /* 0x000fe20000410000 */
[----:B------:R-:W-:Y:S01]  /*13130*/  LOP3.LUT R17, R17, 0xc0, RZ, 0xc0, !PT ;  /* 0x000000c011117812 */ /* 0x000fe200078ec0ff */
[----:B------:R-:W-:Y:S01]  /*13140*/  FMUL.FTZ R12, R12, R138 ;  /* 0x0000008a0c0c7220 */ /* 0x000fe20000410000 */
[----:B------:R-:W-:Y:S01]  /*13150*/  ISETP.NE.U32.AND P0, PT, R15, 0x1, PT ;  /* 0x000000010f00780c */ /* 0x000fe20003f05070 */
[----:B------:R-:W1:Y:S01]  /*13160*/  @P3 MUFU.LG2 R7, R7 ;  /* 0x0000000700073308 */ /* 0x000e620000000c00 */
[----:B------:R-:W-:Y:S01]  /*13170*/  MOV R15, 0xfffffff0 ;  /* 0xfffffff0000f7802 */ /* 0x000fe20000000f00 */
[----:B----4-:R-:W-:Y:S01]  /*13180*/  @P4 FMUL.FTZ R6, R6, 0.69314718246459960938 ;  /* 0x3f31721806064820 */ /* 0x010fe20000410000 */
[----:B------:R-:W-:Y:S01]  /*13190*/  LEA R13, R16, R13, 0x4 ;  /* 0x0000000d100d7211 */ /* 0x000fe200078e20ff */
[----:B------:R-:W-:Y:S01]  /*131a0*/  @!UP4 UMOV UR18, UR22 ;  /* 0x000000160012cc82 */ /* 0x000fe20008000000 */
[----:B------:R-:W-:-:S02]  /*131b0*/  LEA.HI R17, R17, R17, RZ, 0x1d ;  /* 0x0000001111117211 */ /* 0x000fc400078fe8ff */
[----:B------:R-:W-:Y:S01]  /*131c0*/  SEL R15, R15, 0x10, !P0 ;  /* 0x000000100f0f7807 */ /* 0x000fe20004000000 */
[----:B------:R-:W2:Y:S01]  /*131d0*/  @P2 MUFU.LG2 R4, R4 ;  /* 0x0000000400042308 */ /* 0x000ea20000000c00 */
[----:B------:R-:W-:Y:S01]  /*131e0*/  LOP3.LUT P0, RZ, R18, 0x2, RZ, 0xc0, !PT ;  /* 0x0000000212ff7812 */ /* 0x000fe2000780c0ff */
[----:B------:R-:W-:Y:S01]  /*131f0*/  IMAD.U32 R13, R13, 0x2, R17 ;  /* 0x000000020d0d7824 */ /* 0x000fe200078e0011 */
[----:B------:R-:W-:Y:S02]  /*13200*/  F2FP.PACK_AB R154, R155, R154 ;  /* 0x0000009a9b9a723e */ /* 0x000fe400000000ff */
[----:B------:R-:W-:Y:S02]  /*13210*/  F2FP.PACK_AB R144, R145, R144 ;  /* 0x000000909190723e */ /* 0x000fe400000000ff */
[----:B------:R-:W-:Y:S01]  /*13220*/  SHF.L.U32 R13, R13, 0x1, RZ ;  /* 0x000000010d0d7819 */ /* 0x000fe200000006ff */
[----:B------:R-:W3:Y:S01]  /*13230*/  @P1 MUFU.LG2 R8, R8 ;  /* 0x0000000800081308 */ /* 0x000ee20000000c00 */
[----:B------:R-:W-:Y:S01]  /*13240*/  F2FP.PACK_AB R134, R135, R134 ;  /* 0x000000868786723e */ /* 0x000fe200000000ff */
[----:B-1----:R-:W-:Y:S01]  /*13250*/  @P3 FMUL.FTZ R7, R7, 0.69314718246459960938 ;  /* 0x3f31721807073820 */ /* 0x002fe20000410000 */
[C---:B------:R-:W-:Y:S01]  /*13260*/  IADD3 R17, R13.reuse, 0x20, RZ ;  /* 0x000000200d117810 */ /* 0x040fe20007ffe0ff */
[----:B------:R-:W-:Y:S01]  /*13270*/  STS [R13], R160 ;  /* 0x000000a00d007388 */ /* 0x000fe20000000800 */
[----:B------:R-:W-:-:S02]  /*13280*/  IADD3 R16, R13, R15, RZ ;  /* 0x0000000f0d107210 */ /* 0x000fc40007ffe0ff */
[----:B------:R-:W-:Y:S01]  /*13290*/  @P0 IADD3 R17, R13, -0x20, RZ ;  /* 0xffffffe00d110810 */ /* 0x000fe20007ffe0ff */
[----:B------:R-:W-:Y:S01]  /*132a0*/  STS [R13+0x200], R162 ;  /* 0x000200a20d007388 */ /* 0x000fe20000000800 */
[----:B------:R-:W-:Y:S01]  /*132b0*/  F2FP.PACK_AB R140, R141, R140 ;  /* 0x0000008c8d8c723e */ /* 0x000fe200000000ff */
[----:B--2---:R-:W-:Y:S01]  /*132c0*/  @P2 FMUL.FTZ R4, R4, 0.69314718246459960938 ;  /* 0x3f31721804042820 */ /* 0x004fe20000410000 */
[----:B------:R-:W-:Y:S01]  /*132d0*/  F2FP.PACK_AB R142, R143, R142 ;  /* 0x0000008e8f8e723e */ /* 0x000fe200000000ff */
[----:B------:R-:W-:Y:S01]  /*132e0*/  IMAD.IADD R15, R15, 0x1, R17 ;  /* 0x000000010f0f7824 */ /* 0x000fe200078e0211 */
[----:B------:R-:W-:Y:S01]  /*132f0*/  STS [R16], R148 ;  /* 0x0000009410007388 */ /* 0x000fe20000000800 */
[----:B------:R-:W-:Y:S02]  /*13300*/  F2FP.PACK_AB R11, R11, R136 ;  /* 0x000000880b0b723e */ /* 0x000fe400000000ff */
[----:B------:R-:W-:Y:S01]  /*13310*/  F2FP.PACK_AB R12, R139, R12 ;  /* 0x0000000c8b0c723e */ /* 0x000fe200000000ff */
[----:B------:R-:W-:Y:S01]  /*13320*/  STS [R16+0x200], R150 ;  /* 0x0002009610007388 */ /* 0x000fe20000000800 */
[----:B------:R-:W-:Y:S01]  /*13330*/  LOP3.LUT R10, R10, 0xffffffe0, RZ, 0xc0, !PT ;  /* 0xffffffe00a0a7812 */ /* 0x000fe200078ec0ff */
[----:B---3--:R-:W-:-:S02]  /*13340*/  @P1 FMUL.FTZ R8, R8, 0.69314718246459960938 ;  /* 0x3f31721808081820 */ /* 0x008fc40000410000 */
[----:B------:R-:W-:Y:S01]  /*13350*/  STS [R13+0x1000], R156 ;  /* 0x0010009c0d007388 */ /* 0x000fe20000000800 */
[----:B------:R-:W-:Y:S02]  /*13360*/  IADD3 R10, -R10, R5, RZ ;  /* 0x000000050a0a7210 */ /* 0x000fe40007ffe1ff */
[----:B------:R-:W-:Y:S01]  /*13370*/  MOV R5, 0x7f800000 ;  /* 0x7f80000000057802 */ /* 0x000fe20000000f00 */
[----:B------:R-:W-:Y:S01]  /*13380*/  STS [R13+0x1200], R158 ;  /* 0x0012009e0d007388 */ /* 0x000fe20000000800 */
[----:B------:R-:W-:Y:S01]  /*13390*/  LOP3.LUT P0, RZ, R10, 0x3, RZ, 0xc0, !PT ;  /* 0x000000030aff7812 */ /* 0x000fe2000780c0ff */
[----:B------:R-:W-:Y:S01]  /*133a0*/  @P2 FFMA.FTZ R5, R2, c[0x0][0x238], R4 ;  /* 0x00008e0002052a23 */ /* 0x000fe20000010004 */
[----:B------:R-:W-:Y:S01]  /*133b0*/  MOV R10, 0x7f800000 ;  /* 0x7f800000000a7802 */ /* 0x000fe20000000f00 */
[----:B------:R-:W-:Y:S01]  /*133c0*/  STS [R16+0x1000], R152 ;  /* 0x0010009810007388 */ /* 0x000fe20000000800 */
[----:B------:R-:W-:-:S03]  /*133d0*/  @P1 FFMA.FTZ R10, R0, c[0x0][0x238], R8 ;  /* 0x00008e00000a1a23 */ /* 0x000fc60000010008 */
[----:B------:R-:W-:Y:S04]  /*133e0*/  STS [R16+0x1200], R154 ;  /* 0x0012009a10007388 */ /* 0x000fe80000000800 */
[----:B------:R-:W-:Y:S04]  /*133f0*/  STS [R17], R144 ;  /* 0x0000009011007388 */ /* 0x000fe80000000800 */
[----:B------:R-:W-:Y:S04]  /*13400*/  STS [R17+0x200], R146 ;  /* 0x0002009211007388 */ /* 0x000fe80000000800 */
[----:B------:R-:W-:Y:S04]  /*13410*/  STS [R15], R132 ;  /* 0x000000840f007388 */ /* 0x000fe80000000800 */
[----:B------:R-:W-:Y:S04]  /*13420*/  STS [R15+0x200], R134 ;  /* 0x000200860f007388 */ /* 0x000fe80000000800 */
[----:B------:R-:W-:Y:S04]  /*13430*/  STS [R17+0x1000], R140 ;  /* 0x0010008c11007388 */ /* 0x000fe80000000800 */
[----:B------:R-:W-:Y:S04]  /*13440*/  STS [R17+0x1200], R142 ;  /* 0x0012008e11007388 */ /* 0x000fe80000000800 */
[----:B------:R1:W-:Y:S04]  /*13450*/  STS [R15+0x1000], R11 ;  /* 0x0010000b0f007388 */ /* 0x0003e80000000800 */
[----:B------:R2:W-:Y:S04]  /*13460*/  STS [R15+0x1200], R12 ;  /* 0x0012000c0f007388 */ /* 0x0005e80000000800 */
[----:B------:R-:W-:Y:S01]  /*13470*/  BAR.SYNC.DEFER_BLOCKING 0x0 ;  /* 0x0000000000007b1d */ /* 0x000fe20000010000 */
[----:B-1----:R-:W-:Y:S01]  /*13480*/  MOV R11, 0x7f800000 ;  /* 0x7f800000000b7802 */ /* 0x002fe20000000f00 */
[----:B------:R-:W-:-:S02]  /*13490*/  @P4 FFMA.FTZ R11, R36, c[0x0][0x238], R6 ;  /* 0x00008e00240b4a23 */ /* 0x000fc40000010006 */
[----:B--2---:R-:W-:Y:S02]  /*134a0*/  IMAD.MOV.U32 R12, RZ, RZ, 0x7f800000 ;  /* 0x7f800000ff0c7424 */ /* 0x004fe400078e00ff */
[----:B------:R-:W-:Y:S01]  /*134b0*/  @P3 FFMA.FTZ R12, R3, c[0x0][0x238], R7 ;  /* 0x00008e00030c3a23 */ /* 0x000fe20000010007 */
[----:B------:R1:W2:Y:S04]  /*134c0*/  LDS.128 R24, [R219] ;  /* 0x00000000db187984 */ /* 0x0002a80000000c00 */
[----:B------:R1:W3:Y:S04]  /*134d0*/  LDS.128 R20, [R219+0x800] ;  /* 0x00080000db147984 */ /* 0x0002e80000000c00 */
[----:B------:R1:W4:Y:S04]  /*134e0*/  LDS.128 R16, [R219+0x1000] ;  /* 0x00100000db107984 */ /* 0x0003280000000c00 */
[----:B------:R1:W1:Y:S01]  /*134f0*/  LDS.128 R28, [R219+0x1800] ;  /* 0x00180000db1c7984 */ /* 0x0002620000000c00 */
[----:B------:R-:W-:Y:S05]  /*13500*/  @P0 BRA `(.L_x_219) ;  /* 0x0000024000000947 */ /* 0x000fea0003800000 */
[----:B------:R-:W-:-:S04]  /*13510*/  SHF.R.S32.HI R0, RZ, 0x1f, R9 ;  /* 0x0000001fff007819 */ /* 0x000fc80000011409 */
[----:B------:R-:W-:-:S04]  /*13520*/  LEA.HI R0, R0, R9, RZ, 0x2 ;  /* 0x0000000900007211 */ /* 0x000fc800078f10ff */
[----:B------:R-:W-:-:S05]  /*13530*/  LOP3.LUT R0, R0, 0xffffffc, RZ, 0xc0, !PT ;  /* 0x0ffffffc00007812 */ /* 0x000fca00078ec0ff */
[----:B------:R-:W-:-:S04]  /*13540*/  IMAD.IADD R0, R9, 0x1, -R0 ;  /* 0x0000000109007824 */ /* 0x000fc800078e0a00 */
[----:B------:R-:W-:-:S05]  /*13550*/  IMAD R0, R0, 0x10, R217 ;  /* 0x0000001000007824 */ /* 0x000fca00078e02d9 */
[C---:B------:R-:W-:Y:S02]  /*13560*/  ISETP.GE.AND P6, PT, R0.reuse, UR10, PT ;  /* 0x0000000a00007c0c */ /* 0x040fe4000bfc6270 */
[C---:B------:R-:W-:Y:S02]  /*13570*/  IADD3 R4, R0.reuse, 0x8, RZ ;  /* 0x0000000800047810 */ /* 0x040fe40007ffe0ff */
[----:B------:R-:W-:Y:S02]  /*13580*/  IADD3 R7, R0, 0x40, RZ ;  /* 0x0000004000077810 */ /* 0x000fe40007ffe0ff */
[----:B------:R-:W-:Y:S02]  /*13590*/  ISETP.GE.AND P5, PT, R4, UR10, PT ;  /* 0x0000000a04007c0c */ /* 0x000fe4000bfa6270 */
[----:B------:R-:W-:Y:S02]  /*135a0*/  IADD3 R6, R0, 0x48, RZ ;  /* 0x0000004800067810 */ /* 0x000fe40007ffe0ff */
[----:B------:R-:W-:-:S02]  /*135b0*/  ISETP.GE.AND P4, PT, R7, UR10, PT ;  /* 0x0000000a07007c0c */ /* 0x000fc4000bf86270 */
[----:B------:R-:W-:Y:S01]  /*135c0*/  ISETP.GE.AND P3, PT, R6, UR10, PT ;  /* 0x0000000a06007c0c */ /* 0x000fe2000bf66270 */
[----:B------:R-:W-:-:S05]  /*135d0*/  @!P6 IMAD R0, R0, UR21, RZ ;  /* 0x000000150000ec24 */ /* 0x000fca000f8e02ff */
[----:B------:R-:W-:Y:S01]  /*135e0*/  @!P6 IADD3 R3, P0, R0, UR4, RZ ;  /* 0x000000040003ec10 */ /* 0x000fe2000ff1e0ff */
[----:B------:R-:W-:-:S03]  /*135f0*/  @!P5 IMAD R4, R4, UR21, RZ ;  /* 0x000000150404dc24 */ /* 0x000fc6000f8e02ff */
[----:B------:R-:W-:Y:S01]  /*13600*/  @!P6 LEA.HI.X.SX32 R0, R0, UR5, 0x1, P0 ;  /* 0x000000050000ec11 */ /* 0x000fe200080f0eff */
[----:B------:R-:W-:Y:S01]  /*13610*/  @!P4 IMAD R7, R7, UR21, RZ ;  /* 0x000000150707cc24 */ /* 0x000fe2000f8e02ff */
[C---:B------:R-:W-:Y:S01]  /*13620*/  @!P6 LEA R8, P1, R3.reuse, c[0x0][0x200], 0x2 ;  /* 0x000080000308ea11 */ /* 0x040fe200078210ff */
[----:B------:R-:W-:Y:S01]  /*13630*/  @!P3 IMAD R6, R6, UR21, RZ ;  /* 0x000000150606bc24 */ /* 0x000fe2000f8e02ff */
[C---:B------:R-:W-:Y:S02]  /*13640*/  @!P5 IADD3 R2, P0, R4.reuse, UR4, RZ ;  /* 0x000000040402dc10 */ /* 0x040fe4000ff1e0ff */
[----:B------:R-:W-:Y:S02]  /*13650*/  @!P6 LEA.HI.X R9, R3, c[0x0][0x204], R0, 0x2, P1 ;  /* 0x000081000309ea11 */ /* 0x000fe400008f1400 */
[----:B------:R-:W-:Y:S02]  /*13660*/  @!P5 LEA.HI.X.SX32 R0, R4, UR5, 0x1, P0 ;  /* 0x000000050400dc11 */ /* 0x000fe400080f0eff */
[----:B------:R-:W-:Y:S01]  /*13670*/  @!P4 IADD3 R3, P1, R7, UR4, RZ ;  /* 0x000000040703cc10 */ /* 0x000fe2000ff3e0ff */
[----:B------:R4:W-:Y:S01]  /*13680*/  @!P6 STG.E [R8.64], R11 ;  /* 0x0000000b0800e986 */ /* 0x0009e2000c101910 */
[----:B------:R-:W-:-:S02]  /*13690*/  @!P5 LEA R32, P2, R2, c[0x0][0x200], 0x2 ;  /* 0x000080000220da11 */ /* 0x000fc400078410ff */
[----:B------:R-:W-:Y:S02]  /*136a0*/  @!P3 IADD3 R4, P0, R6, UR4, RZ ;  /* 0x000000040604bc10 */ /* 0x000fe4000ff1e0ff */
[----:B------:R-:W-:Y:S02]  /*136b0*/  @!P4 LEA.HI.X.SX32 R7, R7, UR5, 0x1, P1 ;  /* 0x000000050707cc11 */ /* 0x000fe400088f0eff */
[----:B------:R-:W-:Y:S02]  /*136c0*/  @!P5 LEA.HI.X R33, R2, c[0x0][0x204], R0, 0x2, P2 ;  /* 0x000081000221da11 */ /* 0x000fe400010f1400 */
[----:B------:R-:W-:Y:S02]  /*136d0*/  @!P3 LEA.HI.X.SX32 R6, R6, UR5, 0x1, P0 ;  /* 0x000000050606bc11 */ /* 0x000fe400080f0eff */
[----:B------:R-:W-:Y:S01]  /*136e0*/  @!P4 LEA R34, P1, R3, c[0x0][0x200], 0x2 ;  /* 0x000080000322ca11 */ /* 0x000fe200078210ff */
[----:B------:R4:W-:Y:S01]  /*136f0*/  @!P5 STG.E [R32.64], R12 ;  /* 0x0000000c2000d986 */ /* 0x0009e2000c101910 */
[----:B------:R-:W-:-:S02]  /*13700*/  @!P3 LEA R2, P0, R4, c[0x0][0x200], 0x2 ;  /* 0x000080000402ba11 */ /* 0x000fc400078010ff */
[----:B------:R-:W-:Y:S02]  /*13710*/  @!P4 LEA.HI.X R35, R3, c[0x0][0x204], R7, 0x2, P1 ;  /* 0x000081000323ca11 */ /* 0x000fe400008f1407 */
[----:B------:R-:W-:-:S03]  /*13720*/  @!P3 LEA.HI.X R3, R4, c[0x0][0x204], R6, 0x2, P0 ;  /* 0x000081000403ba11 */ /* 0x000fc600000f1406 */
[----:B------:R4:W-:Y:S04]  /*13730*/  @!P4 STG.E [R34.64], R5 ;  /* 0x000000052200c986 */ /* 0x0009e8000c101910 */
[----:B------:R4:W-:Y:S02]  /*13740*/  @!P3 STG.E [R2.64], R10 ;  /* 0x0000000a0200b986 */ /* 0x0009e4000c101910 */
.L_x_219:
[----:B------:R-:W-:Y:S05]  /*13750*/  BSYNC B0 ;  /* 0x0000000000007941 */ /* 0x000fea0003800000 */
.L_x_218:
[----:B------:R-:W5:Y:S01]  /*13760*/  S2R R4, SR_TID.X ;  /* 0x0000000000047919 */ /* 0x000f620000002100 */
[----:B------:R-:W-:Y:S01]  /*13770*/  UIMAD UR9, UR9, -0x80, UR14 ;  /* 0xffffff80090978a4 */ /* 0x000fe2000f8e020e */
[C---:B------:R-:W-:Y:S01]  /*13780*/  IADD3 R6, P0, R232.reuse, UR18, RZ ;  /* 0x00000012e8067c10 */ /* 0x040fe2000ff1e0ff */
[----:B------:R-:W-:Y:S01]  /*13790*/  USHF.R.S32.HI UR6, URZ, 0x1f, UR11 ;  /* 0x0000001f3f067899 */ /* 0x000fe2000801140b */
[----:B------:R-:W4:Y:S01]  /*137a0*/  S2R R0, SR_CTAID.Z ;  /* 0x0000000000007919 */ /* 0x000f220000002700 */
[----:B------:R-:W-:Y:S01]  /*137b0*/  ISETP.GE.AND P1, PT, R232, c[0x0][0x220], PT ;  /* 0x00008800e8007a0c */ /* 0x000fe20003f26270 */
[----:B------:R-:W-:Y:S01]  /*137c0*/  ULDC.64 UR4, c[0x0][0x1f0] ;  /* 0x00007c0000047ab9 */ /* 0x000fe20000000a00 */
[----:B------:R-:W-:Y:S01]  /*137d0*/  BSSY B0, `(.L_x_220) ;  /* 0x000001a000007945 */ /* 0x000fe20003800000 */
[----:B------:R-:W-:-:S04]  /*137e0*/  UIMAD UR4, UR6, UR4, URZ ;  /* 0x00000004060472a4 */ /* 0x000fc8000f8e023f */
[----:B------:R-:W-:Y:S01]  /*137f0*/  UIMAD UR4, UR11, UR5, UR4 ;  /* 0x000000050b0472a4 */ /* 0x000fe2000f8e0204 */
[----:B----45:R-:W-:-:S04]  /*13800*/  SHF.R.S32.HI R3, RZ, 0x1f, R4 ;  /* 0x0000001fff037819 */ /* 0x030fc80000011404 */
[----:B------:R-:W-:-:S04]  /*13810*/  LEA.HI R3, R3, R4, RZ, 0x2 ;  /* 0x0000000403037211 */ /* 0x000fc800078f10ff */
[----:B------:R-:W-:-:S05]  /*13820*/  LOP3.LUT R2, R3, 0xfffffffc, RZ, 0xc0, !PT ;  /* 0xfffffffc03027812 */ /* 0x000fca00078ec0ff */
[----:B------:R-:W-:Y:S01]  /*13830*/  IMAD.IADD R2, R4, 0x1, -R2 ;  /* 0x0000000104027824 */ /* 0x000fe200078e0a02 */
[----:B------:R-:W-:-:S03]  /*13840*/  SHF.R.S32.HI R4, RZ, 0x2, R3 ;  /* 0x00000002ff047819 */ /* 0x000fc60000011403 */
[----:B------:R-:W-:Y:S01]  /*13850*/  IMAD.SHL.U32 R2, R2, 0x8, RZ ;  /* 0x0000000802027824 */ /* 0x000fe200078e00ff */
[----:B------:R-:W-:-:S04]  /*13860*/  SHF.R.S32.HI R5, RZ, 0x1f, R4 ;  /* 0x0000001fff057819 */ /* 0x000fc80000011404 */
[----:B------:R-:W-:-:S04]  /*13870*/  SHF.R.S32.HI R2, RZ, 0x1f, R2 ;  /* 0x0000001fff027819 */ /* 0x000fc80000011402 */
[----:B------:R-:W-:Y:S01]  /*13880*/  IADD3.X R7, R2, UR7, RZ, P0, !PT ;  /* 0x0000000702077c10 */ /* 0x000fe200087fe4ff */
[----:B------:R-:W-:Y:S01]  /*13890*/  IMAD.U32 R2, RZ, RZ, UR13 ;  /* 0x0000000dff027e24 */ /* 0x000fe2000f8e00ff */
[----:B------:R-:W-:-:S03]  /*138a0*/  ISETP.GE.OR P0, PT, R14, UR9, P1 ;  /* 0x000000090e007c0c */ /* 0x000fc60008f06670 */
[----:B------:R-:W-:-:S04]  /*138b0*/  IMAD.WIDE.U32 R6, R0, c[0x0][0x1f0], R6 ;  /* 0x00007c0000067a25 */ /* 0x000fc800078e0006 */
[----:B------:R-:W-:Y:S01]  /*138c0*/  IMAD.WIDE R8, R2, 0x80, R4 ;  /* 0x0000008002087825 */ /* 0x000fe200078e0204 */
[----:B------:R-:W-:-:S05]  /*138d0*/  IADD3 R11, R7, UR4, RZ ;  /* 0x00000004070b7c10 */ /* 0x000fca000fffe0ff */
        /* <DEDUP_REMOVED lines=8> */
[----:B--2---:R2:W-:Y:S02]  /*13960*/  STG.E.128 [R12.64], R24 ;  /* 0x000000180c007986 */ /* 0x0045e4000c101d10 */
.L_x_221:
[----:B------:R-:W-:Y:S05]  /*13970*/  BSYNC B0 ;  /* 0x0000000000007941 */ /* 0x000fea0003800000 */
.L_x_220:
[----:B------:R-:W-:Y:S01]  /*13980*/  IADD3 R0, R4, 0x20, RZ ;  /* 0x0000002004007810 */ /* 0x000fe20007ffe0ff */
[----:B------:R-:W-:Y:S03]  /*13990*/  BSSY B0, `(.L_x_222) ;  /* 0x000000e000007945 */ /* 0x000fe60003800000 */
[----:B------:R-:W-:-:S13]  /*139a0*/  ISETP.GE.OR P0, PT, R0, UR10, P1 ;  /* 0x0000000a00007c0c */ /* 0x000fda0008f06670 */
[----:B------:R-:W-:Y:S05]  /*139b0*/  @P0 BRA `(.L_x_223) ;  /* 0x000000b000000947 */ /* 0x000fea0003800000 */
[----:B------:R-:W-:Y:S01]  /*139c0*/  IADD3 R2, P0, R8, 0x20, RZ ;  /* 0x0000002008027810 */ /* 0x000fe20007f1e0ff */
[----:B--2---:R-:W-:Y:S01]  /*139d0*/  IMAD.MOV.U32 R12, RZ, RZ, R6 ;  /* 0x000000ffff0c7224 */ /* 0x004fe200078e0006 */
        /* <DEDUP_REMOVED lines=9> */
.L_x_223:
[----:B------:R-:W-:Y:S05]  /*13a70*/  BSYNC B0 ;  /* 0x0000000000007941 */ /* 0x000fea0003800000 */
.L_x_222:
[----:B------:R-:W-:Y:S01]  /*13a80*/  IADD3 R0, R4, 0x40, RZ ;  /* 0x0000004004007810 */ /* 0x000fe20007ffe0ff */
[----:B------:R-:W-:Y:S03]  /*13a90*/  BSSY B0, `(.L_x_224) ;  /* 0x000000e000007945 */ /* 0x000fe60003800000 */
[----:B------:R-:W-:-:S13]  /*13aa0*/  ISETP.GE.OR P0, PT, R0, UR10, P1 ;  /* 0x0000000a00007c0c */ /* 0x000fda0008f06670 */
        /* <DEDUP_REMOVED lines=12> */
.L_x_225:
[----:B------:R-:W-:Y:S05]  /*13b70*/  BSYNC B0 ;  /* 0x0000000000007941 */ /* 0x000fea0003800000 */
.L_x_224:
[----:B------:R-:W-:-:S04]  /*13b80*/  IADD3 R4, R4, 0x60, RZ ;  /* 0x0000006004047810 */ /* 0x000fc80007ffe0ff */
[----:B------:R-:W-:-:S13]  /*13b90*/  ISETP.GE.OR P1, PT, R4, UR10, P1 ;  /* 0x0000000a04007c0c */ /* 0x000fda0008f26670 */
[----:B------:R-:W-:Y:S05]  /*13ba0*/  @P1 EXIT ;  /* 0x000000000000194d */ /* 0x000fea0003800000 */
[----:B------:R-:W-:Y:S01]  /*13bb0*/  IADD3 R0, P0, R8, 0x60, RZ ;  /* 0x0000006008007810 */ /* 0x000fe20007f1e0ff */
[----:B------:R-:W-:Y:S01]  /*13bc0*/  IMAD.MOV.U32 R4, RZ, RZ, R6 ;  /* 0x000000ffff047224 */ /* 0x000fe200078e0006 */
[----:B------:R-:W-:-:S03]  /*13bd0*/  MOV R5, R11 ;  /* 0x0000000b00057202 */ /* 0x000fc60000000f00 */
[----:B--2---:R-:W-:Y:S02]  /*13be0*/  IMAD.X R2, RZ, RZ, R9, P0 ;  /* 0x000000ffff027224 */ /* 0x004fe400000e0609 */
[----:B------:R-:W-:-:S04]  /*13bf0*/  IMAD.WIDE.U32 R4, R0, c[0x0][0x1e8], R4 ;  /* 0x00007a0000047a25 */ /* 0x000fc800078e0004 */
[----:B------:R-:W-:Y:S01]  /*13c00*/  IMAD R2, R2, c[0x0][0x1e8], RZ ;  /* 0x00007a0002027a24 */ /* 0x000fe200078e02ff */
[----:B------:R-:W-:-:S03]  /*13c10*/  LEA R6, P0, R4, c[0x0][0x1d0], 0x1 ;  /* 0x0000740004067a11 */ /* 0x000fc600078008ff */
[----:B------:R-:W-:-:S05]  /*13c20*/  IMAD R2, R0, c[0x0][0x1ec], R2 ;  /* 0x00007b0000027a24 */ /* 0x000fca00078e0202 */
[----:B------:R-:W-:-:S04]  /*13c30*/  IADD3 R2, R2, R5, RZ ;  /* 0x0000000502027210 */ /* 0x000fc80007ffe0ff */
[----:B------:R-:W-:-:S05]  /*13c40*/  LEA.HI.X R7, R4, c[0x0][0x1d4], R2, 0x1, P0 ;  /* 0x0000750004077a11 */ /* 0x000fca00000f0c02 */
[----:B-1----:R-:W-:Y:S01]  /*13c50*/  STG.E.128 [R6.64], R28 ;  /* 0x0000001c06007986 */ /* 0x002fe2000c101d10 */
[----:B------:R-:W-:Y:S05]  /*13c60*/  EXIT ;  /* 0x000000000000794d */ /* 0x000fea0003800000 */
.L_x_226:
        /* <DEDUP_REMOVED lines=9> */
.L_x_1129:


//--------------------- .text._ZN5flash16flash_fwd_kernelI23Flash_fwd_kernel_traitsILi32ELi128ELi128ELi4ELb0ELb0EN7cutlass6half_tE19Flash_kernel_traitsILi32ELi128ELi128ELi4ES3_EELb0ELb0ELb1ELb1ELb0ELb0ELb0ELb0EEEvNS_16Flash_fwd_paramsE --------------------------
	.section	.text._ZN5flash16flash_fwd_kernelI23Flash_fwd_kernel_traitsILi32ELi128ELi128ELi4ELb0ELb0EN7cutlass6half_tE19Flash_kernel_traitsILi32ELi128ELi128ELi4ES3_EELb0ELb0ELb1ELb1ELb0ELb0ELb0ELb0EEEvNS_16Flash_fwd_paramsE,"ax",@progbits
	.sectioninfo	@"SHI_REGISTERS=255"
	.align	128
        .global         _ZN5flash16flash_fwd_kernelI23Flash_fwd_kernel_traitsILi32ELi128ELi128ELi4ELb0ELb0EN7cutlass6half_tE19Flash_kernel_traitsILi32ELi128ELi128ELi4ES3_EELb0ELb0ELb1ELb1ELb0ELb0ELb0ELb0EEEvNS_16Flash_fwd_paramsE
        .type           _ZN5flash16flash_fwd_kernelI23Flash_fwd_kernel_traitsILi32ELi128ELi128ELi4ELb0ELb0EN7cutlass6half_tE19Flash_kernel_traitsILi32ELi128ELi128ELi4ES3_EELb0ELb0ELb1ELb1ELb0ELb0ELb0ELb0EEEvNS_16Flash_fwd_paramsE,@function
        .size           _ZN5flash16flash_fwd_kernelI23Flash_fwd_kernel_traitsILi32ELi128ELi128ELi4ELb0ELb0EN7cutlass6half_tE19Flash_kernel_traitsILi32ELi128ELi128ELi4ES3_EELb0ELb0ELb1ELb1ELb0ELb0ELb0ELb0EEEvNS_16Flash_fwd_paramsE,(.L_x_1130 - _ZN5flash16flash_fwd_kernelI23Flash_fwd_kernel_traitsILi32ELi128ELi128ELi4ELb0ELb0EN7cutlass6half_tE19Flash_kernel_traitsILi32ELi128ELi128ELi4ES3_EELb0ELb0ELb1ELb1ELb0ELb0ELb0ELb0EEEvNS_16Flash_fwd_paramsE)
        .other          _ZN5flash16flash_fwd_kernelI23Flash_fwd_kernel_traitsILi32ELi128ELi128ELi4ELb0ELb0EN7cutlass6half_tE19Flash_kernel_traitsILi32ELi128ELi128ELi4ES3_EELb0ELb0ELb1ELb1ELb0ELb0ELb0ELb0EEEvNS_16Flash_fwd_paramsE,@"STO_CUDA_ENTRY STV_DEFAULT"
_ZN5flash16flash_fwd_kernelI23Flash_fwd_kernel_traitsILi32ELi128ELi128ELi4ELb0ELb0EN7cutlass6half_tE19Flash_kernel_traitsILi32ELi128ELi128ELi4ES3_EELb0ELb0ELb1ELb1ELb0ELb0ELb0ELb0EEEvNS_16Flash_fwd_paramsE:
.text._ZN5flash16flash_fwd_kernelI23Flash_fwd_kernel_traitsILi32ELi128ELi128ELi4ELb0ELb0EN7cutlass6half_tE19Flash_kernel_traitsILi32ELi128ELi128ELi4ES3_EELb0ELb0ELb1ELb1ELb0ELb0ELb0ELb0EEEvNS_16Flash_fwd_paramsE:
        /* <DEDUP_REMOVED lines=26> */
[----:B------:R-:W-:Y:S01]  /*01a0*/  IMAD.U32 R4, RZ, RZ, UR4 ;  /* 0x00000004ff047e24 */ /* 0x000fe2000f8e00ff */
[----:B------:R-:W-:-:S05]  /*01b0*/  MOV R5, UR5 ;  /* 0x0000000500057c02 */ /* 0x000fca0008000f00 */
[----:B------:R4:W5:Y:S01]  /*01c0*/  @P0 LDG.E R4, [R4.64] ;  /* 0x0000001204040981 */ /* 0x000962000c1e1900 */
[----:B------:R-:W-:Y:S01]  /*01d0*/  PLOP3.LUT P1, PT, PT, PT, UP1, 0x80, 0x0 ;  /* 0x000000000000781c */ /* 0x000fe20003f2f018 */
[----:B------:R-:W-:-:S06]  /*01e0*/  UIMAD.WIDE UR8, UR11, UR7, UR8 ;  /* 0x000000070b0872a5 */ /* 0x000fcc000f8e0208 */
[----:B-1----:R-:W-:Y:S01]  /*01f0*/  IMAD.U32 R2, RZ, RZ, UR8 ;  /* 0x00000008ff027e24 */ /* 0x002fe2000f8e00ff */
[----:B------:R-:W-:-:S05]  /*0200*/  MOV R3, UR9 ;  /* 0x0000000900037c02 */ /* 0x000fca0008000f00 */
[----:B----4-:R-:W4:Y:S01]  /*0210*/  @!P1 LDG.E R5, [R2.64] ;  /* 0x0000001202059981 */ /* 0x010f22000c1e1900 */
[----:B------:R-:W-:Y:S02]  /*0220*/  UMOV UR10, 0xffffffff ;  /* 0xffffffff000a7882 */ /* 0x000fe40000000000 */
[----:B------:R-:W-:Y:S01]  /*0230*/  UMOV UR21, URZ ;  /* 0x0000003f00157c82 */ /* 0x000fe20008000000 */
[----:B------:R-:W1:Y:S01]  /*0240*/  S2R R10, SR_TID.X ;  /* 0x00000000000a7919 */ /* 0x000e620000002100 */
[----:B------:R-:W-:Y:S01]  /*0250*/  UMOV UR23, 0xffffffff ;  /* 0xffffffff00177882 */ /* 0x000fe20000000000 */
[----:B------:R-:W1:Y:S08]  /*0260*/  S2UR UR13, SR_CTAID.X ;  /* 0x00000000000d79c3 */ /* 0x000e700000002500 */
[----:B------:R-:W1:Y:S08]  /*0270*/  S2UR UR12, SR_CTAID.Z ;  /* 0x00000000000c79c3 */ /* 0x000e700000002700 */
[----:B--2---:R-:W2:Y:S08]  /*0280*/  @P2 R2UR UR10, R6 ;  /* 0x00000000060a23c2 */ /* 0x004eb000000e0000 */
[----:B---3--:R-:W2:Y:S08]  /*0290*/  @P2 R2UR UR16, R0 ;  /* 0x00000000001023c2 */ /* 0x008eb000000e0000 */
[----:B-----5:R3:W1:Y:S01]  /*02a0*/  @P0 R2UR UR21, R4 ;  /* 0x00000000041503c2 */ /* 0x02066200000e0000 */
[----:B------:R-:W-:-:S04]  /*02b0*/  ISETP.NE.U32.AND P0, PT, RZ, c[0x0][0x248], PT ;  /* 0x00009200ff007a0c */ /* 0x000fc80003f05070 */
[----:B------:R-:W-:Y:S01]  /*02c0*/  ISETP.NE.AND.EX P0, PT, RZ, c[0x0][0x24c], PT, P0 ;  /* 0x00009300ff007a0c */ /* 0x000fe20003f05300 */
[----:B--2---:R-:W-:Y:S02]  /*02d0*/  @UP2 UIADD3 UR16, UR16, -UR10, URZ ;  /* 0x8000000a10102290 */ /* 0x004fe4000fffe03f */
[----:B----4-:R3:W2:Y:S05]  /*02e0*/  @!P1 R2UR UR23, R5 ;  /* 0x00000000051793c2 */ /* 0x0106aa00000e0000 */
[----:B------:R-:W-:-:S05]  /*02f0*/  @!UP2 ULDC UR16, c[0x0][0x214] ;  /* 0x000085000010aab9 */ /* 0x000fca0000000800 */
[----:B-123--:R-:W-:Y:S05]  /*0300*/  @!P0 BRA `(.L_x_227) ;  /* 0x0000007000008947 */ /* 0x00efea0003800000 */
[----:B------:R-:W-:-:S13]  /*0310*/  PLOP3.LUT P0, PT, PT, PT, UP3, 0x80, 0x0 ;  /* 0x000000000000781c */ /* 0x000fda0003f0f038 */
[----:B------:R-:W2:Y:S04]  /*0320*/  @P0 LDG.E R0, [R2.64+0x4] ;  /* 0x0000041202000981 */ /* 0x000ea8000c1e1900 */
[----:B------:R-:W3:Y:S01]  /*0330*/  @!P0 LDG.E R2, [R2.64] ;  /* 0x0000001202028981 */ /* 0x000ee2000c1e1900 */
[----:B--2---:R-:W1:Y:S02]  /*0340*/  @P0 R2UR UR6, R0 ;  /* 0x00000000000603c2 */ /* 0x004e6400000e0000 */
[----:B-1----:R-:W-:-:S11]  /*0350*/  @UP3 UIADD3 UR6, UR6, -UR23, URZ ;  /* 0x8000001706063290 */ /* 0x002fd6000fffe03f */
[----:B---3--:R1:W2:Y:S02]  /*0360*/  @!P0 R2UR UR6, R2 ;  /* 0x00000000020683c2 */ /* 0x0082a400000e0000 */
[----:B-12---:R-:W-:Y:S05]  /*0370*/  BRA `(.L_x_228) ;  /* 0x0000001000007947 */ /* 0x006fea0003800000 */
.L_x_227:
[----:B------:R-:W-:Y:S02]  /*0380*/  ULDC UR6, c[0x0][0x218] ;  /* 0x0000860000067ab9 */ /* 0x000fe40000000800 */
.L_x_228:
        /* <DEDUP_REMOVED lines=12> */
[----:B------:R-:W-:-:S03]  /*0450*/  @!UP2 UISETP.NE.U32.AND UP1, UPT, URZ, UR4, UPT ;  /* 0x000000043f00a28c */ /* 0x000fc6000bf25070 */
[----:B------:R-:W-:Y:S02]  /*0460*/  ULDC UR4, c[0x0][0x21c] ;  /* 0x0000870000047ab9 */ /* 0x000fe40000000800 */
[----:B------:R-:W-:-:S04]  /*0470*/  @!UP2 UISETP.NE.AND.EX UP1, UPT, URZ, UR5, UPT, UP1 ;  /* 0x000000053f00a28c */ /* 0x000fc8000bf25310 */
[----:B------:R-:W-:Y:S01]  /*0480*/  @!UP2 USEL UR4, URZ, UR4, !UP1 ;  /* 0x000000043f04a287 */ /* 0x000fe2000c800000 */
[----:B--2---:R-:W1:Y:S01]  /*0490*/  @P0 R2UR UR15, R0 ;  /* 0x00000000000f03c2 */ /* 0x004e6200000e0000 */
[----:B------:R-:W-:Y:S01]  /*04a0*/  PLOP3.LUT P0, PT, PT, PT, UP0, 0x80, 0x0 ;  /* 0x000000000000781c */ /* 0x000fe20003f0f008 */
[----:B-1----:R-:W-:Y:S02]  /*04b0*/  @UP2 UIADD3 UR15, UR15, -UR21, URZ ;  /* 0x800000150f0f2290 */ /* 0x002fe4000fffe03f */
[----:B------:R-:W-:-:S10]  /*04c0*/  @!UP2 UIADD3 UR15, UR4, UR6, -UR21 ;  /* 0x00000006040fa290 */ /* 0x000fd4000fffe815 */
[----:B------:R-:W-:Y:S05]  /*04d0*/  @!P0 EXIT ;  /* 0x000000000000894d */ /* 0x000fea0003800000 */
[----:B------:R-:W-:Y:S02]  /*04e0*/  UIADD3 UR6, UR15, UR14, -UR16 ;  /* 0x0000000e0f067290 */ /* 0x000fe4000fffe810 */
[----:B------:R-:W-:Y:S02]  /*04f0*/  UIADD3 UR4, -UR16, 0xff, UR14 ;  /* 0x000000ff10047890 */ /* 0x000fe4000fffe10e */
[----:B------:R-:W-:Y:S02]  /*0500*/  ULDC UR9, c[0x0][0x2e4] ;  /* 0x0000b90000097ab9 */ /* 0x000fe40000000800 */
[----:B------:R-:W-:Y:S02]  /*0510*/  ULDC UR5, c[0x0][0x2e8] ;  /* 0x0000ba0000057ab9 */ /* 0x000fe40000000800 */
[----:B------:R-:W-:Y:S02]  /*0520*/  UIADD3 UR9, UR6, -UR9, URZ ;  /* 0x8000000906097290 */ /* 0x000fe4000fffe03f */
[----:B------:R-:W-:-:S02]  /*0530*/  UIADD3 UR7, UR15, 0x7f, URZ ;  /* 0x0000007f0f077890 */ /* 0x000fc4000fffe03f */
[----:B------:R-:W-:Y:S02]  /*0540*/  UIADD3 UR5, UR4, UR5, UR15 ;  /* 0x0000000504057290 */ /* 0x000fe4000fffe00f */
[----:B------:R-:W-:Y:S02]  /*0550*/  USHF.R.S32.HI UR8, URZ, 0x1f, UR9 ;  /* 0x0000001f3f087899 */ /* 0x000fe40008011409 */
[----:B------:R-:W-:Y:S02]  /*0560*/  USHF.R.S32.HI UR6, URZ, 0x1f, UR7 ;  /* 0x0000001f3f067899 */ /* 0x000fe40008011407 */
[----:B------:R-:W-:Y:S02]  /*0570*/  USHF.R.S32.HI UR4, URZ, 0x1f, UR5 ;  /* 0x0000001f3f047899 */ /* 0x000fe40008011405 */
[----:B------:R-:W-:Y:S02]  /*0580*/  ULEA.HI UR8, UR8, UR9, URZ, 0x7 ;  /* 0x0000000908087291 */ /* 0x000fe4000f8f383f */
        /* <DEDUP_REMOVED lines=12> */
[----:B------:R-:W-:Y:S01]  /*0650*/  UISETP.NE.AND UP0, UPT, UR10, -0x1, UPT ;  /* 0xffffffff0a00788c */ /* 0x000fe2000bf05270 */
        /* <DEDUP_REMOVED lines=71> */
.L_x_231:
[----:B------:R-:W-:Y:S05]  /*0ad0*/  BSYNC B0 ;  /* 0x0000000000007941 */ /* 0x000fea0003800000 */
.L_x_230:
        /* <DEDUP_REMOVED lines=16> */
.L_x_233:
[----:B------:R-:W-:Y:S05]  /*0be0*/  BSYNC B0 ;  /* 0x0000000000007941 */ /* 0x000fea0003800000 */
.L_x_232:
        /* <DEDUP_REMOVED lines=16> */
.L_x_235:
[----:B------:R-:W-:Y:S05]  /*0cf0*/  BSYNC B0 ;  /* 0x0000000000007941 */ /* 0x000fea0003800000 */
.L_x_234:
        /* <DEDUP_REMOVED lines=15> */
.L_x_237:
[----:B------:R-:W-:Y:S05]  /*0df0*/  BSYNC B0 ;  /* 0x0000000000007941 */ /* 0x000fea0003800000 */
.L_x_236:
[C---:B------:R-:W-:Y:S02]  /*0e00*/  ISETP.NE.OR P6, PT, R10.reuse, RZ, P6 ;  /* 0x000000ff0a00720c */ /* 0x040fe400037c5670 */
[C---:B------:R-:W-:Y:S02]  /*0e10*/  ISETP.NE.OR P5, PT, R10.reuse, RZ, P5 ;  /* 0x000000ff0a00720c */ /* 0x040fe40002fa5670 */
[C---:B------:R-:W-:Y:S02]  /*0e20*/  ISETP.NE.OR P4, PT, R10.reuse, RZ, P4 ;  /* 0x000000ff0a00720c */ /* 0x040fe40002785670 */
[----:B------:R-:W-:-:S07]  /*0e30*/  ISETP.NE.OR P0, PT, R10, RZ, P0 ;  /* 0x000000ff0a00720c */ /* 0x000fce0000705670 */
[----:B------:R-:W-:Y:S02]  /*0e40*/  @!P6 IMAD R7, R12, UR23, RZ ;  /* 0x000000170c07ec24 */ /* 0x000fe4000f8e02ff */
[----:B------:R-:W-:Y:S02]  /*0e50*/  @!P5 IMAD R0, R5, UR23, RZ ;  /* 0x000000170500dc24 */ /* 0x000fe4000f8e02ff */
[----:B------:R-:W-:Y:S01]  /*0e60*/  @!P4 IMAD R4, R4, UR23, RZ ;  /* 0x000000170404cc24 */ /* 0x000fe2000f8e02ff */
[C---:B------:R-:W-:Y:S02]  /*0e70*/  @!P6 IADD3 R6, P1, R7.reuse, UR14, RZ ;  /* 0x0000000e0706ec10 */ /* 0x040fe4000ff3e0ff */
        /* <DEDUP_REMOVED lines=26> */
.L_x_229:
[----:B------:R-:W-:Y:S02]  /*1020*/  UISETP.NE.AND UP0, UPT, UR10, -0x1, UPT ;  /* 0xffffffff0a00788c */ /* 0x000fe4000bf05270 */
        /* <DEDUP_REMOVED lines=10> */
[----:B------:R-:W-:Y:S02]  /*10d0*/  @UP1 UIMAD.WIDE.U32 UR26, UR22, UR4, URZ ;  /* 0x00000004161a12a5 */ /* 0x000fe4000f8e003f */
[----:B------:R-:W-:Y:S02]  /*10e0*/  @!UP0 UIMAD.WIDE.U32 UR28, UR11, UR6, URZ ;  /* 0x000000060b1c82a5 */ /* 0x000fe4000f8e003f */
[----:B------:R-:W-:Y:S02]  /*10f0*/  @!UP0 UIMAD UR7, UR11, UR7, UR17 ;  /* 0x000000070b0782a4 */ /* 0x000fe4000f8e0211 */
[----:B------:R-:W-:Y:S02]  /*1100*/  @UP0 UMOV UR6, UR24 ;  /* 0x0000001800060c82 */ /* 0x000fe40008000000 */
[----:B------:R-:W-:Y:S02]  /*1110*/  @UP1 UIMAD UR22, UR22, UR5, UR27 ;  /* 0x00000005161612a4 */ /* 0x000fe4000f8e021b */
[----:B------:R-:W-:-:S02]  /*1120*/  USHF.R.S32.HI UR17, URZ, 0x1f, UR12 ;  /* 0x0000001f3f117899 */ /* 0x000fc4000801140c */
[----:B------:R-:W-:Y:S02]  /*1130*/  @!UP0 UIADD3 UR20, UR29, UR7, URZ ;  /* 0x000000071d148290 */ /* 0x000fe4000fffe03f */
[----:B------:R-:W-:Y:S02]  /*1140*/  @!UP0 UMOV UR6, UR28 ;  /* 0x0000001c00068c82 */ /* 0x000fe40008000000 */
[----:B------:R-:W-:Y:S01]  /*1150*/  @UP1 UMOV UR24, UR26 ;  /* 0x0000001a00181c82 */ /* 0x000fe20008000000 */
[----:B------:R-:W-:Y:S05]  /*1160*/  @P0 BRA `(.L_x_238) ;  /* 0x000000c000000947 */ /* 0x000fea0003800000 */
[----:B------:R-:W-:Y:S02]  /*1170*/  USHF.R.S32.HI UR22, URZ, 0x1f, UR21 ;  /* 0x0000001f3f167899 */ /* 0x000fe40008011415 */
[----:B------:R-:W-:Y:S02]  /*1180*/  ULDC.64 UR4, c[0x0][0x198] ;  /* 0x0000660000047ab9 */ /* 0x000fe40000000a00 */
[----:B------:R-:W-:Y:S02]  /*1190*/  UIMAD UR22, UR22, UR4, URZ ;  /* 0x00000004161672a4 */ /* 0x000fe4000f8e023f */
[----:B------:R-:W-:-:S02]  /*11a0*/  UIMAD.WIDE.U32 UR24, UR21, UR4, URZ ;  /* 0x00000004151872a5 */ /* 0x000fc4000f8e003f */
[----:B------:R-:W-:Y:S02]  /*11b0*/  UIMAD UR22, UR21, UR5, UR22 ;  /* 0x00000005151672a4 */ /* 0x000fe4000f8e0216 */
[----:B------:R-:W-:Y:S02]  /*11c0*/  USHF.R.S32.HI UR7, URZ, 0x1f, UR11 ;  /* 0x0000001f3f077899 */ /* 0x000fe4000801140b */
[----:B------:R-:W-:Y:S02]  /*11d0*/  ULDC.64 UR4, c[0x0][0x180] ;  /* 0x0000600000047ab9 */ /* 0x000fe40000000a00 */
[----:B------:R-:W-:Y:S02]  /*11e0*/  UIADD3 UR25, UR25, UR22, URZ ;  /* 0x0000001619197290 */ /* 0x000fe4000fffe03f */
[----:B------:R-:W-:Y:S02]  /*11f0*/  UIMAD UR7, UR7, UR4, URZ ;  /* 0x00000004070772a4 */ /* 0x000fe4000f8e023f */
[----:B------:R-:W-:-:S02]  /*1200*/  UIMAD.WIDE.U32 UR24, UR11, UR4, UR24 ;  /* 0x000000040b1872a5 */ /* 0x000fc4000f8e0018 */
[----:B------:R-:W-:-:S04]  /*1210*/  UIMAD UR5, UR11, UR5, UR7 ;  /* 0x000000050b0572a4 */ /* 0x000fc8000f8e0207 */
[----:B------:R-:W-:Y:S02]  /*1220*/  UIADD3 UR22, UR25, UR5, URZ ;  /* 0x0000000519167290 */ /* 0x000fe4000fffe03f */
.L_x_238:
[----:B------:R-:W-:Y:S01]  /*1230*/  IABS R3, c[0x0][0x1c8] ;  /* 0x0000720000037a13 */ /* 0x000fe20000000000 */
[----:B------:R-:W1:Y:S01]  /*1240*/  S2R R0, SR_CTAID.Z ;  /* 0x0000000000007919 */ /* 0x000e620000002700 */
[----:B------:R-:W-:Y:S02]  /*1250*/  ULDC UR4, c[0x0][0x1c8] ;  /* 0x0000720000047ab9 */ /* 0x000fe40000000800 */
[----:B------:R-:W2:Y:S01]  /*1260*/  I2F.RP R4, R3 ;  /* 0x0000000300047306 */ /* 0x000ea20000209400 */
[----:B------:R-:W-:Y:S02]  /*1270*/  ULOP3.LUT UR4, UR12, UR4, URZ, 0x3c, !UPT ;  /* 0x000000040c047292 */ /* 0x000fe4000f8e3c3f */
[----:B------:R-:W-:-:S04]  /*1280*/  @UP1 UIADD3 UR23, UR21, UR23, URZ ;  /* 0x0000001715171290 */ /* 0x000fc8000fffe03f */
        /* <DEDUP_REMOVED lines=37> */
.L_x_239:
        /* <DEDUP_REMOVED lines=20> */
[----:B------:R-:W-:Y:S02]  /*1620*/  SHF.R.S32.HI R237, RZ, 0x1f, R236 ;  /* 0x0000001fffed7819 */ /* 0x000fe400000114ec */
        /* <DEDUP_REMOVED lines=8> */
[----:B------:R-:W-:Y:S01]  /*16b0*/  SHF.R.S32.HI R19, RZ, 0x1f, R18 ;  /* 0x0000001fff137819 */ /* 0x000fe20000011412 */
        /* <DEDUP_REMOVED lines=24> */
.L_x_241:
[----:B------:R-:W-:Y:S05]  /*1840*/  BSYNC B0 ;  /* 0x0000000000007941 */ /* 0x000fea0003800000 */
.L_x_240:
        /* <DEDUP_REMOVED lines=21> */
.L_x_243:
[----:B------:R-:W-:Y:S05]  /*19a0*/  BSYNC B0 ;  /* 0x0000000000007941 */ /* 0x000fea0003800000 */
.L_x_242:
        /* <DEDUP_REMOVED lines=21> */
.L_x_245:
[----:B------:R-:W-:Y:S05]  /*1b00*/  BSYNC B0 ;  /* 0x0000000000007941 */ /* 0x000fea0003800000 */
.L_x_244:
        /* <DEDUP_REMOVED lines=24> */
.L_x_247:
[----:B------:R-:W-:Y:S05]  /*1c90*/  BSYNC B0 ;  /* 0x0000000000007941 */ /* 0x000fea0003800000 */
.L_x_246:
[----:B------:R-:W-:Y:S01]  /*1ca0*/  LEA.HI R12, R12, R10, RZ, 0x4 ;  /* 0x0000000a0c0c7211 */ /* 0x000fe200078f20ff */
[----:B------:R-:W-:Y:S01]  /*1cb0*/  IMAD R2, R19, c[0x0][0x1a0], RZ ;  /* 0x0000680013027a24 */ /* 0x000fe200078e02ff */
[----:B------:R-:W-:Y:S01]  /*1cc0*/  BSSY B0, `(.L_x_248) ;  /* 0x0000033000007945 */ /* 0x000fe20003800000 */
[----:B-1----:R-:W-:Y:S01]  /*1cd0*/  IMAD.WIDE.U32 R14, R18, c[0x0][0x1a0], R236 ;  /* 0x00006800120e7a25 */ /* 0x002fe200078e00ec */
[----:B------:R-:W-:-:S03]  /*1ce0*/  LOP3.LUT R7, R12, 0xfffffff0, RZ, 0xc0, !PT ;  /* 0xfffffff00c077812 */ /* 0x000fc600078ec0ff */
[----:B------:R-:W-:Y:S01]  /*1cf0*/  IMAD R4, R19, c[0x0][0x198], RZ ;  /* 0x0000660013047a24 */ /* 0x000fe200078e02ff */
[----:B------:R-:W-:Y:S01]  /*1d00*/  IADD3 R14, P0, R14, UR26, RZ ;  /* 0x0000001a0e0e7c10 */ /* 0x000fe2000ff1e0ff */
[----:B------:R-:W-:-:S04]  /*1d10*/  IMAD.WIDE.U32 R20, R18, c[0x0][0x198], R236 ;  /* 0x0000660012147a25 */ /* 0x000fc800078e00ec */
[----:B------:R-:W-:Y:S01]  /*1d20*/  IMAD R2, R18, c[0x0][0x1a4], R2 ;  /* 0x0000690012027a24 */ /* 0x000fe200078e0202 */
[----:B------:R-:W-:Y:S01]  /*1d30*/  IADD3 R220, P1, R20, UR24, RZ ;  /* 0x0000001814dc7c10 */ /* 0x000fe2000ff3e0ff */
[----:B------:R-:W-:Y:S02]  /*1d40*/  IMAD.IADD R7, R10, 0x1, -R7 ;  /* 0x000000010a077824 */ /* 0x000fe400078e0a07 */
[----:B------:R-:W-:Y:S01]  /*1d50*/  IMAD R4, R18, c[0x0][0x19c], R4 ;  /* 0x0000670012047a24 */ /* 0x000fe200078e0204 */
[----:B------:R-:W-:Y:S01]  /*1d60*/  IADD3.X R15, R15, UR25, R2, P0, !PT ;  /* 0x000000190f0f7c10 */ /* 0x000fe200087fe402 */
[----:B------:R-:W-:Y:S01]  /*1d70*/  UIADD3 UR25, UR8, -0x1, URZ ;  /* 0xffffffff08197890 */ /* 0x000fe2000fffe03f */
[----:B------:R-:W-:Y:S01]  /*1d80*/  LEA.HI R11, R7, R7, RZ, 0x1 ;  /* 0x00000007070b7211 */ /* 0x000fe200078f08ff */
[----:B------:R-:W-:Y:S01]  /*1d90*/  IMAD R234, R58, c[0x0][0x1b0], RZ ;  /* 0x00006c003aea7a24 */ /* 0x000fe200078e02ff */
[----:B------:R-:W-:Y:S01]  /*1da0*/  IADD3.X R221, R21, UR22, R4, P1, !PT ;  /* 0x0000001615dd7c10 */ /* 0x000fe20008ffe404 */
[----:B------:R-:W-:Y:S01]  /*1db0*/  UIMAD UR22, UR25, -0x80, UR15 ;  /* 0xffffff80191678a4 */ /* 0x000fe2000f8e020f */
[--C-:B------:R-:W-:Y:S01]  /*1dc0*/  SHF.R.S32.HI R2, RZ, 0x1, R11.reuse ;  /* 0x00000001ff027819 */ /* 0x100fe2000001140b */
[C---:B------:R-:W-:Y:S01]  /*1dd0*/  IMAD R234, R56.reuse, c[0x0][0x1b4], R234 ;  /* 0x00006d0038ea7a24 */ /* 0x040fe200078e02ea */
[----:B------:R-:W-:Y:S01]  /*1de0*/  SHF.R.S32.HI R6, RZ, 0x1f, R11 ;  /* 0x0000001fff067819 */ /* 0x000fe2000001140b */
[----:B------:R-:W-:Y:S01]  /*1df0*/  IMAD.WIDE.U32 R220, R56, c[0x0][0x1b0], R220 ;  /* 0x00006c0038dc7a25 */ /* 0x000fe200078e00dc */
[----:B------:R-:W-:Y:S01]  /*1e00*/  USHF.R.S32.HI UR24, URZ, 0x1f, UR25 ;  /* 0x0000001f3f187899 */ /* 0x000fe20008011419 */
[----:B------:R-:W-:Y:S01]  /*1e10*/  ISETP.GE.AND P0, PT, R18, UR22, PT ;  /* 0x0000001612007c0c */ /* 0x000fe2000bf06270 */
[----:B------:R-:W-:Y:S01]  /*1e20*/  UIMAD UR4, UR7, UR25, URZ ;  /* 0x00000019070472a4 */ /* 0x000fe2000f8e023f */
[----:B------:R-:W-:Y:S01]  /*1e30*/  LEA.HI R6, R6, R2, RZ, 0x2 ;  /* 0x0000000206067211 */ /* 0x000fe200078f10ff */
[----:B------:R-:W-:Y:S01]  /*1e40*/  IMAD.IADD R235, R221, 0x1, R234 ;  /* 0x00000001ddeb7824 */ /* 0x000fe200078e02ea */
[----:B------:R-:W-:Y:S01]  /*1e50*/  MOV R234, R220 ;  /* 0x000000dc00ea7202 */ /* 0x000fe20000000f00 */
[----:B------:R-:W-:Y:S01]  /*1e60*/  IMAD.U32 R20, RZ, RZ, UR25 ;  /* 0x00000019ff147e24 */ /* 0x000fe2000f8e00ff */
[----:B------:R-:W-:Y:S01]  /*1e70*/  LOP3.LUT R6, R6, 0xfffffffc, RZ, 0xc0, !PT ;  /* 0xfffffffc06067812 */ /* 0x000fe200078ec0ff */
[----:B------:R-:W-:Y:S01]  /*1e80*/  IMAD R58, R58, c[0x0][0x1b8], RZ ;  /* 0x00006e003a3a7a24 */ /* 0x000fe200078e02ff */
[----:B------:R-:W-:Y:S01]  /*1e90*/  UIMAD UR4, UR24, UR23, UR4 ;  /* 0x00000017180472a4 */ /* 0x000fe2000f8e0204 */
[----:B------:R-:W-:Y:S01]  /*1ea0*/  IMAD.WIDE.U32 R20, R20, UR23, R234 ;  /* 0x0000001714147c25 */ /* 0x000fe2000f8e00ea */
[----:B------:R-:W-:-:S02]  /*1eb0*/  IADD3 R6, R2, -R6, RZ ;  /* 0x8000000602067210 */ /* 0x000fc40007ffe0ff */
[----:B------:R-:W-:Y:S01]  /*1ec0*/  MOV R4, 0x10 ;  /* 0x0000001000047802 */ /* 0x000fe20000000f00 */
[----:B------:R-:W-:Y:S01]  /*1ed0*/  IMAD R58, R56, c[0x0][0x1bc], R58 ;  /* 0x00006f00383a7a24 */ /* 0x000fe200078e023a */
[----:B------:R-:W-:Y:S01]  /*1ee0*/  LOP3.LUT P1, RZ, R6, 0x2, RZ, 0xc0, !PT ;  /* 0x0000000206ff7812 */ /* 0x000fe2000782c0ff */
[----:B------:R-:W-:Y:S01]  /*1ef0*/  IMAD.WIDE.U32 R56, R56, c[0x0][0x1b8], R14 ;  /* 0x00006e0038387a25 */ /* 0x000fe200078e000e */
[----:B--2---:R-:W-:Y:S02]  /*1f00*/  IADD3 R23, R21, UR4, RZ ;  /* 0x0000000415177c10 */ /* 0x004fe4000fffe0ff */
[----:B------:R-:W-:Y:S01]  /*1f10*/  SEL R4, R4, 0xfffffff0, !P1 ;  /* 0xfffffff004047807 */ /* 0x000fe20004800000 */
[----:B------:R-:W-:Y:S01]  /*1f20*/  IMAD.IADD R59, R57, 0x1, R58 ;  /* 0x00000001393b7824 */ /* 0x000fe200078e023a */
        /* <DEDUP_REMOVED lines=12> */
.L_x_249:
[----:B------:R-:W-:Y:S05]  /*1ff0*/  BSYNC B0 ;  /* 0x0000000000007941 */ /* 0x000fea0003800000 */
.L_x_248:
        /* <DEDUP_REMOVED lines=10> */
[----:B--2---:R-:W-:-:S04]  /*20a0*/  IADD3 R14, P0, R20, UR28, RZ ;  /* 0x0000001c140e7c10 */ /* 0x004fc8000ff1e0ff */
[----:B------:R-:W-:Y:S02]  /*20b0*/  IADD3.X R2, R23, UR27, RZ, P0, !PT ;  /* 0x0000001b17027c10 */ /* 0x000fe400087fe4ff */
[----:B------:R-:W-:-:S04]  /*20c0*/  LEA R24, P0, R14, c[0x0][0x168], 0x1 ;  /* 0x00005a000e187a11 */ /* 0x000fc800078008ff */
[----:B------:R-:W-:-:S05]  /*20d0*/  LEA.HI.X R25, R14, c[0x0][0x16c], R2, 0x1, P0 ;  /* 0x00005b000e197a11 */ /* 0x000fca00000f0c02 */
[----:B------:R-:W-:Y:S01]  /*20e0*/  @!PT LDS RZ, [RZ] ;  /* 0x00000000fffff984 */ /* 0x000fe20000000800 */
[----:B------:R-:W-:Y:S01]  /*20f0*/  @!PT LDS RZ, [RZ] ;  /* 0x00000000fffff984 */ /* 0x000fe20000000800 */
[----:B------:R-:W-:Y:S01]  /*2100*/  @!PT LDS RZ, [RZ] ;  /* 0x00000000fffff984 */ /* 0x000fe20000000800 */
[----:B------:R2:W-:Y:S04]  /*2110*/  LDGSTS.E.BYPASS.LTC128B.128 [R218+0x2800], [R24.64] ;  /* 0x0280000018da7fae */ /* 0x0005e8000b901d52 */
.L_x_251:
[----:B------:R-:W-:Y:S05]  /*2120*/  BSYNC B0 ;  /* 0x0000000000007941 */ /* 0x000fea0003800000 */
.L_x_250:
[----:B------:R-:W-:Y:S01]  /*2130*/  ISETP.GE.AND P0, PT, R8, UR22, PT ;  /* 0x0000001608007c0c */ /* 0x000fe2000bf06270 */
[----:B------:R-:W-:-:S12]  /*2140*/  BSSY B0, `(.L_x_252) ;  /* 0x0000010000007945 */ /* 0x000fd80003800000 */
[----:B------:R-:W-:Y:S05]  /*2150*/  @P0 BRA `(.L_x_253) ;  /* 0x000000e000000947 */ /* 0x000fea0003800000 */
[----:B------:R-:W-:-:S13]  /*2160*/  ISETP.GE.AND P0, PT, R236, c[0x0][0x220], PT ;  /* 0x00008800ec007a0c */ /* 0x000fda0003f06270 */
[----:B------:R1:W-:Y:S01]  /*2170*/  @P0 STS.128 [R218+0x3000], RZ ;  /* 0x003000ffda000388 */ /* 0x0003e20000000c00 */
[----:B------:R-:W-:Y:S05]  /*2180*/  @P0 BRA `(.L_x_253) ;  /* 0x000000b000000947 */ /* 0x000fea0003800000 */
[----:B--2---:R-:W-:Y:S02]  /*2190*/  IMAD.U32 R14, RZ, RZ, UR6 ;  /* 0x00000006ff0e7e24 */ /* 0x004fe4000f8e00ff */
[----:B------:R-:W-:Y:S02]  /*21a0*/  IMAD.MOV.U32 R15, RZ, RZ, c[0x0][0x19c] ;  /* 0x00006700ff0f7624 */ /* 0x000fe400078e00ff */
        /* <DEDUP_REMOVED lines=9> */
.L_x_253:
[----:B------:R-:W-:Y:S05]  /*2240*/  BSYNC B0 ;  /* 0x0000000000007941 */ /* 0x000fea0003800000 */
.L_x_252:
[----:B------:R-:W-:Y:S01]  /*2250*/  ISETP.GE.AND P0, PT, R0, UR22, PT ;  /* 0x0000001600007c0c */ /* 0x000fe2000bf06270 */
[----:B------:R-:W-:-:S12]  /*2260*/  BSSY B0, `(.L_x_254) ;  /* 0x0000011000007945 */ /* 0x000fd80003800000 */
        /* <DEDUP_REMOVED lines=10> */
[----:B--2---:R-:W-:-:S04]  /*2310*/  LEA R14, P0, R22, c[0x0][0x168], 0x1 ;  /* 0x00005a00160e7a11 */ /* 0x004fc800078008ff */
[----:B------:R-:W-:-:S05]  /*2320*/  LEA.HI.X R15, R22, c[0x0][0x16c], R2, 0x1, P0 ;  /* 0x00005b00160f7a11 */ /* 0x000fca00000f0c02 */
[----:B------:R-:W-:Y:S01]  /*2330*/  @!PT LDS RZ, [RZ] ;  /* 0x00000000fffff984 */ /* 0x000fe20000000800 */
[----:B------:R-:W-:Y:S01]  /*2340*/  @!PT LDS RZ, [RZ] ;  /* 0x00000000fffff984 */ /* 0x000fe20000000800 */
[----:B------:R-:W-:Y:S01]  /*2350*/  @!PT LDS RZ, [RZ] ;  /* 0x00000000fffff984 */ /* 0x000fe20000000800 */
[----:B------:R2:W-:Y:S04]  /*2360*/  LDGSTS.E.BYPASS.LTC128B.128 [R218+0x3800], [R14.64] ;  /* 0x038000000eda7fae */ /* 0x0005e8000b901d52 */
.L_x_255:
[----:B------:R-:W-:Y:S05]  /*2370*/  BSYNC B0 ;  /* 0x0000000000007941 */ /* 0x000fea0003800000 */
.L_x_254:
[----:B------:R-:W-:Y:S01]  /*2380*/  ULDC.64 UR4, c[0x0][0x318] ;  /* 0x0000c60000047ab9 */ /* 0x000fe20000000a00 */
[----:B------:R-:W0:Y:S01]  /*2390*/  LDGDEPBAR ;  /* 0x00000000000079af */ /* 0x000e220000000000 */
[----:B------:R-:W-:-:S04]  /*23a0*/  UISETP.NE.U32.AND UP1, UPT, URZ, UR4, UPT ;  /* 0x000000043f00728c */ /* 0x000fc8000bf25070 */
[----:B------:R-:W-:-:S03]  /*23b0*/  UISETP.NE.AND.EX UP1, UPT, URZ, UR5, UPT, UP1 ;  /* 0x000000053f00728c */ /* 0x000fc6000bf25310 */
[----:B------:R-:W-:-:S03]  /*23c0*/  ULDC.64 UR4, c[0x0][0x320] ;  /* 0x0000c80000047ab9 */ /* 0x000fc60000000a00 */
[----:B------:R-:W-:-:S05]  /*23d0*/  PLOP3.LUT P0, PT, PT, PT, UP1, 0x80, 0x0 ;  /* 0x000000000000781c */ /* 0x000fca0003f0f018 */
[----:B------:R-:W-:Y:S02]  /*23e0*/  @UP1 USHF.R.S32.HI UR29, URZ, 0x1f, UR11 ;  /* 0x0000001f3f1d1899 */ /* 0x000fe4000801140b */
[----:B------:R-:W-:Y:S02]  /*23f0*/  @UP1 UMOV UR30, UR12 ;  /* 0x0000000c001e1c82 */ /* 0x000fe40008000000 */
[----:B------:R-:W-:Y:S02]  /*2400*/  @UP1 UIMAD UR29, UR29, UR4, URZ ;  /* 0x000000041d1d12a4 */ /* 0x000fe4000f8e023f */
[----:B------:R-:W-:Y:S02]  /*2410*/  @UP1 UMOV UR31, UR17 ;  /* 0x00000011001f1c82 */ /* 0x000fe40008000000 */
[----:B------:R-:W-:Y:S01]  /*2420*/  @UP1 UIMAD.WIDE.U32 UR30, UR11, UR4, UR30 ;  /* 0x000000040b1e12a5 */ /* 0x000fe2000f8e001e */
[----:B------:R-:W-:-:S04]  /*2430*/  DEPBAR.LE SB0, 0x0 ;  /* 0x000080000000791a */ /* 0x000fc80000000000 */
[----:B------:R-:W-:Y:S02]  /*2440*/  @UP1 UIMAD UR5, UR11, UR5, UR29 ;  /* 0x000000050b0512a4 */ /* 0x000fe4000f8e021d */
[----:B------:R-:W-:Y:S02]  /*2450*/  ULDC UR4, c[0x0][0x318] ;  /* 0x0000c60000047ab9 */ /* 0x000fe40000000800 */
[----:B------:R-:W-:Y:S02]  /*2460*/  @UP1 ULEA UR32, UP0, UR30, UR4, 0x2 ;  /* 0x000000041e201291 */ /* 0x000fe4000f80103f */
[----:B------:R-:W-:Y:S02]  /*2470*/  @UP1 UIADD3 UR5, UR31, UR5, URZ ;  /* 0x000000051f051290 */ /* 0x000fe4000fffe03f */
[----:B------:R-:W-:Y:S02]  /*2480*/  ULDC UR4, c[0x0][0x31c] ;  /* 0x0000c70000047ab9 */ /* 0x000fe40000000800 */
[----:B------:R-:W-:Y:S01]  /*2490*/  @UP1 ULEA.HI.X UR33, UR30, UR4, UR5, 0x2, UP0 ;  /* 0x000000041e211291 */ /* 0x000fe200080f1405 */
[----:B--2---:R-:W-:Y:S01]  /*24a0*/  IMAD.U32 R14, RZ, RZ, UR32 ;  /* 0x00000020ff0e7e24 */ /* 0x004fe2000f8e00ff */
[----:B------:R-:W2:Y:S01]  /*24b0*/  @P0 MUFU.RCP R2, c[0x0][0x238] ;  /* 0x00008e0000020b08 */ /* 0x000ea20000001000 */
[----:B------:R-:W-:Y:S01]  /*24c0*/  ISETP.GE.AND P1, PT, R18, UR22, PT ;  /* 0x0000001612007c0c */ /* 0x000fe2000bf26270 */
[----:B------:R-:W-:-:S02]  /*24d0*/  ULDC.64 UR4, c[0x0][0x1a0] ;  /* 0x0000680000047ab9 */ /* 0x000fc40000000a00 */
[----:B------:R-:W-:-:S05]  /*24e0*/  IMAD.U32 R15, RZ, RZ, UR33 ;  /* 0x00000021ff0f7e24 */ /* 0x000fca000f8e00ff */
[----:B------:R-:W2:Y:S01]  /*24f0*/  @P0 LDG.E R14, [R14.64] ;  /* 0x000000120e0e0981 */ /* 0x000ea2000c1e1900 */
[----:B------:R-:W-:Y:S01]  /*2500*/  LOP3.LUT R16, R16, 0xffffffe0, RZ, 0xc0, !PT ;  /* 0xffffffe010107812 */ /* 0x000fe200078ec0ff */
[----:B------:R-:W-:Y:S01]  /*2510*/  USHF.L.U64.HI UR5, UR4, UR20, UR5 ;  /* 0x0000001404057299 */ /* 0x000fe20008010205 */
[----:B------:R-:W-:Y:S01]  /*2520*/  IMAD.MOV.U32 R58, RZ, RZ, R56 ;  /* 0x000000ffff3a7224 */ /* 0x000fe200078e0038 */
[----:B------:R-:W-:Y:S01]  /*2530*/  BAR.SYNC.DEFER_BLOCKING 0x0 ;  /* 0x0000000000007b1d */ /* 0x000fe20000010000 */
[----:B------:R-:W-:Y:S01]  /*2540*/  USHF.L.U32 UR11, UR4, 0x7, URZ ;  /* 0x00000007040b7899 */ /* 0x000fe2000800063f */
[----:B------:R-:W-:Y:S01]  /*2550*/  IMAD.SHL.U32 R217, R10, 0x2, RZ ;  /* 0x000000020ad97824 */ /* 0x000fe200078e00ff */
[----:B------:R-:W-:-:S03]  /*2560*/  UIMAD UR17, UR5, UR25, URZ ;  /* 0x00000019051172a4 */ /* 0x000fc6000f8e023f */
[----:B------:R-:W-:Y:S01]  /*2570*/  BSSY B0, `(.L_x_256) ;  /* 0x000001d000007945 */ /* 0x000fe20003800000 */
[----:B------:R-:W-:Y:S01]  /*2580*/  UIMAD UR24, UR24, UR11, UR17 ;  /* 0x0000000b181872a4 */ /* 0x000fe2000f8e0211 */
[----:B------:R-:W-:Y:S02]  /*2590*/  LOP3.LUT R217, R217, 0x6, RZ, 0xc0, !PT ;  /* 0x00000006d9d97812 */ /* 0x000fe400078ec0ff */
[----:B------:R-:W-:Y:S01]  /*25a0*/  UMOV UR17, URZ ;  /* 0x0000003f00117c82 */ /* 0x000fe20008000000 */
[----:B------:R1:W-:Y:S04]  /*25b0*/  @P1 STS [R218+0x4000], RZ ;  /* 0x004000ffda001388 */ /* 0x0003e80000000800 */
[----:B------:R1:W-:Y:S04]  /*25c0*/  @P1 STS [R218+0x4004], RZ ;  /* 0x004004ffda001388 */ /* 0x0003e80000000800 */
[----:B------:R1:W-:Y:S01]  /*25d0*/  @P1 STS.64 [R218+0x4008], RZ ;  /* 0x004008ffda001388 */ /* 0x0003e20000000a00 */
[----:B--2---:R-:W-:-:S04]  /*25e0*/  @P0 FMUL.FTZ R2, R14, R2 ;  /* 0x000000020e020220 */ /* 0x004fc80000410000 */
[----:B------:R2:W5:Y:S02]  /*25f0*/  @P0 R2UR UR12, R2 ;  /* 0x00000000020c03c2 */ /* 0x00056400000e0000 */
[----:B--2---:R-:W-:Y:S01]  /*2600*/  IMAD.IADD R2, R10, 0x1, -R16 ;  /* 0x000000010a027824 */ /* 0x004fe200078e0a10 */
[----:B-----5:R-:W-:Y:S01]  /*2610*/  @UP1 UMOV UR17, UR12 ;  /* 0x0000000c00111c82 */ /* 0x020fe20008000000 */
[----:B------:R-:W-:-:S03]  /*2620*/  IMAD.U32 R16, RZ, RZ, UR25 ;  /* 0x00000019ff107e24 */ /* 0x000fc6000f8e00ff */
[----:B------:R-:W-:Y:S01]  /*2630*/  SHF.R.S32.HI R14, RZ, 0x1f, R2 ;  /* 0x0000001fff0e7819 */ /* 0x000fe20000011402 */
[----:B------:R-:W-:-:S03]  /*2640*/  IMAD.WIDE.U32 R16, R16, UR11, R58 ;  /* 0x0000000b10107c25 */ /* 0x000fc6000f8e003a */
[----:B------:R-:W-:Y:S02]  /*2650*/  LEA.HI R2, R14, R2, RZ, 0x2 ;  /* 0x000000020e027211 */ /* 0x000fe400078f10ff */
[----:B------:R-:W-:Y:S02]  /*2660*/  IADD3 R19, R17, UR24, RZ ;  /* 0x0000001811137c10 */ /* 0x000fe4000fffe0ff */
[----:B------:R-:W-:Y:S01]  /*2670*/  SHF.R.S32.HI R2, RZ, 0x2, R2 ;  /* 0x00000002ff027819 */ /* 0x000fe20000011402 */
        /* <DEDUP_REMOVED lines=12> */
.L_x_257:
[----:B-1----:R-:W-:Y:S05]  /*2740*/  BSYNC B0 ;  /* 0x0000000000007941 */ /* 0x002fea0003800000 */
.L_x_256:
        /* <DEDUP_REMOVED lines=18> */
.L_x_259:
[----:B------:R-:W-:Y:S05]  /*2870*/  BSYNC B0 ;  /* 0x0000000000007941 */ /* 0x000fea0003800000 */
.L_x_258:
        /* <DEDUP_REMOVED lines=8> */
[----:B--2---:R-:W-:Y:S02]  /*2900*/  IMAD.MOV.U32 R14, RZ, RZ, c[0x0][0x1a4] ;  /* 0x00006900ff0e7624 */ /* 0x004fe400078e00ff */
        /* <DEDUP_REMOVED lines=9> */
.L_x_261:
[----:B------:R-:W-:Y:S05]  /*29a0*/  BSYNC B0 ;  /* 0x0000000000007941 */ /* 0x000fea0003800000 */
.L_x_260:
[----:B------:R-:W-:Y:S01]  /*29b0*/  ISETP.GE.AND P0, PT, R0, UR22, PT ;  /* 0x0000001600007c0c */ /* 0x000fe2000bf06270 */
[----:B------:R-:W-:-:S12]  /*29c0*/  BSSY B0, `(.L_x_262) ;  /* 0x0000012000007945 */ /* 0x000fd80003800000 */
        /* <DEDUP_REMOVED lines=17> */
.L_x_263:
[----:B------:R-:W-:Y:S05]  /*2ae0*/  BSYNC B0 ;  /* 0x0000000000007941 */ /* 0x000fea0003800000 */
.L_x_262:
[----:B------:R-:W-:Y:S01]  /*2af0*/  LOP3.LUT R13, R13, 0xfffffff8, RZ, 0xc0, !PT ;  /* 0xfffffff80d0d7812 */ /* 0x000fe200078ec0ff */
[----:B------:R-:W-:Y:S01]  /*2b00*/  IMAD.U32 R101, RZ, RZ, UR25 ;  /* 0x00000019ff657e24 */ /* 0x000fe2000f8e00ff */
[----:B-1----:R-:W-:Y:S01]  /*2b10*/  SHF.R.S32.HI R8, RZ, 0x4, R12 ;  /* 0x00000004ff087819 */ /* 0x002fe2000001140c */
[----:B------:R-:W-:Y:S01]  /*2b20*/  UIADD3 UR20, UR15, 0x1, -UR16 ;  /* 0x000000010f147890 */ /* 0x000fe2000fffe810 */
[----:B------:R-:W-:Y:S01]  /*2b30*/  LOP3.LUT R0, R11, 0x7fffffe, RZ, 0xc0, !PT ;  /* 0x07fffffe0b007812 */ /* 0x000fe200078ec0ff */
[----:B------:R-:W-:Y:S01]  /*2b40*/  IMAD.IADD R10, R10, 0x1, -R13 ;  /* 0x000000010a0a7824 */ /* 0x000fe200078e0a0d */
[----:B------:R-:W-:Y:S01]  /*2b50*/  LEA.HI R11, R12, R8, RZ, 0x1 ;  /* 0x000000080c0b7211 */ /* 0x000fe200078f08ff */
[----:B------:R-:W-:Y:S01]  /*2b60*/  IMAD R101, R101, 0x80, R217 ;  /* 0x0000008065657824 */ /* 0x000fe200078e02d9 */
[----:B------:R-:W-:Y:S01]  /*2b70*/  SHF.R.S32.HI R12, RZ, 0x1f, R7 ;  /* 0x0000001fff0c7819 */ /* 0x000fe20000011407 */
[----:B------:R-:W-:Y:S01]  /*2b80*/  IMAD.IADD R0, R7, 0x1, -R0 ;  /* 0x0000000107007824 */ /* 0x000fe200078e0a00 */
[----:B------:R-:W-:Y:S01]  /*2b90*/  LEA.HI R9, R10, R10, RZ, 0x1 ;  /* 0x0000000a0a097211 */ /* 0x000fe200078f08ff */
[----:B------:R-:W0:Y:S01]  /*2ba0*/  LDGDEPBAR ;  /* 0x00000000000079af */ /* 0x000e220000000000 */
[----:B------:R-:W-:Y:S01]  /*2bb0*/  LEA.HI R7, R12, R7, RZ, 0x3 ;  /* 0x000000070c077211 */ /* 0x000fe200078f18ff */
[----:B------:R-:W-:Y:S01]  /*2bc0*/  IMAD.SHL.U32 R12, R6, 0x40, RZ ;  /* 0x00000040060c7824 */ /* 0x000fe200078e00ff */
[----:B------:R-:W-:Y:S01]  /*2bd0*/  LOP3.LUT R11, R11, 0xfffffffe, RZ, 0xc0, !PT ;  /* 0xfffffffe0b0b7812 */ /* 0x000fe200078ec0ff */
[----:B------:R-:W-:Y:S01]  /*2be0*/  UISETP.GT.AND UP0, UPT, UR25, UR9, UPT ;  /* 0x000000091900728c */ /* 0x000fe2000bf04270 */
[----:B------:R-:W-:Y:S01]  /*2bf0*/  SHF.R.S32.HI R6, RZ, 0x1, R9 ;  /* 0x00000001ff067819 */ /* 0x000fe20000011409 */
[----:B------:R-:W-:Y:S01]  /*2c00*/  IMAD.SHL.U32 R100, R7, 0x20, RZ ;  /* 0x0000002007647824 */ /* 0x000fe200078e00ff */
[----:B------:R-:W-:Y:S01]  /*2c10*/  LOP3.LUT R215, R9, 0x3fffffe, RZ, 0xc0, !PT ;  /* 0x03fffffe09d77812 */ /* 0x000fe200078ec0ff */
[----:B------:R-:W-:Y:S01]  /*2c20*/  IMAD.IADD R11, R8, 0x1, -R11 ;  /* 0x00000001080b7824 */ /* 0x000fe200078e0a0b */
[C---:B------:R-:W-:Y:S01]  /*2c30*/  LOP3.LUT P0, RZ, R6.reuse, 0x2, RZ, 0xc0, !PT ;  /* 0x0000000206ff7812 */ /* 0x040fe2000780c0ff */
[----:B------:R-:W-:Y:S01]  /*2c40*/  IMAD.SHL.U32 R8, R6, 0x40, RZ ;  /* 0x0000004006087824 */ /* 0x000fe200078e00ff */
[----:B------:R-:W-:Y:S01]  /*2c50*/  LOP3.LUT R100, R100, 0xffffff00, RZ, 0xc0, !PT ;  /* 0xffffff0064647812 */ /* 0x000fe200078ec0ff */
[----:B------:R-:W-:Y:S01]  /*2c60*/  IMAD.IADD R215, R10, 0x1, -R215 ;  /* 0x000000010ad77824 */ /* 0x000fe200078e0ad7 */
[----:B------:R-:W-:Y:S01]  /*2c70*/  LOP3.LUT R10, R12, 0xc0, RZ, 0xc0, !PT ;  /* 0x000000c00c0a7812 */ /* 0x000fe200078ec0ff */
[----:B------:R-:W-:Y:S01]  /*2c80*/  IMAD.SHL.U32 R9, R11, 0x8, RZ ;  /* 0x000000080b097824 */ /* 0x000fe200078e00ff */
[----:B------:R-:W-:Y:S01]  /*2c90*/  LOP3.LUT R8, R8, 0xc0, RZ, 0xc0, !PT ;  /* 0x000000c008087812 */ /* 0x000fe200078ec0ff */
[----:B------:R-:W-:Y:S01]  /*2ca0*/  IMAD.SHL.U32 R7, R5, 0x8, RZ ;  /* 0x0000000805077824 */ /* 0x000fe200078e00ff */
[----:B------:R-:W-:Y:S01]  /*2cb0*/  IADD3 R117, R101, 0x51, RZ ;  /* 0x0000005165757810 */ /* 0x000fe20007ffe0ff */
[----:B------:R-:W-:Y:S01]  /*2cc0*/  IMAD R215, R11, 0x8, R215 ;  /* 0x000000080bd77824 */ /* 0x000fe200078e02d7 */
[----:B------:R-:W-:Y:S01]  /*2cd0*/  LOP3.LUT R5, R10, 0x8, R9, 0xf8, !PT ;  /* 0x000000080a057812 */ /* 0x000fe200078ef809 */
[--C-:B------:R-:W-:Y:S01]  /*2ce0*/  IMAD R9, R3, 0x200, R100.reuse ;  /* 0x0000020003097824 */ /* 0x100fe200078e0264 */
[----:B------:R-:W-:Y:S01]  /*2cf0*/  LOP3.LUT R7, R8, 0x8, R7, 0xf8, !PT ;  /* 0x0000000808077812 */ /* 0x000fe200078ef807 */
[C---:B------:R-:W-:Y:S01]  /*2d00*/  IMAD R100, R0.reuse, 0x20, R100 ;  /* 0x0000002000647824 */ /* 0x040fe200078e0264 */
[----:B------:R-:W-:Y:S01]  /*2d10*/  SHF.R.U32.HI R10, RZ, 0x3, R10 ;  /* 0x00000003ff0a7819 */ /* 0x000fe2000001160a */
[----:B------:R-:W-:Y:S01]  /*2d20*/  IMAD R9, R0, 0x20, R9 ;  /* 0x0000002000097824 */ /* 0x000fe200078e0209 */
[----:B------:R-:W-:-:S02]  /*2d30*/  SHF.R.U32.HI R8, RZ, 0x3, R8 ;  /* 0x00000003ff087819 */ /* 0x000fc40000011608 */
[----:B------:R-:W-:Y:S02]  /*2d40*/  LOP3.LUT R5, R5, R10, RZ, 0x3c, !PT ;  /* 0x0000000a05057212 */ /* 0x000fe400078e3cff */
[----:B------:R-:W-:Y:S02]  /*2d50*/  LOP3.LUT R7, R7, R8, RZ, 0x3c, !PT ;  /* 0x0000000807077212 */ /* 0x000fe400078e3cff */
[----:B------:R-:W-:Y:S01]  /*2d60*/  LEA R3, R3, UR14, 0x4 ;  /* 0x0000000e03037c11 */ /* 0x000fe2000f8e20ff */
[----:B------:R-:W-:Y:S01]  /*2d70*/  IMAD.IADD R216, R5, 0x1, R9 ;  /* 0x0000000105d87824 */ /* 0x000fe200078e0209 */
[----:B------:R-:W-:Y:S01]  /*2d80*/  UIADD3 UR14, UR15, -UR16, URZ ;  /* 0x800000100f0e7290 */ /* 0x000fe2000fffe03f */
[----:B------:R-:W-:Y:S01]  /*2d90*/  IMAD.U32 R215, R215, 0x20, R7 ;  /* 0x00000020d7d77824 */ /* 0x000fe200078e0007 */
[C---:B------:R-:W-:Y:S01]  /*2da0*/  IADD3 R111, R101.reuse, 0x58, RZ ;  /* 0x00000058656f7810 */ /* 0x040fe20007ffe0ff */
[----:B------:R-:W-:Y:S01]  /*2db0*/  IMAD.SHL.U32 R216, R216, 0x2, RZ ;  /* 0x00000002d8d87824 */ /* 0x000fe200078e00ff */
[----:B------:R-:W-:Y:S01]  /*2dc0*/  IADD3 R109, R101, 0x59, RZ ;  /* 0x00000059656d7810 */ /* 0x000fe20007ffe0ff */
[----:B------:R-:W-:-:S02]  /*2dd0*/  IMAD.SHL.U32 R215, R215, 0x2, RZ ;  /* 0x00000002d7d77824 */ /* 0x000fc400078e00ff */
[----:B------:R-:W-:Y:S01]  /*2de0*/  IMAD R214, R4, 0x2, R216 ;  /* 0x0000000204d67824 */ /* 0x000fe200078e02d8 */
[----:B------:R-:W-:Y:S01]  /*2df0*/  LDSM.16.M88.4 R8, [R216+0x1000] ;  /* 0x00100000d808783b */ /* 0x000fe20000000200 */
[----:B------:R-:W-:Y:S01]  /*2e00*/  IMAD.IADD R2, R2, 0x1, R3 ;  /* 0x0000000102027824 */ /* 0x000fe200078e0203 */
[----:B------:R-:W-:Y:S01]  /*2e10*/  IADD3 R6, R215, 0x2000, RZ ;  /* 0x00002000d7067810 */ /* 0x000fe20007ffe0ff */
[----:B------:R-:W-:Y:S01]  /*2e20*/  IMAD.IADD R5, R5, 0x1, R100 ;  /* 0x0000000105057824 */ /* 0x000fe200078e0264 */
[----:B------:R-:W1:Y:S01]  /*2e30*/  LDSM.16.M88.4 R28, [R215+0x2000] ;  /* 0x00200000d71c783b */ /* 0x000e620000000200 */
[----:B------:R-:W-:Y:S02]  /*2e40*/  IADD3 R213, R215, 0x2020, RZ ;  /* 0x00002020d7d57810 */ /* 0x000fe40007ffe0ff */
[----:B------:R-:W-:Y:S01]  /*2e50*/  @P0 IADD3 R213, R6, -0x20, RZ ;  /* 0xffffffe006d50810 */ /* 0x000fe20007ffe0ff */
[----:B--2---:R-:W2:Y:S01]  /*2e60*/  LDSM.16.M88.4 R20, [R216] ;  /* 0x00000000d814783b */ /* 0x004ea20000000200 */
[----:B------:R-:W-:-:S02]  /*2e70*/  IADD3 R44, R2, 0x48, RZ ;  /* 0x00000048022c7810 */ /* 0x000fc40007ffe0ff */
[----:B------:R-:W-:Y:S01]  /*2e80*/  IADD3 R6, R2, 0x8, RZ ;  /* 0x0000000802067810 */ /* 0x000fe20007ffe0ff */
[----:B------:R-:W-:Y:S01]  /*2e90*/  LDSM.16.M88.4 R32, [R213] ;  /* 0x00000000d520783b */ /* 0x000fe20000000200 */
[----:B------:R-:W-:Y:S02]  /*2ea0*/  IADD3 R223, R44, UR14, RZ ;  /* 0x0000000e2cdf7c10 */ /* 0x000fe4000fffe0ff */
[C---:B------:R-:W-:Y:S01]  /*2eb0*/  IADD3 R45, R2.reuse, 0x40, RZ ;  /* 0x00000040022d7810 */ /* 0x040fe20007ffe0ff */
[----:B------:R-:W5:Y:S01]  /*2ec0*/  LDSM.16.M88.4 R12, [R214+0x1000] ;  /* 0x00100000d60c783b */ /* 0x000f620000000200 */
[----:B------:R-:W-:Y:S01]  /*2ed0*/  IADD3 R232, R2, UR14, RZ ;  /* 0x0000000e02e87c10 */ /* 0x000fe2000fffe0ff */
[--C-:B------:R-:W-:Y:S01]  /*2ee0*/  IMAD.IADD R7, R223, 0x1, -R101.reuse ;  /* 0x00000001df077824 */ /* 0x100fe200078e0a65 */
[----:B------:R-:W-:Y:S01]  /*2ef0*/  IADD3 R229, R6, UR14, RZ ;  /* 0x0000000e06e57c10 */ /* 0x000fe2000fffe0ff */
[----:B------:R-:W3:Y:S01]  /*2f00*/  LDSM.16.M88.4 R24, [R214] ;  /* 0x00000000d618783b */ /* 0x000ee20000000200 */
[C---:B------:R-:W-:Y:S01]  /*2f10*/  IADD3 R226, R45.reuse, UR14, RZ ;  /* 0x0000000e2de27c10 */ /* 0x040fe2000fffe0ff */
[----:B------:R-:W-:Y:S01]  /*2f20*/  ULDC UR14, c[0x0][0x2e8] ;  /* 0x0000ba00000e7ab9 */ /* 0x000fe20000000800 */
[----:B------:R-:W-:Y:S01]  /*2f30*/  IABS R7, R7 ;  /* 0x0000000700077213 */ /* 0x000fe20000000000 */
[----:B------:R-:W4:Y:S01]  /*2f40*/  LDSM.16.M88.4 R64, [R215+0x2400] ;  /* 0x00240000d740783b */ /* 0x000f220000000200 */
[----:B------:R-:W-:Y:S01]  /*2f50*/  UIADD3 UR14, UR20, UR14, URZ ;  /* 0x0000000e140e7290 */ /* 0x000fe2000fffe03f */
[--C-:B------:R-:W-:Y:S01]  /*2f60*/  IMAD.IADD R3, R226, 0x1, -R101.reuse ;  /* 0x00000001e2037824 */ /* 0x100fe200078e0a65 */
[C---:B------:R-:W-:Y:S01]  /*2f70*/  IADD3 R231, R232.reuse, -c[0x0][0x2e4], RZ ;  /* 0x8000b900e8e77a10 */ /* 0x040fe20007ffe0ff */
[----:B------:R-:W3:Y:S01]  /*2f80*/  LDSM.16.M88.4 R36, [R213+0x400] ;  /* 0x00040000d524783b */ /* 0x000ee20000000200 */
[----:B------:R-:W2:Y:S01]  /*2f90*/  I2F R7, R7 ;  /* 0x0000000700077306 */ /* 0x000ea20000201400 */
[--C-:B------:R-:W-:Y:S01]  /*2fa0*/  IMAD.IADD R106, R232, 0x1, -R101.reuse ;  /* 0x00000001e86a7824 */ /* 0x100fe200078e0a65 */
[----:B------:R-:W-:Y:S01]  /*2fb0*/  IADD3 R224, R45, UR14, RZ ;  /* 0x0000000e2de07c10 */ /* 0x000fe2000fffe0ff */
[----:B------:R-:W-:Y:S01]  /*2fc0*/  IMAD.IADD R104, R229, 0x1, -R101 ;  /* 0x00000001e5687824 */ /* 0x000fe200078e0a65 */
[----:B------:R-:W-:Y:S01]  /*2fd0*/  IADD3 R219, R44, UR14, RZ ;  /* 0x0000000e2cdb7c10 */ /* 0x000fe2000fffe0ff */
[----:B------:R-:W-:Y:S01]  /*2fe0*/  LDSM.16.M88.4 R60, [R213+0x800] ;  /* 0x00080000d53c783b */ /* 0x000fe20000000200 */
[----:B------:R-:W-:Y:S01]  /*2ff0*/  IABS R3, R3 ;  /* 0x0000000300037213 */ /* 0x000fe20000000000 */
[--C-:B------:R-:W-:Y:S01]  /*3000*/  IMAD.IADD R120, R232, 0x1, -R117.reuse ;  /* 0x00000001e8787824 */ /* 0x100fe200078e0a75 */
[----:B------:R-:W-:Y:S01]  /*3010*/  IABS R106, R106 ;  /* 0x0000006a006a7213 */ /* 0x000fe20000000000 */
[----:B------:R-:W3:Y:S01]  /*3020*/  LDSM.16.M88.4 R44, [R215+0x2800] ;  /* 0x00280000d72c783b */ /* 0x000ee20000000200 */
[----:B------:R-:W-:Y:S01]  /*3030*/  IADD3 R230, R2, UR14, RZ ;  /* 0x0000000e02e67c10 */ /* 0x000fe2000fffe0ff */
[----:B------:R-:W-:Y:S01]  /*3040*/  IMAD.IADD R129, R223, 0x1, -R117 ;  /* 0x00000001df817824 */ /* 0x000fe200078e0a75 */
[----:B------:R-:W3:Y:S01]  /*3050*/  I2F R3, R3 ;  /* 0x0000000300037306 */ /* 0x000ee20000201400 */
[----:B------:R-:W-:Y:S01]  /*3060*/  IADD3 R227, R6, UR14, RZ ;  /* 0x0000000e06e37c10 */ /* 0x000fe2000fffe0ff */
[----:B------:R-:W-:Y:S01]  /*3070*/  IMAD.IADD R110, R232, 0x1, -R111 ;  /* 0x00000001e86e7824 */ /* 0x000fe200078e0a6f */
[----:B-1----:R-:W-:Y:S01]  /*3080*/  HMMA.16816.F32 R68, R8, R28, RZ ;  /* 0x0000001c0844723c */ /* 0x002fe200000018ff */
[----:B------:R-:W-:Y:S01]  /*3090*/  IMNMX R230, R230, UR15, PT ;  /* 0x0000000fe6e67c17 */ /* 0x000fe2000b800200 */
[----:B------:R-:W-:Y:S01]  /*30a0*/  IMAD.IADD R114, R226, 0x1, -R117 ;  /* 0x00000001e2727824 */ /* 0x000fe200078e0a75 */
[----:B------:R-:W-:Y:S01]  /*30b0*/  IMNMX R227, R227, UR15, PT ;  /* 0x0000000fe3e37c17 */ /* 0x000fe2000b800200 */
[----:B------:R-:W-:Y:S01]  /*30c0*/  IMAD.IADD R102, R232, 0x1, -R109 ;  /* 0x00000001e8667824 */ /* 0x000fe200078e0a6d */
[----:B------:R-:W1:Y:S01]  /*30d0*/  I2F R106, R106 ;  /* 0x0000006a006a7306 */ /* 0x000e620000201400 */
[----:B------:R-:W-:-:S02]  /*30e0*/  IMNMX R224, R224, UR15, PT ;  /* 0x0000000fe0e07c17 */ /* 0x000fc4000b800200 */
[----:B--2---:R-:W-:Y:S01]  /*30f0*/  HMMA.16816.F32 R72, R20, R28, RZ ;  /* 0x0000001c1448723c */ /* 0x004fe200000018ff */
[----:B------:R-:W-:Y:S02]  /*3100*/  IMNMX R219, R219, UR15, PT ;  /* 0x0000000fdbdb7c17 */ /* 0x000fe4000b800200 */
[----:B------:R-:W-:Y:S02]  /*3110*/  IADD3 R228, R229, -c[0x0][0x2e4], RZ ;  /* 0x8000b900e5e47a10 */ /* 0x000fe40007ffe0ff */
[----:B------:R-:W-:Y:S02]  /*3120*/  IADD3 R225, R226, -c[0x0][0x2e4], RZ ;  /* 0x8000b900e2e17a10 */ /* 0x000fe40007ffe0ff */
[----:B------:R-:W-:Y:S01]  /*3130*/  IADD3 R222, R223, -c[0x0][0x2e4], RZ ;  /* 0x8000b900dfde7a10 */ /* 0x000fe20007ffe0ff */
[----:B------:R-:W-:Y:S01]  /*3140*/  HMMA.16816.F32 R16, R8, R30, RZ ;  /* 0x0000001e0810723c */ /* 0x000fe200000018ff */
[----:B------:R-:W-:Y:S02]  /*3150*/  IABS R104, R104 ;  /* 0x0000006800687213 */ /* 0x000fe40000000000 */
[----:B------:R-:W-:-:S02]  /*3160*/  IMNMX R231, RZ, R231, !PT ;  /* 0x000000e7ffe77217 */ /* 0x000fc40007800200 */
[----:B------:R-:W-:Y:S02]  /*3170*/  IMNMX R228, RZ, R228, !PT ;  /* 0x000000e4ffe47217 */ /* 0x000fe40007800200 */
[----:B------:R-:W-:Y:S01]  /*3180*/  IMNMX R225, RZ, R225, !PT ;  /* 0x000000e1ffe17217 */ /* 0x000fe20007800200 */
[----:B-----5:R-:W-:Y:S01]  /*3190*/  HMMA.16816.F32 R68, R12, R32, R68 ;  /* 0x000000200c44723c */ /* 0x020fe20000001844 */
[----:B------:R-:W-:Y:S01]  /*31a0*/  IMNMX R222, RZ, R222, !PT ;  /* 0x000000deffde7217 */ /* 0x000fe20007800200 */
[----:B------:R-:W2:Y:S01]  /*31b0*/  I2F R104, R104 ;  /* 0x0000006800687306 */ /* 0x000ea20000201400 */
[C---:B------:R-:W-:Y:S02]  /*31c0*/  IADD3 R2, R101.reuse, 0x9, RZ ;  /* 0x0000000965027810 */ /* 0x040fe40007ffe0ff */
[C---:B------:R-:W-:Y:S02]  /*31d0*/  ISETP.GE.AND P0, PT, R101.reuse, R230, PT ;  /* 0x000000e66500720c */ /* 0x040fe40003f06270 */
[C---:B------:R-:W-:Y:S01]  /*31e0*/  ISETP.GE.AND P4, PT, R101.reuse, R227, PT ;  /* 0x000000e36500720c */ /* 0x040fe20003f86270 */
[----:B------:R-:W-:Y:S01]  /*31f0*/  HMMA.16816.F32 R28, R20, R30, RZ ;  /* 0x0000001e141c723c */ /* 0x000fe200000018ff */
[----:B------:R-:W-:-:S02]  /*3200*/  ISETP.LT.OR P0, PT, R101, R231, P0 ;  /* 0x000000e76500720c */ /* 0x000fc40000701670 */
[----:B------:R-:W-:Y:S02]  /*3210*/  ISETP.LT.OR P4, PT, R101, R228, P4 ;  /* 0x000000e46500720c */ /* 0x000fe40002781670 */
[----:B------:R-:W-:Y:S02]  /*3220*/  IABS R120, R120 ;  /* 0x0000007800787213 */ /* 0x000fe40000000000 */
[----:B------:R-:W-:Y:S01]  /*3230*/  IABS R129, R129 ;  /* 0x0000008100817213 */ /* 0x000fe20000000000 */
[----:B---3--:R-:W-:Y:S01]  /*3240*/  HMMA.16816.F32 R72, R24, R32, R72 ;  /* 0x000000201848723c */ /* 0x008fe20000001848 */
[----:B------:R-:W-:Y:S02]  /*3250*/  IABS R110, R110 ;  /* 0x0000006e006e7213 */ /* 0x000fe40000000000 */
[----:B------:R-:W-:Y:S01]  /*3260*/  I2F R120, R120 ;  /* 0x0000007800787306 */ /* 0x000fe20000201400 */
[----:B------:R-:W-:Y:S02]  /*3270*/  IABS R114, R114 ;  /* 0x0000007200727213 */ /* 0x000fe40000000000 */
[----:B------:R-:W-:-:S02]  /*3280*/  IABS R102, R102 ;  /* 0x0000006600667213 */ /* 0x000fc40000000000 */
[----:B------:R-:W-:Y:S01]  /*3290*/  FFMA.FTZ R7, R7, -UR17, R70 ;  /* 0x8000001107077c23 */ /* 0x000fe20008010046 */
[-C--:B------:R-:W-:Y:S01]  /*32a0*/  HMMA.16816.F32 R16, R12, R34.reuse, R16 ;  /* 0x000000220c10723c */ /* 0x080fe20000001810 */
[----:B------:R-:W-:Y:S01]  /*32b0*/  IADD3 R70, R101, 0x1, RZ ;  /* 0x0000000165467810 */ /* 0x000fe20007ffe0ff */
[----:B------:R-:W-:Y:S01]  /*32c0*/  FFMA.FTZ R0, R3, -UR17, R68 ;  /* 0x8000001103007c23 */ /* 0x000fe20008010044 */
[----:B------:R-:W-:Y:S01]  /*32d0*/  IADD3 R3, R101, 0x8, RZ ;  /* 0x0000000865037810 */ /* 0x000fe20007ffe0ff */
[----:B------:R-:W-:Y:S01]  /*32e0*/  I2F R110, R110 ;  /* 0x0000006e006e7306 */ /* 0x000fe20000201400 */
[----:B------:R-:W-:Y:S01]  /*32f0*/  ISETP.GE.AND P2, PT, R70, R230, PT ;  /* 0x000000e64600720c */ /* 0x000fe20003f46270 */
[--C-:B------:R-:W-:Y:S01]  /*3300*/  IMAD.IADD R92, R232, 0x1, -R70.reuse ;  /* 0x00000001e85c7824 */ /* 0x100fe200078e0a46 */
[C---:B------:R-:W-:Y:S01]  /*3310*/  ISETP.GE.AND P6, PT, R70.reuse, R227, PT ;  /* 0x000000e34600720c */ /* 0x040fe20003fc6270 */
[----:B------:R-:W-:Y:S01]  /*3320*/  HMMA.16816.F32 R28, R24, R34, R28 ;  /* 0x00000022181c723c */ /* 0x000fe2000000181c */
[----:B------:R-:W-:Y:S01]  /*3330*/  ISETP.GE.AND P5, PT, R70, R224, PT ;  /* 0x000000e04600720c */ /* 0x000fe20003fa6270 */
[----:B------:R-:W-:Y:S01]  /*3340*/  IMAD.IADD R6, R229, 0x1, -R70 ;  /* 0x00000001e5067824 */ /* 0x000fe200078e0a46 */
[----:B------:R-:W-:Y:S01]  /*3350*/  IABS R92, R92 ;  /* 0x0000005c005c7213 */ /* 0x000fe20000000000 */
[--C-:B------:R-:W-:Y:S01]  /*3360*/  IMAD.IADD R68, R232, 0x1, -R3.reuse ;  /* 0x00000001e8447824 */ /* 0x100fe200078e0a03 */
[C---:B------:R-:W-:Y:S01]  /*3370*/  ISETP.GE.AND P3, PT, R70.reuse, R219, PT ;  /* 0x000000db4600720c */ /* 0x040fe20003f66270 */
[C-C-:B------:R-:W-:Y:S01]  /*3380*/  IMAD.IADD R76, R223.reuse, 0x1, -R3.reuse ;  /* 0x00000001df4c7824 */ /* 0x140fe200078e0a03 */
[----:B------:R-:W-:Y:S01]  /*3390*/  ISETP.LT.OR P2, PT, R70, R231, P2 ;  /* 0x000000e74600720c */ /* 0x000fe20001741670 */
[-C--:B----4-:R-:W-:Y:S01]  /*33a0*/  HMMA.16816.F32 R52, R20, R64.reuse, RZ ;  /* 0x000000401434723c */ /* 0x090fe200000018ff */
[----:B-1----:R-:W-:Y:S01]  /*33b0*/  FFMA.FTZ R106, R106, -UR17, R72 ;  /* 0x800000116a6a7c23 */ /* 0x002fe20008010048 */
[----:B------:R-:W-:Y:S01]  /*33c0*/  ISETP.LT.OR P6, PT, R70, R228, P6 ;  /* 0x000000e44600720c */ /* 0x000fe200037c1670 */
[--C-:B------:R-:W-:Y:S01]  /*33d0*/  IMAD.IADD R72, R226, 0x1, -R70.reuse ;  /* 0x00000001e2487824 */ /* 0x100fe200078e0a46 */
[C---:B------:R-:W-:Y:S01]  /*33e0*/  ISETP.LT.OR P5, PT, R70.reuse, R225, P5 ;  /* 0x000000e14600720c */ /* 0x040fe20002fa1670 */
[----:B------:R-:W1:Y:S01]  /*33f0*/  I2F R92, R92 ;  /* 0x0000005c005c7306 */ /* 0x000e620000201400 */
[----:B------:R-:W-:Y:S01]  /*3400*/  ISETP.LT.OR P3, PT, R70, R222, P3 ;  /* 0x000000de4600720c */ /* 0x000fe20001f61670 */
[----:B------:R-:W-:Y:S01]  /*3410*/  IMAD.IADD R70, R223, 0x1, -R70 ;  /* 0x00000001df467824 */ /* 0x000fe200078e0a46 */
[C---:B------:R-:W-:Y:S01]  /*3420*/  HMMA.16816.F32 R32, R8.reuse, R64, RZ ;  /* 0x000000400820723c */ /* 0x040fe200000018ff */
[----:B------:R-:W-:Y:S01]  /*3430*/  IABS R6, R6 ;  /* 0x0000000600067213 */ /* 0x000fe20000000000 */
[----:B------:R-:W-:Y:S01]  /*3440*/  IMAD.IADD R77, R226, 0x1, -R3 ;  /* 0x00000001e24d7824 */ /* 0x000fe200078e0a03 */
[----:B------:R-:W-:Y:S01]  /*3450*/  IABS R68, R68 ;  /* 0x0000004400447213 */ /* 0x000fe20000000000 */
[----:B--2---:R-:W-:Y:S01]  /*3460*/  FFMA.FTZ R104, R104, -UR17, R74 ;  /* 0x8000001168687c23 */ /* 0x004fe2000801004a */
[----:B------:R-:W-:Y:S01]  /*3470*/  IABS R72, R72 ;  /* 0x0000004800487213 */ /* 0x000fe20000000000 */
[----:B------:R-:W-:Y:S01]  /*3480*/  IMAD.IADD R74, R232, 0x1, -R2 ;  /* 0x00000001e84a7824 */ /* 0x000fe200078e0a02 */
[----:B------:R-:W-:Y:S01]  /*3490*/  IABS R70, R70 ;  /* 0x0000004600467213 */ /* 0x000fe20000000000 */
[----:B------:R-:W-:Y:S01]  /*34a0*/  HMMA.16816.F32 R40, R8, R66, RZ ;  /* 0x000000420828723c */ /* 0x000fe200000018ff */
[----:B------:R-:W2:Y:S01]  /*34b0*/  I2F R6, R6 ;  /* 0x0000000600067306 */ /* 0x000ea20000201400 */
[----:B------:R-:W-:-:S02]  /*34c0*/  IABS R77, R77 ;  /* 0x0000004d004d7213 */ /* 0x000fc40000000000 */
[----:B------:R-:W-:Y:S01]  /*34d0*/  IABS R74, R74 ;  /* 0x0000004a004a7213 */ /* 0x000fe20000000000 */
[----:B-1----:R-:W-:Y:S01]  /*34e0*/  FFMA.FTZ R92, R92, -UR17, R73 ;  /* 0x800000115c5c7c23 */ /* 0x002fe20008010049 */
[----:B------:R-:W-:Y:S01]  /*34f0*/  ISETP.GE.AND P1, PT, R3, R230, PT ;  /* 0x000000e60300720c */ /* 0x000fe20003f26270 */
[----:B------:R-:W-:Y:S01]  /*3500*/  IMAD.IADD R73, R229, 0x1, -R3 ;  /* 0x00000001e5497824 */ /* 0x000fe200078e0a03 */
[----:B------:R-:W-:Y:S01]  /*3510*/  HMMA.16816.F32 R64, R20, R66, RZ ;  /* 0x000000421440723c */ /* 0x000fe200000018ff */
[----:B------:R-:W1:Y:S01]  /*3520*/  I2F R68, R68 ;  /* 0x0000004400447306 */ /* 0x000e620000201400 */
[----:B------:R-:W-:Y:S02]  /*3530*/  ISETP.LT.OR P1, PT, R3, R231, P1 ;  /* 0x000000e70300720c */ /* 0x000fe40000f21670 */
[----:B------:R-:W-:Y:S02]  /*3540*/  IABS R73, R73 ;  /* 0x0000004900497213 */ /* 0x000fe40000000000 */
[----:B------:R-:W-:-:S02]  /*3550*/  FSEL R106, R106, -INF , !P0 ;  /* 0xff8000006a6a7808 */ /* 0x000fc40004000000 */
[-C--:B------:R-:W-:Y:S01]  /*3560*/  HMMA.16816.F32 R52, R24, R36.reuse, R52 ;  /* 0x000000241834723c */ /* 0x080fe20000001834 */
[----:B------:R-:W3:Y:S01]  /*3570*/  I2F R72, R72 ;  /* 0x0000004800487306 */ /* 0x000ee20000201400 */
[----:B--2---:R-:W-:Y:S01]  /*3580*/  FFMA.FTZ R75, R6, -UR17, R75 ;  /* 0x80000011064b7c23 */ /* 0x004fe2000801004b */
[----:B------:R-:W-:Y:S02]  /*3590*/  FSEL R104, R104, -INF , !P4 ;  /* 0xff80000068687808 */ /* 0x000fe40006000000 */
[----:B------:R-:W-:Y:S02]  /*35a0*/  ISETP.GE.AND P0, PT, R101, R224, PT ;  /* 0x000000e06500720c */ /* 0x000fe40003f06270 */
[----:B------:R-:W-:Y:S01]  /*35b0*/  FSEL R96, R75, -INF , !P6 ;  /* 0xff8000004b607808 */ /* 0x000fe20007000000 */
[----:B------:R-:W-:Y:S01]  /*35c0*/  HMMA.16816.F32 R32, R12, R36, R32 ;  /* 0x000000240c20723c */ /* 0x000fe20000001820 */
[----:B------:R-:W2:Y:S01]  /*35d0*/  I2F R70, R70 ;  /* 0x0000004600467306 */ /* 0x000ea20000201400 */
[----:B-1----:R-:W-:Y:S01]  /*35e0*/  FFMA.FTZ R68, R68, -UR17, R28 ;  /* 0x8000001144447c23 */ /* 0x002fe2000801001c */
[----:B------:R-:W-:-:S02]  /*35f0*/  ISETP.GE.AND P4, PT, R101, R219, PT ;  /* 0x000000db6500720c */ /* 0x000fc40003f86270 */
[----:B------:R-:W-:Y:S02]  /*3600*/  ISETP.GE.AND P6, PT, R2, R230, PT ;  /* 0x000000e60200720c */ /* 0x000fe40003fc6270 */
[----:B------:R-:W-:Y:S01]  /*3610*/  FSEL R91, R68, -INF , !P1 ;  /* 0xff800000445b7808 */ /* 0x000fe20004800000 */
[-C--:B------:R-:W-:Y:S01]  /*3620*/  HMMA.16816.F32 R40, R12, R38.reuse, R40 ;  /* 0x000000260c28723c */ /* 0x080fe20000001828 */
[----:B---3--:R-:W-:Y:S01]  /*3630*/  FFMA.FTZ R72, R72, -UR17, R69 ;  /* 0x8000001148487c23 */ /* 0x008fe20008010045 */
[----:B------:R-:W1:Y:S01]  /*3640*/  I2F R73, R73 ;  /* 0x0000004900497306 */ /* 0x000e620000201400 */
[----:B------:R-:W-:Y:S02]  /*3650*/  ISETP.GE.AND P1, PT, R2, R219, PT ;  /* 0x000000db0200720c */ /* 0x000fe40003f26270 */
[----:B------:R-:W-:Y:S02]  /*3660*/  ISETP.LT.OR P0, PT, R101, R225, P0 ;  /* 0x000000e16500720c */ /* 0x000fe40000701670 */
[----:B------:R-:W-:Y:S01]  /*3670*/  FSEL R95, R72, -INF , !P5 ;  /* 0xff800000485f7808 */ /* 0x000fe20006800000 */
[----:B------:R-:W-:Y:S01]  /*3680*/  HMMA.16816.F32 R64, R24, R38, R64 ;  /* 0x000000261840723c */ /* 0x000fe20000001840 */
[----:B--2---:R-:W-:Y:S01]  /*3690*/  FFMA.FTZ R6, R70, -UR17, R71 ;  /* 0x8000001146067c23 */ /* 0x004fe20008010047 */
[----:B------:R-:W2:Y:S01]  /*36a0*/  I2F R74, R74 ;  /* 0x0000004a004a7306 */ /* 0x000ea20000201400 */
[----:B------:R-:W-:-:S02]  /*36b0*/  ISETP.GE.AND P5, PT, R2, R227, PT ;  /* 0x000000e30200720c */ /* 0x000fc40003fa6270 */
[----:B------:R-:W-:Y:S02]  /*36c0*/  ISETP.LT.OR P4, PT, R101, R222, P4 ;  /* 0x000000de6500720c */ /* 0x000fe40002781670 */
[----:B------:R-:W-:Y:S01]  /*36d0*/  FSEL R6, R6, -INF , !P3 ;  /* 0xff80000006067808 */ /* 0x000fe20005800000 */
[-C--:B------:R-:W-:Y:S01]  /*36e0*/  HMMA.16816.F32 R48, R20, R44.reuse, RZ ;  /* 0x0000002c1430723c */ /* 0x080fe200000018ff */
[C---:B------:R-:W-:Y:S01]  /*36f0*/  ISETP.GE.AND P3, PT, R2.reuse, R224, PT ;  /* 0x000000e00200720c */ /* 0x040fe20003f66270 */
[----:B-1----:R-:W-:Y:S01]  /*3700*/  FFMA.FTZ R30, R73, -UR17, R30 ;  /* 0x80000011491e7c23 */ /* 0x002fe2000801001e */
[C---:B------:R-:W-:Y:S01]  /*3710*/  ISETP.LT.OR P6, PT, R2.reuse, R231, P6 ;  /* 0x000000e70200720c */ /* 0x040fe200037c1670 */
[----:B------:R-:W-:Y:S01]  /*3720*/  I2F R114, R114 ;  /* 0x0000007200727306 */ /* 0x000fe20000201400 */
[C---:B------:R-:W-:Y:S02]  /*3730*/  ISETP.LT.OR P5, PT, R2.reuse, R228, P5 ;  /* 0x000000e40200720c */ /* 0x040fe40002fa1670 */
[C---:B------:R-:W-:Y:S01]  /*3740*/  ISETP.LT.OR P3, PT, R2.reuse, R225, P3 ;  /* 0x000000e10200720c */ /* 0x040fe20001f61670 */
[----:B------:R-:W-:Y:S01]  /*3750*/  HMMA.16816.F32 R36, R8, R44, RZ ;  /* 0x0000002c0824723c */ /* 0x000fe200000018ff */
[----:B------:R-:W-:Y:S01]  /*3760*/  ISETP.LT.OR P1, PT, R2, R222, P1 ;  /* 0x000000de0200720c */ /* 0x000fe20000f21670 */
[----:B--2---:R-:W-:Y:S01]  /*3770*/  FFMA.FTZ R29, R74, -UR17, R29 ;  /* 0x800000114a1d7c23 */ /* 0x004fe2000801001d */
[----:B------:R-:W-:Y:S01]  /*3780*/  FSEL R0, R0, -INF , !P0 ;  /* 0xff80000000007808 */ /* 0x000fe20004000000 */
[----:B------:R-:W-:Y:S01]  /*3790*/  I2F R102, R102 ;  /* 0x0000006600667306 */ /* 0x000fe20000201400 */
[----:B------:R-:W-:-:S02]  /*37a0*/  FSEL R7, R7, -INF , !P4 ;  /* 0xff80000007077808 */ /* 0x000fc40006000000 */
[----:B------:R-:W-:Y:S01]  /*37b0*/  IABS R45, R76 ;  /* 0x0000004c002d7213 */ /* 0x000fe20000000000 */
[----:B------:R-:W-:Y:S01]  /*37c0*/  IMAD.MOV.U32 R44, RZ, RZ, R77 ;  /* 0x000000ffff2c7224 */ /* 0x000fe200078e004d */
[----:B------:R-:W-:Y:S02]  /*37d0*/  FSEL R92, R92, -INF , !P2 ;  /* 0xff8000005c5c7808 */ /* 0x000fe40005000000 */
[C---:B------:R-:W-:Y:S02]  /*37e0*/  ISETP.GE.AND P0, PT, R3.reuse, R227, PT ;  /* 0x000000e30300720c */ /* 0x040fe40003f06270 */
[----:B------:R-:W1:Y:S01]  /*37f0*/  I2F R45, R45 ;  /* 0x0000002d002d7306 */ /* 0x000e620000201400 */
[C---:B------:R-:W-:Y:S02]  /*3800*/  ISETP.GE.AND P4, PT, R3.reuse, R224, PT ;  /* 0x000000e00300720c */ /* 0x040fe40003f86270 */
[----:B------:R-:W-:Y:S01]  /*3810*/  HMMA.16816.F32 R48, R24, R60, R48 ;  /* 0x0000003c1830723c */ /* 0x000fe20000001830 */
[----:B------:R-:W-:-:S02]  /*3820*/  ISETP.GE.AND P2, PT, R3, R219, PT ;  /* 0x000000db0300720c */ /* 0x000fc40003f46270 */
[C---:B------:R-:W-:Y:S02]  /*3830*/  ISETP.LT.OR P0, PT, R3.reuse, R228, P0 ;  /* 0x000000e40300720c */ /* 0x040fe40000701670 */
[----:B------:R-:W2:Y:S01]  /*3840*/  I2F R44, R44 ;  /* 0x0000002c002c7306 */ /* 0x000ea20000201400 */
[C---:B------:R-:W-:Y:S02]  /*3850*/  ISETP.LT.OR P4, PT, R3.reuse, R225, P4 ;  /* 0x000000e10300720c */ /* 0x040fe40002781670 */
[----:B------:R-:W-:Y:S01]  /*3860*/  HMMA.16816.F32 R36, R12, R60, R36 ;  /* 0x0000003c0c24723c */ /* 0x000fe20000001824 */
[----:B------:R-:W-:Y:S02]  /*3870*/  ISETP.LT.OR P2, PT, R3, R222, P2 ;  /* 0x000000de0300720c */ /* 0x000fe40001741670 */
[----:B------:R-:W-:Y:S01]  /*3880*/  IADD3 R3, R101, 0x10, RZ ;  /* 0x0000001065037810 */ /* 0x000fe20007ffe0ff */
[----:B-1----:R-:W-:Y:S01]  /*3890*/  FFMA.FTZ R18, R45, -UR17, R18 ;  /* 0x800000112d127c23 */ /* 0x002fe20008010012 */
[----:B------:R-:W-:Y:S01]  /*38a0*/  FSEL R90, R30, -INF , !P0 ;  /* 0xff8000001e5a7808 */ /* 0x000fe20004000000 */
[--C-:B------:R-:W-:Y:S01]  /*38b0*/  IMAD.IADD R45, R229, 0x1, -R2.reuse ;  /* 0x00000001e52d7824 */ /* 0x100fe200078e0a02 */
[----:B------:R-:W-:Y:S01]  /*38c0*/  FSEL R79, R29, -INF , !P6 ;  /* 0xff8000001d4f7808 */ /* 0x000fe20007000000 */
[--C-:B------:R-:W-:Y:S01]  /*38d0*/  IMAD.IADD R61, R226, 0x1, -R2.reuse ;  /* 0x00000001e23d7824 */ /* 0x100fe200078e0a02 */
[----:B------:R-:W-:Y:S01]  /*38e0*/  FSEL R93, R18, -INF , !P2 ;  /* 0xff800000125d7808 */ /* 0x000fe20005000000 */
[----:B------:R-:W-:Y:S01]  /*38f0*/  IMAD.IADD R2, R223, 0x1, -R2 ;  /* 0x00000001df027824 */ /* 0x000fe200078e0a02 */
[----:B------:R-:W-:Y:S01]  /*3900*/  ISETP.GE.AND P0, PT, R3, R230, PT ;  /* 0x000000e60300720c */ /* 0x000fe20003f06270 */
[----:B--2---:R-:W-:Y:S01]  /*3910*/  FFMA.FTZ R88, R44, -UR17, R16 ;  /* 0x800000112c587c23 */ /* 0x004fe20008010010 */
[----:B------:R-:W-:Y:S01]  /*3920*/  IABS R61, R61 ;  /* 0x0000003d003d7213 */ /* 0x000fe20000000000 */
[--C-:B------:R-:W-:Y:S01]  /*3930*/  IMAD.IADD R60, R232, 0x1, -R3.reuse ;  /* 0x00000001e83c7824 */ /* 0x100fe200078e0a03 */
[----:B------:R-:W-:Y:S01]  /*3940*/  IABS R2, R2 ;  /* 0x0000000200027213 */ /* 0x000fe20000000000 */
[----:B------:R-:W-:Y:S01]  /*3950*/  IMAD.IADD R68, R229, 0x1, -R3 ;  /* 0x00000001e5447824 */ /* 0x000fe200078e0a03 */
[----:B------:R-:W-:Y:S01]  /*3960*/  FSEL R88, R88, -INF , !P4 ;  /* 0xff80000058587808 */ /* 0x000fe20006000000 */
[----:B------:R1:W2:Y:S01]  /*3970*/  I2F R30, R61 ;  /* 0x0000003d001e7306 */ /* 0x0002a20000201400 */
[----:B------:R-:W-:-:S02]  /*3980*/  ISETP.GE.AND P4, PT, R3, R227, PT ;  /* 0x000000e30300720c */ /* 0x000fc40003f86270 */
[C---:B------:R-:W-:Y:S02]  /*3990*/  ISETP.GE.AND P2, PT, R3.reuse, R224, PT ;  /* 0x000000e00300720c */ /* 0x040fe40003f46270 */
[C---:B------:R-:W-:Y:S02]  /*39a0*/  ISETP.GE.AND P6, PT, R3.reuse, R219, PT ;  /* 0x000000db0300720c */ /* 0x040fe40003fc6270 */
[C---:B------:R-:W-:Y:S01]  /*39b0*/  ISETP.LT.OR P0, PT, R3.reuse, R231, P0 ;  /* 0x000000e70300720c */ /* 0x040fe20000701670 */
[----:B------:R-:W3:Y:S01]  /*39c0*/  I2F R2, R2 ;  /* 0x0000000200027306 */ /* 0x000ee20000201400 */
[C---:B------:R-:W-:Y:S02]  /*39d0*/  ISETP.LT.OR P4, PT, R3.reuse, R228, P4 ;  /* 0x000000e40300720c */ /* 0x040fe40002781670 */
[C---:B------:R-:W-:Y:S02]  /*39e0*/  ISETP.LT.OR P2, PT, R3.reuse, R225, P2 ;  /* 0x000000e10300720c */ /* 0x040fe40001741670 */
[----:B------:R-:W-:-:S02]  /*39f0*/  ISETP.LT.OR P6, PT, R3, R222, P6 ;  /* 0x000000de0300720c */ /* 0x000fc400037c1670 */
[----:B------:R-:W-:Y:S01]  /*3a00*/  IADD3 R69, R101, 0x11, RZ ;  /* 0x0000001165457810 */ /* 0x000fe20007ffe0ff */
[--C-:B-1----:R-:W-:Y:S01]  /*3a10*/  IMAD.IADD R61, R226, 0x1, -R3.reuse ;  /* 0x00000001e23d7824 */ /* 0x102fe200078e0a03 */
[----:B------:R-:W-:Y:S01]  /*3a20*/  IABS R45, R45 ;  /* 0x0000002d002d7213 */ /* 0x000fe20000000000 */
[----:B------:R-:W-:Y:S01]  /*3a30*/  IMAD.IADD R3, R223, 0x1, -R3 ;  /* 0x00000001df037824 */ /* 0x000fe200078e0a03 */
[----:B------:R-:W-:Y:S01]  /*3a40*/  IABS R68, R68 ;  /* 0x0000004400447213 */ /* 0x000fe20000000000 */
[----:B------:R-:W-:Y:S01]  /*3a50*/  IMAD.IADD R28, R232, 0x1, -R69 ;  /* 0x00000001e81c7824 */ /* 0x000fe200078e0a45 */
[----:B------:R-:W-:Y:S01]  /*3a60*/  IABS R60, R60 ;  /* 0x0000003c003c7213 */ /* 0x000fe20000000000 */
[----:B--2---:R-:W-:Y:S01]  /*3a70*/  FFMA.FTZ R17, R30, -UR17, R17 ;  /* 0x800000111e117c23 */ /* 0x004fe20008010011 */
[----:B------:R-:W-:Y:S01]  /*3a80*/  IABS R3, R3 ;  /* 0x0000000300037213 */ /* 0x000fe20000000000 */
[----:B---3--:R-:W-:Y:S01]  /*3a90*/  FFMA.FTZ R19, R2, -UR17, R19 ;  /* 0x8000001102137c23 */ /* 0x008fe20008010013 */
[----:B------:R-:W-:Y:S01]  /*3aa0*/  IABS R28, R28 ;  /* 0x0000001c001c7213 */ /* 0x000fe20000000000 */
[----:B------:R-:W1:Y:S01]  /*3ab0*/  I2F R45, R45 ;  /* 0x0000002d002d7306 */ /* 0x000e620000201400 */
[----:B------:R-:W-:Y:S01]  /*3ac0*/  IABS R61, R61 ;  /* 0x0000003d003d7213 */ /* 0x000fe20000000000 */
[----:B------:R-:W-:Y:S01]  /*3ad0*/  IMAD.MOV.U32 R2, RZ, RZ, R3 ;  /* 0x000000ffff027224 */ /* 0x000fe200078e0003 */
[----:B------:R-:W-:Y:S01]  /*3ae0*/  IADD3 R44, R101, 0x18, RZ ;  /* 0x00000018652c7810 */ /* 0x000fe20007ffe0ff */
[----:B------:R-:W-:Y:S01]  /*3af0*/  IMAD.MOV.U32 R18, RZ, RZ, R68 ;  /* 0x000000ffff127224 */ /* 0x000fe200078e0044 */
[----:B------:R-:W-:Y:S01]  /*3b00*/  FSEL R87, R17, -INF , !P3 ;  /* 0xff80000011577808 */ /* 0x000fe20005800000 */
[C-C-:B------:R-:W-:Y:S01]  /*3b10*/  IMAD.IADD R29, R226.reuse, 0x1, -R69.reuse ;  /* 0x00000001e21d7824 */ /* 0x140fe200078e0a45 */
[----:B------:R-:W-:Y:S01]  /*3b20*/  FSEL R82, R19, -INF , !P1 ;  /* 0xff80000013527808 */ /* 0x000fe20004800000 */
[----:B------:R-:W2:Y:S01]  /*3b30*/  I2F R16, R60 ;  /* 0x0000003c00107306 */ /* 0x000ea20000201400 */
[----:B------:R-:W-:Y:S01]  /*3b40*/  IMAD.IADD R3, R223, 0x1, -R69 ;  /* 0x00000001df037824 */ /* 0x000fe200078e0a45 */
[----:B------:R-:W-:Y:S01]  /*3b50*/  ISETP.GE.AND P3, PT, R69, R227, PT ;  /* 0x000000e34500720c */ /* 0x000fe20003f66270 */
[--C-:B------:R-:W-:Y:S01]  /*3b60*/  IMAD.IADD R68, R226, 0x1, -R44.reuse ;  /* 0x00000001e2447824 */ /* 0x100fe200078e0a2c */
[----:B------:R-:W-:Y:S01]  /*3b70*/  IABS R17, R29 ;  /* 0x0000001d00117213 */ /* 0x000fe20000000000 */
[----:B------:R-:W-:Y:S01]  /*3b80*/  IMAD.IADD R29, R229, 0x1, -R44 ;  /* 0x00000001e51d7824 */ /* 0x000fe200078e0a2c */
[----:B------:R-:W-:-:S02]  /*3b90*/  IABS R3, R3 ;  /* 0x0000000300037213 */ /* 0x000fc40000000000 */
[----:B------:R-:W3:Y:S01]  /*3ba0*/  I2F R2, R2 ;  /* 0x0000000200027306 */ /* 0x000ee20000201400 */
[----:B-1----:R-:W-:Y:S01]  /*3bb0*/  FFMA.FTZ R31, R45, -UR17, R31 ;  /* 0x800000112d1f7c23 */ /* 0x002fe2000801001f */
[----:B------:R-:W-:Y:S02]  /*3bc0*/  IABS R29, R29 ;  /* 0x0000001d001d7213 */ /* 0x000fe40000000000 */
[----:B------:R-:W-:Y:S02]  /*3bd0*/  ISETP.GE.AND P1, PT, R69, R224, PT ;  /* 0x000000e04500720c */ /* 0x000fe40003f26270 */
[----:B------:R-:W-:Y:S02]  /*3be0*/  FSEL R89, R31, -INF , !P5 ;  /* 0xff8000001f597808 */ /* 0x000fe40006800000 */
[----:B------:R-:W1:Y:S01]  /*3bf0*/  I2F R83, R61 ;  /* 0x0000003d00537306 */ /* 0x000e620000201400 */
[----:B--2---:R-:W-:Y:S01]  /*3c00*/  FFMA.FTZ R16, R16, -UR17, R52 ;  /* 0x8000001110107c23 */ /* 0x004fe20008010034 */
[----:B------:R-:W-:Y:S01]  /*3c10*/  ISETP.GE.AND P5, PT, R69, R230, PT ;  /* 0x000000e64500720c */ /* 0x000fe20003fa6270 */
[----:B------:R-:W-:Y:S01]  /*3c20*/  IMAD.IADD R60, R232, 0x1, -R44 ;  /* 0x00000001e83c7824 */ /* 0x000fe200078e0a2c */
[----:B------:R-:W-:-:S02]  /*3c30*/  IABS R68, R68 ;  /* 0x0000004400447213 */ /* 0x000fc40000000000 */
[----:B------:R-:W-:Y:S02]  /*3c40*/  FSEL R78, R16, -INF , !P0 ;  /* 0xff800000104e7808 */ /* 0x000fe40004000000 */
[----:B------:R-:W-:Y:S01]  /*3c50*/  I2F R28, R28 ;  /* 0x0000001c001c7306 */ /* 0x000fe20000201400 */
[----:B---3--:R-:W-:Y:S01]  /*3c60*/  FFMA.FTZ R34, R2, -UR17, R34 ;  /* 0x8000001102227c23 */ /* 0x008fe20008010022 */
[----:B------:R-:W-:Y:S02]  /*3c70*/  IADD3 R2, R101, 0x19, RZ ;  /* 0x0000001965027810 */ /* 0x000fe40007ffe0ff */
[----:B------:R-:W-:Y:S02]  /*3c80*/  ISETP.LT.OR P5, PT, R69, R231, P5 ;  /* 0x000000e74500720c */ /* 0x000fe40002fa1670 */
[----:B------:R-:W-:Y:S01]  /*3c90*/  FSEL R81, R34, -INF , !P6 ;  /* 0xff80000022517808 */ /* 0x000fe20007000000 */
[----:B------:R-:W-:Y:S01]  /*3ca0*/  IMAD.IADD R45, R232, 0x1, -R2 ;  /* 0x00000001e82d7824 */ /* 0x000fe200078e0a02 */
[----:B------:R-:W2:Y:S01]  /*3cb0*/  I2F R18, R18 ;  /* 0x0000001200127306 */ /* 0x000ea20000201400 */
[----:B-1----:R-:W-:Y:S01]  /*3cc0*/  FFMA.FTZ R83, R83, -UR17, R32 ;  /* 0x8000001153537c23 */ /* 0x002fe20008010020 */
[----:B------:R-:W-:Y:S01]  /*3cd0*/  ISETP.GE.AND P6, PT, R44, R224, PT ;  /* 0x000000e02c00720c */ /* 0x000fe20003fc6270 */
[C---:B------:R-:W-:Y:S01]  /*3ce0*/  IMAD.IADD R61, R229.reuse, 0x1, -R69 ;  /* 0x00000001e53d7824 */ /* 0x040fe200078e0a45 */
[----:B------:R-:W-:Y:S01]  /*3cf0*/  IABS R45, R45 ;  /* 0x0000002d002d7213 */ /* 0x000fe20000000000 */
[--C-:B------:R-:W-:Y:S01]  /*3d00*/  IMAD.IADD R105, R229, 0x1, -R2.reuse ;  /* 0x00000001e5697824 */ /* 0x100fe200078e0a02 */
[----:B------:R-:W-:Y:S01]  /*3d10*/  FSEL R83, R83, -INF , !P2 ;  /* 0xff80000053537808 */ /* 0x000fe20005000000 */
[--C-:B------:R-:W-:Y:S01]  /*3d20*/  IMAD.IADD R132, R226, 0x1, -R2.reuse ;  /* 0x00000001e2847824 */ /* 0x100fe200078e0a02 */
[----:B------:R1:W3:Y:S01]  /*3d30*/  I2F R32, R3 ;  /* 0x0000000300207306 */ /* 0x0002e20000201400 */
[C---:B------:R-:W-:Y:S01]  /*3d40*/  ISETP.GE.AND P2, PT, R44.reuse, R227, PT ;  /* 0x000000e32c00720c */ /* 0x040fe20003f46270 */
[----:B------:R-:W-:Y:S01]  /*3d50*/  IMAD.IADD R80, R223, 0x1, -R2 ;  /* 0x00000001df507824 */ /* 0x000fe200078e0a02 */
[----:B------:R-:W-:-:S02]  /*3d60*/  ISETP.LT.OR P6, PT, R44, R225, P6 ;  /* 0x000000e12c00720c */ /* 0x000fc400037c1670 */
[----:B------:R-:W-:Y:S02]  /*3d70*/  ISETP.LT.OR P2, PT, R44, R228, P2 ;  /* 0x000000e42c00720c */ /* 0x000fe40001741670 */
[----:B------:R-:W-:Y:S01]  /*3d80*/  IABS R60, R60 ;  /* 0x0000003c003c7213 */ /* 0x000fe20000000000 */
[----:B------:R4:W5:Y:S01]  /*3d90*/  I2F R52, R17 ;  /* 0x0000001100347306 */ /* 0x0009620000201400 */
[----:B--2---:R-:W-:Y:S01]  /*3da0*/  FFMA.FTZ R54, R18, -UR17, R54 ;  /* 0x8000001112367c23 */ /* 0x004fe20008010036 */
[----:B------:R-:W-:Y:S02]  /*3db0*/  IABS R61, R61 ;  /* 0x0000003d003d7213 */ /* 0x000fe40000000000 */
[C---:B------:R-:W-:Y:S02]  /*3dc0*/  ISETP.GE.AND P0, PT, R69.reuse, R219, PT ;  /* 0x000000db4500720c */ /* 0x040fe40003f06270 */
[----:B------:R-:W-:Y:S01]  /*3dd0*/  FSEL R77, R54, -INF , !P4 ;  /* 0xff800000364d7808 */ /* 0x000fe20006000000 */
[----:B-1----:R-:W-:Y:S01]  /*3de0*/  FFMA.FTZ R3, R28, -UR17, R53 ;  /* 0x800000111c037c23 */ /* 0x002fe20008010035 */
[----:B------:R-:W-:Y:S01]  /*3df0*/  ISETP.GE.AND P4, PT, R44, R230, PT ;  /* 0x000000e62c00720c */ /* 0x000fe20003f86270 */
[----:B------:R1:W2:Y:S01]  /*3e00*/  I2F R53, R29 ;  /* 0x0000001d00357306 */ /* 0x0002a20000201400 */
[----:B------:R-:W-:Y:S01]  /*3e10*/  ISETP.LT.OR P3, PT, R69, R228, P3 ;  /* 0x000000e44500720c */ /* 0x000fe20001f61670 */
[----:B---3--:R-:W-:Y:S01]  /*3e20*/  FFMA.FTZ R32, R32, -UR17, R35 ;  /* 0x8000001120207c23 */ /* 0x008fe20008010023 */
[----:B------:R-:W-:-:S02]  /*3e30*/  FSEL R3, R3, -INF , !P5 ;  /* 0xff80000003037808 */ /* 0x000fc40006800000 */
[C---:B------:R-:W-:Y:S01]  /*3e40*/  ISETP.GE.AND P5, PT, R44.reuse, R219, PT ;  /* 0x000000db2c00720c */ /* 0x040fe20003fa6270 */
[-C--:B----4-:R-:W-:Y:S01]  /*3e50*/  HMMA.16816.F32 R16, R8, R46.reuse, RZ ;  /* 0x0000002e0810723c */ /* 0x090fe200000018ff */
[C---:B------:R-:W-:Y:S01]  /*3e60*/  ISETP.LT.OR P4, PT, R44.reuse, R231, P4 ;  /* 0x000000e72c00720c */ /* 0x040fe20002781670 */
[----:B------:R-:W3:Y:S01]  /*3e70*/  I2F R108, R45 ;  /* 0x0000002d006c7306 */ /* 0x000ee20000201400 */
[-C--:B------:R-:W-:Y:S01]  /*3e80*/  ISETP.LT.OR P5, PT, R44, R222.reuse, P5 ;  /* 0x000000de2c00720c */ /* 0x080fe20002fa1670 */
[----:B-----5:R-:W-:Y:S01]  /*3e90*/  FFMA.FTZ R33, R52, -UR17, R33 ;  /* 0x8000001134217c23 */ /* 0x020fe20008010021 */
[C---:B------:R-:W-:Y:S02]  /*3ea0*/  ISETP.LT.OR P1, PT, R69.reuse, R225, P1 ;  /* 0x000000e14500720c */ /* 0x040fe40000f21670 */
[----:B------:R-:W-:Y:S02]  /*3eb0*/  ISETP.LT.OR P0, PT, R69, R222, P0 ;  /* 0x000000de4500720c */ /* 0x000fe40000701670 */
[----:B------:R-:W-:Y:S01]  /*3ec0*/  IADD3 R69, R101, 0x20, RZ ;  /* 0x0000002065457810 */ /* 0x000fe20007ffe0ff */
[----:B-1----:R-:W-:Y:S01]  /*3ed0*/  HMMA.16816.F32 R28, R20, R46, RZ ;  /* 0x0000002e141c723c */ /* 0x002fe200000018ff */
[----:B------:R-:W1:Y:S01]  /*3ee0*/  I2F R60, R60 ;  /* 0x0000003c003c7306 */ /* 0x000e620000201400 */
[----:B------:R-:W-:Y:S01]  /*3ef0*/  FSEL R134, R33, -INF , !P1 ;  /* 0xff80000021867808 */ /* 0x000fe20004800000 */
[----:B--2---:R-:W-:Y:S01]  /*3f00*/  FFMA.FTZ R52, R53, -UR17, R66 ;  /* 0x8000001135347c23 */ /* 0x004fe20008010042 */
[----:B------:R-:W-:Y:S01]  /*3f10*/  FSEL R116, R32, -INF , !P0 ;  /* 0xff80000020747808 */ /* 0x000fe20004000000 */
[----:B------:R-:W-:Y:S01]  /*3f20*/  IMAD.IADD R35, R232, 0x1, -R69 ;  /* 0x00000001e8237824 */ /* 0x000fe200078e0a45 */
[C---:B------:R-:W-:Y:S01]  /*3f30*/  ISETP.GE.AND P1, PT, R2.reuse, R227, PT ;  /* 0x000000e30200720c */ /* 0x040fe20003f26270 */
[----:B------:R-:W-:Y:S01]  /*3f40*/  IMAD.IADD R46, R223, 0x1, -R44 ;  /* 0x00000001df2e7824 */ /* 0x000fe200078e0a2c */
[----:B------:R-:W-:Y:S01]  /*3f50*/  ISETP.GE.AND P0, PT, R2, R224, PT ;  /* 0x000000e00200720c */ /* 0x000fe20003f06270 */
[----:B------:R-:W2:Y:S01]  /*3f60*/  I2F R61, R61 ;  /* 0x0000003d003d7306 */ /* 0x000ea20000201400 */
[----:B------:R-:W-:Y:S01]  /*3f70*/  IABS R35, R35 ;  /* 0x0000002300237213 */ /* 0x000fe20000000000 */
[----:B---3--:R-:W-:Y:S01]  /*3f80*/  FFMA.FTZ R108, R108, -UR17, R65 ;  /* 0x800000116c6c7c23 */ /* 0x008fe20008010041 */
[----:B------:R-:W-:Y:S01]  /*3f90*/  IABS R46, R46 ;  /* 0x0000002e002e7213 */ /* 0x000fe20000000000 */
[----:B------:R-:W-:Y:S01]  /*3fa0*/  IMAD.IADD R70, R229, 0x1, -R69 ;  /* 0x00000001e5467824 */ /* 0x000fe200078e0a45 */
[----:B------:R-:W-:Y:S01]  /*3fb0*/  HMMA.16816.F32 R16, R12, R62, R16 ;  /* 0x0000003e0c10723c */ /* 0x000fe20000001810 */
[----:B------:R-:W-:Y:S01]  /*3fc0*/  ISETP.LT.OR P1, PT, R2, R228, P1 ;  /* 0x000000e40200720c */ /* 0x000fe20000f21670 */
[----:B------:R-:W-:Y:S01]  /*3fd0*/  IMAD.MOV.U32 R137, RZ, RZ, R35 ;  /* 0x000000ffff897224 */ /* 0x000fe200078e0023 */
[----:B------:R3:W4:Y:S01]  /*3fe0*/  I2F R34, R46 ;  /* 0x0000002e00227306 */ /* 0x0007220000201400 */
[----:B-1----:R-:W-:Y:S01]  /*3ff0*/  FFMA.FTZ R107, R60, -UR17, R64 ;  /* 0x800000113c6b7c23 */ /* 0x002fe20008010040 */
[----:B------:R-:W-:-:S02]  /*4000*/  ISETP.LT.OR P0, PT, R2, R225, P0 ;  /* 0x000000e10200720c */ /* 0x000fc40000701670 */
[----:B------:R-:W-:Y:S02]  /*4010*/  IABS R105, R105 ;  /* 0x0000006900697213 */ /* 0x000fe40000000000 */
[----:B------:R-:W-:Y:S01]  /*4020*/  FSEL R107, R107, -INF , !P4 ;  /* 0xff8000006b6b7808 */ /* 0x000fe20006000000 */
[----:B------:R-:W-:Y:S01]  /*4030*/  HMMA.16816.F32 R28, R24, R62, R28 ;  /* 0x0000003e181c723c */ /* 0x000fe2000000181c */
[----:B------:R-:W1:Y:S01]  /*4040*/  I2F R54, R68 ;  /* 0x0000004400367306 */ /* 0x000e620000201400 */
[----:B--2---:R-:W-:Y:S01]  /*4050*/  FFMA.FTZ R55, R61, -UR17, R55 ;  /* 0x800000113d377c23 */ /* 0x004fe20008010037 */
[C---:B------:R-:W-:Y:S01]  /*4060*/  ISETP.GE.AND P4, PT, R2.reuse, R219, PT ;  /* 0x000000db0200720c */ /* 0x040fe20003f86270 */
[----:B------:R-:W-:Y:S01]  /*4070*/  LDSM.16.M88.4 R60, [R213+0xc00] ;  /* 0x000c0000d53c783b */ /* 0x000fe20000000200 */
[----:B------:R-:W-:Y:S02]  /*4080*/  IABS R132, R132 ;  /* 0x0000008400847213 */ /* 0x000fe40000000000 */
[----:B------:R-:W-:Y:S01]  /*4090*/  FSEL R76, R55, -INF , !P3 ;  /* 0xff800000374c7808 */ /* 0x000fe20005800000 */
[----:B---3--:R-:W2:Y:S01]  /*40a0*/  LDSM.16.M88.4 R44, [R215+0x2c00] ;  /* 0x002c0000d72c783b */ /* 0x008ea20000000200 */
[----:B------:R-:W-:Y:S01]  /*40b0*/  ISETP.GE.AND P3, PT, R2, R230, PT ;  /* 0x000000e60200720c */ /* 0x000fe20003f66270 */
[----:B----4-:R-:W-:Y:S01]  /*40c0*/  FFMA.FTZ R42, R34, -UR17, R42 ;  /* 0x80000011222a7c23 */ /* 0x010fe2000801002a */
[C---:B------:R-:W-:Y:S01]  /*40d0*/  ISETP.LT.OR P4, PT, R2.reuse, R222, P4 ;  /* 0x000000de0200720c */ /* 0x040fe20002781670 */
[----:B------:R-:W3:Y:S01]  /*40e0*/  I2F R105, R105 ;  /* 0x0000006900697306 */ /* 0x000ee20000201400 */
[----:B------:R-:W-:-:S02]  /*40f0*/  ISETP.LT.OR P3, PT, R2, R231, P3 ;  /* 0x000000e70200720c */ /* 0x000fc40001f61670 */
[----:B------:R-:W-:Y:S01]  /*4100*/  FSEL R2, R52, -INF , !P2 ;  /* 0xff80000034027808 */ /* 0x000fe20005000000 */
[----:B-1----:R-:W-:Y:S01]  /*4110*/  FFMA.FTZ R40, R54, -UR17, R40 ;  /* 0x8000001136287c23 */ /* 0x002fe20008010028 */
[----:B------:R-:W-:Y:S02]  /*4120*/  IABS R80, R80 ;  /* 0x0000005000507213 */ /* 0x000fe40000000000 */
[----:B------:R-:W-:Y:S01]  /*4130*/  FSEL R84, R42, -INF , !P5 ;  /* 0xff8000002a547808 */ /* 0x000fe20006800000 */
[----:B------:R-:W1:Y:S01]  /*4140*/  I2F R132, R132 ;  /* 0x0000008400847306 */ /* 0x000e620000201400 */
[----:B------:R-:W-:Y:S02]  /*4150*/  FSEL R133, R40, -INF , !P6 ;  /* 0xff80000028857808 */ /* 0x000fe40007000000 */
[----:B------:R-:W-:Y:S02]  /*4160*/  FSEL R108, R108, -INF , !P3 ;  /* 0xff8000006c6c7808 */ /* 0x000fe40005800000 */
[----:B------:R-:W-:-:S02]  /*4170*/  ISETP.GE.AND P2, PT, R69, R230, PT ;  /* 0x000000e64500720c */ /* 0x000fc40003f46270 */
[C---:B------:R-:W-:Y:S01]  /*4180*/  ISETP.GE.AND P6, PT, R69.reuse, R227, PT ;  /* 0x000000e34500720c */ /* 0x040fe20003fc6270 */
[----:B------:R-:W4:Y:S01]  /*4190*/  I2F R80, R80 ;  /* 0x0000005000507306 */ /* 0x000f220000201400 */
[----:B------:R-:W-:Y:S01]  /*41a0*/  ISETP.GE.AND P5, PT, R69, R224, PT ;  /* 0x000000e04500720c */ /* 0x000fe20003fa6270 */
[----:B---3--:R-:W-:Y:S01]  /*41b0*/  FFMA.FTZ R105, R105, -UR17, R67 ;  /* 0x8000001169697c23 */ /* 0x008fe20008010043 */
[C---:B------:R-:W-:Y:S02]  /*41c0*/  ISETP.GE.AND P3, PT, R69.reuse, R219, PT ;  /* 0x000000db4500720c */ /* 0x040fe40003f66270 */
[C---:B------:R-:W-:Y:S02]  /*41d0*/  ISETP.LT.OR P2, PT, R69.reuse, R231, P2 ;  /* 0x000000e74500720c */ /* 0x040fe40001741670 */
[C---:B------:R-:W-:Y:S01]  /*41e0*/  ISETP.LT.OR P6, PT, R69.reuse, R228, P6 ;  /* 0x000000e44500720c */ /* 0x040fe200037c1670 */
[----:B------:R-:W3:Y:S01]  /*41f0*/  I2F R137, R137 ;  /* 0x0000008900897306 */ /* 0x000ee20000201400 */
[C---:B------:R-:W-:Y:S01]  /*4200*/  ISETP.LT.OR P5, PT, R69.reuse, R225, P5 ;  /* 0x000000e14500720c */ /* 0x040fe20002fa1670 */
[----:B-1----:R-:W-:Y:S01]  /*4210*/  FFMA.FTZ R132, R132, -UR17, R41 ;  /* 0x8000001184847c23 */ /* 0x002fe20008010029 */
[----:B------:R-:W-:-:S02]  /*4220*/  ISETP.LT.OR P3, PT, R69, R222, P3 ;  /* 0x000000de4500720c */ /* 0x000fc40001f61670 */
[C---:B------:R-:W-:Y:S02]  /*4230*/  IADD3 R68, R101.reuse, 0x21, RZ ;  /* 0x0000002165447810 */ /* 0x040fe40007ffe0ff */
[----:B------:R-:W-:Y:S01]  /*4240*/  IABS R70, R70 ;  /* 0x0000004600467213 */ /* 0x000fe20000000000 */
[----:B----4-:R-:W-:Y:S01]  /*4250*/  FFMA.FTZ R80, R80, -UR17, R43 ;  /* 0x8000001150507c23 */ /* 0x010fe2000801002b */
[----:B------:R-:W-:Y:S01]  /*4260*/  IADD3 R64, R101, 0x28, RZ ;  /* 0x0000002865407810 */ /* 0x000fe20007ffe0ff */
[----:B------:R-:W-:Y:S01]  /*4270*/  IMAD.IADD R74, R223, 0x1, -R68 ;  /* 0x00000001df4a7824 */ /* 0x000fe200078e0a44 */
[----:B------:R-:W-:Y:S01]  /*4280*/  FSEL R105, R105, -INF , !P1 ;  /* 0xff80000069697808 */ /* 0x000fe20004800000 */
[-C--:B--2---:R-:W-:Y:S01]  /*4290*/  HMMA.16816.F32 R32, R20, R44.reuse, RZ ;  /* 0x0000002c1420723c */ /* 0x084fe200000018ff */
[----:B------:R-:W1:Y:S01]  /*42a0*/  I2F R70, R70 ;  /* 0x0000004600467306 */ /* 0x000e620000201400 */
[----:B------:R-:W-:Y:S01]  /*42b0*/  IMAD.IADD R65, R232, 0x1, -R64 ;  /* 0x00000001e8417824 */ /* 0x000fe200078e0a40 */
[----:B------:R-:W-:Y:S01]  /*42c0*/  FSEL R132, R132, -INF , !P0 ;  /* 0xff80000084847808 */ /* 0x000fe20004000000 */
[----:B---3--:R-:W-:Y:S01]  /*42d0*/  FFMA.FTZ R137, R137, -UR17, R48 ;  /* 0x8000001189897c23 */ /* 0x008fe20008010030 */
[----:B------:R-:W-:Y:S01]  /*42e0*/  IADD3 R48, R101, 0x29, RZ ;  /* 0x0000002965307810 */ /* 0x000fe20007ffe0ff */
[----:B------:R-:W-:Y:S01]  /*42f0*/  IMAD.IADD R66, R232, 0x1, -R68 ;  /* 0x00000001e8427824 */ /* 0x000fe200078e0a44 */
[----:B------:R-:W-:Y:S01]  /*4300*/  IABS R65, R65 ;  /* 0x0000004100417213 */ /* 0x000fe20000000000 */
[----:B------:R-:W-:Y:S01]  /*4310*/  HMMA.16816.F32 R52, R8, R44, RZ ;  /* 0x0000002c0834723c */ /* 0x000fe200000018ff */
[----:B------:R-:W-:Y:S01]  /*4320*/  FSEL R80, R80, -INF , !P4 ;  /* 0xff80000050507808 */ /* 0x000fe20006000000 */
[--C-:B------:R-:W-:Y:S01]  /*4330*/  IMAD.IADD R71, R232, 0x1, -R48.reuse ;  /* 0x00000001e8477824 */ /* 0x100fe200078e0a30 */
[----:B------:R-:W-:Y:S01]  /*4340*/  FSEL R137, R137, -INF , !P2 ;  /* 0xff80000089897808 */ /* 0x000fe20005000000 */
[----:B------:R-:W-:Y:S01]  /*4350*/  IMAD.IADD R97, R226, 0x1, -R48 ;  /* 0x00000001e2617824 */ /* 0x000fe200078e0a30 */
[----:B------:R-:W2:Y:S01]  /*4360*/  I2F R65, R65 ;  /* 0x0000004100417306 */ /* 0x000ea20000201400 */
[----:B------:R-:W-:Y:S01]  /*4370*/  ISETP.GE.AND P1, PT, R68, R230, PT ;  /* 0x000000e64400720c */ /* 0x000fe20003f26270 */
[--C-:B------:R-:W-:Y:S01]  /*4380*/  IMAD.IADD R44, R226, 0x1, -R69.reuse ;  /* 0x00000001e22c7824 */ /* 0x100fe200078e0a45 */
[C---:B------:R-:W-:Y:S01]  /*4390*/  ISETP.GE.AND P0, PT, R68.reuse, R227, PT ;  /* 0x000000e34400720c */ /* 0x040fe20003f06270 */
[C---:B------:R-:W-:Y:S01]  /*43a0*/  IMAD.IADD R69, R223.reuse, 0x1, -R69 ;  /* 0x00000001df457824 */ /* 0x040fe200078e0a45 */
[----:B------:R-:W-:Y:S01]  /*43b0*/  ISETP.GE.AND P4, PT, R68, R224, PT ;  /* 0x000000e04400720c */ /* 0x000fe20003f86270 */
[----:B-1----:R-:W-:Y:S01]  /*43c0*/  FFMA.FTZ R50, R70, -UR17, R50 ;  /* 0x8000001146327c23 */ /* 0x002fe20008010032 */
[----:B------:R-:W-:Y:S01]  /*43d0*/  IABS R40, R44 ;  /* 0x0000002c00287213 */ /* 0x000fe20000000000 */
[----:B------:R-:W-:Y:S01]  /*43e0*/  IMAD.IADD R112, R223, 0x1, -R48 ;  /* 0x00000001df707824 */ /* 0x000fe200078e0a30 */
[----:B------:R-:W-:-:S02]  /*43f0*/  IABS R69, R69 ;  /* 0x0000004500457213 */ /* 0x000fc40000000000 */
[-C--:B------:R-:W-:Y:S01]  /*4400*/  HMMA.16816.F32 R32, R24, R60.reuse, R32 ;  /* 0x0000003c1820723c */ /* 0x080fe20000001820 */
[----:B------:R-:W-:Y:S02]  /*4410*/  IADD3 R70, R101, 0x38, RZ ;  /* 0x0000003865467810 */ /* 0x000fe40007ffe0ff */
[----:B------:R-:W-:Y:S01]  /*4420*/  IMAD.MOV.U32 R67, RZ, RZ, R69 ;  /* 0x000000ffff437224 */ /* 0x000fe200078e0045 */
[----:B------:R-:W-:Y:S01]  /*4430*/  ISETP.GE.AND P2, PT, R68, R219, PT ;  /* 0x000000db4400720c */ /* 0x000fe20003f46270 */
[----:B------:R-:W-:Y:S01]  /*4440*/  IMAD.IADD R69, R226, 0x1, -R68 ;  /* 0x00000001e2457824 */ /* 0x000fe200078e0a44 */
[----:B------:R-:W-:Y:S01]  /*4450*/  ISETP.LT.OR P1, PT, R68, R231, P1 ;  /* 0x000000e74400720c */ /* 0x000fe20000f21670 */
[----:B--2---:R-:W-:Y:S01]  /*4460*/  FFMA.FTZ R28, R65, -UR17, R28 ;  /* 0x80000011411c7c23 */ /* 0x004fe2000801001c */
[----:B------:R-:W-:Y:S01]  /*4470*/  HMMA.16816.F32 R52, R12, R60, R52 ;  /* 0x0000003c0c34723c */ /* 0x000fe20000001834 */
[----:B------:R1:W2:Y:S01]  /*4480*/  I2F R60, R40 ;  /* 0x00000028003c7306 */ /* 0x0002a20000201400 */
[----:B------:R-:W-:-:S02]  /*4490*/  IABS R69, R69 ;  /* 0x0000004500457213 */ /* 0x000fc40000000000 */
[C---:B------:R-:W-:Y:S02]  /*44a0*/  ISETP.LT.OR P0, PT, R68.reuse, R228, P0 ;  /* 0x000000e44400720c */ /* 0x040fe40000701670 */
[C---:B------:R-:W-:Y:S01]  /*44b0*/  ISETP.LT.OR P4, PT, R68.reuse, R225, P4 ;  /* 0x000000e14400720c */ /* 0x040fe20002781670 */
[----:B------:R-:W-:Y:S01]  /*44c0*/  IMAD.IADD R61, R229, 0x1, -R68 ;  /* 0x00000001e53d7824 */ /* 0x000fe200078e0a44 */
[----:B------:R-:W-:Y:S01]  /*44d0*/  ISETP.LT.OR P2, PT, R68, R222, P2 ;  /* 0x000000de4400720c */ /* 0x000fe20001741670 */
[----:B------:R-:W-:Y:S01]  /*44e0*/  IMAD.MOV.U32 R75, RZ, RZ, R69 ;  /* 0x000000ffff4b7224 */ /* 0x000fe200078e0045 */
[----:B------:R-:W-:Y:S01]  /*44f0*/  IABS R69, R71 ;  /* 0x0000004700457213 */ /* 0x000fe20000000000 */
[----:B------:R-:W3:Y:S01]  /*4500*/  I2F R67, R67 ;  /* 0x0000004300437306 */ /* 0x000ee20000201400 */
[----:B------:R-:W-:Y:S02]  /*4510*/  IABS R71, R74 ;  /* 0x0000004a00477213 */ /* 0x000fe40000000000 */
[----:B------:R-:W-:Y:S01]  /*4520*/  IABS R61, R61 ;  /* 0x0000003d003d7213 */ /* 0x000fe20000000000 */
[----:B------:R-:W-:Y:S01]  /*4530*/  IMAD.MOV.U32 R74, RZ, RZ, R69 ;  /* 0x000000ffff4a7224 */ /* 0x000fe200078e0045 */
[----:B------:R-:W-:Y:S01]  /*4540*/  IADD3 R69, R101, 0x31, RZ ;  /* 0x0000003165457810 */ /* 0x000fe20007ffe0ff */
[----:B-1----:R-:W-:Y:S01]  /*4550*/  HMMA.16816.F32 R40, R8, R46, RZ ;  /* 0x0000002e0828723c */ /* 0x002fe200000018ff */
[----:B--2---:R-:W-:Y:S01]  /*4560*/  FFMA.FTZ R36, R60, -UR17, R36 ;  /* 0x800000113c247c23 */ /* 0x004fe20008010024 */
[----:B------:R-:W1:Y:S01]  /*4570*/  I2F R71, R71 ;  /* 0x0000004700477306 */ /* 0x000e620000201400 */
[----:B------:R-:W-:Y:S01]  /*4580*/  IMAD.IADD R60, R229, 0x1, -R64 ;  /* 0x00000001e53c7824 */ /* 0x000fe200078e0a40 */
[----:B------:R-:W-:-:S02]  /*4590*/  FSEL R115, R50, -INF , !P6 ;  /* 0xff80000032737808 */ /* 0x000fc40007000000 */
[----:B------:R-:W-:Y:S01]  /*45a0*/  FSEL R86, R36, -INF , !P5 ;  /* 0xff80000024567808 */ /* 0x000fe20006800000 */
[----:B------:R-:W-:Y:S01]  /*45b0*/  IMAD.IADD R36, R223, 0x1, -R64 ;  /* 0x00000001df247824 */ /* 0x000fe200078e0a40 */
[----:B------:R-:W-:Y:S01]  /*45c0*/  HMMA.16816.F32 R44, R20, R46, RZ ;  /* 0x0000002e142c723c */ /* 0x000fe200000018ff */
[----:B------:R-:W-:Y:S01]  /*45d0*/  IABS R60, R60 ;  /* 0x0000003c003c7213 */ /* 0x000fe20000000000 */
[----:B------:R-:W2:Y:S01]  /*45e0*/  I2F R61, R61 ;  /* 0x0000003d003d7306 */ /* 0x000ea20000201400 */
[----:B---3--:R-:W-:Y:S01]  /*45f0*/  FFMA.FTZ R38, R67, -UR17, R38 ;  /* 0x8000001143267c23 */ /* 0x008fe20008010026 */
[----:B------:R-:W-:Y:S02]  /*4600*/  IADD3 R67, R101, 0x39, RZ ;  /* 0x0000003965437810 */ /* 0x000fe40007ffe0ff */
[----:B------:R-:W-:Y:S02]  /*4610*/  IABS R36, R36 ;  /* 0x0000002400247213 */ /* 0x000fe40000000000 */
[----:B------:R-:W-:-:S02]  /*4620*/  IABS R66, R66 ;  /* 0x0000004200427213 */ /* 0x000fc40000000000 */
[----:B------:R-:W3:Y:S01]  /*4630*/  I2F R60, R60 ;  /* 0x0000003c003c7306 */ /* 0x000ee20000201400 */
[----:B-1----:R-:W-:Y:S01]  /*4640*/  FFMA.FTZ R39, R71, -UR17, R39 ;  /* 0x8000001147277c23 */ /* 0x002fe20008010027 */
[----:B------:R-:W-:Y:S01]  /*4650*/  ISETP.GE.AND P6, PT, R64, R230, PT ;  /* 0x000000e64000720c */ /* 0x000fe20003fc6270 */
[----:B------:R-:W-:Y:S01]  /*4660*/  IMAD.MOV.U32 R103, RZ, RZ, R36 ;  /* 0x000000ffff677224 */ /* 0x000fe200078e0024 */
[----:B------:R-:W-:Y:S01]  /*4670*/  IABS R97, R97 ;  /* 0x0000006100617213 */ /* 0x000fe20000000000 */
[----:B------:R-:W-:Y:S01]  /*4680*/  IMAD.IADD R36, R229, 0x1, -R48 ;  /* 0x00000001e5247824 */ /* 0x000fe200078e0a30 */
[----:B------:R-:W-:Y:S01]  /*4690*/  HMMA.16816.F32 R40, R12, R62, R40 ;  /* 0x0000003e0c28723c */ /* 0x000fe20000001828 */
[----:B------:R-:W-:Y:S01]  /*46a0*/  IABS R112, R112 ;  /* 0x0000007000707213 */ /* 0x000fe20000000000 */
[----:B--2---:R-:W-:Y:S01]  /*46b0*/  FFMA.FTZ R51, R61, -UR17, R51 ;  /* 0x800000113d337c23 */ /* 0x004fe20008010033 */
[----:B------:R-:W1:Y:S01]  /*46c0*/  I2F R75, R75 ;  /* 0x0000004b004b7306 */ /* 0x000e620000201400 */
[----:B------:R-:W-:Y:S01]  /*46d0*/  IMAD.IADD R61, R232, 0x1, -R67 ;  /* 0x00000001e83d7824 */ /* 0x000fe200078e0a43 */
[----:B------:R-:W-:-:S02]  /*46e0*/  IADD3 R72, R101, 0x30, RZ ;  /* 0x0000003065487810 */ /* 0x000fc40007ffe0ff */
[----:B------:R-:W-:Y:S01]  /*46f0*/  ISETP.LT.OR P6, PT, R64, R231, P6 ;  /* 0x000000e74000720c */ /* 0x000fe200037c1670 */
[----:B------:R-:W-:Y:S01]  /*4700*/  HMMA.16816.F32 R44, R24, R62, R44 ;  /* 0x0000003e182c723c */ /* 0x000fe2000000182c */
[----:B------:R-:W-:Y:S01]  /*4710*/  IABS R61, R61 ;  /* 0x0000003d003d7213 */ /* 0x000fe20000000000 */
[----:B---3--:R-:W-:Y:S01]  /*4720*/  FFMA.FTZ R30, R60, -UR17, R30 ;  /* 0x800000113c1e7c23 */ /* 0x008fe2000801001e */
[----:B------:R-:W2:Y:S01]  /*4730*/  I2F R74, R74 ;  /* 0x0000004a004a7306 */ /* 0x000ea20000201400 */
[----:B------:R-:W-:Y:S01]  /*4740*/  IABS R36, R36 ;  /* 0x0000002400247213 */ /* 0x000fe20000000000 */
[----:B------:R-:W-:Y:S01]  /*4750*/  IMAD.IADD R73, R232, 0x1, -R72 ;  /* 0x00000001e8497824 */ /* 0x000fe200078e0a48 */
[----:B------:R-:W-:Y:S01]  /*4760*/  FSEL R141, R28, -INF , !P6 ;  /* 0xff8000001c8d7808 */ /* 0x000fe20007000000 */
[----:B------:R-:W-:Y:S01]  /*4770*/  IMAD.IADD R62, R232, 0x1, -R69 ;  /* 0x00000001e83e7824 */ /* 0x000fe200078e0a45 */
[----:B------:R-:W-:Y:S01]  /*4780*/  FSEL R99, R38, -INF , !P3 ;  /* 0xff80000026637808 */ /* 0x000fe20005800000 */
[----:B------:R-:W-:Y:S01]  /*4790*/  IMAD.IADD R63, R226, 0x1, -R64 ;  /* 0x00000001e23f7824 */ /* 0x000fe200078e0a40 */
[C---:B------:R-:W-:Y:S01]  /*47a0*/  ISETP.GE.AND P3, PT, R64.reuse, R224, PT ;  /* 0x000000e04000720c */ /* 0x040fe20003f66270 */
[----:B------:R-:W3:Y:S01]  /*47b0*/  I2F R65, R61 ;  /* 0x0000003d00417306 */ /* 0x000ee20000201400 */
[----:B------:R-:W-:Y:S01]  /*47c0*/  IABS R62, R62 ;  /* 0x0000003e003e7213 */ /* 0x000fe20000000000 */
[----:B------:R-:W-:Y:S01]  /*47d0*/  IMAD.IADD R28, R229, 0x1, -R72 ;  /* 0x00000001e51c7824 */ /* 0x000fe200078e0a48 */
[----:B------:R-:W-:Y:S01]  /*47e0*/  IABS R63, R63 ;  /* 0x0000003f003f7213 */ /* 0x000fe20000000000 */
[----:B-1----:R-:W-:Y:S01]  /*47f0*/  FFMA.FTZ R37, R75, -UR17, R37 ;  /* 0x800000114b257c23 */ /* 0x002fe20008010025 */
[----:B------:R-:W-:-:S02]  /*4800*/  ISETP.LT.OR P3, PT, R64, R225, P3 ;  /* 0x000000e14000720c */ /* 0x000fc40001f61670 */
[----:B------:R-:W-:Y:S01]  /*4810*/  IABS R28, R28 ;  /* 0x0000001c001c7213 */ /* 0x000fe20000000000 */
[----:B------:R1:W4:Y:S01]  /*4820*/  I2F R71, R62 ;  /* 0x0000003e00477306 */ /* 0x0003220000201400 */
[----:B------:R-:W-:Y:S01]  /*4830*/  IMAD.MOV.U32 R50, RZ, RZ, R63 ;  /* 0x000000ffff327224 */ /* 0x000fe200078e003f */
[----:B------:R-:W-:Y:S01]  /*4840*/  ISETP.GE.AND P5, PT, R64, R227, PT ;  /* 0x000000e34000720c */ /* 0x000fe20003fa6270 */
[----:B--2---:R-:W-:Y:S01]  /*4850*/  FFMA.FTZ R74, R74, -UR17, R29 ;  /* 0x800000114a4a7c23 */ /* 0x004fe2000801001d */
[----:B------:R-:W-:Y:S01]  /*4860*/  FSEL R123, R51, -INF , !P0 ;  /* 0xff800000337b7808 */ /* 0x000fe20004000000 */
[----:B------:R-:W-:Y:S01]  /*4870*/  IMAD.IADD R29, R223, 0x1, -R72 ;  /* 0x00000001df1d7824 */ /* 0x000fe200078e0a48 */
[----:B------:R-:W-:Y:S02]  /*4880*/  FSEL R85, R37, -INF , !P4 ;  /* 0xff80000025557808 */ /* 0x000fe40006000000 */
[----:B------:R-:W2:Y:S01]  /*4890*/  I2F R50, R50 ;  /* 0x0000003200327306 */ /* 0x000ea20000201400 */
[----:B------:R-:W-:Y:S01]  /*48a0*/  FSEL R98, R39, -INF , !P2 ;  /* 0xff80000027627808 */ /* 0x000fe20005000000 */
[----:B---3--:R-:W-:Y:S01]  /*48b0*/  FFMA.FTZ R45, R65, -UR17, R45 ;  /* 0x80000011412d7c23 */ /* 0x008fe2000801002d */
[----:B------:R-:W-:-:S02]  /*48c0*/  ISETP.GE.AND P0, PT, R48, R230, PT ;  /* 0x000000e63000720c */ /* 0x000fc40003f06270 */
[C---:B------:R-:W-:Y:S02]  /*48d0*/  ISETP.GE.AND P4, PT, R48.reuse, R227, PT ;  /* 0x000000e33000720c */ /* 0x040fe40003f86270 */
[----:B------:R-:W-:Y:S01]  /*48e0*/  ISETP.GE.AND P2, PT, R48, R224, PT ;  /* 0x000000e03000720c */ /* 0x000fe20003f46270 */
[----:B-1----:R-:W-:Y:S01]  /*48f0*/  IMAD.IADD R62, R232, 0x1, -R70 ;  /* 0x00000001e83e7824 */ /* 0x002fe200078e0a46 */
[----:B------:R-:W1:Y:S01]  /*4900*/  I2F R66, R66 ;  /* 0x0000004200427306 */ /* 0x000e620000201400 */
[----:B------:R-:W-:Y:S01]  /*4910*/  ISETP.GE.AND P6, PT, R48, R219, PT ;  /* 0x000000db3000720c */ /* 0x000fe20003fc6270 */
[----:B----4-:R-:W-:Y:S01]  /*4920*/  FFMA.FTZ R71, R71, -UR17, R33 ;  /* 0x8000001147477c23 */ /* 0x010fe20008010021 */
[----:B------:R-:W-:Y:S01]  /*4930*/  IABS R29, R29 ;  /* 0x0000001d001d7213 */ /* 0x000fe20000000000 */
[----:B------:R-:W-:Y:S01]  /*4940*/  IMAD.IADD R33, R226, 0x1, -R67 ;  /* 0x00000001e2217824 */ /* 0x000fe200078e0a43 */
[----:B------:R-:W-:Y:S01]  /*4950*/  IABS R62, R62 ;  /* 0x0000003e003e7213 */ /* 0x000fe20000000000 */
[----:B--2---:R-:W-:-:S02]  /*4960*/  FFMA.FTZ R16, R50, -UR17, R16 ;  /* 0x8000001132107c23 */ /* 0x004fc40008010010 */
[----:B------:R-:W2:Y:S01]  /*4970*/  I2F R97, R97 ;  /* 0x0000006100617306 */ /* 0x000ea20000201400 */
[-C--:B------:R-:W-:Y:S02]  /*4980*/  ISETP.LT.OR P5, PT, R64, R228.reuse, P5 ;  /* 0x000000e44000720c */ /* 0x080fe40002fa1670 */
[----:B------:R-:W-:Y:S02]  /*4990*/  ISETP.LT.OR P0, PT, R48, R231, P0 ;  /* 0x000000e73000720c */ /* 0x000fe40000701670 */
[----:B------:R-:W-:Y:S01]  /*49a0*/  FSEL R94, R16, -INF , !P3 ;  /* 0xff800000105e7808 */ /* 0x000fe20005800000 */
[----:B------:R-:W-:Y:S01]  /*49b0*/  IMAD.MOV.U32 R16, RZ, RZ, R28 ;  /* 0x000000ffff107224 */ /* 0x000fe200078e001c */
[----:B------:R-:W-:Y:S01]  /*49c0*/  ISETP.LT.OR P4, PT, R48, R228, P4 ;  /* 0x000000e43000720c */ /* 0x000fe20002781670 */
[----:B------:R3:W4:Y:S01]  /*49d0*/  I2F R68, R62 ;  /* 0x0000003e00447306 */ /* 0x0007220000201400 */
[----:B-1----:R-:W-:Y:S01]  /*49e0*/  FFMA.FTZ R49, R66, -UR17, R49 ;  /* 0x8000001142317c23 */ /* 0x002fe20008010031 */
[C---:B------:R-:W-:Y:S01]  /*49f0*/  ISETP.LT.OR P2, PT, R48.reuse, R225, P2 ;  /* 0x000000e13000720c */ /* 0x040fe20001741670 */
[----:B------:R-:W-:Y:S01]  /*4a00*/  IMAD.IADD R28, R229, 0x1, -R69 ;  /* 0x00000001e51c7824 */ /* 0x000fe200078e0a45 */
[----:B------:R-:W-:-:S02]  /*4a10*/  ISETP.LT.OR P6, PT, R48, R222, P6 ;  /* 0x000000de3000720c */ /* 0x000fc400037c1670 */
[----:B------:R-:W-:Y:S02]  /*4a20*/  FSEL R140, R49, -INF , !P1 ;  /* 0xff800000318c7808 */ /* 0x000fe40004800000 */
[----:B------:R-:W1:Y:S01]  /*4a30*/  I2F R112, R112 ;  /* 0x0000007000707306 */ /* 0x000e620000201400 */
[----:B------:R-:W-:Y:S01]  /*4a40*/  LDSM.16.M88.4 R48, [R213+0x1000] ;  /* 0x00100000d530783b */ /* 0x000fe20000000200 */
[----:B--2---:R-:W-:Y:S01]  /*4a50*/  FFMA.FTZ R97, R97, -UR17, R17 ;  /* 0x8000001161617c23 */ /* 0x004fe20008010011 */
[----:B------:R-:W-:Y:S01]  /*4a60*/  FSEL R135, R30, -INF , !P5 ;  /* 0xff8000001e877808 */ /* 0x000fe20006800000 */
[----:B------:R-:W-:Y:S01]  /*4a70*/  IMAD.MOV.U32 R17, RZ, RZ, R29 ;  /* 0x000000ffff117224 */ /* 0x000fe200078e001d */
[----:B------:R-:W-:Y:S02]  /*4a80*/  IABS R73, R73 ;  /* 0x0000004900497213 */ /* 0x000fe40000000000 */
[----:B------:R-:W-:Y:S01]  /*4a90*/  ISETP.GE.AND P1, PT, R64, R219, PT ;  /* 0x000000db4000720c */ /* 0x000fe20003f26270 */
[----:B---3--:R-:W2:Y:S01]  /*4aa0*/  LDSM.16.M88.4 R60, [R215+0x3000] ;  /* 0x00300000d73c783b */ /* 0x008ea20000000200 */
[----:B------:R-:W3:Y:S01]  /*4ab0*/  I2F R136, R36 ;  /* 0x0000002400887306 */ /* 0x000ee20000201400 */
[----:B------:R-:W-:Y:S01]  /*4ac0*/  IABS R33, R33 ;  /* 0x0000002100217213 */ /* 0x000fe20000000000 */
[----:B----4-:R-:W-:Y:S01]  /*4ad0*/  FFMA.FTZ R44, R68, -UR17, R44 ;  /* 0x80000011442c7c23 */ /* 0x010fe2000801002c */
[----:B------:R-:W-:-:S02]  /*4ae0*/  ISETP.LT.OR P1, PT, R64, R222, P1 ;  /* 0x000000de4000720c */ /* 0x000fc40000f21670 */
[----:B------:R-:W-:Y:S01]  /*4af0*/  IADD3 R64, R101, 0x40, RZ ;  /* 0x0000004065407810 */ /* 0x000fe20007ffe0ff */
[----:B-1----:R-:W-:Y:S01]  /*4b00*/  FFMA.FTZ R112, R112, -UR17, R19 ;  /* 0x8000001170707c23 */ /* 0x002fe20008010013 */
[----:B------:R-:W-:Y:S01]  /*4b10*/  IABS R19, R28 ;  /* 0x0000001c00137213 */ /* 0x000fe20000000000 */
[----:B------:R-:W1:Y:S01]  /*4b20*/  I2F R103, R103 ;  /* 0x0000006700677306 */ /* 0x000e620000201400 */
[----:B------:R-:W-:Y:S01]  /*4b30*/  ISETP.GE.AND P5, PT, R72, R230, PT ;  /* 0x000000e64800720c */ /* 0x000fe20003fa6270 */
[----:B------:R-:W-:Y:S01]  /*4b40*/  IMAD.IADD R66, R232, 0x1, -R64 ;  /* 0x00000001e8427824 */ /* 0x000fe200078e0a40 */
[----:B------:R-:W-:Y:S02]  /*4b50*/  FSEL R142, R74, -INF , !P0 ;  /* 0xff8000004a8e7808 */ /* 0x000fe40004000000 */
[----:B------:R-:W-:Y:S01]  /*4b60*/  ISETP.LT.OR P5, PT, R72, R231, P5 ;  /* 0x000000e74800720c */ /* 0x000fe20002fa1670 */
[----:B---3--:R-:W-:Y:S02]  /*4b70*/  FFMA.FTZ R136, R136, -UR17, R31 ;  /* 0x8000001188887c23 */ /* 0x008fe4000801001f */
[----:B------:R-:W3:Y:S01]  /*4b80*/  I2F R73, R73 ;  /* 0x0000004900497306 */ /* 0x000ee20000201400 */
[----:B------:R-:W-:-:S02]  /*4b90*/  ISETP.GE.AND P3, PT, R72, R227, PT ;  /* 0x000000e34800720c */ /* 0x000fc40003f66270 */
[----:B------:R-:W-:Y:S02]  /*4ba0*/  ISETP.GE.AND P0, PT, R72, R219, PT ;  /* 0x000000db4800720c */ /* 0x000fe40003f06270 */
[----:B------:R-:W-:Y:S02]  /*4bb0*/  FSEL R112, R112, -INF , !P6 ;  /* 0xff80000070707808 */ /* 0x000fe40007000000 */
[----:B------:R-:W-:Y:S01]  /*4bc0*/  ISETP.GE.AND P6, PT, R69, R224, PT ;  /* 0x000000e04500720c */ /* 0x000fe20003fc6270 */
[----:B------:R-:W4:Y:S01]  /*4bd0*/  I2F R16, R16 ;  /* 0x0000001000107306 */ /* 0x000f220000201400 */
[----:B-1----:R-:W-:Y:S01]  /*4be0*/  FFMA.FTZ R103, R103, -UR17, R18 ;  /* 0x8000001167677c23 */ /* 0x002fe20008010012 */
[----:B------:R-:W-:Y:S01]  /*4bf0*/  FSEL R136, R136, -INF , !P4 ;  /* 0xff80000088887808 */ /* 0x000fe20006000000 */
[----:B------:R-:W-:Y:S01]  /*4c00*/  IMAD.IADD R18, R226, 0x1, -R72 ;  /* 0x00000001e2127824 */ /* 0x000fe200078e0a48 */
[----:B------:R-:W-:Y:S02]  /*4c10*/  FSEL R97, R97, -INF , !P2 ;  /* 0xff80000061617808 */ /* 0x000fe40005000000 */
[----:B------:R-:W-:-:S02]  /*4c20*/  FSEL R103, R103, -INF , !P1 ;  /* 0xff80000067677808 */ /* 0x000fc40004800000 */
[----:B------:R-:W-:Y:S01]  /*4c30*/  IABS R18, R18 ;  /* 0x0000001200127213 */ /* 0x000fe20000000000 */
[----:B---3--:R-:W-:Y:S01]  /*4c40*/  FFMA.FTZ R73, R73, -UR17, R32 ;  /* 0x8000001149497c23 */ /* 0x008fe20008010020 */
[----:B------:R-:W1:Y:S01]  /*4c50*/  I2F R17, R17 ;  /* 0x0000001100117306 */ /* 0x000e620000201400 */
[----:B------:R-:W-:Y:S01]  /*4c60*/  IMAD.MOV.U32 R32, RZ, RZ, R19 ;  /* 0x000000ffff207224 */ /* 0x000fe200078e0013 */
[----:B------:R-:W-:Y:S01]  /*4c70*/  ISETP.GE.AND P1, PT, R72, R224, PT ;  /* 0x000000e04800720c */ /* 0x000fe20003f26270 */
[----:B------:R-:W-:Y:S01]  /*4c80*/  IMAD.IADD R19, R229, 0x1, -R70 ;  /* 0x00000001e5137824 */ /* 0x000fe200078e0a46 */
[----:B--2---:R-:W-:Y:S01]  /*4c90*/  HMMA.16816.F32 R36, R20, R60, RZ ;  /* 0x0000003c1424723c */ /* 0x004fe200000018ff */
[----:B------:R-:W-:Y:S01]  /*4ca0*/  FSEL R146, R73, -INF , !P5 ;  /* 0xff80000049927808 */ /* 0x000fe20006800000 */
[----:B----4-:R-:W-:Y:S01]  /*4cb0*/  FFMA.FTZ R16, R16, -UR17, R34 ;  /* 0x8000001110107c23 */ /* 0x010fe20008010022 */
[----:B------:R-:W-:Y:S01]  /*4cc0*/  ISETP.LT.OR P3, PT, R72, R228, P3 ;  /* 0x000000e44800720c */ /* 0x000fe20001f61670 */
[----:B------:R-:W2:Y:S01]  /*4cd0*/  I2F R18, R18 ;  /* 0x0000001200127306 */ /* 0x000ea20000201400 */
[----:B------:R-:W-:Y:S01]  /*4ce0*/  IMAD.IADD R34, R226, 0x1, -R70 ;  /* 0x00000001e2227824 */ /* 0x000fe200078e0a46 */
[----:B------:R-:W-:-:S02]  /*4cf0*/  IABS R19, R19 ;  /* 0x0000001300137213 */ /* 0x000fc40000000000 */
[----:B------:R-:W-:Y:S01]  /*4d00*/  HMMA.16816.F32 R28, R8, R60, RZ ;  /* 0x0000003c081c723c */ /* 0x000fe200000018ff */
[C---:B------:R-:W-:Y:S02]  /*4d10*/  ISETP.LT.OR P1, PT, R72.reuse, R225, P1 ;  /* 0x000000e14800720c */ /* 0x040fe40000f21670 */
[----:B------:R-:W-:Y:S01]  /*4d20*/  IABS R34, R34 ;  /* 0x0000002200227213 */ /* 0x000fe20000000000 */
[----:B------:R-:W3:Y:S01]  /*4d30*/  I2F R32, R32 ;  /* 0x0000002000207306 */ /* 0x000ee20000201400 */
[----:B-1----:R-:W-:Y:S01]  /*4d40*/  FFMA.FTZ R17, R17, -UR17, R54 ;  /* 0x8000001111117c23 */ /* 0x002fe20008010036 */
[----:B------:R-:W-:Y:S01]  /*4d50*/  ISETP.LT.OR P0, PT, R72, R222, P0 ;  /* 0x000000de4800720c */ /* 0x000fe20000701670 */
[--C-:B------:R-:W-:Y:S01]  /*4d60*/  IMAD.IADD R61, R223, 0x1, -R69.reuse ;  /* 0x00000001df3d7824 */ /* 0x100fe200078e0a45 */
[C---:B------:R-:W-:Y:S01]  /*4d70*/  ISETP.GE.AND P4, PT, R69.reuse, R230, PT ;  /* 0x000000e64500720c */ /* 0x040fe20003f86270 */
[----:B------:R-:W-:Y:S01]  /*4d80*/  IMAD.IADD R60, R226, 0x1, -R69 ;  /* 0x00000001e23c7824 */ /* 0x000fe200078e0a45 */
[----:B------:R-:W-:Y:S01]  /*4d90*/  ISETP.GE.AND P2, PT, R69, R227, PT ;  /* 0x000000e34500720c */ /* 0x000fe20003f46270 */
[----:B------:R-:W-:Y:S01]  /*4da0*/  IMAD.IADD R54, R229, 0x1, -R67 ;  /* 0x00000001e5367824 */ /* 0x000fe200078e0a43 */
[----:B------:R-:W-:Y:S01]  /*4db0*/  IABS R61, R61 ;  /* 0x0000003d003d7213 */ /* 0x000fe20000000000 */
[----:B--2---:R-:W-:Y:S01]  /*4dc0*/  FFMA.FTZ R18, R18, -UR17, R52 ;  /* 0x8000001112127c23 */ /* 0x004fe20008010034 */
[----:B------:R-:W-:Y:S01]  /*4dd0*/  IABS R60, R60 ;  /* 0x0000003c003c7213 */ /* 0x000fe20000000000 */
[----:B------:R-:W1:Y:S01]  /*4de0*/  I2F R52, R19 ;  /* 0x0000001300347306 */ /* 0x000e620000201400 */
[----:B------:R-:W-:Y:S01]  /*4df0*/  HMMA.16816.F32 R36, R24, R48, R36 ;  /* 0x000000301824723c */ /* 0x000fe20000001824 */
[C---:B------:R-:W-:Y:S01]  /*4e00*/  ISETP.GE.AND P5, PT, R69.reuse, R219, PT ;  /* 0x000000db4500720c */ /* 0x040fe20003fa6270 */
[----:B------:R-:W-:Y:S01]  /*4e10*/  LDSM.16.M88.4 R72, [R213+0x1400] ;  /* 0x00140000d548783b */ /* 0x000fe20000000200 */
[C---:B------:R-:W-:Y:S01]  /*4e20*/  ISETP.LT.OR P6, PT, R69.reuse, R225, P6 ;  /* 0x000000e14500720c */ /* 0x040fe200037c1670 */
[----:B---3--:R-:W-:Y:S01]  /*4e30*/  FFMA.FTZ R139, R32, -UR17, R35 ;  /* 0x80000011208b7c23 */ /* 0x008fe20008010023 */
[----:B------:R-:W-:-:S02]  /*4e40*/  ISETP.LT.OR P4, PT, R69, R231, P4 ;  /* 0x000000e74500720c */ /* 0x000fc40002781670 */
[----:B------:R-:W2:Y:S01]  /*4e50*/  I2F R61, R61 ;  /* 0x0000003d003d7306 */ /* 0x000ea20000201400 */
[----:B------:R-:W-:Y:S01]  /*4e60*/  HMMA.16816.F32 R28, R12, R48, R28 ;  /* 0x000000300c1c723c */ /* 0x000fe2000000181c */
[C---:B------:R-:W-:Y:S02]  /*4e70*/  ISETP.LT.OR P2, PT, R69.reuse, R228, P2 ;  /* 0x000000e44500720c */ /* 0x040fe40001741670 */
[----:B------:R-:W-:Y:S01]  /*4e80*/  ISETP.LT.OR P5, PT, R69, R222, P5 ;  /* 0x000000de4500720c */ /* 0x000fe20002fa1670 */
[C---:B------:R-:W-:Y:S01]  /*4e90*/  IMAD.IADD R69, R223.reuse, 0x1, -R67 ;  /* 0x00000001df457824 */ /* 0x040fe200078e0a43 */
[----:B------:R-:W-:Y:S02]  /*4ea0*/  FSEL R138, R16, -INF , !P3 ;  /* 0xff800000108a7808 */ /* 0x000fe40005800000 */
[----:B------:R-:W3:Y:S01]  /*4eb0*/  I2F R60, R60 ;  /* 0x0000003c003c7306 */ /* 0x000ee20000201400 */
[----:B------:R-:W-:Y:S01]  /*4ec0*/  IMAD.IADD R48, R223, 0x1, -R70 ;  /* 0x00000001df307824 */ /* 0x000fe200078e0a46 */
[----:B------:R-:W-:Y:S01]  /*4ed0*/  FSEL R118, R18, -INF , !P1 ;  /* 0xff80000012767808 */ /* 0x000fe20004800000 */
[----:B------:R-:W-:Y:S01]  /*4ee0*/  IMAD.MOV.U32 R49, RZ, RZ, R34 ;  /* 0x000000ffff317224 */ /* 0x000fe200078e0022 */
[----:B------:R-:W-:Y:S01]  /*4ef0*/  FSEL R128, R17, -INF , !P0 ;  /* 0xff80000011807808 */ /* 0x000fe20004000000 */
[----:B-1----:R-:W-:Y:S01]  /*4f00*/  FFMA.FTZ R46, R52, -UR17, R46 ;  /* 0x80000011342e7c23 */ /* 0x002fe2000801002e */
[----:B------:R-:W-:Y:S01]  /*4f10*/  IABS R48, R48 ;  /* 0x0000003000307213 */ /* 0x000fe20000000000 */
[----:B------:R-:W-:Y:S01]  /*4f20*/  HMMA.16816.F32 R16, R8, R62, RZ ;  /* 0x0000003e0810723c */ /* 0x000fe200000018ff */
[----:B--2---:R-:W-:Y:S01]  /*4f30*/  FFMA.FTZ R55, R61, -UR17, R55 ;  /* 0x800000113d377c23 */ /* 0x004fe20008010037 */
[----:B------:R-:W1:Y:S01]  /*4f40*/  I2F R49, R49 ;  /* 0x0000003100317306 */ /* 0x000e620000201400 */
[----:B------:R-:W-:Y:S01]  /*4f50*/  IMAD.IADD R61, R229, 0x1, -R64 ;  /* 0x00000001e53d7824 */ /* 0x000fe200078e0a40 */
[----:B------:R-:W-:-:S02]  /*4f60*/  IABS R66, R66 ;  /* 0x0000004200427213 */ /* 0x000fc40000000000 */
[----:B------:R-:W-:Y:S02]  /*4f70*/  IABS R69, R69 ;  /* 0x0000004500457213 */ /* 0x000fe40000000000 */
[----:B------:R-:W-:Y:S01]  /*4f80*/  IABS R61, R61 ;  /* 0x0000003d003d7213 */ /* 0x000fe20000000000 */
[----:B---3--:R-:W-:Y:S01]  /*4f90*/  FFMA.FTZ R60, R60, -UR17, R53 ;  /* 0x800000113c3c7c23 */ /* 0x008fe20008010035 */
[----:B------:R-:W2:Y:S01]  /*4fa0*/  I2F R48, R48 ;  /* 0x0000003000307306 */ /* 0x000ea20000201400 */
[----:B------:R-:W-:Y:S01]  /*4fb0*/  IMAD.MOV.U32 R53, RZ, RZ, R33 ;  /* 0x000000ffff357224 */ /* 0x000fe200078e0021 */
[----:B------:R-:W-:Y:S01]  /*4fc0*/  ISETP.GE.AND P3, PT, R70, R230, PT ;  /* 0x000000e64600720c */ /* 0x000fe20003f66270 */
[----:B------:R-:W-:Y:S01]  /*4fd0*/  IMAD.MOV.U32 R145, RZ, RZ, R61 ;  /* 0x000000ffff917224 */ /* 0x000fe200078e003d */
[----:B------:R-:W-:Y:S01]  /*4fe0*/  HMMA.16816.F32 R32, R20, R62, RZ ;  /* 0x0000003e1420723c */ /* 0x000fe200000018ff */
[----:B------:R-:W-:Y:S02]  /*4ff0*/  FSEL R119, R60, -INF , !P6 ;  /* 0xff8000003c777808 */ /* 0x000fe40007000000 */
[----:B------:R-:W3:Y:S01]  /*5000*/  LDSM.16.M88.4 R60, [R215+0x3400] ;  /* 0x00340000d73c783b */ /* 0x000ee20000000200 */
[----:B------:R-:W4:Y:S01]  /*5010*/  I2F R53, R53 ;  /* 0x0000003500357306 */ /* 0x000f220000201400 */
[----:B------:R-:W-:Y:S01]  /*5020*/  ISETP.LT.OR P3, PT, R70, R231, P3 ;  /* 0x000000e74600720c */ /* 0x000fe20001f61670 */
[----:B-1----:R-:W-:Y:S01]  /*5030*/  FFMA.FTZ R40, R49, -UR17, R40 ;  /* 0x8000001131287c23 */ /* 0x002fe20008010028 */
[----:B------:R-:W-:-:S02]  /*5040*/  FSEL R147, R71, -INF , !P4 ;  /* 0xff80000047937808 */ /* 0x000fc40006000000 */
[----:B------:R-:W-:Y:S01]  /*5050*/  FSEL R139, R139, -INF , !P2 ;  /* 0xff8000008b8b7808 */ /* 0x000fe20005000000 */
[-C--:B------:R-:W-:Y:S01]  /*5060*/  HMMA.16816.F32 R16, R12, R50.reuse, R16 ;  /* 0x000000320c10723c */ /* 0x080fe20000001810 */
[C---:B------:R-:W-:Y:S01]  /*5070*/  ISETP.GE.AND P1, PT, R70.reuse, R227, PT ;  /* 0x000000e34600720c */ /* 0x040fe20003f26270 */
[----:B------:R-:W1:Y:S01]  /*5080*/  I2F R145, R145 ;  /* 0x0000009100917306 */ /* 0x000e620000201400 */
[----:B------:R-:W-:Y:S01]  /*5090*/  ISETP.GE.AND P0, PT, R70, R224, PT ;  /* 0x000000e04600720c */ /* 0x000fe20003f06270 */
[----:B--2---:R-:W-:Y:S01]  /*50a0*/  FFMA.FTZ R48, R48, -UR17, R42 ;  /* 0x8000001130307c23 */ /* 0x004fe2000801002a */
[----:B------:R-:W-:Y:S02]  /*50b0*/  ISETP.GE.AND P4, PT, R70, R219, PT ;  /* 0x000000db4600720c */ /* 0x000fe40003f86270 */
[----:B------:R-:W-:Y:S02]  /*50c0*/  ISETP.GE.AND P2, PT, R67, R230, PT ;  /* 0x000000e64300720c */ /* 0x000fe40003f46270 */
[----:B------:R-:W-:Y:S01]  /*50d0*/  FSEL R148, R44, -INF , !P3 ;  /* 0xff8000002c947808 */ /* 0x000fe20005800000 */
[----:B----4-:R-:W-:Y:S01]  /*50e0*/  FFMA.FTZ R53, R53, -UR17, R41 ;  /* 0x8000001135357c23 */ /* 0x010fe20008010029 */
[----:B------:R-:W2:Y:S01]  /*50f0*/  I2F R66, R66 ;  /* 0x0000004200427306 */ /* 0x000ea20000201400 */
[----:B------:R-:W-:Y:S01]  /*5100*/  IMAD.IADD R41, R226, 0x1, -R64 ;  /* 0x00000001e2297824 */ /* 0x000fe200078e0a40 */
[C---:B------:R-:W-:Y:S01]  /*5110*/  ISETP.LT.OR P1, PT, R70.reuse, R228, P1 ;  /* 0x000000e44600720c */ /* 0x040fe20000f21670 */
[----:B------:R-:W-:Y:S01]  /*5120*/  HMMA.16816.F32 R32, R24, R50, R32 ;  /* 0x000000321820723c */ /* 0x000fe20000001820 */
[----:B------:R-:W-:-:S02]  /*5130*/  ISETP.LT.OR P0, PT, R70, R225, P0 ;  /* 0x000000e14600720c */ /* 0x000fc40000701670 */
[----:B------:R-:W-:Y:S01]  /*5140*/  ISETP.LT.OR P4, PT, R70, R222, P4 ;  /* 0x000000de4600720c */ /* 0x000fe20002781670 */
[----:B-1----:R-:W-:Y:S01]  /*5150*/  FFMA.FTZ R145, R145, -UR17, R38 ;  /* 0x8000001191917c23 */ /* 0x002fe20008010026 */
[----:B------:R-:W-:Y:S01]  /*5160*/  IABS R38, R41 ;  /* 0x0000002900267213 */ /* 0x000fe20000000000 */
[----:B------:R-:W1:Y:S01]  /*5170*/  I2F R165, R69 ;  /* 0x0000004500a57306 */ /* 0x000e620000201400 */
[----:B------:R-:W-:Y:S02]  /*5180*/  ISETP.LT.OR P2, PT, R67, R231, P2 ;  /* 0x000000e74300720c */ /* 0x000fe40001741670 */
[----:B------:R-:W-:Y:S02]  /*5190*/  IADD3 R44, R101, 0x41, RZ ;  /* 0x00000041652c7810 */ /* 0x000fe40007ffe0ff */
[----:B------:R-:W-:Y:S02]  /*51a0*/  FSEL R144, R46, -INF , !P1 ;  /* 0xff8000002e907808 */ /* 0x000fe40004800000 */
[----:B------:R-:W-:Y:S01]  /*51b0*/  FSEL R121, R40, -INF , !P0 ;  /* 0xff80000028797808 */ /* 0x000fe20004000000 */
[----:B------:R-:W4:Y:S01]  /*51c0*/  I2F R38, R38 ;  /* 0x0000002600267306 */ /* 0x000f220000201400 */
[----:B------:R-:W-:Y:S01]  /*51d0*/  FSEL R131, R48, -INF , !P4 ;  /* 0xff80000030837808 */ /* 0x000fe20006000000 */
[----:B--2---:R-:W-:Y:S01]  /*51e0*/  FFMA.FTZ R36, R66, -UR17, R36 ;  /* 0x8000001142247c23 */ /* 0x004fe20008010024 */
[----:B------:R-:W-:-:S02]  /*51f0*/  FSEL R150, R45, -INF , !P2 ;  /* 0xff8000002d967808 */ /* 0x000fc40005000000 */
[----:B------:R-:W-:Y:S02]  /*5200*/  IABS R54, R54 ;  /* 0x0000003600367213 */ /* 0x000fe40000000000 */
[C---:B------:R-:W-:Y:S01]  /*5210*/  ISETP.GE.AND P1, PT, R64.reuse, R230, PT ;  /* 0x000000e64000720c */ /* 0x040fe20003f26270 */
[----:B-1----:R-:W-:Y:S01]  /*5220*/  FFMA.FTZ R165, R165, -UR17, R43 ;  /* 0x80000011a5a57c23 */ /* 0x002fe2000801002b */
[----:B------:R-:W-:Y:S01]  /*5230*/  ISETP.GE.AND P0, PT, R64, R227, PT ;  /* 0x000000e34000720c */ /* 0x000fe20003f06270 */
[----:B------:R-:W-:Y:S01]  /*5240*/  IMAD.IADD R43, R232, 0x1, -R44 ;  /* 0x00000001e82b7824 */ /* 0x000fe200078e0a2c */
[C---:B------:R-:W-:Y:S01]  /*5250*/  ISETP.GE.AND P4, PT, R64.reuse, R224, PT ;  /* 0x000000e04000720c */ /* 0x040fe20003f86270 */
[----:B------:R-:W1:Y:S01]  /*5260*/  I2F R54, R54 ;  /* 0x0000003600367306 */ /* 0x000e620000201400 */
[C---:B------:R-:W-:Y:S01]  /*5270*/  ISETP.GE.AND P2, PT, R64.reuse, R219, PT ;  /* 0x000000db4000720c */ /* 0x040fe20003f46270 */
[----:B---3--:R-:W-:Y:S01]  /*5280*/  HMMA.16816.F32 R68, R20, R60, RZ ;  /* 0x0000003c1444723c */ /* 0x008fe200000018ff */
[----:B------:R-:W-:Y:S01]  /*5290*/  ISETP.LT.OR P1, PT, R64, R231, P1 ;  /* 0x000000e74000720c */ /* 0x000fe20000f21670 */
[----:B----4-:R-:W-:Y:S01]  /*52a0*/  FFMA.FTZ R28, R38, -UR17, R28 ;  /* 0x80000011261c7c23 */ /* 0x010fe2000801001c */
[C---:B------:R-:W-:Y:S01]  /*52b0*/  ISETP.LT.OR P0, PT, R64.reuse, R228, P0 ;  /* 0x000000e44000720c */ /* 0x040fe20000701670 */
[----:B------:R-:W-:Y:S01]  /*52c0*/  IMAD.IADD R38, R229, 0x1, -R44 ;  /* 0x00000001e5267824 */ /* 0x000fe200078e0a2c */
[----:B------:R-:W-:-:S02]  /*52d0*/  ISETP.LT.OR P4, PT, R64, R225, P4 ;  /* 0x000000e14000720c */ /* 0x000fc40002781670 */
[----:B------:R-:W-:Y:S01]  /*52e0*/  ISETP.LT.OR P2, PT, R64, R222, P2 ;  /* 0x000000de4000720c */ /* 0x000fe20001741670 */
[----:B------:R-:W-:Y:S01]  /*52f0*/  IMAD.IADD R64, R223, 0x1, -R64 ;  /* 0x00000001df407824 */ /* 0x000fe200078e0a40 */
[----:B------:R-:W-:Y:S02]  /*5300*/  IABS R38, R38 ;  /* 0x0000002600267213 */ /* 0x000fe40000000000 */
[----:B------:R-:W-:Y:S02]  /*5310*/  FSEL R149, R36, -INF , !P1 ;  /* 0xff80000024957808 */ /* 0x000fe40004800000 */
[----:B------:R2:W-:Y:S01]  /*5320*/  I2F R36, R38 ;  /* 0x0000002600247306 */ /* 0x0005e20000201400 */
[----:B------:R-:W-:Y:S01]  /*5330*/  IADD3 R42, R101, 0x48, RZ ;  /* 0x00000048652a7810 */ /* 0x000fe20007ffe0ff */
[----:B-1----:R-:W-:Y:S01]  /*5340*/  FFMA.FTZ R47, R54, -UR17, R47 ;  /* 0x80000011362f7c23 */ /* 0x002fe2000801002f */
[----:B------:R-:W-:Y:S02]  /*5350*/  IABS R64, R64 ;  /* 0x0000004000407213 */ /* 0x000fe40000000000 */
[----:B------:R-:W-:Y:S01]  /*5360*/  IABS R43, R43 ;  /* 0x0000002b002b7213 */ /* 0x000fe20000000000 */
[----:B------:R-:W-:Y:S01]  /*5370*/  IMAD.IADD R41, R232, 0x1, -R42 ;  /* 0x00000001e8297824 */ /* 0x000fe200078e0a2a */
[----:B------:R-:W-:Y:S01]  /*5380*/  FSEL R127, R55, -INF , !P5 ;  /* 0xff800000377f7808 */ /* 0x000fe20006800000 */
[----:B------:R-:W-:Y:S01]  /*5390*/  IMAD.MOV.U32 R178, RZ, RZ, R64 ;  /* 0x000000ffffb27224 */ /* 0x000fe200078e0040 */
[----:B------:R1:W3:Y:S01]  /*53a0*/  I2F R151, R43 ;  /* 0x0000002b00977306 */ /* 0x0002e20000201400 */
[C---:B------:R-:W-:Y:S01]  /*53b0*/  ISETP.GE.AND P6, PT, R67.reuse, R227, PT ;  /* 0x000000e34300720c */ /* 0x040fe20003fc6270 */
[----:B------:R-:W-:Y:S01]  /*53c0*/  HMMA.16816.F32 R68, R24, R72, R68 ;  /* 0x000000481844723c */ /* 0x000fe20000001844 */
[----:B------:R-:W-:-:S02]  /*53d0*/  ISETP.GE.AND P5, PT, R67, R224, PT ;  /* 0x000000e04300720c */ /* 0x000fc40003fa6270 */
[----:B------:R-:W-:Y:S01]  /*53e0*/  ISETP.GE.AND P3, PT, R67, R219, PT ;  /* 0x000000db4300720c */ /* 0x000fe20003f66270 */
[--C-:B--2---:R-:W-:Y:S01]  /*53f0*/  IMAD.IADD R38, R223, 0x1, -R44.reuse ;  /* 0x00000001df267824 */ /* 0x104fe200078e0a2c */
[----:B------:R-:W-:Y:S01]  /*5400*/  IABS R41, R41 ;  /* 0x0000002900297213 */ /* 0x000fe20000000000 */
[----:B------:R-:W2:Y:S01]  /*5410*/  I2F R178, R178 ;  /* 0x000000b200b27306 */ /* 0x000ea20000201400 */
[C---:B------:R-:W-:Y:S02]  /*5420*/  ISETP.LT.OR P6, PT, R67.reuse, R228, P6 ;  /* 0x000000e44300720c */ /* 0x040fe400037c1670 */
[----:B------:R-:W-:Y:S02]  /*5430*/  IABS R38, R38 ;  /* 0x0000002600267213 */ /* 0x000fe40000000000 */
[C---:B------:R-:W-:Y:S02]  /*5440*/  ISETP.LT.OR P5, PT, R67.reuse, R225, P5 ;  /* 0x000000e14300720c */ /* 0x040fe40002fa1670 */
[----:B------:R-:W-:Y:S01]  /*5450*/  ISETP.LT.OR P3, PT, R67, R222, P3 ;  /* 0x000000de4300720c */ /* 0x000fe20001f61670 */
[----:B-1----:R-:W-:Y:S01]  /*5460*/  IMAD.IADD R43, R226, 0x1, -R44 ;  /* 0x00000001e22b7824 */ /* 0x002fe200078e0a2c */
[----:B------:R-:W1:Y:S01]  /*5470*/  I2F R38, R38 ;  /* 0x0000002600267306 */ /* 0x000e620000201400 */
[----:B------:R-:W-:Y:S01]  /*5480*/  FSEL R143, R47, -INF , !P6 ;  /* 0xff8000002f8f7808 */ /* 0x000fe20007000000 */
[----:B---3--:R-:W-:Y:S01]  /*5490*/  FFMA.FTZ R151, R151, -UR17, R37 ;  /* 0x8000001197977c23 */ /* 0x008fe20008010025 */
[----:B------:R-:W-:Y:S01]  /*54a0*/  FSEL R124, R53, -INF , !P5 ;  /* 0xff800000357c7808 */ /* 0x000fe20006800000 */
[----:B------:R-:W-:Y:S01]  /*54b0*/  HMMA.16816.F32 R64, R8, R60, RZ ;  /* 0x0000003c0840723c */ /* 0x000fe200000018ff */
[----:B------:R-:W-:Y:S01]  /*54c0*/  FSEL R165, R165, -INF , !P3 ;  /* 0xff800000a5a57808 */ /* 0x000fe20005800000 */
[----:B------:R-:W-:Y:S01]  /*54d0*/  LDSM.16.M88.4 R52, [R215+0x3c00] ;  /* 0x003c0000d734783b */ /* 0x000fe20000000200 */
[C---:B------:R-:W-:Y:S01]  /*54e0*/  ISETP.GE.AND P6, PT, R44.reuse, R230, PT ;  /* 0x000000e62c00720c */ /* 0x040fe20003fc6270 */
[----:B------:R-:W3:Y:S01]  /*54f0*/  I2F R41, R41 ;  /* 0x0000002900297306 */ /* 0x000ee20000201400 */
[----:B------:R-:W-:Y:S01]  /*5500*/  ISETP.GE.AND P5, PT, R44, R227, PT ;  /* 0x000000e32c00720c */ /* 0x000fe20003fa6270 */
[----:B--2---:R-:W-:Y:S01]  /*5510*/  FFMA.FTZ R178, R178, -UR17, R30 ;  /* 0x80000011b2b27c23 */ /* 0x004fe2000801001e */
[----:B------:R-:W-:Y:S01]  /*5520*/  IABS R43, R43 ;  /* 0x0000002b002b7213 */ /* 0x000fe20000000000 */
[----:B------:R-:W-:Y:S01]  /*5530*/  IMAD.IADD R30, R226, 0x1, -R42 ;  /* 0x00000001e21e7824 */ /* 0x000fe200078e0a2a */
[----:B------:R-:W-:-:S02]  /*5540*/  ISETP.GE.AND P3, PT, R44, R224, PT ;  /* 0x000000e02c00720c */ /* 0x000fc40003f66270 */
[C---:B------:R-:W-:Y:S01]  /*5550*/  ISETP.GE.AND P1, PT, R44.reuse, R219, PT ;  /* 0x000000db2c00720c */ /* 0x040fe20003f26270 */
[----:B------:R2:W4:Y:S01]  /*5560*/  I2F R37, R43 ;  /* 0x0000002b00257306 */ /* 0x0005220000201400 */
[----:B------:R-:W-:Y:S01]  /*5570*/  ISETP.LT.OR P6, PT, R44, R231, P6 ;  /* 0x000000e72c00720c */ /* 0x000fe200037c1670 */
[----:B-1----:R-:W-:Y:S01]  /*5580*/  FFMA.FTZ R177, R38, -UR17, R31 ;  /* 0x8000001126b17c23 */ /* 0x002fe2000801001f */
[C---:B------:R-:W-:Y:S02]  /*5590*/  ISETP.LT.OR P5, PT, R44.reuse, R228, P5 ;  /* 0x000000e42c00720c */ /* 0x040fe40002fa1670 */
[C---:B------:R-:W-:Y:S02]  /*55a0*/  ISETP.LT.OR P3, PT, R44.reuse, R225, P3 ;  /* 0x000000e12c00720c */ /* 0x040fe40001f61670 */
[----:B------:R-:W-:Y:S01]  /*55b0*/  ISETP.LT.OR P1, PT, R44, R222, P1 ;  /* 0x000000de2c00720c */ /* 0x000fe20000f21670 */
[----:B------:R-:W-:Y:S01]  /*55c0*/  IMAD.IADD R44, R229, 0x1, -R42 ;  /* 0x00000001e52c7824 */ /* 0x000fe200078e0a2a */
[----:B------:R-:W-:Y:S01]  /*55d0*/  IADD3 R40, R101, 0x49, RZ ;  /* 0x0000004965287810 */ /* 0x000fe20007ffe0ff */
[----:B---3--:R-:W-:Y:S01]  /*55e0*/  FFMA.FTZ R153, R41, -UR17, R32 ;  /* 0x8000001129997c23 */ /* 0x008fe20008010020 */
[----:B------:R-:W-:Y:S01]  /*55f0*/  IADD3 R48, R101, 0x50, RZ ;  /* 0x0000005065307810 */ /* 0x000fe20007ffe0ff */
[----:B------:R-:W-:Y:S01]  /*5600*/  HMMA.16816.F32 R64, R12, R72, R64 ;  /* 0x000000480c40723c */ /* 0x000fe20000001840 */
[----:B------:R-:W-:Y:S01]  /*5610*/  IABS R44, R44 ;  /* 0x0000002c002c7213 */ /* 0x000fe20000000000 */
[--C-:B------:R-:W-:Y:S01]  /*5620*/  IMAD.IADD R154, R232, 0x1, -R40.reuse ;  /* 0x00000001e89a7824 */ /* 0x100fe200078e0a28 */
[----:B------:R-:W-:Y:S01]  /*5630*/  FSEL R169, R28, -INF , !P4 ;  /* 0xff8000001ca97808 */ /* 0x000fe20006000000 */
[----:B------:R-:W-:Y:S01]  /*5640*/  IMAD.IADD R31, R226, 0x1, -R40 ;  /* 0x00000001e21f7824 */ /* 0x000fe200078e0a28 */
[----:B------:R-:W-:Y:S01]  /*5650*/  IABS R30, R30 ;  /* 0x0000001e001e7213 */ /* 0x000fe20000000000 */
[----:B--2---:R-:W-:Y:S01]  /*5660*/  IMAD.IADD R43, R223, 0x1, -R42 ;  /* 0x00000001df2b7824 */ /* 0x004fe200078e0a2a */
[----:B------:R-:W-:Y:S01]  /*5670*/  IABS R154, R154 ;  /* 0x0000009a009a7213 */ /* 0x000fe20000000000 */
[----:B------:R-:W-:Y:S01]  /*5680*/  IMAD.MOV.U32 R28, RZ, RZ, R44 ;  /* 0x000000ffff1c7224 */ /* 0x000fe200078e002c */
[----:B------:R-:W-:Y:S01]  /*5690*/  IABS R41, R31 ;  /* 0x0000001f00297213 */ /* 0x000fe20000000000 */
[----:B------:R-:W-:Y:S01]  /*56a0*/  IMAD.IADD R31, R232, 0x1, -R48 ;  /* 0x00000001e81f7824 */ /* 0x000fe200078e0a30 */
[----:B------:R-:W-:Y:S01]  /*56b0*/  IABS R43, R43 ;  /* 0x0000002b002b7213 */ /* 0x000fe20000000000 */
[----:B----4-:R-:W-:Y:S01]  /*56c0*/  FFMA.FTZ R170, R37, -UR17, R29 ;  /* 0x8000001125aa7c23 */ /* 0x010fe2000801001d */
[----:B------:R-:W1:Y:S01]  /*56d0*/  I2F R154, R154 ;  /* 0x0000009a009a7306 */ /* 0x000e620000201400 */
[----:B------:R-:W-:Y:S01]  /*56e0*/  FFMA.FTZ R72, R36, -UR17, R39 ;  /* 0x8000001124487c23 */ /* 0x000fe20008010027 */
[----:B------:R-:W-:Y:S01]  /*56f0*/  IABS R31, R31 ;  /* 0x0000001f001f7213 */ /* 0x000fe20000000000 */
[----:B------:R-:W-:Y:S01]  /*5700*/  IMAD.IADD R32, R223, 0x1, -R40 ;  /* 0x00000001df207824 */ /* 0x000fe200078e0a28 */
[----:B------:R-:W-:Y:S01]  /*5710*/  FSEL R178, R178, -INF , !P2 ;  /* 0xff800000b2b27808 */ /* 0x000fe20005000000 */
[----:B------:R-:W2:Y:S01]  /*5720*/  LDSM.16.M88.4 R36, [R215+0x3800] ;  /* 0x00380000d724783b */ /* 0x000ea20000000200 */
[----:B------:R-:W-:Y:S01]  /*5730*/  FSEL R151, R151, -INF , !P6 ;  /* 0xff80000097977808 */ /* 0x000fe20007000000 */
[--C-:B------:R-:W-:Y:S01]  /*5740*/  IMAD.IADD R50, R226, 0x1, -R48.reuse ;  /* 0x00000001e2327824 */ /* 0x100fe200078e0a30 */
[----:B------:R-:W3:Y:S01]  /*5750*/  I2F R28, R28 ;  /* 0x0000001c001c7306 */ /* 0x000ee20000201400 */
[----:B------:R-:W-:Y:S01]  /*5760*/  FSEL R72, R72, -INF , !P5 ;  /* 0xff80000048487808 */ /* 0x000fe20006800000 */
[----:B------:R-:W-:Y:S01]  /*5770*/  IMAD.IADD R49, R229, 0x1, -R48 ;  /* 0x00000001e5317824 */ /* 0x000fe200078e0a30 */
[----:B------:R-:W-:Y:S01]  /*5780*/  ISETP.GE.AND P4, PT, R42, R227, PT ;  /* 0x000000e32a00720c */ /* 0x000fe20003f86270 */
[----:B------:R-:W-:Y:S01]  /*5790*/  FFMA.FTZ R65, R114, -UR17, R65 ;  /* 0x8000001172417c23 */ /* 0x000fe20008010041 */
[----:B------:R-:W-:-:S02]  /*57a0*/  ISETP.GE.AND P2, PT, R42, R224, PT ;  /* 0x000000e02a00720c */ /* 0x000fc40003f46270 */
[----:B------:R-:W-:Y:S01]  /*57b0*/  ISETP.GE.AND P6, PT, R42, R219, PT ;  /* 0x000000db2a00720c */ /* 0x000fe20003fc6270 */
[----:B------:R-:W4:Y:S01]  /*57c0*/  I2F R30, R30 ;  /* 0x0000001e001e7306 */ /* 0x000f220000201400 */
[----:B------:R-:W-:Y:S01]  /*57d0*/  ISETP.GE.AND P5, PT, R40, R230, PT ;  /* 0x000000e62800720c */ /* 0x000fe20003fa6270 */
[----:B-1----:R-:W-:Y:S01]  /*57e0*/  FFMA.FTZ R154, R154, -UR17, R33 ;  /* 0x800000119a9a7c23 */ /* 0x002fe20008010021 */
[----:B------:R-:W-:Y:S02]  /*57f0*/  FSEL R145, R145, -INF , !P0 ;  /* 0xff80000091917808 */ /* 0x000fe40004000000 */
[C---:B------:R-:W-:Y:S02]  /*5800*/  ISETP.LT.OR P4, PT, R42.reuse, R228, P4 ;  /* 0x000000e42a00720c */ /* 0x040fe40002781670 */
[----:B------:R-:W-:Y:S01]  /*5810*/  ISETP.LT.OR P2, PT, R42, R225, P2 ;  /* 0x000000e12a00720c */ /* 0x000fe20001741670 */
[----:B------:R-:W1:Y:S01]  /*5820*/  I2F R29, R43 ;  /* 0x0000002b001d7306 */ /* 0x000e620000201400 */
[----:B---3--:R-:W-:Y:S01]  /*5830*/  FFMA.FTZ R34, R28, -UR17, R34 ;  /* 0x800000111c227c23 */ /* 0x008fe20008010022 */
[----:B------:R-:W-:-:S02]  /*5840*/  ISETP.LT.OR P6, PT, R42, R222, P6 ;  /* 0x000000de2a00720c */ /* 0x000fc400037c1670 */
[-C--:B------:R-:W-:Y:S02]  /*5850*/  ISETP.LT.OR P5, PT, R40, R231.reuse, P5 ;  /* 0x000000e72800720c */ /* 0x080fe40002fa1670 */
[----:B------:R-:W-:Y:S02]  /*5860*/  ISETP.GE.AND P0, PT, R42, R230, PT ;  /* 0x000000e62a00720c */ /* 0x000fe40003f06270 */
[----:B------:R-:W3:Y:S01]  /*5870*/  I2F R155, R31 ;  /* 0x0000001f009b7306 */ /* 0x000ee20000201400 */
[----:B----4-:R-:W-:Y:S01]  /*5880*/  FFMA.FTZ R16, R30, -UR17, R16 ;  /* 0x800000111e107c23 */ /* 0x010fe20008010010 */
[----:B------:R-:W-:Y:S02]  /*5890*/  FSEL R154, R154, -INF , !P5 ;  /* 0xff8000009a9a7808 */ /* 0x000fe40006800000 */
[----:B------:R-:W-:Y:S01]  /*58a0*/  ISETP.LT.OR P0, PT, R42, R231, P0 ;  /* 0x000000e72a00720c */ /* 0x000fe20000701670 */
[----:B------:R-:W-:Y:S01]  /*58b0*/  IMAD.IADD R42, R229, 0x1, -R40 ;  /* 0x00000001e52a7824 */ /* 0x000fe200078e0a28 */
[----:B------:R-:W-:Y:S01]  /*58c0*/  FSEL R172, R16, -INF , !P2 ;  /* 0xff80000010ac7808 */ /* 0x000fe20005000000 */
[----:B-1----:R-:W-:Y:S01]  /*58d0*/  FFMA.FTZ R18, R29, -UR17, R18 ;  /* 0x800000111d127c23 */ /* 0x002fe20008010012 */
[----:B------:R-:W-:Y:S01]  /*58e0*/  IABS R32, R32 ;  /* 0x0000002000207213 */ /* 0x000fe20000000000 */
[----:B------:R-:W1:Y:S01]  /*58f0*/  I2F R41, R41 ;  /* 0x0000002900297306 */ /* 0x000e620000201400 */
[----:B------:R-:W-:-:S02]  /*5900*/  ISETP.GE.AND P2, PT, R48, R227, PT ;  /* 0x000000e33000720c */ /* 0x000fc40003f46270 */
[----:B------:R-:W-:Y:S01]  /*5910*/  FSEL R181, R18, -INF , !P6 ;  /* 0xff80000012b57808 */ /* 0x000fe20007000000 */
[----:B------:R-:W-:Y:S01]  /*5920*/  IMAD.IADD R18, R229, 0x1, -R117 ;  /* 0x00000001e5127824 */ /* 0x000fe200078e0a75 */
[----:B------:R-:W-:Y:S01]  /*5930*/  ISETP.GE.AND P6, PT, R48, R224, PT ;  /* 0x000000e03000720c */ /* 0x000fe20003fc6270 */
[----:B---3--:R-:W-:Y:S01]  /*5940*/  FFMA.FTZ R155, R155, -UR17, R68 ;  /* 0x800000119b9b7c23 */ /* 0x008fe20008010044 */
[----:B------:R-:W-:Y:S01]  /*5950*/  FSEL R68, R34, -INF , !P4 ;  /* 0xff80000022447808 */ /* 0x000fe20006000000 */
[----:B------:R-:W3:Y:S01]  /*5960*/  I2F R32, R32 ;  /* 0x0000002000207306 */ /* 0x000ee20000201400 */
[C---:B------:R-:W-:Y:S01]  /*5970*/  ISETP.GE.AND P4, PT, R48.reuse, R230, PT ;  /* 0x000000e63000720c */ /* 0x040fe20003f86270 */
[----:B------:R-:W-:Y:S01]  /*5980*/  HMMA.16816.F32 R28, R8, R62, RZ ;  /* 0x0000003e081c723c */ /* 0x000fe200000018ff */
[C---:B------:R-:W-:Y:S02]  /*5990*/  ISETP.GE.AND P5, PT, R48.reuse, R219, PT ;  /* 0x000000db3000720c */ /* 0x040fe40003fa6270 */
[----:B------:R-:W-:-:S02]  /*59a0*/  ISETP.LT.OR P4, PT, R48, R231, P4 ;  /* 0x000000e73000720c */ /* 0x000fc40002781670 */
[----:B------:R-:W-:Y:S01]  /*59b0*/  IABS R16, R50 ;  /* 0x0000003200107213 */ /* 0x000fe20000000000 */
[----:B-1----:R-:W-:Y:S01]  /*59c0*/  FFMA.FTZ R17, R41, -UR17, R17 ;  /* 0x8000001129117c23 */ /* 0x002fe20008010011 */
[C---:B------:R-:W-:Y:S01]  /*59d0*/  ISETP.LT.OR P2, PT, R48.reuse, R228, P2 ;  /* 0x000000e43000720c */ /* 0x040fe20001741670 */
[----:B------:R-:W-:Y:S01]  /*59e0*/  HMMA.16816.F32 R60, R20, R62, RZ ;  /* 0x0000003e143c723c */ /* 0x000fe200000018ff */
[C---:B------:R-:W-:Y:S01]  /*59f0*/  ISETP.LT.OR P6, PT, R48.reuse, R225, P6 ;  /* 0x000000e13000720c */ /* 0x040fe200037c1670 */
[----:B------:R-:W-:Y:S01]  /*5a00*/  IMAD.MOV.U32 R125, RZ, RZ, R16 ;  /* 0x000000ffff7d7224 */ /* 0x000fe200078e0010 */
[----:B------:R-:W-:Y:S01]  /*5a10*/  ISETP.LT.OR P5, PT, R48, R222, P5 ;  /* 0x000000de3000720c */ /* 0x000fe20002fa1670 */
[----:B------:R-:W-:Y:S01]  /*5a20*/  IMAD.IADD R48, R223, 0x1, -R48 ;  /* 0x00000001df307824 */ /* 0x000fe200078e0a30 */
[----:B------:R-:W-:Y:S01]  /*5a30*/  IABS R42, R42 ;  /* 0x0000002a002a7213 */ /* 0x000fe20000000000 */
[----:B---3--:R-:W-:Y:S01]  /*5a40*/  FFMA.FTZ R19, R32, -UR17, R19 ;  /* 0x8000001120137c23 */ /* 0x008fe20008010013 */
[----:B------:R-:W-:Y:S01]  /*5a50*/  FSEL R177, R177, -INF , !P1 ;  /* 0xff800000b1b17808 */ /* 0x000fe20004800000 */
[----:B------:R-:W1:Y:S01]  /*5a60*/  I2F R125, R125 ;  /* 0x0000007d007d7306 */ /* 0x000e620000201400 */
[----:B------:R-:W-:Y:S01]  /*5a70*/  IABS R16, R48 ;  /* 0x0000003000107213 */ /* 0x000fe20000000000 */
[----:B------:R-:W-:Y:S01]  /*5a80*/  IMAD.MOV.U32 R73, RZ, RZ, R42 ;  /* 0x000000ffff497224 */ /* 0x000fe200078e002a */
[----:B------:R-:W-:Y:S01]  /*5a90*/  FSEL R153, R153, -INF , !P0 ;  /* 0xff80000099997808 */ /* 0x000fe20004000000 */
[----:B--2---:R-:W-:Y:S01]  /*5aa0*/  HMMA.16816.F32 R44, R8, R36, RZ ;  /* 0x00000024082c723c */ /* 0x004fe200000018ff */
[C---:B------:R-:W-:Y:S01]  /*5ab0*/  ISETP.GE.AND P1, PT, R40.reuse, R224, PT ;  /* 0x000000e02800720c */ /* 0x040fe20003f26270 */
[----:B------:R-:W-:Y:S01]  /*5ac0*/  IMAD.MOV.U32 R126, RZ, RZ, R16 ;  /* 0x000000ffff7e7224 */ /* 0x000fe200078e0010 */
[----:B------:R-:W-:Y:S01]  /*5ad0*/  ISETP.GE.AND P0, PT, R40, R219, PT ;  /* 0x000000db2800720c */ /* 0x000fe20003f06270 */
[----:B------:R-:W2:Y:S01]  /*5ae0*/  I2F R73, R73 ;  /* 0x0000004900497306 */ /* 0x000ea20000201400 */
[----:B------:R-:W-:-:S02]  /*5af0*/  FSEL R170, R170, -INF , !P3 ;  /* 0xff800000aaaa7808 */ /* 0x000fc40005800000 */
[C---:B------:R-:W-:Y:S01]  /*5b00*/  ISETP.GE.AND P3, PT, R40.reuse, R227, PT ;  /* 0x000000e32800720c */ /* 0x040fe20003f66270 */
[-C--:B------:R-:W-:Y:S01]  /*5b10*/  HMMA.16816.F32 R28, R12, R74.reuse, R28 ;  /* 0x0000004a0c1c723c */ /* 0x080fe2000000181c */
[C---:B------:R-:W-:Y:S02]  /*5b20*/  ISETP.LT.OR P1, PT, R40.reuse, R225, P1 ;  /* 0x000000e12800720c */ /* 0x040fe40000f21670 */
[C---:B------:R-:W-:Y:S01]  /*5b30*/  ISETP.LT.OR P0, PT, R40.reuse, R222, P0 ;  /* 0x000000de2800720c */ /* 0x040fe20000701670 */
[----:B------:R-:W3:Y:S01]  /*5b40*/  I2F R126, R126 ;  /* 0x0000007e007e7306 */ /* 0x000ee20000201400 */
[----:B------:R-:W-:Y:S01]  /*5b50*/  IABS R16, R18 ;  /* 0x0000001200107213 */ /* 0x000fe20000000000 */
[----:B-1----:R-:W-:Y:S01]  /*5b60*/  FFMA.FTZ R125, R125, -UR17, R64 ;  /* 0x800000117d7d7c23 */ /* 0x002fe20008010040 */
[----:B------:R-:W-:Y:S01]  /*5b70*/  ISETP.LT.OR P3, PT, R40, R228, P3 ;  /* 0x000000e42800720c */ /* 0x000fe20001f61670 */
[----:B------:R-:W-:Y:S01]  /*5b80*/  HMMA.16816.F32 R60, R24, R74, R60 ;  /* 0x0000004a183c723c */ /* 0x000fe2000000183c */
[----:B------:R-:W-:Y:S01]  /*5b90*/  FSEL R174, R17, -INF , !P1 ;  /* 0xff80000011ae7808 */ /* 0x000fe20004800000 */
[----:B------:R-:W-:Y:S01]  /*5ba0*/  IMAD.IADD R64, R226, 0x1, -R111 ;  /* 0x00000001e2407824 */ /* 0x000fe200078e0a6f */
[----:B------:R-:W-:Y:S01]  /*5bb0*/  FSEL R183, R19, -INF , !P0 ;  /* 0xff80000013b77808 */ /* 0x000fe20004000000 */
[----:B------:R-:W1:Y:S01]  /*5bc0*/  I2F R113, R16 ;  /* 0x0000001000717306 */ /* 0x000e620000201400 */
[----:B------:R-:W-:Y:S01]  /*5bd0*/  IABS R49, R49 ;  /* 0x0000003100317213 */ /* 0x000fe20000000000 */
[----:B--2---:R-:W-:Y:S01]  /*5be0*/  FFMA.FTZ R73, R73, -UR17, R35 ;  /* 0x8000001149497c23 */ /* 0x004fe20008010023 */
[----:B------:R-:W-:Y:S01]  /*5bf0*/  FSEL R155, R155, -INF , !P4 ;  /* 0xff8000009b9b7808 */ /* 0x000fe20006000000 */
[----:B------:R-:W-:Y:S01]  /*5c00*/  HMMA.16816.F32 R40, R8, R52, RZ ;  /* 0x000000340828723c */ /* 0x000fe200000018ff */
[----:B------:R-:W-:-:S02]  /*5c10*/  ISETP.GE.AND P1, PT, R117, R227, PT ;  /* 0x000000e37500720c */ /* 0x000fc40003f26270 */
[----:B------:R-:W-:Y:S01]  /*5c20*/  FSEL R73, R73, -INF , !P3 ;  /* 0xff80000049497808 */ /* 0x000fe20005800000 */
[----:B------:R-:W2:Y:S01]  /*5c30*/  I2F R122, R49 ;  /* 0x00000031007a7306 */ /* 0x000ea20000201400 */
[----:B---3--:R-:W-:Y:S01]  /*5c40*/  FFMA.FTZ R126, R126, -UR17, R66 ;  /* 0x800000117e7e7c23 */ /* 0x008fe20008010042 */
[C---:B------:R-:W-:Y:S01]  /*5c50*/  ISETP.GE.AND P3, PT, R117.reuse, R230, PT ;  /* 0x000000e67500720c */ /* 0x040fe20003f66270 */
[----:B------:R-:W-:Y:S01]  /*5c60*/  FFMA.FTZ R66, R120, -UR17, R69 ;  /* 0x8000001178427c23 */ /* 0x000fe20008010045 */
[----:B------:R-:W-:Y:S01]  /*5c70*/  HMMA.16816.F32 R32, R8, R38, RZ ;  /* 0x000000260820723c */ /* 0x000fe200000018ff */
[C---:B------:R-:W-:Y:S01]  /*5c80*/  ISETP.GE.AND P0, PT, R117.reuse, R224, PT ;  /* 0x000000e07500720c */ /* 0x040fe20003f06270 */
[----:B------:R-:W-:Y:S01]  /*5c90*/  IMAD.IADD R120, R226, 0x1, -R109 ;  /* 0x00000001e2787824 */ /* 0x000fe200078e0a6d */
[----:B------:R-:W-:Y:S01]  /*5ca0*/  ISETP.GE.AND P4, PT, R117, R219, PT ;  /* 0x000000db7500720c */ /* 0x000fe20003f86270 */
[----:B-1----:R-:W-:Y:S01]  /*5cb0*/  FFMA.FTZ R74, R113, -UR17, R71 ;  /* 0x80000011714a7c23 */ /* 0x002fe20008010047 */
[----:B------:R-:W-:Y:S01]  /*5cc0*/  ISETP.LT.OR P3, PT, R117, R231, P3 ;  /* 0x000000e77500720c */ /* 0x000fe20001f61670 */
[----:B------:R-:W-:Y:S01]  /*5cd0*/  IMAD.IADD R113, R223, 0x1, -R109 ;  /* 0x00000001df717824 */ /* 0x000fe200078e0a6d */
[C---:B------:R-:W-:Y:S01]  /*5ce0*/  ISETP.LT.OR P1, PT, R117.reuse, R228, P1 ;  /* 0x000000e47500720c */ /* 0x040fe20000f21670 */
[C---:B------:R-:W-:Y:S01]  /*5cf0*/  HMMA.16816.F32 R16, R20.reuse, R52, RZ ;  /* 0x000000341410723c */ /* 0x040fe200000018ff */
[C---:B------:R-:W-:Y:S01]  /*5d00*/  ISETP.LT.OR P0, PT, R117.reuse, R225, P0 ;  /* 0x000000e17500720c */ /* 0x040fe20000701670 */
[----:B------:R-:W-:Y:S01]  /*5d10*/  FFMA.FTZ R60, R110, -UR17, R60 ;  /* 0x800000116e3c7c23 */ /* 0x000fe2000801003c */
[----:B------:R-:W-:Y:S01]  /*5d20*/  ISETP.LT.OR P4, PT, R117, R222, P4 ;  /* 0x000000de7500720c */ /* 0x000fe20002781670 */
[----:B------:R-:W-:Y:S01]  /*5d30*/  IMAD.MOV.U32 R117, RZ, RZ, R129 ;  /* 0x000000ffff757224 */ /* 0x000fe200078e0081 */
[----:B------:R-:W-:Y:S01]  /*5d40*/  IABS R64, R64 ;  /* 0x0000004000407213 */ /* 0x000fe20000000000 */
[----:B--2---:R-:W-:Y:S01]  /*5d50*/  FFMA.FTZ R70, R122, -UR17, R70 ;  /* 0x800000117a467c23 */ /* 0x004fe20008010046 */
[----:B------:R-:W-:Y:S01]  /*5d60*/  IABS R120, R120 ;  /* 0x0000007800787213 */ /* 0x000fe20000000000 */
[C---:B------:R-:W-:Y:S01]  /*5d70*/  IMAD.IADD R52, R229.reuse, 0x1, -R111 ;  /* 0x00000001e5347824 */ /* 0x040fe200078e0a6f */
[----:B------:R-:W-:Y:S01]  /*5d80*/  HMMA.16816.F32 R48, R20, R36, RZ ;  /* 0x000000241430723c */ /* 0x000fe200000018ff */
[----:B------:R-:W1:Y:S01]  /*5d90*/  I2F R117, R117 ;  /* 0x0000007500757306 */ /* 0x000e620000201400 */
[----:B------:R-:W-:Y:S01]  /*5da0*/  IMAD.IADD R122, R229, 0x1, -R109 ;  /* 0x00000001e57a7824 */ /* 0x000fe200078e0a6d */
[----:B------:R-:W-:Y:S01]  /*5db0*/  FSEL R152, R70, -INF , !P2 ;  /* 0xff80000046987808 */ /* 0x000fe20005000000 */
[----:B------:R-:W-:Y:S01]  /*5dc0*/  IMAD.IADD R70, R223, 0x1, -R111 ;  /* 0x00000001df467824 */ /* 0x000fe200078e0a6f */
[----:B------:R-:W-:-:S02]  /*5dd0*/  IABS R52, R52 ;  /* 0x0000003400347213 */ /* 0x000fc40000000000 */
[----:B------:R-:W-:Y:S01]  /*5de0*/  IABS R122, R122 ;  /* 0x0000007a007a7213 */ /* 0x000fe20000000000 */
[----:B------:R-:W-:Y:S01]  /*5df0*/  HMMA.16816.F32 R36, R20, R38, RZ ;  /* 0x000000261424723c */ /* 0x000fe200000018ff */
[----:B------:R2:W3:Y:S01]  /*5e00*/  I2F R69, R52 ;  /* 0x0000003400457306 */ /* 0x0004e20000201400 */
[----:B------:R-:W-:Y:S02]  /*5e10*/  IABS R70, R70 ;  /* 0x0000004600467213 */ /* 0x000fe40000000000 */
[----:B------:R-:W-:Y:S02]  /*5e20*/  IABS R113, R113 ;  /* 0x0000007100717213 */ /* 0x000fe40000000000 */
[----:B------:R-:W-:Y:S02]  /*5e30*/  ISETP.GE.AND P2, PT, R111, R230, PT ;  /* 0x000000e66f00720c */ /* 0x000fe40003f46270 */
[----:B------:R-:W-:Y:S01]  /*5e40*/  HMMA.16816.F32 R8, R8, R54, RZ ;  /* 0x000000360808723c */ /* 0x000fe200000018ff */
[----:B------:R-:W4:Y:S01]  /*5e50*/  I2F R75, R122 ;  /* 0x0000007a004b7306 */ /* 0x000f220000201400 */
[----:B-1----:R-:W-:Y:S01]  /*5e60*/  FFMA.FTZ R117, R117, -UR17, R67 ;  /* 0x8000001175757c23 */ /* 0x002fe20008010043 */
[----:B------:R-:W-:-:S02]  /*5e70*/  FSEL R187, R125, -INF , !P6 ;  /* 0xff8000007dbb7808 */ /* 0x000fc40007000000 */
[C---:B------:R-:W-:Y:S02]  /*5e80*/  ISETP.GE.AND P6, PT, R111.reuse, R227, PT ;  /* 0x000000e36f00720c */ /* 0x040fe40003fc6270 */
[----:B------:R-:W-:Y:S01]  /*5e90*/  ISETP.LT.OR P2, PT, R111, R231, P2 ;  /* 0x000000e76f00720c */ /* 0x000fe20001741670 */
[----:B------:R-:W-:Y:S01]  /*5ea0*/  HMMA.16816.F32 R20, R20, R54, RZ ;  /* 0x000000361414723c */ /* 0x000fe200000018ff */
[----:B--2---:R-:W1:Y:S01]  /*5eb0*/  LDSM.16.M88.4 R52, [R213+0x1800] ;  /* 0x00180000d534783b */ /* 0x004e620000000200 */
[----:B------:R-:W2:Y:S01]  /*5ec0*/  I2F R64, R64 ;  /* 0x0000004000407306 */ /* 0x000ea20000201400 */
[----:B---3--:R-:W-:Y:S01]  /*5ed0*/  FFMA.FTZ R62, R69, -UR17, R62 ;  /* 0x80000011453e7c23 */ /* 0x008fe2000801003e */
[----:B------:R-:W-:Y:S01]  /*5ee0*/  FSEL R188, R126, -INF , !P5 ;  /* 0xff8000007ebc7808 */ /* 0x000fe20006800000 */
[----:B------:R-:W-:Y:S01]  /*5ef0*/  FFMA.FTZ R69, R102, -UR17, R61 ;  /* 0x8000001166457c23 */ /* 0x000fe2000801003d */
[----:B------:R-:W-:Y:S02]  /*5f00*/  ISETP.LT.OR P6, PT, R111, R228, P6 ;  /* 0x000000e46f00720c */ /* 0x000fe400037c1670 */
[----:B------:R-:W-:Y:S01]  /*5f10*/  IADD3 R71, R101, 0x60, RZ ;  /* 0x0000006065477810 */ /* 0x000fe20007ffe0ff */
[----:B----4-:R-:W-:Y:S01]  /*5f20*/  FFMA.FTZ R63, R75, -UR17, R63 ;  /* 0x800000114b3f7c23 */ /* 0x010fe2000801003f */
[----:B------:R-:W3:Y:S01]  /*5f30*/  I2F R70, R70 ;  /* 0x0000004600467306 */ /* 0x000ee20000201400 */
[----:B------:R-:W-:-:S02]  /*5f40*/  ISETP.GE.AND P5, PT, R111, R224, PT ;  /* 0x000000e06f00720c */ /* 0x000fc40003fa6270 */
[----:B------:R-:W-:Y:S02]  /*5f50*/  FSEL R191, R65, -INF , !P0 ;  /* 0xff80000041bf7808 */ /* 0x000fe40004000000 */
[----:B------:R-:W-:Y:S02]  /*5f60*/  FSEL R66, R66, -INF , !P3 ;  /* 0xff80000042427808 */ /* 0x000fe40005800000 */
[----:B------:R-:W-:Y:S01]  /*5f70*/  FSEL R65, R60, -INF , !P2 ;  /* 0xff8000003c417808 */ /* 0x000fe20005000000 */
[----:B------:R-:W4:Y:S01]  /*5f80*/  I2F R67, R120 ;  /* 0x0000007800437306 */ /* 0x000f220000201400 */
[----:B------:R-:W-:Y:S01]  /*5f90*/  ISETP.GE.AND P3, PT, R111, R219, PT ;  /* 0x000000db6f00720c */ /* 0x000fe20003f66270 */
[----:B--2---:R-:W-:Y:S01]  /*5fa0*/  FFMA.FTZ R28, R64, -UR17, R28 ;  /* 0x80000011401c7c23 */ /* 0x004fe2000801001c */
[----:B------:R-:W-:Y:S02]  /*5fb0*/  IADD3 R60, R101, 0x61, RZ ;  /* 0x00000061653c7810 */ /* 0x000fe40007ffe0ff */
[----:B------:R-:W-:Y:S01]  /*5fc0*/  FSEL R75, R62, -INF , !P6 ;  /* 0xff8000003e4b7808 */ /* 0x000fe20007000000 */
[----:B------:R-:W-:Y:S01]  /*5fd0*/  IMAD.IADD R62, R226, 0x1, -R71 ;  /* 0x00000001e23e7824 */ /* 0x000fe200078e0a47 */
[----:B------:R-:W-:Y:S01]  /*5fe0*/  ISETP.LT.OR P5, PT, R111, R225, P5 ;  /* 0x000000e16f00720c */ /* 0x000fe20002fa1670 */
[----:B------:R-:W2:Y:S01]  /*5ff0*/  I2F R110, R113 ;  /* 0x00000071006e7306 */ /* 0x000ea20000201400 */
[----:B------:R-:W-:Y:S01]  /*6000*/  ISETP.GE.AND P0, PT, R109, R227, PT ;  /* 0x000000e36d00720c */ /* 0x000fe20003f06270 */
[----:B---3--:R-:W-:Y:S01]  /*6010*/  FFMA.FTZ R30, R70, -UR17, R30 ;  /* 0x80000011461e7c23 */ /* 0x008fe2000801001e */
[----:B------:R-:W-:-:S02]  /*6020*/  FSEL R186, R117, -INF , !P4 ;  /* 0xff80000075ba7808 */ /* 0x000fc40006000000 */
[----:B------:R-:W-:Y:S01]  /*6030*/  ISETP.LT.OR P3, PT, R111, R222, P3 ;  /* 0x000000de6f00720c */ /* 0x000fe20001f61670 */
[----:B------:R-:W-:Y:S01]  /*6040*/  IMAD.IADD R111, R232, 0x1, -R71 ;  /* 0x00000001e86f7824 */ /* 0x000fe200078e0a47 */
[----:B------:R-:W-:Y:S01]  /*6050*/  ISETP.GE.AND P4, PT, R109, R224, PT ;  /* 0x000000e06d00720c */ /* 0x000fe20003f86270 */
[----:B----4-:R-:W-:Y:S01]  /*6060*/  FFMA.FTZ R29, R67, -UR17, R29 ;  /* 0x80000011431d7c23 */ /* 0x010fe2000801001d */
[C---:B------:R-:W-:Y:S01]  /*6070*/  ISETP.GE.AND P2, PT, R109.reuse, R219, PT ;  /* 0x000000db6d00720c */ /* 0x040fe20003f46270 */
[----:B------:R-:W-:Y:S01]  /*6080*/  IMAD.IADD R67, R226, 0x1, -R60 ;  /* 0x00000001e2437824 */ /* 0x000fe200078e0a3c */
[----:B------:R-:W-:Y:S02]  /*6090*/  FSEL R190, R28, -INF , !P5 ;  /* 0xff8000001cbe7808 */ /* 0x000fe40006800000 */
[----:B------:R-:W-:Y:S01]  /*60a0*/  ISETP.LT.OR P0, PT, R109, R228, P0 ;  /* 0x000000e46d00720c */ /* 0x000fe20000701670 */
[----:B-1----:R-:W-:Y:S01]  /*60b0*/  HMMA.16816.F32 R48, R24, R52, R48 ;  /* 0x000000341830723c */ /* 0x002fe20000001830 */
[----:B--2---:R-:W-:Y:S01]  /*60c0*/  FFMA.FTZ R31, R110, -UR17, R31 ;  /* 0x800000116e1f7c23 */ /* 0x004fe2000801001f */
[----:B------:R-:W-:Y:S01]  /*60d0*/  IABS R28, R62 ;  /* 0x0000003e001c7213 */ /* 0x000fe20000000000 */
[----:B------:R-:W-:Y:S01]  /*60e0*/  IMAD.IADD R62, R223, 0x1, -R71 ;  /* 0x00000001df3e7824 */ /* 0x000fe200078e0a47 */
[----:B------:R-:W-:-:S02]  /*60f0*/  ISETP.LT.OR P4, PT, R109, R225, P4 ;  /* 0x000000e16d00720c */ /* 0x000fc40002781670 */
[----:B------:R-:W-:Y:S02]  /*6100*/  ISETP.LT.OR P2, PT, R109, R222, P2 ;  /* 0x000000de6d00720c */ /* 0x000fe40001741670 */
[----:B------:R-:W-:Y:S01]  /*6110*/  HMMA.16816.F32 R44, R12, R52, R44 ;  /* 0x000000340c2c723c */ /* 0x000fe2000000182c */
[----:B------:R-:W-:Y:S02]  /*6120*/  IABS R111, R111 ;  /* 0x0000006f006f7213 */ /* 0x000fe40000000000 */
[----:B------:R-:W-:Y:S02]  /*6130*/  FSEL R192, R63, -INF , !P0 ;  /* 0xff8000003fc07808 */ /* 0x000fe40004000000 */
[----:B------:R-:W-:Y:S01]  /*6140*/  FSEL R184, R30, -INF , !P3 ;  /* 0xff8000001eb87808 */ /* 0x000fe20005800000 */
[----:B------:R1:W2:Y:S01]  /*6150*/  I2F R63, R28 ;  /* 0x0000001c003f7306 */ /* 0x0002a20000201400 */
[----:B------:R-:W-:Y:S01]  /*6160*/  IMAD.IADD R53, R232, 0x1, -R60 ;  /* 0x00000001e8357824 */ /* 0x000fe200078e0a3c */
[----:B------:R-:W-:Y:S01]  /*6170*/  FSEL R189, R29, -INF , !P4 ;  /* 0xff8000001dbd7808 */ /* 0x000fe20006000000 */
[----:B------:R-:W-:Y:S01]  /*6180*/  HMMA.16816.F32 R36, R24, R54, R36 ;  /* 0x000000361824723c */ /* 0x000fe20000001824 */
[----:B------:R-:W-:-:S02]  /*6190*/  FSEL R182, R31, -INF , !P2 ;  /* 0xff8000001fb67808 */ /* 0x000fc40005000000 */
[----:B------:R-:W-:Y:S02]  /*61a0*/  IABS R53, R53 ;  /* 0x0000003500357213 */ /* 0x000fe40000000000 */
[----:B------:R-:W3:Y:S01]  /*61b0*/  I2F R156, R111 ;  /* 0x0000006f009c7306 */ /* 0x000ee20000201400 */
[----:B------:R-:W-:Y:S02]  /*61c0*/  IABS R62, R62 ;  /* 0x0000003e003e7213 */ /* 0x000fe40000000000 */
[----:B------:R-:W-:Y:S01]  /*61d0*/  IMAD.MOV.U32 R61, RZ, RZ, R53 ;  /* 0x000000ffff3d7224 */ /* 0x000fe200078e0035 */
[-C--:B------:R-:W-:Y:S01]  /*61e0*/  ISETP.GE.AND P6, PT, R71, R230.reuse, PT ;  /* 0x000000e64700720c */ /* 0x080fe20003fc6270 */
[----:B------:R-:W-:Y:S01]  /*61f0*/  IMAD.IADD R53, R229, 0x1, -R71 ;  /* 0x00000001e5357824 */ /* 0x000fe200078e0a47 */
[----:B------:R-:W-:Y:S01]  /*6200*/  IADD3 R52, R101, 0x68, RZ ;  /* 0x0000006865347810 */ /* 0x000fe20007ffe0ff */
[----:B------:R-:W-:Y:S01]  /*6210*/  HMMA.16816.F32 R32, R12, R54, R32 ;  /* 0x000000360c20723c */ /* 0x000fe20000001820 */
[----:B-1----:R-:W1:Y:S01]  /*6220*/  LDSM.16.M88.4 R28, [R213+0x1c00] ;  /* 0x001c0000d51c783b */ /* 0x002e620000000200 */
[----:B------:R-:W4:Y:S01]  /*6230*/  I2F R62, R62 ;  /* 0x0000003e003e7306 */ /* 0x000f220000201400 */
[----:B------:R-:W-:Y:S01]  /*6240*/  IABS R53, R53 ;  /* 0x0000003500357213 */ /* 0x000fe20000000000 */
[----:B--2---:R-:W-:Y:S01]  /*6250*/  FFMA.FTZ R44, R63, -UR17, R44 ;  /* 0x800000113f2c7c23 */ /* 0x004fe2000801002c */
[----:B------:R-:W-:Y:S01]  /*6260*/  ISETP.LT.OR P6, PT, R71, R231, P6 ;  /* 0x000000e74700720c */ /* 0x000fe200037c1670 */
[----:B------:R-:W-:Y:S01]  /*6270*/  IMAD.IADD R63, R223, 0x1, -R52 ;  /* 0x00000001df3f7824 */ /* 0x000fe200078e0a34 */
[----:B------:R-:W-:Y:S01]  /*6280*/  ISETP.GE.AND P0, PT, R60, R230, PT ;  /* 0x000000e63c00720c */ /* 0x000fe20003f06270 */
[----:B------:R-:W-:-:S04]  /*6290*/  DEPBAR.LE SB0, 0x0 ;  /* 0x000080000000791a */ /* 0x000fc80000000000 */
[----:B------:R2:W5:Y:S01]  /*62a0*/  I2F R64, R53 ;  /* 0x0000003500407306 */ /* 0x0005620000201400 */
[----:B---3--:R-:W-:Y:S01]  /*62b0*/  FFMA.FTZ R156, R156, -UR17, R48 ;  /* 0x800000119c9c7c23 */ /* 0x008fe20008010030 */
[----:B------:R-:W-:Y:S01]  /*62c0*/  ISETP.GE.AND P4, PT, R60, R227, PT ;  /* 0x000000e33c00720c */ /* 0x000fe20003f86270 */
[----:B------:R-:W-:Y:S01]  /*62d0*/  IMAD.IADD R48, R232, 0x1, -R52 ;  /* 0x00000001e8307824 */ /* 0x000fe200078e0a34 */
[----:B------:R-:W-:Y:S02]  /*62e0*/  ISETP.GE.AND P2, PT, R60, R224, PT ;  /* 0x000000e03c00720c */ /* 0x000fe40003f46270 */
[----:B------:R-:W-:Y:S01]  /*62f0*/  FSEL R156, R156, -INF , !P6 ;  /* 0xff8000009c9c7808 */ /* 0x000fe20007000000 */
[----:B----4-:R-:W-:Y:S01]  /*6300*/  FFMA.FTZ R171, R62, -UR17, R46 ;  /* 0x800000113eab7c23 */ /* 0x010fe2000801002e */
[----:B------:R-:W3:Y:S01]  /*6310*/  I2F R61, R61 ;  /* 0x0000003d003d7306 */ /* 0x000ee20000201400 */
[----:B------:R-:W-:Y:S01]  /*6320*/  ISETP.GE.AND P6, PT, R60, R219, PT ;  /* 0x000000db3c00720c */ /* 0x000fe20003fc6270 */
[----:B------:R-:W-:Y:S01]  /*6330*/  IMAD.IADD R46, R229, 0x1, -R52 ;  /* 0x00000001e52e7824 */ /* 0x000fe200078e0a34 */
[----:B------:R-:W-:-:S02]  /*6340*/  IABS R48, R48 ;  /* 0x0000003000307213 */ /* 0x000fc40000000000 */
[----:B------:R-:W-:Y:S02]  /*6350*/  IABS R67, R67 ;  /* 0x0000004300437213 */ /* 0x000fe40000000000 */
[C---:B------:R-:W-:Y:S01]  /*6360*/  ISETP.LT.OR P0, PT, R60.reuse, R231, P0 ;  /* 0x000000e73c00720c */ /* 0x040fe20000701670 */
[----:B--2---:R-:W-:Y:S01]  /*6370*/  IMAD.IADD R53, R229, 0x1, -R60 ;  /* 0x00000001e5357824 */ /* 0x004fe200078e0a3c */
[----:B------:R-:W-:Y:S01]  /*6380*/  ISETP.LT.OR P4, PT, R60, R228, P4 ;  /* 0x000000e43c00720c */ /* 0x000fe20002781670 */
[----:B-----5:R-:W-:Y:S01]  /*6390*/  FFMA.FTZ R64, R64, -UR17, R50 ;  /* 0x8000001140407c23 */ /* 0x020fe20008010032 */
[C---:B------:R-:W-:Y:S01]  /*63a0*/  ISETP.LT.OR P2, PT, R60.reuse, R225, P2 ;  /* 0x000000e13c00720c */ /* 0x040fe20001741670 */
[----:B------:R-:W2:Y:S01]  /*63b0*/  I2F R50, R67 ;  /* 0x0000004300327306 */ /* 0x000ea20000201400 */
[----:B------:R-:W-:Y:S01]  /*63c0*/  ISETP.LT.OR P6, PT, R60, R222, P6 ;  /* 0x000000de3c00720c */ /* 0x000fe200037c1670 */
[----:B------:R-:W-:Y:S01]  /*63d0*/  IMAD.IADD R60, R223, 0x1, -R60 ;  /* 0x00000001df3c7824 */ /* 0x000fe200078e0a3c */
[----:B------:R-:W-:Y:S01]  /*63e0*/  IABS R53, R53 ;  /* 0x0000003500357213 */ /* 0x000fe20000000000 */
[----:B---3--:R-:W-:Y:S01]  /*63f0*/  FFMA.FTZ R62, R61, -UR17, R49 ;  /* 0x800000113d3e7c23 */ /* 0x008fe20008010031 */
[----:B------:R-:W-:-:S02]  /*6400*/  IABS R61, R46 ;  /* 0x0000002e003d7213 */ /* 0x000fc40000000000 */
[----:B------:R-:W-:Y:S01]  /*6410*/  IABS R60, R60 ;  /* 0x0000003c003c7213 */ /* 0x000fe20000000000 */
[----:B------:R-:W3:Y:S01]  /*6420*/  I2F R48, R48 ;  /* 0x0000003000307306 */ /* 0x000ee20000201400 */
[C---:B------:R-:W-:Y:S01]  /*6430*/  IADD3 R46, R101.reuse, 0x70, RZ ;  /* 0x00000070652e7810 */ /* 0x040fe20007ffe0ff */
[-C--:B-1----:R-:W-:Y:S01]  /*6440*/  HMMA.16816.F32 R16, R24, R28.reuse, R16 ;  /* 0x0000001c1810723c */ /* 0x082fe20000001810 */
[----:B------:R-:W-:Y:S01]  /*6450*/  IADD3 R49, R101, 0x69, RZ ;  /* 0x0000006965317810 */ /* 0x000fe20007ffe0ff */
[----:B------:R-:W-:Y:S01]  /*6460*/  IMAD.MOV.U32 R55, RZ, RZ, R60 ;  /* 0x000000ffff377224 */ /* 0x000fe200078e003c */
[----:B------:R-:W-:Y:S01]  /*6470*/  FSEL R74, R74, -INF , !P1 ;  /* 0xff8000004a4a7808 */ /* 0x000fe20004800000 */
[----:B------:R-:W-:Y:S01]  /*6480*/  IMAD.IADD R60, R226, 0x1, -R52 ;  /* 0x00000001e23c7824 */ /* 0x000fe200078e0a34 */
[----:B------:R-:W-:Y:S01]  /*6490*/  ISETP.GE.AND P1, PT, R109, R230, PT ;  /* 0x000000e66d00720c */ /* 0x000fe20003f26270 */
[----:B------:R-:W1:Y:S01]  /*64a0*/  I2F R53, R53 ;  /* 0x0000003500357306 */ /* 0x000e620000201400 */
[----:B--2---:R-:W-:Y:S01]  /*64b0*/  FFMA.FTZ R50, R50, -UR17, R45 ;  /* 0x8000001132327c23 */ /* 0x004fe2000801002d */
[----:B------:R-:W-:Y:S01]  /*64c0*/  HMMA.16816.F32 R40, R12, R28, R40 ;  /* 0x0000001c0c28723c */ /* 0x000fe20000001828 */
[C---:B------:R-:W-:Y:S01]  /*64d0*/  ISETP.GE.AND P5, PT, R71.reuse, R227, PT ;  /* 0x000000e34700720c */ /* 0x040fe20003fa6270 */
[----:B------:R-:W-:Y:S01]  /*64e0*/  IMAD.IADD R54, R232, 0x1, -R49 ;  /* 0x00000001e8367824 */ /* 0x000fe200078e0a31 */
[----:B------:R-:W-:-:S02]  /*64f0*/  ISETP.GE.AND P3, PT, R71, R224, PT ;  /* 0x000000e04700720c */ /* 0x000fc40003f66270 */
[----:B------:R-:W-:Y:S01]  /*6500*/  ISETP.LT.OR P1, PT, R109, R231, P1 ;  /* 0x000000e76d00720c */ /* 0x000fe20000f21670 */
[----:B------:R-:W2:Y:S01]  /*6510*/  I2F R55, R55 ;  /* 0x0000003700377306 */ /* 0x000ea20000201400 */
[----:B------:R-:W-:Y:S01]  /*6520*/  IMAD.IADD R28, R232, 0x1, -R46 ;  /* 0x00000001e81c7824 */ /* 0x000fe200078e0a2e */
[C---:B------:R-:W-:Y:S01]  /*6530*/  ISETP.LT.OR P5, PT, R71.reuse, R228, P5 ;  /* 0x000000e44700720c */ /* 0x040fe20002fa1670 */
[-C--:B------:R-:W-:Y:S01]  /*6540*/  HMMA.16816.F32 R20, R24, R30.reuse, R20 ;  /* 0x0000001e1814723c */ /* 0x080fe20000001814 */
[----:B------:R-:W-:Y:S02]  /*6550*/  ISETP.LT.OR P3, PT, R71, R225, P3 ;  /* 0x000000e14700720c */ /* 0x000fe40001f61670 */
[----:B------:R-:W-:Y:S01]  /*6560*/  IABS R45, R28 ;  /* 0x0000001c002d7213 */ /* 0x000fe20000000000 */
[----:B---3--:R-:W-:Y:S01]  /*6570*/  FFMA.FTZ R28, R48, -UR17, R36 ;  /* 0x80000011301c7c23 */ /* 0x008fe20008010024 */
[----:B------:R-:W-:Y:S01]  /*6580*/  FSEL R69, R69, -INF , !P1 ;  /* 0xff80000045457808 */ /* 0x000fe20004800000 */
[----:B------:R-:W-:Y:S01]  /*6590*/  IMAD.IADD R36, R229, 0x1, -R49 ;  /* 0x00000001e5247824 */ /* 0x000fe200078e0a31 */
[----:B------:R-:W-:Y:S01]  /*65a0*/  ISETP.GE.AND P1, PT, R71, R219, PT ;  /* 0x000000db4700720c */ /* 0x000fe20003f26270 */
[----:B-1----:R-:W-:Y:S01]  /*65b0*/  FFMA.FTZ R51, R53, -UR17, R51 ;  /* 0x8000001135337c23 */ /* 0x002fe20008010033 */
[----:B------:R-:W-:Y:S01]  /*65c0*/  FSEL R167, R64, -INF , !P5 ;  /* 0xff80000040a77808 */ /* 0x000fe20006800000 */
[----:B------:R-:W1:Y:S01]  /*65d0*/  I2F R61, R61 ;  /* 0x0000003d003d7306 */ /* 0x000e620000201400 */
[----:B------:R-:W-:Y:S01]  /*65e0*/  IABS R36, R36 ;  /* 0x0000002400247213 */ /* 0x000fe20000000000 */
[----:B------:R-:W-:Y:S01]  /*65f0*/  HMMA.16816.F32 R8, R12, R30, R8 ;  /* 0x0000001e0c08723c */ /* 0x000fe20000001808 */
[----:B------:R-:W-:Y:S01]  /*6600*/  ISETP.GE.AND P5, PT, R52, R230, PT ;  /* 0x000000e63400720c */ /* 0x000fe20003fa6270 */
[----:B--2---:R-:W-:Y:S01]  /*6610*/  FFMA.FTZ R55, R55, -UR17, R47 ;  /* 0x8000001137377c23 */ /* 0x004fe2000801002f */
[----:B------:R-:W-:Y:S01]  /*6620*/  FSEL R179, R44, -INF , !P3 ;  /* 0xff8000002cb37808 */ /* 0x000fe20005800000 */
[----:B------:R-:W-:Y:S01]  /*6630*/  IMAD.MOV.U32 R48, RZ, RZ, R36 ;  /* 0x000000ffff307224 */ /* 0x000fe200078e0024 */
[----:B------:R-:W-:Y:S01]  /*6640*/  IABS R44, R63 ;  /* 0x0000003f002c7213 */ /* 0x000fe20000000000 */
[----:B------:R-:W2:Y:S01]  /*6650*/  I2F R47, R45 ;  /* 0x0000002d002f7306 */ /* 0x000ea20000201400 */
[----:B------:R-:W-:-:S02]  /*6660*/  ISETP.LT.OR P1, PT, R71, R222, P1 ;  /* 0x000000de4700720c */ /* 0x000fc40000f21670 */
[----:B------:R-:W-:Y:S01]  /*6670*/  ISETP.LT.OR P5, PT, R52, R231, P5 ;  /* 0x000000e73400720c */ /* 0x000fe20002fa1670 */
[----:B------:R-:W-:Y:S01]  /*6680*/  IMAD.MOV.U32 R63, RZ, RZ, R44 ;  /* 0x000000ffff3f7224 */ /* 0x000fe200078e002c */
[----:B------:R-:W-:Y:S02]  /*6690*/  FSEL R171, R171, -INF , !P1 ;  /* 0xff800000abab7808 */ /* 0x000fe40004800000 */
[----:B------:R-:W-:Y:S01]  /*66a0*/  FSEL R44, R62, -INF , !P0 ;  /* 0xff8000003e2c7808 */ /* 0x000fe20004000000 */
[----:B------:R-:W3:Y:S01]  /*66b0*/  I2F R48, R48 ;  /* 0x0000003000307306 */ /* 0x000ee20000201400 */
[C---:B------:R-:W-:Y:S01]  /*66c0*/  ISETP.GE.AND P3, PT, R52.reuse, R227, PT ;  /* 0x000000e33400720c */ /* 0x040fe20003f66270 */
[----:B-1----:R-:W-:Y:S01]  /*66d0*/  FFMA.FTZ R61, R61, -UR17, R38 ;  /* 0x800000113d3d7c23 */ /* 0x002fe20008010026 */
[C---:B------:R-:W-:Y:S02]  /*66e0*/  ISETP.GE.AND P1, PT, R52.reuse, R224, PT ;  /* 0x000000e03400720c */ /* 0x040fe40003f26270 */
[----:B------:R-:W-:-:S02]  /*66f0*/  ISETP.GE.AND P0, PT, R52, R219, PT ;  /* 0x000000db3400720c */ /* 0x000fc40003f06270 */
[----:B------:R-:W-:Y:S01]  /*6700*/  FSEL R185, R51, -INF , !P4 ;  /* 0xff80000033b97808 */ /* 0x000fe20006000000 */
[----:B------:R-:W1:Y:S01]  /*6710*/  I2F R62, R63 ;  /* 0x0000003f003e7306 */ /* 0x000e620000201400 */
[----:B------:R-:W-:Y:S01]  /*6720*/  FSEL R176, R50, -INF , !P2 ;  /* 0xff80000032b07808 */ /* 0x000fe20005000000 */
[----:B--2---:R-:W-:Y:S01]  /*6730*/  FFMA.FTZ R16, R47, -UR17, R16 ;  /* 0x800000112f107c23 */ /* 0x004fe20008010010 */
[----:B------:R-:W-:Y:S02]  /*6740*/  FSEL R168, R55, -INF , !P6 ;  /* 0xff80000037a87808 */ /* 0x000fe40007000000 */
[----:B------:R-:W-:Y:S02]  /*6750*/  FSEL R28, R28, -INF , !P5 ;  /* 0xff8000001c1c7808 */ /* 0x000fe40006800000 */
[C---:B------:R-:W-:Y:S01]  /*6760*/  ISETP.GE.AND P4, PT, R49.reuse, R230, PT ;  /* 0x000000e63100720c */ /* 0x040fe20003f86270 */
[----:B---3--:R-:W-:Y:S01]  /*6770*/  FFMA.FTZ R39, R48, -UR17, R39 ;  /* 0x8000001130277c23 */ /* 0x008fe20008010027 */
[----:B------:R-:W-:-:S02]  /*6780*/  ISETP.GE.AND P2, PT, R49, R227, PT ;  /* 0x000000e33100720c */ /* 0x000fc40003f46270 */
[C---:B------:R-:W-:Y:S02]  /*6790*/  ISETP.GE.AND P6, PT, R49.reuse, R224, PT ;  /* 0x000000e03100720c */ /* 0x040fe40003fc6270 */
[C---:B------:R-:W-:Y:S02]  /*67a0*/  ISETP.GE.AND P5, PT, R49.reuse, R219, PT ;  /* 0x000000db3100720c */ /* 0x040fe40003fa6270 */
[----:B------:R-:W-:Y:S01]  /*67b0*/  IABS R54, R54 ;  /* 0x0000003600367213 */ /* 0x000fe20000000000 */
[----:B-1----:R-:W-:Y:S01]  /*67c0*/  FFMA.FTZ R62, R62, -UR17, R34 ;  /* 0x800000113e3e7c23 */ /* 0x002fe20008010022 */
[C---:B------:R-:W-:Y:S02]  /*67d0*/  ISETP.LT.OR P3, PT, R52.reuse, R228, P3 ;  /* 0x000000e43400720c */ /* 0x040fe40001f61670 */
[C---:B------:R-:W-:Y:S01]  /*67e0*/  ISETP.LT.OR P1, PT, R52.reuse, R225, P1 ;  /* 0x000000e13400720c */ /* 0x040fe20000f21670 */
[----:B------:R-:W-:Y:S01]  /*67f0*/  IMAD.MOV.U32 R29, RZ, RZ, R54 ;  /* 0x000000ffff1d7224 */ /* 0x000fe200078e0036 */
[----:B------:R-:W-:Y:S01]  /*6800*/  ISETP.LT.OR P0, PT, R52, R222, P0 ;  /* 0x000000de3400720c */ /* 0x000fe20000701670 */
[----:B------:R-:W-:Y:S01]  /*6810*/  IMAD.IADD R52, R226, 0x1, -R49 ;  /* 0x00000001e2347824 */ /* 0x000fe200078e0a31 */
[----:B------:R-:W-:-:S02]  /*6820*/  ISETP.LT.OR P4, PT, R49, R231, P4 ;  /* 0x000000e73100720c */ /* 0x000fc40002781670 */
[C---:B------:R-:W-:Y:S01]  /*6830*/  ISETP.LT.OR P2, PT, R49.reuse, R228, P2 ;  /* 0x000000e43100720c */ /* 0x040fe20001741670 */
[----:B------:R-:W1:Y:S01]  /*6840*/  I2F R29, R29 ;  /* 0x0000001d001d7306 */ /* 0x000e620000201400 */
[C---:B------:R-:W-:Y:S02]  /*6850*/  ISETP.LT.OR P6, PT, R49.reuse, R225, P6 ;  /* 0x000000e13100720c */ /* 0x040fe400037c1670 */
[----:B------:R-:W-:Y:S01]  /*6860*/  ISETP.LT.OR P5, PT, R49, R222, P5 ;  /* 0x000000de3100720c */ /* 0x000fe20002fa1670 */
[----:B------:R-:W-:Y:S01]  /*6870*/  IMAD.IADD R49, R223, 0x1, -R49 ;  /* 0x00000001df317824 */ /* 0x000fe200078e0a31 */
[----:B------:R-:W-:Y:S02]  /*6880*/  IABS R52, R52 ;  /* 0x0000003400347213 */ /* 0x000fe40000000000 */
[----:B------:R-:W-:Y:S02]  /*6890*/  IABS R60, R60 ;  /* 0x0000003c003c7213 */ /* 0x000fe40000000000 */
[----:B------:R-:W-:Y:S01]  /*68a0*/  IABS R49, R49 ;  /* 0x0000003100317213 */ /* 0x000fe20000000000 */
[----:B------:R-:W-:Y:S01]  /*68b0*/  IMAD.MOV.U32 R51, RZ, RZ, R52 ;  /* 0x000000ffff337224 */ /* 0x000fe200078e0034 */
[----:B------:R-:W-:-:S02]  /*68c0*/  IADD3 R45, R101, 0x71, RZ ;  /* 0x00000071652d7810 */ /* 0x000fc40007ffe0ff */
[----:B------:R-:W2:Y:S01]  /*68d0*/  I2F R60, R60 ;  /* 0x0000003c003c7306 */ /* 0x000ea20000201400 */
[----:B------:R-:W-:Y:S01]  /*68e0*/  IMAD.MOV.U32 R48, RZ, RZ, R49 ;  /* 0x000000ffff307224 */ /* 0x000fe200078e0031 */
[----:B------:R-:W-:Y:S01]  /*68f0*/  FSEL R130, R39, -INF , !P2 ;  /* 0xff80000027827808 */ /* 0x000fe20005000000 */
[--C-:B------:R-:W-:Y:S01]  /*6900*/  IMAD.IADD R49, R226, 0x1, -R46.reuse ;  /* 0x00000001e2317824 */ /* 0x100fe200078e0a2e */
[----:B------:R-:W-:Y:S01]  /*6910*/  IADD3 R36, R101, 0x78, RZ ;  /* 0x0000007865247810 */ /* 0x000fe20007ffe0ff */
[----:B-1----:R-:W-:Y:S01]  /*6920*/  FFMA.FTZ R29, R29, -UR17, R37 ;  /* 0x800000111d1d7c23 */ /* 0x002fe20008010025 */
[----:B------:R-:W-:Y:S01]  /*6930*/  IADD3 R101, R101, 0x79, RZ ;  /* 0x0000007965657810 */ /* 0x000fe20007ffe0ff */
[----:B------:R-:W-:Y:S01]  /*6940*/  IMAD.IADD R37, R229, 0x1, -R46 ;  /* 0x00000001e5257824 */ /* 0x000fe200078e0a2e */
[----:B------:R-:W1:Y:S01]  /*6950*/  I2F R48, R48 ;  /* 0x0000003000307306 */ /* 0x000e620000201400 */
[----:B------:R-:W-:Y:S01]  /*6960*/  IABS R49, R49 ;  /* 0x0000003100317213 */ /* 0x000fe20000000000 */
[----:B------:R-:W-:Y:S01]  /*6970*/  IMAD.IADD R39, R223, 0x1, -R45 ;  /* 0x00000001df277824 */ /* 0x000fe200078e0a2d */
[----:B------:R-:W-:Y:S01]  /*6980*/  FSEL R180, R61, -INF , !P3 ;  /* 0xff8000003db47808 */ /* 0x000fe20005800000 */
[--C-:B------:R-:W-:Y:S01]  /*6990*/  IMAD.IADD R34, R232, 0x1, -R36.reuse ;  /* 0x00000001e8227824 */ /* 0x100fe200078e0a24 */
[----:B------:R-:W-:Y:S01]  /*69a0*/  IABS R37, R37 ;  /* 0x0000002500257213 */ /* 0x000fe20000000000 */
[----:B------:R-:W-:Y:S01]  /*69b0*/  IMAD.IADD R24, R229, 0x1, -R36 ;  /* 0x00000001e5187824 */ /* 0x000fe200078e0a24 */
[----:B------:R-:W-:Y:S01]  /*69c0*/  IABS R39, R39 ;  /* 0x0000002700277213 */ /* 0x000fe20000000000 */
[----:B------:R-:W3:Y:S01]  /*69d0*/  I2F R51, R51 ;  /* 0x0000003300337306 */ /* 0x000ee20000201400 */
[----:B--2---:R-:W-:Y:S01]  /*69e0*/  FFMA.FTZ R32, R60, -UR17, R32 ;  /* 0x800000113c207c23 */ /* 0x004fe20008010020 */
[----:B------:R-:W-:Y:S01]  /*69f0*/  IABS R34, R34 ;  /* 0x0000002200227213 */ /* 0x000fe20000000000 */
[----:B------:R-:W-:Y:S01]  /*6a00*/  IMAD.IADD R12, R226, 0x1, -R101 ;  /* 0x00000001e20c7824 */ /* 0x000fe200078e0a65 */
[----:B------:R-:W-:Y:S01]  /*6a10*/  FSEL R166, R62, -INF , !P0 ;  /* 0xff8000003ea67808 */ /* 0x000fe20004000000 */
[----:B------:R-:W-:Y:S01]  /*6a20*/  IMAD.MOV.U32 R26, RZ, RZ, R39 ;  /* 0x000000ffff1a7224 */ /* 0x000fe200078e0027 */
[----:B------:R-:W-:Y:S01]  /*6a30*/  FSEL R175, R32, -INF , !P1 ;  /* 0xff80000020af7808 */ /* 0x000fe20004800000 */
[----:B------:R-:W-:Y:S01]  /*6a40*/  IMAD.IADD R38, R232, 0x1, -R45 ;  /* 0x00000001e8267824 */ /* 0x000fe200078e0a2d */
[----:B------:R2:W4:Y:S01]  /*6a50*/  I2F R47, R49 ;  /* 0x00000031002f7306 */ /* 0x0005220000201400 */
[----:B-1----:R-:W-:Y:S01]  /*6a60*/  FFMA.FTZ R35, R48, -UR17, R35 ;  /* 0x8000001130237c23 */ /* 0x002fe20008010023 */
[----:B------:R-:W-:Y:S01]  /*6a70*/  FSEL R29, R29, -INF , !P4 ;  /* 0xff8000001d1d7808 */ /* 0x000fe20006000000 */
[----:B------:R-:W-:Y:S01]  /*6a80*/  IMAD.IADD R48, R226, 0x1, -R45 ;  /* 0x00000001e2307824 */ /* 0x000fe200078e0a2d */
[C---:B------:R-:W-:Y:S01]  /*6a90*/  ISETP.GE.AND P3, PT, R46.reuse, R230, PT ;  /* 0x000000e62e00720c */ /* 0x040fe20003f66270 */
[----:B------:R-:W-:Y:S01]  /*6aa0*/  IMAD.IADD R14, R223, 0x1, -R101 ;  /* 0x00000001df0e7824 */ /* 0x000fe200078e0a65 */
[----:B------:R-:W-:Y:S01]  /*6ab0*/  FSEL R164, R35, -INF , !P5 ;  /* 0xff80000023a47808 */ /* 0x000fe20006800000 */
[----:B------:R-:W-:Y:S01]  /*6ac0*/  IMAD.IADD R25, R223, 0x1, -R36 ;  /* 0x00000001df197824 */ /* 0x000fe200078e0a24 */
[----:B------:R-:W1:Y:S01]  /*6ad0*/  I2F R37, R37 ;  /* 0x0000002500257306 */ /* 0x000e620000201400 */
[----:B---3--:R-:W-:Y:S01]  /*6ae0*/  FFMA.FTZ R33, R51, -UR17, R33 ;  /* 0x8000001133217c23 */ /* 0x008fe20008010021 */
[----:B------:R-:W-:Y:S01]  /*6af0*/  IABS R48, R48 ;  /* 0x0000003000307213 */ /* 0x000fe20000000000 */
[--C-:B------:R-:W-:Y:S01]  /*6b00*/  IMAD.IADD R27, R229, 0x1, -R101.reuse ;  /* 0x00000001e51b7824 */ /* 0x100fe200078e0a65 */
[----:B------:R-:W-:Y:S01]  /*6b10*/  ISETP.GE.AND P1, PT, R46, R227, PT ;  /* 0x000000e32e00720c */ /* 0x000fe20003f26270 */
[----:B------:R-:W-:Y:S01]  /*6b20*/  IMAD.IADD R50, R232, 0x1, -R101 ;  /* 0x00000001e8327824 */ /* 0x000fe200078e0a65 */
[----:B------:R-:W-:Y:S01]  /*6b30*/  FSEL R173, R33, -INF , !P6 ;  /* 0xff80000021ad7808 */ /* 0x000fe20007000000 */
[----:B------:R-:W-:Y:S01]  /*6b40*/  IMAD.MOV.U32 R35, RZ, RZ, R48 ;  /* 0x000000ffff237224 */ /* 0x000fe200078e0030 */
[C---:B------:R-:W-:Y:S01]  /*6b50*/  ISETP.GE.AND P0, PT, R46.reuse, R224, PT ;  /* 0x000000e02e00720c */ /* 0x040fe20003f06270 */
[----:B--2---:R-:W-:Y:S01]  /*6b60*/  IMAD.IADD R49, R229, 0x1, -R45 ;  /* 0x00000001e5317824 */ /* 0x004fe200078e0a2d */
[C---:B------:R-:W-:Y:S01]  /*6b70*/  ISETP.GE.AND P4, PT, R46.reuse, R219, PT ;  /* 0x000000db2e00720c */ /* 0x040fe20003f86270 */
[----:B------:R-:W2:Y:S01]  /*6b80*/  I2F R34, R34 ;  /* 0x0000002200227306 */ /* 0x000ea20000201400 */
[----:B------:R-:W-:Y:S01]  /*6b90*/  ISETP.LT.OR P3, PT, R46, R231, P3 ;  /* 0x000000e72e00720c */ /* 0x000fe20001f61670 */
[----:B----4-:R-:W-:Y:S01]  /*6ba0*/  FFMA.FTZ R40, R47, -UR17, R40 ;  /* 0x800000112f287c23 */ /* 0x010fe20008010028 */
[----:B------:R-:W-:-:S02]  /*6bb0*/  IABS R49, R49 ;  /* 0x0000003100317213 */ /* 0x000fc40000000000 */
[C---:B------:R-:W-:Y:S01]  /*6bc0*/  ISETP.LT.OR P1, PT, R46.reuse, R228, P1 ;  /* 0x000000e42e00720c */ /* 0x040fe20000f21670 */
[----:B-1----:R-:W-:Y:S01]  /*6bd0*/  FFMA.FTZ R18, R37, -UR17, R18 ;  /* 0x8000001125127c23 */ /* 0x002fe20008010012 */
[C---:B------:R-:W-:Y:S01]  /*6be0*/  ISETP.LT.OR P0, PT, R46.reuse, R225, P0 ;  /* 0x000000e12e00720c */ /* 0x040fe20000701670 */
[----:B------:R-:W-:Y:S01]  /*6bf0*/  IMAD.MOV.U32 R33, RZ, RZ, R49 ;  /* 0x000000ffff217224 */ /* 0x000fe200078e0031 */
[----:B------:R-:W-:Y:S01]  /*6c00*/  ISETP.LT.OR P4, PT, R46, R222, P4 ;  /* 0x000000de2e00720c */ /* 0x000fe20002781670 */
[----:B------:R-:W1:Y:S01]  /*6c10*/  I2F R35, R35 ;  /* 0x0000002300237306 */ /* 0x000e620000201400 */
[----:B------:R-:W-:Y:S01]  /*6c20*/  IABS R24, R24 ;  /* 0x0000001800187213 */ /* 0x000fe20000000000 */
[----:B------:R-:W-:Y:S01]  /*6c30*/  IMAD.IADD R46, R223, 0x1, -R46 ;  /* 0x00000001df2e7824 */ /* 0x000fe200078e0a2e */
[----:B------:R-:W-:Y:S02]  /*6c40*/  IABS R12, R12 ;  /* 0x0000000c000c7213 */ /* 0x000fe40000000000 */
[----:B------:R-:W-:Y:S01]  /*6c50*/  IABS R38, R38 ;  /* 0x0000002600267213 */ /* 0x000fe20000000000 */
[----:B--2---:R-:W-:Y:S01]  /*6c60*/  FFMA.FTZ R20, R34, -UR17, R20 ;  /* 0x8000001122147c23 */ /* 0x004fe20008010014 */
[----:B------:R-:W-:Y:S01]  /*6c70*/  IABS R46, R46 ;  /* 0x0000002e002e7213 */ /* 0x000fe20000000000 */
[----:B------:R-:W2:Y:S01]  /*6c80*/  I2F R33, R33 ;  /* 0x0000002100217306 */ /* 0x000ea20000201400 */
[----:B------:R-:W-:Y:S01]  /*6c90*/  FSEL R111, R18, -INF , !P1 ;  /* 0xff800000126f7808 */ /* 0x000fe20004800000 */
[----:B------:R-:W-:Y:S01]  /*6ca0*/  IMAD.IADD R18, R226, 0x1, -R36 ;  /* 0x00000001e2127824 */ /* 0x000fe200078e0a24 */
[----:B------:R-:W-:Y:S01]  /*6cb0*/  FSEL R16, R16, -INF , !P3 ;  /* 0xff80000010107808 */ /* 0x000fe20005800000 */
[----:B------:R-:W-:Y:S01]  /*6cc0*/  IMAD.MOV.U32 R13, RZ, RZ, R12 ;  /* 0x000000ffff0d7224 */ /* 0x000fe200078e000c */
[----:B------:R-:W-:-:S02]  /*6cd0*/  IABS R12, R14 ;  /* 0x0000000e000c7213 */ /* 0x000fc40000000000 */
[C---:B------:R-:W-:Y:S01]  /*6ce0*/  ISETP.GE.AND P6, PT, R45.reuse, R227, PT ;  /* 0x000000e32d00720c */ /* 0x040fe20003fc6270 */
[----:B------:R-:W3:Y:S01]  /*6cf0*/  I2F R26, R26 ;  /* 0x0000001a001a7306 */ /* 0x000ee20000201400 */
[----:B------:R-:W-:Y:S01]  /*6d00*/  ISETP.GE.AND P5, PT, R45, R224, PT ;  /* 0x000000e02d00720c */ /* 0x000fe20003fa6270 */
[----:B-1----:R-:W-:Y:S01]  /*6d10*/  FFMA.FTZ R35, R35, -UR17, R41 ;  /* 0x8000001123237c23 */ /* 0x002fe20008010029 */
[----:B------:R-:W-:Y:S01]  /*6d20*/  ISETP.GE.AND P3, PT, R45, R219, PT ;  /* 0x000000db2d00720c */ /* 0x000fe20003f66270 */
[----:B------:R-:W-:Y:S01]  /*6d30*/  IMAD.MOV.U32 R14, RZ, RZ, R12 ;  /* 0x000000ffff0e7224 */ /* 0x000fe200078e000c */
[----:B------:R-:W-:Y:S02]  /*6d40*/  ISETP.GE.AND P1, PT, R36, R230, PT ;  /* 0x000000e62400720c */ /* 0x000fe40003f26270 */
[----:B------:R-:W-:Y:S01]  /*6d50*/  IABS R18, R18 ;  /* 0x0000001200127213 */ /* 0x000fe20000000000 */
[----:B------:R-:W1:Y:S01]  /*6d60*/  I2F R24, R24 ;  /* 0x0000001800187306 */ /* 0x000e620000201400 */
[----:B------:R-:W-:Y:S01]  /*6d70*/  IABS R25, R25 ;  /* 0x0000001900197213 */ /* 0x000fe20000000000 */
[----:B--2---:R-:W-:Y:S01]  /*6d80*/  FFMA.FTZ R19, R33, -UR17, R19 ;  /* 0x8000001121137c23 */ /* 0x004fe20008010013 */
[----:B------:R-:W-:-:S02]  /*6d90*/  IABS R27, R27 ;  /* 0x0000001b001b7213 */ /* 0x000fc40000000000 */
[C---:B------:R-:W-:Y:S02]  /*6da0*/  ISETP.LT.OR P6, PT, R45.reuse, R228, P6 ;  /* 0x000000e42d00720c */ /* 0x040fe400037c1670 */
[C---:B------:R-:W-:Y:S01]  /*6db0*/  ISETP.LT.OR P5, PT, R45.reuse, R225, P5 ;  /* 0x000000e12d00720c */ /* 0x040fe20002fa1670 */
[----:B------:R-:W2:Y:S01]  /*6dc0*/  I2F R46, R46 ;  /* 0x0000002e002e7306 */ /* 0x000ea20000201400 */
[----:B---3--:R-:W-:Y:S01]  /*6dd0*/  FFMA.FTZ R26, R26, -UR17, R43 ;  /* 0x800000111a1a7c23 */ /* 0x008fe2000801002b */
[----:B------:R-:W-:Y:S02]  /*6de0*/  ISETP.LT.OR P3, PT, R45, R222, P3 ;  /* 0x000000de2d00720c */ /* 0x000fe40001f61670 */
[----:B------:R-:W-:Y:S02]  /*6df0*/  ISETP.LT.OR P1, PT, R36, R231, P1 ;  /* 0x000000e72400720c */ /* 0x000fe40000f21670 */
[----:B------:R-:W-:Y:S02]  /*6e00*/  IABS R50, R50 ;  /* 0x0000003200327213 */ /* 0x000fe40000000000 */
[----:B------:R-:W3:Y:S01]  /*6e10*/  I2F R38, R38 ;  /* 0x0000002600267306 */ /* 0x000ee20000201400 */
[----:B------:R-:W-:Y:S01]  /*6e20*/  FSEL R129, R40, -INF , !P0 ;  /* 0xff80000028817808 */ /* 0x000fe20004000000 */
[----:B-1----:R-:W-:Y:S01]  /*6e30*/  FFMA.FTZ R22, R24, -UR17, R22 ;  /* 0x8000001118167c23 */ /* 0x002fe20008010016 */
[----:B------:R-:W-:-:S02]  /*6e40*/  ISETP.GE.AND P0, PT, R36, R227, PT ;  /* 0x000000e32400720c */ /* 0x000fc40003f06270 */
[----:B------:R-:W-:Y:S02]  /*6e50*/  FSEL R102, R19, -INF , !P6 ;  /* 0xff80000013667808 */ /* 0x000fe40007000000 */
[----:B------:R-:W-:Y:S01]  /*6e60*/  FSEL R126, R35, -INF , !P5 ;  /* 0xff800000237e7808 */ /* 0x000fe20006800000 */
[----:B------:R-:W1:Y:S01]  /*6e70*/  I2F R18, R18 ;  /* 0x0000001200127306 */ /* 0x000e620000201400 */
[----:B------:R-:W-:Y:S01]  /*6e80*/  FSEL R117, R26, -INF , !P3 ;  /* 0xff8000001a757808 */ /* 0x000fe20005800000 */
[----:B--2---:R-:W-:Y:S01]  /*6e90*/  FFMA.FTZ R42, R46, -UR17, R42 ;  /* 0x800000112e2a7c23 */ /* 0x004fe2000801002a */
[----:B------:R-:W-:Y:S02]  /*6ea0*/  FSEL R12, R20, -INF , !P1 ;  /* 0xff800000140c7808 */ /* 0x000fe40004800000 */
[C---:B------:R-:W-:Y:S02]  /*6eb0*/  ISETP.GE.AND P6, PT, R101.reuse, R230, PT ;  /* 0x000000e66500720c */ /* 0x040fe40003fc6270 */
[C---:B------:R-:W-:Y:S01]  /*6ec0*/  ISETP.GE.AND P5, PT, R101.reuse, R227, PT ;  /* 0x000000e36500720c */ /* 0x040fe20003fa6270 */
[----:B------:R-:W2:Y:S01]  /*6ed0*/  I2F R32, R50 ;  /* 0x0000003200207306 */ /* 0x000ea20000201400 */
[C---:B------:R-:W-:Y:S01]  /*6ee0*/  ISETP.GE.AND P3, PT, R101.reuse, R224, PT ;  /* 0x000000e06500720c */ /* 0x040fe20003f66270 */
[----:B---3--:R-:W-:Y:S01]  /*6ef0*/  FFMA.FTZ R17, R38, -UR17, R17 ;  /* 0x8000001126117c23 */ /* 0x008fe20008010011 */
[----:B------:R-:W-:-:S02]  /*6f00*/  ISETP.GE.AND P1, PT, R101, R219, PT ;  /* 0x000000db6500720c */ /* 0x000fc40003f26270 */
[----:B------:R-:W-:Y:S02]  /*6f10*/  ISETP.LT.OR P0, PT, R36, R228, P0 ;  /* 0x000000e42400720c */ /* 0x000fe40000701670 */
[----:B------:R-:W-:Y:S01]  /*6f20*/  ISETP.GE.AND P2, PT, R45, R230, PT ;  /* 0x000000e62d00720c */ /* 0x000fe20003f46270 */
[----:B------:R-:W3:Y:S01]  /*6f30*/  I2F R25, R25 ;  /* 0x0000001900197306 */ /* 0x000ee20000201400 */
[C---:B------:R-:W-:Y:S01]  /*6f40*/  ISETP.LT.OR P6, PT, R101.reuse, R231, P6 ;  /* 0x000000e76500720c */ /* 0x040fe200037c1670 */
[----:B-1----:R-:W-:Y:S01]  /*6f50*/  FFMA.FTZ R8, R18, -UR17, R8 ;  /* 0x8000001112087c23 */ /* 0x002fe20008010008 */
[C---:B------:R-:W-:Y:S02]  /*6f60*/  ISETP.LT.OR P5, PT, R101.reuse, R228, P5 ;  /* 0x000000e46500720c */ /* 0x040fe40002fa1670 */
[C---:B------:R-:W-:Y:S02]  /*6f70*/  ISETP.LT.OR P3, PT, R101.reuse, R225, P3 ;  /* 0x000000e16500720c */ /* 0x040fe40001f61670 */
[----:B------:R-:W-:Y:S01]  /*6f80*/  ISETP.LT.OR P1, PT, R101, R222, P1 ;  /* 0x000000de6500720c */ /* 0x000fe20000f21670 */
[----:B------:R-:W1:Y:S01]  /*6f90*/  I2F R27, R27 ;  /* 0x0000001b001b7306 */ /* 0x000e620000201400 */
[----:B------:R-:W-:Y:S01]  /*6fa0*/  FSEL R101, R22, -INF , !P0 ;  /* 0xff80000016657808 */ /* 0x000fe20004000000 */
[----:B--2---:R-:W-:Y:S01]  /*6fb0*/  FFMA.FTZ R21, R32, -UR17, R21 ;  /* 0x8000001120157c23 */ /* 0x004fe20008010015 */
[----:B------:R-:W-:-:S02]  /*6fc0*/  PLOP3.LUT P0, PT, PT, PT, UP0, 0x80, 0x0 ;  /* 0x000000000000781c */ /* 0x000fc40003f0f008 */
[----:B------:R-:W-:Y:S02]  /*6fd0*/  ISETP.LT.OR P2, PT, R45, R231, P2 ;  /* 0x000000e72d00720c */ /* 0x000fe40001741670 */
[----:B------:R-:W-:Y:S01]  /*6fe0*/  FSEL R120, R42, -INF , !P4 ;  /* 0xff8000002a787808 */ /* 0x000fe20006000000 */
[----:B------:R-:W2:Y:S01]  /*6ff0*/  I2F R13, R13 ;  /* 0x0000000d000d7306 */ /* 0x000ea20000201400 */
[C---:B------:R-:W-:Y:S01]  /*7000*/  ISETP.GE.AND P4, PT, R36.reuse, R224, PT ;  /* 0x000000e02400720c */ /* 0x040fe20003f86270 */
[----:B---3--:R-:W-:Y:S01]  /*7010*/  FFMA.FTZ R10, R25, -UR17, R10 ;  /* 0x80000011190a7c23 */ /* 0x008fe2000801000a */
[----:B------:R-:W-:Y:S02]  /*7020*/  FSEL R17, R17, -INF , !P2 ;  /* 0xff80000011117808 */ /* 0x000fe40005000000 */
[C---:B------:R-:W-:Y:S02]  /*7030*/  ISETP.GE.AND P2, PT, R36.reuse, R219, PT ;  /* 0x000000db2400720c */ /* 0x040fe40003f46270 */
[C---:B------:R-:W-:Y:S01]  /*7040*/  ISETP.LT.OR P4, PT, R36.reuse, R225, P4 ;  /* 0x000000e12400720c */ /* 0x040fe20002781670 */
[----:B------:R-:W3:Y:S01]  /*7050*/  I2F R14, R14 ;  /* 0x0000000e000e7306 */ /* 0x000ee20000201400 */
[----:B-1----:R-:W-:Y:S01]  /*7060*/  FFMA.FTZ R23, R27, -UR17, R23 ;  /* 0x800000111b177c23 */ /* 0x002fe20008010017 */
[----:B------:R-:W-:-:S02]  /*7070*/  ISETP.LT.OR P2, PT, R36, R222, P2 ;  /* 0x000000de2400720c */ /* 0x000fc40001741670 */
[----:B------:R-:W-:Y:S02]  /*7080*/  FSEL R125, R8, -INF , !P4 ;  /* 0xff800000087d7808 */ /* 0x000fe40006000000 */
[----:B------:R-:W-:Y:S01]  /*7090*/  IADD3 R210, R213, 0x400, RZ ;  /* 0x00000400d5d27810 */ /* 0x000fe20007ffe0ff */
[----:B--2---:R-:W-:Y:S01]  /*70a0*/  FFMA.FTZ R9, R13, -UR17, R9 ;  /* 0x800000110d097c23 */ /* 0x004fe20008010009 */
[C---:B------:R-:W-:Y:S02]  /*70b0*/  IADD3 R209, R213.reuse, 0x800, RZ ;  /* 0x00000800d5d17810 */ /* 0x040fe40007ffe0ff */
[C---:B------:R-:W-:Y:S02]  /*70c0*/  IADD3 R208, R213.reuse, 0xc00, RZ ;  /* 0x00000c00d5d07810 */ /* 0x040fe40007ffe0ff */
[C---:B------:R-:W-:Y:S02]  /*70d0*/  IADD3 R207, R213.reuse, 0x1000, RZ ;  /* 0x00001000d5cf7810 */ /* 0x040fe40007ffe0ff */
[C---:B------:R-:W-:Y:S01]  /*70e0*/  IADD3 R206, R213.reuse, 0x1400, RZ ;  /* 0x00001400d5ce7810 */ /* 0x040fe20007ffe0ff */
[----:B---3--:R-:W-:Y:S01]  /*70f0*/  FFMA.FTZ R11, R14, -UR17, R11 ;  /* 0x800000110e0b7c23 */ /* 0x008fe2000801000b */
[----:B------:R-:W-:-:S02]  /*7100*/  IADD3 R205, R213, 0x1800, RZ ;  /* 0x00001800d5cd7810 */ /* 0x000fc40007ffe0ff */
[----:B------:R-:W-:Y:S02]  /*7110*/  IADD3 R204, R213, 0x1c00, RZ ;  /* 0x00001c00d5cc7810 */ /* 0x000fe40007ffe0ff */
[----:B------:R-:W-:Y:S02]  /*7120*/  FSEL R114, R10, -INF , !P2 ;  /* 0xff8000000a727808 */ /* 0x000fe40005000000 */
[----:B------:R-:W-:Y:S02]  /*7130*/  FSEL R8, R21, -INF , !P6 ;  /* 0xff80000015087808 */ /* 0x000fe40007000000 */
[----:B------:R-:W-:Y:S02]  /*7140*/  FSEL R100, R23, -INF , !P5 ;  /* 0xff80000017647808 */ /* 0x000fe40006800000 */
[----:B------:R-:W-:Y:S02]  /*7150*/  FSEL R122, R9, -INF , !P3 ;  /* 0xff800000097a7808 */ /* 0x000fe40005800000 */
[----:B------:R-:W-:Y:S01]  /*7160*/  FSEL R113, R11, -INF , !P1 ;  /* 0xff8000000b717808 */ /* 0x000fe20004800000 */
[----:B------:R-:W-:Y:S06]  /*7170*/  BAR.SYNC.DEFER_BLOCKING 0x0 ;  /* 0x0000000000007b1d */ /* 0x000fec0000010000 */
[----:B------:R-:W-:Y:S05]  /*7180*/  @!P0 BRA `(.L_x_264) ;  /* 0x0000037000008947 */ /* 0x000fea0003800000 */
[----:B------:R-:W-:Y:S01]  /*7190*/  UIADD3 UR15, UR8, -0x2, URZ ;  /* 0xfffffffe080f7890 */ /* 0x000fe2000fffe03f */
[----:B------:R-:W-:Y:S01]  /*71a0*/  ISETP.GE.AND P1, PT, R236, c[0x0][0x220], PT ;  /* 0x00008800ec007a0c */ /* 0x000fe20003f26270 */
[----:B------:R-:W-:Y:S01]  /*71b0*/  IMAD.U32 R13, RZ, RZ, UR6 ;  /* 0x00000006ff0d7e24 */ /* 0x000fe2000f8e00ff */
[----:B------:R-:W-:Y:S01]  /*71c0*/  BSSY B0, `(.L_x_265) ;  /* 0x0000032000007945 */ /* 0x000fe20003800000 */
[----:B------:R-:W-:Y:S01]  /*71d0*/  USHF.R.S32.HI UR14, URZ, 0x1f, UR15 ;  /* 0x0000001f3f0e7899 */ /* 0x000fe2000801140f */
[----:B------:R-:W-:Y:S01]  /*71e0*/  IMAD.U32 R9, RZ, RZ, UR6 ;  /* 0x00000006ff097e24 */ /* 0x000fe2000f8e00ff */
[----:B------:R-:W-:Y:S01]  /*71f0*/  UIMAD UR7, UR7, UR15, URZ ;  /* 0x0000000f070772a4 */ /* 0x000fe2000f8e023f */
[----:B------:R-:W-:-:S03]  /*7200*/  IMAD.U32 R14, RZ, RZ, UR15 ;  /* 0x0000000fff0e7e24 */ /* 0x000fc6000f8e00ff */
[----:B------:R-:W-:Y:S01]  /*7210*/  UIMAD UR7, UR14, UR23, UR7 ;  /* 0x000000170e0772a4 */ /* 0x000fe2000f8e0207 */
[----:B------:R-:W-:-:S03]  /*7220*/  IMAD.WIDE.U32 R14, R14, UR23, R234 ;  /* 0x000000170e0e7c25 */ /* 0x000fc6000f8e00ea */
[----:B------:R1:W-:Y:S01]  /*7230*/  @P1 STS [R218+0x2000], RZ ;  /* 0x002000ffda001388 */ /* 0x0003e20000000800 */
[----:B------:R-:W-:Y:S01]  /*7240*/  @!P1 IMAD.MOV.U32 R10, RZ, RZ, c[0x0][0x19c] ;  /* 0x00006700ff0a9624 */ /* 0x000fe200078e00ff */
[----:B------:R-:W-:Y:S02]  /*7250*/  @!P1 LEA R13, P2, R13, R14, 0x6 ;  /* 0x0000000e0d0d9211 */ /* 0x000fe400078430ff */
[----:B------:R-:W-:Y:S01]  /*7260*/  IADD3 R19, R15, UR7, RZ ;  /* 0x000000070f137c10 */ /* 0x000fe2000fffe0ff */
[----:B------:R1:W-:Y:S01]  /*7270*/  @P1 STS [R218+0x2004], RZ ;  /* 0x002004ffda001388 */ /* 0x0003e20000000800 */
[C---:B------:R-:W-:Y:S02]  /*7280*/  @!P1 IADD3 R11, P3, R14.reuse, UR28, RZ ;  /* 0x0000001c0e0b9c10 */ /* 0x040fe4000ff7e0ff */
[----:B------:R-:W-:Y:S01]  /*7290*/  @!P1 LEA.HI.X R10, R9, R19, R10, 0x6, P2 ;  /* 0x00000013090a9211 */ /* 0x000fe200010f340a */
[----:B------:R1:W-:Y:S01]  /*72a0*/  @P1 STS.64 [R218+0x2008], RZ ;  /* 0x002008ffda001388 */ /* 0x0003e20000000a00 */
[----:B------:R-:W-:-:S02]  /*72b0*/  @!P1 LEA R24, P4, R14, c[0x0][0x168], 0x1 ;  /* 0x00005a000e189a11 */ /* 0x000fc400078808ff */
[----:B------:R-:W-:Y:S02]  /*72c0*/  @!P1 IADD3.X R9, R19, UR27, RZ, P3, !PT ;  /* 0x0000001b13099c10 */ /* 0x000fe40009ffe4ff */
        /* <DEDUP_REMOVED lines=33> */
.L_x_266:
[----:B------:R-:W-:Y:S05]  /*74e0*/  BSYNC B0 ;  /* 0x0000000000007941 */ /* 0x000fea0003800000 */
.L_x_265:
[----:B------:R-:W0:Y:S02]  /*74f0*/  LDGDEPBAR ;  /* 0x00000000000079af */ /* 0x000e240000000000 */
.L_x_264:
[----:B--2---:R-:W-:Y:S01]  /*7500*/  FMNMX.FTZ R10, R106, R92, !PT ;  /* 0x0000005c6a0a7209 */ /* 0x004fe20007810000 */
[----:B------:R-:W-:Y:S01]  /*7510*/  UMOV UR7, UR25 ;  /* 0x0000001900077c82 */ /* 0x000fe20008000000 */
        /* <DEDUP_REMOVED lines=23> */
[----:B-1----:R-:W-:Y:S01]  /*7690*/  LDSM.16.MT88.4 R20, [R212+0x4800] ;  /* 0x00480000d414783b */ /* 0x002fe20000004200 */
        /* <DEDUP_REMOVED lines=28> */
[--C-:B------:R-:W-:Y:S02]  /*7860*/  FFMA.FTZ R91, R79, c[0x0][0x23c], -R9.reuse ;  /* 0x00008f004f5b7a23 */ /* 0x100fe40000010809 */
[--C-:B------:R-:W-:Y:S01]  /*7870*/  FFMA.FTZ R79, R78, c[0x0][0x23c], -R9.reuse ;  /* 0x00008f004e4f7a23 */ /* 0x100fe20000010809 */
        /* <DEDUP_REMOVED lines=57> */
[----:B------:R-:W-:Y:S01]  /*7c10*/  LDSM.16.MT88.4 R148, [R212+0x4000] ;  /* 0x00400000d494783b */ /* 0x000fe20000004200 */
        /* <DEDUP_REMOVED lines=37> */
[----:B------:R-:W-:Y:S03]  /*7e70*/  MUFU.EX2 R67, R67 ;  /* 0x0000004300437308 */ /* 0x000fe60000000800 */
[----:B------:R-:W-:-:S04]  /*7e80*/  FMNMX.FTZ R3, R101, R3, !PT ;  /* 0x0000000365037209 */ /* 0x000fc80007810000 */
[----:B------:R-:W-:Y:S01]  /*7e90*/  FMNMX.FTZ R3, R100, R3, !PT ;  /* 0x0000000364037209 */ /* 0x000fe20007810000 */
[----:B------:R-:W-:Y:S04]  /*7ea0*/  MUFU.EX2 R64, R64 ;  /* 0x0000004000407308 */ /* 0x000fe80000000800 */
[----:B------:R-:W1:Y:S04]  /*7eb0*/  SHFL.BFLY PT, R10, R3, 0x2, 0x1f ;  /* 0x0c401f00030a7f89 */ /* 0x000e6800000e0000 */
        /* <DEDUP_REMOVED lines=14> */
[----:B------:R-:W-:Y:S01]  /*7fa0*/  LDSM.16.MT88.4 R12, [R212+0x4400] ;  /* 0x00440000d40c783b */ /* 0x000fe20000004200 */
[----:B------:R-:W-:Y:S02]  /*7fb0*/  MUFU.EX2 R52, R52 ;  /* 0x0000003400347308 */ /* 0x000fe40000000800 */
[----:B------:R-:W-:Y:S02]  /*7fc0*/  FMNMX.FTZ R10, R94, R10, !PT ;  /* 0x0000000a5e0a7209 */ /* 0x000fe40007810000 */
[----:B------:R-:W-:-:S02]  /*7fd0*/  FSEL R108, R108, RZ, P1 ;  /* 0x000000ff6c6c7208 */ /* 0x000fc40000800000 */
[----:B------:R-:W-:Y:S02]  /*7fe0*/  FMNMX.FTZ R9, R97, R10, !PT ;  /* 0x0000000a61097209 */ /* 0x000fe40007810000 */
        /* <DEDUP_REMOVED lines=35> */
[----:B------:R-:W1:Y:S01]  /*8220*/  MUFU.EX2 R89, R89 ;  /* 0x0000005900597308 */ /* 0x000e620000000800 */
        /* <DEDUP_REMOVED lines=9> */
[--C-:B------:R-:W-:Y:S01]  /*82c0*/  FFMA.FTZ R180, R180, c[0x0][0x23c], -R108.reuse ;  /* 0x00008f00b4b47a23 */ /* 0x100fe2000001086c */
[----:B------:R-:W2:Y:S01]  /*82d0*/  SHFL.BFLY PT, R9, R8, 0x2, 0x1f ;  /* 0x0c401f0008097f89 */ /* 0x000ea200000e0000 */
[--C-:B------:R-:W-:Y:S01]  /*82e0*/  FFMA.FTZ R130, R130, c[0x0][0x23c], -R108.reuse ;  /* 0x00008f0082827a23 */ /* 0x100fe2000001086c */
[----:B------:R-:W-:Y:S01]  /*82f0*/  FMNMX.FTZ R2, R176, R2, !PT ;  /* 0x00000002b0027209 */ /* 0x000fe20007810000 */
[--C-:B------:R-:W-:Y:S01]  /*8300*/  FFMA.FTZ R111, R111, c[0x0][0x23c], -R108.reuse ;  /* 0x00008f006f6f7a23 */ /* 0x100fe2000001086c */
[----:B-1----:R-:W-:Y:S01]  /*8310*/  F2FP.PACK_AB R135, R89, R90 ;  /* 0x0000005a5987723e */ /* 0x002fe200000000ff */
[----:B------:R-:W-:Y:S01]  /*8320*/  MUFU.EX2 R76, R76 ;  /* 0x0000004c004c7308 */ /* 0x000fe20000000800 */
[----:B------:R-:W-:Y:S01]  /*8330*/  FMNMX.FTZ R2, R175, R2, !PT ;  /* 0x00000002af027209 */ /* 0x000fe20007810000 */
[----:B------:R-:W-:-:S02]  /*8340*/  FFMA.FTZ R241, R100, c[0x0][0x23c], -R108 ;  /* 0x00008f0064f17a23 */ /* 0x000fc4000001086c */
[----:B------:R-:W-:Y:S01]  /*8350*/  FFMA.FTZ R101, R101, c[0x0][0x23c], -R108 ;  /* 0x00008f0065657a23 */ /* 0x000fe2000001086c */
[----:B------:R-:W-:-:S03]  /*8360*/  FMNMX.FTZ R2, R173, R2, !PT ;  /* 0x00000002ad027209 */ /* 0x000fc60007810000 */
[----:B------:R-:W-:Y:S01]  /*8370*/  MUFU.EX2 R66, R66 ;  /* 0x0000004200427308 */ /* 0x000fe20000000800 */
[----:B------:R-:W-:-:S04]  /*8380*/  FMNMX.FTZ R2, R129, R2, !PT ;  /* 0x0000000281027209 */ /* 0x000fc80007810000 */
[----:B------:R-:W-:-:S03]  /*8390*/  FMNMX.FTZ R2, R126, R2, !PT ;  /* 0x000000027e027209 */ /* 0x000fc60007810000 */
[----:B------:R-:W-:Y:S01]  /*83a0*/  MUFU.EX2 R65, R65 ;  /* 0x0000004100417308 */ /* 0x000fe20000000800 */
[----:B------:R-:W-:Y:S02]  /*83b0*/  FMNMX.FTZ R2, R125, R2, !PT ;  /* 0x000000027d027209 */ /* 0x000fe40007810000 */
[----:B--2---:R-:W-:Y:S02]  /*83c0*/  FMNMX.FTZ R8, R8, R9, !PT ;  /* 0x0000000908087209 */ /* 0x004fe40007810000 */
[----:B------:R-:W-:-:S03]  /*83d0*/  FMNMX.FTZ R2, R122, R2, !PT ;  /* 0x000000027a027209 */ /* 0x000fc60007810000 */
[----:B------:R-:W-:Y:S01]  /*83e0*/  SHFL.BFLY PT, R9, R8, 0x1, 0x1f ;  /* 0x0c201f0008097f89 */ /* 0x000fe200000e0000 */
        /* <DEDUP_REMOVED lines=27> */
[--C-:B------:R-:W-:Y:S01]  /*85a0*/  FFMA.FTZ R74, R134, c[0x0][0x23c], -R123.reuse ;  /* 0x00008f00864a7a23 */ /* 0x100fe2000001087b */
[----:B------:R-:W-:Y:S01]  /*85b0*/  F2FP.PACK_AB R134, R91, R92 ;  /* 0x0000005c5b86723e */ /* 0x000fe200000000ff */
[----:B------:R-:W-:Y:S01]  /*85c0*/  FFMA.FTZ R73, R133, c[0x0][0x23c], -R123 ;  /* 0x00008f0085497a23 */ /* 0x000fe2000001087b */
[----:B------:R-:W1:Y:S01]  /*85d0*/  MUFU.EX2 R104, R104 ;  /* 0x0000006800687308 */ /* 0x000e620000000800 */
[--C-:B------:R-:W-:Y:S01]  /*85e0*/  FFMA.FTZ R95, R7, c[0x0][0x23c], -R115.reuse ;  /* 0x00008f00075f7a23 */ /* 0x100fe20000010873 */
[----:B------:R-:W-:Y:S01]  /*85f0*/  F2FP.PACK_AB R133, R106, R107 ;  /* 0x0000006b6a85723e */ /* 0x000fe200000000ff */
[----:B------:R-:W-:-:S02]  /*8600*/  FFMA.FTZ R96, R6, c[0x0][0x23c], -R115 ;  /* 0x00008f0006607a23 */ /* 0x000fc40000010873 */
[----:B------:R-:W2:Y:S01]  /*8610*/  LDSM.16.MT88.4 R4, [R211+0x4000] ;  /* 0x00400000d304783b */ /* 0x000ea20000004200 */
[--C-:B------:R-:W-:Y:S02]  /*8620*/  FFMA.FTZ R93, R93, c[0x0][0x23c], -R115.reuse ;  /* 0x00008f005d5d7a23 */ /* 0x100fe40000010873 */
[----:B------:R-:W-:Y:S01]  /*8630*/  FFMA.FTZ R82, R82, c[0x0][0x23c], -R115 ;  /* 0x00008f0052527a23 */ /* 0x000fe20000010873 */
[----:B------:R-:W-:Y:S01]  /*8640*/  MUFU.EX2 R88, R88 ;  /* 0x0000005800587308 */ /* 0x000fe20000000800 */
[----:B------:R-:W-:Y:S01]  /*8650*/  FFMA.FTZ R68, R132, c[0x0][0x23c], -R123 ;  /* 0x00008f0084447a23 */ /* 0x000fe2000001087b */
[----:B------:R-:W-:Y:S01]  /*8660*/  F2FP.PACK_AB R132, R109, R110 ;  /* 0x0000006e6d84723e */ /* 0x000fe200000000ff */
[--C-:B------:R-:W-:Y:S02]  /*8670*/  FFMA.FTZ R81, R81, c[0x0][0x23c], -R115.reuse ;  /* 0x00008f0051517a23 */ /* 0x100fe40000010873 */
[----:B------:R-:W-:Y:S01]  /*8680*/  FFMA.FTZ R72, R116, c[0x0][0x23c], -R115 ;  /* 0x00008f0074487a23 */ /* 0x000fe20000010873 */
[----:B-1----:R-:W-:-:S02]  /*8690*/  F2FP.PACK_AB R136, R104, R105 ;  /* 0x000000696888723e */ /* 0x002fc400000000ff */
[----:B------:R-:W1:Y:S01]  /*86a0*/  MUFU.EX2 R87, R87 ;  /* 0x0000005700577308 */ /* 0x000e620000000800 */
[--C-:B------:R-:W-:Y:S01]  /*86b0*/  FFMA.FTZ R84, R84, c[0x0][0x23c], -R115.reuse ;  /* 0x00008f0054547a23 */ /* 0x100fe20000010873 */
[----:B------:R-:W-:Y:S01]  /*86c0*/  HMMA.16816.F32 R160, R132, R148, RZ ;  /* 0x0000009484a0723c */ /* 0x000fe200000018ff */
[----:B------:R-:W-:Y:S02]  /*86d0*/  FFMA.FTZ R80, R80, c[0x0][0x23c], -R115 ;  /* 0x00008f0050507a23 */ /* 0x000fe40000010873 */
[--C-:B------:R-:W-:Y:S02]  /*86e0*/  FFMA.FTZ R86, R86, c[0x0][0x23c], -R123.reuse ;  /* 0x00008f0056567a23 */ /* 0x100fe4000001087b */
[--C-:B------:R-:W-:Y:S01]  /*86f0*/  FFMA.FTZ R85, R85, c[0x0][0x23c], -R123.reuse ;  /* 0x00008f0055557a23 */ /* 0x100fe2000001087b */
[----:B------:R-:W-:Y:S01]  /*8700*/  MUFU.EX2 R95, R95 ;  /* 0x0000005f005f7308 */ /* 0x000fe20000000800 */
[--C-:B------:R-:W-:Y:S02]  /*8710*/  FFMA.FTZ R94, R94, c[0x0][0x23c], -R123.reuse ;  /* 0x00008f005e5e7a23 */ /* 0x100fe4000001087b */
[----:B------:R-:W-:-:S02]  /*8720*/  FFMA.FTZ R97, R97, c[0x0][0x23c], -R123 ;  /* 0x00008f0061617a23 */ /* 0x000fc4000001087b */
[--C-:B------:R-:W-:Y:S02]  /*8730*/  FFMA.FTZ R99, R99, c[0x0][0x23c], -R115.reuse ;  /* 0x00008f0063637a23 */ /* 0x100fe40000010873 */
[--C-:B------:R-:W-:Y:S01]  /*8740*/  FFMA.FTZ R98, R98, c[0x0][0x23c], -R115.reuse ;  /* 0x00008f0062627a23 */ /* 0x100fe20000010873 */
[----:B------:R-:W3:Y:S01]  /*8750*/  MUFU.EX2 R96, R96 ;  /* 0x0000006000607308 */ /* 0x000ee20000000800 */
[----:B-1----:R-:W-:Y:S01]  /*8760*/  F2FP.PACK_AB R138, R87, R88 ;  /* 0x00000058578a723e */ /* 0x002fe200000000ff */
[--C-:B------:R-:W-:Y:S02]  /*8770*/  FFMA.FTZ R103, R103, c[0x0][0x23c], -R115.reuse ;  /* 0x00008f0067677a23 */ /* 0x100fe40000010873 */
[----:B------:R-:W-:Y:S02]  /*8780*/  FFMA.FTZ R112, R112, c[0x0][0x23c], -R115 ;  /* 0x00008f0070707a23 */ /* 0x000fe40000010873 */
[--C-:B------:R-:W-:Y:S02]  /*8790*/  FFMA.FTZ R118, R118, c[0x0][0x23c], -R123.reuse ;  /* 0x00008f0076767a23 */ /* 0x100fe4000001087b */
[----:B------:R-:W-:Y:S01]  /*87a0*/  MUFU.EX2 R93, R93 ;  /* 0x0000005d005d7308 */ /* 0x000fe20000000800 */
[----:B------:R-:W-:-:S02]  /*87b0*/  FFMA.FTZ R119, R119, c[0x0][0x23c], -R123 ;  /* 0x00008f0077777a23 */ /* 0x000fc4000001087b */
[--C-:B------:R-:W-:Y:S01]  /*87c0*/  FFMA.FTZ R121, R121, c[0x0][0x23c], -R123.reuse ;  /* 0x00008f0079797a23 */ /* 0x100fe2000001087b */
[----:B--2---:R-:W-:Y:S01]  /*87d0*/  HMMA.16816.F32 R144, R132, R4, RZ ;  /* 0x000000048490723c */ /* 0x004fe200000018ff */
[----:B------:R-:W-:Y:S02]  /*87e0*/  FFMA.FTZ R124, R124, c[0x0][0x23c], -R123 ;  /* 0x00008f007c7c7a23 */ /* 0x000fe4000001087b */
[--C-:B------:R-:W-:Y:S01]  /*87f0*/  FFMA.FTZ R128, R128, c[0x0][0x23c], -R115.reuse ;  /* 0x00008f0080807a23 */ /* 0x100fe20000010873 */
[----:B------:R-:W1:Y:S01]  /*8800*/  MUFU.EX2 R82, R82 ;  /* 0x0000005200527308 */ /* 0x000e620000000800 */
[----:B---3--:R-:W-:Y:S01]  /*8810*/  F2FP.PACK_AB R137, R96, R95 ;  /* 0x0000005f6089723e */ /* 0x008fe200000000ff */
[--C-:B------:R-:W-:Y:S02]  /*8820*/  FFMA.FTZ R127, R127, c[0x0][0x23c], -R115.reuse ;  /* 0x00008f007f7f7a23 */ /* 0x100fe40000010873 */
[--C-:B------:R-:W-:Y:S02]  /*8830*/  FFMA.FTZ R131, R131, c[0x0][0x23c], -R115.reuse ;  /* 0x00008f0083837a23 */ /* 0x100fe40000010873 */
[----:B------:R-:W-:-:S02]  /*8840*/  FFMA.FTZ R165, R165, c[0x0][0x23c], -R115 ;  /* 0x00008f00a5a57a23 */ /* 0x000fc40000010873 */
[----:B------:R-:W-:Y:S01]  /*8850*/  MUFU.EX2 R83, R83 ;  /* 0x0000005300537308 */ /* 0x000fe20000000800 */
[--C-:B------:R-:W-:Y:S02]  /*8860*/  FFMA.FTZ R169, R169, c[0x0][0x23c], -R123.reuse ;  /* 0x00008f00a9a97a23 */ /* 0x100fe4000001087b */
[--C-:B------:R-:W-:Y:S02]  /*8870*/  FFMA.FTZ R170, R170, c[0x0][0x23c], -R123.reuse ;  /* 0x00008f00aaaa7a23 */ /* 0x100fe4000001087b */
[--C-:B------:R-:W-:Y:S02]  /*8880*/  FFMA.FTZ R172, R172, c[0x0][0x23c], -R123.reuse ;  /* 0x00008f00acac7a23 */ /* 0x100fe4000001087b */
[----:B------:R-:W-:Y:S01]  /*8890*/  FFMA.FTZ R174, R174, c[0x0][0x23c], -R123 ;  /* 0x00008f00aeae7a23 */ /* 0x000fe2000001087b */
[----:B-1----:R-:W-:Y:S01]  /*88a0*/  F2FP.PACK_AB R139, R82, R93 ;  /* 0x0000005d528b723e */ /* 0x002fe200000000ff */
[----:B------:R-:W1:Y:S01]  /*88b0*/  MUFU.EX2 R74, R74 ;  /* 0x0000004a004a7308 */ /* 0x000e620000000800 */
[----:B------:R-:W-:-:S02]  /*88c0*/  FFMA.FTZ R178, R178, c[0x0][0x23c], -R115 ;  /* 0x00008f00b2b27a23 */ /* 0x000fc40000010873 */
[--C-:B------:R-:W-:Y:S02]  /*88d0*/  FFMA.FTZ R177, R177, c[0x0][0x23c], -R115.reuse ;  /* 0x00008f00b1b17a23 */ /* 0x100fe40000010873 */
[--C-:B------:R-:W-:Y:S01]  /*88e0*/  FFMA.FTZ R181, R181, c[0x0][0x23c], -R115.reuse ;  /* 0x00008f00b5b57a23 */ /* 0x100fe20000010873 */
[C---:B------:R-:W-:Y:S01]  /*88f0*/  HMMA.16816.F32 R156, R136.reuse, R148, RZ ;  /* 0x00000094889c723c */ /* 0x040fe200000018ff */
[----:B------:R-:W-:Y:S01]  /*8900*/  FFMA.FTZ R183, R183, c[0x0][0x23c], -R115 ;  /* 0x00008f00b7b77a23 */ /* 0x000fe20000010873 */
[----:B------:R-:W-:Y:S01]  /*8910*/  MUFU.EX2 R73, R73 ;  /* 0x0000004900497308 */ /* 0x000fe20000000800 */
[----:B------:R-:W-:Y:S02]  /*8920*/  FADD.FTZ R109, R110, R109 ;  /* 0x0000006d6e6d7221 */ /* 0x000fe40000010000 */
        /* <DEDUP_REMOVED lines=23> */
[----:B-1----:R-:W-:Y:S02]  /*8aa0*/  FADD.FTZ R93, R81, R93 ;  /* 0x0000005d515d7221 */ /* 0x002fe40000010000 */
[----:B------:R-:W-:Y:S02]  /*8ab0*/  FADD.FTZ R91, R78, R91 ;  /* 0x0000005b4e5b7221 */ /* 0x000fe40000010000 */
[----:B------:R-:W-:Y:S01]  /*8ac0*/  FADD.FTZ R89, R76, R89 ;  /* 0x000000594c597221 */ /* 0x000fe20000010000 */
[----:B------:R-:W-:Y:S01]  /*8ad0*/  HMMA.16816.F32 R132, R132, R6, RZ ;  /* 0x000000068484723c */ /* 0x000fe200000018ff */
[----:B------:R-:W-:Y:S01]  /*8ae0*/  FADD.FTZ R87, R74, R87 ;  /* 0x000000574a577221 */ /* 0x000fe20000010000 */
[----:B------:R-:W1:Y:S01]  /*8af0*/  MUFU.EX2 R80, R80 ;  /* 0x0000005000507308 */ /* 0x000e620000000800 */
[C---:B--2---:R-:W-:Y:S01]  /*8b00*/  F2FP.PACK_AB R5, R72.reuse, R81 ;  /* 0x000000514805723e */ /* 0x044fe200000000ff */
[----:B------:R-:W-:-:S02]  /*8b10*/  FADD.FTZ R93, R72, R93 ;  /* 0x0000005d485d7221 */ /* 0x000fc40000010000 */
[--C-:B------:R-:W-:Y:S01]  /*8b20*/  FFMA.FTZ R187, R187, c[0x0][0x23c], -R123.reuse ;  /* 0x00008f00bbbb7a23 */ /* 0x100fe2000001087b */
[----:B------:R-:W-:Y:S01]  /*8b30*/  F2FP.PACK_AB R6, R68, R73 ;  /* 0x000000494406723e */ /* 0x000fe200000000ff */
[--C-:B------:R-:W-:Y:S02]  /*8b40*/  FFMA.FTZ R191, R191, c[0x0][0x23c], -R123.reuse ;  /* 0x00008f00bfbf7a23 */ /* 0x100fe4000001087b */
[----:B------:R-:W2:Y:S01]  /*8b50*/  MUFU.EX2 R86, R86 ;  /* 0x0000005600567308 */ /* 0x000ea20000000800 */
[--C-:B------:R-:W-:Y:S02]  /*8b60*/  FFMA.FTZ R190, R190, c[0x0][0x23c], -R123.reuse ;  /* 0x00008f00bebe7a23 */ /* 0x100fe4000001087b */
[----:B------:R-:W-:Y:S02]  /*8b70*/  FFMA.FTZ R189, R189, c[0x0][0x23c], -R123 ;  /* 0x00008f00bdbd7a23 */ /* 0x000fe4000001087b */
[--C-:B------:R-:W-:Y:S02]  /*8b80*/  FFMA.FTZ R188, R188, c[0x0][0x23c], -R115.reuse ;  /* 0x00008f00bcbc7a23 */ /* 0x100fe40000010873 */
[--C-:B------:R-:W-:Y:S01]  /*8b90*/  FFMA.FTZ R186, R186, c[0x0][0x23c], -R115.reuse ;  /* 0x00008f00baba7a23 */ /* 0x100fe20000010873 */
[----:B-1----:R-:W-:Y:S01]  /*8ba0*/  F2FP.PACK_AB R7, R80, R84 ;  /* 0x000000545007723e */ /* 0x002fe200000000ff */
[----:B------:R-:W1:Y:S01]  /*8bb0*/  MUFU.EX2 R85, R85 ;  /* 0x0000005500557308 */ /* 0x000e620000000800 */
[----:B------:R-:W-:-:S02]  /*8bc0*/  FFMA.FTZ R184, R184, c[0x0][0x23c], -R115 ;  /* 0x00008f00b8b87a23 */ /* 0x000fc40000010873 */
[----:B------:R-:W-:Y:S02]  /*8bd0*/  FFMA.FTZ R182, R182, c[0x0][0x23c], -R115 ;  /* 0x00008f00b6b67a23 */ /* 0x000fe40000010873 */
[----:B------:R-:W-:Y:S01]  /*8be0*/  FADD.FTZ R91, R71, R91 ;  /* 0x0000005b475b7221 */ /* 0x000fe20000010000 */
        /* <DEDUP_REMOVED lines=11> */
[----:B------:R-:W-:Y:S01]  /*8ca0*/  FFMA.FTZ R116, R192, c[0x0][0x23c], -R108 ;  /* 0x00008f00c0747a23 */ /* 0x000fe2000001086c */
        /* <DEDUP_REMOVED lines=73> */
[----:B------:R-:W-:Y:S01]  /*9140*/  FFMA.FTZ R129, R129, c[0x0][0x23c], -R123 ;  /* 0x00008f0081817a23 */ /* 0x000fe2000001087b */
[----:B------:R-:W-:Y:S01]  /*9150*/  HMMA.16816.F32 R136, R4, R18, R136 ;  /* 0x000000120488723c */ /* 0x000fe20000001888 */
[----:B------:R-:W-:Y:S01]  /*9160*/  FADD.FTZ R91, R50, R91 ;  /* 0x0000005b325b7221 */ /* 0x000fe20000010000 */
[----:B------:R-:W1:Y:S01]  /*9170*/  MUFU.EX2 R169, R169 ;  /* 0x000000a900a97308 */ /* 0x000e620000000800 */
[----:B----4-:R-:W-:-:S02]  /*9180*/  FADD.FTZ R93, R131, R93 ;  /* 0x0000005d835d7221 */ /* 0x010fc40000010000 */
[--C-:B------:R-:W-:Y:S02]  /*9190*/  FFMA.FTZ R126, R126, c[0x0][0x23c], -R123.reuse ;  /* 0x00008f007e7e7a23 */ /* 0x100fe4000001087b */
[----:B------:R-:W-:Y:S01]  /*91a0*/  F2FP.PACK_AB R4, R64, R67 ;  /* 0x000000434004723e */ /* 0x000fe200000000ff */
[----:B------:R-:W-:Y:S01]  /*91b0*/  FFMA.FTZ R125, R125, c[0x0][0x23c], -R123 ;  /* 0x00008f007d7d7a23 */ /* 0x000fe2000001087b */
[----:B------:R-:W-:Y:S01]  /*91c0*/  F2FP.PACK_AB R5, R37, R65 ;  /* 0x000000412505723e */ /* 0x000fe200000000ff */
[----:B------:R-:W4:Y:S01]  /*91d0*/  MUFU.EX2 R170, R170 ;  /* 0x000000aa00aa7308 */ /* 0x000f220000000800 */
[----:B------:R-:W-:Y:S01]  /*91e0*/  F2FP.PACK_AB R6, R62, R63 ;  /* 0x0000003f3e06723e */ /* 0x000fe200000000ff */
[----:B--2---:R-:W-:Y:S01]  /*91f0*/  FADD.FTZ R93, R165, R93 ;  /* 0x0000005da55d7221 */ /* 0x004fe20000010000 */
[----:B------:R-:W-:Y:S01]  /*9200*/  F2FP.PACK_AB R7, R34, R35 ;  /* 0x000000232207723e */ /* 0x000fe200000000ff */
[----:B------:R-:W-:Y:S02]  /*9210*/  FFMA.FTZ R240, R122, c[0x0][0x23c], -R123 ;  /* 0x00008f007af07a23 */ /* 0x000fe4000001087b */
[----:B------:R-:W-:-:S02]  /*9220*/  FFMA.FTZ R120, R120, c[0x0][0x23c], -R115 ;  /* 0x00008f0078787a23 */ /* 0x000fc40000010873 */
[----:B------:R-:W2:Y:S01]  /*9230*/  MUFU.EX2 R172, R172 ;  /* 0x000000ac00ac7308 */ /* 0x000ea20000000800 */
[----:B-1----:R-:W-:Y:S01]  /*9240*/  FADD.FTZ R87, R169, R87 ;  /* 0x00000057a9577221 */ /* 0x002fe20000010000 */
[----:B------:R-:W-:Y:S01]  /*9250*/  HMMA.16816.F32 R160, R4, R20, R160 ;  /* 0x0000001404a0723c */ /* 0x000fe200000018a0 */
[--C-:B------:R-:W-:Y:S02]  /*9260*/  FFMA.FTZ R117, R117, c[0x0][0x23c], -R115.reuse ;  /* 0x00008f0075757a23 */ /* 0x100fe40000010873 */
[----:B------:R-:W-:-:S03]  /*9270*/  FFMA.FTZ R233, R113, c[0x0][0x23c], -R115 ;  /* 0x00008f0071e97a23 */ /* 0x000fc60000010873 */
[----:B------:R-:W1:Y:S01]  /*9280*/  MUFU.EX2 R174, R174 ;  /* 0x000000ae00ae7308 */ /* 0x000e620000000800 */
[----:B----4-:R-:W-:Y:S01]  /*9290*/  FADD.FTZ R87, R170, R87 ;  /* 0x00000057aa577221 */ /* 0x010fe20000010000 */
[C---:B------:R-:W-:Y:S01]  /*92a0*/  HMMA.16816.F32 R148, R4.reuse, R22, R148 ;  /* 0x000000160494723c */ /* 0x040fe20000001894 */
[----:B------:R-:W4:Y:S05]  /*92b0*/  LDSM.16.MT88.4 R20, [R212+0x5000] ;  /* 0x00500000d414783b */ /* 0x000f2a0000004200 */
[----:B------:R-:W3:Y:S01]  /*92c0*/  MUFU.EX2 R178, R178 ;  /* 0x000000b200b27308 */ /* 0x000ee20000000800 */
[----:B--2---:R-:W-:Y:S01]  /*92d0*/  FADD.FTZ R87, R172, R87 ;  /* 0x00000057ac577221 */ /* 0x004fe20000010000 */
[C---:B------:R-:W-:Y:S06]  /*92e0*/  HMMA.16816.F32 R144, R4.reuse, R16, R144 ;  /* 0x000000100490723c */ /* 0x040fec0000001890 */
        /* <DEDUP_REMOVED lines=115> */
[C---:B------:R-:W-:Y:S01]  /*9a20*/  HMMA.16816.F32 R148, R4.reuse, R14, R148 ;  /* 0x0000000e0494723c */ /* 0x040fe20000001894 */
[----:B------:R-:W4:Y:S05]  /*9a30*/  LDSM.16.MT88.4 R12, [R212+0x5c00] ;  /* 0x005c0000d40c783b */ /* 0x000f2a0000004200 */
[----:B------:R-:W5:Y:S01]  /*9a40*/  MUFU.EX2 R43, R43 ;  /* 0x0000002b002b7308 */ /* 0x000f620000000800 */
[----:B--2---:R-:W-:Y:S01]  /*9a50*/  FADD.FTZ R91, R45, R91 ;  /* 0x0000005b2d5b7221 */ /* 0x004fe20000010000 */
[C---:B------:R-:W-:Y:S06]  /*9a60*/  HMMA.16816.F32 R144, R4.reuse, R8, R144 ;  /* 0x000000080490723c */ /* 0x040fec0000001890 */
[----:B------:R-:W2:Y:S01]  /*9a70*/  MUFU.EX2 R42, R42 ;  /* 0x0000002a002a7308 */ /* 0x000ea20000000800 */
[----:B-1----:R-:W-:Y:S01]  /*9a80*/  FADD.FTZ R91, R44, R91 ;  /* 0x0000005b2c5b7221 */ /* 0x002fe20000010000 */
[----:B------:R-:W-:Y:S01]  /*9a90*/  HMMA.16816.F32 R132, R4, R10, R132 ;  /* 0x0000000a0484723c */ /* 0x000fe20000001884 */
[----:B------:R-:W1:Y:S05]  /*9aa0*/  LDSM.16.MT88.4 R8, [R211+0x5c00] ;  /* 0x005c0000d308783b */ /* 0x000e6a0000004200 */
[----:B------:R-:W3:Y:S01]  /*9ab0*/  MUFU.EX2 R167, R167 ;  /* 0x000000a700a77308 */ /* 0x000ee20000000800 */
[----:B------:R-:W-:Y:S01]  /*9ac0*/  F2FP.PACK_AB R4, R176, R179 ;  /* 0x000000b3b004723e */ /* 0x000fe200000000ff */
[----:B-----5:R-:W-:Y:S01]  /*9ad0*/  FADD.FTZ R91, R43, R91 ;  /* 0x0000005b2b5b7221 */ /* 0x020fe20000010000 */
[----:B------:R-:W-:-:S02]  /*9ae0*/  F2FP.PACK_AB R5, R168, R171 ;  /* 0x000000aba805723e */ /* 0x000fc400000000ff */
[----:B------:R-:W-:Y:S02]  /*9af0*/  F2FP.PACK_AB R6, R173, R175 ;  /* 0x000000afad06723e */ /* 0x000fe400000000ff */
[----:B------:R-:W-:Y:S01]  /*9b00*/  F2FP.PACK_AB R7, R164, R166 ;  /* 0x000000a6a407723e */ /* 0x000fe200000000ff */
[----:B------:R-:W5:Y:S01]  /*9b10*/  MUFU.EX2 R185, R185 ;  /* 0x000000b900b97308 */ /* 0x000f620000000800 */
[----:B--2---:R-:W-:-:S05]  /*9b20*/  FADD.FTZ R91, R42, R91 ;  /* 0x0000005b2a5b7221 */ /* 0x004fca0000010000 */
[----:B------:R-:W-:Y:S02]  /*9b30*/  HMMA.16816.F32 R156, R4, R20, R156 ;  /* 0x00000014049c723c */ /* 0x000fe4000000189c */
[----:B------:R-:W2:Y:S01]  /*9b40*/  MUFU.EX2 R180, R180 ;  /* 0x000000b400b47308 */ /* 0x000ea20000000800 */
[----:B---3--:R-:W-:-:S05]  /*9b50*/  FADD.FTZ R89, R167, R89 ;  /* 0x00000059a7597221 */ /* 0x008fca0000010000 */
[----:B------:R-:W-:Y:S02]  /*9b60*/  HMMA.16816.F32 R152, R4, R22, R152 ;  /* 0x000000160498723c */ /* 0x000fe40000001898 */
[----:B------:R-:W3:Y:S01]  /*9b70*/  MUFU.EX2 R130, R130 ;  /* 0x0000008200827308 */ /* 0x000ee20000000800 */
[----:B-----5:R-:W-:-:S05]  /*9b80*/  FADD.FTZ R89, R185, R89 ;  /* 0x00000059b9597221 */ /* 0x020fca0000010000 */
[----:B------:R-:W-:Y:S02]  /*9b90*/  HMMA.16816.F32 R140, R4, R16, R140 ;  /* 0x00000010048c723c */ /* 0x000fe4000000188c */
[----:B------:R-:W5:Y:S01]  /*9ba0*/  MUFU.EX2 R129, R129 ;  /* 0x0000008100817308 */ /* 0x000f620000000800 */
[----:B--2---:R-:W-:-:S05]  /*9bb0*/  FADD.FTZ R89, R180, R89 ;  /* 0x00000059b4597221 */ /* 0x004fca0000010000 */
[----:B------:R-:W-:Y:S02]  /*9bc0*/  HMMA.16816.F32 R136, R4, R18, R136 ;  /* 0x000000120488723c */ /* 0x000fe40000001888 */
[----:B------:R-:W2:Y:S01]  /*9bd0*/  MUFU.EX2 R126, R126 ;  /* 0x0000007e007e7308 */ /* 0x000ea20000000800 */
[----:B---3--:R-:W-:-:S04]  /*9be0*/  FADD.FTZ R89, R130, R89 ;  /* 0x0000005982597221 */ /* 0x008fc80000010000 */
[----:B------:R-:W-:Y:S02]  /*9bf0*/  F2FP.PACK_AB R4, R44, R45 ;  /* 0x0000002d2c04723e */ /* 0x000fe400000000ff */
[----:B------:R-:W-:Y:S01]  /*9c00*/  F2FP.PACK_AB R5, R185, R167 ;  /* 0x000000a7b905723e */ /* 0x000fe200000000ff */
[----:B------:R-:W3:Y:S01]  /*9c10*/  MUFU.EX2 R125, R125 ;  /* 0x0000007d007d7308 */ /* 0x000ee20000000800 */
[----:B------:R-:W-:Y:S01]  /*9c20*/  F2FP.PACK_AB R6, R42, R43 ;  /* 0x0000002b2a06723e */ /* 0x000fe200000000ff */
[----:B-----5:R-:W-:Y:S01]  /*9c30*/  FADD.FTZ R87, R129, R87 ;  /* 0x0000005781577221 */ /* 0x020fe20000010000 */
[----:B------:R-:W-:-:S05]  /*9c40*/  F2FP.PACK_AB R7, R130, R180 ;  /* 0x000000b48207723e */ /* 0x000fca00000000ff */
[----:B------:R-:W-:Y:S01]  /*9c50*/  MUFU.EX2 R240, R240 ;  /* 0x000000f000f07308 */ /* 0x000fe20000000800 */
[----:B--2---:R-:W-:Y:S01]  /*9c60*/  FADD.FTZ R87, R126, R87 ;  /* 0x000000577e577221 */ /* 0x004fe20000010000 */
[C---:B------:R-:W-:Y:S06]  /*9c70*/  HMMA.16816.F32 R160, R4.reuse, R20, R160 ;  /* 0x0000001404a0723c */ /* 0x040fec00000018a0 */
[----:B------:R-:W2:Y:S01]  /*9c80*/  MUFU.EX2 R120, R120 ;  /* 0x0000007800787308 */ /* 0x000ea20000000800 */
[----:B------:R-:W-:Y:S01]  /*9c90*/  FFMA.FTZ R20, R114, c[0x0][0x23c], -R115 ;  /* 0x00008f0072147a23 */ /* 0x000fe20000010873 */
[----:B------:R-:W-:Y:S01]  /*9ca0*/  HMMA.16816.F32 R144, R4, R16, R144 ;  /* 0x000000100490723c */ /* 0x000fe20000001890 */
[----:B---3--:R-:W-:-:S05]  /*9cb0*/  FADD.FTZ R87, R125, R87 ;  /* 0x000000577d577221 */ /* 0x008fca0000010000 */
[----:B------:R-:W3:Y:S01]  /*9cc0*/  MUFU.EX2 R117, R117 ;  /* 0x0000007500757308 */ /* 0x000ee20000000800 */
[----:B------:R-:W-:Y:S01]  /*9cd0*/  FFMA.FTZ R17, R102, c[0x0][0x23c], -R108 ;  /* 0x00008f0066117a23 */ /* 0x000fe2000001086c */
[C---:B------:R-:W-:Y:S06]  /*9ce0*/  HMMA.16816.F32 R148, R4.reuse, R22, R148 ;  /* 0x000000160494723c */ /* 0x040fec0000001894 */
[----:B------:R-:W5:Y:S01]  /*9cf0*/  MUFU.EX2 R20, R20 ;  /* 0x0000001400147308 */ /* 0x000f620000000800 */
[----:B--2---:R-:W-:Y:S01]  /*9d00*/  FADD.FTZ R93, R120, R93 ;  /* 0x0000005d785d7221 */ /* 0x004fe20000010000 */
[----:B------:R-:W-:Y:S06]  /*9d10*/  HMMA.16816.F32 R132, R4, R18, R132 ;  /* 0x000000120484723c */ /* 0x000fec0000001884 */
[----:B------:R-:W2:Y:S01]  /*9d20*/  MUFU.EX2 R233, R233 ;  /* 0x000000e900e97308 */ /* 0x000ea20000000800 */
[----:B------:R-:W-:Y:S01]  /*9d30*/  F2FP.PACK_AB R4, R126, R129 ;  /* 0x000000817e04723e */ /* 0x000fe200000000ff */
[C---:B---3--:R-:W-:Y:S01]  /*9d40*/  FADD.FTZ R93, R117.reuse, R93 ;  /* 0x0000005d755d7221 */ /* 0x048fe20000010000 */
[----:B------:R-:W-:-:S02]  /*9d50*/  F2FP.PACK_AB R5, R117, R120 ;  /* 0x000000787505723e */ /* 0x000fc400000000ff */
[C---:B------:R-:W-:Y:S01]  /*9d60*/  F2FP.PACK_AB R6, R240.reuse, R125 ;  /* 0x0000007df006723e */ /* 0x040fe200000000ff */
[----:B------:R-:W-:Y:S02]  /*9d70*/  FADD.FTZ R240, R240, R87 ;  /* 0x00000057f0f07221 */ /* 0x000fe40000010000 */
[----:B------:R-:W3:Y:S01]  /*9d80*/  MUFU.EX2 R41, R41 ;  /* 0x0000002900297308 */ /* 0x000ee20000000800 */
[----:B-----5:R-:W-:-:S07]  /*9d90*/  FADD.FTZ R93, R20, R93 ;  /* 0x0000005d145d7221 */ /* 0x020fce0000010000 */
[----:B------:R-:W5:Y:S01]  /*9da0*/  MUFU.EX2 R16, R111 ;  /* 0x0000006f00107308 */ /* 0x000f620000000800 */
[C---:B--2---:R-:W-:Y:S01]  /*9db0*/  F2FP.PACK_AB R7, R233.reuse, R20 ;  /* 0x00000014e907723e */ /* 0x044fe200000000ff */
[----:B------:R-:W-:-:S06]  /*9dc0*/  FADD.FTZ R233, R233, R93 ;  /* 0x0000005de9e97221 */ /* 0x000fcc0000010000 */
[----:B------:R-:W2:Y:S01]  /*9dd0*/  MUFU.EX2 R40, R40 ;  /* 0x0000002800287308 */ /* 0x000ea20000000800 */
[----:B---3--:R-:W-:Y:S01]  /*9de0*/  FADD.FTZ R91, R41, R91 ;  /* 0x0000005b295b7221 */ /* 0x008fe20000010000 */
[C---:B----4-:R-:W-:Y:S06]  /*9df0*/  HMMA.16816.F32 R156, R4.reuse, R12, R156 ;  /* 0x0000000c049c723c */ /* 0x050fec000000189c */
[----:B------:R-:W3:Y:S01]  /*9e00*/  MUFU.EX2 R39, R39 ;  /* 0x0000002700277308 */ /* 0x000ee20000000800 */
[----:B-----5:R-:W-:Y:S01]  /*9e10*/  FADD.FTZ R89, R16, R89 ;  /* 0x0000005910597221 */ /* 0x020fe20000010000 */
[C---:B------:R-:W-:Y:S06]  /*9e20*/  HMMA.16816.F32 R152, R4.reuse, R14, R152 ;  /* 0x0000000e0498723c */ /* 0x040fec0000001898 */
[----:B------:R-:W4:Y:S01]  /*9e30*/  MUFU.EX2 R38, R38 ;  /* 0x0000002600267308 */ /* 0x000f220000000800 */
[C---:B--2---:R-:W-:Y:S01]  /*9e40*/  FADD.FTZ R91, R40.reuse, R91 ;  /* 0x0000005b285b7221 */ /* 0x044fe20000010000 */
[C---:B-1----:R-:W-:Y:S06]  /*9e50*/  HMMA.16816.F32 R140, R4.reuse, R8, R140 ;  /* 0x00000008048c723c */ /* 0x042fec000000188c */
[----:B------:R-:W1:Y:S01]  /*9e60*/  MUFU.EX2 R17, R17 ;  /* 0x0000001100117308 */ /* 0x000e620000000800 */
[----:B---3--:R-:W-:Y:S01]  /*9e70*/  FADD.FTZ R91, R39, R91 ;  /* 0x0000005b275b7221 */ /* 0x008fe20000010000 */
[----:B------:R-:W-:Y:S06]  /*9e80*/  HMMA.16816.F32 R136, R4, R10, R136 ;  /* 0x0000000a0488723c */ /* 0x000fec0000001888 */
[----:B------:R-:W2:Y:S01]  /*9e90*/  MUFU.EX2 R18, R101 ;  /* 0x0000006500127308 */ /* 0x000ea20000000800 */
[----:B------:R-:W-:Y:S01]  /*9ea0*/  F2FP.PACK_AB R4, R40, R41 ;  /* 0x000000292804723e */ /* 0x000fe200000000ff */
[C---:B----4-:R-:W-:Y:S01]  /*9eb0*/  FADD.FTZ R242, R38.reuse, R91 ;  /* 0x0000005b26f27221 */ /* 0x050fe20000010000 */
[----:B------:R-:W-:-:S05]  /*9ec0*/  F2FP.PACK_AB R6, R38, R39 ;  /* 0x000000272606723e */ /* 0x000fca00000000ff */
[----:B------:R-:W3:Y:S01]  /*9ed0*/  MUFU.EX2 R241, R241 ;  /* 0x000000f100f17308 */ /* 0x000ee20000000800 */
[C---:B-1----:R-:W-:Y:S01]  /*9ee0*/  F2FP.PACK_AB R5, R17.reuse, R16 ;  /* 0x000000101105723e */ /* 0x042fe200000000ff */
[----:B------:R-:W-:-:S04]  /*9ef0*/  FADD.FTZ R89, R17, R89 ;  /* 0x0000005911597221 */ /* 0x000fc80000010000 */
[----:B--2---:R-:W-:Y:S01]  /*9f00*/  FADD.FTZ R89, R18, R89 ;  /* 0x0000005912597221 */ /* 0x004fe20000010000 */
[----:B---3--:R-:W-:-:S03]  /*9f10*/  F2FP.PACK_AB R7, R241, R18 ;  /* 0x00000012f107723e */ /* 0x008fc600000000ff */
[----:B------:R-:W-:-:S04]  /*9f20*/  FADD.FTZ R241, R241, R89 ;  /* 0x00000059f1f17221 */ /* 0x000fc80000010000 */
        /* <DEDUP_REMOVED lines=36> */
[----:B------:R-:W-:Y:S01]  /*a170*/  @!P1 LEA.HI.X R15, R7, c[0x0][0x174], R6, 0x1, P2 ;  /* 0x00005d00070f9a11 */ /* 0x000fe200010f0c06 */
[--C-:B------:R-:W-:Y:S01]  /*a180*/  IMAD.IADD R37, R232, 0x1, -R72.reuse ;  /* 0x00000001e8257824 */ /* 0x100fe200078e0a48 */
[----:B------:R-:W-:Y:S01]  /*a190*/  @!P1 LEA R4, P0, R10, c[0x0][0x170], 0x1 ;  /* 0x00005c000a049a11 */ /* 0x000fe200078008ff */
[----:B------:R-:W-:Y:S01]  /*a1a0*/  @P1 STS.64 [R218+0x4008], RZ ;  /* 0x004008ffda001388 */ /* 0x000fe20000000a00 */
[--C-:B------:R-:W-:Y:S01]  /*a1b0*/  IMAD.IADD R38, R223, 0x1, -R72.reuse ;  /* 0x00000001df267824 */ /* 0x100fe200078e0a48 */
[----:B------:R-:W-:Y:S01]  /*a1c0*/  ISETP.GE.AND P2, PT, R72, R230, PT ;  /* 0x000000e64800720c */ /* 0x000fe20003f46270 */
[----:B------:R-:W-:Y:S01]  /*a1d0*/  IMAD.IADD R125, R226, 0x1, -R72 ;  /* 0x00000001e27d7824 */ /* 0x000fe200078e0a48 */
[----:B------:R-:W-:Y:S01]  /*a1e0*/  @!PT LDS RZ, [RZ] ;  /* 0x00000000fffff984 */ /* 0x000fe20000000800 */
[----:B------:R-:W-:Y:S01]  /*a1f0*/  @!PT LDS RZ, [RZ] ;  /* 0x00000000fffff984 */ /* 0x000fe20000000800 */
[----:B------:R-:W-:Y:S01]  /*a200*/  @!PT LDS RZ, [RZ] ;  /* 0x00000000fffff984 */ /* 0x000fe20000000800 */
[----:B------:R1:W-:Y:S01]  /*a210*/  @!P1 LDGSTS.E.BYPASS.LTC128B.128 [R218+0x4000], [R16.64] ;  /* 0x0400000010da9fae */ /* 0x0003e2000b901d52 */
[----:B------:R-:W-:-:S02]  /*a220*/  @!P1 LEA.HI.X R5, R10, c[0x0][0x174], R5, 0x1, P0 ;  /* 0x00005d000a059a11 */ /* 0x000fc400000f0c05 */
[----:B------:R-:W-:Y:S01]  /*a230*/  IABS R37, R37 ;  /* 0x0000002500257213 */ /* 0x000fe20000000000 */
[----:B------:R-:W-:Y:S01]  /*a240*/  @P1 STS.128 [R218+0x4800], RZ ;  /* 0x004800ffda001388 */ /* 0x000fe20000000c00 */
[----:B------:R-:W-:Y:S02]  /*a250*/  IABS R38, R38 ;  /* 0x0000002600267213 */ /* 0x000fe40000000000 */
[C---:B------:R-:W-:Y:S01]  /*a260*/  ISETP.LT.OR P2, PT, R72.reuse, R231, P2 ;  /* 0x000000e74800720c */ /* 0x040fe20001741670 */
[----:B------:R-:W-:Y:S01]  /*a270*/  @!PT LDS RZ, [RZ] ;  /* 0x00000000fffff984 */ /* 0x000fe20000000800 */
[----:B------:R-:W-:Y:S01]  /*a280*/  @!PT LDS RZ, [RZ] ;  /* 0x00000000fffff984 */ /* 0x000fe20000000800 */
[----:B------:R-:W-:Y:S01]  /*a290*/  @!PT LDS RZ, [RZ] ;  /* 0x00000000fffff984 */ /* 0x000fe20000000800 */
[----:B------:R2:W-:Y:S01]  /*a2a0*/  @!P1 LDGSTS.E.BYPASS.LTC128B.128 [R218+0x4800], [R14.64] ;  /* 0x048000000eda9fae */ /* 0x0005e2000b901d52 */
[----:B------:R-:W3:Y:S01]  /*a2b0*/  I2F R37, R37 ;  /* 0x0000002500257306 */ /* 0x000ee20000201400 */
[----:B------:R-:W-:Y:S02]  /*a2c0*/  IABS R125, R125 ;  /* 0x0000007d007d7213 */ /* 0x000fe40000000000 */
[----:B------:R-:W-:Y:S01]  /*a2d0*/  @P1 STS.128 [R218+0x5000], RZ ;  /* 0x005000ffda001388 */ /* 0x000fe20000000c00 */
[----:B------:R-:W-:-:S02]  /*a2e0*/  ISETP.GE.AND P3, PT, R72, R227, PT ;  /* 0x000000e34800720c */ /* 0x000fc40003f66270 */
[C---:B------:R-:W-:Y:S01]  /*a2f0*/  ISETP.GE.AND P0, PT, R72.reuse, R224, PT ;  /* 0x000000e04800720c */ /* 0x040fe20003f06270 */
[----:B------:R-:W-:Y:S01]  /*a300*/  @!PT LDS RZ, [RZ] ;  /* 0x00000000fffff984 */ /* 0x000fe20000000800 */
[----:B------:R-:W-:Y:S01]  /*a310*/  @!PT LDS RZ, [RZ] ;  /* 0x00000000fffff984 */ /* 0x000fe20000000800 */
[----:B------:R-:W-:Y:S01]  /*a320*/  @!PT LDS RZ, [RZ] ;  /* 0x00000000fffff984 */ /* 0x000fe20000000800 */
[----:B------:R2:W-:Y:S01]  /*a330*/  @!P1 LDGSTS.E.BYPASS.LTC128B.128 [R218+0x5000], [R12.64] ;  /* 0x050000000cda9fae */ /* 0x0005e2000b901d52 */
[----:B------:R-:W-:Y:S01]  /*a340*/  I2F R38, R38 ;  /* 0x0000002600267306 */ /* 0x000fe20000201400 */
[C---:B------:R-:W-:Y:S02]  /*a350*/  ISETP.LT.OR P3, PT, R72.reuse, R228, P3 ;  /* 0x000000e44800720c */ /* 0x040fe40001f61670 */
[----:B------:R-:W-:Y:S01]  /*a360*/  @P1 STS.128 [R218+0x5800], RZ ;  /* 0x005800ffda001388 */ /* 0x000fe20000000c00 */
[C---:B------:R-:W-:Y:S02]  /*a370*/  ISETP.LT.OR P0, PT, R72.reuse, R225, P0 ;  /* 0x000000e14800720c */ /* 0x040fe40000701670 */
[C---:B------:R-:W-:Y:S01]  /*a380*/  IADD3 R45, R72.reuse, 0x20, RZ ;  /* 0x00000020482d7810 */ /* 0x040fe20007ffe0ff */
[----:B------:R-:W-:Y:S01]  /*a390*/  @!PT LDS RZ, [RZ] ;  /* 0x00000000fffff984 */ /* 0x000fe20000000800 */
[----:B------:R-:W-:Y:S01]  /*a3a0*/  @!PT LDS RZ, [RZ] ;  /* 0x00000000fffff984 */ /* 0x000fe20000000800 */
[----:B------:R-:W-:Y:S01]  /*a3b0*/  @!PT LDS RZ, [RZ] ;  /* 0x00000000fffff984 */ /* 0x000fe20000000800 */
[----:B------:R4:W-:Y:S01]  /*a3c0*/  @!P1 LDGSTS.E.BYPASS.LTC128B.128 [R218+0x5800], [R4.64] ;  /* 0x0580000004da9fae */ /* 0x0009e2000b901d52 */
[----:B------:R-:W-:Y:S01]  /*a3d0*/  I2F R125, R125 ;  /* 0x0000007d007d7306 */ /* 0x000fe20000201400 */
[----:B------:R-:W-:-:S02]  /*a3e0*/  IADD3 R94, R72, 0x58, RZ ;  /* 0x00000058485e7810 */ /* 0x000fc40007ffe0ff */
[----:B-1----:R-:W-:Y:S01]  /*a3f0*/  LDSM.16.M88.4 R16, [R215+0x2000] ;  /* 0x00200000d710783b */ /* 0x002fe20000000200 */
[----:B------:R-:W-:Y:S01]  /*a400*/  IMAD.IADD R54, R226, 0x1, -R45 ;  /* 0x00000001e2367824 */ /* 0x000fe200078e0a2d */
[----:B------:R-:W-:Y:S02]  /*a410*/  IADD3 R91, R72, 0x59, RZ ;  /* 0x00000059485b7810 */ /* 0x000fe40007ffe0ff */
[----:B------:R-:W-:Y:S02]  /*a420*/  LDSM.16.M88.4 R20, [R214] ;  /* 0x00000000d614783b */ /* 0x000fe40000000200 */
[----:B------:R-:W-:Y:S01]  /*a430*/  IABS R54, R54 ;  /* 0x0000003600367213 */ /* 0x000fe20000000000 */
[--C-:B------:R-:W-:Y:S01]  /*a440*/  IMAD.IADD R95, R229, 0x1, -R91.reuse ;  /* 0x00000001e55f7824 */ /* 0x100fe200078e0a5b */
[----:B------:R-:W-:Y:S01]  /*a450*/  LDSM.16.M88.4 R32, [R213] ;  /* 0x00000000d520783b */ /* 0x000fe20000000200 */
[----:B------:R-:W-:-:S03]  /*a460*/  IMAD.IADD R96, R232, 0x1, -R91 ;  /* 0x00000001e8607824 */ /* 0x000fc600078e0a5b */
[----:B------:R-:W-:Y:S01]  /*a470*/  LDSM.16.M88.4 R8, [R214+0x1000] ;  /* 0x00100000d608783b */ /* 0x000fe20000000200 */
[----:B------:R-:W-:Y:S01]  /*a480*/  I2F R54, R54 ;  /* 0x0000003600367306 */ /* 0x000fe20000201400 */
[----:B------:R-:W-:Y:S02]  /*a490*/  IABS R96, R96 ;  /* 0x0000006000607213 */ /* 0x000fe40000000000 */
[----:B--2---:R-:W1:Y:S04]  /*a4a0*/  LDSM.16.M88.4 R12, [R216] ;  /* 0x00000000d80c783b */ /* 0x004e680000000200 */
[----:B------:R-:W-:Y:S04]  /*a4b0*/  LDSM.16.M88.4 R40, [R215+0x2400] ;  /* 0x00240000d728783b */ /* 0x000fe80000000200 */
[----:B----4-:R-:W2:Y:S04]  /*a4c0*/  LDSM.16.M88.4 R4, [R216+0x1000] ;  /* 0x00100000d804783b */ /* 0x010ea80000000200 */
[----:B------:R-:W0:Y:S01]  /*a4d0*/  LDGDEPBAR ;  /* 0x00000000000079af */ /* 0x000e220000000000 */
[-C--:B-1----:R-:W-:Y:S08]  /*a4e0*/  HMMA.16816.F32 R24, R12, R16.reuse, RZ ;  /* 0x000000100c18723c */ /* 0x082ff000000018ff */
[----:B--2---:R-:W-:Y:S07]  /*a4f0*/  HMMA.16816.F32 R28, R4, R16, RZ ;  /* 0x00000010041c723c */ /* 0x004fee00000018ff */
[----:B------:R-:W-:Y:S01]  /*a500*/  IADD3 R16, R72, 0x1, RZ ;  /* 0x0000000148107810 */ /* 0x000fe20007ffe0ff */
[----:B------:R-:W-:-:S03]  /*a510*/  IMAD.IADD R17, R229, 0x1, -R72 ;  /* 0x00000001e5117824 */ /* 0x000fc600078e0a48 */
[----:B------:R-:W-:Y:S01]  /*a520*/  ISETP.GE.AND P6, PT, R16, R230, PT ;  /* 0x000000e61000720c */ /* 0x000fe20003fc6270 */
[----:B------:R-:W-:Y:S01]  /*a530*/  IMAD.IADD R39, R232, 0x1, -R16 ;  /* 0x00000001e8277824 */ /* 0x000fe200078e0a10 */
[----:B------:R-:W-:Y:S02]  /*a540*/  IABS R17, R17 ;  /* 0x0000001100117213 */ /* 0x000fe40000000000 */
[C---:B------:R-:W-:Y:S01]  /*a550*/  ISETP.GE.AND P5, PT, R16.reuse, R227, PT ;  /* 0x000000e31000720c */ /* 0x040fe20003fa6270 */
[----:B------:R-:W-:Y:S01]  /*a560*/  HMMA.16816.F32 R24, R20, R32, R24 ;  /* 0x000000201418723c */ /* 0x000fe20000001818 */
[----:B------:R-:W-:Y:S02]  /*a570*/  IABS R39, R39 ;  /* 0x0000002700277213 */ /* 0x000fe40000000000 */
[----:B------:R-:W1:Y:S01]  /*a580*/  I2F R17, R17 ;  /* 0x0000001100117306 */ /* 0x000e620000201400 */
[C---:B------:R-:W-:Y:S02]  /*a590*/  ISETP.GE.AND P4, PT, R16.reuse, R224, PT ;  /* 0x000000e01000720c */ /* 0x040fe40003f86270 */
[----:B------:R-:W-:-:S02]  /*a5a0*/  ISETP.LT.OR P6, PT, R16, R231, P6 ;  /* 0x000000e71000720c */ /* 0x000fc400037c1670 */
[----:B------:R-:W-:Y:S01]  /*a5b0*/  HMMA.16816.F32 R28, R8, R32, R28 ;  /* 0x00000020081c723c */ /* 0x000fe2000000181c */
[C---:B------:R-:W-:Y:S02]  /*a5c0*/  ISETP.LT.OR P5, PT, R16.reuse, R228, P5 ;  /* 0x000000e41000720c */ /* 0x040fe40002fa1670 */
[----:B------:R-:W2:Y:S01]  /*a5d0*/  I2F R66, R39 ;  /* 0x0000002700427306 */ /* 0x000ea20000201400 */
[----:B------:R-:W-:-:S03]  /*a5e0*/  ISETP.LT.OR P4, PT, R16, R225, P4 ;  /* 0x000000e11000720c */ /* 0x000fc60002781670 */
[----:B------:R-:W-:-:S05]  /*a5f0*/  IMAD.IADD R32, R229, 0x1, -R16 ;  /* 0x00000001e5207824 */ /* 0x000fca00078e0a10 */
[----:B------:R-:W-:-:S04]  /*a600*/  IABS R32, R32 ;  /* 0x0000002000207213 */ /* 0x000fc80000000000 */
[----:B------:R-:W4:Y:S01]  /*a610*/  I2F R61, R32 ;  /* 0x00000020003d7306 */ /* 0x000f220000201400 */
[----:B---3--:R-:W-:Y:S01]  /*a620*/  FFMA.FTZ R24, R37, -UR17, R24 ;  /* 0x8000001125187c23 */ /* 0x008fe20008010018 */
[----:B------:R-:W-:Y:S01]  /*a630*/  IADD3 R37, R72, 0x9, RZ ;  /* 0x0000000948257810 */ /* 0x000fe20007ffe0ff */
[----:B-1----:R-:W-:Y:S02]  /*a640*/  FFMA.FTZ R17, R17, -UR17, R26 ;  /* 0x8000001111117c23 */ /* 0x002fe4000801001a */
[----:B--2---:R-:W-:Y:S01]  /*a650*/  FFMA.FTZ R66, R66, -UR17, R25 ;  /* 0x8000001142427c23 */ /* 0x004fe20008010019 */
[----:B------:R-:W-:Y:S01]  /*a660*/  FSEL R68, R24, -INF , !P2 ;  /* 0xff80000018447808 */ /* 0x000fe20005000000 */
[----:B------:R-:W-:Y:S01]  /*a670*/  IMAD.IADD R70, R232, 0x1, -R37 ;  /* 0x00000001e8467824 */ /* 0x000fe200078e0a25 */
[----:B------:R-:W-:Y:S01]  /*a680*/  ISETP.GE.AND P2, PT, R16, R219, PT ;  /* 0x000000db1000720c */ /* 0x000fe20003f46270 */
[----:B------:R-:W-:Y:S01]  /*a690*/  FFMA.FTZ R124, R38, -UR17, R30 ;  /* 0x80000011267c7c23 */ /* 0x000fe2000801001e */
[----:B------:R-:W-:Y:S01]  /*a6a0*/  IADD3 R38, R72, 0x8, RZ ;  /* 0x0000000848267810 */ /* 0x000fe20007ffe0ff */
[--C-:B------:R-:W-:Y:S01]  /*a6b0*/  IMAD.IADD R30, R226, 0x1, -R16.reuse ;  /* 0x00000001e21e7824 */ /* 0x100fe200078e0a10 */
[----:B------:R-:W-:Y:S01]  /*a6c0*/  ISETP.LT.OR P2, PT, R16, R222, P2 ;  /* 0x000000de1000720c */ /* 0x000fe20001741670 */
[----:B------:R-:W-:Y:S01]  /*a6d0*/  IMAD.IADD R16, R223, 0x1, -R16 ;  /* 0x00000001df107824 */ /* 0x000fe200078e0a10 */
[----:B------:R-:W-:Y:S01]  /*a6e0*/  FSEL R62, R17, -INF , !P3 ;  /* 0xff800000113e7808 */ /* 0x000fe20005800000 */
[--C-:B------:R-:W-:Y:S01]  /*a6f0*/  IMAD.IADD R33, R229, 0x1, -R38.reuse ;  /* 0x00000001e5217824 */ /* 0x100fe200078e0a26 */
[----:B------:R-:W-:Y:S01]  /*a700*/  IABS R30, R30 ;  /* 0x0000001e001e7213 */ /* 0x000fe20000000000 */
[----:B----4-:R-:W-:Y:S01]  /*a710*/  FFMA.FTZ R61, R61, -UR17, R27 ;  /* 0x800000113d3d7c23 */ /* 0x010fe2000801001b */
[----:B------:R-:W-:Y:S01]  /*a720*/  IABS R16, R16 ;  /* 0x0000001000107213 */ /* 0x000fe20000000000 */
[----:B------:R-:W-:Y:S01]  /*a730*/  HMMA.16816.F32 R24, R12, R18, RZ ;  /* 0x000000120c18723c */ /* 0x000fe200000018ff */
[----:B------:R-:W-:Y:S01]  /*a740*/  IMAD.IADD R32, R232, 0x1, -R38 ;  /* 0x00000001e8207824 */ /* 0x000fe200078e0a26 */
[----:B------:R-:W-:Y:S01]  /*a750*/  IABS R33, R33 ;  /* 0x0000002100217213 */ /* 0x000fe20000000000 */
[----:B------:R-:W-:Y:S01]  /*a760*/  FFMA.FTZ R125, R125, -UR17, R28 ;  /* 0x800000117d7d7c23 */ /* 0x000fe2000801001c */
[----:B------:R-:W-:Y:S01]  /*a770*/  ISETP.GE.AND P3, PT, R72, R219, PT ;  /* 0x000000db4800720c */ /* 0x000fe20003f66270 */
[----:B------:R1:W2:Y:S01]  /*a780*/  I2F R28, R16 ;  /* 0x00000010001c7306 */ /* 0x0002a20000201400 */
[----:B------:R-:W-:Y:S01]  /*a790*/  IABS R32, R32 ;  /* 0x0000002000207213 */ /* 0x000fe20000000000 */
[----:B------:R-:W-:Y:S01]  /*a7a0*/  IMAD.IADD R118, R226, 0x1, -R38 ;  /* 0x00000001e2767824 */ /* 0x000fe200078e0a26 */
[----:B------:R-:W-:Y:S01]  /*a7b0*/  ISETP.LT.OR P3, PT, R72, R222, P3 ;  /* 0x000000de4800720c */ /* 0x000fe20001f61670 */
[--C-:B------:R-:W-:Y:S01]  /*a7c0*/  IMAD.IADD R63, R229, 0x1, -R37.reuse ;  /* 0x00000001e53f7824 */ /* 0x100fe200078e0a25 */
[----:B------:R-:W-:Y:S01]  /*a7d0*/  FSEL R125, R125, -INF , !P0 ;  /* 0xff8000007d7d7808 */ /* 0x000fe20004000000 */
[----:B------:R-:W-:Y:S01]  /*a7e0*/  IMAD.IADD R39, R226, 0x1, -R37 ;  /* 0x00000001e2277824 */ /* 0x000fe200078e0a25 */
[----:B------:R-:W-:Y:S01]  /*a7f0*/  FSEL R124, R124, -INF , !P3 ;  /* 0xff8000007c7c7808 */ /* 0x000fe20005800000 */
[----:B------:R-:W-:Y:S01]  /*a800*/  I2F R32, R32 ;  /* 0x0000002000207306 */ /* 0x000fe20000201400 */
[----:B------:R-:W-:-:S02]  /*a810*/  FSEL R66, R66, -INF , !P6 ;  /* 0xff80000042427808 */ /* 0x000fc40007000000 */
[----:B------:R-:W-:Y:S02]  /*a820*/  FSEL R61, R61, -INF , !P5 ;  /* 0xff8000003d3d7808 */ /* 0x000fe40006800000 */
[C---:B------:R-:W-:Y:S02]  /*a830*/  ISETP.GE.AND P0, PT, R38.reuse, R230, PT ;  /* 0x000000e62600720c */ /* 0x040fe40003f06270 */
[C---:B------:R-:W-:Y:S01]  /*a840*/  ISETP.GE.AND P3, PT, R38.reuse, R227, PT ;  /* 0x000000e32600720c */ /* 0x040fe20003f66270 */
[----:B-1----:R-:W-:Y:S01]  /*a850*/  HMMA.16816.F32 R16, R4, R18, RZ ;  /* 0x000000120410723c */ /* 0x002fe200000018ff */
[----:B------:R-:W-:Y:S01]  /*a860*/  I2F R33, R33 ;  /* 0x0000002100217306 */ /* 0x000fe20000201400 */
[----:B------:R-:W-:Y:S01]  /*a870*/  ISETP.GE.AND P6, PT, R38, R224, PT ;  /* 0x000000e02600720c */ /* 0x000fe20003fc6270 */
[----:B--2---:R-:W-:Y:S01]  /*a880*/  FFMA.FTZ R28, R28, -UR17, R31 ;  /* 0x800000111c1c7c23 */ /* 0x004fe2000801001f */
[C---:B------:R-:W-:Y:S02]  /*a890*/  ISETP.GE.AND P5, PT, R38.reuse, R219, PT ;  /* 0x000000db2600720c */ /* 0x040fe40003fa6270 */
[----:B------:R-:W-:-:S02]  /*a8a0*/  ISETP.LT.OR P0, PT, R38, R231, P0 ;  /* 0x000000e72600720c */ /* 0x000fc40000701670 */
[----:B------:R-:W-:Y:S01]  /*a8b0*/  HMMA.16816.F32 R24, R20, R34, R24 ;  /* 0x000000221418723c */ /* 0x000fe20000001818 */
[----:B------:R-:W1:Y:S01]  /*a8c0*/  I2F R30, R30 ;  /* 0x0000001e001e7306 */ /* 0x000e620000201400 */
[C---:B------:R-:W-:Y:S02]  /*a8d0*/  ISETP.LT.OR P3, PT, R38.reuse, R228, P3 ;  /* 0x000000e42600720c */ /* 0x040fe40001f61670 */
[C---:B------:R-:W-:Y:S02]  /*a8e0*/  ISETP.LT.OR P6, PT, R38.reuse, R225, P6 ;  /* 0x000000e12600720c */ /* 0x040fe400037c1670 */
[----:B------:R-:W-:Y:S01]  /*a8f0*/  ISETP.LT.OR P5, PT, R38, R222, P5 ;  /* 0x000000de2600720c */ /* 0x000fe20002fa1670 */
[----:B------:R-:W-:Y:S01]  /*a900*/  IMAD.IADD R38, R223, 0x1, -R38 ;  /* 0x00000001df267824 */ /* 0x000fe200078e0a26 */
[----:B------:R-:W-:Y:S02]  /*a910*/  IABS R118, R118 ;  /* 0x0000007600767213 */ /* 0x000fe40000000000 */
[----:B------:R-:W-:-:S02]  /*a920*/  IABS R70, R70 ;  /* 0x0000004600467213 */ /* 0x000fc40000000000 */
[----:B------:R-:W-:Y:S02]  /*a930*/  IABS R63, R63 ;  /* 0x0000003f003f7213 */ /* 0x000fe40000000000 */
[----:B------:R-:W-:Y:S01]  /*a940*/  IABS R38, R38 ;  /* 0x0000002600267213 */ /* 0x000fe20000000000 */
[----:B------:R-:W2:Y:S01]  /*a950*/  I2F R118, R118 ;  /* 0x0000007600767306 */ /* 0x000ea20000201400 */
[----:B------:R-:W-:Y:S01]  /*a960*/  HMMA.16816.F32 R16, R8, R34, R16 ;  /* 0x000000220810723c */ /* 0x000fe20000001810 */
[----:B-1----:R-:W-:Y:S01]  /*a970*/  FFMA.FTZ R29, R30, -UR17, R29 ;  /* 0x800000111e1d7c23 */ /* 0x002fe2000801001d */
[----:B------:R-:W-:Y:S02]  /*a980*/  FSEL R123, R28, -INF , !P2 ;  /* 0xff8000001c7b7808 */ /* 0x000fe40005000000 */
[----:B------:R-:W-:Y:S02]  /*a990*/  ISETP.GE.AND P2, PT, R37, R227, PT ;  /* 0x000000e32500720c */ /* 0x000fe40003f46270 */
[----:B------:R-:W-:Y:S01]  /*a9a0*/  FSEL R106, R29, -INF , !P4 ;  /* 0xff8000001d6a7808 */ /* 0x000fe20006000000 */
[----:B------:R-:W1:Y:S01]  /*a9b0*/  I2F R70, R70 ;  /* 0x0000004600467306 */ /* 0x000e620000201400 */
[----:B------:R-:W-:Y:S01]  /*a9c0*/  FFMA.FTZ R24, R32, -UR17, R24 ;  /* 0x8000001120187c23 */ /* 0x000fe20008010018 */
[----:B------:R-:W-:Y:S01]  /*a9d0*/  HMMA.16816.F32 R28, R12, R40, RZ ;  /* 0x000000280c1c723c */ /* 0x000fe200000018ff */
[----:B------:R-:W-:Y:S01]  /*a9e0*/  FFMA.FTZ R60, R33, -UR17, R26 ;  /* 0x80000011213c7c23 */ /* 0x000fe2000801001a */
[----:B------:R-:W-:Y:S01]  /*a9f0*/  ISETP.GE.AND P4, PT, R37, R230, PT ;  /* 0x000000e62500720c */ /* 0x000fe20003f86270 */
[----:B------:R-:W3:Y:S01]  /*aa00*/  LDSM.16.M88.4 R32, [R210] ;  /* 0x00000000d220783b */ /* 0x000ee20000000200 */
[----:B------:R-:W-:Y:S01]  /*aa10*/  FSEL R67, R24, -INF , !P0 ;  /* 0xff80000018437808 */ /* 0x000fe20004000000 */
[----:B------:R-:W-:Y:S01]  /*aa20*/  IMAD.IADD R24, R223, 0x1, -R37 ;  /* 0x00000001df187824 */ /* 0x000fe200078e0a25 */
[----:B------:R-:W4:Y:S01]  /*aa30*/  I2F R26, R38 ;  /* 0x00000026001a7306 */ /* 0x000f220000201400 */
[----:B------:R-:W-:-:S02]  /*aa40*/  FSEL R60, R60, -INF , !P3 ;  /* 0xff8000003c3c7808 */ /* 0x000fc40005800000 */
[C---:B------:R-:W-:Y:S02]  /*aa50*/  ISETP.GE.AND P0, PT, R37.reuse, R224, PT ;  /* 0x000000e02500720c */ /* 0x040fe40003f06270 */
[----:B------:R-:W-:Y:S02]  /*aa60*/  IABS R24, R24 ;  /* 0x0000001800187213 */ /* 0x000fe40000000000 */
[C---:B------:R-:W-:Y:S01]  /*aa70*/  ISETP.GE.AND P3, PT, R37.reuse, R219, PT ;  /* 0x000000db2500720c */ /* 0x040fe20003f66270 */
[----:B------:R-:W5:Y:S01]  /*aa80*/  I2F R63, R63 ;  /* 0x0000003f003f7306 */ /* 0x000f620000201400 */
[----:B--2---:R-:W-:Y:S01]  /*aa90*/  FFMA.FTZ R118, R118, -UR17, R16 ;  /* 0x8000001176767c23 */ /* 0x004fe20008010010 */
[----:B------:R-:W-:Y:S01]  /*aaa0*/  IABS R39, R39 ;  /* 0x0000002700277213 */ /* 0x000fe20000000000 */
[----:B------:R-:W-:Y:S01]  /*aab0*/  IMAD.MOV.U32 R16, RZ, RZ, R24 ;  /* 0x000000ffff107224 */ /* 0x000fe200078e0018 */
[C---:B------:R-:W-:Y:S01]  /*aac0*/  ISETP.LT.OR P4, PT, R37.reuse, R231, P4 ;  /* 0x000000e72500720c */ /* 0x040fe20002781670 */
[----:B-1----:R-:W-:Y:S01]  /*aad0*/  FFMA.FTZ R70, R70, -UR17, R25 ;  /* 0x8000001146467c23 */ /* 0x002fe20008010019 */
[C---:B------:R-:W-:Y:S01]  /*aae0*/  ISETP.LT.OR P2, PT, R37.reuse, R228, P2 ;  /* 0x000000e42500720c */ /* 0x040fe20001741670 */
[----:B----4-:R-:W-:Y:S01]  /*aaf0*/  FFMA.FTZ R18, R26, -UR17, R18 ;  /* 0x800000111a127c23 */ /* 0x010fe20008010012 */
[----:B------:R-:W-:Y:S01]  /*ab00*/  IADD3 R38, R72, 0x10, RZ ;  /* 0x0000001048267810 */ /* 0x000fe20007ffe0ff */
[----:B------:R-:W1:Y:S01]  /*ab10*/  I2F R16, R16 ;  /* 0x0000001000107306 */ /* 0x000e620000201400 */
[----:B------:R-:W-:-:S02]  /*ab20*/  ISETP.LT.OR P0, PT, R37, R225, P0 ;  /* 0x000000e12500720c */ /* 0x000fc40000701670 */
[----:B------:R-:W-:Y:S01]  /*ab30*/  FSEL R117, R18, -INF , !P5 ;  /* 0xff80000012757808 */ /* 0x000fe20006800000 */
[--C-:B------:R-:W-:Y:S01]  /*ab40*/  IMAD.IADD R110, R226, 0x1, -R38.reuse ;  /* 0x00000001e26e7824 */ /* 0x100fe200078e0a26 */
[----:B------:R-:W-:Y:S01]  /*ab50*/  ISETP.LT.OR P3, PT, R37, R222, P3 ;  /* 0x000000de2500720c */ /* 0x000fe20001f61670 */
[----:B-----5:R-:W-:Y:S01]  /*ab60*/  FFMA.FTZ R63, R63, -UR17, R27 ;  /* 0x800000113f3f7c23 */ /* 0x020fe2000801001b */
[----:B------:R-:W-:Y:S01]  /*ab70*/  ISETP.GE.AND P5, PT, R38, R227, PT ;  /* 0x000000e32600720c */ /* 0x000fe20003fa6270 */
[----:B------:R-:W-:Y:S01]  /*ab80*/  HMMA.16816.F32 R24, R4, R40, RZ ;  /* 0x000000280418723c */ /* 0x000fe200000018ff */
[----:B------:R2:W4:Y:S01]  /*ab90*/  I2F R37, R39 ;  /* 0x0000002700257306 */ /* 0x0005220000201400 */
[----:B------:R-:W-:Y:S02]  /*aba0*/  FSEL R118, R118, -INF , !P6 ;  /* 0xff80000076767808 */ /* 0x000fe40007000000 */
[----:B------:R-:W-:Y:S02]  /*abb0*/  FSEL R70, R70, -INF , !P4 ;  /* 0xff80000046467808 */ /* 0x000fe40006000000 */
[----:B------:R-:W-:Y:S01]  /*abc0*/  FSEL R63, R63, -INF , !P2 ;  /* 0xff8000003f3f7808 */ /* 0x000fe20005000000 */
[----:B------:R-:W-:Y:S01]  /*abd0*/  IMAD.IADD R40, R229, 0x1, -R38 ;  /* 0x00000001e5287824 */ /* 0x000fe200078e0a26 */
[----:B------:R-:W-:Y:S01]  /*abe0*/  ISETP.GE.AND P6, PT, R38, R230, PT ;  /* 0x000000e62600720c */ /* 0x000fe20003fc6270 */
[----:B-1----:R-:W-:Y:S01]  /*abf0*/  FFMA.FTZ R16, R16, -UR17, R19 ;  /* 0x8000001110107c23 */ /* 0x002fe20008010013 */
[----:B------:R-:W-:Y:S01]  /*ac00*/  ISETP.GE.AND P4, PT, R38, R224, PT ;  /* 0x000000e02600720c */ /* 0x000fe20003f86270 */
[----:B---3--:R-:W-:Y:S01]  /*ac10*/  HMMA.16816.F32 R28, R20, R32, R28 ;  /* 0x00000020141c723c */ /* 0x008fe2000000181c */
[----:B------:R-:W-:-:S02]  /*ac20*/  IABS R18, R40 ;  /* 0x0000002800127213 */ /* 0x000fc40000000000 */
[C---:B------:R-:W-:Y:S02]  /*ac30*/  ISETP.GE.AND P2, PT, R38.reuse, R219, PT ;  /* 0x000000db2600720c */ /* 0x040fe40003f46270 */
[----:B------:R-:W-:Y:S01]  /*ac40*/  ISETP.LT.OR P5, PT, R38, R228, P5 ;  /* 0x000000e42600720c */ /* 0x000fe20002fa1670 */
[----:B--2---:R-:W-:Y:S01]  /*ac50*/  IMAD.IADD R39, R232, 0x1, -R38 ;  /* 0x00000001e8277824 */ /* 0x004fe200078e0a26 */
[----:B------:R-:W1:Y:S01]  /*ac60*/  I2F R18, R18 ;  /* 0x0000001200127306 */ /* 0x000e620000201400 */
[----:B----4-:R-:W-:Y:S01]  /*ac70*/  FFMA.FTZ R17, R37, -UR17, R17 ;  /* 0x8000001125117c23 */ /* 0x010fe20008010011 */
[C---:B------:R-:W-:Y:S02]  /*ac80*/  ISETP.LT.OR P6, PT, R38.reuse, R231, P6 ;  /* 0x000000e72600720c */ /* 0x040fe400037c1670 */
[----:B------:R-:W-:Y:S02]  /*ac90*/  IABS R39, R39 ;  /* 0x0000002700277213 */ /* 0x000fe40000000000 */
[----:B------:R-:W-:Y:S01]  /*aca0*/  HMMA.16816.F32 R24, R8, R32, R24 ;  /* 0x000000200818723c */ /* 0x000fe20000001818 */
[----:B------:R-:W-:-:S02]  /*acb0*/  ISETP.LT.OR P4, PT, R38, R225, P4 ;  /* 0x000000e12600720c */ /* 0x000fc40002781670 */
[----:B------:R-:W-:Y:S01]  /*acc0*/  ISETP.LT.OR P2, PT, R38, R222, P2 ;  /* 0x000000de2600720c */ /* 0x000fe20001741670 */
[----:B------:R-:W2:Y:S01]  /*acd0*/  I2F R39, R39 ;  /* 0x0000002700277306 */ /* 0x000ea20000201400 */
[----:B------:R-:W-:Y:S01]  /*ace0*/  IMAD.IADD R38, R223, 0x1, -R38 ;  /* 0x00000001df267824 */ /* 0x000fe200078e0a26 */
[----:B------:R-:W-:Y:S02]  /*acf0*/  FSEL R111, R17, -INF , !P0 ;  /* 0xff800000116f7808 */ /* 0x000fe40004000000 */
[----:B------:R-:W-:Y:S02]  /*ad00*/  IADD3 R32, R72, 0x11, RZ ;  /* 0x0000001148207810 */ /* 0x000fe40007ffe0ff */
[----:B------:R-:W-:Y:S01]  /*ad10*/  FSEL R116, R16, -INF , !P3 ;  /* 0xff80000010747808 */ /* 0x000fe20005800000 */
[----:B-1----:R-:W-:Y:S01]  /*ad20*/  FFMA.FTZ R18, R18, -UR17, R30 ;  /* 0x8000001112127c23 */ /* 0x002fe2000801001e */
[----:B------:R-:W-:Y:S01]  /*ad30*/  IABS R110, R110 ;  /* 0x0000006e006e7213 */ /* 0x000fe20000000000 */
[--C-:B------:R-:W-:Y:S01]  /*ad40*/  IMAD.IADD R19, R232, 0x1, -R32.reuse ;  /* 0x00000001e8137824 */ /* 0x100fe200078e0a20 */
[----:B------:R-:W-:Y:S01]  /*ad50*/  IABS R38, R38 ;  /* 0x0000002600267213 */ /* 0x000fe20000000000 */
[--C-:B------:R-:W-:Y:S01]  /*ad60*/  IMAD.IADD R65, R229, 0x1, -R32.reuse ;  /* 0x00000001e5417824 */ /* 0x100fe200078e0a20 */
[----:B------:R-:W-:Y:S01]  /*ad70*/  FSEL R64, R18, -INF , !P5 ;  /* 0xff80000012407808 */ /* 0x000fe20006800000 */
[----:B------:R-:W-:Y:S01]  /*ad80*/  IMAD.IADD R37, R226, 0x1, -R32 ;  /* 0x00000001e2257824 */ /* 0x000fe200078e0a20 */
[----:B------:R-:W-:Y:S01]  /*ad90*/  IABS R19, R19 ;  /* 0x0000001300137213 */ /* 0x000fe20000000000 */
[----:B------:R-:W1:Y:S01]  /*ada0*/  I2F R110, R110 ;  /* 0x0000006e006e7306 */ /* 0x000e620000201400 */
[----:B--2---:R-:W-:Y:S01]  /*adb0*/  FFMA.FTZ R28, R39, -UR17, R28 ;  /* 0x80000011271c7c23 */ /* 0x004fe2000801001c */
[----:B------:R-:W-:-:S02]  /*adc0*/  IABS R65, R65 ;  /* 0x0000004100417213 */ /* 0x000fc40000000000 */
[----:B------:R-:W-:Y:S02]  /*add0*/  ISETP.GE.AND P0, PT, R32, R230, PT ;  /* 0x000000e62000720c */ /* 0x000fe40003f06270 */
[----:B------:R-:W-:Y:S01]  /*ade0*/  FSEL R73, R28, -INF , !P6 ;  /* 0xff8000001c497808 */ /* 0x000fe20007000000 */
[----:B------:R-:W-:Y:S01]  /*adf0*/  IMAD.IADD R28, R223, 0x1, -R32 ;  /* 0x00000001df1c7824 */ /* 0x000fe200078e0a20 */
[----:B------:R2:W3:Y:S01]  /*ae00*/  I2F R75, R19 ;  /* 0x00000013004b7306 */ /* 0x0004e20000201400 */
[C---:B------:R-:W-:Y:S02]  /*ae10*/  ISETP.GE.AND P3, PT, R32.reuse, R227, PT ;  /* 0x000000e32000720c */ /* 0x040fe40003f66270 */
[C---:B------:R-:W-:Y:S02]  /*ae20*/  ISETP.GE.AND P6, PT, R32.reuse, R224, PT ;  /* 0x000000e02000720c */ /* 0x040fe40003fc6270 */
[----:B------:R-:W-:Y:S02]  /*ae30*/  ISETP.GE.AND P5, PT, R32, R219, PT ;  /* 0x000000db2000720c */ /* 0x000fe40003fa6270 */
[----:B------:R-:W-:Y:S01]  /*ae40*/  IABS R37, R37 ;  /* 0x0000002500257213 */ /* 0x000fe20000000000 */
[----:B------:R-:W4:Y:S01]  /*ae50*/  I2F R30, R38 ;  /* 0x00000026001e7306 */ /* 0x000f220000201400 */
[----:B------:R-:W-:Y:S01]  /*ae60*/  IADD3 R33, R72, 0x18, RZ ;  /* 0x0000001848217810 */ /* 0x000fe20007ffe0ff */
[----:B-1----:R-:W-:Y:S01]  /*ae70*/  FFMA.FTZ R110, R110, -UR17, R24 ;  /* 0x800000116e6e7c23 */ /* 0x002fe20008010018 */
[----:B------:R-:W-:-:S02]  /*ae80*/  ISETP.LT.OR P0, PT, R32, R231, P0 ;  /* 0x000000e72000720c */ /* 0x000fc40000701670 */
[C---:B------:R-:W-:Y:S01]  /*ae90*/  ISETP.LT.OR P3, PT, R32.reuse, R228, P3 ;  /* 0x000000e42000720c */ /* 0x040fe20001f61670 */
[----:B------:R-:W-:Y:S01]  /*aea0*/  IMAD.IADD R40, R229, 0x1, -R33 ;  /* 0x00000001e5287824 */ /* 0x000fe200078e0a21 */
[C---:B------:R-:W-:Y:S01]  /*aeb0*/  ISETP.LT.OR P6, PT, R32.reuse, R225, P6 ;  /* 0x000000e12000720c */ /* 0x040fe200037c1670 */
[----:B--2---:R-:W-:Y:S01]  /*aec0*/  HMMA.16816.F32 R16, R12, R42, RZ ;  /* 0x0000002a0c10723c */ /* 0x004fe200000018ff */
[----:B------:R-:W1:Y:S01]  /*aed0*/  I2F R65, R65 ;  /* 0x0000004100417306 */ /* 0x000e620000201400 */
[----:B------:R-:W-:Y:S01]  /*aee0*/  ISETP.LT.OR P5, PT, R32, R222, P5 ;  /* 0x000000de2000720c */ /* 0x000fe20002fa1670 */
[----:B---3--:R-:W-:Y:S01]  /*aef0*/  FFMA.FTZ R75, R75, -UR17, R29 ;  /* 0x800000114b4b7c23 */ /* 0x008fe2000801001d */
[----:B------:R-:W-:Y:S01]  /*af00*/  IABS R28, R28 ;  /* 0x0000001c001c7213 */ /* 0x000fe20000000000 */
[----:B------:R-:W-:Y:S01]  /*af10*/  IMAD.IADD R121, R226, 0x1, -R33 ;  /* 0x00000001e2797824 */ /* 0x000fe200078e0a21 */
[----:B------:R-:W-:Y:S01]  /*af20*/  FSEL R110, R110, -INF , !P4 ;  /* 0xff8000006e6e7808 */ /* 0x000fe20006000000 */
[----:B----4-:R-:W-:-:S02]  /*af30*/  FFMA.FTZ R26, R30, -UR17, R26 ;  /* 0x800000111e1a7c23 */ /* 0x010fc4000801001a */
[----:B------:R2:W3:Y:S01]  /*af40*/  I2F R32, R37 ;  /* 0x0000002500207306 */ /* 0x0004e20000201400 */
[----:B------:R-:W-:Y:S01]  /*af50*/  IMAD.MOV.U32 R24, RZ, RZ, R28 ;  /* 0x000000ffff187224 */ /* 0x000fe200078e001c */
[----:B------:R-:W-:Y:S02]  /*af60*/  FSEL R75, R75, -INF , !P0 ;  /* 0xff8000004b4b7808 */ /* 0x000fe40004000000 */
[----:B------:R-:W-:Y:S02]  /*af70*/  FSEL R39, R26, -INF , !P2 ;  /* 0xff8000001a277808 */ /* 0x000fe40005000000 */
[----:B------:R-:W-:Y:S01]  /*af80*/  ISETP.GE.AND P4, PT, R33, R230, PT ;  /* 0x000000e62100720c */ /* 0x000fe20003f86270 */
[----:B-1----:R-:W-:Y:S01]  /*af90*/  FFMA.FTZ R65, R65, -UR17, R31 ;  /* 0x8000001141417c23 */ /* 0x002fe2000801001f */
[C---:B------:R-:W-:Y:S01]  /*afa0*/  ISETP.GE.AND P2, PT, R33.reuse, R227, PT ;  /* 0x000000e32100720c */ /* 0x040fe20003f46270 */
[----:B------:R-:W-:Y:S01]  /*afb0*/  HMMA.16816.F32 R28, R4, R42, RZ ;  /* 0x0000002a041c723c */ /* 0x000fe200000018ff */
[----:B------:R-:W-:Y:S01]  /*afc0*/  ISETP.GE.AND P0, PT, R33, R224, PT ;  /* 0x000000e02100720c */ /* 0x000fe20003f06270 */
[----:B------:R-:W1:Y:S01]  /*afd0*/  I2F R24, R24 ;  /* 0x0000001800187306 */ /* 0x000e620000201400 */
[----:B------:R-:W-:-:S02]  /*afe0*/  FSEL R65, R65, -INF , !P3 ;  /* 0xff80000041417808 */ /* 0x000fc40005800000 */
[C---:B------:R-:W-:Y:S01]  /*aff0*/  ISETP.GE.AND P3, PT, R33.reuse, R219, PT ;  /* 0x000000db2100720c */ /* 0x040fe20003f66270 */
[----:B--2---:R-:W-:Y:S01]  /*b000*/  IMAD.IADD R37, R232, 0x1, -R33 ;  /* 0x00000001e8257824 */ /* 0x004fe200078e0a21 */
[C---:B------:R-:W-:Y:S01]  /*b010*/  ISETP.LT.OR P4, PT, R33.reuse, R231, P4 ;  /* 0x000000e72100720c */ /* 0x040fe20002781670 */
[-C--:B------:R-:W-:Y:S01]  /*b020*/  HMMA.16816.F32 R16, R20, R34.reuse, R16 ;  /* 0x000000221410723c */ /* 0x080fe20000001810 */
[C---:B------:R-:W-:Y:S01]  /*b030*/  ISETP.LT.OR P2, PT, R33.reuse, R228, P2 ;  /* 0x000000e42100720c */ /* 0x040fe20001741670 */
[----:B---3--:R-:W-:Y:S01]  /*b040*/  FFMA.FTZ R25, R32, -UR17, R25 ;  /* 0x8000001120197c23 */ /* 0x008fe20008010019 */
[----:B------:R-:W-:Y:S02]  /*b050*/  IABS R37, R37 ;  /* 0x0000002500257213 */ /* 0x000fe40000000000 */
[C---:B------:R-:W-:Y:S02]  /*b060*/  ISETP.LT.OR P0, PT, R33.reuse, R225, P0 ;  /* 0x000000e12100720c */ /* 0x040fe40000701670 */
[----:B------:R-:W-:Y:S01]  /*b070*/  ISETP.LT.OR P3, PT, R33, R222, P3 ;  /* 0x000000de2100720c */ /* 0x000fe20001f61670 */
[----:B------:R-:W-:Y:S01]  /*b080*/  IMAD.MOV.U32 R38, RZ, RZ, R37 ;  /* 0x000000ffff267224 */ /* 0x000fe200078e0025 */
[----:B------:R-:W-:Y:S01]  /*b090*/  IABS R37, R40 ;  /* 0x0000002800257213 */ /* 0x000fe20000000000 */
[----:B------:R-:W-:Y:S01]  /*b0a0*/  IMAD.IADD R33, R223, 0x1, -R33 ;  /* 0x00000001df217824 */ /* 0x000fe200078e0a21 */
[----:B------:R-:W2:Y:S01]  /*b0b0*/  LDSM.16.M88.4 R40, [R215+0x2800] ;  /* 0x00280000d728783b */ /* 0x000ea20000000200 */
[----:B------:R-:W3:Y:S01]  /*b0c0*/  I2F R26, R38 ;  /* 0x00000026001a7306 */ /* 0x000ee20000201400 */
[----:B------:R-:W-:Y:S01]  /*b0d0*/  IABS R121, R121 ;  /* 0x0000007900797213 */ /* 0x000fe20000000000 */
[----:B-1----:R-:W-:Y:S01]  /*b0e0*/  FFMA.FTZ R24, R24, -UR17, R27 ;  /* 0x8000001118187c23 */ /* 0x002fe2000801001b */
[----:B------:R-:W-:Y:S01]  /*b0f0*/  IABS R33, R33 ;  /* 0x0000002100217213 */ /* 0x000fe20000000000 */
[----:B------:R-:W-:Y:S01]  /*b100*/  HMMA.16816.F32 R28, R8, R34, R28 ;  /* 0x00000022081c723c */ /* 0x000fe2000000181c */
[----:B------:R-:W-:-:S03]  /*b110*/  FSEL R122, R25, -INF , !P6 ;  /* 0xff800000197a7808 */ /* 0x000fc60007000000 */
[----:B------:R1:W4:Y:S08]  /*b120*/  I2F R38, R37 ;  /* 0x0000002500267306 */ /* 0x0003300000201400 */
[----:B------:R-:W5:Y:S01]  /*b130*/  I2F R121, R121 ;  /* 0x0000007900797306 */ /* 0x000f620000201400 */
[----:B---3--:R-:W-:-:S05]  /*b140*/  FFMA.FTZ R16, R26, -UR17, R16 ;  /* 0x800000111a107c23 */ /* 0x008fca0008010010 */
[----:B------:R-:W-:Y:S02]  /*b150*/  FSEL R76, R16, -INF , !P4 ;  /* 0xff800000104c7808 */ /* 0x000fe40006000000 */
[----:B-1----:R-:W-:Y:S01]  /*b160*/  IADD3 R37, R72, 0x19, RZ ;  /* 0x0000001948257810 */ /* 0x002fe20007ffe0ff */
[----:B----4-:R-:W-:Y:S01]  /*b170*/  FFMA.FTZ R69, R38, -UR17, R18 ;  /* 0x8000001126457c23 */ /* 0x010fe20008010012 */
[----:B------:R-:W-:Y:S01]  /*b180*/  FSEL R38, R24, -INF , !P5 ;  /* 0xff80000018267808 */ /* 0x000fe20006800000 */
[----:B------:R1:W3:Y:S01]  /*b190*/  I2F R18, R33 ;  /* 0x0000002100127306 */ /* 0x0002e20000201400 */
[----:B------:R-:W-:Y:S01]  /*b1a0*/  ISETP.GE.AND P6, PT, R37, R230, PT ;  /* 0x000000e62500720c */ /* 0x000fe20003fc6270 */
[--C-:B------:R-:W-:Y:S01]  /*b1b0*/  IMAD.IADD R77, R232, 0x1, -R37.reuse ;  /* 0x00000001e84d7824 */ /* 0x100fe200078e0a25 */
[----:B------:R-:W-:Y:S01]  /*b1c0*/  FSEL R69, R69, -INF , !P2 ;  /* 0xff80000045457808 */ /* 0x000fe20005000000 */
[--C-:B------:R-:W-:Y:S01]  /*b1d0*/  IMAD.IADD R71, R229, 0x1, -R37.reuse ;  /* 0x00000001e5477824 */ /* 0x100fe200078e0a25 */
[----:B------:R-:W-:Y:S01]  /*b1e0*/  ISETP.GE.AND P5, PT, R37, R227, PT ;  /* 0x000000e32500720c */ /* 0x000fe20003fa6270 */
[--C-:B------:R-:W-:Y:S01]  /*b1f0*/  IMAD.IADD R16, R223, 0x1, -R37.reuse ;  /* 0x00000001df107824 */ /* 0x100fe200078e0a25 */
[----:B------:R-:W-:Y:S01]  /*b200*/  IABS R77, R77 ;  /* 0x0000004d004d7213 */ /* 0x000fe20000000000 */
[----:B-----5:R-:W-:Y:S01]  /*b210*/  FFMA.FTZ R121, R121, -UR17, R28 ;  /* 0x8000001179797c23 */ /* 0x020fe2000801001c */
[----:B------:R-:W-:Y:S01]  /*b220*/  IABS R71, R71 ;  /* 0x0000004700477213 */ /* 0x000fe20000000000 */
[----:B------:R-:W-:Y:S01]  /*b230*/  IMAD.IADD R44, R226, 0x1, -R37 ;  /* 0x00000001e22c7824 */ /* 0x000fe200078e0a25 */
[----:B------:R-:W-:Y:S01]  /*b240*/  IABS R16, R16 ;  /* 0x0000001000107213 */ /* 0x000fe20000000000 */
[----:B--2---:R-:W-:Y:S01]  /*b250*/  HMMA.16816.F32 R24, R12, R40, RZ ;  /* 0x000000280c18723c */ /* 0x004fe200000018ff */
[----:B------:R-:W2:Y:S01]  /*b260*/  I2F R77, R77 ;  /* 0x0000004d004d7306 */ /* 0x000ea20000201400 */
[C---:B------:R-:W-:Y:S01]  /*b270*/  ISETP.GE.AND P4, PT, R37.reuse, R224, PT ;  /* 0x000000e02500720c */ /* 0x040fe20003f86270 */
[----:B-1----:R-:W1:Y:S01]  /*b280*/  LDSM.16.M88.4 R32, [R209] ;  /* 0x00000000d120783b */ /* 0x002e620000000200 */
[C---:B------:R-:W-:Y:S01]  /*b290*/  ISETP.GE.AND P2, PT, R37.reuse, R219, PT ;  /* 0x000000db2500720c */ /* 0x040fe20003f46270 */
[----:B---3--:R-:W-:Y:S01]  /*b2a0*/  FFMA.FTZ R30, R18, -UR17, R30 ;  /* 0x80000011121e7c23 */ /* 0x008fe2000801001e */
[----:B------:R-:W-:-:S03]  /*b2b0*/  ISETP.LT.OR P6, PT, R37, R231, P6 ;  /* 0x000000e72500720c */ /* 0x000fc600037c1670 */
[----:B------:R-:W3:Y:S01]  /*b2c0*/  I2F R71, R71 ;  /* 0x0000004700477306 */ /* 0x000ee20000201400 */
[C---:B------:R-:W-:Y:S02]  /*b2d0*/  ISETP.LT.OR P5, PT, R37.reuse, R228, P5 ;  /* 0x000000e42500720c */ /* 0x040fe40002fa1670 */
[C---:B------:R-:W-:Y:S02]  /*b2e0*/  ISETP.LT.OR P4, PT, R37.reuse, R225, P4 ;  /* 0x000000e12500720c */ /* 0x040fe40002781670 */
[----:B------:R-:W-:Y:S01]  /*b2f0*/  ISETP.LT.OR P2, PT, R37, R222, P2 ;  /* 0x000000de2500720c */ /* 0x000fe20001741670 */
[----:B------:R-:W-:Y:S01]  /*b300*/  IMAD.IADD R37, R232, 0x1, -R45 ;  /* 0x00000001e8257824 */ /* 0x000fe200078e0a2d */
[----:B------:R-:W-:Y:S01]  /*b310*/  IABS R44, R44 ;  /* 0x0000002c002c7213 */ /* 0x000fe20000000000 */
[----:B--2---:R-:W-:Y:S01]  /*b320*/  FFMA.FTZ R77, R77, -UR17, R17 ;  /* 0x800000114d4d7c23 */ /* 0x004fe20008010011 */
[----:B------:R2:W4:Y:S01]  /*b330*/  I2F R28, R16 ;  /* 0x00000010001c7306 */ /* 0x0005220000201400 */
[----:B------:R-:W-:-:S02]  /*b340*/  FSEL R121, R121, -INF , !P0 ;  /* 0xff80000079797808 */ /* 0x000fc40004000000 */
[----:B------:R-:W-:Y:S02]  /*b350*/  IABS R37, R37 ;  /* 0x0000002500257213 */ /* 0x000fe40000000000 */
[----:B------:R-:W-:Y:S01]  /*b360*/  FSEL R77, R77, -INF , !P6 ;  /* 0xff8000004d4d7808 */ /* 0x000fe20007000000 */
[----:B---3--:R-:W-:Y:S02]  /*b370*/  FFMA.FTZ R71, R71, -UR17, R19 ;  /* 0x8000001147477c23 */ /* 0x008fe40008010013 */
[----:B------:R-:W3:Y:S01]  /*b380*/  I2F R44, R44 ;  /* 0x0000002c002c7306 */ /* 0x000ee20000201400 */
[C---:B------:R-:W-:Y:S02]  /*b390*/  ISETP.GE.AND P0, PT, R45.reuse, R230, PT ;  /* 0x000000e62d00720c */ /* 0x040fe40003f06270 */
[----:B------:R-:W-:Y:S02]  /*b3a0*/  ISETP.GE.AND P6, PT, R45, R224, PT ;  /* 0x000000e02d00720c */ /* 0x000fe40003fc6270 */
[----:B------:R-:W-:-:S02]  /*b3b0*/  FSEL R71, R71, -INF , !P5 ;  /* 0xff80000047477808 */ /* 0x000fc40006800000 */
[C---:B------:R-:W-:Y:S01]  /*b3c0*/  ISETP.GE.AND P5, PT, R45.reuse, R219, PT ;  /* 0x000000db2d00720c */ /* 0x040fe20003fa6270 */
[----:B--2---:R-:W-:Y:S01]  /*b3d0*/  HMMA.16816.F32 R16, R4, R40, RZ ;  /* 0x000000280410723c */ /* 0x004fe200000018ff */
[C---:B------:R-:W-:Y:S01]  /*b3e0*/  ISETP.LT.OR P0, PT, R45.reuse, R231, P0 ;  /* 0x000000e72d00720c */ /* 0x040fe20000701670 */
[----:B----4-:R-:W-:Y:S01]  /*b3f0*/  FFMA.FTZ R28, R28, -UR17, R31 ;  /* 0x800000111c1c7c23 */ /* 0x010fe2000801001f */
[C---:B------:R-:W-:Y:S02]  /*b400*/  ISETP.LT.OR P6, PT, R45.reuse, R225, P6 ;  /* 0x000000e12d00720c */ /* 0x040fe400037c1670 */
[----:B------:R-:W-:Y:S02]  /*b410*/  ISETP.LT.OR P5, PT, R45, R222, P5 ;  /* 0x000000de2d00720c */ /* 0x000fe40002fa1670 */
[----:B------:R-:W-:Y:S01]  /*b420*/  IMAD.IADD R41, R229, 0x1, -R45 ;  /* 0x00000001e5297824 */ /* 0x000fe200078e0a2d */
[----:B------:R-:W-:Y:S01]  /*b430*/  FSEL R55, R28, -INF , !P2 ;  /* 0xff8000001c377808 */ /* 0x000fe20005000000 */
[----:B------:R-:W-:Y:S01]  /*b440*/  IMAD.MOV.U32 R40, RZ, RZ, R37 ;  /* 0x000000ffff287224 */ /* 0x000fe200078e0025 */
[----:B-1----:R-:W-:Y:S01]  /*b450*/  HMMA.16816.F32 R24, R20, R32, R24 ;  /* 0x000000201418723c */ /* 0x002fe20000001818 */
[----:B------:R-:W-:Y:S01]  /*b460*/  FSEL R37, R30, -INF , !P3 ;  /* 0xff8000001e257808 */ /* 0x000fe20005800000 */
[----:B---3--:R-:W-:Y:S01]  /*b470*/  FFMA.FTZ R29, R44, -UR17, R29 ;  /* 0x800000112c1d7c23 */ /* 0x008fe2000801001d */
[----:B------:R-:W-:-:S02]  /*b480*/  IABS R30, R41 ;  /* 0x00000029001e7213 */ /* 0x000fc40000000000 */
[----:B------:R-:W1:Y:S01]  /*b490*/  I2F R40, R40 ;  /* 0x0000002800287306 */ /* 0x000e620000201400 */
[----:B------:R-:W-:Y:S02]  /*b4a0*/  ISETP.GE.AND P3, PT, R45, R227, PT ;  /* 0x000000e32d00720c */ /* 0x000fe40003f66270 */
[----:B------:R-:W-:Y:S02]  /*b4b0*/  FSEL R129, R29, -INF , !P4 ;  /* 0xff8000001d817808 */ /* 0x000fe40006000000 */
[----:B------:R-:W-:Y:S01]  /*b4c0*/  ISETP.LT.OR P3, PT, R45, R228, P3 ;  /* 0x000000e42d00720c */ /* 0x000fe20001f61670 */
[----:B------:R-:W-:Y:S01]  /*b4d0*/  IMAD.IADD R45, R223, 0x1, -R45 ;  /* 0x00000001df2d7824 */ /* 0x000fe200078e0a2d */
[----:B------:R-:W-:Y:S01]  /*b4e0*/  IADD3 R44, R72, 0x29, RZ ;  /* 0x00000029482c7810 */ /* 0x000fe20007ffe0ff */
[----:B------:R-:W2:Y:S01]  /*b4f0*/  I2F R30, R30 ;  /* 0x0000001e001e7306 */ /* 0x000ea20000201400 */
[----:B------:R-:W-:Y:S02]  /*b500*/  HMMA.16816.F32 R16, R8, R32, R16 ;  /* 0x000000200810723c */ /* 0x000fe40000001810 */
[----:B------:R-:W-:Y:S01]  /*b510*/  IABS R45, R45 ;  /* 0x0000002d002d7213 */ /* 0x000fe20000000000 */
[----:B------:R-:W-:-:S02]  /*b520*/  IMAD.IADD R81, R232, 0x1, -R44 ;  /* 0x00000001e8517824 */ /* 0x000fc400078e0a2c */
[C-C-:B------:R-:W-:Y:S02]  /*b530*/  IMAD.IADD R167, R229.reuse, 0x1, -R44.reuse ;  /* 0x00000001e5a77824 */ /* 0x140fe400078e0a2c */
[----:B------:R-:W-:Y:S01]  /*b540*/  IADD3 R32, R72, 0x21, RZ ;  /* 0x0000002148207810 */ /* 0x000fe20007ffe0ff */
[----:B------:R-:W-:Y:S01]  /*b550*/  IMAD.IADD R46, R226, 0x1, -R44 ;  /* 0x00000001e22e7824 */ /* 0x000fe200078e0a2c */
[----:B------:R-:W-:Y:S01]  /*b560*/  IADD3 R33, R72, 0x28, RZ ;  /* 0x0000002848217810 */ /* 0x000fe20007ffe0ff */
[----:B-1----:R-:W-:Y:S01]  /*b570*/  FFMA.FTZ R24, R40, -UR17, R24 ;  /* 0x8000001128187c23 */ /* 0x002fe20008010018 */
[C---:B------:R-:W-:Y:S01]  /*b580*/  ISETP.GE.AND P4, PT, R32.reuse, R230, PT ;  /* 0x000000e62000720c */ /* 0x040fe20003f86270 */
[--C-:B------:R-:W-:Y:S01]  /*b590*/  IMAD.IADD R107, R229, 0x1, -R32.reuse ;  /* 0x00000001e56b7824 */ /* 0x100fe200078e0a20 */
[----:B------:R-:W-:Y:S01]  /*b5a0*/  ISETP.GE.AND P2, PT, R32, R227, PT ;  /* 0x000000e32000720c */ /* 0x000fe20003f46270 */
[----:B------:R-:W-:Y:S01]  /*b5b0*/  IMAD.IADD R31, R232, 0x1, -R32 ;  /* 0x00000001e81f7824 */ /* 0x000fe200078e0a20 */
[----:B------:R-:W-:Y:S01]  /*b5c0*/  FSEL R78, R24, -INF , !P0 ;  /* 0xff800000184e7808 */ /* 0x000fe20004000000 */
[----:B--2---:R-:W-:Y:S01]  /*b5d0*/  FFMA.FTZ R30, R30, -UR17, R26 ;  /* 0x800000111e1e7c23 */ /* 0x004fe2000801001a */
[----:B------:R-:W-:Y:S01]  /*b5e0*/  IABS R107, R107 ;  /* 0x0000006b006b7213 */ /* 0x000fe20000000000 */
[----:B------:R-:W1:Y:S01]  /*b5f0*/  I2F R26, R45 ;  /* 0x0000002d001a7306 */ /* 0x000e620000201400 */
[----:B------:R-:W-:Y:S01]  /*b600*/  IABS R31, R31 ;  /* 0x0000001f001f7213 */ /* 0x000fe20000000000 */
[--C-:B------:R-:W-:Y:S01]  /*b610*/  IMAD.IADD R40, R226, 0x1, -R32.reuse ;  /* 0x00000001e2287824 */ /* 0x100fe200078e0a20 */
[----:B------:R-:W-:Y:S01]  /*b620*/  FSEL R74, R30, -INF , !P3 ;  /* 0xff8000001e4a7808 */ /* 0x000fe20005800000 */
[----:B------:R-:W-:Y:S01]  /*b630*/  IMAD.IADD R24, R223, 0x1, -R32 ;  /* 0x00000001df187824 */ /* 0x000fe200078e0a20 */
[----:B------:R-:W-:Y:S01]  /*b640*/  ISETP.GE.AND P0, PT, R32, R224, PT ;  /* 0x000000e02000720c */ /* 0x000fe20003f06270 */
[----:B------:R-:W-:Y:S01]  /*b650*/  FFMA.FTZ R54, R54, -UR17, R16 ;  /* 0x8000001136367c23 */ /* 0x000fe20008010010 */
[----:B------:R-:W-:Y:S01]  /*b660*/  ISETP.GE.AND P3, PT, R32, R219, PT ;  /* 0x000000db2000720c */ /* 0x000fe20003f66270 */
[----:B------:R2:W3:Y:S01]  /*b670*/  I2F R79, R31 ;  /* 0x0000001f004f7306 */ /* 0x0004e20000201400 */
[----:B------:R-:W-:Y:S01]  /*b680*/  IABS R40, R40 ;  /* 0x0000002800287213 */ /* 0x000fe20000000000 */
[----:B------:R-:W-:Y:S01]  /*b690*/  IMAD.IADD R52, R226, 0x1, -R33 ;  /* 0x00000001e2347824 */ /* 0x000fe200078e0a21 */
[----:B------:R-:W-:-:S02]  /*b6a0*/  ISETP.LT.OR P4, PT, R32, R231, P4 ;  /* 0x000000e72000720c */ /* 0x000fc40002781670 */
[C---:B------:R-:W-:Y:S02]  /*b6b0*/  ISETP.LT.OR P2, PT, R32.reuse, R228, P2 ;  /* 0x000000e42000720c */ /* 0x040fe40001741670 */
[C---:B------:R-:W-:Y:S01]  /*b6c0*/  ISETP.LT.OR P0, PT, R32.reuse, R225, P0 ;  /* 0x000000e12000720c */ /* 0x040fe20000701670 */
[----:B------:R-:W4:Y:S01]  /*b6d0*/  I2F R107, R107 ;  /* 0x0000006b006b7306 */ /* 0x000f220000201400 */
[----:B------:R-:W-:Y:S01]  /*b6e0*/  ISETP.LT.OR P3, PT, R32, R222, P3 ;  /* 0x000000de2000720c */ /* 0x000fe20001f61670 */
[----:B-1----:R-:W-:Y:S01]  /*b6f0*/  FFMA.FTZ R18, R26, -UR17, R18 ;  /* 0x800000111a127c23 */ /* 0x002fe20008010012 */
[----:B------:R-:W-:Y:S02]  /*b700*/  IABS R24, R24 ;  /* 0x0000001800187213 */ /* 0x000fe40000000000 */
[----:B------:R-:W-:Y:S02]  /*b710*/  FSEL R54, R54, -INF , !P6 ;  /* 0xff80000036367808 */ /* 0x000fe40007000000 */
[----:B------:R-:W-:Y:S01]  /*b720*/  FSEL R50, R18, -INF , !P5 ;  /* 0xff80000012327808 */ /* 0x000fe20006800000 */
[----:B--2---:R-:W-:Y:S01]  /*b730*/  HMMA.16816.F32 R28, R12, R42, RZ ;  /* 0x0000002a0c1c723c */ /* 0x004fe200000018ff */
[----:B------:R1:W2:Y:S01]  /*b740*/  I2F R32, R40 ;  /* 0x0000002800207306 */ /* 0x0002a20000201400 */
[----:B------:R-:W-:Y:S01]  /*b750*/  IMAD.MOV.U32 R16, RZ, RZ, R24 ;  /* 0x000000ffff107224 */ /* 0x000fe200078e0018 */
[----:B------:R-:W-:Y:S01]  /*b760*/  ISETP.GE.AND P6, PT, R33, R230, PT ;  /* 0x000000e62100720c */ /* 0x000fe20003fc6270 */
[----:B---3--:R-:W-:Y:S01]  /*b770*/  FFMA.FTZ R79, R79, -UR17, R25 ;  /* 0x800000114f4f7c23 */ /* 0x008fe20008010019 */
[----:B------:R-:W-:-:S02]  /*b780*/  ISETP.GE.AND P5, PT, R33, R227, PT ;  /* 0x000000e32100720c */ /* 0x000fc40003fa6270 */
[----:B------:R-:W-:Y:S01]  /*b790*/  ISETP.LT.OR P6, PT, R33, R231, P6 ;  /* 0x000000e72100720c */ /* 0x000fe200037c1670 */
[----:B----4-:R-:W-:Y:S01]  /*b7a0*/  FFMA.FTZ R107, R107, -UR17, R27 ;  /* 0x800000116b6b7c23 */ /* 0x010fe2000801001b */
[----:B------:R-:W-:Y:S01]  /*b7b0*/  FSEL R79, R79, -INF , !P4 ;  /* 0xff8000004f4f7808 */ /* 0x000fe20006000000 */
[----:B------:R-:W-:Y:S01]  /*b7c0*/  HMMA.16816.F32 R24, R4, R42, RZ ;  /* 0x0000002a0418723c */ /* 0x000fe200000018ff */
[----:B------:R-:W-:Y:S01]  /*b7d0*/  ISETP.GE.AND P4, PT, R33, R224, PT ;  /* 0x000000e02100720c */ /* 0x000fe20003f86270 */
[----:B------:R-:W3:Y:S01]  /*b7e0*/  I2F R16, R16 ;  /* 0x0000001000107306 */ /* 0x000ee20000201400 */
[----:B------:R-:W-:Y:S02]  /*b7f0*/  FSEL R107, R107, -INF , !P2 ;  /* 0xff8000006b6b7808 */ /* 0x000fe40005000000 */
[C---:B------:R-:W-:Y:S01]  /*b800*/  ISETP.GE.AND P2, PT, R33.reuse, R219, PT ;  /* 0x000000db2100720c */ /* 0x040fe20003f46270 */
[--C-:B-1----:R-:W-:Y:S01]  /*b810*/  IMAD.IADD R40, R232, 0x1, -R33.reuse ;  /* 0x00000001e8287824 */ /* 0x102fe200078e0a21 */
[----:B------:R-:W-:Y:S01]  /*b820*/  ISETP.LT.OR P5, PT, R33, R228, P5 ;  /* 0x000000e42100720c */ /* 0x000fe20002fa1670 */
[----:B------:R-:W-:Y:S01]  /*b830*/  IMAD.IADD R42, R229, 0x1, -R33 ;  /* 0x00000001e52a7824 */ /* 0x000fe200078e0a21 */
[----:B------:R-:W-:Y:S01]  /*b840*/  ISETP.LT.OR P4, PT, R33, R225, P4 ;  /* 0x000000e12100720c */ /* 0x000fe20002781670 */
[----:B--2---:R-:W-:Y:S01]  /*b850*/  FFMA.FTZ R17, R32, -UR17, R17 ;  /* 0x8000001120117c23 */ /* 0x004fe20008010011 */
[----:B------:R-:W-:-:S03]  /*b860*/  IABS R40, R40 ;  /* 0x0000002800287213 */ /* 0x000fc60000000000 */
[-C--:B------:R-:W-:Y:S01]  /*b870*/  HMMA.16816.F32 R28, R20, R34.reuse, R28 ;  /* 0x00000022141c723c */ /* 0x080fe2000000181c */
[----:B------:R-:W-:Y:S01]  /*b880*/  ISETP.LT.OR P2, PT, R33, R222, P2 ;  /* 0x000000de2100720c */ /* 0x000fe20001741670 */
[----:B------:R-:W-:Y:S01]  /*b890*/  IMAD.IADD R33, R223, 0x1, -R33 ;  /* 0x00000001df217824 */ /* 0x000fe200078e0a21 */
[----:B------:R-:W-:Y:S01]  /*b8a0*/  IABS R52, R52 ;  /* 0x0000003400347213 */ /* 0x000fe20000000000 */
[----:B------:R-:W-:Y:S01]  /*b8b0*/  IMAD.MOV.U32 R41, RZ, RZ, R40 ;  /* 0x000000ffff297224 */ /* 0x000fe200078e0028 */
[----:B------:R-:W-:Y:S01]  /*b8c0*/  IABS R40, R42 ;  /* 0x0000002a00287213 */ /* 0x000fe20000000000 */
[----:B---3--:R-:W-:Y:S01]  /*b8d0*/  FFMA.FTZ R16, R16, -UR17, R19 ;  /* 0x8000001110107c23 */ /* 0x008fe20008010013 */
[----:B------:R-:W-:Y:S01]  /*b8e0*/  IABS R33, R33 ;  /* 0x0000002100217213 */ /* 0x000fe20000000000 */
[----:B------:R1:W2:Y:S01]  /*b8f0*/  I2F R18, R41 ;  /* 0x0000002900127306 */ /* 0x0002a20000201400 */
[----:B------:R-:W-:Y:S01]  /*b900*/  IABS R81, R81 ;  /* 0x0000005100517213 */ /* 0x000fe20000000000 */
[----:B------:R-:W-:Y:S01]  /*b910*/  IMAD.MOV.U32 R45, RZ, RZ, R40 ;  /* 0x000000ffff2d7224 */ /* 0x000fe200078e0028 */
[----:B------:R-:W-:Y:S01]  /*b920*/  HMMA.16816.F32 R24, R8, R34, R24 ;  /* 0x000000220818723c */ /* 0x000fe20000001818 */
[----:B------:R-:W-:-:S02]  /*b930*/  IABS R167, R167 ;  /* 0x000000a700a77213 */ /* 0x000fc40000000000 */
[----:B------:R-:W-:Y:S02]  /*b940*/  FSEL R53, R17, -INF , !P0 ;  /* 0xff80000011357808 */ /* 0x000fe40004000000 */
[----:B------:R-:W3:Y:S01]  /*b950*/  I2F R45, R45 ;  /* 0x0000002d002d7306 */ /* 0x000ee20000201400 */
[----:B------:R-:W-:Y:S02]  /*b960*/  FSEL R49, R16, -INF , !P3 ;  /* 0xff80000010317808 */ /* 0x000fe40005800000 */
[C---:B------:R-:W-:Y:S02]  /*b970*/  ISETP.GE.AND P0, PT, R44.reuse, R230, PT ;  /* 0x000000e62c00720c */ /* 0x040fe40003f06270 */
[----:B------:R-:W-:Y:S02]  /*b980*/  ISETP.GE.AND P3, PT, R44, R227, PT ;  /* 0x000000e32c00720c */ /* 0x000fe40003f66270 */
[----:B------:R-:W-:Y:S01]  /*b990*/  IABS R46, R46 ;  /* 0x0000002e002e7213 */ /* 0x000fe20000000000 */
[----:B-1----:R-:W1:Y:S01]  /*b9a0*/  LDSM.16.M88.4 R40, [R215+0x2c00] ;  /* 0x002c0000d728783b */ /* 0x002e620000000200 */
[----:B--2---:R-:W-:Y:S01]  /*b9b0*/  FFMA.FTZ R18, R18, -UR17, R28 ;  /* 0x8000001112127c23 */ /* 0x004fe2000801001c */
[----:B------:R-:W2:Y:S01]  /*b9c0*/  I2F R52, R52 ;  /* 0x0000003400347306 */ /* 0x000ea20000201400 */
[----:B------:R-:W-:Y:S01]  /*b9d0*/  IMAD.IADD R28, R223, 0x1, -R44 ;  /* 0x00000001df1c7824 */ /* 0x000fe200078e0a2c */
[----:B------:R-:W-:-:S02]  /*b9e0*/  ISETP.LT.OR P0, PT, R44, R231, P0 ;  /* 0x000000e72c00720c */ /* 0x000fc40000701670 */
[----:B------:R-:W-:Y:S01]  /*b9f0*/  FSEL R80, R18, -INF , !P6 ;  /* 0xff80000012507808 */ /* 0x000fe20007000000 */
[----:B---3--:R-:W-:Y:S01]  /*ba00*/  FFMA.FTZ R45, R45, -UR17, R30 ;  /* 0x800000112d2d7c23 */ /* 0x008fe2000801001e */
[----:B------:R-:W-:Y:S02]  /*ba10*/  IABS R28, R28 ;  /* 0x0000001c001c7213 */ /* 0x000fe40000000000 */
[----:B------:R3:W4:Y:S01]  /*ba20*/  I2F R30, R33 ;  /* 0x00000021001e7306 */ /* 0x0007220000201400 */
[----:B------:R-:W-:Y:S02]  /*ba30*/  ISETP.GE.AND P6, PT, R44, R224, PT ;  /* 0x000000e02c00720c */ /* 0x000fe40003fc6270 */
[----:B------:R-:W-:Y:S02]  /*ba40*/  FSEL R166, R45, -INF , !P5 ;  /* 0xff8000002da67808 */ /* 0x000fe40006800000 */
[----:B------:R-:W-:Y:S02]  /*ba50*/  IADD3 R45, R72, 0x30, RZ ;  /* 0x00000030482d7810 */ /* 0x000fe40007ffe0ff */
[----:B------:R-:W-:Y:S01]  /*ba60*/  ISETP.GE.AND P5, PT, R44, R219, PT ;  /* 0x000000db2c00720c */ /* 0x000fe20003fa6270 */
[----:B------:R-:W5:Y:S01]  /*ba70*/  I2F R81, R81 ;  /* 0x0000005100517306 */ /* 0x000f620000201400 */
[----:B--2---:R-:W-:Y:S01]  /*ba80*/  FFMA.FTZ R52, R52, -UR17, R24 ;  /* 0x8000001134347c23 */ /* 0x004fe20008010018 */
[C---:B------:R-:W-:Y:S01]  /*ba90*/  ISETP.LT.OR P3, PT, R44.reuse, R228, P3 ;  /* 0x000000e42c00720c */ /* 0x040fe20001f61670 */
[----:B------:R-:W-:Y:S01]  /*baa0*/  IMAD.MOV.U32 R24, RZ, RZ, R28 ;  /* 0x000000ffff187224 */ /* 0x000fe200078e001c */
[----:B------:R-:W-:-:S02]  /*bab0*/  ISETP.LT.OR P6, PT, R44, R225, P6 ;  /* 0x000000e12c00720c */ /* 0x000fc400037c1670 */
[----:B------:R-:W-:Y:S01]  /*bac0*/  ISETP.LT.OR P5, PT, R44, R222, P5 ;  /* 0x000000de2c00720c */ /* 0x000fe20002fa1670 */
[----:B---3--:R-:W2:Y:S01]  /*bad0*/  LDSM.16.M88.4 R32, [R208] ;  /* 0x00000000d020783b */ /* 0x008ea20000000200 */
[----:B------:R-:W3:Y:S01]  /*bae0*/  I2F R167, R167 ;  /* 0x000000a700a77306 */ /* 0x000ee20000201400 */
[----:B----4-:R-:W-:Y:S01]  /*baf0*/  FFMA.FTZ R26, R30, -UR17, R26 ;  /* 0x800000111e1a7c23 */ /* 0x010fe2000801001a */
[----:B------:R-:W-:Y:S02]  /*bb00*/  FSEL R52, R52, -INF , !P4 ;  /* 0xff80000034347808 */ /* 0x000fe40006000000 */
[----:B------:R-:W-:Y:S02]  /*bb10*/  ISETP.GE.AND P4, PT, R45, R230, PT ;  /* 0x000000e62d00720c */ /* 0x000fe40003f86270 */
[----:B------:R-:W-:Y:S01]  /*bb20*/  FSEL R48, R26, -INF , !P2 ;  /* 0xff8000001a307808 */ /* 0x000fe20005000000 */
[----:B-----5:R-:W-:Y:S01]  /*bb30*/  FFMA.FTZ R81, R81, -UR17, R29 ;  /* 0x8000001151517c23 */ /* 0x020fe2000801001d */
[----:B------:R4:W5:Y:S01]  /*bb40*/  I2F R44, R46 ;  /* 0x0000002e002c7306 */ /* 0x0009620000201400 */
[----:B------:R-:W-:-:S02]  /*bb50*/  ISETP.GE.AND P2, PT, R45, R227, PT ;  /* 0x000000e32d00720c */ /* 0x000fc40003f46270 */
[----:B------:R-:W-:Y:S01]  /*bb60*/  ISETP.LT.OR P4, PT, R45, R231, P4 ;  /* 0x000000e72d00720c */ /* 0x000fe20002781670 */
[-C--:B-1----:R-:W-:Y:S01]  /*bb70*/  HMMA.16816.F32 R16, R12, R40.reuse, RZ ;  /* 0x000000280c10723c */ /* 0x082fe200000018ff */
[----:B------:R-:W-:Y:S01]  /*bb80*/  FSEL R81, R81, -INF , !P0 ;  /* 0xff80000051517808 */ /* 0x000fe20004000000 */
[----:B---3--:R-:W-:Y:S02]  /*bb90*/  FFMA.FTZ R167, R167, -UR17, R31 ;  /* 0x80000011a7a77c23 */ /* 0x008fe4000801001f */
[----:B------:R-:W1:Y:S01]  /*bba0*/  I2F R24, R24 ;  /* 0x0000001800187306 */ /* 0x000e620000201400 */
[C---:B------:R-:W-:Y:S02]  /*bbb0*/  ISETP.GE.AND P0, PT, R45.reuse, R224, PT ;  /* 0x000000e02d00720c */ /* 0x040fe40003f06270 */
[----:B------:R-:W-:Y:S01]  /*bbc0*/  ISETP.LT.OR P2, PT, R45, R228, P2 ;  /* 0x000000e42d00720c */ /* 0x000fe20001741670 */
[----:B------:R-:W-:Y:S01]  /*bbd0*/  HMMA.16816.F32 R28, R4, R40, RZ ;  /* 0x00000028041c723c */ /* 0x000fe200000018ff */
[----:B------:R-:W-:Y:S01]  /*bbe0*/  FSEL R167, R167, -INF , !P3 ;  /* 0xff800000a7a77808 */ /* 0x000fe20005800000 */
[----:B----4-:R-:W-:Y:S01]  /*bbf0*/  IMAD.IADD R46, R232, 0x1, -R45 ;  /* 0x00000001e82e7824 */ /* 0x010fe200078e0a2d */
[C---:B------:R-:W-:Y:S01]  /*bc00*/  ISETP.GE.AND P3, PT, R45.reuse, R219, PT ;  /* 0x000000db2d00720c */ /* 0x040fe20003f66270 */
[----:B-----5:R-:W-:Y:S01]  /*bc10*/  FFMA.FTZ R25, R44, -UR17, R25 ;  /* 0x800000112c197c23 */ /* 0x020fe20008010019 */
[----:B------:R-:W-:-:S02]  /*bc20*/  ISETP.LT.OR P0, PT, R45, R225, P0 ;  /* 0x000000e12d00720c */ /* 0x000fc40000701670 */
[--C-:B------:R-:W-:Y:S01]  /*bc30*/  IMAD.IADD R40, R229, 0x1, -R45.reuse ;  /* 0x00000001e5287824 */ /* 0x100fe200078e0a2d */
[----:B------:R-:W-:Y:S02]  /*bc40*/  IABS R46, R46 ;  /* 0x0000002e002e7213 */ /* 0x000fe40000000000 */
[----:B------:R-:W-:Y:S02]  /*bc50*/  ISETP.LT.OR P3, PT, R45, R222, P3 ;  /* 0x000000de2d00720c */ /* 0x000fe40001f61670 */
[----:B------:R-:W-:Y:S01]  /*bc60*/  IABS R26, R40 ;  /* 0x00000028001a7213 */ /* 0x000fe20000000000 */
[----:B------:R-:W-:Y:S01]  /*bc70*/  IMAD.MOV.U32 R41, RZ, RZ, R46 ;  /* 0x000000ffff297224 */ /* 0x000fe200078e002e */
[----:B------:R-:W-:Y:S01]  /*bc80*/  FSEL R51, R25, -INF , !P6 ;  /* 0xff80000019337808 */ /* 0x000fe20007000000 */
[----:B------:R-:W-:Y:S01]  /*bc90*/  IMAD.IADD R40, R226, 0x1, -R45 ;  /* 0x00000001e2287824 */ /* 0x000fe200078e0a2d */
[----:B------:R-:W-:Y:S01]  /*bca0*/  IADD3 R44, R72, 0x39, RZ ;  /* 0x00000039482c7810 */ /* 0x000fe20007ffe0ff */
[----:B-1----:R-:W-:Y:S01]  /*bcb0*/  FFMA.FTZ R24, R24, -UR17, R27 ;  /* 0x8000001118187c23 */ /* 0x002fe2000801001b */
[----:B--2---:R-:W-:Y:S01]  /*bcc0*/  HMMA.16816.F32 R16, R20, R32, R16 ;  /* 0x000000201410723c */ /* 0x004fe20000001810 */
[----:B------:R-:W1:Y:S01]  /*bcd0*/  I2F R26, R26 ;  /* 0x0000001a001a7306 */ /* 0x000e620000201400 */
[----:B------:R-:W-:Y:S01]  /*bce0*/  IABS R40, R40 ;  /* 0x0000002800287213 */ /* 0x000fe20000000000 */
[----:B------:R-:W-:Y:S01]  /*bcf0*/  IMAD.IADD R45, R223, 0x1, -R45 ;  /* 0x00000001df2d7824 */ /* 0x000fe200078e0a2d */
[----:B------:R-:W-:Y:S01]  /*bd00*/  FSEL R177, R24, -INF , !P5 ;  /* 0xff80000018b17808 */ /* 0x000fe20006800000 */
[----:B------:R-:W-:-:S02]  /*bd10*/  IMAD.IADD R85, R232, 0x1, -R44 ;  /* 0x00000001e8557824 */ /* 0x000fc400078e0a2c */
[--C-:B------:R-:W-:Y:S01]  /*bd20*/  IMAD.IADD R171, R229, 0x1, -R44.reuse ;  /* 0x00000001e5ab7824 */ /* 0x100fe200078e0a2c */
[----:B------:R-:W-:Y:S01]  /*bd30*/  HMMA.16816.F32 R28, R8, R32, R28 ;  /* 0x00000020081c723c */ /* 0x000fe2000000181c */
[----:B------:R-:W2:Y:S01]  /*bd40*/  I2F R41, R41 ;  /* 0x0000002900297306 */ /* 0x000ea20000201400 */
[----:B------:R-:W-:Y:S01]  /*bd50*/  IABS R45, R45 ;  /* 0x0000002d002d7213 */ /* 0x000fe20000000000 */
[----:B------:R-:W-:Y:S01]  /*bd60*/  IMAD.IADD R47, R226, 0x1, -R44 ;  /* 0x00000001e22f7824 */ /* 0x000fe200078e0a2c */
[----:B------:R-:W-:Y:S02]  /*bd70*/  IABS R85, R85 ;  /* 0x0000005500557213 */ /* 0x000fe40000000000 */
[----:B------:R-:W-:Y:S02]  /*bd80*/  IABS R171, R171 ;  /* 0x000000ab00ab7213 */ /* 0x000fe40000000000 */
[C---:B------:R-:W-:Y:S01]  /*bd90*/  IADD3 R32, R72.reuse, 0x31, RZ ;  /* 0x0000003148207810 */ /* 0x040fe20007ffe0ff */
[----:B------:R-:W3:Y:S01]  /*bda0*/  I2F R40, R40 ;  /* 0x0000002800287306 */ /* 0x000ee20000201400 */
[----:B------:R-:W-:-:S02]  /*bdb0*/  IADD3 R33, R72, 0x38, RZ ;  /* 0x0000003848217810 */ /* 0x000fc40007ffe0ff */
[----:B------:R-:W-:Y:S01]  /*bdc0*/  ISETP.GE.AND P6, PT, R32, R230, PT ;  /* 0x000000e62000720c */ /* 0x000fe20003fc6270 */
[--C-:B------:R-:W-:Y:S01]  /*bdd0*/  IMAD.IADD R27, R232, 0x1, -R32.reuse ;  /* 0x00000001e81b7824 */ /* 0x100fe200078e0a20 */
[C---:B------:R-:W-:Y:S01]  /*bde0*/  ISETP.GE.AND P5, PT, R32.reuse, R227, PT ;  /* 0x000000e32000720c */ /* 0x040fe20003fa6270 */
[----:B------:R-:W-:Y:S01]  /*bdf0*/  IMAD.IADD R169, R229, 0x1, -R32 ;  /* 0x00000001e5a97824 */ /* 0x000fe200078e0a20 */
[----:B------:R-:W-:Y:S01]  /*be00*/  ISETP.LT.OR P6, PT, R32, R231, P6 ;  /* 0x000000e72000720c */ /* 0x000fe200037c1670 */
[----:B-1----:R-:W-:Y:S01]  /*be10*/  FFMA.FTZ R26, R26, -UR17, R18 ;  /* 0x800000111a1a7c23 */ /* 0x002fe20008010012 */
[----:B------:R-:W-:Y:S01]  /*be20*/  IABS R27, R27 ;  /* 0x0000001b001b7213 */ /* 0x000fe20000000000 */
[----:B--2---:R-:W-:Y:S01]  /*be30*/  FFMA.FTZ R16, R41, -UR17, R16 ;  /* 0x8000001129107c23 */ /* 0x004fe20008010010 */
[----:B------:R-:W-:Y:S01]  /*be40*/  IABS R169, R169 ;  /* 0x000000a900a97213 */ /* 0x000fe20000000000 */
[----:B------:R-:W1:Y:S01]  /*be50*/  I2F R18, R45 ;  /* 0x0000002d00127306 */ /* 0x000e620000201400 */
[----:B------:R-:W-:Y:S01]  /*be60*/  FSEL R168, R26, -INF , !P2 ;  /* 0xff8000001aa87808 */ /* 0x000fe20005000000 */
[----:B------:R-:W-:Y:S01]  /*be70*/  IMAD.IADD R41, R226, 0x1, -R32 ;  /* 0x00000001e2297824 */ /* 0x000fe200078e0a20 */
[----:B------:R-:W-:Y:S01]  /*be80*/  FSEL R82, R16, -INF , !P4 ;  /* 0xff80000010527808 */ /* 0x000fe20006000000 */
[----:B---3--:R-:W-:Y:S01]  /*be90*/  FFMA.FTZ R40, R40, -UR17, R28 ;  /* 0x8000001128287c23 */ /* 0x008fe2000801001c */
[C---:B------:R-:W-:Y:S01]  /*bea0*/  ISETP.GE.AND P4, PT, R32.reuse, R224, PT ;  /* 0x000000e02000720c */ /* 0x040fe20003f86270 */
[----:B------:R-:W-:Y:S01]  /*beb0*/  IMAD.IADD R16, R223, 0x1, -R32 ;  /* 0x00000001df107824 */ /* 0x000fe200078e0a20 */
[----:B------:R-:W-:Y:S01]  /*bec0*/  ISETP.GE.AND P2, PT, R32, R219, PT ;  /* 0x000000db2000720c */ /* 0x000fe20003f46270 */
[----:B------:R2:W3:Y:S01]  /*bed0*/  I2F R83, R27 ;  /* 0x0000001b00537306 */ /* 0x0004e20000201400 */
[----:B------:R-:W-:Y:S01]  /*bee0*/  IABS R41, R41 ;  /* 0x0000002900297213 */ /* 0x000fe20000000000 */
[----:B------:R-:W-:Y:S01]  /*bef0*/  IMAD.IADD R46, R226, 0x1, -R33 ;  /* 0x00000001e22e7824 */ /* 0x000fe200078e0a21 */
[----:B------:R-:W-:-:S02]  /*bf00*/  ISETP.LT.OR P5, PT, R32, R228, P5 ;  /* 0x000000e42000720c */ /* 0x000fc40002fa1670 */
[C---:B------:R-:W-:Y:S02]  /*bf10*/  ISETP.LT.OR P4, PT, R32.reuse, R225, P4 ;  /* 0x000000e12000720c */ /* 0x040fe40002781670 */
[----:B------:R-:W-:Y:S01]  /*bf20*/  ISETP.LT.OR P2, PT, R32, R222, P2 ;  /* 0x000000de2000720c */ /* 0x000fe20001741670 */
[----:B------:R-:W4:Y:S01]  /*bf30*/  I2F R169, R169 ;  /* 0x000000a900a97306 */ /* 0x000f220000201400 */
[----:B------:R-:W-:Y:S01]  /*bf40*/  FSEL R120, R40, -INF , !P0 ;  /* 0xff80000028787808 */ /* 0x000fe20004000000 */
[----:B------:R-:W-:Y:S01]  /*bf50*/  IMAD.IADD R40, R229, 0x1, -R33 ;  /* 0x00000001e5287824 */ /* 0x000fe200078e0a21 */
[----:B------:R-:W-:Y:S01]  /*bf60*/  IABS R16, R16 ;  /* 0x0000001000107213 */ /* 0x000fe20000000000 */
[----:B-1----:R-:W-:Y:S01]  /*bf70*/  FFMA.FTZ R30, R18, -UR17, R30 ;  /* 0x80000011121e7c23 */ /* 0x002fe2000801001e */
[----:B------:R-:W-:Y:S02]  /*bf80*/  ISETP.GE.AND P0, PT, R33, R230, PT ;  /* 0x000000e62100720c */ /* 0x000fe40003f06270 */
[----:B------:R-:W-:Y:S01]  /*bf90*/  IABS R40, R40 ;  /* 0x0000002800287213 */ /* 0x000fe20000000000 */
[----:B--2---:R-:W-:Y:S01]  /*bfa0*/  HMMA.16816.F32 R24, R12, R42, RZ ;  /* 0x0000002a0c18723c */ /* 0x004fe200000018ff */
[----:B------:R1:W2:Y:S01]  /*bfb0*/  I2F R32, R41 ;  /* 0x0000002900207306 */ /* 0x0002a20000201400 */
[----:B---3--:R-:W-:Y:S01]  /*bfc0*/  FFMA.FTZ R83, R83, -UR17, R17 ;  /* 0x8000001153537c23 */ /* 0x008fe20008010011 */
[----:B------:R-:W-:Y:S01]  /*bfd0*/  FSEL R102, R30, -INF , !P3 ;  /* 0xff8000001e667808 */ /* 0x000fe20005800000 */
[----:B------:R-:W-:Y:S01]  /*bfe0*/  IMAD.MOV.U32 R45, RZ, RZ, R40 ;  /* 0x000000ffff2d7224 */ /* 0x000fe200078e0028 */
[----:B------:R-:W-:-:S02]  /*bff0*/  ISETP.GE.AND P3, PT, R33, R227, PT ;  /* 0x000000e32100720c */ /* 0x000fc40003f66270 */
[----:B------:R-:W-:Y:S01]  /*c000*/  FSEL R83, R83, -INF , !P6 ;  /* 0xff80000053537808 */ /* 0x000fe20007000000 */
[----:B----4-:R-:W-:Y:S01]  /*c010*/  FFMA.FTZ R169, R169, -UR17, R19 ;  /* 0x80000011a9a97c23 */ /* 0x010fe20008010013 */
[----:B------:R-:W3:Y:S01]  /*c020*/  I2F R28, R16 ;  /* 0x00000010001c7306 */ /* 0x000ee20000201400 */
[C---:B------:R-:W-:Y:S02]  /*c030*/  ISETP.GE.AND P6, PT, R33.reuse, R224, PT ;  /* 0x000000e02100720c */ /* 0x040fe40003fc6270 */
[----:B------:R-:W-:Y:S02]  /*c040*/  ISETP.LT.OR P0, PT, R33, R231, P0 ;  /* 0x000000e72100720c */ /* 0x000fe40000701670 */
[----:B------:R-:W-:Y:S02]  /*c050*/  FSEL R169, R169, -INF , !P5 ;  /* 0xff800000a9a97808 */ /* 0x000fe40006800000 */
[C---:B------:R-:W-:Y:S01]  /*c060*/  ISETP.GE.AND P5, PT, R33.reuse, R219, PT ;  /* 0x000000db2100720c */ /* 0x040fe20003fa6270 */
[----:B-1----:R-:W-:Y:S01]  /*c070*/  IMAD.IADD R41, R232, 0x1, -R33 ;  /* 0x00000001e8297824 */ /* 0x002fe200078e0a21 */
[----:B------:R-:W-:Y:S01]  /*c080*/  I2F R45, R45 ;  /* 0x0000002d002d7306 */ /* 0x000fe20000201400 */
[----:B--2---:R-:W-:Y:S01]  /*c090*/  FFMA.FTZ R29, R32, -UR17, R29 ;  /* 0x80000011201d7c23 */ /* 0x004fe2000801001d */
[----:B------:R-:W-:-:S02]  /*c0a0*/  ISETP.LT.OR P3, PT, R33, R228, P3 ;  /* 0x000000e42100720c */ /* 0x000fc40001f61670 */
[----:B------:R-:W-:Y:S02]  /*c0b0*/  IABS R41, R41 ;  /* 0x0000002900297213 */ /* 0x000fe40000000000 */
[----:B------:R-:W-:Y:S01]  /*c0c0*/  HMMA.16816.F32 R24, R20, R34, R24 ;  /* 0x000000221418723c */ /* 0x000fe20000001818 */
[----:B---3--:R-:W-:Y:S01]  /*c0d0*/  FFMA.FTZ R32, R28, -UR17, R31 ;  /* 0x800000111c207c23 */ /* 0x008fe2000801001f */
[----:B------:R1:W2:Y:S01]  /*c0e0*/  I2F R30, R41 ;  /* 0x00000029001e7306 */ /* 0x0002a20000201400 */
[----:B------:R-:W-:Y:S02]  /*c0f0*/  FSEL R105, R29, -INF , !P4 ;  /* 0xff8000001d697808 */ /* 0x000fe40006000000 */
[C---:B------:R-:W-:Y:S02]  /*c100*/  ISETP.LT.OR P6, PT, R33.reuse, R225, P6 ;  /* 0x000000e12100720c */ /* 0x040fe400037c1670 */
[----:B------:R-:W-:Y:S01]  /*c110*/  ISETP.LT.OR P5, PT, R33, R222, P5 ;  /* 0x000000de2100720c */ /* 0x000fe20002fa1670 */
[----:B------:R-:W-:Y:S01]  /*c120*/  HMMA.16816.F32 R16, R4, R42, RZ ;  /* 0x0000002a0410723c */ /* 0x000fe200000018ff */
[----:B------:R-:W-:Y:S01]  /*c130*/  IMAD.IADD R33, R223, 0x1, -R33 ;  /* 0x00000001df217824 */ /* 0x000fe200078e0a21 */
[----:B------:R-:W-:Y:S01]  /*c140*/  IABS R46, R46 ;  /* 0x0000002e002e7213 */ /* 0x000fe20000000000 */
[----:B------:R-:W3:Y:S01]  /*c150*/  I2F R85, R85 ;  /* 0x0000005500557306 */ /* 0x000ee20000201400 */
[----:B------:R-:W-:-:S02]  /*c160*/  FSEL R101, R32, -INF , !P2 ;  /* 0xff80000020657808 */ /* 0x000fc40005000000 */
[----:B------:R-:W-:Y:S02]  /*c170*/  IABS R33, R33 ;  /* 0x0000002100217213 */ /* 0x000fe40000000000 */
[C---:B------:R-:W-:Y:S01]  /*c180*/  ISETP.GE.AND P4, PT, R44.reuse, R230, PT ;  /* 0x000000e62c00720c */ /* 0x040fe20003f86270 */
[----:B-1----:R-:W1:Y:S02]  /*c190*/  LDSM.16.M88.4 R40, [R215+0x3000] ;  /* 0x00300000d728783b */ /* 0x002e640000000200 */
[----:B------:R-:W-:Y:S01]  /*c1a0*/  I2F R46, R46 ;  /* 0x0000002e002e7306 */ /* 0x000fe20000201400 */
[----:B------:R-:W-:Y:S02]  /*c1b0*/  ISETP.GE.AND P2, PT, R44, R227, PT ;  /* 0x000000e32c00720c */ /* 0x000fe40003f46270 */
[----:B------:R-:W-:Y:S02]  /*c1c0*/  IABS R47, R47 ;  /* 0x0000002f002f7213 */ /* 0x000fe40000000000 */
[----:B--2---:R-:W-:Y:S01]  /*c1d0*/  FFMA.FTZ R24, R30, -UR17, R24 ;  /* 0x800000111e187c23 */ /* 0x004fe20008010018 */
[----:B------:R-:W-:Y:S01]  /*c1e0*/  ISETP.LT.OR P4, PT, R44, R231, P4 ;  /* 0x000000e72c00720c */ /* 0x000fe20002781670 */
[----:B------:R-:W2:Y:S01]  /*c1f0*/  LDSM.16.M88.4 R28, [R207] ;  /* 0x00000000cf1c783b */ /* 0x000ea20000000200 */
[----:B------:R-:W-:Y:S01]  /*c200*/  FFMA.FTZ R45, R45, -UR17, R26 ;  /* 0x800000112d2d7c23 */ /* 0x000fe2000801001a */
[----:B------:R-:W4:Y:S01]  /*c210*/  I2F R171, R171 ;  /* 0x000000ab00ab7306 */ /* 0x000f220000201400 */
[----:B------:R-:W-:Y:S01]  /*c220*/  FSEL R84, R24, -INF , !P0 ;  /* 0xff80000018547808 */ /* 0x000fe20004000000 */
[----:B------:R-:W-:Y:S01]  /*c230*/  IMAD.IADD R24, R223, 0x1, -R44 ;  /* 0x00000001df187824 */ /* 0x000fe200078e0a2c */
[C---:B------:R-:W-:Y:S01]  /*c240*/  ISETP.GE.AND P0, PT, R44.reuse, R224, PT ;  /* 0x000000e02c00720c */ /* 0x040fe20003f06270 */
[----:B------:R-:W-:Y:S01]  /*c250*/  HMMA.16816.F32 R16, R8, R34, R16 ;  /* 0x000000220810723c */ /* 0x000fe20000001810 */
[----:B------:R-:W-:Y:S01]  /*c260*/  FSEL R170, R45, -INF , !P3 ;  /* 0xff8000002daa7808 */ /* 0x000fe20005800000 */
[----:B---3--:R-:W-:Y:S01]  /*c270*/  FFMA.FTZ R85, R85, -UR17, R25 ;  /* 0x8000001155557c23 */ /* 0x008fe20008010019 */
[----:B------:R-:W-:Y:S01]  /*c280*/  ISETP.GE.AND P3, PT, R44, R219, PT ;  /* 0x000000db2c00720c */ /* 0x000fe20003f66270 */
[----:B------:R1:W3:Y:S01]  /*c290*/  I2F R26, R33 ;  /* 0x00000021001a7306 */ /* 0x0002e20000201400 */
[----:B------:R-:W-:-:S02]  /*c2a0*/  IABS R24, R24 ;  /* 0x0000001800187213 */ /* 0x000fc40000000000 */
[----:B------:R-:W-:Y:S02]  /*c2b0*/  IADD3 R45, R72, 0x40, RZ ;  /* 0x00000040482d7810 */ /* 0x000fe40007ffe0ff */
[C---:B------:R-:W-:Y:S02]  /*c2c0*/  ISETP.LT.OR P2, PT, R44.reuse, R228, P2 ;  /* 0x000000e42c00720c */ /* 0x040fe40001741670 */
[C---:B------:R-:W-:Y:S01]  /*c2d0*/  ISETP.LT.OR P0, PT, R44.reuse, R225, P0 ;  /* 0x000000e12c00720c */ /* 0x040fe20000701670 */
[----:B----4-:R-:W-:Y:S01]  /*c2e0*/  FFMA.FTZ R171, R171, -UR17, R27 ;  /* 0x80000011abab7c23 */ /* 0x010fe2000801001b */
[----:B------:R-:W-:Y:S02]  /*c2f0*/  ISETP.LT.OR P3, PT, R44, R222, P3 ;  /* 0x000000de2c00720c */ /* 0x000fe40001f61670 */
[----:B------:R4:W5:Y:S01]  /*c300*/  I2F R44, R47 ;  /* 0x0000002f002c7306 */ /* 0x0009620000201400 */
[----:B------:R-:W-:Y:S02]  /*c310*/  FSEL R85, R85, -INF , !P4 ;  /* 0xff80000055557808 */ /* 0x000fe40006000000 */
[----:B------:R-:W-:-:S02]  /*c320*/  FSEL R171, R171, -INF , !P2 ;  /* 0xff800000abab7808 */ /* 0x000fc40005000000 */
[C---:B------:R-:W-:Y:S02]  /*c330*/  ISETP.GE.AND P4, PT, R45.reuse, R224, PT ;  /* 0x000000e02d00720c */ /* 0x040fe40003f86270 */
[C---:B------:R-:W-:Y:S02]  /*c340*/  ISETP.GE.AND P2, PT, R45.reuse, R219, PT ;  /* 0x000000db2d00720c */ /* 0x040fe40003f46270 */
[----:B------:R-:W-:Y:S01]  /*c350*/  FFMA.FTZ R46, R46, -UR17, R16 ;  /* 0x800000112e2e7c23 */ /* 0x000fe20008010010 */
[C---:B------:R-:W-:Y:S01]  /*c360*/  ISETP.LT.OR P4, PT, R45.reuse, R225, P4 ;  /* 0x000000e12d00720c */ /* 0x040fe20002781670 */
[-C--:B-1----:R-:W-:Y:S01]  /*c370*/  HMMA.16816.F32 R32, R12, R40.reuse, RZ ;  /* 0x000000280c20723c */ /* 0x082fe200000018ff */
[----:B---3--:R-:W-:Y:S01]  /*c380*/  FFMA.FTZ R18, R26, -UR17, R18 ;  /* 0x800000111a127c23 */ /* 0x008fe20008010012 */
[----:B------:R-:W-:Y:S01]  /*c390*/  ISETP.LT.OR P2, PT, R45, R222, P2 ;  /* 0x000000de2d00720c */ /* 0x000fe20001741670 */
[----:B------:R-:W-:Y:S01]  /*c3a0*/  IMAD.MOV.U32 R16, RZ, RZ, R24 ;  /* 0x000000ffff107224 */ /* 0x000fe200078e0018 */
[----:B------:R-:W-:Y:S01]  /*c3b0*/  FSEL R104, R46, -INF , !P6 ;  /* 0xff8000002e687808 */ /* 0x000fe20007000000 */
[----:B----4-:R-:W-:Y:S01]  /*c3c0*/  IMAD.IADD R47, R232, 0x1, -R45 ;  /* 0x00000001e82f7824 */ /* 0x010fe200078e0a2d */
[----:B------:R-:W-:Y:S01]  /*c3d0*/  FSEL R100, R18, -INF , !P5 ;  /* 0xff80000012647808 */ /* 0x000fe20006800000 */
[----:B-----5:R-:W-:Y:S01]  /*c3e0*/  FFMA.FTZ R17, R44, -UR17, R17 ;  /* 0x800000112c117c23 */ /* 0x020fe20008010011 */
[----:B------:R-:W-:Y:S01]  /*c3f0*/  HMMA.16816.F32 R24, R4, R40, RZ ;  /* 0x000000280418723c */ /* 0x000fe200000018ff */
[----:B------:R-:W1:Y:S01]  /*c400*/  I2F R16, R16 ;  /* 0x0000001000107306 */ /* 0x000e620000201400 */
[----:B------:R-:W-:-:S02]  /*c410*/  IABS R47, R47 ;  /* 0x0000002f002f7213 */ /* 0x000fc40000000000 */
[C---:B------:R-:W-:Y:S02]  /*c420*/  ISETP.GE.AND P6, PT, R45.reuse, R230, PT ;  /* 0x000000e62d00720c */ /* 0x040fe40003fc6270 */
[----:B------:R-:W-:Y:S01]  /*c430*/  ISETP.GE.AND P5, PT, R45, R227, PT ;  /* 0x000000e32d00720c */ /* 0x000fe20003fa6270 */
[----:B------:R-:W-:Y:S01]  /*c440*/  IMAD.IADD R40, R229, 0x1, -R45 ;  /* 0x00000001e5287824 */ /* 0x000fe200078e0a2d */
[C---:B------:R-:W-:Y:S01]  /*c450*/  ISETP.LT.OR P6, PT, R45.reuse, R231, P6 ;  /* 0x000000e72d00720c */ /* 0x040fe200037c1670 */
[----:B------:R-:W-:Y:S01]  /*c460*/  IMAD.MOV.U32 R41, RZ, RZ, R47 ;  /* 0x000000ffff297224 */ /* 0x000fe200078e002f */
[----:B------:R-:W-:Y:S02]  /*c470*/  ISETP.LT.OR P5, PT, R45, R228, P5 ;  /* 0x000000e42d00720c */ /* 0x000fe40002fa1670 */
[----:B------:R-:W-:Y:S01]  /*c480*/  IABS R18, R40 ;  /* 0x0000002800127213 */ /* 0x000fe20000000000 */
[--C-:B------:R-:W-:Y:S01]  /*c490*/  IMAD.IADD R40, R226, 0x1, -R45.reuse ;  /* 0x00000001e2287824 */ /* 0x100fe200078e0a2d */
[----:B------:R-:W-:Y:S01]  /*c4a0*/  FSEL R103, R17, -INF , !P0 ;  /* 0xff80000011677808 */ /* 0x000fe20004000000 */
[----:B------:R-:W-:Y:S01]  /*c4b0*/  I2F R41, R41 ;  /* 0x0000002900297306 */ /* 0x000fe20000201400 */
[----:B--2---:R-:W-:Y:S01]  /*c4c0*/  HMMA.16816.F32 R32, R20, R28, R32 ;  /* 0x0000001c1420723c */ /* 0x004fe20000001820 */
[----:B------:R-:W-:Y:S01]  /*c4d0*/  IMAD.IADD R45, R223, 0x1, -R45 ;  /* 0x00000001df2d7824 */ /* 0x000fe200078e0a2d */
[----:B------:R-:W-:Y:S01]  /*c4e0*/  IABS R40, R40 ;  /* 0x0000002800287213 */ /* 0x000fe20000000000 */
[----:B-1----:R-:W-:-:S03]  /*c4f0*/  FFMA.FTZ R16, R16, -UR17, R19 ;  /* 0x8000001110107c23 */ /* 0x002fc60008010013 */
[----:B------:R-:W-:Y:S01]  /*c500*/  IABS R45, R45 ;  /* 0x0000002d002d7213 */ /* 0x000fe20000000000 */
[----:B------:R-:W1:Y:S01]  /*c510*/  I2F R18, R18 ;  /* 0x0000001200127306 */ /* 0x000e620000201400 */
[----:B------:R-:W-:Y:S01]  /*c520*/  HMMA.16816.F32 R24, R8, R28, R24 ;  /* 0x0000001c0818723c */ /* 0x000fe20000001818 */
[----:B------:R-:W-:-:S06]  /*c530*/  FSEL R109, R16, -INF , !P3 ;  /* 0xff800000106d7808 */ /* 0x000fcc0005800000 */
[C---:B------:R-:W-:Y:S01]  /*c540*/  IADD3 R28, R72.reuse, 0x41, RZ ;  /* 0x00000041481c7810 */ /* 0x040fe20007ffe0ff */
[----:B------:R-:W-:Y:S01]  /*c550*/  I2F R40, R40 ;  /* 0x0000002800287306 */ /* 0x000fe20000201400 */
[----:B------:R-:W-:Y:S02]  /*c560*/  IADD3 R29, R72, 0x48, RZ ;  /* 0x00000048481d7810 */ /* 0x000fe40007ffe0ff */
[----:B------:R-:W-:Y:S01]  /*c570*/  ISETP.GE.AND P0, PT, R28, R230, PT ;  /* 0x000000e61c00720c */ /* 0x000fe20003f06270 */
[--C-:B------:R-:W-:Y:S01]  /*c580*/  IMAD.IADD R19, R232, 0x1, -R28.reuse ;  /* 0x00000001e8137824 */ /* 0x100fe200078e0a1c */
[C---:B------:R-:W-:Y:S01]  /*c590*/  ISETP.GE.AND P3, PT, R28.reuse, R227, PT ;  /* 0x000000e31c00720c */ /* 0x040fe20003f66270 */
[----:B------:R-:W-:Y:S01]  /*c5a0*/  IMAD.IADD R44, R223, 0x1, -R28 ;  /* 0x00000001df2c7824 */ /* 0x000fe200078e0a1c */
[----:B------:R-:W-:Y:S01]  /*c5b0*/  ISETP.LT.OR P0, PT, R28, R231, P0 ;  /* 0x000000e71c00720c */ /* 0x000fe20000701670 */
[----:B-1----:R-:W-:Y:S01]  /*c5c0*/  FFMA.FTZ R18, R18, -UR17, R34 ;  /* 0x8000001112127c23 */ /* 0x002fe20008010022 */
[----:B------:R-:W-:Y:S01]  /*c5d0*/  IABS R19, R19 ;  /* 0x0000001300137213 */ /* 0x000fe20000000000 */
[----:B------:R-:W-:Y:S01]  /*c5e0*/  IMAD.IADD R34, R229, 0x1, -R28 ;  /* 0x00000001e5227824 */ /* 0x000fe200078e0a1c */
[----:B------:R-:W1:Y:S01]  /*c5f0*/  I2F R45, R45 ;  /* 0x0000002d002d7306 */ /* 0x000e620000201400 */
[----:B------:R-:W-:Y:S01]  /*c600*/  FFMA.FTZ R32, R41, -UR17, R32 ;  /* 0x8000001129207c23 */ /* 0x000fe20008010020 */
[----:B------:R-:W-:Y:S01]  /*c610*/  FSEL R172, R18, -INF , !P5 ;  /* 0xff80000012ac7808 */ /* 0x000fe20006800000 */
[----:B------:R-:W-:Y:S01]  /*c620*/  IMAD.IADD R249, R226, 0x1, -R29 ;  /* 0x00000001e2f97824 */ /* 0x000fe200078e0a1d */
[----:B------:R-:W-:-:S02]  /*c630*/  IABS R34, R34 ;  /* 0x0000002200227213 */ /* 0x000fc40000000000 */
[----:B------:R-:W-:Y:S01]  /*c640*/  FSEL R86, R32, -INF , !P6 ;  /* 0xff80000020567808 */ /* 0x000fe20007000000 */
[----:B------:R-:W-:Y:S01]  /*c650*/  IMAD.IADD R32, R226, 0x1, -R28 ;  /* 0x00000001e2207824 */ /* 0x000fe200078e0a1c */
[C---:B------:R-:W-:Y:S01]  /*c660*/  ISETP.GE.AND P6, PT, R28.reuse, R224, PT ;  /* 0x000000e01c00720c */ /* 0x040fe20003fc6270 */
[----:B------:R2:W3:Y:S01]  /*c670*/  I2F R41, R19 ;  /* 0x0000001300297306 */ /* 0x0004e20000201400 */
[C---:B------:R-:W-:Y:S02]  /*c680*/  ISETP.GE.AND P5, PT, R28.reuse, R219, PT ;  /* 0x000000db1c00720c */ /* 0x040fe40003fa6270 */
[----:B------:R-:W-:Y:S02]  /*c690*/  IABS R32, R32 ;  /* 0x0000002000207213 */ /* 0x000fe40000000000 */
[C---:B------:R-:W-:Y:S02]  /*c6a0*/  ISETP.LT.OR P3, PT, R28.reuse, R228, P3 ;  /* 0x000000e41c00720c */ /* 0x040fe40001f61670 */
[C---:B------:R-:W-:Y:S01]  /*c6b0*/  ISETP.LT.OR P6, PT, R28.reuse, R225, P6 ;  /* 0x000000e11c00720c */ /* 0x040fe200037c1670 */
[----:B------:R-:W4:Y:S01]  /*c6c0*/  I2F R34, R34 ;  /* 0x0000002200227306 */ /* 0x000f220000201400 */
[----:B------:R-:W-:Y:S01]  /*c6d0*/  ISETP.LT.OR P5, PT, R28, R222, P5 ;  /* 0x000000de1c00720c */ /* 0x000fe20002fa1670 */
[----:B-1----:R-:W-:Y:S01]  /*c6e0*/  FFMA.FTZ R26, R45, -UR17, R26 ;  /* 0x800000112d1a7c23 */ /* 0x002fe2000801001a */
[----:B------:R-:W-:-:S02]  /*c6f0*/  IABS R44, R44 ;  /* 0x0000002c002c7213 */ /* 0x000fc40000000000 */
[----:B------:R-:W-:Y:S02]  /*c700*/  IABS R249, R249 ;  /* 0x000000f900f97213 */ /* 0x000fe40000000000 */
[----:B------:R-:W-:Y:S01]  /*c710*/  FSEL R246, R26, -INF , !P2 ;  /* 0xff8000001af67808 */ /* 0x000fe20005000000 */
[----:B------:R1:W5:Y:S01]  /*c720*/  I2F R28, R32 ;  /* 0x00000020001c7306 */ /* 0x0003620000201400 */
[----:B--2---:R-:W-:Y:S01]  /*c730*/  HMMA.16816.F32 R16, R12, R42, RZ ;  /* 0x0000002a0c10723c */ /* 0x004fe200000018ff */
[----:B---3--:R-:W-:Y:S01]  /*c740*/  FFMA.FTZ R33, R41, -UR17, R33 ;  /* 0x8000001129217c23 */ /* 0x008fe20008010021 */
[----:B------:R-:W-:-:S04]  /*c750*/  ISETP.GE.AND P2, PT, R29, R227, PT ;  /* 0x000000e31d00720c */ /* 0x000fc80003f46270 */
[----:B------:R-:W-:Y:S01]  /*c760*/  FSEL R87, R33, -INF , !P0 ;  /* 0xff80000021577808 */ /* 0x000fe20004000000 */
[----:B----4-:R-:W-:Y:S01]  /*c770*/  FFMA.FTZ R35, R34, -UR17, R35 ;  /* 0x8000001122237c23 */ /* 0x010fe20008010023 */
[C---:B------:R-:W-:Y:S01]  /*c780*/  ISETP.GE.AND P0, PT, R29.reuse, R224, PT ;  /* 0x000000e01d00720c */ /* 0x040fe20003f06270 */
[----:B------:R-:W-:Y:S01]  /*c790*/  I2F R249, R249 ;  /* 0x000000f900f97306 */ /* 0x000fe20000201400 */
[----:B------:R-:W-:Y:S02]  /*c7a0*/  ISETP.LT.OR P2, PT, R29, R228, P2 ;  /* 0x000000e41d00720c */ /* 0x000fe40001741670 */
[----:B------:R-:W-:Y:S02]  /*c7b0*/  FSEL R173, R35, -INF , !P3 ;  /* 0xff80000023ad7808 */ /* 0x000fe40005800000 */
[C---:B------:R-:W-:Y:S01]  /*c7c0*/  ISETP.GE.AND P3, PT, R29.reuse, R219, PT ;  /* 0x000000db1d00720c */ /* 0x040fe20003f66270 */
[----:B-1----:R-:W-:Y:S01]  /*c7d0*/  FFMA.FTZ R32, R40, -UR17, R24 ;  /* 0x8000001128207c23 */ /* 0x002fe20008010018 */
[C---:B------:R-:W-:Y:S01]  /*c7e0*/  ISETP.LT.OR P0, PT, R29.reuse, R225, P0 ;  /* 0x000000e11d00720c */ /* 0x040fe20000701670 */
[--C-:B------:R-:W-:Y:S01]  /*c7f0*/  IMAD.IADD R40, R232, 0x1, -R29.reuse ;  /* 0x00000001e8287824 */ /* 0x100fe200078e0a1d */
[----:B------:R-:W-:Y:S01]  /*c800*/  ISETP.LT.OR P3, PT, R29, R222, P3 ;  /* 0x000000de1d00720c */ /* 0x000fe20001f61670 */
[----:B------:R-:W-:Y:S01]  /*c810*/  IMAD.MOV.U32 R24, RZ, RZ, R44 ;  /* 0x000000ffff187224 */ /* 0x000fe200078e002c */
[----:B------:R-:W-:Y:S01]  /*c820*/  FSEL R115, R32, -INF , !P4 ;  /* 0xff80000020737808 */ /* 0x000fe20006000000 */
[----:B------:R-:W-:Y:S01]  /*c830*/  IMAD.IADD R32, R229, 0x1, -R29 ;  /* 0x00000001e5207824 */ /* 0x000fe200078e0a1d */
[----:B------:R-:W-:Y:S01]  /*c840*/  IABS R34, R40 ;  /* 0x0000002800227213 */ /* 0x000fe20000000000 */
[----:B-----5:R-:W-:Y:S01]  /*c850*/  FFMA.FTZ R25, R28, -UR17, R25 ;  /* 0x800000111c197c23 */ /* 0x020fe20008010019 */
[----:B------:R-:W-:Y:S01]  /*c860*/  HMMA.16816.F32 R40, R4, R42, RZ ;  /* 0x0000002a0428723c */ /* 0x000fe200000018ff */
[----:B------:R-:W-:Y:S01]  /*c870*/  ISETP.GE.AND P4, PT, R29, R230, PT ;  /* 0x000000e61d00720c */ /* 0x000fe20003f86270 */
[----:B------:R-:W1:Y:S01]  /*c880*/  I2F R26, R34 ;  /* 0x00000022001a7306 */ /* 0x000e620000201400 */
[----:B------:R-:W-:-:S02]  /*c890*/  IABS R32, R32 ;  /* 0x0000002000207213 */ /* 0x000fc40000000000 */
[----:B------:R-:W-:Y:S01]  /*c8a0*/  ISETP.LT.OR P4, PT, R29, R231, P4 ;  /* 0x000000e71d00720c */ /* 0x000fe20002781670 */
[----:B------:R-:W-:Y:S01]  /*c8b0*/  IMAD.IADD R29, R223, 0x1, -R29 ;  /* 0x00000001df1d7824 */ /* 0x000fe200078e0a1d */
[----:B------:R-:W-:Y:S01]  /*c8c0*/  IADD3 R44, R72, 0x49, RZ ;  /* 0x00000049482c7810 */ /* 0x000fe20007ffe0ff */
[----:B------:R-:W-:Y:S01]  /*c8d0*/  HMMA.16816.F32 R16, R20, R30, R16 ;  /* 0x0000001e1410723c */ /* 0x000fe20000001810 */
[----:B------:R-:W-:Y:S01]  /*c8e0*/  FSEL R252, R25, -INF , !P6 ;  /* 0xff80000019fc7808 */ /* 0x000fe20007000000 */
[----:B------:R2:W-:Y:S01]  /*c8f0*/  I2F R45, R32 ;  /* 0x00000020002d7306 */ /* 0x0005e20000201400 */
[----:B------:R-:W-:Y:S01]  /*c900*/  IABS R29, R29 ;  /* 0x0000001d001d7213 */ /* 0x000fe20000000000 */
[----:B------:R-:W-:Y:S01]  /*c910*/  IMAD.IADD R176, R229, 0x1, -R44 ;  /* 0x00000001e5b07824 */ /* 0x000fe200078e0a2c */
[----:B------:R-:W-:-:S04]  /*c920*/  ISETP.GE.AND P6, PT, R44, R230, PT ;  /* 0x000000e62c00720c */ /* 0x000fc80003fc6270 */
[----:B------:R-:W-:Y:S01]  /*c930*/  IABS R176, R176 ;  /* 0x000000b000b07213 */ /* 0x000fe20000000000 */
[----:B------:R-:W3:Y:S01]  /*c940*/  I2F R24, R24 ;  /* 0x0000001800187306 */ /* 0x000ee20000201400 */
[----:B------:R-:W-:-:S05]  /*c950*/  ISETP.LT.OR P6, PT, R44, R231, P6 ;  /* 0x000000e72c00720c */ /* 0x000fca00037c1670 */
[----:B------:R-:W-:Y:S01]  /*c960*/  HMMA.16816.F32 R40, R8, R30, R40 ;  /* 0x0000001e0828723c */ /* 0x000fe20000001828 */
[----:B--2---:R-:W2:Y:S01]  /*c970*/  LDSM.16.M88.4 R32, [R215+0x3400] ;  /* 0x00340000d720783b */ /* 0x004ea20000000200 */
[----:B------:R4:W5:Y:S06]  /*c980*/  I2F R244, R29 ;  /* 0x0000001d00f47306 */ /* 0x00096c0000201400 */
[----:B-1----:R-:W-:Y:S02]  /*c990*/  FFMA.FTZ R16, R26, -UR17, R16 ;  /* 0x800000111a107c23 */ /* 0x002fe40008010010 */
[----:B---3--:R-:W-:Y:S01]  /*c9a0*/  FFMA.FTZ R24, R24, -UR17, R27 ;  /* 0x8000001118187c23 */ /* 0x008fe2000801001b */
[----:B------:R-:W1:Y:S01]  /*c9b0*/  I2F R176, R176 ;  /* 0x000000b000b07306 */ /* 0x000e620000201400 */
[----:B------:R-:W-:Y:S01]  /*c9c0*/  IMAD.IADD R27, R232, 0x1, -R44 ;  /* 0x00000001e81b7824 */ /* 0x000fe200078e0a2c */
[----:B------:R-:W-:Y:S01]  /*c9d0*/  FSEL R88, R16, -INF , !P4 ;  /* 0xff80000010587808 */ /* 0x000fe20006000000 */
[----:B------:R-:W-:Y:S01]  /*c9e0*/  FFMA.FTZ R18, R45, -UR17, R18 ;  /* 0x800000112d127c23 */ /* 0x000fe20008010012 */
[----:B------:R-:W-:Y:S01]  /*c9f0*/  FSEL R245, R24, -INF , !P5 ;  /* 0xff80000018f57808 */ /* 0x000fe20006800000 */
[----:B------:R-:W-:Y:S01]  /*ca00*/  IMAD.IADD R16, R223, 0x1, -R44 ;  /* 0x00000001df107824 */ /* 0x000fe200078e0a2c */
[----:B------:R-:W-:Y:S01]  /*ca10*/  IABS R27, R27 ;  /* 0x0000001b001b7213 */ /* 0x000fe20000000000 */
[----:B----4-:R-:W3:Y:S01]  /*ca20*/  LDSM.16.M88.4 R28, [R206] ;  /* 0x00000000ce1c783b */ /* 0x010ee20000000200 */
[----:B------:R-:W-:-:S03]  /*ca30*/  IADD3 R45, R72, 0x50, RZ ;  /* 0x00000050482d7810 */ /* 0x000fc60007ffe0ff */
[----:B------:R-:W-:Y:S01]  /*ca40*/  IMAD.MOV.U32 R89, RZ, RZ, R27 ;  /* 0x000000ffff597224 */ /* 0x000fe200078e001b */
[----:B------:R-:W-:Y:S01]  /*ca50*/  FSEL R174, R18, -INF , !P2 ;  /* 0xff80000012ae7808 */ /* 0x000fe20005000000 */
[----:B------:R-:W-:Y:S01]  /*ca60*/  IMAD.IADD R18, R226, 0x1, -R44 ;  /* 0x00000001e2127824 */ /* 0x000fe200078e0a2c */
[----:B------:R-:W-:Y:S01]  /*ca70*/  ISETP.GE.AND P5, PT, R44, R227, PT ;  /* 0x000000e32c00720c */ /* 0x000fe20003fa6270 */
[--C-:B------:R-:W-:Y:S01]  /*ca80*/  IMAD.IADD R47, R232, 0x1, -R45.reuse ;  /* 0x00000001e82f7824 */ /* 0x100fe200078e0a2d */
[C---:B------:R-:W-:Y:S01]  /*ca90*/  ISETP.GE.AND P4, PT, R44.reuse, R224, PT ;  /* 0x000000e02c00720c */ /* 0x040fe20003f86270 */
[----:B------:R-:W4:Y:S01]  /*caa0*/  I2F R89, R89 ;  /* 0x0000005900597306 */ /* 0x000f220000201400 */
[----:B------:R-:W-:Y:S01]  /*cab0*/  ISETP.GE.AND P2, PT, R44, R219, PT ;  /* 0x000000db2c00720c */ /* 0x000fe20003f46270 */
[----:B------:R-:W-:Y:S01]  /*cac0*/  IMAD.IADD R46, R229, 0x1, -R45 ;  /* 0x00000001e52e7824 */ /* 0x000fe200078e0a2d */
[----:B------:R-:W-:Y:S01]  /*cad0*/  IABS R18, R18 ;  /* 0x0000001200127213 */ /* 0x000fe20000000000 */
[----:B-----5:R-:W-:Y:S01]  /*cae0*/  FFMA.FTZ R244, R244, -UR17, R42 ;  /* 0x80000011f4f47c23 */ /* 0x020fe2000801002a */
[----:B------:R-:W-:Y:S01]  /*caf0*/  IABS R16, R16 ;  /* 0x0000001000107213 */ /* 0x000fe20000000000 */
[----:B-1----:R-:W-:Y:S01]  /*cb00*/  FFMA.FTZ R176, R176, -UR17, R19 ;  /* 0x80000011b0b07c23 */ /* 0x002fe20008010013 */
[----:B------:R-:W-:Y:S01]  /*cb10*/  IABS R47, R47 ;  /* 0x0000002f002f7213 */ /* 0x000fe20000000000 */
[----:B------:R-:W-:Y:S01]  /*cb20*/  FFMA.FTZ R249, R249, -UR17, R40 ;  /* 0x80000011f9f97c23 */ /* 0x000fe20008010028 */
[C---:B------:R-:W-:Y:S01]  /*cb30*/  ISETP.LT.OR P5, PT, R44.reuse, R228, P5 ;  /* 0x000000e42c00720c */ /* 0x040fe20002fa1670 */
[----:B------:R-:W1:Y:S01]  /*cb40*/  I2F R42, R16 ;  /* 0x00000010002a7306 */ /* 0x000e620000201400 */
[C---:B------:R-:W-:Y:S01]  /*cb50*/  ISETP.LT.OR P4, PT, R44.reuse, R225, P4 ;  /* 0x000000e12c00720c */ /* 0x040fe20002781670 */
[----:B------:R-:W-:Y:S01]  /*cb60*/  IMAD.IADD R198, R223, 0x1, -R45 ;  /* 0x00000001dfc67824 */ /* 0x000fe200078e0a2d */
[----:B------:R-:W-:Y:S01]  /*cb70*/  ISETP.LT.OR P2, PT, R44, R222, P2 ;  /* 0x000000de2c00720c */ /* 0x000fe20001741670 */
[----:B--2---:R-:W-:Y:S01]  /*cb80*/  HMMA.16816.F32 R24, R12, R32, RZ ;  /* 0x000000200c18723c */ /* 0x004fe200000018ff */
[----:B------:R-:W-:Y:S01]  /*cb90*/  FSEL R249, R249, -INF , !P0 ;  /* 0xff800000f9f97808 */ /* 0x000fe20004000000 */
[----:B----4-:R-:W-:Y:S01]  /*cba0*/  FFMA.FTZ R89, R89, -UR17, R17 ;  /* 0x8000001159597c23 */ /* 0x010fe20008010011 */
[----:B------:R-:W-:Y:S01]  /*cbb0*/  FSEL R244, R244, -INF , !P3 ;  /* 0xff800000f4f47808 */ /* 0x000fe20005800000 */
[----:B------:R2:W4:Y:S01]  /*cbc0*/  I2F R44, R18 ;  /* 0x00000012002c7306 */ /* 0x0005220000201400 */
[----:B------:R-:W-:-:S02]  /*cbd0*/  FSEL R176, R176, -INF , !P5 ;  /* 0xff800000b0b07808 */ /* 0x000fc40006800000 */
[----:B------:R-:W-:Y:S02]  /*cbe0*/  FSEL R89, R89, -INF , !P6 ;  /* 0xff80000059597808 */ /* 0x000fe40007000000 */
[----:B------:R-:W-:Y:S02]  /*cbf0*/  IADD3 R40, R72, 0x51, RZ ;  /* 0x0000005148287810 */ /* 0x000fe40007ffe0ff */
[C---:B------:R-:W-:Y:S01]  /*cc00*/  ISETP.GE.AND P0, PT, R45.reuse, R230, PT ;  /* 0x000000e62d00720c */ /* 0x040fe20003f06270 */
[----:B-1----:R-:W-:Y:S01]  /*cc10*/  FFMA.FTZ R42, R42, -UR17, R43 ;  /* 0x800000112a2a7c23 */ /* 0x002fe2000801002b */
[C---:B------:R-:W-:Y:S02]  /*cc20*/  ISETP.GE.AND P3, PT, R45.reuse, R227, PT ;  /* 0x000000e32d00720c */ /* 0x040fe40003f66270 */
[C---:B------:R-:W-:Y:S02]  /*cc30*/  ISETP.GE.AND P6, PT, R45.reuse, R224, PT ;  /* 0x000000e02d00720c */ /* 0x040fe40003fc6270 */
[----:B------:R-:W-:-:S02]  /*cc40*/  ISETP.GE.AND P5, PT, R45, R219, PT ;  /* 0x000000db2d00720c */ /* 0x000fc40003fa6270 */
[C---:B------:R-:W-:Y:S01]  /*cc50*/  ISETP.LT.OR P0, PT, R45.reuse, R231, P0 ;  /* 0x000000e72d00720c */ /* 0x040fe20000701670 */
[----:B--2---:R-:W-:Y:S01]  /*cc60*/  HMMA.16816.F32 R16, R4, R32, RZ ;  /* 0x000000200410723c */ /* 0x004fe200000018ff */
[C---:B------:R-:W-:Y:S01]  /*cc70*/  ISETP.LT.OR P3, PT, R45.reuse, R228, P3 ;  /* 0x000000e42d00720c */ /* 0x040fe20001f61670 */
[----:B----4-:R-:W-:Y:S01]  /*cc80*/  FFMA.FTZ R41, R44, -UR17, R41 ;  /* 0x800000112c297c23 */ /* 0x010fe20008010029 */
[C---:B------:R-:W-:Y:S02]  /*cc90*/  ISETP.LT.OR P6, PT, R45.reuse, R225, P6 ;  /* 0x000000e12d00720c */ /* 0x040fe400037c1670 */
[----:B------:R-:W-:Y:S02]  /*cca0*/  ISETP.LT.OR P5, PT, R45, R222, P5 ;  /* 0x000000de2d00720c */ /* 0x000fe40002fa1670 */
[----:B------:R-:W-:Y:S01]  /*ccb0*/  IMAD.MOV.U32 R32, RZ, RZ, R47 ;  /* 0x000000ffff207224 */ /* 0x000fe200078e002f */
[----:B---3--:R-:W-:Y:S01]  /*ccc0*/  HMMA.16816.F32 R24, R20, R28, R24 ;  /* 0x0000001c1418723c */ /* 0x008fe20000001818 */
[----:B------:R-:W-:Y:S01]  /*ccd0*/  IABS R33, R46 ;  /* 0x0000002e00217213 */ /* 0x000fe20000000000 */
[----:B------:R-:W-:Y:S01]  /*cce0*/  IMAD.IADD R46, R226, 0x1, -R45 ;  /* 0x00000001e22e7824 */ /* 0x000fe200078e0a2d */
[----:B------:R-:W-:Y:S01]  /*ccf0*/  IABS R198, R198 ;  /* 0x000000c600c67213 */ /* 0x000fe20000000000 */
[----:B------:R-:W-:Y:S01]  /*cd00*/  IMAD.IADD R45, R232, 0x1, -R40 ;  /* 0x00000001e82d7824 */ /* 0x000fe200078e0a28 */
[----:B------:R-:W1:Y:S01]  /*cd10*/  I2F R32, R32 ;  /* 0x0000002000207306 */ /* 0x000e620000201400 */
[----:B------:R-:W-:-:S02]  /*cd20*/  FSEL R247, R41, -INF , !P4 ;  /* 0xff80000029f77808 */ /* 0x000fc40006000000 */
[----:B------:R-:W-:Y:S02]  /*cd30*/  IABS R46, R46 ;  /* 0x0000002e002e7213 */ /* 0x000fe40000000000 */
[----:B------:R-:W-:Y:S02]  /*cd40*/  IABS R45, R45 ;  /* 0x0000002d002d7213 */ /* 0x000fe40000000000 */
[----:B------:R-:W-:Y:S01]  /*cd50*/  FSEL R243, R42, -INF , !P2 ;  /* 0xff8000002af37808 */ /* 0x000fe20005000000 */
[----:B------:R-:W2:Y:S01]  /*cd60*/  I2F R33, R33 ;  /* 0x0000002100217306 */ /* 0x000ea20000201400 */
[C---:B------:R-:W-:Y:S02]  /*cd70*/  ISETP.GE.AND P4, PT, R40.reuse, R230, PT ;  /* 0x000000e62800720c */ /* 0x040fe40003f86270 */
[----:B------:R-:W-:Y:S01]  /*cd80*/  HMMA.16816.F32 R16, R8, R28, R16 ;  /* 0x0000001c0810723c */ /* 0x000fe20000001810 */
[C---:B------:R-:W-:Y:S02]  /*cd90*/  ISETP.GE.AND P2, PT, R40.reuse, R227, PT ;  /* 0x000000e32800720c */ /* 0x040fe40003f46270 */
[----:B------:R-:W-:-:S02]  /*cda0*/  ISETP.LT.OR P4, PT, R40, R231, P4 ;  /* 0x000000e72800720c */ /* 0x000fc40002781670 */
[----:B------:R-:W3:Y:S01]  /*cdb0*/  I2F R239, R46 ;  /* 0x0000002e00ef7306 */ /* 0x000ee20000201400 */
[----:B------:R-:W-:Y:S01]  /*cdc0*/  ISETP.LT.OR P2, PT, R40, R228, P2 ;  /* 0x000000e42800720c */ /* 0x000fe20001741670 */
[----:B------:R-:W-:Y:S02]  /*cdd0*/  IMAD.IADD R29, R226, 0x1, -R40 ;  /* 0x00000001e21d7824 */ /* 0x000fe400078e0a28 */
[----:B-1----:R-:W-:Y:S02]  /*cde0*/  FFMA.FTZ R32, R32, -UR17, R24 ;  /* 0x8000001120207c23 */ /* 0x002fe40008010018 */
[----:B------:R-:W-:Y:S01]  /*cdf0*/  IMAD.IADD R24, R229, 0x1, -R40 ;  /* 0x00000001e5187824 */ /* 0x000fe200078e0a28 */
[----:B------:R-:W-:Y:S01]  /*ce00*/  IABS R29, R29 ;  /* 0x0000001d001d7213 */ /* 0x000fe20000000000 */
[----:B--2---:R-:W-:Y:S01]  /*ce10*/  FFMA.FTZ R33, R33, -UR17, R26 ;  /* 0x8000001121217c23 */ /* 0x004fe2000801001a */
[----:B------:R-:W1:Y:S01]  /*ce20*/  I2F R198, R198 ;  /* 0x000000c600c67306 */ /* 0x000e620000201400 */
[----:B------:R-:W-:Y:S01]  /*ce30*/  FSEL R90, R32, -INF , !P0 ;  /* 0xff800000205a7808 */ /* 0x000fe20004000000 */
[----:B------:R-:W-:Y:S01]  /*ce40*/  IMAD.IADD R28, R223, 0x1, -R40 ;  /* 0x00000001df1c7824 */ /* 0x000fe200078e0a28 */
[----:B------:R-:W-:Y:S01]  /*ce50*/  IABS R24, R24 ;  /* 0x0000001800187213 */ /* 0x000fe20000000000 */
[----:B------:R-:W-:Y:S01]  /*ce60*/  IMAD.IADD R32, R232, 0x1, -R94 ;  /* 0x00000001e8207824 */ /* 0x000fe200078e0a5e */
[----:B------:R-:W-:-:S02]  /*ce70*/  FSEL R179, R33, -INF , !P3 ;  /* 0xff80000021b37808 */ /* 0x000fc40005800000 */
[C---:B------:R-:W-:Y:S01]  /*ce80*/  ISETP.GE.AND P0, PT, R40.reuse, R224, PT ;  /* 0x000000e02800720c */ /* 0x040fe20003f06270 */
[----:B------:R2:W4:Y:S01]  /*ce90*/  I2F R26, R45 ;  /* 0x0000002d001a7306 */ /* 0x0005220000201400 */
[C---:B------:R-:W-:Y:S01]  /*cea0*/  ISETP.GE.AND P3, PT, R40.reuse, R219, PT ;  /* 0x000000db2800720c */ /* 0x040fe20003f66270 */
[----:B---3--:R-:W-:Y:S01]  /*ceb0*/  FFMA.FTZ R239, R239, -UR17, R16 ;  /* 0x80000011efef7c23 */ /* 0x008fe20008010010 */
[C---:B------:R-:W-:Y:S02]  /*cec0*/  ISETP.LT.OR P0, PT, R40.reuse, R225, P0 ;  /* 0x000000e12800720c */ /* 0x040fe40000701670 */
[----:B------:R-:W-:Y:S02]  /*ced0*/  ISETP.LT.OR P3, PT, R40, R222, P3 ;  /* 0x000000de2800720c */ /* 0x000fe40001f61670 */
[----:B------:R-:W3:Y:S01]  /*cee0*/  LDSM.16.M88.4 R40, [R215+0x3800] ;  /* 0x00380000d728783b */ /* 0x000ee20000000200 */
[----:B------:R-:W5:Y:S01]  /*cef0*/  I2F R24, R24 ;  /* 0x0000001800187306 */ /* 0x000f620000201400 */
[----:B------:R-:W-:Y:S01]  /*cf00*/  IABS R32, R32 ;  /* 0x0000002000207213 */ /* 0x000fe20000000000 */
[----:B-1----:R-:W-:Y:S01]  /*cf10*/  FFMA.FTZ R198, R198, -UR17, R18 ;  /* 0x80000011c6c67c23 */ /* 0x002fe20008010012 */
[----:B------:R-:W-:Y:S01]  /*cf20*/  IABS R28, R28 ;  /* 0x0000001c001c7213 */ /* 0x000fe20000000000 */
[----:B------:R-:W-:Y:S01]  /*cf30*/  IMAD.IADD R18, R229, 0x1, -R94 ;  /* 0x00000001e5127824 */ /* 0x000fe200078e0a5e */
[----:B------:R-:W-:Y:S01]  /*cf40*/  FSEL R239, R239, -INF , !P6 ;  /* 0xff800000efef7808 */ /* 0x000fe20007000000 */
[----:B------:R-:W-:Y:S01]  /*cf50*/  IMAD.MOV.U32 R16, RZ, RZ, R32 ;  /* 0x000000ffff107224 */ /* 0x000fe200078e0020 */
[----:B------:R-:W-:Y:S01]  /*cf60*/  FSEL R198, R198, -INF , !P5 ;  /* 0xff800000c6c67808 */ /* 0x000fe20006800000 */
[----:B--2---:R-:W-:Y:S01]  /*cf70*/  HMMA.16816.F32 R44, R12, R34, RZ ;  /* 0x000000220c2c723c */ /* 0x004fe200000018ff */
[----:B----4-:R-:W-:Y:S01]  /*cf80*/  FFMA.FTZ R25, R26, -UR17, R25 ;  /* 0x800000111a197c23 */ /* 0x010fe20008010019 */
[----:B------:R-:W1:Y:S01]  /*cf90*/  I2F R29, R29 ;  /* 0x0000001d001d7306 */ /* 0x000e620000201400 */
[----:B------:R-:W-:Y:S01]  /*cfa0*/  IMAD.IADD R26, R226, 0x1, -R94 ;  /* 0x00000001e21a7824 */ /* 0x000fe200078e0a5e */
[----:B------:R-:W-:-:S02]  /*cfb0*/  IABS R18, R18 ;  /* 0x0000001200127213 */ /* 0x000fc40000000000 */
[----:B------:R-:W-:Y:S01]  /*cfc0*/  FSEL R108, R25, -INF , !P4 ;  /* 0xff800000196c7808 */ /* 0x000fe20006000000 */
[----:B-----5:R-:W-:Y:S01]  /*cfd0*/  FFMA.FTZ R27, R24, -UR17, R27 ;  /* 0x80000011181b7c23 */ /* 0x020fe2000801001b */
[----:B------:R-:W-:Y:S01]  /*cfe0*/  HMMA.16816.F32 R32, R4, R34, RZ ;  /* 0x000000220420723c */ /* 0x000fe200000018ff */
[----:B------:R-:W-:Y:S01]  /*cff0*/  IMAD.IADD R24, R223, 0x1, -R94 ;  /* 0x00000001df187824 */ /* 0x000fe200078e0a5e */
[----:B------:R-:W-:Y:S01]  /*d000*/  I2F R16, R16 ;  /* 0x0000001000107306 */ /* 0x000fe20000201400 */
[----:B------:R-:W-:Y:S02]  /*d010*/  IABS R26, R26 ;  /* 0x0000001a001a7213 */ /* 0x000fe40000000000 */
[----:B------:R-:W-:Y:S02]  /*d020*/  FSEL R180, R27, -INF , !P2 ;  /* 0xff8000001bb47808 */ /* 0x000fe40005000000 */
[----:B------:R-:W-:Y:S01]  /*d030*/  IABS R24, R24 ;  /* 0x0000001800187213 */ /* 0x000fe20000000000 */
[----:B-1----:R-:W-:-:S02]  /*d040*/  FFMA.FTZ R17, R29, -UR17, R17 ;  /* 0x800000111d117c23 */ /* 0x002fc40008010011 */
[----:B------:R-:W-:Y:S01]  /*d050*/  I2F R18, R18 ;  /* 0x0000001200127306 */ /* 0x000fe20000201400 */
[----:B------:R-:W-:Y:S01]  /*d060*/  IABS R29, R95 ;  /* 0x0000005f001d7213 */ /* 0x000fe20000000000 */
[----:B------:R-:W-:Y:S01]  /*d070*/  IMAD.MOV.U32 R92, RZ, RZ, R24 ;  /* 0x000000ffff5c7224 */ /* 0x000fe200078e0018 */
[----:B------:R-:W-:Y:S01]  /*d080*/  ISETP.GE.AND P6, PT, R94, R230, PT ;  /* 0x000000e65e00720c */ /* 0x000fe20003fc6270 */
[----:B------:R-:W-:Y:S02]  /*d090*/  IMAD.IADD R95, R226, 0x1, -R91 ;  /* 0x00000001e25f7824 */ /* 0x000fe400078e0a5b */
[----:B------:R-:W-:Y:S01]  /*d0a0*/  HMMA.16816.F32 R44, R20, R30, R44 ;  /* 0x0000001e142c723c */ /* 0x000fe2000000182c */
[----:B------:R-:W-:Y:S01]  /*d0b0*/  FSEL R238, R17, -INF , !P0 ;  /* 0xff80000011ee7808 */ /* 0x000fe20004000000 */
[----:B------:R-:W1:Y:S01]  /*d0c0*/  I2F R28, R28 ;  /* 0x0000001c001c7306 */ /* 0x000e620000201400 */
[C---:B------:R-:W-:Y:S02]  /*d0d0*/  ISETP.GE.AND P5, PT, R94.reuse, R227, PT ;  /* 0x000000e35e00720c */ /* 0x040fe40003fa6270 */
[----:B------:R-:W-:-:S02]  /*d0e0*/  ISETP.GE.AND P4, PT, R94, R224, PT ;  /* 0x000000e05e00720c */ /* 0x000fc40003f86270 */
[C---:B------:R-:W-:Y:S01]  /*d0f0*/  ISETP.GE.AND P2, PT, R94.reuse, R219, PT ;  /* 0x000000db5e00720c */ /* 0x040fe20003f46270 */
[----:B------:R-:W-:Y:S01]  /*d100*/  HMMA.16816.F32 R32, R8, R30, R32 ;  /* 0x0000001e0820723c */ /* 0x000fe20000001820 */
[C---:B------:R-:W-:Y:S01]  /*d110*/  ISETP.LT.OR P6, PT, R94.reuse, R231, P6 ;  /* 0x000000e75e00720c */ /* 0x040fe200037c1670 */
[----:B------:R2:W4:Y:S01]  /*d120*/  I2F R93, R26 ;  /* 0x0000001a005d7306 */ /* 0x0005220000201400 */
[C---:B------:R-:W-:Y:S02]  /*d130*/  ISETP.LT.OR P5, PT, R94.reuse, R228, P5 ;  /* 0x000000e45e00720c */ /* 0x040fe40002fa1670 */
[C---:B------:R-:W-:Y:S02]  /*d140*/  ISETP.LT.OR P4, PT, R94.reuse, R225, P4 ;  /* 0x000000e15e00720c */ /* 0x040fe40002781670 */
[----:B------:R-:W-:Y:S01]  /*d150*/  ISETP.LT.OR P2, PT, R94, R222, P2 ;  /* 0x000000de5e00720c */ /* 0x000fe20001741670 */
[----:B------:R-:W-:Y:S01]  /*d160*/  IMAD.MOV.U32 R94, RZ, RZ, R96 ;  /* 0x000000ffff5e7224 */ /* 0x000fe200078e0060 */
[----:B------:R-:W-:Y:S01]  /*d170*/  IABS R95, R95 ;  /* 0x0000005f005f7213 */ /* 0x000fe20000000000 */
[----:B-1----:R-:W-:Y:S01]  /*d180*/  FFMA.FTZ R197, R28, -UR17, R19 ;  /* 0x800000111cc57c23 */ /* 0x002fe20008010013 */
[----:B------:R-:W1:Y:S01]  /*d190*/  I2F R92, R92 ;  /* 0x0000005c005c7306 */ /* 0x000e620000201400 */
[----:B------:R-:W-:Y:S01]  /*d1a0*/  IMAD.IADD R96, R223, 0x1, -R91 ;  /* 0x00000001df607824 */ /* 0x000fe200078e0a5b */
[----:B------:R-:W-:-:S03]  /*d1b0*/  ISETP.GE.AND P0, PT, R91, R230, PT ;  /* 0x000000e65b00720c */ /* 0x000fc60003f06270 */
[----:B------:R-:W-:Y:S01]  /*d1c0*/  FFMA.FTZ R112, R16, -UR17, R44 ;  /* 0x8000001110707c23 */ /* 0x000fe2000801002c */
[----:B------:R-:W-:Y:S01]  /*d1d0*/  IADD3 R44, R72, 0x60, RZ ;  /* 0x00000060482c7810 */ /* 0x000fe20007ffe0ff */
[----:B------:R-:W-:Y:S01]  /*d1e0*/  IMAD.MOV.U32 R16, RZ, RZ, R29 ;  /* 0x000000ffff107224 */ /* 0x000fe200078e001d */
[----:B--2---:R-:W2:Y:S01]  /*d1f0*/  LDSM.16.M88.4 R24, [R205] ;  /* 0x00000000cd18783b */ /* 0x004ea20000000200 */
[----:B------:R-:W-:Y:S01]  /*d200*/  FFMA.FTZ R182, R18, -UR17, R46 ;  /* 0x8000001112b67c23 */ /* 0x000fe2000801002e */
[----:B---3--:R-:W-:Y:S01]  /*d210*/  HMMA.16816.F32 R28, R12, R40, RZ ;  /* 0x000000280c1c723c */ /* 0x008fe200000018ff */
[----:B------:R3:W5:Y:S01]  /*d220*/  I2F R46, R16 ;  /* 0x00000010002e7306 */ /* 0x0007620000201400 */
[----:B------:R-:W-:Y:S02]  /*d230*/  IABS R96, R96 ;  /* 0x0000006000607213 */ /* 0x000fe40000000000 */
[----:B------:R-:W-:Y:S01]  /*d240*/  FSEL R197, R197, -INF , !P3 ;  /* 0xff800000c5c57808 */ /* 0x000fe20005800000 */
[----:B----4-:R-:W-:Y:S01]  /*d250*/  FFMA.FTZ R32, R93, -UR17, R32 ;  /* 0x800000115d207c23 */ /* 0x010fe20008010020 */
[----:B------:R-:W-:Y:S01]  /*d260*/  FSEL R112, R112, -INF , !P6 ;  /* 0xff80000070707808 */ /* 0x000fe20007000000 */
[----:B-1----:R-:W-:Y:S01]  /*d270*/  FFMA.FTZ R34, R92, -UR17, R34 ;  /* 0x800000115c227c23 */ /* 0x002fe20008010022 */
[----:B------:R-:W-:Y:S01]  /*d280*/  FSEL R182, R182, -INF , !P5 ;  /* 0xff800000b6b67808 */ /* 0x000fe20006800000 */
[----:B------:R-:W1:Y:S01]  /*d290*/  I2F R94, R94 ;  /* 0x0000005e005e7306 */ /* 0x000e620000201400 */
[----:B------:R-:W-:-:S02]  /*d2a0*/  ISETP.GE.AND P3, PT, R91, R227, PT ;  /* 0x000000e35b00720c */ /* 0x000fc40003f66270 */
[C---:B------:R-:W-:Y:S02]  /*d2b0*/  ISETP.GE.AND P6, PT, R91.reuse, R224, PT ;  /* 0x000000e05b00720c */ /* 0x040fe40003fc6270 */
[C---:B------:R-:W-:Y:S02]  /*d2c0*/  ISETP.GE.AND P5, PT, R91.reuse, R219, PT ;  /* 0x000000db5b00720c */ /* 0x040fe40003fa6270 */
[C---:B------:R-:W-:Y:S01]  /*d2d0*/  ISETP.LT.OR P0, PT, R91.reuse, R231, P0 ;  /* 0x000000e75b00720c */ /* 0x040fe20000701670 */
[----:B---3--:R-:W-:Y:S01]  /*d2e0*/  HMMA.16816.F32 R16, R4, R40, RZ ;  /* 0x000000280410723c */ /* 0x008fe200000018ff */
[----:B------:R3:W4:Y:S01]  /*d2f0*/  I2F R41, R95 ;  /* 0x0000005f00297306 */ /* 0x0007220000201400 */
[C---:B------:R-:W-:Y:S01]  /*d300*/  ISETP.LT.OR P3, PT, R91.reuse, R228, P3 ;  /* 0x000000e45b00720c */ /* 0x040fe20001f61670 */
[----:B-----5:R-:W-:Y:S01]  /*d310*/  FFMA.FTZ R46, R46, -UR17, R47 ;  /* 0x800000112e2e7c23 */ /* 0x020fe2000801002f */
[C---:B------:R-:W-:Y:S02]  /*d320*/  ISETP.LT.OR P6, PT, R91.reuse, R225, P6 ;  /* 0x000000e15b00720c */ /* 0x040fe400037c1670 */
[----:B------:R-:W-:Y:S01]  /*d330*/  ISETP.LT.OR P5, PT, R91, R222, P5 ;  /* 0x000000de5b00720c */ /* 0x000fe20002fa1670 */
[----:B------:R-:W-:Y:S01]  /*d340*/  IMAD.MOV.U32 R40, RZ, RZ, R96 ;  /* 0x000000ffff287224 */ /* 0x000fe200078e0060 */
[----:B------:R-:W-:Y:S01]  /*d350*/  FSEL R196, R34, -INF , !P2 ;  /* 0xff80000022c47808 */ /* 0x000fe20005000000 */
[--C-:B------:R-:W-:Y:S01]  /*d360*/  IMAD.IADD R96, R229, 0x1, -R44.reuse ;  /* 0x00000001e5607824 */ /* 0x100fe200078e0a2c */
[----:B------:R-:W-:Y:S01]  /*d370*/  FSEL R202, R32, -INF , !P4 ;  /* 0xff80000020ca7808 */ /* 0x000fe20006000000 */
[----:B-1----:R-:W-:Y:S01]  /*d380*/  FFMA.FTZ R45, R94, -UR17, R45 ;  /* 0x800000115e2d7c23 */ /* 0x002fe2000801002d */
[----:B------:R-:W-:Y:S01]  /*d390*/  FSEL R98, R46, -INF , !P3 ;  /* 0xff8000002e627808 */ /* 0x000fe20005800000 */
[----:B------:R-:W1:Y:S01]  /*d3a0*/  I2F R40, R40 ;  /* 0x0000002800287306 */ /* 0x000e620000201400 */
[----:B------:R-:W-:Y:S01]  /*d3b0*/  IABS R97, R96 ;  /* 0x0000006000617213 */ /* 0x000fe20000000000 */
[--C-:B------:R-:W-:Y:S01]  /*d3c0*/  IMAD.IADD R96, R226, 0x1, -R44.reuse ;  /* 0x00000001e2607824 */ /* 0x100fe200078e0a2c */
[----:B------:R-:W-:Y:S01]  /*d3d0*/  FSEL R113, R45, -INF , !P0 ;  /* 0xff8000002d717808 */ /* 0x000fe20004000000 */
[----:B---3--:R-:W-:Y:S01]  /*d3e0*/  IMAD.IADD R95, R232, 0x1, -R44 ;  /* 0x00000001e85f7824 */ /* 0x008fe200078e0a2c */
[C---:B------:R-:W-:Y:S01]  /*d3f0*/  ISETP.GE.AND P4, PT, R44.reuse, R230, PT ;  /* 0x000000e62c00720c */ /* 0x040fe20003f86270 */
[----:B------:R-:W-:Y:S01]  /*d400*/  IMAD.MOV.U32 R91, RZ, RZ, R97 ;  /* 0x000000ffff5b7224 */ /* 0x000fe200078e0061 */
[----:B------:R-:W-:Y:S01]  /*d410*/  IABS R96, R96 ;  /* 0x0000006000607213 */ /* 0x000fe20000000000 */
[----:B--2---:R-:W-:Y:S01]  /*d420*/  HMMA.16816.F32 R28, R20, R24, R28 ;  /* 0x00000018141c723c */ /* 0x004fe2000000181c */
[----:B------:R-:W-:Y:S01]  /*d430*/  IABS R95, R95 ;  /* 0x0000005f005f7213 */ /* 0x000fe20000000000 */
[----:B----4-:R-:W-:Y:S01]  /*d440*/  FFMA.FTZ R33, R41, -UR17, R33 ;  /* 0x8000001129217c23 */ /* 0x010fe20008010021 */
[----:B------:R-:W-:Y:S01]  /*d450*/  I2F R199, R96 ;  /* 0x0000006000c77306 */ /* 0x000fe20000201400 */
[----:B------:R-:W-:-:S02]  /*d460*/  ISETP.GE.AND P2, PT, R44, R227, PT ;  /* 0x000000e32c00720c */ /* 0x000fc40003f46270 */
[C---:B------:R-:W-:Y:S02]  /*d470*/  ISETP.GE.AND P0, PT, R44.reuse, R224, PT ;  /* 0x000000e02c00720c */ /* 0x040fe40003f06270 */
[----:B------:R-:W-:Y:S01]  /*d480*/  HMMA.16816.F32 R16, R8, R24, R16 ;  /* 0x000000180810723c */ /* 0x000fe20000001810 */
[----:B------:R-:W-:Y:S01]  /*d490*/  ISETP.GE.AND P3, PT, R44, R219, PT ;  /* 0x000000db2c00720c */ /* 0x000fe20003f66270 */
[----:B-1----:R-:W-:Y:S01]  /*d4a0*/  FFMA.FTZ R35, R40, -UR17, R35 ;  /* 0x8000001128237c23 */ /* 0x002fe20008010023 */
[----:B------:R-:W1:Y:S01]  /*d4b0*/  I2F R95, R95 ;  /* 0x0000005f005f7306 */ /* 0x000e620000201400 */
[C---:B------:R-:W-:Y:S02]  /*d4c0*/  ISETP.LT.OR P4, PT, R44.reuse, R231, P4 ;  /* 0x000000e72c00720c */ /* 0x040fe40002781670 */
[----:B------:R-:W-:Y:S01]  /*d4d0*/  ISETP.LT.OR P2, PT, R44, R228, P2 ;  /* 0x000000e42c00720c */ /* 0x000fe20001741670 */
[----:B------:R-:W-:Y:S01]  /*d4e0*/  IMAD.IADD R25, R223, 0x1, -R44 ;  /* 0x00000001df197824 */ /* 0x000fe200078e0a2c */
[----:B------:R-:W-:-:S02]  /*d4f0*/  IADD3 R24, R72, 0x61, RZ ;  /* 0x0000006148187810 */ /* 0x000fc40007ffe0ff */
[C---:B------:R-:W-:Y:S01]  /*d500*/  ISETP.LT.OR P0, PT, R44.reuse, R225, P0 ;  /* 0x000000e12c00720c */ /* 0x040fe20000701670 */
[----:B------:R-:W2:Y:S01]  /*d510*/  I2F R91, R91 ;  /* 0x0000005b005b7306 */ /* 0x000ea20000201400 */
[----:B------:R-:W-:Y:S01]  /*d520*/  IABS R25, R25 ;  /* 0x0000001900197213 */ /* 0x000fe20000000000 */
[--C-:B------:R-:W-:Y:S01]  /*d530*/  IMAD.IADD R34, R229, 0x1, -R24.reuse ;  /* 0x00000001e5227824 */ /* 0x100fe200078e0a18 */
[----:B------:R-:W-:Y:S01]  /*d540*/  ISETP.LT.OR P3, PT, R44, R222, P3 ;  /* 0x000000de2c00720c */ /* 0x000fe20001f61670 */
[--C-:B------:R-:W-:Y:S01]  /*d550*/  IMAD.IADD R32, R232, 0x1, -R24.reuse ;  /* 0x00000001e8207824 */ /* 0x100fe200078e0a18 */
[----:B------:R-:W-:Y:S01]  /*d560*/  HMMA.16816.F32 R44, R12, R42, RZ ;  /* 0x0000002a0c2c723c */ /* 0x000fe200000018ff */
[----:B------:R-:W-:Y:S01]  /*d570*/  FSEL R200, R33, -INF , !P6 ;  /* 0xff80000021c87808 */ /* 0x000fe20007000000 */
[----:B------:R-:W-:Y:S01]  /*d580*/  IMAD.IADD R186, R223, 0x1, -R24 ;  /* 0x00000001dfba7824 */ /* 0x000fe200078e0a18 */
[----:B------:R-:W3:Y:S01]  /*d590*/  I2F R25, R25 ;  /* 0x0000001900197306 */ /* 0x000ee20000201400 */
[----:B------:R-:W-:Y:S01]  /*d5a0*/  IABS R34, R34 ;  /* 0x0000002200227213 */ /* 0x000fe20000000000 */
[----:B-1----:R-:W-:Y:S01]  /*d5b0*/  FFMA.FTZ R28, R95, -UR17, R28 ;  /* 0x800000115f1c7c23 */ /* 0x002fe2000801001c */
[----:B------:R-:W-:-:S02]  /*d5c0*/  IABS R32, R32 ;  /* 0x0000002000207213 */ /* 0x000fc40000000000 */
[----:B------:R-:W-:Y:S01]  /*d5d0*/  FFMA.FTZ R199, R199, -UR17, R16 ;  /* 0x80000011c7c77c23 */ /* 0x000fe20008010010 */
[----:B------:R-:W-:Y:S01]  /*d5e0*/  FSEL R195, R35, -INF , !P5 ;  /* 0xff80000023c37808 */ /* 0x000fe20006800000 */
[----:B------:R-:W-:Y:S01]  /*d5f0*/  IMAD.IADD R16, R226, 0x1, -R24 ;  /* 0x00000001e2107824 */ /* 0x000fe200078e0a18 */
[----:B------:R-:W-:Y:S01]  /*d600*/  FSEL R119, R28, -INF , !P4 ;  /* 0xff8000001c777808 */ /* 0x000fe20006000000 */
[----:B--2---:R-:W-:Y:S01]  /*d610*/  FFMA.FTZ R30, R91, -UR17, R30 ;  /* 0x800000115b1e7c23 */ /* 0x004fe2000801001e */
[C---:B------:R-:W-:Y:S02]  /*d620*/  ISETP.GE.AND P6, PT, R24.reuse, R230, PT ;  /* 0x000000e61800720c */ /* 0x040fe40003fc6270 */
[----:B------:R-:W-:Y:S02]  /*d630*/  ISETP.GE.AND P5, PT, R24, R227, PT ;  /* 0x000000e31800720c */ /* 0x000fe40003fa6270 */
[----:B------:R-:W-:Y:S01]  /*d640*/  FSEL R99, R30, -INF , !P2 ;  /* 0xff8000001e637808 */ /* 0x000fe20005000000 */
[----:B---3--:R-:W-:Y:S01]  /*d650*/  FFMA.FTZ R188, R25, -UR17, R18 ;  /* 0x8000001119bc7c23 */ /* 0x008fe20008010012 */
[C---:B------:R-:W-:Y:S01]  /*d660*/  ISETP.GE.AND P4, PT, R24.reuse, R224, PT ;  /* 0x000000e01800720c */ /* 0x040fe20003f86270 */
[----:B------:R-:W-:Y:S01]  /*d670*/  IMAD.MOV.U32 R18, RZ, RZ, R34 ;  /* 0x000000ffff127224 */ /* 0x000fe200078e0022 */
[C---:B------:R-:W-:Y:S01]  /*d680*/  ISETP.GE.AND P2, PT, R24.reuse, R219, PT ;  /* 0x000000db1800720c */ /* 0x040fe20003f46270 */
[----:B------:R1:W2:Y:S01]  /*d690*/  I2F R25, R32 ;  /* 0x0000002000197306 */ /* 0x0002a20000201400 */
[C---:B------:R-:W-:Y:S01]  /*d6a0*/  ISETP.LT.OR P6, PT, R24.reuse, R231, P6 ;  /* 0x000000e71800720c */ /* 0x040fe200037c1670 */
[----:B------:R-:W-:Y:S01]  /*d6b0*/  HMMA.16816.F32 R44, R20, R26, R44 ;  /* 0x0000001a142c723c */ /* 0x000fe2000000182c */
[----:B------:R-:W-:-:S02]  /*d6c0*/  ISETP.LT.OR P5, PT, R24, R228, P5 ;  /* 0x000000e41800720c */ /* 0x000fc40002fa1670 */
[----:B------:R-:W-:Y:S02]  /*d6d0*/  IABS R16, R16 ;  /* 0x0000001000107213 */ /* 0x000fe40000000000 */
[C---:B------:R-:W-:Y:S01]  /*d6e0*/  ISETP.LT.OR P4, PT, R24.reuse, R225, P4 ;  /* 0x000000e11800720c */ /* 0x040fe20002781670 */
[----:B------:R-:W3:Y:S01]  /*d6f0*/  I2F R18, R18 ;  /* 0x0000001200127306 */ /* 0x000ee20000201400 */
[----:B------:R-:W-:Y:S02]  /*d700*/  ISETP.LT.OR P2, PT, R24, R222, P2 ;  /* 0x000000de1800720c */ /* 0x000fe40001741670 */
[C---:B------:R-:W-:Y:S02]  /*d710*/  IADD3 R24, R72.reuse, 0x68, RZ ;  /* 0x0000006848187810 */ /* 0x040fe40007ffe0ff */
[----:B------:R-:W-:Y:S02]  /*d720*/  IABS R186, R186 ;  /* 0x000000ba00ba7213 */ /* 0x000fe40000000000 */
[----:B------:R-:W-:Y:S01]  /*d730*/  IADD3 R92, R72, 0x69, RZ ;  /* 0x00000069485c7810 */ /* 0x000fe20007ffe0ff */
[----:B------:R-:W4:Y:S01]  /*d740*/  I2F R16, R16 ;  /* 0x0000001000107306 */ /* 0x000f220000201400 */
[----:B-1----:R-:W-:Y:S01]  /*d750*/  HMMA.16816.F32 R32, R4, R42, RZ ;  /* 0x0000002a0420723c */ /* 0x002fe200000018ff */
[----:B------:R-:W1:Y:S01]  /*d760*/  LDSM.16.M88.4 R40, [R215+0x3c00] ;  /* 0x003c0000d728783b */ /* 0x000e620000000200 */
[----:B--2---:R-:W-:Y:S01]  /*d770*/  FFMA.FTZ R29, R25, -UR17, R29 ;  /* 0x80000011191d7c23 */ /* 0x004fe2000801001d */
[----:B------:R-:W-:Y:S01]  /*d780*/  FSEL R188, R188, -INF , !P3 ;  /* 0xff800000bcbc7808 */ /* 0x000fe20005800000 */
[--C-:B------:R-:W-:Y:S01]  /*d790*/  IMAD.IADD R25, R229, 0x1, -R24.reuse ;  /* 0x00000001e5197824 */ /* 0x100fe200078e0a18 */
[----:B------:R-:W-:Y:S01]  /*d7a0*/  ISETP.GE.AND P3, PT, R24, R227, PT ;  /* 0x000000e31800720c */ /* 0x000fe20003f66270 */
[--C-:B------:R-:W-:Y:S01]  /*d7b0*/  IMAD.IADD R28, R226, 0x1, -R24.reuse ;  /* 0x00000001e21c7824 */ /* 0x100fe200078e0a18 */
[----:B------:R-:W2:Y:S01]  /*d7c0*/  I2F R186, R186 ;  /* 0x000000ba00ba7306 */ /* 0x000ea20000201400 */
[----:B---3--:R-:W-:Y:S01]  /*d7d0*/  FFMA.FTZ R31, R18, -UR17, R31 ;  /* 0x80000011121f7c23 */ /* 0x008fe2000801001f */
[----:B------:R-:W-:Y:S01]  /*d7e0*/  IABS R25, R25 ;  /* 0x0000001900197213 */ /* 0x000fe20000000000 */
[----:B------:R-:W-:Y:S01]  /*d7f0*/  IMAD.IADD R18, R232, 0x1, -R24 ;  /* 0x00000001e8127824 */ /* 0x000fe200078e0a18 */
[----:B------:R-:W-:Y:S01]  /*d800*/  FSEL R126, R29, -INF , !P6 ;  /* 0xff8000001d7e7808 */ /* 0x000fe20007000000 */
[--C-:B------:R-:W-:Y:S01]  /*d810*/  IMAD.IADD R95, R229, 0x1, -R92.reuse ;  /* 0x00000001e55f7824 */ /* 0x100fe200078e0a5c */
[----:B------:R-:W-:Y:S01]  /*d820*/  IABS R91, R28 ;  /* 0x0000001c005b7213 */ /* 0x000fe20000000000 */
[----:B------:R-:W-:Y:S01]  /*d830*/  IMAD.MOV.U32 R29, RZ, RZ, R25 ;  /* 0x000000ffff1d7224 */ /* 0x000fe200078e0019 */
[----:B------:R-:W-:Y:S01]  /*d840*/  IABS R18, R18 ;  /* 0x0000001200127213 */ /* 0x000fe20000000000 */
[----:B----4-:R-:W-:Y:S01]  /*d850*/  FFMA.FTZ R16, R16, -UR17, R17 ;  /* 0x8000001110107c23 */ /* 0x010fe20008010011 */
[----:B------:R-:W-:Y:S01]  /*d860*/  FSEL R199, R199, -INF , !P0 ;  /* 0xff800000c7c77808 */ /* 0x000fe20004000000 */
[----:B------:R-:W-:Y:S01]  /*d870*/  IMAD.IADD R17, R232, 0x1, -R92 ;  /* 0x00000001e8117824 */ /* 0x000fe200078e0a5c */
[----:B------:R3:W4:Y:S01]  /*d880*/  I2F R28, R29 ;  /* 0x0000001d001c7306 */ /* 0x0007220000201400 */
[----:B------:R-:W-:Y:S01]  /*d890*/  FSEL R185, R31, -INF , !P5 ;  /* 0xff8000001fb97808 */ /* 0x000fe20006800000 */
[C---:B------:R-:W-:Y:S01]  /*d8a0*/  IMAD.IADD R25, R223.reuse, 0x1, -R24 ;  /* 0x00000001df197824 */ /* 0x040fe200078e0a18 */
[----:B------:R-:W-:Y:S01]  /*d8b0*/  FSEL R194, R16, -INF , !P4 ;  /* 0xff80000010c27808 */ /* 0x000fe20006000000 */
[----:B--2---:R-:W-:Y:S01]  /*d8c0*/  FFMA.FTZ R186, R186, -UR17, R19 ;  /* 0x80000011baba7c23 */ /* 0x004fe20008010013 */
[----:B------:R-:W-:Y:S01]  /*d8d0*/  IABS R17, R17 ;  /* 0x0000001100117213 */ /* 0x000fe20000000000 */
[----:B------:R-:W-:Y:S01]  /*d8e0*/  HMMA.16816.F32 R32, R8, R26, R32 ;  /* 0x0000001a0820723c */ /* 0x000fe20000001820 */
[C---:B------:R-:W-:Y:S01]  /*d8f0*/  ISETP.GE.AND P0, PT, R24.reuse, R230, PT ;  /* 0x000000e61800720c */ /* 0x040fe20003f06270 */
[----:B------:R-:W2:Y:S01]  /*d900*/  I2F R18, R18 ;  /* 0x0000001200127306 */ /* 0x000ea20000201400 */
[C---:B------:R-:W-:Y:S01]  /*d910*/  ISETP.GE.AND P6, PT, R24.reuse, R224, PT ;  /* 0x000000e01800720c */ /* 0x040fe20003fc6270 */
[----:B------:R-:W-:Y:S01]  /*d920*/  IMAD.IADD R97, R223, 0x1, -R92 ;  /* 0x00000001df617824 */ /* 0x000fe200078e0a5c */
[----:B------:R-:W-:-:S02]  /*d930*/  ISETP.GE.AND P5, PT, R24, R219, PT ;  /* 0x000000db1800720c */ /* 0x000fc40003fa6270 */
[C---:B------:R-:W-:Y:S02]  /*d940*/  ISETP.LT.OR P3, PT, R24.reuse, R228, P3 ;  /* 0x000000e41800720c */ /* 0x040fe40001f61670 */
[----:B------:R-:W-:Y:S01]  /*d950*/  ISETP.LT.OR P0, PT, R24, R231, P0 ;  /* 0x000000e71800720c */ /* 0x000fe20000701670 */
[----:B------:R5:W-:Y:S01]  /*d960*/  I2F R94, R17 ;  /* 0x00000011005e7306 */ /* 0x000be20000201400 */
[----:B---3--:R-:W-:Y:S01]  /*d970*/  IMAD.IADD R29, R226, 0x1, -R92 ;  /* 0x00000001e21d7824 */ /* 0x008fe200078e0a5c */
[----:B------:R-:W-:Y:S01]  /*d980*/  ISETP.LT.OR P6, PT, R24, R225, P6 ;  /* 0x000000e11800720c */ /* 0x000fe200037c1670 */
[----:B----4-:R-:W-:Y:S01]  /*d990*/  FFMA.FTZ R28, R28, -UR17, R46 ;  /* 0x800000111c1c7c23 */ /* 0x010fe2000801002e */
[----:B------:R-:W-:Y:S02]  /*d9a0*/  ISETP.LT.OR P5, PT, R24, R222, P5 ;  /* 0x000000de1800720c */ /* 0x000fe40002fa1670 */
[----:B------:R-:W-:Y:S01]  /*d9b0*/  IABS R29, R29 ;  /* 0x0000001d001d7213 */ /* 0x000fe20000000000 */
[----:B--2---:R-:W-:Y:S01]  /*d9c0*/  FFMA.FTZ R44, R18, -UR17, R44 ;  /* 0x80000011122c7c23 */ /* 0x004fe2000801002c */
[----:B------:R-:W-:Y:S01]  /*d9d0*/  FSEL R114, R28, -INF , !P3 ;  /* 0xff8000001c727808 */ /* 0x000fe20005800000 */
[----:B------:R-:W2:Y:S02]  /*d9e0*/  I2F R91, R91 ;  /* 0x0000005b005b7306 */ /* 0x000ea40000201400 */
[----:B------:R-:W-:Y:S01]  /*d9f0*/  IMAD.MOV.U32 R96, RZ, RZ, R29 ;  /* 0x000000ffff607224 */ /* 0x000fe200078e001d */
[----:B------:R-:W-:Y:S01]  /*da00*/  IABS R24, R25 ;  /* 0x0000001900187213 */ /* 0x000fe20000000000 */
[----:B-1----:R-:W-:Y:S01]  /*da10*/  HMMA.16816.F32 R28, R12, R40, RZ ;  /* 0x000000280c1c723c */ /* 0x002fe200000018ff */
[----:B------:R-:W-:Y:S01]  /*da20*/  IABS R95, R95 ;  /* 0x0000005f005f7213 */ /* 0x000fe20000000000 */
[----:B-----5:R-:W1:Y:S01]  /*da30*/  LDSM.16.M88.4 R16, [R204] ;  /* 0x00000000cc10783b */ /* 0x020e620000000200 */
[----:B------:R-:W-:Y:S01]  /*da40*/  FSEL R186, R186, -INF , !P2 ;  /* 0xff800000baba7808 */ /* 0x000fe20005000000 */
[----:B------:R3:W4:Y:S01]  /*da50*/  I2F R93, R24 ;  /* 0x00000018005d7306 */ /* 0x0007220000201400 */
[----:B------:R-:W-:Y:S01]  /*da60*/  FSEL R44, R44, -INF , !P0 ;  /* 0xff8000002c2c7808 */ /* 0x000fe20004000000 */
[----:B------:R-:W-:-:S04]  /*da70*/  DEPBAR.LE SB0, 0x0 ;  /* 0x000080000000791a */ /* 0x000fc80000000000 */
[----:B------:R-:W-:Y:S01]  /*da80*/  IADD3 R46, R72, 0x70, RZ ;  /* 0x00000070482e7810 */ /* 0x000fe20007ffe0ff */
[----:B------:R-:W-:Y:S01]  /*da90*/  HMMA.16816.F32 R12, R12, R42, RZ ;  /* 0x0000002a0c0c723c */ /* 0x000fe200000018ff */
[----:B------:R-:W5:Y:S01]  /*daa0*/  I2F R95, R95 ;  /* 0x0000005f005f7306 */ /* 0x000f620000201400 */
[C---:B------:R-:W-:Y:S01]  /*dab0*/  ISETP.GE.AND P4, PT, R92.reuse, R230, PT ;  /* 0x000000e65c00720c */ /* 0x040fe20003f86270 */
[----:B--2---:R-:W-:Y:S01]  /*dac0*/  FFMA.FTZ R91, R91, -UR17, R32 ;  /* 0x800000115b5b7c23 */ /* 0x004fe20008010020 */
[----:B------:R-:W-:Y:S01]  /*dad0*/  ISETP.GE.AND P2, PT, R92, R227, PT ;  /* 0x000000e35c00720c */ /* 0x000fe20003f46270 */
[----:B------:R-:W-:Y:S01]  /*dae0*/  FFMA.FTZ R32, R94, -UR17, R45 ;  /* 0x800000115e207c23 */ /* 0x000fe2000801002d */
[C---:B------:R-:W-:Y:S02]  /*daf0*/  ISETP.GE.AND P0, PT, R92.reuse, R224, PT ;  /* 0x000000e05c00720c */ /* 0x040fe40003f06270 */
[C---:B------:R-:W-:Y:S01]  /*db00*/  ISETP.GE.AND P3, PT, R92.reuse, R219, PT ;  /* 0x000000db5c00720c */ /* 0x040fe20003f66270 */
[----:B---3--:R-:W-:Y:S01]  /*db10*/  HMMA.16816.F32 R24, R4, R40, RZ ;  /* 0x000000280418723c */ /* 0x008fe200000018ff */
[C---:B------:R-:W-:Y:S01]  /*db20*/  ISETP.LT.OR P4, PT, R92.reuse, R231, P4 ;  /* 0x000000e75c00720c */ /* 0x040fe20002781670 */
[----:B------:R-:W2:Y:S01]  /*db30*/  I2F R40, R96 ;  /* 0x0000006000287306 */ /* 0x000ea20000201400 */
[C---:B------:R-:W-:Y:S01]  /*db40*/  ISETP.LT.OR P2, PT, R92.reuse, R228, P2 ;  /* 0x000000e45c00720c */ /* 0x040fe20001741670 */
[----:B----4-:R-:W-:Y:S01]  /*db50*/  FFMA.FTZ R34, R93, -UR17, R34 ;  /* 0x800000115d227c23 */ /* 0x010fe20008010022 */
[----:B------:R-:W-:-:S02]  /*db60*/  ISETP.LT.OR P0, PT, R92, R225, P0 ;  /* 0x000000e15c00720c */ /* 0x000fc40000701670 */
[----:B------:R-:W-:Y:S01]  /*db70*/  ISETP.LT.OR P3, PT, R92, R222, P3 ;  /* 0x000000de5c00720c */ /* 0x000fe20001f61670 */
[--C-:B------:R-:W-:Y:S01]  /*db80*/  IMAD.IADD R92, R232, 0x1, -R46.reuse ;  /* 0x00000001e85c7824 */ /* 0x100fe200078e0a2e */
[----:B------:R-:W-:Y:S01]  /*db90*/  HMMA.16816.F32 R4, R4, R42, RZ ;  /* 0x0000002a0404723c */ /* 0x000fe200000018ff */
[----:B------:R-:W-:Y:S01]  /*dba0*/  IABS R41, R97 ;  /* 0x0000006100297213 */ /* 0x000fe20000000000 */
[----:B-----5:R-:W-:Y:S01]  /*dbb0*/  FFMA.FTZ R95, R95, -UR17, R47 ;  /* 0x800000115f5f7c23 */ /* 0x020fe2000801002f */
[----:B------:R-:W-:Y:S01]  /*dbc0*/  FSEL R178, R34, -INF , !P5 ;  /* 0xff80000022b27808 */ /* 0x000fe20006800000 */
[--C-:B------:R-:W-:Y:S01]  /*dbd0*/  IMAD.IADD R34, R223, 0x1, -R46.reuse ;  /* 0x00000001df227824 */ /* 0x100fe200078e0a2e */
[----:B------:R-:W-:Y:S02]  /*dbe0*/  IABS R92, R92 ;  /* 0x0000005c005c7213 */ /* 0x000fe40000000000 */
[----:B------:R-:W-:Y:S01]  /*dbf0*/  IMAD.IADD R43, R229, 0x1, -R46 ;  /* 0x00000001e52b7824 */ /* 0x000fe200078e0a2e */
[----:B------:R-:W3:Y:S01]  /*dc00*/  I2F R41, R41 ;  /* 0x0000002900297306 */ /* 0x000ee20000201400 */
[----:B------:R-:W-:Y:S01]  /*dc10*/  IADD3 R42, R72, 0x71, RZ ;  /* 0x00000071482a7810 */ /* 0x000fe20007ffe0ff */
[----:B------:R-:W-:Y:S01]  /*dc20*/  IMAD.MOV.U32 R45, RZ, RZ, R92 ;  /* 0x000000ffff2d7224 */ /* 0x000fe200078e005c */
[----:B------:R-:W-:Y:S01]  /*dc30*/  FSEL R193, R91, -INF , !P6 ;  /* 0xff8000005bc17808 */ /* 0x000fe20007000000 */
[----:B--2---:R-:W-:Y:S01]  /*dc40*/  FFMA.FTZ R40, R40, -UR17, R33 ;  /* 0x8000001128287c23 */ /* 0x004fe20008010021 */
[----:B-1----:R-:W-:Y:S01]  /*dc50*/  HMMA.16816.F32 R28, R20, R16, R28 ;  /* 0x00000010141c723c */ /* 0x002fe2000000181c */
[----:B------:R-:W-:Y:S01]  /*dc60*/  IABS R47, R43 ;  /* 0x0000002b002f7213 */ /* 0x000fe20000000000 */
[----:B------:R-:W-:Y:S01]  /*dc70*/  IMAD.IADD R43, R226, 0x1, -R46 ;  /* 0x00000001e22b7824 */ /* 0x000fe200078e0a2e */
[----:B------:R-:W1:Y:S01]  /*dc80*/  I2F R45, R45 ;  /* 0x0000002d002d7306 */ /* 0x000e620000201400 */
[----:B------:R-:W-:Y:S01]  /*dc90*/  FSEL R32, R32, -INF , !P4 ;  /* 0xff80000020207808 */ /* 0x000fe20006000000 */
[----:B------:R-:W-:Y:S01]  /*dca0*/  IMAD.IADD R92, R232, 0x1, -R42 ;  /* 0x00000001e85c7824 */ /* 0x000fe200078e0a2a */
[----:B------:R-:W-:-:S02]  /*dcb0*/  FSEL R191, R95, -INF , !P2 ;  /* 0xff8000005fbf7808 */ /* 0x000fc40005000000 */
[----:B------:R-:W-:Y:S01]  /*dcc0*/  HMMA.16816.F32 R24, R8, R16, R24 ;  /* 0x000000100818723c */ /* 0x000fe20000001818 */
[----:B------:R-:W-:Y:S02]  /*dcd0*/  IABS R43, R43 ;  /* 0x0000002b002b7213 */ /* 0x000fe40000000000 */
[C---:B------:R-:W-:Y:S01]  /*dce0*/  ISETP.GE.AND P6, PT, R46.reuse, R230, PT ;  /* 0x000000e62e00720c */ /* 0x040fe20003fc6270 */
[----:B------:R-:W2:Y:S01]  /*dcf0*/  I2F R47, R47 ;  /* 0x0000002f002f7306 */ /* 0x000ea20000201400 */
[C---:B------:R-:W-:Y:S01]  /*dd00*/  ISETP.GE.AND P5, PT, R46.reuse, R227, PT ;  /* 0x000000e32e00720c */ /* 0x040fe20003fa6270 */
[----:B---3--:R-:W-:Y:S01]  /*dd10*/  FFMA.FTZ R41, R41, -UR17, R35 ;  /* 0x8000001129297c23 */ /* 0x008fe20008010023 */
[C---:B------:R-:W-:Y:S01]  /*dd20*/  ISETP.GE.AND P4, PT, R46.reuse, R224, PT ;  /* 0x000000e02e00720c */ /* 0x040fe20003f86270 */
[----:B------:R-:W-:Y:S01]  /*dd30*/  HMMA.16816.F32 R12, R20, R18, R12 ;  /* 0x00000012140c723c */ /* 0x000fe2000000180c */
[----:B------:R-:W-:Y:S01]  /*dd40*/  ISETP.GE.AND P2, PT, R46, R219, PT ;  /* 0x000000db2e00720c */ /* 0x000fe20003f46270 */
[----:B------:R-:W-:Y:S01]  /*dd50*/  IMAD.IADD R16, R229, 0x1, -R42 ;  /* 0x00000001e5107824 */ /* 0x000fe200078e0a2a */
[----:B------:R-:W-:-:S02]  /*dd60*/  IABS R91, R34 ;  /* 0x00000022005b7213 */ /* 0x000fc40000000000 */
[----:B------:R3:W4:Y:S01]  /*dd70*/  I2F R34, R43 ;  /* 0x0000002b00227306 */ /* 0x0007220000201400 */
[C---:B------:R-:W-:Y:S02]  /*dd80*/  ISETP.LT.OR P6, PT, R46.reuse, R231, P6 ;  /* 0x000000e72e00720c */ /* 0x040fe400037c1670 */
[C---:B------:R-:W-:Y:S01]  /*dd90*/  ISETP.LT.OR P5, PT, R46.reuse, R228, P5 ;  /* 0x000000e42e00720c */ /* 0x040fe20002fa1670 */
[----:B-1----:R-:W-:Y:S01]  /*dda0*/  FFMA.FTZ R28, R45, -UR17, R28 ;  /* 0x800000112d1c7c23 */ /* 0x002fe2000801001c */
[C---:B------:R-:W-:Y:S01]  /*ddb0*/  ISETP.LT.OR P4, PT, R46.reuse, R225, P4 ;  /* 0x000000e12e00720c */ /* 0x040fe20002781670 */
[----:B------:R-:W-:Y:S01]  /*ddc0*/  HMMA.16816.F32 R4, R8, R18, R4 ;  /* 0x000000120804723c */ /* 0x000fe20000001804 */
[----:B------:R-:W-:Y:S01]  /*ddd0*/  ISETP.LT.OR P2, PT, R46, R222, P2 ;  /* 0x000000de2e00720c */ /* 0x000fe20001741670 */
[----:B--2---:R-:W-:Y:S01]  /*dde0*/  FFMA.FTZ R47, R47, -UR17, R30 ;  /* 0x800000112f2f7c23 */ /* 0x004fe2000801001e */
[----:B------:R-:W-:Y:S01]  /*ddf0*/  IADD3 R33, R72, 0x78, RZ ;  /* 0x0000007848217810 */ /* 0x000fe20007ffe0ff */
[----:B------:R-:W-:Y:S01]  /*de00*/  IMAD.IADD R30, R226, 0x1, -R42 ;  /* 0x00000001e21e7824 */ /* 0x000fe200078e0a2a */
[----:B------:R-:W-:-:S02]  /*de10*/  IABS R46, R92 ;  /* 0x0000005c002e7213 */ /* 0x000fc40000000000 */
[----:B------:R-:W-:Y:S01]  /*de20*/  IABS R16, R16 ;  /* 0x0000001000107213 */ /* 0x000fe20000000000 */
[--C-:B------:R-:W-:Y:S01]  /*de30*/  IMAD.IADD R20, R226, 0x1, -R33.reuse ;  /* 0x00000001e2147824 */ /* 0x100fe200078e0a21 */
[----:B------:R-:W-:Y:S01]  /*de40*/  FSEL R192, R40, -INF , !P0 ;  /* 0xff80000028c07808 */ /* 0x000fe20004000000 */
[----:B------:R-:W-:Y:S01]  /*de50*/  IMAD.MOV.U32 R17, RZ, RZ, R46 ;  /* 0x000000ffff117224 */ /* 0x000fe200078e002e */
[----:B------:R-:W-:Y:S01]  /*de60*/  FSEL R175, R41, -INF , !P3 ;  /* 0xff80000029af7808 */ /* 0x000fe20005800000 */
[----:B------:R-:W-:Y:S01]  /*de70*/  IMAD.IADD R40, R223, 0x1, -R42 ;  /* 0x00000001df287824 */ /* 0x000fe200078e0a2a */
[----:B------:R-:W-:Y:S01]  /*de80*/  IABS R20, R20 ;  /* 0x0000001400147213 */ /* 0x000fe20000000000 */
[----:B------:R-:W-:Y:S01]  /*de90*/  IMAD.IADD R41, R229, 0x1, -R33 ;  /* 0x00000001e5297824 */ /* 0x000fe200078e0a21 */
[----:B------:R1:W-:Y:S01]  /*dea0*/  I2F R35, R16 ;  /* 0x0000001000237306 */ /* 0x0003e20000201400 */
[----:B---3--:R-:W-:Y:S01]  /*deb0*/  IMAD.MOV.U32 R43, RZ, RZ, R91 ;  /* 0x000000ffff2b7224 */ /* 0x008fe200078e005b */
[----:B------:R-:W-:Y:S01]  /*dec0*/  IADD3 R72, R72, 0x79, RZ ;  /* 0x0000007948487810 */ /* 0x000fe20007ffe0ff */
[----:B----4-:R-:W-:Y:S01]  /*ded0*/  FFMA.FTZ R24, R34, -UR17, R24 ;  /* 0x8000001122187c23 */ /* 0x010fe20008010018 */
[----:B------:R-:W-:Y:S01]  /*dee0*/  IABS R41, R41 ;  /* 0x0000002900297213 */ /* 0x000fe20000000000 */
[----:B------:R-:W-:Y:S01]  /*def0*/  IMAD.MOV.U32 R21, RZ, RZ, R20 ;  /* 0x000000ffff157224 */ /* 0x000fe200078e0014 */
[----:B------:R-:W-:Y:S01]  /*df00*/  IABS R30, R30 ;  /* 0x0000001e001e7213 */ /* 0x000fe20000000000 */
[----:B------:R-:W-:Y:S01]  /*df10*/  IMAD.IADD R22, R223, 0x1, -R33 ;  /* 0x00000001df167824 */ /* 0x000fe200078e0a21 */
[----:B------:R-:W2:Y:S01]  /*df20*/  I2F R17, R17 ;  /* 0x0000001100117306 */ /* 0x000ea20000201400 */
[----:B------:R-:W-:Y:S01]  /*df30*/  FSEL R187, R24, -INF , !P4 ;  /* 0xff80000018bb7808 */ /* 0x000fe20006000000 */
[--C-:B------:R-:W-:Y:S01]  /*df40*/  IMAD.IADD R24, R229, 0x1, -R72.reuse ;  /* 0x00000001e5187824 */ /* 0x100fe200078e0a48 */
[----:B------:R-:W-:Y:S01]  /*df50*/  ISETP.GE.AND P0, PT, R42, R230, PT ;  /* 0x000000e62a00720c */ /* 0x000fe20003f06270 */
[----:B------:R-:W-:Y:S01]  /*df60*/  IMAD.MOV.U32 R23, RZ, RZ, R41 ;  /* 0x000000ffff177224 */ /* 0x000fe200078e0029 */
[----:B------:R-:W-:Y:S01]  /*df70*/  IABS R20, R22 ;  /* 0x0000001600147213 */ /* 0x000fe20000000000 */
[--C-:B------:R-:W-:Y:S01]  /*df80*/  IMAD.IADD R22, R232, 0x1, -R72.reuse ;  /* 0x00000001e8167824 */ /* 0x100fe200078e0a48 */
[----:B------:R-:W-:Y:S01]  /*df90*/  IABS R24, R24 ;  /* 0x0000001800187213 */ /* 0x000fe20000000000 */
[----:B------:R-:W3:Y:S01]  /*dfa0*/  I2F R43, R43 ;  /* 0x0000002b002b7306 */ /* 0x000ee20000201400 */
[----:B-1----:R-:W-:Y:S01]  /*dfb0*/  FSEL R16, R28, -INF , !P6 ;  /* 0xff8000001c107808 */ /* 0x002fe20007000000 */
[--C-:B------:R-:W-:Y:S01]  /*dfc0*/  IMAD.IADD R11, R223, 0x1, -R72.reuse ;  /* 0x00000001df0b7824 */ /* 0x100fe200078e0a48 */
[----:B------:R-:W-:Y:S01]  /*dfd0*/  IABS R28, R40 ;  /* 0x00000028001c7213 */ /* 0x000fe20000000000 */
[----:B------:R-:W-:Y:S01]  /*dfe0*/  IMAD.IADD R40, R232, 0x1, -R33 ;  /* 0x00000001e8287824 */ /* 0x000fe200078e0a21 */
[----:B------:R-:W-:Y:S01]  /*dff0*/  ISETP.LT.OR P0, PT, R42, R231, P0 ;  /* 0x000000e72a00720c */ /* 0x000fe20000701670 */
[----:B------:R-:W-:Y:S01]  /*e000*/  IMAD.IADD R8, R226, 0x1, -R72 ;  /* 0x00000001e2087824 */ /* 0x000fe200078e0a48 */
[----:B------:R-:W-:Y:S01]  /*e010*/  IABS R22, R22 ;  /* 0x0000001600167213 */ /* 0x000fe20000000000 */
[----:B------:R-:W1:Y:S01]  /*e020*/  I2F R21, R21 ;  /* 0x0000001500157306 */ /* 0x000e620000201400 */
[----:B------:R-:W-:Y:S01]  /*e030*/  IABS R40, R40 ;  /* 0x0000002800287213 */ /* 0x000fe20000000000 */
[----:B--2---:R-:W-:Y:S01]  /*e040*/  FFMA.FTZ R17, R17, -UR17, R29 ;  /* 0x8000001111117c23 */ /* 0x004fe2000801001d */
[----:B------:R-:W-:Y:S01]  /*e050*/  IABS R11, R11 ;  /* 0x0000000b000b7213 */ /* 0x000fe20000000000 */
[----:B------:R-:W-:Y:S01]  /*e060*/  IMAD.MOV.U32 R9, RZ, RZ, R24 ;  /* 0x000000ffff097224 */ /* 0x000fe200078e0018 */
[----:B------:R-:W-:Y:S01]  /*e070*/  IABS R8, R8 ;  /* 0x0000000800087213 */ /* 0x000fe20000000000 */
[----:B------:R-:W-:Y:S01]  /*e080*/  FFMA.FTZ R31, R35, -UR17, R31 ;  /* 0x80000011231f7c23 */ /* 0x000fe2000801001f */
[----:B------:R-:W-:Y:S01]  /*e090*/  FSEL R17, R17, -INF , !P0 ;  /* 0xff80000011117808 */ /* 0x000fe20004000000 */
[----:B------:R-:W2:Y:S01]  /*e0a0*/  I2F R30, R30 ;  /* 0x0000001e001e7306 */ /* 0x000ea20000201400 */
[----:B------:R-:W-:Y:S01]  /*e0b0*/  ISETP.GE.AND P0, PT, R33, R224, PT ;  /* 0x000000e02100720c */ /* 0x000fe20003f06270 */
[----:B---3--:R-:W-:Y:S01]  /*e0c0*/  FFMA.FTZ R26, R43, -UR17, R26 ;  /* 0x800000112b1a7c23 */ /* 0x008fe2000801001a */
[----:B------:R-:W-:-:S02]  /*e0d0*/  FSEL R190, R47, -INF , !P5 ;  /* 0xff8000002fbe7808 */ /* 0x000fc40006800000 */
[----:B------:R-:W-:Y:S02]  /*e0e0*/  ISETP.LT.OR P0, PT, R33, R225, P0 ;  /* 0x000000e12100720c */ /* 0x000fe40000701670 */
[----:B------:R-:W-:Y:S01]  /*e0f0*/  FSEL R165, R26, -INF , !P2 ;  /* 0xff8000001aa57808 */ /* 0x000fe20005000000 */
[----:B------:R-:W3:Y:S01]  /*e100*/  I2F R28, R28 ;  /* 0x0000001c001c7306 */ /* 0x000ee20000201400 */
[----:B-1----:R-:W-:Y:S01]  /*e110*/  FFMA.FTZ R4, R21, -UR17, R4 ;  /* 0x8000001115047c23 */ /* 0x002fe20008010004 */
[C---:B------:R-:W-:Y:S02]  /*e120*/  ISETP.GE.AND P3, PT, R42.reuse, R227, PT ;  /* 0x000000e32a00720c */ /* 0x040fe40003f66270 */
[C---:B------:R-:W-:Y:S02]  /*e130*/  ISETP.GE.AND P6, PT, R42.reuse, R224, PT ;  /* 0x000000e02a00720c */ /* 0x040fe40003fc6270 */
[----:B------:R-:W-:Y:S02]  /*e140*/  ISETP.GE.AND P5, PT, R42, R219, PT ;  /* 0x000000db2a00720c */ /* 0x000fe40003fa6270 */
[----:B------:R-:W1:Y:S01]  /*e150*/  I2F R40, R40 ;  /* 0x0000002800287306 */ /* 0x000e620000201400 */
[C---:B------:R-:W-:Y:S01]  /*e160*/  ISETP.GE.AND P4, PT, R33.reuse, R230, PT ;  /* 0x000000e62100720c */ /* 0x040fe20003f86270 */
[----:B--2---:R-:W-:Y:S01]  /*e170*/  FFMA.FTZ R25, R30, -UR17, R25 ;  /* 0x800000111e197c23 */ /* 0x004fe20008010019 */
[----:B------:R-:W-:-:S02]  /*e180*/  ISETP.GE.AND P2, PT, R33, R227, PT ;  /* 0x000000e32100720c */ /* 0x000fc40003f46270 */
[----:B------:R-:W-:Y:S02]  /*e190*/  FSEL R248, R4, -INF , !P0 ;  /* 0xff80000004f87808 */ /* 0x000fe40004000000 */
[----:B------:R-:W-:Y:S01]  /*e1a0*/  PLOP3.LUT P0, PT, PT, PT, UP0, 0x80, 0x0 ;  /* 0x000000000000781c */ /* 0x000fe20003f0f008 */
[----:B------:R-:W2:Y:S01]  /*e1b0*/  I2F R23, R23 ;  /* 0x0000001700177306 */ /* 0x000ea20000201400 */
[----:B---3--:R-:W-:Y:S01]  /*e1c0*/  FFMA.FTZ R27, R28, -UR17, R27 ;  /* 0x800000111c1b7c23 */ /* 0x008fe2000801001b */
[C---:B------:R-:W-:Y:S02]  /*e1d0*/  ISETP.LT.OR P3, PT, R42.reuse, R228, P3 ;  /* 0x000000e42a00720c */ /* 0x040fe40001f61670 */
[C---:B------:R-:W-:Y:S02]  /*e1e0*/  ISETP.LT.OR P6, PT, R42.reuse, R225, P6 ;  /* 0x000000e12a00720c */ /* 0x040fe400037c1670 */
[----:B------:R-:W-:Y:S02]  /*e1f0*/  ISETP.LT.OR P5, PT, R42, R222, P5 ;  /* 0x000000de2a00720c */ /* 0x000fe40002fa1670 */
[----:B------:R-:W3:Y:S01]  /*e200*/  I2F R20, R20 ;  /* 0x0000001400147306 */ /* 0x000ee20000201400 */
[----:B-1----:R-:W-:Y:S01]  /*e210*/  FFMA.FTZ R12, R40, -UR17, R12 ;  /* 0x80000011280c7c23 */ /* 0x002fe2000801000c */
[----:B------:R-:W-:-:S02]  /*e220*/  ISETP.LT.OR P4, PT, R33, R231, P4 ;  /* 0x000000e72100720c */ /* 0x000fc40002781670 */
[----:B------:R-:W-:Y:S02]  /*e230*/  ISETP.LT.OR P2, PT, R33, R228, P2 ;  /* 0x000000e42100720c */ /* 0x000fe40001741670 */
[----:B------:R-:W-:Y:S02]  /*e240*/  FSEL R189, R31, -INF , !P3 ;  /* 0xff8000001fbd7808 */ /* 0x000fe40005800000 */
[----:B------:R-:W1:Y:S01]  /*e250*/  I2F R22, R22 ;  /* 0x0000001600167306 */ /* 0x000e620000201400 */
[----:B--2---:R-:W-:Y:S01]  /*e260*/  FFMA.FTZ R14, R23, -UR17, R14 ;  /* 0x80000011170e7c23 */ /* 0x004fe2000801000e */
[----:B------:R-:W-:Y:S02]  /*e270*/  FSEL R201, R25, -INF , !P6 ;  /* 0xff80000019c97808 */ /* 0x000fe40007000000 */
[----:B------:R-:W-:Y:S02]  /*e280*/  FSEL R164, R27, -INF , !P5 ;  /* 0xff8000001ba47808 */ /* 0x000fe40006800000 */
[----:B------:R-:W-:-:S02]  /*e290*/  FSEL R203, R14, -INF , !P2 ;  /* 0xff8000000ecb7808 */ /* 0x000fc40005000000 */
[----:B------:R-:W2:Y:S01]  /*e2a0*/  I2F R9, R9 ;  /* 0x0000000900097306 */ /* 0x000ea20000201400 */
[C---:B------:R-:W-:Y:S01]  /*e2b0*/  ISETP.GE.AND P3, PT, R33.reuse, R219, PT ;  /* 0x000000db2100720c */ /* 0x040fe20003f66270 */
[----:B---3--:R-:W-:Y:S01]  /*e2c0*/  FFMA.FTZ R6, R20, -UR17, R6 ;  /* 0x8000001114067c23 */ /* 0x008fe20008010006 */
[C---:B------:R-:W-:Y:S02]  /*e2d0*/  ISETP.GE.AND P6, PT, R72.reuse, R230, PT ;  /* 0x000000e64800720c */ /* 0x040fe40003fc6270 */
[C---:B------:R-:W-:Y:S02]  /*e2e0*/  ISETP.GE.AND P5, PT, R72.reuse, R227, PT ;  /* 0x000000e34800720c */ /* 0x040fe40003fa6270 */
[----:B------:R-:W-:Y:S01]  /*e2f0*/  ISETP.GE.AND P2, PT, R72, R219, PT ;  /* 0x000000db4800720c */ /* 0x000fe20003f46270 */
[----:B------:R-:W3:Y:S01]  /*e300*/  I2F R10, R8 ;  /* 0x00000008000a7306 */ /* 0x000ee20000201400 */
[----:B-1----:R-:W-:Y:S01]  /*e310*/  FFMA.FTZ R13, R22, -UR17, R13 ;  /* 0x80000011160d7c23 */ /* 0x002fe2000801000d */
[----:B------:R-:W-:-:S02]  /*e320*/  ISETP.LT.OR P3, PT, R33, R222, P3 ;  /* 0x000000de2100720c */ /* 0x000fc40001f61670 */
[C---:B------:R-:W-:Y:S02]  /*e330*/  ISETP.LT.OR P6, PT, R72.reuse, R231, P6 ;  /* 0x000000e74800720c */ /* 0x040fe400037c1670 */
[C---:B------:R-:W-:Y:S02]  /*e340*/  ISETP.LT.OR P5, PT, R72.reuse, R228, P5 ;  /* 0x000000e44800720c */ /* 0x040fe40002fa1670 */
[----:B------:R-:W1:Y:S01]  /*e350*/  I2F R11, R11 ;  /* 0x0000000b000b7306 */ /* 0x000e620000201400 */
[----:B--2---:R-:W-:Y:S01]  /*e360*/  FFMA.FTZ R9, R9, -UR17, R15 ;  /* 0x8000001109097c23 */ /* 0x004fe2000801000f */
[----:B------:R-:W-:Y:S01]  /*e370*/  BAR.SYNC.DEFER_BLOCKING 0x0 ;  /* 0x0000000000007b1d */ /* 0x000fe20000010000 */
[----:B------:R-:W-:Y:S02]  /*e380*/  ISETP.LT.OR P2, PT, R72, R222, P2 ;  /* 0x000000de4800720c */ /* 0x000fe40001741670 */
[----:B------:R-:W-:Y:S02]  /*e390*/  FSEL R131, R6, -INF , !P3 ;  /* 0xff80000006837808 */ /* 0x000fe40005800000 */
[----:B------:R-:W-:Y:S01]  /*e3a0*/  FSEL R4, R13, -INF , !P6 ;  /* 0xff8000000d047808 */ /* 0x000fe20007000000 */
[----:B---3--:R-:W-:Y:S01]  /*e3b0*/  FFMA.FTZ R5, R10, -UR17, R5 ;  /* 0x800000110a057c23 */ /* 0x008fe20008010005 */
[----:B------:R-:W-:-:S02]  /*e3c0*/  FSEL R8, R12, -INF , !P4 ;  /* 0xff8000000c087808 */ /* 0x000fc40006000000 */
[C---:B------:R-:W-:Y:S02]  /*e3d0*/  ISETP.GE.AND P4, PT, R72.reuse, R224, PT ;  /* 0x000000e04800720c */ /* 0x040fe40003f86270 */
[----:B------:R-:W-:Y:S02]  /*e3e0*/  FSEL R250, R9, -INF , !P5 ;  /* 0xff80000009fa7808 */ /* 0x000fe40006800000 */
[----:B------:R-:W-:Y:S01]  /*e3f0*/  ISETP.LT.OR P4, PT, R72, R225, P4 ;  /* 0x000000e14800720c */ /* 0x000fe20002781670 */
[----:B-1----:R-:W-:-:S03]  /*e400*/  FFMA.FTZ R7, R11, -UR17, R7 ;  /* 0x800000110b077c23 */ /* 0x002fc60008010007 */
[----:B------:R-:W-:Y:S02]  /*e410*/  FSEL R181, R5, -INF , !P4 ;  /* 0xff80000005b57808 */ /* 0x000fe40006000000 */
[----:B------:R-:W-:Y:S01]  /*e420*/  FSEL R130, R7, -INF , !P2 ;  /* 0xff80000007827808 */ /* 0x000fe20005000000 */
[----:B------:R-:W-:Y:S05]  /*e430*/  @!P0 BRA `(.L_x_268) ;  /* 0x000003a000008947 */ /* 0x000fea0003800000 */
[----:B------:R-:W-:Y:S01]  /*e440*/  UIADD3 UR20, UR8, -0x3, URZ ;  /* 0xfffffffd08147890 */ /* 0x000fe2000fffe03f */
[----:B------:R-:W-:Y:S01]  /*e450*/  IMAD.U32 R5, RZ, RZ, UR6 ;  /* 0x00000006ff057e24 */ /* 0x000fe2000f8e00ff */
[----:B------:R-:W-:Y:S01]  /*e460*/  ULDC.64 UR14, c[0x0][0x198] ;  /* 0x00006600000e7ab9 */ /* 0x000fe20000000a00 */
[----:B------:R-:W-:Y:S01]  /*e470*/  @!P1 IMAD.MOV.U32 R9, RZ, RZ, c[0x0][0x19c] ;  /* 0x00006700ff099624 */ /* 0x000fe200078e00ff */
[----:B------:R-:W-:Y:S01]  /*e480*/  USHF.R.S32.HI UR8, URZ, 0x1f, UR20 ;  /* 0x0000001f3f087899 */ /* 0x000fe20008011414 */
[----:B------:R1:W-:Y:S01]  /*e490*/  @P1 STS [R218+0x2000], RZ ;  /* 0x002000ffda001388 */ /* 0x0003e20000000800 */
[----:B------:R-:W-:Y:S01]  /*e4a0*/  UIMAD.WIDE.U32 UR22, UR20, UR14, URZ ;  /* 0x0000000e141672a5 */ /* 0x000fe2000f8e003f */
[----:B------:R-:W-:Y:S01]  /*e4b0*/  BSSY B0, `(.L_x_269) ;  /* 0x0000031000007945 */ /* 0x000fe20003800000 */
[----:B------:R-:W-:Y:S01]  /*e4c0*/  UIMAD UR8, UR8, UR14, URZ ;  /* 0x0000000e080872a4 */ /* 0x000fe2000f8e023f */
[----:B------:R1:W-:Y:S03]  /*e4d0*/  @P1 STS [R218+0x2004], RZ ;  /* 0x002004ffda001388 */ /* 0x0003e60000000800 */
[----:B------:R-:W-:Y:S01]  /*e4e0*/  UIMAD UR8, UR20, UR15, UR8 ;  /* 0x0000000f140872a4 */ /* 0x000fe2000f8e0208 */
[----:B------:R-:W-:Y:S01]  /*e4f0*/  IMAD.U32 R10, RZ, RZ, UR22 ;  /* 0x00000016ff0a7e24 */ /* 0x000fe2000f8e00ff */
[----:B------:R1:W-:Y:S01]  /*e500*/  @P1 STS.64 [R218+0x2008], RZ ;  /* 0x002008ffda001388 */ /* 0x0003e20000000a00 */
[----:B------:R-:W-:Y:S01]  /*e510*/  IMAD.U32 R7, RZ, RZ, UR22 ;  /* 0x00000016ff077e24 */ /* 0x000fe2000f8e00ff */
[----:B------:R-:W-:-:S02]  /*e520*/  UIADD3 UR8, UR23, UR8, URZ ;  /* 0x0000000817087290 */ /* 0x000fc4000fffe03f */
[----:B------:R-:W-:-:S04]  /*e530*/  LEA R10, P0, R10, R220, 0x7 ;  /* 0x000000dc0a0a7211 */ /* 0x000fc800078038ff */
[----:B------:R-:W-:-:S05]  /*e540*/  IMAD.U32 R6, RZ, RZ, UR8 ;  /* 0x00000008ff067e24 */ /* 0x000fca000f8e00ff */
[----:B------:R-:W-:Y:S01]  /*e550*/  LEA.HI.X R11, R7, R235, R6, 0x7, P0 ;  /* 0x000000eb070b7211 */ /* 0x000fe200000f3c06 */
[----:B------:R-:W-:Y:S01]  /*e560*/  IMAD.U32 R6, RZ, RZ, UR6 ;  /* 0x00000006ff067e24 */ /* 0x000fe2000f8e00ff */
[----:B------:R-:W-:Y:S02]  /*e570*/  @!P1 LEA R5, P0, R5, R10, 0x6 ;  /* 0x0000000a05059211 */ /* 0x000fe400078030ff */
[----:B------:R-:W-:Y:S02]  /*e580*/  @!P1 IADD3 R7, P3, R10, UR28, RZ ;  /* 0x0000001c0a079c10 */ /* 0x000fe4000ff7e0ff */
        /* <DEDUP_REMOVED lines=35> */
.L_x_270:
[----:B------:R-:W-:Y:S05]  /*e7c0*/  BSYNC B0 ;  /* 0x0000000000007941 */ /* 0x000fea0003800000 */
.L_x_269:
[----:B------:R-:W0:Y:S02]  /*e7d0*/  LDGDEPBAR ;  /* 0x00000000000079af */ /* 0x000e240000000000 */
.L_x_268:
[----:B--2---:R-:W-:Y:S01]  /*e7e0*/  FMNMX.FTZ R6, R36, R68, !PT ;  /* 0x0000004424067209 */ /* 0x004fe20007810000 */
[----:B------:R-:W-:Y:S01]  /*e7f0*/  LDSM.16.MT88.4 R28, [R212+0x4000] ;  /* 0x00400000d41c783b */ /* 0x000fe20000004200 */
[----:B------:R-:W-:Y:S02]  /*e800*/  MOV R10, R98 ;  /* 0x00000062000a7202 */ /* 0x000fe40000000f00 */
[----:B------:R-:W-:Y:S02]  /*e810*/  FMNMX.FTZ R6, R66, R6, !PT ;  /* 0x0000000642067209 */ /* 0x000fe40007810000 */
[----:B------:R-:W-:Y:S02]  /*e820*/  MOV R9, R99 ;  /* 0x0000006300097202 */ /* 0x000fe40000000f00 */
[----:B------:R-:W-:Y:S02]  /*e830*/  FMNMX.FTZ R6, R67, R6, !PT ;  /* 0x0000000643067209 */ /* 0x000fe40007810000 */
[----:B------:R-:W-:-:S02]  /*e840*/  MOV R26, R114 ;  /* 0x00000072001a7202 */ /* 0x000fc40000000f00 */
[----:B------:R-:W-:Y:S02]  /*e850*/  FMNMX.FTZ R6, R70, R6, !PT ;  /* 0x0000000646067209 */ /* 0x000fe40007810000 */
[----:B------:R-:W-:Y:S02]  /*e860*/  MOV R27, R109 ;  /* 0x0000006d001b7202 */ /* 0x000fe40000000f00 */
[----:B------:R-:W-:Y:S02]  /*e870*/  FMNMX.FTZ R6, R73, R6, !PT ;  /* 0x0000000649067209 */ /* 0x000fe40007810000 */
[----:B-1----:R-:W-:Y:S02]  /*e880*/  MOV R14, R101 ;  /* 0x00000065000e7202 */ /* 0x002fe40000000f00 */
[----:B------:R-:W-:Y:S02]  /*e890*/  FMNMX.FTZ R6, R75, R6, !PT ;  /* 0x000000064b067209 */ /* 0x000fe40007810000 */
[----:B------:R-:W-:-:S02]  /*e8a0*/  MOV R12, R100 ;  /* 0x00000064000c7202 */ /* 0x000fc40000000f00 */
[----:B------:R-:W-:Y:S02]  /*e8b0*/  FMNMX.FTZ R6, R76, R6, !PT ;  /* 0x000000064c067209 */ /* 0x000fe40007810000 */
        /* <DEDUP_REMOVED lines=104> */
[----:B------:R-:W-:Y:S01]  /*ef40*/  FFMA.FTZ R81, R8, c[0x0][0x23c], -R5 ;  /* 0x00008f0008517a23 */ /* 0x000fe20000010805 */
[----:B------:R-:W2:Y:S01]  /*ef50*/  MUFU.EX2 R120, R120 ;  /* 0x0000007800787308 */ /* 0x000ea20000000800 */
[----:B------:R-:W-:Y:S01]  /*ef60*/  FADD.FTZ R16, R36, -R16 ;  /* 0x8000001024107221 */ /* 0x000fe20000010000 */
[----:B------:R-:W-:-:S02]  /*ef70*/  FMNMX.FTZ R6, R191, R6, !PT ;  /* 0x00000006bf067209 */ /* 0x000fc40007810000 */
[----:B-1----:R-:W-:Y:S01]  /*ef80*/  F2FP.PACK_AB R44, R128, R184 ;  /* 0x000000b8802c723e */ /* 0x002fe200000000ff */
[----:B------:R-:W-:Y:S01]  /*ef90*/  FMUL.FTZ R16, R16, c[0x0][0x23c] ;  /* 0x00008f0010107a20 */ /* 0x000fe20000410000 */
[----:B------:R-:W-:Y:S02]  /*efa0*/  FMNMX.FTZ R6, R190, R6, !PT ;  /* 0x00000006be067209 */ /* 0x000fe40007810000 */
[----:B------:R-:W-:Y:S02]  /*efb0*/  MUFU.EX2 R115, R115 ;  /* 0x0000007300737308 */ /* 0x000fe40000000800 */
[----:B------:R-:W-:-:S04]  /*efc0*/  FMNMX.FTZ R6, R189, R6, !PT ;  /* 0x00000006bd067209 */ /* 0x000fc80007810000 */
[----:B------:R-:W-:Y:S02]  /*efd0*/  FMNMX.FTZ R6, R203, R6, !PT ;  /* 0x00000006cb067209 */ /* 0x000fe40007810000 */
[----:B--2---:R-:W-:Y:S01]  /*efe0*/  F2FP.PACK_AB R46, R120, R127 ;  /* 0x0000007f782e723e */ /* 0x004fe200000000ff */
[----:B------:R-:W-:Y:S01]  /*eff0*/  MUFU.EX2 R114, R114 ;  /* 0x0000007200727308 */ /* 0x000fe20000000800 */
[----:B------:R-:W-:-:S05]  /*f000*/  FMNMX.FTZ R6, R250, R6, !PT ;  /* 0x00000006fa067209 */ /* 0x000fca0007810000 */
[----:B------:R-:W1:Y:S02]  /*f010*/  SHFL.BFLY PT, R7, R6, 0x2, 0x1f ;  /* 0x0c401f0006077f89 */ /* 0x000e6400000e0000 */
[----:B------:R-:W-:Y:S08]  /*f020*/  MUFU.EX2 R105, R105 ;  /* 0x0000006900697308 */ /* 0x000ff00000000800 */
[----:B------:R-:W-:Y:S08]  /*f030*/  MUFU.EX2 R104, R104 ;  /* 0x0000006800687308 */ /* 0x000ff00000000800 */
[----:B------:R-:W-:Y:S01]  /*f040*/  MUFU.EX2 R103, R103 ;  /* 0x0000006700677308 */ /* 0x000fe20000000800 */
[----:B-1----:R-:W-:-:S02]  /*f050*/  FMNMX.FTZ R108, R6, R7, !PT ;  /* 0x00000007066c7209 */ /* 0x002fc40007810000 */
[----:B------:R-:W-:-:S05]  /*f060*/  FMNMX.FTZ R7, R2, R125, !PT ;  /* 0x0000007d02077209 */ /* 0x000fca0007810000 */
        /* <DEDUP_REMOVED lines=10> */
[----:B------:R-:W-:Y:S01]  /*f110*/  MUFU.EX2 R95, R95 ;  /* 0x0000005f005f7308 */ /* 0x000fe20000000800 */
[----:B------:R-:W-:Y:S02]  /*f120*/  FSEL R24, R108, RZ, P2 ;  /* 0x000000ff6c187208 */ /* 0x000fe40001000000 */
[----:B------:R-:W-:Y:S02]  /*f130*/  FMNMX.FTZ R4, R111, R6, !PT ;  /* 0x000000066f047209 */ /* 0x000fe40007810000 */
[----:B------:R-:W-:Y:S01]  /*f140*/  FSEL R251, R251, RZ, P2 ;  /* 0x000000fffbfb7208 */ /* 0x000fe20001000000 */
[----:B------:R-:W-:Y:S01]  /*f150*/  FADD.FTZ R24, R3, -R24 ;  /* 0x8000001803187221 */ /* 0x000fe20000010000 */
[----:B------:R-:W-:Y:S01]  /*f160*/  FMNMX.FTZ R4, R110, R4, !PT ;  /* 0x000000046e047209 */ /* 0x000fe20007810000 */
[----:B------:R-:W-:Y:S02]  /*f170*/  MUFU.EX2 R94, R94 ;  /* 0x0000005e005e7308 */ /* 0x000fe40000000800 */
        /* <DEDUP_REMOVED lines=26> */
[----:B------:R-:W-:Y:S01]  /*f320*/  FMUL.FTZ R24, R24, c[0x0][0x23c] ;  /* 0x00008f0018187a20 */ /* 0x000fe20000410000 */
        /* <DEDUP_REMOVED lines=9> */
[----:B------:R-:W1:Y:S01]  /*f3c0*/  MUFU.EX2 R126, R126 ;  /* 0x0000007e007e7308 */ /* 0x000e620000000800 */
        /* <DEDUP_REMOVED lines=15> */
[----:B------:R-:W2:Y:S01]  /*f4c0*/  MUFU.EX2 R113, R113 ;  /* 0x0000007100717308 */ /* 0x000ea20000000800 */
        /* <DEDUP_REMOVED lines=44> */
[----:B-1----:R-:W-:Y:S01]  /*f790*/  F2FP.PACK_AB R45, R126, R183 ;  /* 0x000000b77e2d723e */ /* 0x002fe200000000ff */
[----:B------:R-:W1:Y:S01]  /*f7a0*/  SHFL.BFLY PT, R107, R5, 0x2, 0x1f ;  /* 0x0c401f00056b7f89 */ /* 0x000e6200000e0000 */
[----:B------:R-:W-:Y:S02]  /*f7b0*/  FMNMX.FTZ R4, R175, R4, !PT ;  /* 0x00000004af047209 */ /* 0x000fe40007810000 */
[----:B--2---:R-:W-:-:S02]  /*f7c0*/  F2FP.PACK_AB R47, R113, R119 ;  /* 0x00000077712f723e */ /* 0x004fc400000000ff */
[----:B------:R-:W-:Y:S01]  /*f7d0*/  FMNMX.FTZ R4, R165, R4, !PT ;  /* 0x00000004a5047209 */ /* 0x000fe20007810000 */
[----:B------:R-:W-:Y:S03]  /*f7e0*/  MUFU.EX2 R73, R73 ;  /* 0x0000004900497308 */ /* 0x000fe60000000800 */
[----:B------:R-:W-:-:S04]  /*f7f0*/  FMNMX.FTZ R4, R164, R4, !PT ;  /* 0x00000004a4047209 */ /* 0x000fc80007810000 */
[----:B------:R-:W-:Y:S01]  /*f800*/  FMNMX.FTZ R4, R131, R4, !PT ;  /* 0x0000000483047209 */ /* 0x000fe20007810000 */
[----:B------:R-:W-:Y:S03]  /*f810*/  MUFU.EX2 R72, R72 ;  /* 0x0000004800487308 */ /* 0x000fe60000000800 */
[----:B------:R-:W-:-:S05]  /*f820*/  FMNMX.FTZ R4, R130, R4, !PT ;  /* 0x0000000482047209 */ /* 0x000fca0007810000 */
[----:B------:R-:W2:Y:S01]  /*f830*/  SHFL.BFLY PT, R6, R4, 0x2, 0x1f ;  /* 0x0c401f0004067f89 */ /* 0x000ea200000e0000 */
[----:B------:R-:W-:Y:S01]  /*f840*/  MUFU.EX2 R71, R71 ;  /* 0x0000004700477308 */ /* 0x000fe20000000800 */
[----:B-1----:R-:W-:-:S05]  /*f850*/  FMNMX.FTZ R107, R5, R107, !PT ;  /* 0x0000006b056b7209 */ /* 0x002fca0007810000 */
[----:B------:R-:W1:Y:S02]  /*f860*/  SHFL.BFLY PT, R5, R107, 0x1, 0x1f ;  /* 0x0c201f006b057f89 */ /* 0x000e6400000e0000 */
[----:B------:R-:W-:Y:S08]  /*f870*/  MUFU.EX2 R70, R70 ;  /* 0x0000004600467308 */ /* 0x000ff00000000800 */
[----:B------:R-:W-:Y:S01]  /*f880*/  MUFU.EX2 R69, R69 ;  /* 0x0000004500457308 */ /* 0x000fe20000000800 */
[----:B--2---:R-:W-:-:S07]  /*f890*/  FMNMX.FTZ R4, R4, R6, !PT ;  /* 0x0000000604047209 */ /* 0x004fce0007810000 */
[----:B------:R-:W-:Y:S01]  /*f8a0*/  MUFU.EX2 R93, R93 ;  /* 0x0000005d005d7308 */ /* 0x000fe20000000800 */
[----:B-1----:R-:W-:Y:S02]  /*f8b0*/  FMNMX.FTZ R107, R107, R5, !PT ;  /* 0x000000056b6b7209 */ /* 0x002fe40007810000 */
[----:B------:R-:W1:Y:S05]  /*f8c0*/  SHFL.BFLY PT, R5, R4, 0x1, 0x1f ;  /* 0x0c201f0004057f89 */ /* 0x000e6a00000e0000 */
[----:B------:R-:W-:Y:S01]  /*f8d0*/  MUFU.EX2 R92, R92 ;  /* 0x0000005c005c7308 */ /* 0x000fe20000000800 */
[C---:B------:R-:W-:Y:S01]  /*f8e0*/  FSETP.NEU.FTZ.AND P1, PT, R107.reuse, -INF , PT ;  /* 0xff8000006b00780b */ /* 0x040fe20003f3d000 */
[----:B------:R-:W-:-:S05]  /*f8f0*/  FMUL.FTZ R182, R107, c[0x0][0x23c] ;  /* 0x00008f006bb67a20 */ /* 0x000fca0000410000 */
[----:B------:R-:W-:Y:S01]  /*f900*/  FSEL R182, R182, RZ, P1 ;  /* 0x000000ffb6b67208 */ /* 0x000fe20000800000 */
[----:B------:R-:W-:Y:S04]  /*f910*/  MUFU.EX2 R68, R68 ;  /* 0x0000004400447308 */ /* 0x000fe80000000800 */
[--C-:B------:R-:W-:Y:S02]  /*f920*/  FFMA.FTZ R179, R125, c[0x0][0x23c], -R182.reuse ;  /* 0x00008f007db37a23 */ /* 0x100fe400000108b6 */
[--C-:B------:R-:W-:Y:S02]  /*f930*/  FFMA.FTZ R125, R106, c[0x0][0x23c], -R182.reuse ;  /* 0x00008f006a7d7a23 */ /* 0x100fe400000108b6 */
[--C-:B------:R-:W-:Y:S01]  /*f940*/  FFMA.FTZ R118, R118, c[0x0][0x23c], -R182.reuse ;  /* 0x00008f0076767a23 */ /* 0x100fe200000108b6 */
[----:B------:R-:W-:Y:S01]  /*f950*/  MUFU.EX2 R67, R67 ;  /* 0x0000004300437308 */ /* 0x000fe20000000800 */
[----:B------:R-:W-:-:S02]  /*f960*/  FFMA.FTZ R111, R111, c[0x0][0x23c], -R182 ;  /* 0x00008f006f6f7a23 */ /* 0x000fc400000108b6 */
[--C-:B------:R-:W-:Y:S02]  /*f970*/  FFMA.FTZ R129, R129, c[0x0][0x23c], -R182.reuse ;  /* 0x00008f0081817a23 */ /* 0x100fe400000108b6 */
[--C-:B------:R-:W-:Y:S01]  /*f980*/  FFMA.FTZ R110, R110, c[0x0][0x23c], -R182.reuse ;  /* 0x00008f006e6e7a23 */ /* 0x100fe200000108b6 */
[----:B-1----:R-:W-:Y:S01]  /*f990*/  FMNMX.FTZ R106, R4, R5, !PT ;  /* 0x00000005046a7209 */ /* 0x002fe20007810000 */
[----:B------:R-:W-:Y:S01]  /*f9a0*/  FFMA.FTZ R172, R51, c[0x0][0x23c], -R182 ;  /* 0x00008f0033ac7a23 */ /* 0x000fe200000108b6 */
[----:B------:R-:W-:Y:S01]  /*f9b0*/  FSEL R4, R107, RZ, P1 ;  /* 0x000000ff6b047208 */ /* 0x000fe20000800000 */
[----:B------:R-:W-:Y:S01]  /*f9c0*/  MUFU.EX2 R179, R179 ;  /* 0x000000b300b37308 */ /* 0x000fe20000000800 */
[C---:B------:R-:W-:Y:S01]  /*f9d0*/  FSETP.NEU.FTZ.AND P0, PT, R106.reuse, -INF , PT ;  /* 0xff8000006a00780b */ /* 0x040fe20003f1d000 */
[----:B------:R-:W-:Y:S02]  /*f9e0*/  FMUL.FTZ R167, R106, c[0x0][0x23c] ;  /* 0x00008f006aa77a20 */ /* 0x000fe40000410000 */
[----:B------:R-:W-:Y:S01]  /*f9f0*/  FADD.FTZ R2, R2, -R4 ;  /* 0x8000000402027221 */ /* 0x000fe20000010000 */
[----:B------:R-:W-:Y:S01]  /*fa00*/  FSEL R4, R106, RZ, P0 ;  /* 0x000000ff6a047208 */ /* 0x000fe20000000000 */
[----:B------:R-:W-:Y:S01]  /*fa10*/  FFMA.FTZ R169, R54, c[0x0][0x23c], -R182 ;  /* 0x00008f0036a97a23 */ /* 0x000fe200000108b6 */
[----:B------:R-:W-:Y:S01]  /*fa20*/  FSEL R167, R167, RZ, P0 ;  /* 0x000000ffa7a77208 */ /* 0x000fe20000000000 */
[----:B------:R-:W-:Y:S01]  /*fa30*/  FMUL.FTZ R2, R2, c[0x0][0x23c] ;  /* 0x00008f0002027a20 */ /* 0x000fe20000410000 */
[----:B------:R-:W1:Y:S01]  /*fa40*/  MUFU.EX2 R125, R125 ;  /* 0x0000007d007d7308 */ /* 0x000e620000000800 */
[----:B------:R-:W-:Y:S01]  /*fa50*/  FADD.FTZ R4, R0, -R4 ;  /* 0x8000000400047221 */ /* 0x000fe20000010000 */
[----:B------:R-:W-:Y:S01]  /*fa60*/  F2FP.PACK_AB R54, R104, R105 ;  /* 0x000000696836723e */ /* 0x000fe200000000ff */
[----:B------:R-:W-:-:S02]  /*fa70*/  FFMA.FTZ R166, R124, c[0x0][0x23c], -R167 ;  /* 0x00008f007ca67a23 */ /* 0x000fc400000108a7 */
[----:B------:R-:W-:Y:S02]  /*fa80*/  FMUL.FTZ R4, R4, c[0x0][0x23c] ;  /* 0x00008f0004047a20 */ /* 0x000fe40000410000 */
[--C-:B------:R-:W-:Y:S01]  /*fa90*/  FFMA.FTZ R124, R123, c[0x0][0x23c], -R167.reuse ;  /* 0x00008f007b7c7a23 */ /* 0x100fe200000108a7 */
[----:B------:R-:W2:Y:S01]  /*faa0*/  MUFU.EX2 R180, R2 ;  /* 0x0000000200b47308 */ /* 0x000ea20000000800 */
[--C-:B------:R-:W-:Y:S02]  /*fab0*/  FFMA.FTZ R117, R117, c[0x0][0x23c], -R167.reuse ;  /* 0x00008f0075757a23 */ /* 0x100fe400000108a7 */
[--C-:B------:R-:W-:Y:S02]  /*fac0*/  FFMA.FTZ R116, R116, c[0x0][0x23c], -R167.reuse ;  /* 0x00008f0074747a23 */ /* 0x100fe400000108a7 */
[----:B------:R-:W-:Y:S02]  /*fad0*/  FFMA.FTZ R0, R122, c[0x0][0x23c], -R182 ;  /* 0x00008f007a007a23 */ /* 0x000fe400000108b6 */
[--C-:B------:R-:W-:Y:S01]  /*fae0*/  FFMA.FTZ R122, R39, c[0x0][0x23c], -R167.reuse ;  /* 0x00008f00277a7a23 */ /* 0x100fe200000108a7 */
[----:B------:R-:W3:Y:S01]  /*faf0*/  MUFU.EX2 R168, R4 ;  /* 0x0000000400a87308 */ /* 0x000ee20000000800 */
[--C-:B------:R-:W-:Y:S01]  /*fb00*/  FFMA.FTZ R123, R37, c[0x0][0x23c], -R167.reuse ;  /* 0x00008f00257b7a23 */ /* 0x100fe200000108a7 */
[----:B-1----:R-:W-:Y:S01]  /*fb10*/  F2FP.PACK_AB R20, R125, R179 ;  /* 0x000000b37d14723e */ /* 0x002fe200000000ff */
[----:B------:R-:W-:-:S02]  /*fb20*/  FFMA.FTZ R174, R50, c[0x0][0x23c], -R167 ;  /* 0x00008f0032ae7a23 */ /* 0x000fc400000108a7 */
[--C-:B------:R-:W-:Y:S02]  /*fb30*/  FFMA.FTZ R173, R49, c[0x0][0x23c], -R167.reuse ;  /* 0x00008f0031ad7a23 */ /* 0x100fe400000108a7 */
[--C-:B------:R-:W-:Y:S01]  /*fb40*/  FFMA.FTZ R176, R48, c[0x0][0x23c], -R167.reuse ;  /* 0x00008f0030b07a23 */ /* 0x100fe200000108a7 */
[----:B------:R-:W-:Y:S01]  /*fb50*/  MUFU.EX2 R118, R118 ;  /* 0x0000007600767308 */ /* 0x000fe20000000800 */
[----:B--2---:R-:W-:Y:S01]  /*fb60*/  FMUL.FTZ R13, R153, R180 ;  /* 0x000000b4990d7220 */ /* 0x004fe20000410000 */
[----:B------:R-:W-:Y:S01]  /*fb70*/  MOV R153, R14 ;  /* 0x0000000e00997202 */ /* 0x000fe20000000f00 */
[----:B------:R-:W-:Y:S01]  /*fb80*/  FMUL.FTZ R17, R141, R180 ;  /* 0x000000b48d117220 */ /* 0x000fe20000410000 */
[----:B------:R-:W-:Y:S01]  /*fb90*/  MOV R141, R18 ;  /* 0x00000012008d7202 */ /* 0x000fe20000000f00 */
[----:B------:R-:W-:Y:S01]  /*fba0*/  FFMA.FTZ R2, R121, c[0x0][0x23c], -R182 ;  /* 0x00008f0079027a23 */ /* 0x000fe200000108b6 */
[----:B------:R-:W-:Y:S01]  /*fbb0*/  LDSM.16.MT88.4 R48, [R211+0x4800] ;  /* 0x00480000d330783b */ /* 0x000fe20000004200 */
[----:B------:R-:W-:Y:S01]  /*fbc0*/  FFMA.FTZ R121, R38, c[0x0][0x23c], -R167 ;  /* 0x00008f0026797a23 */ /* 0x000fe200000108a7 */
[----:B------:R-:W1:Y:S01]  /*fbd0*/  MUFU.EX2 R111, R111 ;  /* 0x0000006f006f7308 */ /* 0x000e620000000800 */
[-C--:B---3--:R-:W-:Y:S01]  /*fbe0*/  FMUL.FTZ R14, R154, R168.reuse ;  /* 0x000000a89a0e7220 */ /* 0x088fe20000410000 */
[----:B------:R-:W2:Y:S01]  /*fbf0*/  LDSM.16.MT88.4 R4, [R211+0x4000] ;  /* 0x00400000d304783b */ /* 0x000ea20000004200 */
[----:B------:R-:W-:Y:S01]  /*fc00*/  MOV R154, R15 ;  /* 0x0000000f009a7202 */ /* 0x000fe20000000f00 */
[----:B------:R-:W-:Y:S01]  /*fc10*/  FMUL.FTZ R11, R159, R168 ;  /* 0x000000a89f0b7220 */ /* 0x000fe20000410000 */
[----:B------:R-:W-:Y:S01]  /*fc20*/  MOV R159, R12 ;  /* 0x0000000c009f7202 */ /* 0x000fe20000000f00 */
[----:B------:R-:W-:Y:S01]  /*fc30*/  FMUL.FTZ R15, R155, R168 ;  /* 0x000000a89b0f7220 */ /* 0x000fe20000410000 */
[----:B------:R-:W-:Y:S01]  /*fc40*/  MOV R155, R34 ;  /* 0x00000022009b7202 */ /* 0x000fe20000000f00 */
[----:B------:R-:W-:Y:S01]  /*fc50*/  MUFU.EX2 R166, R166 ;  /* 0x000000a600a67308 */ /* 0x000fe20000000800 */
[----:B------:R-:W-:Y:S01]  /*fc60*/  FMUL.FTZ R18, R142, R168 ;  /* 0x000000a88e127220 */ /* 0x000fe20000410000 */
[----:B------:R-:W-:Y:S01]  /*fc70*/  MOV R142, R33 ;  /* 0x00000021008e7202 */ /* 0x000fe20000000f00 */
[-C--:B------:R-:W-:Y:S01]  /*fc80*/  FMUL.FTZ R12, R152, R180.reuse ;  /* 0x000000b4980c7220 */ /* 0x080fe20000410000 */
[----:B------:R-:W-:Y:S01]  /*fc90*/  LDSM.16.MT88.4 R32, [R212+0x4400] ;  /* 0x00440000d420783b */ /* 0x000fe20000004200 */
[-C--:B------:R-:W-:Y:S01]  /*fca0*/  FMUL.FTZ R8, R156, R180.reuse ;  /* 0x000000b49c087220 */ /* 0x080fe20000410000 */
[----:B------:R-:W-:Y:S01]  /*fcb0*/  MOV R156, R19 ;  /* 0x00000013009c7202 */ /* 0x000fe20000000f00 */
[----:B------:R-:W-:Y:S01]  /*fcc0*/  FMUL.FTZ R9, R157, R180 ;  /* 0x000000b49d097220 */ /* 0x000fe20000410000 */
[----:B------:R-:W3:Y:S01]  /*fcd0*/  MUFU.EX2 R124, R124 ;  /* 0x0000007c007c7308 */ /* 0x000ee20000000800 */
[----:B------:R-:W4:Y:S01]  /*fce0*/  LDSM.16.MT88.4 R36, [R211+0x4400] ;  /* 0x00440000d324783b */ /* 0x000f220000004200 */
[----:B-1----:R-:W-:Y:S01]  /*fcf0*/  F2FP.PACK_AB R22, R111, R118 ;  /* 0x000000766f16723e */ /* 0x002fe200000000ff */
[-C--:B------:R-:W-:Y:S01]  /*fd00*/  FMUL.FTZ R10, R158, R168.reuse ;  /* 0x000000a89e0a7220 */ /* 0x080fe20000410000 */
[----:B------:R-:W-:Y:S01]  /*fd10*/  MOV R158, R27 ;  /* 0x0000001b009e7202 */ /* 0x000fe20000000f00 */
[----:B------:R-:W-:Y:S01]  /*fd20*/  FMUL.FTZ R19, R143, R168 ;  /* 0x000000a88f137220 */ /* 0x000fe20000410000 */
[----:B------:R-:W-:Y:S01]  /*fd30*/  MOV R157, R26 ;  /* 0x0000001a009d7202 */ /* 0x000fe20000000f00 */
[-C--:B------:R-:W-:Y:S01]  /*fd40*/  FMUL.FTZ R136, R136, R180.reuse ;  /* 0x000000b488887220 */ /* 0x080fe20000410000 */
[----:B------:R-:W-:Y:S01]  /*fd50*/  MUFU.EX2 R117, R117 ;  /* 0x0000007500757308 */ /* 0x000fe20000000800 */
[----:B------:R-:W-:Y:S01]  /*fd60*/  FMUL.FTZ R137, R137, R180 ;  /* 0x000000b489897220 */ /* 0x000fe20000410000 */
[----:B------:R-:W-:Y:S01]  /*fd70*/  MOV R143, R25 ;  /* 0x00000019008f7202 */ /* 0x000fe20000000f00 */
[----:B------:R-:W-:-:S02]  /*fd80*/  FMUL.FTZ R138, R138, R168 ;  /* 0x000000a88a8a7220 */ /* 0x000fc40000410000 */
[----:B------:R-:W-:Y:S02]  /*fd90*/  FMUL.FTZ R139, R139, R168 ;  /* 0x000000a88b8b7220 */ /* 0x000fe40000410000 */
[--C-:B------:R-:W-:Y:S01]  /*fda0*/  FFMA.FTZ R170, R53, c[0x0][0x23c], -R182.reuse ;  /* 0x00008f0035aa7a23 */ /* 0x100fe200000108b6 */
[----:B------:R-:W1:Y:S01]  /*fdb0*/  MUFU.EX2 R116, R116 ;  /* 0x0000007400747308 */ /* 0x000e620000000800 */
[----:B---3--:R-:W-:Y:S01]  /*fdc0*/  F2FP.PACK_AB R21, R124, R166 ;  /* 0x000000a67c15723e */ /* 0x008fe200000000ff */
[--C-:B------:R-:W-:Y:S01]  /*fdd0*/  FFMA.FTZ R171, R52, c[0x0][0x23c], -R182.reuse ;  /* 0x00008f0034ab7a23 */ /* 0x100fe200000108b6 */
[----:B------:R-:W-:Y:S01]  /*fde0*/  F2FP.PACK_AB R52, R114, R115 ;  /* 0x000000737234723e */ /* 0x000fe200000000ff */
[----:B------:R-:W-:Y:S01]  /*fdf0*/  FFMA.FTZ R177, R177, c[0x0][0x23c], -R167 ;  /* 0x00008f00b1b17a23 */ /* 0x000fe200000108a7 */
[----:B------:R-:W-:Y:S01]  /*fe00*/  F2FP.PACK_AB R53, R79, R112 ;  /* 0x000000704f35723e */ /* 0x000fe200000000ff */
[--C-:B------:R-:W-:Y:S02]  /*fe10*/  FFMA.FTZ R252, R252, c[0x0][0x23c], -R182.reuse ;  /* 0x00008f00fcfc7a23 */ /* 0x100fe400000108b6 */
[----:B------:R3:W5:Y:S01]  /*fe20*/  MUFU.EX2 R152, R16 ;  /* 0x0000001000987308 */ /* 0x0007620000000800 */
[----:B------:R-:W-:-:S02]  /*fe30*/  FFMA.FTZ R249, R249, c[0x0][0x23c], -R182 ;  /* 0x00008f00f9f97a23 */ /* 0x000fc400000108b6 */
[--C-:B------:R-:W-:Y:S02]  /*fe40*/  FFMA.FTZ R247, R247, c[0x0][0x23c], -R182.reuse ;  /* 0x00008f00f7f77a23 */ /* 0x100fe400000108b6 */
[--C-:B------:R-:W-:Y:S02]  /*fe50*/  FFMA.FTZ R246, R246, c[0x0][0x23c], -R167.reuse ;  /* 0x00008f00f6f67a23 */ /* 0x100fe400000108a7 */
[--C-:B------:R-:W-:Y:S01]  /*fe60*/  FFMA.FTZ R245, R245, c[0x0][0x23c], -R167.reuse ;  /* 0x00008f00f5f57a23 */ /* 0x100fe200000108a7 */
[----:B-1----:R-:W-:Y:S01]  /*fe70*/  F2FP.PACK_AB R23, R116, R117 ;  /* 0x000000757417723e */ /* 0x002fe200000000ff */
[----:B------:R1:W-:Y:S01]  /*fe80*/  MUFU.EX2 R3, R129 ;  /* 0x0000008100037308 */ /* 0x0003e20000000800 */
[--C-:B------:R-:W-:Y:S02]  /*fe90*/  FFMA.FTZ R244, R244, c[0x0][0x23c], -R167.reuse ;  /* 0x00008f00f4f47a23 */ /* 0x100fe400000108a7 */
[----:B------:R-:W-:Y:S02]  /*fea0*/  FFMA.FTZ R243, R243, c[0x0][0x23c], -R167 ;  /* 0x00008f00f3f37a23 */ /* 0x000fe400000108a7 */
[----:B------:R-:W-:Y:S01]  /*feb0*/  FFMA.FTZ R239, R239, c[0x0][0x23c], -R182 ;  /* 0x00008f00efef7a23 */ /* 0x000fe200000108b6 */
[----:B------:R-:W-:Y:S01]  /*fec0*/  HMMA.16816.F32 R8, R20, R28, R8 ;  /* 0x0000001c1408723c */ /* 0x000fe20000001808 */
[----:B---3--:R-:W-:Y:S01]  /*fed0*/  FMUL.FTZ R16, R140, R180 ;  /* 0x000000b48c107220 */ /* 0x008fe20000410000 */
[----:B------:R-:W-:Y:S01]  /*fee0*/  MUFU.EX2 R110, R110 ;  /* 0x0000006e006e7308 */ /* 0x000fe20000000800 */
[----:B-----5:R-:W-:-:S02]  /*fef0*/  FMUL.FTZ R40, R144, R152 ;  /* 0x0000009890287220 */ /* 0x020fc40000410000 */
[-C--:B------:R-:W-:Y:S02]  /*ff00*/  FMUL.FTZ R41, R145, R152.reuse ;  /* 0x0000009891297220 */ /* 0x080fe40000410000 */
[-C--:B------:R-:W-:Y:S01]  /*ff10*/  FMUL.FTZ R25, R161, R152.reuse ;  /* 0x00000098a1197220 */ /* 0x080fe20000410000 */
[C---:B------:R-:W-:Y:S01]  /*ff20*/  HMMA.16816.F32 R12, R20.reuse, R30, R12 ;  /* 0x0000001e140c723c */ /* 0x040fe2000000180c */
[----:B------:R-:W-:Y:S01]  /*ff30*/  FMUL.FTZ R148, R148, R152 ;  /* 0x0000009894947220 */ /* 0x000fe20000410000 */
[----:B------:R-:W3:Y:S01]  /*ff40*/  MUFU.EX2 R140, R24 ;  /* 0x00000018008c7308 */ /* 0x000ee20000000800 */
[----:B-1----:R-:W-:Y:S01]  /*ff50*/  FFMA.FTZ R129, R55, c[0x0][0x23c], -R167 ;  /* 0x00008f0037817a23 */ /* 0x002fe200000108a7 */
[----:B------:R-:W-:Y:S01]  /*ff60*/  F2FP.PACK_AB R55, R77, R78 ;  /* 0x0000004e4d37723e */ /* 0x000fe200000000ff */
[-C--:B------:R-:W-:Y:S02]  /*ff70*/  FMUL.FTZ R149, R149, R152.reuse ;  /* 0x0000009895957220 */ /* 0x080fe40000410000 */
[-C--:B------:R-:W-:Y:S01]  /*ff80*/  FMUL.FTZ R132, R132, R152.reuse ;  /* 0x0000009884847220 */ /* 0x080fe20000410000 */
[----:B--2---:R-:W-:Y:S01]  /*ff90*/  HMMA.16816.F32 R16, R20, R4, R16 ;  /* 0x000000041410723c */ /* 0x004fe20000001810 */
[----:B------:R-:W-:Y:S01]  /*ffa0*/  FMUL.FTZ R133, R133, R152 ;  /* 0x0000009885857220 */ /* 0x000fe20000410000 */
[----:B------:R-:W1:Y:S01]  /*ffb0*/  MUFU.EX2 R0, R0 ;  /* 0x0000000000007308 */ /* 0x000e620000000800 */
[----:B------:R-:W-:-:S02]  /*ffc0*/  FFMA.FTZ R238, R238, c[0x0][0x23c], -R182 ;  /* 0x00008f00eeee7a23 */ /* 0x000fc400000108b6 */
[--C-:B------:R-:W-:Y:S02]  /*ffd0*/  FFMA.FTZ R202, R202, c[0x0][0x23c], -R182.reuse ;  /* 0x00008f00caca7a23 */ /* 0x100fe400000108b6 */
[----:B------:R-:W-:Y:S01]  /*ffe0*/  FFMA.FTZ R200, R200, c[0x0][0x23c], -R182 ;  /* 0x00008f00c8c87a23 */ /* 0x000fe200000108b6 */
[----:B------:R-:W-:Y:S01]  /*fff0*/  HMMA.16816.F32 R20, R20, R6, R136 ;  /* 0x000000061414723c */ /* 0x000fe20000001888 */
[----:B------:R-:W-:Y:S01]  /*10000*/  FFMA.FTZ R198, R198, c[0x0][0x23c], -R167 ;  /* 0x00008f00c6c67a23 */ /* 0x000fe200000108a7 */
[----:B------:R-:W-:Y:S01]  /*10010*/  MUFU.EX2 R2, R2 ;  /* 0x0000000200027308 */ /* 0x000fe20000000800 */
[-C--:B---3--:R-:W-:Y:S02]  /*10020*/  FMUL.FTZ R42, R146, R140.reuse ;  /* 0x0000008c922a7220 */ /* 0x088fe40000410000 */
[----:B------:R-:W-:Y:S02]  /*10030*/  FMUL.FTZ R43, R147, R140 ;  /* 0x0000008c932b7220 */ /* 0x000fe40000410000 */
[----:B------:R-:W-:-:S02]  /*10040*/  FMUL.FTZ R24, R160, R152 ;  /* 0x00000098a0187220 */ /* 0x000fc40000410000 */
[-C--:B------:R-:W-:Y:S01]  /*10050*/  FMUL.FTZ R26, R162, R140.reuse ;  /* 0x0000008ca21a7220 */ /* 0x080fe20000410000 */
[----:B------:R-:W-:Y:S01]  /*10060*/  MUFU.EX2 R122, R122 ;  /* 0x0000007a007a7308 */ /* 0x000fe20000000800 */
[-C--:B------:R-:W-:Y:S01]  /*10070*/  FMUL.FTZ R27, R163, R140.reuse ;  /* 0x0000008ca31b7220 */ /* 0x080fe20000410000 */
[C---:B------:R-:W-:Y:S01]  /*10080*/  HMMA.16816.F32 R40, R44.reuse, R4, R40 ;  /* 0x000000042c28723c */ /* 0x040fe20000001828 */
[-C--:B------:R-:W-:Y:S02]  /*10090*/  FMUL.FTZ R150, R150, R140.reuse ;  /* 0x0000008c96967220 */ /* 0x080fe40000410000 */
[-C--:B------:R-:W-:Y:S02]  /*100a0*/  FMUL.FTZ R151, R151, R140.reuse ;  /* 0x0000008c97977220 */ /* 0x080fe40000410000 */
[-C--:B------:R-:W-:Y:S01]  /*100b0*/  FMUL.FTZ R134, R134, R140.reuse ;  /* 0x0000008c86867220 */ /* 0x080fe20000410000 */
[----:B------:R-:W2:Y:S01]  /*100c0*/  MUFU.EX2 R121, R121 ;  /* 0x0000007900797308 */ /* 0x000ea20000000800 */
[----:B------:R-:W-:Y:S01]  /*100d0*/  FMUL.FTZ R135, R135, R140 ;  /* 0x0000008c87877220 */ /* 0x000fe20000410000 */
[----:B------:R-:W-:Y:S01]  /*100e0*/  HMMA.16816.F32 R24, R44, R28, R24 ;  /* 0x0000001c2c18723c */ /* 0x000fe20000001818 */
[----:B------:R-:W-:-:S02]  /*100f0*/  FFMA.FTZ R197, R197, c[0x0][0x23c], -R167 ;  /* 0x00008f00c5c57a23 */ /* 0x000fc400000108a7 */
[--C-:B------:R-:W-:Y:S02]  /*10100*/  FFMA.FTZ R196, R196, c[0x0][0x23c], -R167.reuse ;  /* 0x00008f00c4c47a23 */ /* 0x100fe400000108a7 */
[----:B------:R-:W-:Y:S01]  /*10110*/  FFMA.FTZ R195, R195, c[0x0][0x23c], -R167 ;  /* 0x00008f00c3c37a23 */ /* 0x000fe200000108a7 */
[----:B------:R-:W-:Y:S01]  /*10120*/  MUFU.EX2 R123, R123 ;  /* 0x0000007b007b7308 */ /* 0x000fe20000000800 */
[----:B------:R-:W-:Y:S01]  /*10130*/  FFMA.FTZ R152, R242, R152, R184 ;  /* 0x00000098f2987223 */ /* 0x000fe200000100b8 */
[C---:B------:R-:W-:Y:S01]  /*10140*/  HMMA.16816.F32 R28, R44.reuse, R30, R148 ;  /* 0x0000001e2c1c723c */ /* 0x040fe20000001894 */
[----:B------:R-:W-:Y:S01]  /*10150*/  FFMA.FTZ R140, R241, R140, R183 ;  /* 0x0000008cf18c7223 */ /* 0x000fe200000100b7 */
[----:B------:R-:W-:Y:S01]  /*10160*/  LDSM.16.MT88.4 R148, [R212+0x5c00] ;  /* 0x005c0000d494783b */ /* 0x000fe20000004200 */
[----:B------:R-:W-:Y:S02]  /*10170*/  FFMA.FTZ R180, R240, R180, R179 ;  /* 0x000000b4f0b47223 */ /* 0x000fe400000100b3 */
[----:B------:R-:W-:Y:S01]  /*10180*/  FFMA.FTZ R166, R233, R168, R166 ;  /* 0x000000a8e9a67223 */ /* 0x000fe200000100a6 */
[----:B------:R-:W3:Y:S01]  /*10190*/  MUFU.EX2 R129, R129 ;  /* 0x0000008100817308 */ /* 0x000ee20000000800 */
[----:B------:R-:W-:Y:S01]  /*101a0*/  FADD.FTZ R152, R128, R152 ;  /* 0x0000009880987221 */ /* 0x000fe20000010000 */
[----:B------:R-:W-:Y:S01]  /*101b0*/  HMMA.16816.F32 R4, R44, R6, R132 ;  /* 0x000000062c04723c */ /* 0x000fe20000001884 */
[----:B------:R-:W-:-:S02]  /*101c0*/  FADD.FTZ R140, R126, R140 ;  /* 0x0000008c7e8c7221 */ /* 0x000fc40000010000 */
[----:B------:R-:W-:Y:S02]  /*101d0*/  FADD.FTZ R180, R125, R180 ;  /* 0x000000b47db47221 */ /* 0x000fe40000010000 */
[----:B------:R-:W-:Y:S01]  /*101e0*/  FADD.FTZ R124, R124, R166 ;  /* 0x000000a67c7c7221 */ /* 0x000fe20000010000 */
[----:B------:R-:W-:Y:S01]  /*101f0*/  MUFU.EX2 R169, R169 ;  /* 0x000000a900a97308 */ /* 0x000fe20000000800 */
[----:B-1----:R-:W-:Y:S01]  /*10200*/  F2FP.PACK_AB R44, R0, R110 ;  /* 0x0000006e002c723e */ /* 0x002fe200000000ff */
[C---:B----4-:R-:W-:Y:S01]  /*10210*/  HMMA.16816.F32 R40, R52.reuse, R36, R40 ;  /* 0x000000243428723c */ /* 0x050fe20000001828 */
[----:B--2---:R-:W-:Y:S01]  /*10220*/  F2FP.PACK_AB R45, R121, R122 ;  /* 0x0000007a792d723e */ /* 0x004fe200000000ff */
[----:B------:R-:W-:Y:S01]  /*10230*/  FADD.FTZ R127, R127, R152 ;  /* 0x000000987f7f7221 */ /* 0x000fe20000010000 */
[----:B------:R-:W-:Y:S01]  /*10240*/  F2FP.PACK_AB R46, R3, R2 ;  /* 0x00000002032e723e */ /* 0x000fe200000000ff */
[----:B------:R-:W-:Y:S01]  /*10250*/  FADD.FTZ R140, R119, R140 ;  /* 0x0000008c778c7221 */ /* 0x000fe20000010000 */
[----:B---3--:R-:W-:Y:S01]  /*10260*/  F2FP.PACK_AB R47, R129, R123 ;  /* 0x0000007b812f723e */ /* 0x008fe200000000ff */
[----:B------:R-:W-:Y:S02]  /*10270*/  MUFU.EX2 R170, R170 ;  /* 0x000000aa00aa7308 */ /* 0x000fe40000000800 */
[----:B------:R-:W-:Y:S01]  /*10280*/  HMMA.16816.F32 R24, R52, R32, R24 ;  /* 0x000000203418723c */ /* 0x000fe20000001818 */
[----:B------:R-:W-:-:S02]  /*10290*/  FADD.FTZ R180, R118, R180 ;  /* 0x000000b476b47221 */ /* 0x000fc40000010000 */
[----:B------:R-:W-:Y:S02]  /*102a0*/  FADD.FTZ R124, R117, R124 ;  /* 0x0000007c757c7221 */ /* 0x000fe40000010000 */
[----:B------:R-:W-:Y:S01]  /*102b0*/  FADD.FTZ R127, R120, R127 ;  /* 0x0000007f787f7221 */ /* 0x000fe20000010000 */
[----:B------:R-:W-:Y:S02]  /*102c0*/  MUFU.EX2 R171, R171 ;  /* 0x000000ab00ab7308 */ /* 0x000fe40000000800 */
[C---:B------:R-:W-:Y:S01]  /*102d0*/  HMMA.16816.F32 R8, R44.reuse, R32, R8 ;  /* 0x000000202c08723c */ /* 0x040fe20000001808 */
[----:B------:R-:W-:Y:S02]  /*102e0*/  FADD.FTZ R113, R113, R140 ;  /* 0x0000008c71717221 */ /* 0x000fe40000010000 */
[----:B------:R-:W-:Y:S02]  /*102f0*/  FADD.FTZ R180, R111, R180 ;  /* 0x000000b46fb47221 */ /* 0x000fe40000010000 */
[----:B------:R-:W-:Y:S01]  /*10300*/  FADD.FTZ R124, R116, R124 ;  /* 0x0000007c747c7221 */ /* 0x000fe20000010000 */
[----:B------:R-:W1:Y:S02]  /*10310*/  MUFU.EX2 R172, R172 ;  /* 0x000000ac00ac7308 */ /* 0x000e640000000800 */
[----:B------:R-:W-:Y:S01]  /*10320*/  HMMA.16816.F32 R12, R44, R34, R12 ;  /* 0x000000222c0c723c */ /* 0x000fe2000000180c */
[----:B------:R-:W-:-:S02]  /*10330*/  FFMA.FTZ R32, R143, c[0x0][0x23c], -R182 ;  /* 0x00008f008f207a23 */ /* 0x000fc400000108b6 */
[----:B------:R-:W-:Y:S02]  /*10340*/  FADD.FTZ R127, R115, R127 ;  /* 0x0000007f737f7221 */ /* 0x000fe40000010000 */
[----:B------:R-:W-:Y:S01]  /*10350*/  FADD.FTZ R112, R112, R113 ;  /* 0x0000007170707221 */ /* 0x000fe20000010000 */
[----:B------:R-:W-:Y:S02]  /*10360*/  MUFU.EX2 R174, R174 ;  /* 0x000000ae00ae7308 */ /* 0x000fe40000000800 */
[----:B------:R-:W-:Y:S01]  /*10370*/  HMMA.16816.F32 R16, R44, R36, R16 ;  /* 0x000000242c10723c */ /* 0x000fe20000001810 */
[----:B------:R-:W-:Y:S02]  /*10380*/  FADD.FTZ R110, R110, R180 ;  /* 0x000000b46e6e7221 */ /* 0x000fe40000010000 */
[----:B------:R-:W-:Y:S02]  /*10390*/  FADD.FTZ R122, R122, R124 ;  /* 0x0000007c7a7a7221 */ /* 0x000fe40000010000 */
[----:B------:R-:W-:-:S02]  /*103a0*/  FADD.FTZ R114, R114, R127 ;  /* 0x0000007f72727221 */ /* 0x000fc40000010000 */
[----:B------:R-:W-:Y:S01]  /*103b0*/  FFMA.FTZ R36, R142, c[0x0][0x23c], -R182 ;  /* 0x00008f008e247a23 */ /* 0x000fe200000108b6 */
[----:B------:R-:W-:Y:S01]  /*103c0*/  HMMA.16816.F32 R20, R44, R38, R20 ;  /* 0x000000262c14723c */ /* 0x000fe20000001814 */
[----:B------:R-:W2:Y:S01]  /*103d0*/  LDSM.16.MT88.4 R44, [R212+0x4800] ;  /* 0x00480000d42c783b */ /* 0x000ea20000004200 */
[----:B------:R-:W3:Y:S01]  /*103e0*/  MUFU.EX2 R173, R173 ;  /* 0x000000ad00ad7308 */ /* 0x000ee20000000800 */
[----:B------:R-:W-:Y:S02]  /*103f0*/  FADD.FTZ R112, R79, R112 ;  /* 0x000000704f707221 */ /* 0x000fe40000010000 */
[----:B------:R-:W-:Y:S01]  /*10400*/  FADD.FTZ R110, R0, R110 ;  /* 0x0000006e006e7221 */ /* 0x000fe20000010000 */
[----:B------:R-:W-:Y:S01]  /*10410*/  MOV R0, R106 ;  /* 0x0000006a00007202 */ /* 0x000fe20000000f00 */
[----:B------:R-:W-:Y:S01]  /*10420*/  FADD.FTZ R122, R121, R122 ;  /* 0x0000007a797a7221 */ /* 0x000fe20000010000 */
[----:B------:R-:W-:Y:S01]  /*10430*/  HMMA.16816.F32 R28, R52, R34, R28 ;  /* 0x00000022341c723c */ /* 0x000fe2000000181c */
[----:B------:R-:W-:Y:S01]  /*10440*/  FADD.FTZ R114, R105, R114 ;  /* 0x0000007269727221 */ /* 0x000fe20000010000 */
[----:B------:R4:W-:Y:S01]  /*10450*/  MUFU.EX2 R134, R36 ;  /* 0x0000002400867308 */ /* 0x0009e20000000800 */
[----:B------:R-:W-:-:S02]  /*10460*/  FADD.FTZ R112, R78, R112 ;  /* 0x000000704e707221 */ /* 0x000fc40000010000 */
[----:B------:R-:W-:Y:S01]  /*10470*/  FADD.FTZ R110, R2, R110 ;  /* 0x0000006e026e7221 */ /* 0x000fe20000010000 */
[----:B------:R-:W-:Y:S01]  /*10480*/  MOV R2, R107 ;  /* 0x0000006b00027202 */ /* 0x000fe20000000f00 */
[----:B------:R-:W-:Y:S01]  /*10490*/  FADD.FTZ R122, R123, R122 ;  /* 0x0000007a7b7a7221 */ /* 0x000fe20000010000 */
[----:B-1----:R-:W-:Y:S01]  /*104a0*/  F2FP.PACK_AB R34, R172, R171 ;  /* 0x000000abac22723e */ /* 0x002fe200000000ff */
[----:B------:R-:W-:Y:S01]  /*104b0*/  HMMA.16816.F32 R4, R52, R38, R4 ;  /* 0x000000263404723c */ /* 0x000fe20000001804 */
[----:B------:R-:W-:Y:S01]  /*104c0*/  MUFU.EX2 R176, R176 ;  /* 0x000000b000b07308 */ /* 0x000fe20000000800 */
[----:B---3--:R-:W-:Y:S01]  /*104d0*/  F2FP.PACK_AB R33, R173, R174 ;  /* 0x000000aead21723e */ /* 0x008fe200000000ff */
[----:B------:R-:W-:Y:S02]  /*104e0*/  FADD.FTZ R114, R104, R114 ;  /* 0x0000007268727221 */ /* 0x000fe40000010000 */
[----:B------:R-:W-:Y:S02]  /*104f0*/  FADD.FTZ R112, R77, R112 ;  /* 0x000000704d707221 */ /* 0x000fe40000010000 */
[----:B------:R-:W-:Y:S01]  /*10500*/  F2FP.PACK_AB R52, R102, R103 ;  /* 0x000000676634723e */ /* 0x000fe200000000ff */
[----:B------:R-:W-:Y:S01]  /*10510*/  FADD.FTZ R110, R3, R110 ;  /* 0x0000006e036e7221 */ /* 0x000fe20000010000 */
[----:B------:R-:W1:Y:S01]  /*10520*/  MUFU.EX2 R177, R177 ;  /* 0x000000b100b17308 */ /* 0x000e620000000800 */
[----:B----4-:R-:W-:Y:S01]  /*10530*/  FFMA.FTZ R36, R141, c[0x0][0x23c], -R182 ;  /* 0x00008f008d247a23 */ /* 0x010fe200000108b6 */
[----:B------:R-:W-:Y:S01]  /*10540*/  F2FP.PACK_AB R53, R75, R76 ;  /* 0x0000004c4b35723e */ /* 0x000fe200000000ff */
[----:B------:R-:W-:Y:S01]  /*10550*/  FADD.FTZ R122, R129, R122 ;  /* 0x0000007a817a7221 */ /* 0x000fe20000010000 */
[----:B------:R-:W-:Y:S01]  /*10560*/  F2FP.PACK_AB R54, R100, R101 ;  /* 0x000000656436723e */ /* 0x000fe200000000ff */
[----:B------:R-:W-:Y:S01]  /*10570*/  FADD.FTZ R114, R103, R114 ;  /* 0x0000007267727221 */ /* 0x000fe20000010000 */
[----:B------:R-:W-:Y:S01]  /*10580*/  F2FP.PACK_AB R55, R73, R74 ;  /* 0x0000004a4937723e */ /* 0x000fe200000000ff */
[----:B------:R-:W-:Y:S01]  /*10590*/  FADD.FTZ R112, R76, R112 ;  /* 0x000000704c707221 */ /* 0x000fe20000010000 */
[----:B------:R3:W4:Y:S01]  /*105a0*/  MUFU.EX2 R136, R36 ;  /* 0x0000002400887308 */ /* 0x0007220000000800 */
[----:B------:R-:W-:Y:S01]  /*105b0*/  FADD.FTZ R110, R169, R110 ;  /* 0x0000006ea96e7221 */ /* 0x000fe20000010000 */
[----:B------:R-:W-:Y:S01]  /*105c0*/  MOV R3, R108 ;  /* 0x0000006c00037202 */ /* 0x000fe20000000f00 */
[----:B------:R-:W-:-:S02]  /*105d0*/  FADD.FTZ R122, R174, R122 ;  /* 0x0000007aae7a7221 */ /* 0x000fc40000010000 */
[C---:B------:R-:W-:Y:S01]  /*105e0*/  HMMA.16816.F32 R40, R52.reuse, R48, R40 ;  /* 0x000000303428723c */ /* 0x040fe20000001828 */
[--C-:B------:R-:W-:Y:S02]  /*105f0*/  FFMA.FTZ R199, R199, c[0x0][0x23c], -R182.reuse ;  /* 0x00008f00c7c77a23 */ /* 0x100fe400000108b6 */
[----:B------:R5:W-:Y:S01]  /*10600*/  MUFU.EX2 R132, R32 ;  /* 0x0000002000847308 */ /* 0x000be20000000800 */
[----:B-1----:R-:W-:Y:S01]  /*10610*/  F2FP.PACK_AB R35, R177, R176 ;  /* 0x000000b0b123723e */ /* 0x002fe200000000ff */
[--C-:B------:R-:W-:Y:S02]  /*10620*/  FFMA.FTZ R194, R194, c[0x0][0x23c], -R182.reuse ;  /* 0x00008f00c2c27a23 */ /* 0x100fe400000108b6 */
[--C-:B------:R-:W-:Y:S01]  /*10630*/  FFMA.FTZ R193, R193, c[0x0][0x23c], -R182.reuse ;  /* 0x00008f00c1c17a23 */ /* 0x100fe200000108b6 */
[C---:B--2---:R-:W-:Y:S01]  /*10640*/  HMMA.16816.F32 R24, R52.reuse, R44, R24 ;  /* 0x0000002c3418723c */ /* 0x044fe20000001818 */
[--C-:B------:R-:W-:Y:S02]  /*10650*/  FFMA.FTZ R192, R192, c[0x0][0x23c], -R182.reuse ;  /* 0x00008f00c0c07a23 */ /* 0x100fe400000108b6 */
[----:B---3--:R-:W-:Y:S01]  /*10660*/  FFMA.FTZ R36, R155, c[0x0][0x23c], -R182 ;  /* 0x00008f009b247a23 */ /* 0x008fe200000108b6 */
[----:B------:R-:W-:Y:S01]  /*10670*/  MUFU.EX2 R252, R252 ;  /* 0x000000fc00fc7308 */ /* 0x000fe20000000800 */
[--C-:B------:R-:W-:Y:S01]  /*10680*/  FFMA.FTZ R188, R188, c[0x0][0x23c], -R167.reuse ;  /* 0x00008f00bcbc7a23 */ /* 0x100fe200000108a7 */
[----:B----4-:R-:W-:Y:S01]  /*10690*/  MOV R241, R136 ;  /* 0x0000008800f17202 */ /* 0x010fe20000000f00 */
[--C-:B------:R-:W-:Y:S01]  /*106a0*/  FFMA.FTZ R178, R178, c[0x0][0x23c], -R167.reuse ;  /* 0x00008f00b2b27a23 */ /* 0x100fe200000108a7 */
[----:B------:R-:W-:Y:S01]  /*106b0*/  HMMA.16816.F32 R28, R52, R46, R28 ;  /* 0x0000002e341c723c */ /* 0x000fe2000000181c */
[----:B------:R-:W-:Y:S01]  /*106c0*/  FFMA.FTZ R175, R175, c[0x0][0x23c], -R167 ;  /* 0x00008f00afaf7a23 */ /* 0x000fe200000108a7 */
[----:B-----5:R-:W-:-:S02]  /*106d0*/  F2FP.PACK_AB R32, R170, R169 ;  /* 0x000000a9aa20723e */ /* 0x020fc400000000ff */
[----:B------:R1:W2:Y:S01]  /*106e0*/  MUFU.EX2 R138, R36 ;  /* 0x00000024008a7308 */ /* 0x0002a20000000800 */
[----:B------:R-:W-:Y:S02]  /*106f0*/  FADD.FTZ R114, R102, R114 ;  /* 0x0000007266727221 */ /* 0x000fe40000010000 */
[----:B------:R-:W-:Y:S01]  /*10700*/  FADD.FTZ R112, R75, R112 ;  /* 0x000000704b707221 */ /* 0x000fe20000010000 */
[----:B------:R-:W-:Y:S01]  /*10710*/  HMMA.16816.F32 R4, R52, R50, R4 ;  /* 0x000000323404723c */ /* 0x000fe20000001804 */
[----:B------:R-:W-:Y:S02]  /*10720*/  FADD.FTZ R110, R170, R110 ;  /* 0x0000006eaa6e7221 */ /* 0x000fe40000010000 */
[----:B------:R-:W-:Y:S01]  /*10730*/  FADD.FTZ R122, R173, R122 ;  /* 0x0000007aad7a7221 */ /* 0x000fe20000010000 */
[----:B------:R-:W-:Y:S01]  /*10740*/  MUFU.EX2 R249, R249 ;  /* 0x000000f900f97308 */ /* 0x000fe20000000800 */
[--C-:B------:R-:W-:Y:S02]  /*10750*/  FFMA.FTZ R186, R186, c[0x0][0x23c], -R167.reuse ;  /* 0x00008f00baba7a23 */ /* 0x100fe400000108a7 */
[----:B------:R-:W-:Y:S01]  /*10760*/  F2FP.PACK_AB R52, R98, R99 ;  /* 0x000000636234723e */ /* 0x000fe200000000ff */
[C---:B------:R-:W-:Y:S01]  /*10770*/  HMMA.16816.F32 R8, R32.reuse, R44, R8 ;  /* 0x0000002c2008723c */ /* 0x040fe20000001808 */
[----:B------:R-:W-:Y:S01]  /*10780*/  F2FP.PACK_AB R53, R71, R72 ;  /* 0x000000484735723e */ /* 0x000fe200000000ff */
[--C-:B------:R-:W-:Y:S01]  /*10790*/  FFMA.FTZ R187, R187, c[0x0][0x23c], -R182.reuse ;  /* 0x00008f00bbbb7a23 */ /* 0x100fe200000108b6 */
[----:B------:R-:W-:Y:S01]  /*107a0*/  F2FP.PACK_AB R54, R96, R97 ;  /* 0x000000616036723e */ /* 0x000fe200000000ff */
[--C-:B-1----:R-:W-:Y:S01]  /*107b0*/  FFMA.FTZ R36, R154, c[0x0][0x23c], -R167.reuse ;  /* 0x00008f009a247a23 */ /* 0x102fe200000108a7 */
[----:B------:R-:W-:Y:S01]  /*107c0*/  MUFU.EX2 R247, R247 ;  /* 0x000000f700f77308 */ /* 0x000fe20000000800 */
[----:B------:R-:W-:Y:S01]  /*107d0*/  F2FP.PACK_AB R55, R69, R70 ;  /* 0x000000464537723e */ /* 0x000fe200000000ff */
[----:B------:R-:W-:Y:S01]  /*107e0*/  FFMA.FTZ R44, R158, c[0x0][0x23c], -R167 ;  /* 0x00008f009e2c7a23 */ /* 0x000fe200000108a7 */
[----:B------:R-:W-:Y:S01]  /*107f0*/  HMMA.16816.F32 R12, R32, R46, R12 ;  /* 0x0000002e200c723c */ /* 0x000fe2000000180c */
[--C-:B------:R-:W-:Y:S01]  /*10800*/  FFMA.FTZ R201, R201, c[0x0][0x23c], -R182.reuse ;  /* 0x00008f00c9c97a23 */ /* 0x100fe200000108b6 */
[----:B--2---:R-:W-:Y:S01]  /*10810*/  MOV R242, R138 ;  /* 0x0000008a00f27202 */ /* 0x004fe20000000f00 */
[----:B------:R-:W-:-:S02]  /*10820*/  FFMA.FTZ R248, R248, c[0x0][0x23c], -R182 ;  /* 0x00008f00f8f87a23 */ /* 0x000fc400000108b6 */
[----:B------:R1:W-:Y:S01]  /*10830*/  MUFU.EX2 R133, R36 ;  /* 0x0000002400857308 */ /* 0x0003e20000000800 */
[----:B------:R-:W-:Y:S01]  /*10840*/  FADD.FTZ R114, R101, R114 ;  /* 0x0000007265727221 */ /* 0x000fe20000010000 */
[----:B------:R-:W-:Y:S01]  /*10850*/  F2FP.PACK_AB R46, R138, R136 ;  /* 0x000000888a2e723e */ /* 0x000fe200000000ff */
[C---:B------:R-:W-:Y:S01]  /*10860*/  HMMA.16816.F32 R16, R32.reuse, R48, R16 ;  /* 0x000000302010723c */ /* 0x040fe20000001810 */
[----:B------:R-:W-:Y:S02]  /*10870*/  FADD.FTZ R112, R74, R112 ;  /* 0x000000704a707221 */ /* 0x000fe40000010000 */
[----:B------:R-:W-:Y:S02]  /*10880*/  FADD.FTZ R110, R171, R110 ;  /* 0x0000006eab6e7221 */ /* 0x000fe40000010000 */
[----:B------:R-:W2:Y:S01]  /*10890*/  MUFU.EX2 R139, R44 ;  /* 0x0000002c008b7308 */ /* 0x000ea20000000800 */
[----:B------:R-:W-:Y:S02]  /*108a0*/  FADD.FTZ R122, R176, R122 ;  /* 0x0000007ab07a7221 */ /* 0x000fe40000010000 */
[----:B------:R-:W-:Y:S01]  /*108b0*/  HMMA.16816.F32 R20, R32, R50, R20 ;  /* 0x000000322014723c */ /* 0x000fe20000001814 */
[----:B------:R-:W3:Y:S01]  /*108c0*/  LDSM.16.MT88.4 R32, [R212+0x4c00] ;  /* 0x004c0000d420783b */ /* 0x000ee20000004200 */
[----:B------:R-:W-:-:S02]  /*108d0*/  FADD.FTZ R114, R100, R114 ;  /* 0x0000007264727221 */ /* 0x000fc40000010000 */
[----:B------:R-:W-:Y:S01]  /*108e0*/  FADD.FTZ R112, R73, R112 ;  /* 0x0000007049707221 */ /* 0x000fe20000010000 */
[----:B------:R-:W-:Y:S01]  /*108f0*/  LDSM.16.MT88.4 R48, [R211+0x5000] ;  /* 0x00500000d330783b */ /* 0x000fe20000004200 */
[----:B-1----:R-:W-:Y:S01]  /*10900*/  FFMA.FTZ R36, R153, c[0x0][0x23c], -R167 ;  /* 0x00008f0099247a23 */ /* 0x002fe200000108a7 */
[----:B------:R-:W-:Y:S01]  /*10910*/  MUFU.EX2 R246, R246 ;  /* 0x000000f600f67308 */ /* 0x000fe20000000800 */
[----:B------:R-:W-:Y:S02]  /*10920*/  FADD.FTZ R110, R172, R110 ;  /* 0x0000006eac6e7221 */ /* 0x000fe40000010000 */
[----:B------:R-:W-:Y:S02]  /*10930*/  FADD.FTZ R122, R177, R122 ;  /* 0x0000007ab17a7221 */ /* 0x000fe40000010000 */
[----:B------:R-:W-:Y:S01]  /*10940*/  FADD.FTZ R114, R99, R114 ;  /* 0x0000007263727221 */ /* 0x000fe20000010000 */
[----:B--2---:R-:W-:Y:S01]  /*10950*/  MOV R184, R139 ;  /* 0x0000008b00b87202 */ /* 0x004fe20000000f00 */
[----:B------:R-:W-:Y:S01]  /*10960*/  FFMA.FTZ R44, R157, c[0x0][0x23c], -R251 ;  /* 0x00008f009d2c7a23 */ /* 0x000fe200000108fb */
[----:B------:R-:W1:Y:S01]  /*10970*/  MUFU.EX2 R135, R36 ;  /* 0x0000002400877308 */ /* 0x000e620000000800 */
[----:B------:R-:W-:-:S02]  /*10980*/  FADD.FTZ R112, R72, R112 ;  /* 0x0000007048707221 */ /* 0x000fc40000010000 */
[----:B------:R-:W-:Y:S02]  /*10990*/  FADD.FTZ R114, R98, R114 ;  /* 0x0000007262727221 */ /* 0x000fe40000010000 */
[----:B------:R-:W-:Y:S02]  /*109a0*/  FADD.FTZ R112, R71, R112 ;  /* 0x0000007047707221 */ /* 0x000fe40000010000 */
[----:B------:R-:W-:Y:S01]  /*109b0*/  FADD.FTZ R114, R97, R114 ;  /* 0x0000007261727221 */ /* 0x000fe20000010000 */
[----:B------:R-:W2:Y:S01]  /*109c0*/  MUFU.EX2 R142, R44 ;  /* 0x0000002c008e7308 */ /* 0x000ea20000000800 */
[----:B------:R-:W-:Y:S02]  /*109d0*/  FADD.FTZ R112, R70, R112 ;  /* 0x0000007046707221 */ /* 0x000fe40000010000 */
[----:B------:R-:W-:Y:S02]  /*109e0*/  FADD.FTZ R114, R96, R114 ;  /* 0x0000007260727221 */ /* 0x000fe40000010000 */
[----:B------:R-:W-:-:S02]  /*109f0*/  FADD.FTZ R112, R69, R112 ;  /* 0x0000007045707221 */ /* 0x000fc40000010000 */
[----:B------:R-:W-:Y:S01]  /*10a00*/  FADD.FTZ R114, R95, R114 ;  /* 0x000000725f727221 */ /* 0x000fe20000010000 */
[----:B-1----:R-:W-:Y:S01]  /*10a10*/  F2FP.PACK_AB R45, R135, R133 ;  /* 0x00000085872d723e */ /* 0x002fe200000000ff */
[----:B------:R-:W-:Y:S01]  /*10a20*/  FFMA.FTZ R36, R159, c[0x0][0x23c], -R167 ;  /* 0x00008f009f247a23 */ /* 0x000fe200000108a7 */
[----:B------:R-:W-:Y:S01]  /*10a30*/  MUFU.EX2 R245, R245 ;  /* 0x000000f500f57308 */ /* 0x000fe20000000800 */
[----:B------:R-:W-:Y:S02]  /*10a40*/  FADD.FTZ R112, R68, R112 ;  /* 0x0000007044707221 */ /* 0x000fe40000010000 */
[----:B------:R-:W-:Y:S02]  /*10a50*/  FADD.FTZ R114, R94, R114 ;  /* 0x000000725e727221 */ /* 0x000fe40000010000 */
[----:B------:R-:W-:Y:S01]  /*10a60*/  FADD.FTZ R112, R67, R112 ;  /* 0x0000007043707221 */ /* 0x000fe20000010000 */
[----:B--2---:R-:W-:Y:S01]  /*10a70*/  MOV R251, R142 ;  /* 0x0000008e00fb7202 */ /* 0x004fe20000000f00 */
[--C-:B------:R-:W-:Y:S01]  /*10a80*/  FFMA.FTZ R44, R156, c[0x0][0x23c], -R182.reuse ;  /* 0x00008f009c2c7a23 */ /* 0x100fe200000108b6 */
[----:B------:R1:W2:Y:S01]  /*10a90*/  MUFU.EX2 R137, R36 ;  /* 0x0000002400897308 */ /* 0x0002a20000000800 */
[----:B---3--:R-:W-:Y:S01]  /*10aa0*/  HMMA.16816.F32 R24, R52, R32, R24 ;  /* 0x000000203418723c */ /* 0x008fe20000001818 */
[----:B------:R-:W-:-:S02]  /*10ab0*/  FFMA.FTZ R182, R181, c[0x0][0x23c], -R182 ;  /* 0x00008f00b5b67a23 */ /* 0x000fc400000108b6 */
[--C-:B------:R-:W-:Y:S02]  /*10ac0*/  FFMA.FTZ R131, R131, c[0x0][0x23c], -R167.reuse ;  /* 0x00008f0083837a23 */ /* 0x100fe400000108a7 */
[----:B------:R-:W-:Y:S02]  /*10ad0*/  FFMA.FTZ R130, R130, c[0x0][0x23c], -R167 ;  /* 0x00008f0082827a23 */ /* 0x000fe400000108a7 */
[----:B------:R3:W4:Y:S01]  /*10ae0*/  MUFU.EX2 R141, R44 ;  /* 0x0000002c008d7308 */ /* 0x0007220000000800 */
[----:B------:R-:W-:Y:S01]  /*10af0*/  HMMA.16816.F32 R28, R52, R34, R28 ;  /* 0x00000022341c723c */ /* 0x000fe2000000181c */
[----:B------:R-:W-:-:S04]  /*10b00*/  FADD.FTZ R114, R93, R114 ;  /* 0x000000725d727221 */ /* 0x000fc80000010000 */
[----:B------:R-:W-:Y:S01]  /*10b10*/  FADD.FTZ R114, R92, R114 ;  /* 0x000000725c727221 */ /* 0x000fe20000010000 */
[----:B-1----:R-:W1:Y:S01]  /*10b20*/  LDSM.16.MT88.4 R36, [R211+0x4c00] ;  /* 0x004c0000d324783b */ /* 0x002e620000004200 */
[-C--:B--2---:R-:W-:Y:S01]  /*10b30*/  F2FP.PACK_AB R47, R139, R137.reuse ;  /* 0x000000898b2f723e */ /* 0x084fe200000000ff */
[----:B------:R-:W-:Y:S01]  /*10b40*/  MUFU.EX2 R244, R244 ;  /* 0x000000f400f47308 */ /* 0x000fe20000000800 */
[----:B------:R-:W-:Y:S01]  /*10b50*/  MOV R183, R137 ;  /* 0x0000008900b77202 */ /* 0x000fe20000000f00 */
[----:B------:R-:W-:Y:S01]  /*10b60*/  FADD.FTZ R114, R91, R114 ;  /* 0x000000725b727221 */ /* 0x000fe20000010000 */
[----:B---3--:R-:W-:-:S05]  /*10b70*/  F2FP.PACK_AB R44, R134, R132 ;  /* 0x00000084862c723e */ /* 0x008fca00000000ff */
[----:B------:R-:W2:Y:S02]  /*10b80*/  MUFU.EX2 R243, R243 ;  /* 0x000000f300f37308 */ /* 0x000ea40000000800 */
[C---:B------:R-:W-:Y:S06]  /*10b90*/  HMMA.16816.F32 R8, R44.reuse, R32, R8 ;  /* 0x000000202c08723c */ /* 0x040fec0000001808 */
[----:B------:R-:W3:Y:S01]  /*10ba0*/  MUFU.EX2 R66, R66 ;  /* 0x0000004200427308 */ /* 0x000ee20000000800 */
[----:B----4-:R-:W-:Y:S01]  /*10bb0*/  F2FP.PACK_AB R32, R252, R141 ;  /* 0x0000008dfc20723e */ /* 0x010fe200000000ff */
[----:B------:R-:W-:Y:S01]  /*10bc0*/  HMMA.16816.F32 R12, R44, R34, R12 ;  /* 0x000000222c0c723c */ /* 0x000fe2000000180c */
[----:B------:R-:W-:-:S05]  /*10bd0*/  F2FP.PACK_AB R33, R245, R246 ;  /* 0x000000f6f521723e */ /* 0x000fca00000000ff */
[----:B------:R-:W4:Y:S01]  /*10be0*/  MUFU.EX2 R65, R65 ;  /* 0x0000004100417308 */ /* 0x000f220000000800 */
[----:B------:R-:W-:Y:S02]  /*10bf0*/  F2FP.PACK_AB R34, R247, R249 ;  /* 0x000000f9f722723e */ /* 0x000fe400000000ff */
[----:B--2---:R-:W-:-:S05]  /*10c00*/  F2FP.PACK_AB R35, R243, R244 ;  /* 0x000000f4f323723e */ /* 0x004fca00000000ff */
[----:B------:R-:W-:Y:S01]  /*10c10*/  MUFU.EX2 R239, R239 ;  /* 0x000000ef00ef7308 */ /* 0x000fe20000000800 */
[----:B---3--:R-:W-:Y:S01]  /*10c20*/  FADD.FTZ R112, R66, R112 ;  /* 0x0000007042707221 */ /* 0x008fe20000010000 */
[C---:B-1----:R-:W-:Y:S06]  /*10c30*/  HMMA.16816.F32 R16, R44.reuse, R36, R16 ;  /* 0x000000242c10723c */ /* 0x042fec0000001810 */
[----:B------:R-:W1:Y:S01]  /*10c40*/  MUFU.EX2 R238, R238 ;  /* 0x000000ee00ee7308 */ /* 0x000e620000000800 */
[----:B----4-:R-:W-:Y:S01]  /*10c50*/  FADD.FTZ R112, R65, R112 ;  /* 0x0000007041707221 */ /* 0x010fe20000010000 */
[----:B------:R-:W-:Y:S01]  /*10c60*/  HMMA.16816.F32 R20, R44, R38, R20 ;  /* 0x000000262c14723c */ /* 0x000fe20000001814 */
[----:B------:R-:W2:Y:S05]  /*10c70*/  LDSM.16.MT88.4 R44, [R212+0x5000] ;  /* 0x00500000d42c783b */ /* 0x000eaa0000004200 */
[----:B------:R-:W-:Y:S02]  /*10c80*/  MUFU.EX2 R202, R202 ;  /* 0x000000ca00ca7308 */ /* 0x000fe40000000800 */
[C---:B------:R-:W-:Y:S06]  /*10c90*/  HMMA.16816.F32 R40, R52.reuse, R36, R40 ;  /* 0x000000243428723c */ /* 0x040fec0000001828 */
[----:B------:R-:W-:Y:S02]  /*10ca0*/  MUFU.EX2 R200, R200 ;  /* 0x000000c800c87308 */ /* 0x000fe40000000800 */
[----:B------:R-:W-:Y:S01]  /*10cb0*/  HMMA.16816.F32 R4, R52, R38, R4 ;  /* 0x000000263404723c */ /* 0x000fe20000001804 */
[----:B------:R-:W3:Y:S05]  /*10cc0*/  LDSM.16.MT88.4 R36, [R211+0x5400] ;  /* 0x00540000d324783b */ /* 0x000eea0000004200 */
[----:B------:R-:W-:Y:S01]  /*10cd0*/  MUFU.EX2 R198, R198 ;  /* 0x000000c600c67308 */ /* 0x000fe20000000800 */
[----:B------:R-:W-:Y:S01]  /*10ce0*/  F2FP.PACK_AB R52, R94, R95 ;  /* 0x0000005f5e34723e */ /* 0x000fe200000000ff */
[----:B------:R-:W-:Y:S01]  /*10cf0*/  HMMA.16816.F32 R16, R32, R48, R16 ;  /* 0x000000302010723c */ /* 0x000fe20000001810 */
[----:B------:R-:W-:-:S05]  /*10d00*/  F2FP.PACK_AB R53, R67, R68 ;  /* 0x000000444335723e */ /* 0x000fca00000000ff */
[----:B------:R-:W4:Y:S01]  /*10d10*/  MUFU.EX2 R197, R197 ;  /* 0x000000c500c57308 */ /* 0x000f220000000800 */
[----:B------:R-:W-:Y:S02]  /*10d20*/  F2FP.PACK_AB R54, R92, R93 ;  /* 0x0000005d5c36723e */ /* 0x000fe400000000ff */
[----:B------:R-:W-:Y:S01]  /*10d30*/  F2FP.PACK_AB R55, R65, R66 ;  /* 0x000000424137723e */ /* 0x000fe200000000ff */
[----:B------:R-:W-:Y:S04]  /*10d40*/  HMMA.16816.F32 R20, R32, R50, R20 ;  /* 0x000000322014723c */ /* 0x000fe80000001814 */
[----:B------:R-:W-:Y:S04]  /*10d50*/  MUFU.EX2 R196, R196 ;  /* 0x000000c400c47308 */ /* 0x000fe80000000800 */
[----:B------:R-:W-:Y:S04]  /*10d60*/  HMMA.16816.F32 R40, R52, R48, R40 ;  /* 0x000000303428723c */ /* 0x000fe80000001828 */
[----:B------:R-:W-:Y:S03]  /*10d70*/  MUFU.EX2 R195, R195 ;  /* 0x000000c300c37308 */ /* 0x000fe60000000800 */
[----:B-1----:R-:W-:Y:S01]  /*10d80*/  F2FP.PACK_AB R48, R238, R239 ;  /* 0x000000efee30723e */ /* 0x002fe200000000ff */
[----:B--2---:R-:W-:Y:S01]  /*10d90*/  HMMA.16816.F32 R8, R32, R44, R8 ;  /* 0x0000002c2008723c */ /* 0x004fe20000001808 */
[----:B----4-:R-:W-:-:S03]  /*10da0*/  F2FP.PACK_AB R49, R197, R198 ;  /* 0x000000c6c531723e */ /* 0x010fc600000000ff */
[----:B------:R-:W1:Y:S04]  /*10db0*/  MUFU.EX2 R90, R90 ;  /* 0x0000005a005a7308 */ /* 0x000e680000000800 */
[----:B------:R-:W-:Y:S01]  /*10dc0*/  HMMA.16816.F32 R12, R32, R46, R12 ;  /* 0x0000002e200c723c */ /* 0x000fe2000000180c */
[----:B------:R-:W2:Y:S03]  /*10dd0*/  LDSM.16.MT88.4 R32, [R212+0x5400] ;  /* 0x00540000d420783b */ /* 0x000ea60000004200 */
[----:B------:R-:W4:Y:S04]  /*10de0*/  MUFU.EX2 R89, R89 ;  /* 0x0000005900597308 */ /* 0x000f280000000800 */
[----:B------:R-:W-:Y:S04]  /*10df0*/  HMMA.16816.F32 R4, R52, R50, R4 ;  /* 0x000000323404723c */ /* 0x000fe80000001804 */
[----:B------:R-:W5:Y:S01]  /*10e00*/  MUFU.EX2 R88, R88 ;  /* 0x0000005800587308 */ /* 0x000f620000000800 */
[----:B-1----:R-:W-:-:S02]  /*10e10*/  FADD.FTZ R114, R90, R114 ;  /* 0x000000725a727221 */ /* 0x002fc40000010000 */
[----:B------:R-:W-:Y:S01]  /*10e20*/  F2FP.PACK_AB R50, R200, R202 ;  /* 0x000000cac832723e */ /* 0x000fe200000000ff */
[----:B------:R-:W-:Y:S01]  /*10e30*/  HMMA.16816.F32 R24, R52, R44, R24 ;  /* 0x0000002c3418723c */ /* 0x000fe20000001818 */
[----:B------:R-:W-:-:S03]  /*10e40*/  F2FP.PACK_AB R51, R195, R196 ;  /* 0x000000c4c333723e */ /* 0x000fc600000000ff */
[----:B------:R-:W1:Y:S01]  /*10e50*/  MUFU.EX2 R64, R64 ;  /* 0x0000004000407308 */ /* 0x000e620000000800 */
[----:B----4-:R-:W-:-:S03]  /*10e60*/  FADD.FTZ R114, R89, R114 ;  /* 0x0000007259727221 */ /* 0x010fc60000010000 */
[----:B------:R-:W-:Y:S01]  /*10e70*/  HMMA.16816.F32 R28, R52, R46, R28 ;  /* 0x0000002e341c723c */ /* 0x000fe2000000181c */
[----:B------:R-:W4:Y:S03]  /*10e80*/  LDSM.16.MT88.4 R44, [R212+0x5800] ;  /* 0x00580000d42c783b */ /* 0x000f260000004200 */
[----:B------:R-:W2:Y:S01]  /*10e90*/  MUFU.EX2 R63, R63 ;  /* 0x0000003f003f7308 */ /* 0x000ea20000000800 */
[----:B-----5:R-:W-:Y:S02]  /*10ea0*/  FADD.FTZ R114, R88, R114 ;  /* 0x0000007258727221 */ /* 0x020fe40000010000 */
[----:B------:R-:W-:Y:S01]  /*10eb0*/  F2FP.PACK_AB R52, R90, R91 ;  /* 0x0000005b5a34723e */ /* 0x000fe200000000ff */
[----:B---3--:R-:W-:Y:S01]  /*10ec0*/  HMMA.16816.F32 R16, R48, R36, R16 ;  /* 0x000000243010723c */ /* 0x008fe20000001810 */
[----:B------:R-:W-:-:S03]  /*10ed0*/  F2FP.PACK_AB R54, R88, R89 ;  /* 0x000000595836723e */ /* 0x000fc600000000ff */
[----:B------:R-:W3:Y:S01]  /*10ee0*/  MUFU.EX2 R62, R62 ;  /* 0x0000003e003e7308 */ /* 0x000ee20000000800 */
[----:B-1----:R-:W-:-:S03]  /*10ef0*/  FADD.FTZ R112, R64, R112 ;  /* 0x0000007040707221 */ /* 0x002fc60000010000 */
[C---:B------:R-:W-:Y:S04]  /*10f00*/  HMMA.16816.F32 R20, R48.reuse, R38, R20 ;  /* 0x000000263014723c */ /* 0x040fe80000001814 */
[----:B------:R-:W1:Y:S01]  /*10f10*/  MUFU.EX2 R61, R61 ;  /* 0x0000003d003d7308 */ /* 0x000e620000000800 */
[C---:B--2---:R-:W-:Y:S01]  /*10f20*/  F2FP.PACK_AB R53, R63.reuse, R64 ;  /* 0x000000403f35723e */ /* 0x044fe200000000ff */
[----:B------:R-:W-:Y:S02]  /*10f30*/  FADD.FTZ R112, R63, R112 ;  /* 0x000000703f707221 */ /* 0x000fe40000010000 */
[----:B------:R-:W-:Y:S04]  /*10f40*/  HMMA.16816.F32 R8, R48, R32, R8 ;  /* 0x000000203008723c */ /* 0x000fe80000001808 */
[----:B------:R-:W-:Y:S01]  /*10f50*/  MUFU.EX2 R199, R199 ;  /* 0x000000c700c77308 */ /* 0x000fe20000000800 */
[----:B---3--:R-:W-:-:S03]  /*10f60*/  FADD.FTZ R112, R62, R112 ;  /* 0x000000703e707221 */ /* 0x008fc60000010000 */
[----:B------:R-:W-:Y:S01]  /*10f70*/  HMMA.16816.F32 R12, R48, R34, R12 ;  /* 0x00000022300c723c */ /* 0x000fe2000000180c */
[----:B------:R-:W2:Y:S01]  /*10f80*/  LDSM.16.MT88.4 R48, [R211+0x5800] ;  /* 0x00580000d330783b */ /* 0x000ea20000004200 */
[C---:B-1----:R-:W-:Y:S02]  /*10f90*/  F2FP.PACK_AB R55, R61.reuse, R62 ;  /* 0x0000003e3d37723e */ /* 0x042fe400000000ff */
[----:B------:R-:W1:Y:S01]  /*10fa0*/  MUFU.EX2 R194, R194 ;  /* 0x000000c200c27308 */ /* 0x000e620000000800 */
[----:B------:R-:W-:-:S04]  /*10fb0*/  FADD.FTZ R112, R61, R112 ;  /* 0x000000703d707221 */ /* 0x000fc80000010000 */
[C---:B------:R-:W-:Y:S03]  /*10fc0*/  HMMA.16816.F32 R24, R52.reuse, R32, R24 ;  /* 0x000000203418723c */ /* 0x040fe60000001818 */
[----:B------:R-:W-:Y:S05]  /*10fd0*/  MUFU.EX2 R193, R193 ;  /* 0x000000c100c17308 */ /* 0x000fea0000000800 */
[----:B------:R-:W-:Y:S03]  /*10fe0*/  HMMA.16816.F32 R28, R52, R34, R28 ;  /* 0x00000022341c723c */ /* 0x000fe6000000181c */
[----:B------:R-:W3:Y:S01]  /*10ff0*/  MUFU.EX2 R192, R192 ;  /* 0x000000c000c07308 */ /* 0x000ee20000000800 */
[----:B-1----:R-:W-:-:S04]  /*11000*/  F2FP.PACK_AB R32, R194, R199 ;  /* 0x000000c7c220723e */ /* 0x002fc800000000ff */
[C---:B------:R-:W-:Y:S03]  /*11010*/  HMMA.16816.F32 R40, R52.reuse, R36, R40 ;  /* 0x000000243428723c */ /* 0x040fe60000001828 */
[----:B------:R-:W-:Y:S05]  /*11020*/  MUFU.EX2 R188, R188 ;  /* 0x000000bc00bc7308 */ /* 0x000fea0000000800 */
[----:B------:R-:W-:Y:S03]  /*11030*/  HMMA.16816.F32 R4, R52, R38, R4 ;  /* 0x000000263404723c */ /* 0x000fe60000001804 */
[----:B------:R-:W1:Y:S01]  /*11040*/  MUFU.EX2 R181, R186 ;  /* 0x000000ba00b57308 */ /* 0x000e620000000800 */
[----:B---3--:R-:W-:-:S03]  /*11050*/  F2FP.PACK_AB R34, R192, R193 ;  /* 0x000000c1c022723e */ /* 0x008fc600000000ff */
[----:B------:R-:W-:Y:S01]  /*11060*/  MOV R55, R133 ;  /* 0x0000008500377202 */ /* 0x000fe20000000f00 */
[--C-:B------:R-:W-:Y:S01]  /*11070*/  FFMA.FTZ R39, R165, c[0x0][0x23c], -R167.reuse ;  /* 0x00008f00a5277a23 */ /* 0x100fe200000108a7 */
[----:B------:R-:W-:Y:S02]  /*11080*/  MOV R54, R132 ;  /* 0x0000008400367202 */ /* 0x000fe40000000f00 */
[----:B------:R-:W-:Y:S01]  /*11090*/  MUFU.EX2 R178, R178 ;  /* 0x000000b200b27308 */ /* 0x000fe20000000800 */
[----:B------:R-:W-:Y:S02]  /*110a0*/  FFMA.FTZ R52, R164, c[0x0][0x23c], -R167 ;  /* 0x00008f00a4347a23 */ /* 0x000fe400000108a7 */
[----:B------:R-:W-:Y:S02]  /*110b0*/  FADD.FTZ R122, R55, R122 ;  /* 0x0000007a377a7221 */ /* 0x000fe40000010000 */
[----:B------:R-:W-:-:S03]  /*110c0*/  FADD.FTZ R110, R54, R110 ;  /* 0x0000006e366e7221 */ /* 0x000fc60000010000 */
[----:B------:R-:W3:Y:S01]  /*110d0*/  MUFU.EX2 R175, R175 ;  /* 0x000000af00af7308 */ /* 0x000ee20000000800 */
[----:B-1----:R-:W-:Y:S02]  /*110e0*/  F2FP.PACK_AB R33, R181, R188 ;  /* 0x000000bcb521723e */ /* 0x002fe400000000ff */
[----:B------:R-:W-:-:S05]  /*110f0*/  MOV R186, R141 ;  /* 0x0000008d00ba7202 */ /* 0x000fca0000000f00 */
[----:B------:R1:W-:Y:S08]  /*11100*/  MUFU.EX2 R179, R191 ;  /* 0x000000bf00b37308 */ /* 0x0003f00000000800 */
[----:B------:R5:W-:Y:S01]  /*11110*/  MUFU.EX2 R36, R187 ;  /* 0x000000bb00247308 */ /* 0x000be20000000800 */
[----:B---3--:R-:W-:Y:S02]  /*11120*/  F2FP.PACK_AB R35, R175, R178 ;  /* 0x000000b2af23723e */ /* 0x008fe400000000ff */
[----:B-1----:R-:W-:-:S05]  /*11130*/  MOV R191, R135 ;  /* 0x0000008700bf7202 */ /* 0x002fca0000000f00 */
[----:B------:R-:W-:Y:S01]  /*11140*/  MUFU.EX2 R87, R87 ;  /* 0x0000005700577308 */ /* 0x000fe20000000800 */
[----:B----4-:R-:W-:Y:S01]  /*11150*/  HMMA.16816.F32 R8, R32, R44, R8 ;  /* 0x0000002c2008723c */ /* 0x010fe20000001808 */
[----:B------:R-:W-:Y:S01]  /*11160*/  FADD.FTZ R122, R191, R122 ;  /* 0x0000007abf7a7221 */ /* 0x000fe20000010000 */
[----:B-----5:R-:W-:-:S05]  /*11170*/  MOV R187, R134 ;  /* 0x0000008600bb7202 */ /* 0x020fca0000000f00 */
[----:B------:R-:W1:Y:S01]  /*11180*/  MUFU.EX2 R86, R86 ;  /* 0x0000005600567308 */ /* 0x000e620000000800 */
[----:B------:R-:W-:Y:S01]  /*11190*/  FADD.FTZ R122, R183, R122 ;  /* 0x0000007ab77a7221 */ /* 0x000fe20000010000 */
[----:B------:R-:W3:Y:S01]  /*111a0*/  LDSM.16.MT88.4 R132, [R211+0x5c00] ;  /* 0x005c0000d384783b */ /* 0x000ee20000004200 */
[C---:B------:R-:W-:Y:S01]  /*111b0*/  HMMA.16816.F32 R12, R32.reuse, R46, R12 ;  /* 0x0000002e200c723c */ /* 0x040fe2000000180c */
[----:B------:R-:W-:Y:S02]  /*111c0*/  FADD.FTZ R110, R187, R110 ;  /* 0x0000006ebb6e7221 */ /* 0x000fe40000010000 */
[----:B------:R-:W-:Y:S02]  /*111d0*/  FADD.FTZ R122, R184, R122 ;  /* 0x0000007ab87a7221 */ /* 0x000fe40000010000 */
[----:B------:R-:W-:Y:S01]  /*111e0*/  MUFU.EX2 R85, R85 ;  /* 0x0000005500557308 */ /* 0x000fe20000000800 */
[----:B------:R-:W-:Y:S02]  /*111f0*/  FADD.FTZ R110, R241, R110 ;  /* 0x0000006ef16e7221 */ /* 0x000fe40000010000 */
[----:B------:R-:W-:Y:S01]  /*11200*/  FADD.FTZ R122, R246, R122 ;  /* 0x0000007af67a7221 */ /* 0x000fe20000010000 */
[----:B--2---:R-:W-:Y:S01]  /*11210*/  HMMA.16816.F32 R16, R32, R48, R16 ;  /* 0x000000302010723c */ /* 0x004fe20000001810 */
[----:B------:R-:W-:-:S02]  /*11220*/  FADD.FTZ R110, R242, R110 ;  /* 0x0000006ef26e7221 */ /* 0x000fc40000010000 */
[----:B------:R-:W-:Y:S01]  /*11230*/  FADD.FTZ R122, R245, R122 ;  /* 0x0000007af57a7221 */ /* 0x000fe20000010000 */
[----:B------:R-:W2:Y:S01]  /*11240*/  MUFU.EX2 R84, R84 ;  /* 0x0000005400547308 */ /* 0x000ea20000000800 */
[----:B------:R-:W-:Y:S02]  /*11250*/  FADD.FTZ R110, R186, R110 ;  /* 0x0000006eba6e7221 */ /* 0x000fe40000010000 */
[----:B------:R-:W-:Y:S01]  /*11260*/  FADD.FTZ R122, R244, R122 ;  /* 0x0000007af47a7221 */ /* 0x000fe20000010000 */
[----:B------:R-:W-:Y:S01]  /*11270*/  HMMA.16816.F32 R20, R32, R50, R20 ;  /* 0x000000322014723c */ /* 0x000fe20000001814 */
[----:B------:R-:W-:Y:S02]  /*11280*/  FADD.FTZ R110, R252, R110 ;  /* 0x0000006efc6e7221 */ /* 0x000fe40000010000 */
[----:B------:R-:W-:Y:S01]  /*11290*/  FADD.FTZ R122, R243, R122 ;  /* 0x0000007af37a7221 */ /* 0x000fe20000010000 */
[----:B------:R-:W-:Y:S01]  /*112a0*/  MUFU.EX2 R60, R60 ;  /* 0x0000003c003c7308 */ /* 0x000fe20000000800 */
[----:B------:R-:W-:-:S02]  /*112b0*/  FADD.FTZ R110, R249, R110 ;  /* 0x0000006ef96e7221 */ /* 0x000fc40000010000 */
[----:B-1----:R-:W-:Y:S01]  /*112c0*/  F2FP.PACK_AB R32, R86, R87 ;  /* 0x000000575620723e */ /* 0x002fe200000000ff */
[----:B------:R-:W-:Y:S01]  /*112d0*/  FADD.FTZ R122, R198, R122 ;  /* 0x0000007ac67a7221 */ /* 0x000fe20000010000 */
[----:B------:R-:W-:Y:S01]  /*112e0*/  F2FP.PACK_AB R35, R179, R251 ;  /* 0x000000fbb323723e */ /* 0x000fe200000000ff */
[----:B------:R-:W-:Y:S02]  /*112f0*/  FADD.FTZ R110, R247, R110 ;  /* 0x0000006ef76e7221 */ /* 0x000fe40000010000 */
[----:B------:R-:W1:Y:S01]  /*11300*/  MUFU.EX2 R185, R185 ;  /* 0x000000b900b97308 */ /* 0x000e620000000800 */
[----:B--2---:R-:W-:Y:S01]  /*11310*/  F2FP.PACK_AB R34, R84, R85 ;  /* 0x000000555422723e */ /* 0x004fe200000000ff */
[----:B------:R-:W-:Y:S02]  /*11320*/  FADD.FTZ R110, R239, R110 ;  /* 0x0000006eef6e7221 */ /* 0x000fe40000010000 */
[----:B------:R-:W-:Y:S02]  /*11330*/  FADD.FTZ R122, R197, R122 ;  /* 0x0000007ac57a7221 */ /* 0x000fe40000010000 */
[----:B------:R-:W-:-:S02]  /*11340*/  FADD.FTZ R110, R238, R110 ;  /* 0x0000006eee6e7221 */ /* 0x000fc40000010000 */
[----:B------:R-:W2:Y:S01]  /*11350*/  MUFU.EX2 R37, R201 ;  /* 0x000000c900257308 */ /* 0x000ea20000000800 */
[----:B------:R-:W-:Y:S02]  /*11360*/  FADD.FTZ R122, R196, R122 ;  /* 0x0000007ac47a7221 */ /* 0x000fe40000010000 */
[----:B------:R-:W-:Y:S02]  /*11370*/  FADD.FTZ R110, R202, R110 ;  /* 0x0000006eca6e7221 */ /* 0x000fe40000010000 */
[----:B------:R-:W-:Y:S02]  /*11380*/  FADD.FTZ R122, R195, R122 ;  /* 0x0000007ac37a7221 */ /* 0x000fe40000010000 */
[----:B------:R-:W-:Y:S01]  /*11390*/  FADD.FTZ R110, R200, R110 ;  /* 0x0000006ec86e7221 */ /* 0x000fe20000010000 */
[----:B-1----:R-:W-:Y:S01]  /*113a0*/  F2FP.PACK_AB R33, R185, R60 ;  /* 0x0000003cb921723e */ /* 0x002fe200000000ff */
[----:B------:R-:W-:Y:S01]  /*113b0*/  MUFU.EX2 R38, R248 ;  /* 0x000000f800267308 */ /* 0x000fe20000000800 */
[----:B------:R-:W-:-:S02]  /*113c0*/  FADD.FTZ R114, R87, R114 ;  /* 0x0000007257727221 */ /* 0x000fc40000010000 */
[----:B------:R-:W-:Y:S02]  /*113d0*/  FADD.FTZ R112, R60, R112 ;  /* 0x000000703c707221 */ /* 0x000fe40000010000 */
[----:B------:R-:W-:Y:S01]  /*113e0*/  FADD.FTZ R110, R199, R110 ;  /* 0x0000006ec76e7221 */ /* 0x000fe20000010000 */
[C---:B------:R-:W-:Y:S01]  /*113f0*/  HMMA.16816.F32 R24, R32.reuse, R44, R24 ;  /* 0x0000002c2018723c */ /* 0x040fe20000001818 */
[----:B--2---:R-:W-:Y:S01]  /*11400*/  F2FP.PACK_AB R136, R37, R36 ;  /* 0x000000242588723e */ /* 0x004fe200000000ff */
[----:B------:R-:W1:Y:S01]  /*11410*/  MUFU.EX2 R240, R182 ;  /* 0x000000b600f07308 */ /* 0x000e620000000800 */
[----:B------:R-:W-:Y:S02]  /*11420*/  FADD.FTZ R122, R188, R122 ;  /* 0x0000007abc7a7221 */ /* 0x000fe40000010000 */
[----:B------:R-:W-:Y:S02]  /*11430*/  FADD.FTZ R114, R86, R114 ;  /* 0x0000007256727221 */ /* 0x000fe40000010000 */
[----:B------:R-:W-:Y:S01]  /*11440*/  FADD.FTZ R112, R185, R112 ;  /* 0x00000070b9707221 */ /* 0x000fe20000010000 */
[----:B------:R-:W-:Y:S01]  /*11450*/  HMMA.16816.F32 R40, R32, R48, R40 ;  /* 0x000000302028723c */ /* 0x000fe20000001828 */
[----:B------:R-:W-:Y:S01]  /*11460*/  FADD.FTZ R110, R194, R110 ;  /* 0x0000006ec26e7221 */ /* 0x000fe20000010000 */
[----:B------:R-:W2:Y:S01]  /*11470*/  MUFU.EX2 R39, R39 ;  /* 0x0000002700277308 */ /* 0x000ea20000000800 */
[----:B------:R-:W-:-:S02]  /*11480*/  FADD.FTZ R122, R181, R122 ;  /* 0x0000007ab57a7221 */ /* 0x000fc40000010000 */
[----:B------:R-:W-:Y:S02]  /*11490*/  FADD.FTZ R114, R85, R114 ;  /* 0x0000007255727221 */ /* 0x000fe40000010000 */
[----:B------:R-:W-:Y:S01]  /*114a0*/  FADD.FTZ R112, R251, R112 ;  /* 0x00000070fb707221 */ /* 0x000fe20000010000 */
[C---:B------:R-:W-:Y:S01]  /*114b0*/  HMMA.16816.F32 R28, R32.reuse, R46, R28 ;  /* 0x0000002e201c723c */ /* 0x040fe2000000181c */
[----:B------:R-:W-:Y:S01]  /*114c0*/  FADD.FTZ R110, R193, R110 ;  /* 0x0000006ec16e7221 */ /* 0x000fe20000010000 */
[----:B------:R-:W4:Y:S01]  /*114d0*/  MUFU.EX2 R52, R52 ;  /* 0x0000003400347308 */ /* 0x000f220000000800 */
[----:B-1----:R-:W-:Y:S01]  /*114e0*/  F2FP.PACK_AB R138, R240, R38 ;  /* 0x00000026f08a723e */ /* 0x002fe200000000ff */
[----:B------:R-:W-:Y:S02]  /*114f0*/  FADD.FTZ R122, R178, R122 ;  /* 0x0000007ab27a7221 */ /* 0x000fe40000010000 */
[----:B------:R-:W-:Y:S02]  /*11500*/  FADD.FTZ R114, R84, R114 ;  /* 0x0000007254727221 */ /* 0x000fe40000010000 */
[----:B------:R-:W-:Y:S01]  /*11510*/  HMMA.16816.F32 R4, R32, R50, R4 ;  /* 0x000000322004723c */ /* 0x000fe20000001804 */
[----:B------:R-:W-:Y:S01]  /*11520*/  FADD.FTZ R112, R179, R112 ;  /* 0x00000070b3707221 */ /* 0x000fe20000010000 */
[----:B------:R-:W1:Y:S01]  /*11530*/  MUFU.EX2 R44, R131 ;  /* 0x00000083002c7308 */ /* 0x000e620000000800 */
[----:B------:R-:W-:-:S02]  /*11540*/  FADD.FTZ R110, R192, R110 ;  /* 0x0000006ec06e7221 */ /* 0x000fc40000010000 */
[----:B------:R-:W-:Y:S02]  /*11550*/  FADD.FTZ R122, R175, R122 ;  /* 0x0000007aaf7a7221 */ /* 0x000fe40000010000 */
[----:B------:R-:W-:Y:S01]  /*11560*/  FADD.FTZ R110, R36, R110 ;  /* 0x0000006e246e7221 */ /* 0x000fe20000010000 */
[----:B------:R-:W-:Y:S01]  /*11570*/  MOV R36, R109 ;  /* 0x0000006d00247202 */ /* 0x000fe20000000f00 */
[----:B--2---:R-:W-:Y:S01]  /*11580*/  FADD.FTZ R122, R39, R122 ;  /* 0x0000007a277a7221 */ /* 0x004fe20000010000 */
[----:B------:R-:W2:Y:S01]  /*11590*/  MUFU.EX2 R233, R130 ;  /* 0x0000008200e97308 */ /* 0x000ea20000000800 */
[C---:B----4-:R-:W-:Y:S01]  /*115a0*/  F2FP.PACK_AB R137, R52.reuse, R39 ;  /* 0x000000273489723e */ /* 0x050fe200000000ff */
[----:B------:R-:W-:Y:S02]  /*115b0*/  FADD.FTZ R110, R37, R110 ;  /* 0x0000006e256e7221 */ /* 0x000fe40000010000 */
[----:B------:R-:W-:Y:S02]  /*115c0*/  FADD.FTZ R122, R52, R122 ;  /* 0x0000007a347a7221 */ /* 0x000fe40000010000 */
[----:B------:R-:W-:-:S02]  /*115d0*/  FADD.FTZ R110, R38, R110 ;  /* 0x0000006e266e7221 */ /* 0x000fc40000010000 */
[----:B------:R-:W4:Y:S01]  /*115e0*/  MUFU.EX2 R83, R83 ;  /* 0x0000005300537308 */ /* 0x000f220000000800 */
[----:B-1----:R-:W-:Y:S02]  /*115f0*/  FADD.FTZ R122, R44, R122 ;  /* 0x0000007a2c7a7221 */ /* 0x002fe40000010000 */
[----:B------:R-:W-:-:S05]  /*11600*/  FADD.FTZ R240, R240, R110 ;  /* 0x0000006ef0f07221 */ /* 0x000fca0000010000 */
[----:B------:R-:W1:Y:S01]  /*11610*/  MUFU.EX2 R82, R82 ;  /* 0x0000005200527308 */ /* 0x000e620000000800 */
[C---:B--2---:R-:W-:Y:S01]  /*11620*/  F2FP.PACK_AB R139, R233.reuse, R44 ;  /* 0x0000002ce98b723e */ /* 0x044fe200000000ff */
[----:B------:R-:W-:-:S06]  /*11630*/  FADD.FTZ R233, R233, R122 ;  /* 0x0000007ae9e97221 */ /* 0x000fcc0000010000 */
[----:B------:R-:W2:Y:S01]  /*11640*/  MUFU.EX2 R81, R81 ;  /* 0x0000005100517308 */ /* 0x000ea20000000800 */
[----:B------:R-:W-:Y:S01]  /*11650*/  HMMA.16816.F32 R156, R136, R148, R8 ;  /* 0x00000094889c723c */ /* 0x000fe20000001808 */
[----:B----4-:R-:W-:-:S06]  /*11660*/  FADD.FTZ R114, R83, R114 ;  /* 0x0000007253727221 */ /* 0x010fcc0000010000 */
[----:B------:R-:W4:Y:S01]  /*11670*/  MUFU.EX2 R80, R80 ;  /* 0x0000005000507308 */ /* 0x000f220000000800 */
[C---:B-1----:R-:W-:Y:S01]  /*11680*/  F2FP.PACK_AB R8, R82.reuse, R83 ;  /* 0x000000535208723e */ /* 0x042fe200000000ff */
[----:B------:R-:W-:Y:S01]  /*11690*/  HMMA.16816.F32 R152, R136, R150, R12 ;  /* 0x000000968898723c */ /* 0x000fe2000000180c */
[----:B------:R-:W-:-:S05]  /*116a0*/  FADD.FTZ R114, R82, R114 ;  /* 0x0000007252727221 */ /* 0x000fca0000010000 */
[----:B------:R-:W1:Y:S01]  /*116b0*/  MUFU.EX2 R190, R190 ;  /* 0x000000be00be7308 */ /* 0x000e620000000800 */
[----:B--2---:R-:W-:Y:S01]  /*116c0*/  FADD.FTZ R114, R81, R114 ;  /* 0x0000007251727221 */ /* 0x004fe20000010000 */
[C---:B---3--:R-:W-:Y:S06]  /*116d0*/  HMMA.16816.F32 R140, R136.reuse, R132, R16 ;  /* 0x00000084888c723c */ /* 0x048fec0000001810 */
[----:B------:R-:W2:Y:S01]  /*116e0*/  MUFU.EX2 R189, R189 ;  /* 0x000000bd00bd7308 */ /* 0x000ea20000000800 */
[C---:B----4-:R-:W-:Y:S01]  /*116f0*/  F2FP.PACK_AB R10, R80.reuse, R81 ;  /* 0x00000051500a723e */ /* 0x050fe200000000ff */
[----:B------:R-:W-:Y:S01]  /*11700*/  HMMA.16816.F32 R136, R136, R134, R20 ;  /* 0x000000868888723c */ /* 0x000fe20000001814 */
[----:B------:R-:W-:-:S05]  /*11710*/  FADD.FTZ R242, R80, R114 ;  /* 0x0000007250f27221 */ /* 0x000fca0000010000 */
[----:B------:R-:W3:Y:S01]  /*11720*/  MUFU.EX2 R203, R203 ;  /* 0x000000cb00cb7308 */ /* 0x000ee20000000800 */
[----:B-1----:R-:W-:-:S07]  /*11730*/  FADD.FTZ R112, R190, R112 ;  /* 0x00000070be707221 */ /* 0x002fce0000010000 */
[----:B------:R-:W1:Y:S01]  /*11740*/  MUFU.EX2 R250, R250 ;  /* 0x000000fa00fa7308 */ /* 0x000e620000000800 */
[C---:B--2---:R-:W-:Y:S01]  /*11750*/  F2FP.PACK_AB R9, R189.reuse, R190 ;  /* 0x000000bebd09723e */ /* 0x044fe200000000ff */
[----:B------:R-:W-:-:S04]  /*11760*/  FADD.FTZ R112, R189, R112 ;  /* 0x00000070bd707221 */ /* 0x000fc80000010000 */
[----:B---3--:R-:W-:Y:S01]  /*11770*/  FADD.FTZ R112, R203, R112 ;  /* 0x00000070cb707221 */ /* 0x008fe20000010000 */
[----:B-1----:R-:W-:-:S03]  /*11780*/  F2FP.PACK_AB R11, R250, R203 ;  /* 0x000000cbfa0b723e */ /* 0x002fc600000000ff */
[----:B------:R-:W-:-:S04]  /*11790*/  FADD.FTZ R241, R250, R112 ;  /* 0x00000070faf17221 */ /* 0x000fc80000010000 */
[C---:B------:R-:W-:Y:S08]  /*117a0*/  HMMA.16816.F32 R160, R8.reuse, R148, R24 ;  /* 0x0000009408a0723c */ /* 0x040ff00000001818 */
[C---:B------:R-:W-:Y:S08]  /*117b0*/  HMMA.16816.F32 R144, R8.reuse, R132, R40 ;  /* 0x000000840890723c */ /* 0x040ff00000001828 */
[C---:B------:R-:W-:Y:S08]  /*117c0*/  HMMA.16816.F32 R148, R8.reuse, R150, R28 ;  /* 0x000000960894723c */ /* 0x040ff0000000181c */
[----:B------:R-:W-:Y:S08]  /*117d0*/  HMMA.16816.F32 R132, R8, R134, R4 ;  /* 0x000000860884723c */ /* 0x000ff00000001804 */
.L_x_267:
        /* <DEDUP_REMOVED lines=23> */
.L_x_274:
        /* <DEDUP_REMOVED lines=50> */
.L_x_272:
        /* <DEDUP_REMOVED lines=135> */
.L_x_273:
[----:B------:R-:W-:Y:S01]  /*124e0*/  IMAD.U32 R244, RZ, RZ, UR15 ;  /* 0x0000000ffff47e24 */ /* 0x000fe2000f8e00ff */
[----:B------:R-:W-:Y:S02]  /*124f0*/  UISETP.GT.AND UP0, UPT, UR15, UR9, UPT ;  /* 0x000000090f00728c */ /* 0x000fe4000bf04270 */
[----:B------:R-:W-:Y:S01]  /*12500*/  UMOV UR7, UR15 ;  /* 0x0000000f00077c82 */ /* 0x000fe20008000000 */
[----:B------:R-:W-:Y:S04]  /*12510*/  IMAD R244, R244, 0x80, R217 ;  /* 0x00000080f4f47824 */ /* 0x000fe800078e02d9 */
[--C-:B------:R-:W-:Y:S01]  /*12520*/  IMAD.IADD R251, R229, 0x1, -R244.reuse ;  /* 0x00000001e5fb7824 */ /* 0x100fe200078e0af4 */
[C---:B------:R-:W-:Y:S01]  /*12530*/  IADD3 R0, R244.reuse, 0x39, RZ ;  /* 0x00000039f4007810 */ /* 0x040fe20007ffe0ff */
[--C-:B------:R-:W-:Y:S01]  /*12540*/  IMAD.IADD R170, R223, 0x1, -R244.reuse ;  /* 0x00000001dfaa7824 */ /* 0x100fe200078e0af4 */
[----:B------:R-:W-:Y:S01]  /*12550*/  IADD3 R193, R244, 0x20, RZ ;  /* 0x00000020f4c17810 */ /* 0x000fe20007ffe0ff */
[--C-:B------:R-:W-:Y:S01]  /*12560*/  IMAD.IADD R2, R226, 0x1, -R244.reuse ;  /* 0x00000001e2027824 */ /* 0x100fe200078e0af4 */
[----:B------:R-:W-:Y:S01]  /*12570*/  IADD3 R188, R244, 0x29, RZ ;  /* 0x00000029f4bc7810 */ /* 0x000fe20007ffe0ff */
[----:B-1----:R-:W-:Y:S01]  /*12580*/  IMAD.IADD R175, R232, 0x1, -R244 ;  /* 0x00000001e8af7824 */ /* 0x002fe200078e0af4 */
[----:B------:R-:W-:Y:S01]  /*12590*/  IADD3 R189, R244, 0x28, RZ ;  /* 0x00000028f4bd7810 */ /* 0x000fe20007ffe0ff */
[--C-:B------:R-:W-:Y:S01]  /*125a0*/  IMAD.IADD R203, R232, 0x1, -R193.reuse ;  /* 0x00000001e8cb7824 */ /* 0x100fe200078e0ac1 */
[C---:B------:R-:W-:Y:S01]  /*125b0*/  IADD3 R179, R244.reuse, 0x30, RZ ;  /* 0x00000030f4b37810 */ /* 0x040fe20007ffe0ff */
[C---:B------:R-:W-:Y:S01]  /*125c0*/  IMAD.IADD R246, R229.reuse, 0x1, -R193 ;  /* 0x00000001e5f67824 */ /* 0x040fe200078e0ac1 */
[C---:B------:R-:W-:Y:S01]  /*125d0*/  IADD3 R178, R244.reuse, 0x31, RZ ;  /* 0x00000031f4b27810 */ /* 0x040fe20007ffe0ff */
[C-C-:B------:R-:W-:Y:S01]  /*125e0*/  IMAD.IADD R180, R229.reuse, 0x1, -R189.reuse ;  /* 0x00000001e5b47824 */ /* 0x140fe200078e0abd */
[----:B------:R-:W-:Y:S01]  /*125f0*/  IADD3 R177, R244, 0x38, RZ ;  /* 0x00000038f4b17810 */ /* 0x000fe20007ffe0ff */
[----:B------:R-:W-:Y:S01]  /*12600*/  IMAD.IADD R248, R232, 0x1, -R189 ;  /* 0x00000001e8f87824 */ /* 0x000fe200078e0abd */
[----:B------:R-:W-:Y:S01]  /*12610*/  IADD3 R169, R244, 0x1, RZ ;  /* 0x00000001f4a97810 */ /* 0x000fe20007ffe0ff */
[--C-:B------:R-:W-:Y:S01]  /*12620*/  IMAD.IADD R192, R232, 0x1, -R178.reuse ;  /* 0x00000001e8c07824 */ /* 0x100fe200078e0ab2 */
[----:B------:R-:W-:Y:S01]  /*12630*/  IADD3 R243, R244, 0x9, RZ ;  /* 0x00000009f4f37810 */ /* 0x000fe20007ffe0ff */
[--C-:B------:R-:W-:Y:S01]  /*12640*/  IMAD.IADD R182, R232, 0x1, -R177.reuse ;  /* 0x00000001e8b67824 */ /* 0x100fe200078e0ab1 */
[----:B------:R-:W-:Y:S01]  /*12650*/  IADD3 R200, R244, 0x10, RZ ;  /* 0x00000010f4c87810 */ /* 0x000fe20007ffe0ff */
[C---:B------:R-:W-:Y:S01]  /*12660*/  IMAD.IADD R171, R229.reuse, 0x1, -R177 ;  /* 0x00000001e5ab7824 */ /* 0x040fe200078e0ab1 */
[----:B------:R-:W-:Y:S01]  /*12670*/  IABS R180, R180 ;  /* 0x000000b400b47213 */ /* 0x000fe20000000000 */
[C-C-:B------:R-:W-:Y:S01]  /*12680*/  IMAD.IADD R191, R229.reuse, 0x1, -R243.reuse ;  /* 0x00000001e5bf7824 */ /* 0x140fe200078e0af3 */
[----:B------:R-:W-:Y:S01]  /*12690*/  IABS R192, R192 ;  /* 0x000000c000c07213 */ /* 0x000fe20000000000 */
[C---:B------:R-:W-:Y:S01]  /*126a0*/  IMAD.IADD R3, R232.reuse, 0x1, -R243 ;  /* 0x00000001e8037824 */ /* 0x040fe200078e0af3 */
[----:B------:R-:W-:Y:S01]  /*126b0*/  IABS R248, R248 ;  /* 0x000000f800f87213 */ /* 0x000fe20000000000 */
[C---:B------:R-:W-:Y:S01]  /*126c0*/  IMAD.IADD R183, R229.reuse, 0x1, -R178 ;  /* 0x00000001e5b77824 */ /* 0x040fe200078e0ab2 */
[----:B------:R-:W-:Y:S01]  /*126d0*/  I2F R180, R180 ;  /* 0x000000b400b47306 */ /* 0x000fe20000201400 */
[----:B------:R-:W-:Y:S01]  /*126e0*/  IABS R251, R251 ;  /* 0x000000fb00fb7213 */ /* 0x000fe20000000000 */
[C-C-:B------:R-:W-:Y:S01]  /*126f0*/  IMAD.IADD R249, R232.reuse, 0x1, -R188.reuse ;  /* 0x00000001e8f97824 */ /* 0x140fe200078e0abc */
[----:B------:R-:W-:Y:S01]  /*12700*/  IABS R170, R170 ;  /* 0x000000aa00aa7213 */ /* 0x000fe20000000000 */
[--C-:B------:R-:W-:Y:S01]  /*12710*/  IMAD.IADD R185, R232, 0x1, -R179.reuse ;  /* 0x00000001e8b97824 */ /* 0x100fe200078e0ab3 */
[----:B------:R-:W-:Y:S01]  /*12720*/  IABS R183, R183 ;  /* 0x000000b700b77213 */ /* 0x000fe20000000000 */
[C---:B------:R-:W-:Y:S01]  /*12730*/  IMAD.IADD R245, R229.reuse, 0x1, -R179 ;  /* 0x00000001e5f57824 */ /* 0x040fe200078e0ab3 */
[----:B------:R-:W-:Y:S01]  /*12740*/  IABS R249, R249 ;  /* 0x000000f900f97213 */ /* 0x000fe20000000000 */
[C---:B------:R-:W-:Y:S01]  /*12750*/  IMAD.IADD R250, R229.reuse, 0x1, -R188 ;  /* 0x00000001e5fa7824 */ /* 0x040fe200078e0abc */
[----:B------:R-:W-:Y:S01]  /*12760*/  IABS R185, R185 ;  /* 0x000000b900b97213 */ /* 0x000fe20000000000 */
[----:B------:R-:W-:Y:S01]  /*12770*/  I2F R251, R251 ;  /* 0x000000fb00fb7306 */ /* 0x000fe20000201400 */
[----:B------:R-:W-:Y:S01]  /*12780*/  IABS R245, R245 ;  /* 0x000000f500f57213 */ /* 0x000fe20000000000 */
[C-C-:B------:R-:W-:Y:S01]  /*12790*/  IMAD.IADD R174, R229.reuse, 0x1, -R169.reuse ;  /* 0x00000001e5ae7824 */ /* 0x140fe200078e0aa9 */
[----:B------:R-:W-:Y:S01]  /*127a0*/  IABS R250, R250 ;  /* 0x000000fa00fa7213 */ /* 0x000fe20000000000 */
[C-C-:B------:R-:W-:Y:S01]  /*127b0*/  IMAD.IADD R176, R229.reuse, 0x1, -R200.reuse ;  /* 0x00000001e5b07824 */ /* 0x140fe200078e0ac8 */
[----:B------:R-:W-:Y:S01]  /*127c0*/  IADD3 R168, R244, 0x8, RZ ;  /* 0x00000008f4a87810 */ /* 0x000fe20007ffe0ff */
[C---:B------:R-:W-:Y:S01]  /*127d0*/  IMAD.IADD R173, R232.reuse, 0x1, -R169 ;  /* 0x00000001e8ad7824 */ /* 0x040fe200078e0aa9 */
[----:B------:R-:W-:Y:S01]  /*127e0*/  IABS R174, R174 ;  /* 0x000000ae00ae7213 */ /* 0x000fe20000000000 */
[----:B------:R-:W-:Y:S01]  /*127f0*/  IMAD.IADD R196, R232, 0x1, -R200 ;  /* 0x00000001e8c47824 */ /* 0x000fe200078e0ac8 */
[----:B------:R-:W-:Y:S01]  /*12800*/  IABS R191, R191 ;  /* 0x000000bf00bf7213 */ /* 0x000fe20000000000 */
[----:B------:R-:W-:Y:S01]  /*12810*/  I2F R170, R170 ;  /* 0x000000aa00aa7306 */ /* 0x000fe20000201400 */
[----:B------:R-:W-:Y:S01]  /*12820*/  IABS R3, R3 ;  /* 0x0000000300037213 */ /* 0x000fe20000000000 */
[C-C-:B------:R-:W-:Y:S01]  /*12830*/  IMAD.IADD R172, R229.reuse, 0x1, -R168.reuse ;  /* 0x00000001e5ac7824 */ /* 0x140fe200078e0aa8 */
[----:B------:R-:W-:Y:S01]  /*12840*/  IADD3 R198, R244, 0x11, RZ ;  /* 0x00000011f4c67810 */ /* 0x000fe20007ffe0ff */
[----:B------:R-:W-:Y:S01]  /*12850*/  IMAD.IADD R187, R232, 0x1, -R168 ;  /* 0x00000001e8bb7824 */ /* 0x000fe200078e0aa8 */
[----:B------:R-:W-:Y:S02]  /*12860*/  IABS R176, R176 ;  /* 0x000000b000b07213 */ /* 0x000fe40000000000 */
[----:B------:R-:W-:Y:S01]  /*12870*/  IADD3 R195, R244, 0x18, RZ ;  /* 0x00000018f4c37810 */ /* 0x000fe20007ffe0ff */
[--C-:B------:R-:W-:Y:S01]  /*12880*/  IMAD.IADD R197, R232, 0x1, -R198.reuse ;  /* 0x00000001e8c57824 */ /* 0x100fe200078e0ac6 */
[----:B------:R-:W-:Y:S01]  /*12890*/  IABS R172, R172 ;  /* 0x000000ac00ac7213 */ /* 0x000fe20000000000 */
[----:B------:R-:W-:Y:S01]  /*128a0*/  I2F R174, R174 ;  /* 0x000000ae00ae7306 */ /* 0x000fe20000201400 */
[----:B------:R-:W-:Y:S01]  /*128b0*/  IABS R203, R203 ;  /* 0x000000cb00cb7213 */ /* 0x000fe20000000000 */
[C-C-:B------:R-:W-:Y:S01]  /*128c0*/  IMAD.IADD R201, R229.reuse, 0x1, -R195.reuse ;  /* 0x00000001e5c97824 */ /* 0x140fe200078e0ac3 */
[----:B------:R-:W-:Y:S01]  /*128d0*/  IADD3 R194, R244, 0x19, RZ ;  /* 0x00000019f4c27810 */ /* 0x000fe20007ffe0ff */
[----:B------:R-:W-:Y:S01]  /*128e0*/  IMAD.IADD R181, R232, 0x1, -R195 ;  /* 0x00000001e8b57824 */ /* 0x000fe200078e0ac3 */
[----:B------:R-:W-:Y:S01]  /*128f0*/  IADD3 R190, R244, 0x21, RZ ;  /* 0x00000021f4be7810 */ /* 0x000fe20007ffe0ff */
[C---:B------:R-:W-:Y:S01]  /*12900*/  IMAD.IADD R199, R229.reuse, 0x1, -R198 ;  /* 0x00000001e5c77824 */ /* 0x040fe200078e0ac6 */
[----:B------:R-:W-:Y:S01]  /*12910*/  IABS R175, R175 ;  /* 0x000000af00af7213 */ /* 0x000fe20000000000 */
[C-C-:B------:R-:W-:Y:S01]  /*12920*/  IMAD.IADD R184, R229.reuse, 0x1, -R194.reuse ;  /* 0x00000001e5b87824 */ /* 0x140fe200078e0ac2 */
[----:B------:R-:W-:Y:S01]  /*12930*/  IABS R181, R181 ;  /* 0x000000b500b57213 */ /* 0x000fe20000000000 */
[----:B------:R-:W-:Y:S01]  /*12940*/  I2F R191, R191 ;  /* 0x000000bf00bf7306 */ /* 0x000fe20000201400 */
[----:B------:R-:W-:Y:S01]  /*12950*/  IMAD.IADD R202, R232, 0x1, -R194 ;  /* 0x00000001e8ca7824 */ /* 0x000fe200078e0ac2 */
[----:B------:R-:W-:Y:S01]  /*12960*/  ISETP.GE.AND P0, PT, R244, R231, PT ;  /* 0x000000e7f400720c */ /* 0x000fe20003f06270 */
[--C-:B------:R-:W-:Y:S01]  /*12970*/  IMAD.IADD R247, R229, 0x1, -R190.reuse ;  /* 0x00000001e5f77824 */ /* 0x100fe200078e0abe */
[----:B------:R-:W-:Y:S01]  /*12980*/  IABS R184, R184 ;  /* 0x000000b800b87213 */ /* 0x000fe20000000000 */
[----:B------:R-:W-:Y:S01]  /*12990*/  IMAD.IADD R186, R232, 0x1, -R190 ;  /* 0x00000001e8ba7824 */ /* 0x000fe200078e0abe */
[C---:B------:R-:W-:Y:S02]  /*129a0*/  ISETP.GE.AND P3, PT, R244.reuse, R228, PT ;  /* 0x000000e4f400720c */ /* 0x040fe40003f66270 */
[----:B------:R-:W-:Y:S02]  /*129b0*/  IABS R247, R247 ;  /* 0x000000f700f77213 */ /* 0x000fe40000000000 */
[----:B------:R-:W-:Y:S01]  /*129c0*/  I2F R3, R3 ;  /* 0x0000000300037306 */ /* 0x000fe20000201400 */
[C---:B------:R-:W-:Y:S02]  /*129d0*/  ISETP.GE.OR P0, PT, R244.reuse, R230, !P0 ;  /* 0x000000e6f400720c */ /* 0x040fe40004706670 */
[C---:B------:R-:W-:Y:S02]  /*129e0*/  ISETP.GE.OR P3, PT, R244.reuse, R227, !P3 ;  /* 0x000000e3f400720c */ /* 0x040fe40005f66670 */
[C---:B------:R-:W-:Y:S02]  /*129f0*/  ISETP.GE.AND P5, PT, R244.reuse, R222, PT ;  /* 0x000000def400720c */ /* 0x040fe40003fa6270 */
[C---:B------:R-:W-:Y:S02]  /*12a00*/  ISETP.GE.AND P2, PT, R244.reuse, R225, PT ;  /* 0x000000e1f400720c */ /* 0x040fe40003f46270 */
[C---:B------:R-:W-:Y:S01]  /*12a10*/  ISETP.GE.OR P5, PT, R244.reuse, R219, !P5 ;  /* 0x000000dbf400720c */ /* 0x040fe20006fa6670 */
[----:B------:R-:W-:Y:S01]  /*12a20*/  I2F R176, R176 ;  /* 0x000000b000b07306 */ /* 0x000fe20000201400 */
[----:B------:R-:W-:Y:S02]  /*12a30*/  ISETP.GE.OR P2, PT, R244, R224, !P2 ;  /* 0x000000e0f400720c */ /* 0x000fe40005746670 */
[----:B------:R-:W-:Y:S02]  /*12a40*/  IABS R2, R2 ;  /* 0x0000000200027213 */ /* 0x000fe40000000000 */
[----:B------:R-:W-:Y:S02]  /*12a50*/  IABS R197, R197 ;  /* 0x000000c500c57213 */ /* 0x000fe40000000000 */
[----:B------:R-:W-:Y:S02]  /*12a60*/  IABS R201, R201 ;  /* 0x000000c900c97213 */ /* 0x000fe40000000000 */
[----:B------:R-:W-:Y:S01]  /*12a70*/  IABS R196, R196 ;  /* 0x000000c400c47213 */ /* 0x000fe20000000000 */
[----:B------:R-:W-:Y:S01]  /*12a80*/  I2F R2, R2 ;  /* 0x0000000200027306 */ /* 0x000fe20000201400 */
[----:B------:R-:W-:Y:S02]  /*12a90*/  IABS R199, R199 ;  /* 0x000000c700c77213 */ /* 0x000fe40000000000 */
[----:B------:R-:W-:Y:S02]  /*12aa0*/  IABS R186, R186 ;  /* 0x000000ba00ba7213 */ /* 0x000fe40000000000 */
[----:B------:R-:W-:Y:S02]  /*12ab0*/  IABS R202, R202 ;  /* 0x000000ca00ca7213 */ /* 0x000fe40000000000 */
[----:B------:R-:W-:Y:S02]  /*12ac0*/  IABS R182, R182 ;  /* 0x000000b600b67213 */ /* 0x000fe40000000000 */
[----:B------:R-:W-:Y:S01]  /*12ad0*/  IABS R246, R246 ;  /* 0x000000f600f67213 */ /* 0x000fe20000000000 */
[----:B------:R-:W-:Y:S01]  /*12ae0*/  I2F R197, R197 ;  /* 0x000000c500c57306 */ /* 0x000fe20000201400 */
[C---:B------:R-:W-:Y:S02]  /*12af0*/  ISETP.GE.AND P6, PT, R169.reuse, R228, PT ;  /* 0x000000e4a900720c */ /* 0x040fe40003fc6270 */
[----:B------:R-:W-:Y:S02]  /*12b00*/  IABS R187, R187 ;  /* 0x000000bb00bb7213 */ /* 0x000fe40000000000 */
[C---:B------:R-:W-:Y:S02]  /*12b10*/  ISETP.GE.OR P6, PT, R169.reuse, R227, !P6 ;  /* 0x000000e3a900720c */ /* 0x040fe400077c6670 */
[----:B------:R-:W-:Y:S02]  /*12b20*/  IABS R171, R171 ;  /* 0x000000ab00ab7213 */ /* 0x000fe40000000000 */
[C---:B------:R-:W-:Y:S01]  /*12b30*/  ISETP.GE.AND P1, PT, R169.reuse, R231, PT ;  /* 0x000000e7a900720c */ /* 0x040fe20003f26270 */
[----:B------:R-:W-:Y:S01]  /*12b40*/  I2F R187, R187 ;  /* 0x000000bb00bb7306 */ /* 0x000fe20000201400 */
[----:B------:R-:W-:Y:S02]  /*12b50*/  IABS R173, R173 ;  /* 0x000000ad00ad7213 */ /* 0x000fe40000000000 */
[----:B------:R-:W-:Y:S07]  /*12b60*/  ISETP.GE.OR P1, PT, R169, R230, !P1 ;  /* 0x000000e6a900720c */ /* 0x000fee0004f26670 */
[----:B------:R-:W-:Y:S10]  /*12b70*/  I2F R173, R173 ;  /* 0x000000ad00ad7306 */ /* 0x000ff40000201400 */
        /* <DEDUP_REMOVED lines=20> */
[----:B------:R-:W1:Y:S02]  /*12cc0*/  I2F R250, R250 ;  /* 0x000000fa00fa7306 */ /* 0x000e640000201400 */
[----:B-1----:R-:W-:Y:S02]  /*12cd0*/  FFMA.FTZ R51, R250, -UR17, R51 ;  /* 0x80000011fa337c23 */ /* 0x002fe40008010033 */
[----:B------:R-:W-:Y:S02]  /*12ce0*/  FFMA.FTZ R49, R249, -UR17, R49 ;  /* 0x80000011f9317c23 */ /* 0x000fe40008010031 */
[----:B------:R-:W-:Y:S01]  /*12cf0*/  FFMA.FTZ R50, R180, -UR17, R50 ;  /* 0x80000011b4327c23 */ /* 0x000fe20008010032 */
[C---:B------:R-:W-:Y:S01]  /*12d00*/  IADD3 R180, R244.reuse, 0x59, RZ ;  /* 0x00000059f4b47810 */ /* 0x040fe20007ffe0ff */
[----:B------:R-:W-:Y:S01]  /*12d10*/  FFMA.FTZ R52, R185, -UR17, R52 ;  /* 0x80000011b9347c23 */ /* 0x000fe20008010034 */
[----:B------:R-:W-:Y:S01]  /*12d20*/  IADD3 R185, R244, 0x60, RZ ;  /* 0x00000060f4b97810 */ /* 0x000fe20007ffe0ff */
[----:B------:R-:W-:Y:S02]  /*12d30*/  FFMA.FTZ R53, R192, -UR17, R53 ;  /* 0x80000011c0357c23 */ /* 0x000fe40008010035 */
[----:B------:R-:W-:Y:S02]  /*12d40*/  FFMA.FTZ R54, R245, -UR17, R54 ;  /* 0x80000011f5367c23 */ /* 0x000fe40008010036 */
[----:B------:R-:W-:Y:S02]  /*12d50*/  FFMA.FTZ R55, R183, -UR17, R55 ;  /* 0x80000011b7377c23 */ /* 0x000fe40008010037 */
[----:B------:R-:W-:Y:S02]  /*12d60*/  FFMA.FTZ R48, R248, -UR17, R48 ;  /* 0x80000011f8307c23 */ /* 0x000fe40008010030 */
[----:B------:R-:W-:Y:S02]  /*12d70*/  FFMA.FTZ R10, R170, -UR17, R10 ;  /* 0x80000011aa0a7c23 */ /* 0x000fe4000801000a */
[----:B------:R-:W-:Y:S02]  /*12d80*/  FFMA.FTZ R19, R191, -UR17, R19 ;  /* 0x80000011bf137c23 */ /* 0x000fe40008010013 */
[----:B------:R-:W-:Y:S01]  /*12d90*/  FFMA.FTZ R17, R3, -UR17, R17 ;  /* 0x8000001103117c23 */ /* 0x000fe20008010011 */
[----:B------:R-:W-:Y:S01]  /*12da0*/  IADD3 R3, R244, 0x48, RZ ;  /* 0x00000048f4037810 */ /* 0x000fe20007ffe0ff */
[----:B------:R-:W-:Y:S01]  /*12db0*/  FFMA.FTZ R22, R176, -UR17, R22 ;  /* 0x80000011b0167c23 */ /* 0x000fe20008010016 */
[----:B------:R-:W-:Y:S01]  /*12dc0*/  IADD3 R176, R244, 0x49, RZ ;  /* 0x00000049f4b07810 */ /* 0x000fe20007ffe0ff */
[----:B------:R-:W-:Y:S02]  /*12dd0*/  FFMA.FTZ R18, R172, -UR17, R18 ;  /* 0x80000011ac127c23 */ /* 0x000fe40008010012 */
[----:B------:R-:W-:Y:S02]  /*12de0*/  FFMA.FTZ R36, R203, -UR17, R36 ;  /* 0x80000011cb247c23 */ /* 0x000fe40008010024 */
[----:B------:R-:W-:Y:S02]  /*12df0*/  FFMA.FTZ R6, R251, -UR17, R6 ;  /* 0x80000011fb067c23 */ /* 0x000fe40008010006 */
[----:B------:R-:W-:Y:S02]  /*12e00*/  IMAD.IADD R251, R229, 0x1, -R0 ;  /* 0x00000001e5fb7824 */ /* 0x000fe400078e0a00 */
[----:B------:R-:W-:Y:S01]  /*12e10*/  FFMA.FTZ R7, R174, -UR17, R7 ;  /* 0x80000011ae077c23 */ /* 0x000fe20008010007 */
[C---:B------:R-:W-:Y:S01]  /*12e20*/  IADD3 R174, R244.reuse, 0x41, RZ ;  /* 0x00000041f4ae7810 */ /* 0x040fe20007ffe0ff */
[----:B------:R-:W-:Y:S01]  /*12e30*/  FFMA.FTZ R34, R201, -UR17, R34 ;  /* 0x80000011c9227c23 */ /* 0x000fe20008010022 */
[----:B------:R-:W-:Y:S01]  /*12e40*/  IABS R251, R251 ;  /* 0x000000fb00fb7213 */ /* 0x000fe20000000000 */
[----:B------:R-:W-:Y:S01]  /*12e50*/  FFMA.FTZ R32, R181, -UR17, R32 ;  /* 0x80000011b5207c23 */ /* 0x000fe20008010020 */
[----:B------:R-:W-:Y:S01]  /*12e60*/  IADD3 R181, R244, 0x50, RZ ;  /* 0x00000050f4b57810 */ /* 0x000fe20007ffe0ff */
[----:B------:R-:W-:Y:S01]  /*12e70*/  FFMA.FTZ R35, R184, -UR17, R35 ;  /* 0x80000011b8237c23 */ /* 0x000fe20008010023 */
[----:B------:R1:W2:Y:S01]  /*12e80*/  I2F R170, R251 ;  /* 0x000000fb00aa7306 */ /* 0x0002a20000201400 */
[----:B------:R-:W-:Y:S01]  /*12e90*/  IADD3 R184, R244, 0x51, RZ ;  /* 0x00000051f4b87810 */ /* 0x000fe20007ffe0ff */
[----:B------:R-:W-:Y:S02]  /*12ea0*/  FFMA.FTZ R39, R247, -UR17, R39 ;  /* 0x80000011f7277c23 */ /* 0x000fe40008010027 */
[----:B------:R-:W-:Y:S02]  /*12eb0*/  FFMA.FTZ R23, R199, -UR17, R23 ;  /* 0x80000011c7177c23 */ /* 0x000fe40008010017 */
[----:B------:R-:W-:Y:S01]  /*12ec0*/  FFMA.FTZ R37, R186, -UR17, R37 ;  /* 0x80000011ba257c23 */ /* 0x000fe20008010025 */
[----:B------:R-:W-:Y:S01]  /*12ed0*/  IADD3 R186, R244, 0x58, RZ ;  /* 0x00000058f4ba7810 */ /* 0x000fe20007ffe0ff */
[----:B------:R-:W-:Y:S02]  /*12ee0*/  FFMA.FTZ R33, R202, -UR17, R33 ;  /* 0x80000011ca217c23 */ /* 0x000fe40008010021 */
[----:B------:R-:W-:Y:S02]  /*12ef0*/  IMAD.IADD R192, R229, 0x1, -R185 ;  /* 0x00000001e5c07824 */ /* 0x000fe400078e0ab9 */
[----:B------:R-:W-:Y:S02]  /*12f00*/  FFMA.FTZ R4, R175, -UR17, R4 ;  /* 0x80000011af047c23 */ /* 0x000fe40008010004 */
[----:B------:R-:W-:Y:S01]  /*12f10*/  IMAD.IADD R175, R232, 0x1, -R0 ;  /* 0x00000001e8af7824 */ /* 0x000fe200078e0a00 */
[----:B------:R-:W-:Y:S01]  /*12f20*/  IABS R183, R192 ;  /* 0x000000c000b77213 */ /* 0x000fe20000000000 */
[----:B------:R-:W-:Y:S01]  /*12f30*/  FFMA.FTZ R8, R2, -UR17, R8 ;  /* 0x8000001102087c23 */ /* 0x000fe20008010008 */
[C---:B------:R-:W-:Y:S01]  /*12f40*/  IADD3 R2, R244.reuse, 0x40, RZ ;  /* 0x00000040f4027810 */ /* 0x040fe20007ffe0ff */
[----:B------:R-:W-:Y:S01]  /*12f50*/  FFMA.FTZ R16, R187, -UR17, R16 ;  /* 0x80000011bb107c23 */ /* 0x000fe20008010010 */
[----:B------:R-:W-:Y:S01]  /*12f60*/  IADD3 R192, R244, 0x61, RZ ;  /* 0x00000061f4c07810 */ /* 0x000fe20007ffe0ff */
[----:B------:R-:W-:Y:S01]  /*12f70*/  FFMA.FTZ R21, R197, -UR17, R21 ;  /* 0x80000011c5157c23 */ /* 0x000fe20008010015 */
[----:B------:R-:W-:Y:S01]  /*12f80*/  IABS R175, R175 ;  /* 0x000000af00af7213 */ /* 0x000fe20000000000 */
[----:B------:R-:W-:Y:S02]  /*12f90*/  IMAD.IADD R252, R232, 0x1, -R2 ;  /* 0x00000001e8fc7824 */ /* 0x000fe400078e0a02 */
[----:B------:R-:W-:Y:S02]  /*12fa0*/  FFMA.FTZ R20, R196, -UR17, R20 ;  /* 0x80000011c4147c23 */ /* 0x000fe40008010014 */
[----:B------:R-:W-:Y:S01]  /*12fb0*/  FFMA.FTZ R64, R182, -UR17, R64 ;  /* 0x80000011b6407c23 */ /* 0x000fe20008010040 */
[----:B------:R-:W3:Y:S01]  /*12fc0*/  I2F R175, R175 ;  /* 0x000000af00af7306 */ /* 0x000ee20000201400 */
[----:B-1----:R-:W-:Y:S01]  /*12fd0*/  IABS R251, R252 ;  /* 0x000000fc00fb7213 */ /* 0x002fe20000000000 */
[----:B------:R-:W-:Y:S02]  /*12fe0*/  IMAD.IADD R252, R229, 0x1, -R2 ;  /* 0x00000001e5fc7824 */ /* 0x000fe400078e0a02 */
[----:B------:R-:W-:Y:S02]  /*12ff0*/  FFMA.FTZ R38, R246, -UR17, R38 ;  /* 0x80000011f6267c23 */ /* 0x000fe40008010026 */
[----:B------:R-:W-:Y:S01]  /*13000*/  FFMA.FTZ R66, R171, -UR17, R66 ;  /* 0x80000011ab427c23 */ /* 0x000fe20008010042 */
[----:B------:R-:W-:Y:S01]  /*13010*/  IABS R252, R252 ;  /* 0x000000fc00fc7213 */ /* 0x000fe20000000000 */
[----:B--2---:R-:W-:Y:S02]  /*13020*/  FFMA.FTZ R67, R170, -UR17, R67 ;  /* 0x80000011aa437c23 */ /* 0x004fe40008010043 */
[----:B------:R-:W1:Y:S01]  /*13030*/  I2F R182, R183 ;  /* 0x000000b700b67306 */ /* 0x000e620000201400 */
[----:B------:R-:W-:Y:S09]  /*13040*/  FFMA.FTZ R5, R173, -UR17, R5 ;  /* 0x80000011ad057c23 */ /* 0x000ff20008010005 */
[----:B------:R2:W4:Y:S01]  /*13050*/  I2F R187, R252 ;  /* 0x000000fc00bb7306 */ /* 0x0005220000201400 */
[----:B---3--:R-:W-:Y:S09]  /*13060*/  FFMA.FTZ R65, R175, -UR17, R65 ;  /* 0x80000011af417c23 */ /* 0x008ff20008010041 */
[----:B------:R-:W3:Y:S01]  /*13070*/  I2F R173, R251 ;  /* 0x000000fb00ad7306 */ /* 0x000ee20000201400 */
[----:B-1----:R-:W-:Y:S02]  /*13080*/  FFMA.FTZ R102, R182, -UR17, R102 ;  /* 0x80000011b6667c23 */ /* 0x002fe40008010066 */
[----:B--2---:R-:W-:Y:S02]  /*13090*/  IMAD.IADD R252, R229, 0x1, -R174 ;  /* 0x00000001e5fc7824 */ /* 0x004fe400078e0aae */
[----:B----4-:R-:W-:Y:S01]  /*130a0*/  FFMA.FTZ R70, R187, -UR17, R70 ;  /* 0x80000011bb467c23 */ /* 0x010fe20008010046 */
[----:B------:R-:W-:Y:S02]  /*130b0*/  IADD3 R187, R244, 0x69, RZ ;  /* 0x00000069f4bb7810 */ /* 0x000fe40007ffe0ff */
[----:B------:R-:W-:Y:S04]  /*130c0*/  IABS R252, R252 ;  /* 0x000000fc00fc7213 */ /* 0x000fe80000000000 */
[----:B------:R1:W2:Y:S01]  /*130d0*/  I2F R191, R252 ;  /* 0x000000fc00bf7306 */ /* 0x0002a20000201400 */
[----:B---3--:R-:W-:Y:S02]  /*130e0*/  FFMA.FTZ R68, R173, -UR17, R68 ;  /* 0x80000011ad447c23 */ /* 0x008fe40008010044 */
[C---:B------:R-:W-:Y:S05]  /*130f0*/  IMAD.IADD R251, R232.reuse, 0x1, -R174 ;  /* 0x00000001e8fb7824 */ /* 0x040fea00078e0aae */
[----:B------:R-:W-:Y:S04]  /*13100*/  IABS R251, R251 ;  /* 0x000000fb00fb7213 */ /* 0x000fe80000000000 */
[----:B------:R3:W4:Y:S01]  /*13110*/  I2F R172, R251 ;  /* 0x000000fb00ac7306 */ /* 0x0007220000201400 */
[----:B-1----:R-:W-:Y:S02]  /*13120*/  IMAD.IADD R252, R229, 0x1, -R3 ;  /* 0x00000001e5fc7824 */ /* 0x002fe400078e0a03 */
[----:B--2---:R-:W-:Y:S03]  /*13130*/  FFMA.FTZ R71, R191, -UR17, R71 ;  /* 0x80000011bf477c23 */ /* 0x004fe60008010047 */
[----:B------:R-:W-:Y:S04]  /*13140*/  IABS R252, R252 ;  /* 0x000000fc00fc7213 */ /* 0x000fe80000000000 */
[----:B------:R1:W2:Y:S01]  /*13150*/  I2F R197, R252 ;  /* 0x000000fc00c57306 */ /* 0x0002a20000201400 */
[----:B---3--:R-:W-:Y:S02]  /*13160*/  IMAD.IADD R251, R232, 0x1, -R3 ;  /* 0x00000001e8fb7824 */ /* 0x008fe400078e0a03 */
[----:B----4-:R-:W-:Y:S02]  /*13170*/  FFMA.FTZ R69, R172, -UR17, R69 ;  /* 0x80000011ac457c23 */ /* 0x010fe40008010045 */
[----:B------:R-:W-:Y:S01]  /*13180*/  IMAD.IADD R172, R232, 0x1, -R187 ;  /* 0x00000001e8ac7824 */ /* 0x000fe200078e0abb */
[----:B------:R-:W-:Y:S04]  /*13190*/  IABS R251, R251 ;  /* 0x000000fb00fb7213 */ /* 0x000fe80000000000 */
[----:B------:R3:W4:Y:S01]  /*131a0*/  I2F R196, R251 ;  /* 0x000000fb00c47306 */ /* 0x0007220000201400 */
[----:B------:R-:W-:Y:S09]  /*131b0*/  IABS R172, R172 ;  /* 0x000000ac00ac7213 */ /* 0x000ff20000000000 */
[----:B------:R-:W5:Y:S01]  /*131c0*/  I2F R172, R172 ;  /* 0x000000ac00ac7306 */ /* 0x000f620000201400 */
[----:B-1----:R-:W-:Y:S02]  /*131d0*/  IMAD.IADD R252, R229, 0x1, -R176 ;  /* 0x00000001e5fc7824 */ /* 0x002fe400078e0ab0 */
[----:B--2---:R-:W-:Y:S01]  /*131e0*/  FFMA.FTZ R82, R197, -UR17, R82 ;  /* 0x80000011c5527c23 */ /* 0x004fe20008010052 */
[----:B------:R-:W-:Y:S02]  /*131f0*/  FSEL R197, R5, -INF , !P1 ;  /* 0xff80000005c57808 */ /* 0x000fe40004800000 */
[----:B------:R-:W-:Y:S02]  /*13200*/  IABS R252, R252 ;  /* 0x000000fc00fc7213 */ /* 0x000fe40000000000 */
[C---:B------:R-:W-:Y:S02]  /*13210*/  ISETP.GE.AND P1, PT, R200.reuse, R231, PT ;  /* 0x000000e7c800720c */ /* 0x040fe40003f26270 */
[----:B------:R-:W1:Y:S02]  /*13220*/  I2F R201, R252 ;  /* 0x000000fc00c97306 */ /* 0x000e640000201400 */
[----:B------:R-:W-:Y:S01]  /*13230*/  ISETP.GE.OR P1, PT, R200, R230, !P1 ;  /* 0x000000e6c800720c */ /* 0x000fe20004f26670 */
[----:B---3--:R-:W-:Y:S02]  /*13240*/  IMAD.IADD R251, R232, 0x1, -R176 ;  /* 0x00000001e8fb7824 */ /* 0x008fe400078e0ab0 */
[----:B----4-:R-:W-:Y:S03]  /*13250*/  FFMA.FTZ R80, R196, -UR17, R80 ;  /* 0x80000011c4507c23 */ /* 0x010fe60008010050 */
[----:B------:R-:W-:Y:S04]  /*13260*/  IABS R251, R251 ;  /* 0x000000fb00fb7213 */ /* 0x000fe80000000000 */
[----:B------:R-:W2:Y:S01]  /*13270*/  I2F R199, R251 ;  /* 0x000000fb00c77306 */ /* 0x000ea20000201400 */
[----:B-----5:R-:W-:Y:S01]  /*13280*/  FFMA.FTZ R113, R172, -UR17, R113 ;  /* 0x80000011ac717c23 */ /* 0x020fe20008010071 */
[----:B------:R-:W-:Y:S02]  /*13290*/  FSEL R172, R10, -INF , !P5 ;  /* 0xff8000000aac7808 */ /* 0x000fe40006800000 */
[CC--:B------:R-:W-:Y:S04]  /*132a0*/  ISETP.GE.AND P5, PT, R243.reuse, R228.reuse, PT ;  /* 0x000000e4f300720c */ /* 0x0c0fe80003fa6270 */
[-C--:B------:R-:W-:Y:S01]  /*132b0*/  ISETP.GE.OR P5, PT, R243, R227.reuse, !P5 ;  /* 0x000000e3f300720c */ /* 0x080fe20006fa6670 */
[----:B-1----:R-:W-:Y:S01]  /*132c0*/  FFMA.FTZ R83, R201, -UR17, R83 ;  /* 0x80000011c9537c23 */ /* 0x002fe20008010053 */
[----:B------:R-:W-:Y:S01]  /*132d0*/  FSEL R201, R4, -INF , !P0 ;  /* 0xff80000004c97808 */ /* 0x000fe20004000000 */
[C---:B------:R-:W-:Y:S01]  /*132e0*/  IMAD.IADD R252, R229.reuse, 0x1, -R181 ;  /* 0x00000001e5fc7824 */ /* 0x040fe200078e0ab5 */
[----:B------:R-:W-:Y:S01]  /*132f0*/  FSEL R4, R6, -INF , !P3 ;  /* 0xff80000006047808 */ /* 0x000fe20005800000 */
[----:B------:R-:W-:Y:S01]  /*13300*/  IMAD.IADD R6, R229, 0x1, -R187 ;  /* 0x00000001e5067824 */ /* 0x000fe200078e0abb */
[C---:B------:R-:W-:Y:S02]  /*13310*/  ISETP.GE.AND P3, PT, R168.reuse, R228, PT ;  /* 0x000000e4a800720c */ /* 0x040fe40003f66270 */
[----:B------:R-:W-:Y:S02]  /*13320*/  IABS R252, R252 ;  /* 0x000000fc00fc7213 */ /* 0x000fe40000000000 */
[----:B------:R-:W-:Y:S02]  /*13330*/  ISETP.GE.OR P3, PT, R168, R227, !P3 ;  /* 0x000000e3a800720c */ /* 0x000fe40005f66670 */
[----:B------:R-:W1:Y:S01]  /*13340*/  I2F R203, R252 ;  /* 0x000000fc00cb7306 */ /* 0x000e620000201400 */
[----:B--2---:R-:W-:Y:S01]  /*13350*/  FFMA.FTZ R81, R199, -UR17, R81 ;  /* 0x80000011c7517c23 */ /* 0x004fe20008010051 */
[----:B------:R-:W-:Y:S01]  /*13360*/  FSEL R182, R18, -INF , !P3 ;  /* 0xff80000012b67808 */ /* 0x000fe20005800000 */
[----:B------:R-:W-:Y:S01]  /*13370*/  IMAD.IADD R251, R232, 0x1, -R181 ;  /* 0x00000001e8fb7824 */ /* 0x000fe200078e0ab5 */
[----:B------:R-:W-:Y:S02]  /*13380*/  FSEL R199, R7, -INF , !P6 ;  /* 0xff80000007c77808 */ /* 0x000fe40007000000 */
[CC--:B------:R-:W-:Y:S02]  /*13390*/  ISETP.GE.AND P6, PT, R200.reuse, R228.reuse, PT ;  /* 0x000000e4c800720c */ /* 0x0c0fe40003fc6270 */
[----:B------:R-:W-:Y:S02]  /*133a0*/  IABS R251, R251 ;  /* 0x000000fb00fb7213 */ /* 0x000fe40000000000 */
[-C--:B------:R-:W-:Y:S02]  /*133b0*/  ISETP.GE.OR P6, PT, R200, R227.reuse, !P6 ;  /* 0x000000e3c800720c */ /* 0x080fe400077c6670 */
[----:B------:R-:W2:Y:S01]  /*133c0*/  I2F R202, R251 ;  /* 0x000000fb00ca7306 */ /* 0x000ea20000201400 */
[-C--:B------:R-:W-:Y:S02]  /*133d0*/  ISETP.GE.AND P3, PT, R198, R228.reuse, PT ;  /* 0x000000e4c600720c */ /* 0x080fe40003f66270 */
[----:B------:R-:W-:Y:S02]  /*133e0*/  FSEL R22, R22, -INF , !P6 ;  /* 0xff80000016167808 */ /* 0x000fe40007000000 */
[-C--:B------:R-:W-:Y:S02]  /*133f0*/  ISETP.GE.OR P3, PT, R198, R227.reuse, !P3 ;  /* 0x000000e3c600720c */ /* 0x080fe40005f66670 */
[CC--:B------:R-:W-:Y:S02]  /*13400*/  ISETP.GE.AND P6, PT, R194.reuse, R228.reuse, PT ;  /* 0x000000e4c200720c */ /* 0x0c0fe40003fc6270 */
[----:B------:R-:W-:Y:S02]  /*13410*/  FSEL R23, R23, -INF , !P3 ;  /* 0xff80000017177808 */ /* 0x000fe40005800000 */
[-C--:B------:R-:W-:Y:S01]  /*13420*/  ISETP.GE.AND P3, PT, R193, R228.reuse, PT ;  /* 0x000000e4c100720c */ /* 0x080fe20003f66270 */
[----:B-1----:R-:W-:Y:S01]  /*13430*/  FFMA.FTZ R86, R203, -UR17, R86 ;  /* 0x80000011cb567c23 */ /* 0x002fe20008010056 */
[-C--:B------:R-:W-:Y:S01]  /*13440*/  ISETP.GE.OR P6, PT, R194, R227.reuse, !P6 ;  /* 0x000000e3c200720c */ /* 0x080fe200077c6670 */
[----:B------:R-:W-:Y:S01]  /*13450*/  IMAD.IADD R252, R229, 0x1, -R184 ;  /* 0x00000001e5fc7824 */ /* 0x000fe200078e0ab8 */
[-C--:B------:R-:W-:Y:S02]  /*13460*/  ISETP.GE.OR P3, PT, R193, R227.reuse, !P3 ;  /* 0x000000e3c100720c */ /* 0x080fe40005f66670 */
[----:B------:R-:W-:Y:S02]  /*13470*/  FSEL R35, R35, -INF , !P6 ;  /* 0xff80000023237808 */ /* 0x000fe40007000000 */
[C---:B------:R-:W-:Y:S02]  /*13480*/  ISETP.GE.AND P6, PT, R189.reuse, R228, PT ;  /* 0x000000e4bd00720c */ /* 0x040fe40003fc6270 */
[----:B------:R-:W-:Y:S02]  /*13490*/  IABS R252, R252 ;  /* 0x000000fc00fc7213 */ /* 0x000fe40000000000 */
[-C--:B------:R-:W-:Y:S01]  /*134a0*/  ISETP.GE.OR P6, PT, R189, R227.reuse, !P6 ;  /* 0x000000e3bd00720c */ /* 0x080fe200077c6670 */
[----:B--2---:R-:W-:Y:S01]  /*134b0*/  FFMA.FTZ R84, R202, -UR17, R84 ;  /* 0x80000011ca547c23 */ /* 0x004fe20008010054 */
[----:B------:R-:W1:Y:S01]  /*134c0*/  I2F R247, R252 ;  /* 0x000000fc00f77306 */ /* 0x000e620000201400 */
[----:B------:R-:W-:Y:S01]  /*134d0*/  FSEL R38, R38, -INF , !P3 ;  /* 0xff80000026267808 */ /* 0x000fe20005800000 */
[----:B------:R-:W-:Y:S01]  /*134e0*/  IMAD.IADD R251, R232, 0x1, -R184 ;  /* 0x00000001e8fb7824 */ /* 0x000fe200078e0ab8 */
[----:B------:R-:W-:Y:S02]  /*134f0*/  FSEL R50, R50, -INF , !P6 ;  /* 0xff80000032327808 */ /* 0x000fe40007000000 */
[-C--:B------:R-:W-:Y:S02]  /*13500*/  ISETP.GE.AND P3, PT, R188, R228.reuse, PT ;  /* 0x000000e4bc00720c */ /* 0x080fe40003f66270 */
[-C--:B------:R-:W-:Y:S02]  /*13510*/  ISETP.GE.AND P6, PT, R178, R228.reuse, PT ;  /* 0x000000e4b200720c */ /* 0x080fe40003fc6270 */
[-C--:B------:R-:W-:Y:S02]  /*13520*/  ISETP.GE.OR P3, PT, R188, R227.reuse, !P3 ;  /* 0x000000e3bc00720c */ /* 0x080fe40005f66670 */
[-C--:B------:R-:W-:Y:S02]  /*13530*/  ISETP.GE.OR P6, PT, R178, R227.reuse, !P6 ;  /* 0x000000e3b200720c */ /* 0x080fe400077c6670 */
[----:B------:R-:W-:Y:S02]  /*13540*/  FSEL R51, R51, -INF , !P3 ;  /* 0xff80000033337808 */ /* 0x000fe40005800000 */
[----:B------:R-:W-:Y:S02]  /*13550*/  FSEL R55, R55, -INF , !P6 ;  /* 0xff80000037377808 */ /* 0x000fe40007000000 */
[CC--:B------:R-:W-:Y:S02]  /*13560*/  ISETP.GE.AND P3, PT, R177.reuse, R228.reuse, PT ;  /* 0x000000e4b100720c */ /* 0x0c0fe40003f66270 */
[CC--:B------:R-:W-:Y:S02]  /*13570*/  ISETP.GE.AND P6, PT, R2.reuse, R228.reuse, PT ;  /* 0x000000e40200720c */ /* 0x0c0fe40003fc6270 */
[-C--:B------:R-:W-:Y:S02]  /*13580*/  ISETP.GE.OR P3, PT, R177, R227.reuse, !P3 ;  /* 0x000000e3b100720c */ /* 0x080fe40005f66670 */
[----:B------:R-:W-:Y:S01]  /*13590*/  ISETP.GE.OR P6, PT, R2, R227, !P6 ;  /* 0x000000e30200720c */ /* 0x000fe200077c6670 */
[----:B-1----:R-:W-:Y:S01]  /*135a0*/  FFMA.FTZ R87, R247, -UR17, R87 ;  /* 0x80000011f7577c23 */ /* 0x002fe20008010057 */
[----:B------:R-:W-:Y:S01]  /*135b0*/  IABS R251, R251 ;  /* 0x000000fb00fb7213 */ /* 0x000fe20000000000 */
[----:B------:R-:W-:Y:S01]  /*135c0*/  IMAD.IADD R252, R229, 0x1, -R186 ;  /* 0x00000001e5fc7824 */ /* 0x000fe200078e0aba */
[----:B------:R-:W-:Y:S02]  /*135d0*/  IADD3 R202, R244, 0x70, RZ ;  /* 0x00000070f4ca7810 */ /* 0x000fe40007ffe0ff */
[----:B------:R-:W1:Y:S01]  /*135e0*/  I2F R246, R251 ;  /* 0x000000fb00f67306 */ /* 0x000e620000201400 */
[----:B------:R-:W-:Y:S02]  /*135f0*/  FSEL R66, R66, -INF , !P3 ;  /* 0xff80000042427808 */ /* 0x000fe40005800000 */
[-C--:B------:R-:W-:Y:S01]  /*13600*/  ISETP.GE.AND P3, PT, R174, R228.reuse, PT ;  /* 0x000000e4ae00720c */ /* 0x080fe20003f66270 */
[----:B------:R-:W-:Y:S01]  /*13610*/  IMAD.IADD R5, R232, 0x1, -R202 ;  /* 0x00000001e8057824 */ /* 0x000fe200078e0aca */
[----:B------:R-:W-:Y:S02]  /*13620*/  FSEL R70, R70, -INF , !P6 ;  /* 0xff80000046467808 */ /* 0x000fe40007000000 */
[----:B------:R-:W-:Y:S02]  /*13630*/  ISETP.GE.OR P3, PT, R174, R227, !P3 ;  /* 0x000000e3ae00720c */ /* 0x000fe40005f66670 */
[----:B------:R-:W-:Y:S02]  /*13640*/  ISETP.GE.AND P6, PT, R169, R225, PT ;  /* 0x000000e1a900720c */ /* 0x000fe40003fc6270 */
[----:B------:R-:W-:Y:S02]  /*13650*/  FSEL R71, R71, -INF , !P3 ;  /* 0xff80000047477808 */ /* 0x000fe40005800000 */
[C---:B------:R-:W-:Y:S02]  /*13660*/  ISETP.GE.AND P3, PT, R176.reuse, R228, PT ;  /* 0x000000e4b000720c */ /* 0x040fe40003f66270 */
[----:B------:R-:W-:Y:S02]  /*13670*/  ISETP.GE.OR P6, PT, R169, R224, !P6 ;  /* 0x000000e0a900720c */ /* 0x000fe400077c6670 */
[----:B------:R-:W-:Y:S02]  /*13680*/  ISETP.GE.OR P3, PT, R176, R227, !P3 ;  /* 0x000000e3b000720c */ /* 0x000fe40005f66670 */
[----:B------:R-:W-:Y:S02]  /*13690*/  IABS R252, R252 ;  /* 0x000000fc00fc7213 */ /* 0x000fe40000000000 */
[----:B------:R-:W-:Y:S02]  /*136a0*/  IABS R6, R6 ;  /* 0x0000000600067213 */ /* 0x000fe40000000000 */
[----:B------:R2:W3:Y:S01]  /*136b0*/  I2F R249, R252 ;  /* 0x000000fc00f97306 */ /* 0x0004e20000201400 */
[----:B-1----:R-:W-:Y:S01]  /*136c0*/  FFMA.FTZ R85, R246, -UR17, R85 ;  /* 0x80000011f6557c23 */ /* 0x002fe20008010055 */
[----:B------:R-:W-:Y:S01]  /*136d0*/  IABS R5, R5 ;  /* 0x0000000500057213 */ /* 0x000fe20000000000 */
[----:B------:R-:W-:Y:S01]  /*136e0*/  IMAD.IADD R251, R232, 0x1, -R186 ;  /* 0x00000001e8fb7824 */ /* 0x000fe200078e0aba */
[C---:B------:R-:W-:Y:S04]  /*136f0*/  ISETP.GE.AND P0, PT, R168.reuse, R231, PT ;  /* 0x000000e7a800720c */ /* 0x040fe80003f06270 */
[----:B------:R-:W-:Y:S02]  /*13700*/  ISETP.GE.OR P0, PT, R168, R230, !P0 ;  /* 0x000000e6a800720c */ /* 0x000fe40004706670 */
[----:B------:R-:W1:Y:S01]  /*13710*/  I2F R246, R6 ;  /* 0x0000000600f67306 */ /* 0x000e620000201400 */
[----:B------:R-:W-:Y:S02]  /*13720*/  IABS R251, R251 ;  /* 0x000000fb00fb7213 */ /* 0x000fe40000000000 */
[----:B------:R-:W-:Y:S01]  /*13730*/  FSEL R196, R16, -INF , !P0 ;  /* 0xff80000010c47808 */ /* 0x000fe20004000000 */
[----:B------:R-:W-:Y:S01]  /*13740*/  IMAD.IADD R16, R226, 0x1, -R195 ;  /* 0x00000001e2107824 */ /* 0x000fe200078e0ac3 */
[C---:B------:R-:W-:Y:S04]  /*13750*/  ISETP.GE.AND P0, PT, R198.reuse, R231, PT ;  /* 0x000000e7c600720c */ /* 0x040fe80003f06270 */
[----:B------:R-:W-:Y:S01]  /*13760*/  IABS R16, R16 ;  /* 0x0000001000107213 */ /* 0x000fe20000000000 */
[----:B------:R-:W4:Y:S01]  /*13770*/  I2F R248, R251 ;  /* 0x000000fb00f87306 */ /* 0x000f220000201400 */
[----:B------:R-:W-:Y:S01]  /*13780*/  ISETP.GE.OR P0, PT, R198, R230, !P0 ;  /* 0x000000e6c600720c */ /* 0x000fe20004706670 */
[----:B--2---:R-:W-:Y:S02]  /*13790*/  IMAD.IADD R252, R229, 0x1, -R180 ;  /* 0x00000001e5fc7824 */ /* 0x004fe400078e0ab4 */
[----:B---3--:R-:W-:Y:S03]  /*137a0*/  FFMA.FTZ R98, R249, -UR17, R98 ;  /* 0x80000011f9627c23 */ /* 0x008fe60008010062 */
[----:B------:R-:W-:Y:S04]  /*137b0*/  IABS R252, R252 ;  /* 0x000000fc00fc7213 */ /* 0x000fe80000000000 */
[----:B------:R2:W3:Y:S01]  /*137c0*/  I2F R245, R252 ;  /* 0x000000fc00f57306 */ /* 0x0004e20000201400 */
[----:B-1----:R-:W-:Y:S02]  /*137d0*/  FFMA.FTZ R115, R246, -UR17, R115 ;  /* 0x80000011f6737c23 */ /* 0x002fe40008010073 */
[----:B------:R-:W-:Y:S05]  /*137e0*/  IMAD.IADD R6, R229, 0x1, -R202 ;  /* 0x00000001e5067824 */ /* 0x000fea00078e0aca */
[----:B------:R-:W-:Y:S01]  /*137f0*/  IABS R6, R6 ;  /* 0x0000000600067213 */ /* 0x000fe20000000000 */
[----:B----4-:R-:W-:Y:S03]  /*13800*/  FFMA.FTZ R96, R248, -UR17, R96 ;  /* 0x80000011f8607c23 */ /* 0x010fe60008010060 */
[----:B------:R-:W1:Y:S01]  /*13810*/  I2F R203, R6 ;  /* 0x0000000600cb7306 */ /* 0x000e620000201400 */
[C---:B------:R-:W-:Y:S05]  /*13820*/  IMAD.IADD R251, R232.reuse, 0x1, -R180 ;  /* 0x00000001e8fb7824 */ /* 0x040fea00078e0ab4 */
[----:B------:R-:W-:Y:S04]  /*13830*/  IABS R251, R251 ;  /* 0x000000fb00fb7213 */ /* 0x000fe80000000000 */
[----:B------:R-:W4:Y:S01]  /*13840*/  I2F R248, R5 ;  /* 0x0000000500f87306 */ /* 0x000f220000201400 */
[--C-:B--2---:R-:W-:Y:S02]  /*13850*/  IMAD.IADD R252, R232, 0x1, -R192.reuse ;  /* 0x00000001e8fc7824 */ /* 0x104fe400078e0ac0 */
[----:B---3--:R-:W-:Y:S01]  /*13860*/  FFMA.FTZ R99, R245, -UR17, R99 ;  /* 0x80000011f5637c23 */ /* 0x008fe20008010063 */
[----:B------:R-:W-:Y:S02]  /*13870*/  IADD3 R245, R244, 0x78, RZ ;  /* 0x00000078f4f57810 */ /* 0x000fe40007ffe0ff */
[----:B------:R-:W-:Y:S01]  /*13880*/  IABS R183, R252 ;  /* 0x000000fc00b77213 */ /* 0x000fe20000000000 */
[----:B------:R-:W-:Y:S03]  /*13890*/  IMAD.IADD R252, R229, 0x1, -R192 ;  /* 0x00000001e5fc7824 */ /* 0x000fe600078e0ac0 */
[----:B------:R2:W3:Y:S02]  /*138a0*/  I2F R250, R251 ;  /* 0x000000fb00fa7306 */ /* 0x0004e40000201400 */
[----:B------:R-:W-:Y:S01]  /*138b0*/  IABS R252, R252 ;  /* 0x000000fc00fc7213 */ /* 0x000fe20000000000 */
[----:B-1----:R-:W-:Y:S07]  /*138c0*/  FFMA.FTZ R118, R203, -UR17, R118 ;  /* 0x80000011cb767c23 */ /* 0x002fee0008010076 */
[----:B------:R1:W5:Y:S01]  /*138d0*/  I2F R171, R183 ;  /* 0x000000b700ab7306 */ /* 0x0003620000201400 */
[----:B----4-:R-:W-:Y:S09]  /*138e0*/  FFMA.FTZ R116, R248, -UR17, R116 ;  /* 0x80000011f8747c23 */ /* 0x010ff20008010074 */
[----:B------:R4:W4:Y:S01]  /*138f0*/  I2F R170, R252 ;  /* 0x000000fc00aa7306 */ /* 0x0009220000201400 */
[----:B--2---:R-:W-:Y:S02]  /*13900*/  IMAD.IADD R251, R232, 0x1, -R185 ;  /* 0x00000001e8fb7824 */ /* 0x004fe400078e0ab9 */
[----:B---3--:R-:W-:Y:S03]  /*13910*/  FFMA.FTZ R97, R250, -UR17, R97 ;  /* 0x80000011fa617c23 */ /* 0x008fe60008010061 */
[----:B------:R-:W-:Y:S02]  /*13920*/  IABS R251, R251 ;  /* 0x000000fb00fb7213 */ /* 0x000fe40000000000 */
[----:B-1----:R-:W-:Y:S04]  /*13930*/  IADD3 R183, R244, 0x68, RZ ;  /* 0x00000068f4b77810 */ /* 0x002fe80007ffe0ff */
[----:B------:R-:W1:Y:S01]  /*13940*/  I2F R251, R251 ;  /* 0x000000fb00fb7306 */ /* 0x000e620000201400 */
[----:B-----5:R-:W-:Y:S01]  /*13950*/  FFMA.FTZ R101, R171, -UR17, R101 ;  /* 0x80000011ab657c23 */ /* 0x020fe20008010065 */
[----:B------:R-:W-:Y:S01]  /*13960*/  FSEL R171, R20, -INF , !P1 ;  /* 0xff80000014ab7808 */ /* 0x000fe20004800000 */
[--C-:B------:R-:W-:Y:S01]  /*13970*/  IMAD.IADD R175, R232, 0x1, -R183.reuse ;  /* 0x00000001e8af7824 */ /* 0x100fe200078e0ab7 */
[C---:B------:R-:W-:Y:S04]  /*13980*/  ISETP.GE.AND P1, PT, R194.reuse, R231, PT ;  /* 0x000000e7c200720c */ /* 0x040fe80003f26270 */
[-C--:B------:R-:W-:Y:S01]  /*13990*/  ISETP.GE.OR P1, PT, R194, R230.reuse, !P1 ;  /* 0x000000e6c200720c */ /* 0x080fe20004f26670 */
[----:B----4-:R-:W-:Y:S01]  /*139a0*/  IMAD.IADD R252, R229, 0x1, -R183 ;  /* 0x00000001e5fc7824 */ /* 0x010fe200078e0ab7 */
[----:B------:R-:W-:Y:S01]  /*139b0*/  IABS R175, R175 ;  /* 0x000000af00af7213 */ /* 0x000fe20000000000 */
[----:B------:R-:W-:Y:S01]  /*139c0*/  FFMA.FTZ R103, R170, -UR17, R103 ;  /* 0x80000011aa677c23 */ /* 0x000fe20008010067 */
[----:B------:R-:W-:Y:S02]  /*139d0*/  FSEL R33, R33, -INF , !P1 ;  /* 0xff80000021217808 */ /* 0x000fe40004800000 */
[----:B------:R-:W2:Y:S01]  /*139e0*/  I2F R173, R175 ;  /* 0x000000af00ad7306 */ /* 0x000ea20000201400 */
[-C--:B------:R-:W-:Y:S02]  /*139f0*/  ISETP.GE.AND P1, PT, R189, R231.reuse, PT ;  /* 0x000000e7bd00720c */ /* 0x080fe40003f26270 */
[----:B------:R-:W-:Y:S02]  /*13a00*/  FSEL R170, R21, -INF , !P0 ;  /* 0xff80000015aa7808 */ /* 0x000fe40004000000 */
[-C--:B------:R-:W-:Y:S02]  /*13a10*/  ISETP.GE.OR P1, PT, R189, R230.reuse, !P1 ;  /* 0x000000e6bd00720c */ /* 0x080fe40004f26670 */
[-C--:B------:R-:W-:Y:S02]  /*13a20*/  ISETP.GE.AND P0, PT, R193, R231.reuse, PT ;  /* 0x000000e7c100720c */ /* 0x080fe40003f06270 */
[----:B------:R-:W-:Y:S01]  /*13a30*/  FSEL R48, R48, -INF , !P1 ;  /* 0xff80000030307808 */ /* 0x000fe20004800000 */
[----:B-1----:R-:W-:Y:S01]  /*13a40*/  FFMA.FTZ R100, R251, -UR17, R100 ;  /* 0x80000011fb647c23 */ /* 0x002fe20008010064 */
[----:B------:R-:W-:Y:S02]  /*13a50*/  ISETP.GE.OR P0, PT, R193, R230, !P0 ;  /* 0x000000e6c100720c */ /* 0x000fe40004706670 */
[CC--:B------:R-:W-:Y:S02]  /*13a60*/  ISETP.GE.AND P1, PT, R178.reuse, R231.reuse, PT ;  /* 0x000000e7b200720c */ /* 0x0c0fe40003f26270 */
[----:B------:R-:W-:Y:S02]  /*13a70*/  IABS R252, R252 ;  /* 0x000000fc00fc7213 */ /* 0x000fe40000000000 */
[-C--:B------:R-:W-:Y:S02]  /*13a80*/  ISETP.GE.OR P1, PT, R178, R230.reuse, !P1 ;  /* 0x000000e6b200720c */ /* 0x080fe40004f26670 */
[----:B------:R-:W1:Y:S02]  /*13a90*/  I2F R175, R252 ;  /* 0x000000fc00af7306 */ /* 0x000e640000201400 */
[----:B------:R-:W-:Y:S02]  /*13aa0*/  FSEL R10, R53, -INF , !P1 ;  /* 0xff800000350a7808 */ /* 0x000fe40004800000 */
[-C--:B------:R-:W-:Y:S01]  /*13ab0*/  ISETP.GE.AND P1, PT, R2, R231.reuse, PT ;  /* 0x000000e70200720c */ /* 0x080fe20003f26270 */
[----:B--2---:R-:W-:Y:S01]  /*13ac0*/  FFMA.FTZ R112, R173, -UR17, R112 ;  /* 0x80000011ad707c23 */ /* 0x004fe20008010070 */
[----:B------:R-:W-:Y:S02]  /*13ad0*/  FSEL R173, R8, -INF , !P2 ;  /* 0xff80000008ad7808 */ /* 0x000fe40005000000 */
[CC--:B------:R-:W-:Y:S02]  /*13ae0*/  ISETP.GE.AND P2, PT, R243.reuse, R231.reuse, PT ;  /* 0x000000e7f300720c */ /* 0x0c0fe40003f46270 */
[-C--:B------:R-:W-:Y:S02]  /*13af0*/  ISETP.GE.OR P1, PT, R2, R230.reuse, !P1 ;  /* 0x000000e60200720c */ /* 0x080fe40004f26670 */
[-C--:B------:R-:W-:Y:S02]  /*13b00*/  ISETP.GE.OR P2, PT, R243, R230.reuse, !P2 ;  /* 0x000000e6f300720c */ /* 0x080fe40005746670 */
[----:B------:R-:W-:Y:S02]  /*13b10*/  FSEL R68, R68, -INF , !P1 ;  /* 0xff80000044447808 */ /* 0x000fe40004800000 */
[----:B------:R-:W-:Y:S02]  /*13b20*/  FSEL R191, R17, -INF , !P2 ;  /* 0xff80000011bf7808 */ /* 0x000fe40005000000 */
[CC--:B------:R-:W-:Y:S02]  /*13b30*/  ISETP.GE.AND P1, PT, R176.reuse, R231.reuse, PT ;  /* 0x000000e7b000720c */ /* 0x0c0fe40003f26270 */
[-C--:B------:R-:W-:Y:S02]  /*13b40*/  ISETP.GE.AND P2, PT, R195, R231.reuse, PT ;  /* 0x000000e7c300720c */ /* 0x080fe40003f46270 */
[-C--:B------:R-:W-:Y:S01]  /*13b50*/  ISETP.GE.OR P1, PT, R176, R230.reuse, !P1 ;  /* 0x000000e6b000720c */ /* 0x080fe20004f26670 */
[----:B-1----:R-:W-:Y:S01]  /*13b60*/  FFMA.FTZ R114, R175, -UR17, R114 ;  /* 0x80000011af727c23 */ /* 0x002fe20008010072 */
[----:B------:R-:W-:Y:S02]  /*13b70*/  FSEL R175, R19, -INF , !P5 ;  /* 0xff80000013af7808 */ /* 0x000fe40006800000 */
[----:B------:R-:W-:Y:S02]  /*13b80*/  FSEL R19, R36, -INF , !P0 ;  /* 0xff80000024137808 */ /* 0x000fe40004000000 */
[CC--:B------:R-:W-:Y:S02]  /*13b90*/  ISETP.GE.AND P0, PT, R188.reuse, R231.reuse, PT ;  /* 0x000000e7bc00720c */ /* 0x0c0fe40003f06270 */
[-C--:B------:R-:W-:Y:S02]  /*13ba0*/  ISETP.GE.OR P2, PT, R195, R230.reuse, !P2 ;  /* 0x000000e6c300720c */ /* 0x080fe40005746670 */
[-C--:B------:R-:W-:Y:S02]  /*13bb0*/  ISETP.GE.OR P0, PT, R188, R230.reuse, !P0 ;  /* 0x000000e6bc00720c */ /* 0x080fe40004706670 */
[----:B------:R-:W-:Y:S02]  /*13bc0*/  FSEL R32, R32, -INF , !P2 ;  /* 0xff80000020207808 */ /* 0x000fe40005000000 */
[----:B------:R-:W-:Y:S02]  /*13bd0*/  FSEL R49, R49, -INF , !P0 ;  /* 0xff80000031317808 */ /* 0x000fe40004000000 */
[-C--:B------:R-:W-:Y:S02]  /*13be0*/  ISETP.GE.AND P0, PT, R177, R231.reuse, PT ;  /* 0x000000e7b100720c */ /* 0x080fe40003f06270 */
[----:B------:R-:W-:Y:S02]  /*13bf0*/  FSEL R7, R81, -INF , !P1 ;  /* 0xff80000051077808 */ /* 0x000fe40004800000 */
[-C--:B------:R-:W-:Y:S02]  /*13c00*/  ISETP.GE.OR P0, PT, R177, R230.reuse, !P0 ;  /* 0x000000e6b100720c */ /* 0x080fe40004706670 */
[-C--:B------:R-:W-:Y:S02]  /*13c10*/  ISETP.GE.AND P1, PT, R184, R231.reuse, PT ;  /* 0x000000e7b800720c */ /* 0x080fe40003f26270 */
[----:B------:R-:W-:Y:S02]  /*13c20*/  FSEL R64, R64, -INF , !P0 ;  /* 0xff80000040407808 */ /* 0x000fe40004000000 */
[----:B------:R-:W-:Y:S02]  /*13c30*/  ISETP.GE.OR P1, PT, R184, R230, !P1 ;  /* 0x000000e6b800720c */ /* 0x000fe40004f26670 */
[C---:B------:R-:W-:Y:S02]  /*13c40*/  IADD3 R252, R244.reuse, 0x71, RZ ;  /* 0x00000071f4fc7810 */ /* 0x040fe40007ffe0ff */
[----:B------:R-:W-:Y:S02]  /*13c50*/  IADD3 R244, R244, 0x79, RZ ;  /* 0x00000079f4f47810 */ /* 0x000fe40007ffe0ff */
[----:B------:R-:W-:Y:S01]  /*13c60*/  ISETP.GE.AND P5, PT, R195, R228, PT ;  /* 0x000000e4c300720c */ /* 0x000fe20003fa6270 */
[--C-:B------:R-:W-:Y:S01]  /*13c70*/  IMAD.IADD R5, R232, 0x1, -R252.reuse ;  /* 0x00000001e8057824 */ /* 0x100fe200078e0afc */
[C---:B------:R-:W-:Y:S01]  /*13c80*/  ISETP.GE.AND P2, PT, R190.reuse, R231, PT ;  /* 0x000000e7be00720c */ /* 0x040fe20003f46270 */
[----:B------:R-:W-:Y:S01]  /*13c90*/  IMAD.IADD R6, R229, 0x1, -R252 ;  /* 0x00000001e5067824 */ /* 0x000fe200078e0afc */
        /* <DEDUP_REMOVED lines=18> */
[-C--:B------:R-:W-:Y:S02]  /*13dc0*/  ISETP.GE.OR P5, PT, R0, R227.reuse, !P5 ;  /* 0x000000e30000720c */ /* 0x080fe40006fa6670 */
[----:B------:R-:W-:Y:S02]  /*13dd0*/  ISETP.GE.OR P2, PT, R3, R230, !P2 ;  /* 0x000000e60300720c */ /* 0x000fe40005746670 */
[----:B------:R-:W-:Y:S02]  /*13de0*/  FSEL R67, R67, -INF , !P5 ;  /* 0xff80000043437808 */ /* 0x000fe40006800000 */
[C---:B------:R-:W-:Y:S02]  /*13df0*/  ISETP.GE.AND P5, PT, R3.reuse, R228, PT ;  /* 0x000000e40300720c */ /* 0x040fe40003fa6270 */
[----:B------:R-:W-:Y:S02]  /*13e00*/  FSEL R8, R80, -INF , !P2 ;  /* 0xff80000050087808 */ /* 0x000fe40005000000 */
[----:B------:R-:W-:Y:S02]  /*13e10*/  ISETP.GE.OR P5, PT, R3, R227, !P5 ;  /* 0x000000e30300720c */ /* 0x000fe40006fa6670 */
[C---:B------:R-:W-:Y:S02]  /*13e20*/  ISETP.GE.AND P2, PT, R181.reuse, R231, PT ;  /* 0x000000e7b500720c */ /* 0x040fe40003f46270 */
[----:B------:R-:W-:Y:S02]  /*13e30*/  IABS R5, R5 ;  /* 0x0000000500057213 */ /* 0x000fe40000000000 */
[----:B------:R-:W-:Y:S02]  /*13e40*/  ISETP.GE.OR P2, PT, R181, R230, !P2 ;  /* 0x000000e6b500720c */ /* 0x000fe40005746670 */
[----:B------:R1:W2:Y:S01]  /*13e50*/  I2F R247, R5 ;  /* 0x0000000500f77306 */ /* 0x0002a20000201400 */
[----:B------:R-:W-:Y:S02]  /*13e60*/  IABS R6, R6 ;  /* 0x0000000600067213 */ /* 0x000fe40000000000 */
[----:B------:R-:W-:Y:S02]  /*13e70*/  FSEL R17, R84, -INF , !P2 ;  /* 0xff80000054117808 */ /* 0x000fe40005000000 */
[-C--:B------:R-:W-:Y:S02]  /*13e80*/  ISETP.GE.AND P0, PT, R174, R231.reuse, PT ;  /* 0x000000e7ae00720c */ /* 0x080fe40003f06270 */
[----:B------:R-:W-:Y:S02]  /*13e90*/  ISETP.GE.AND P2, PT, R186, R231, PT ;  /* 0x000000e7ba00720c */ /* 0x000fe40003f46270 */
[-C--:B------:R-:W-:Y:S01]  /*13ea0*/  ISETP.GE.OR P0, PT, R174, R230.reuse, !P0 ;  /* 0x000000e6ae00720c */ /* 0x080fe20004706670 */
[----:B------:R3:W4:Y:S01]  /*13eb0*/  I2F R202, R6 ;  /* 0x0000000600ca7306 */ /* 0x0007220000201400 */
[----:B------:R-:W-:Y:S02]  /*13ec0*/  ISETP.GE.OR P2, PT, R186, R230, !P2 ;  /* 0x000000e6ba00720c */ /* 0x000fe40005746670 */
[----:B------:R-:W-:Y:S02]  /*13ed0*/  FSEL R69, R69, -INF , !P0 ;  /* 0xff80000045457808 */ /* 0x000fe40004000000 */
[C---:B------:R-:W-:Y:S02]  /*13ee0*/  ISETP.GE.AND P0, PT, R169.reuse, R222, PT ;  /* 0x000000dea900720c */ /* 0x040fe40003f06270 */
[----:B------:R-:W-:Y:S02]  /*13ef0*/  FSEL R84, R96, -INF , !P2 ;  /* 0xff80000060547808 */ /* 0x000fe40005000000 */
[----:B------:R-:W-:Y:S02]  /*13f00*/  ISETP.GE.OR P0, PT, R169, R219, !P0 ;  /* 0x000000dba900720c */ /* 0x000fe40004706670 */
[----:B------:R-:W-:Y:S01]  /*13f10*/  ISETP.GE.AND P2, PT, R180, R231, PT ;  /* 0x000000e7b400720c */ /* 0x000fe20003f46270 */
[----:B-1----:R-:W-:Y:S03]  /*13f20*/  IMAD.IADD R5, R232, 0x1, -R245 ;  /* 0x00000001e8057824 */ /* 0x002fe600078e0af5 */
[-C--:B------:R-:W-:Y:S01]  /*13f30*/  ISETP.GE.OR P2, PT, R180, R230.reuse, !P2 ;  /* 0x000000e6b400720c */ /* 0x080fe20005746670 */
[----:B--2---:R-:W-:Y:S01]  /*13f40*/  FFMA.FTZ R117, R247, -UR17, R117 ;  /* 0x80000011f7757c23 */ /* 0x004fe20008010075 */
[----:B------:R-:W-:Y:S02]  /*13f50*/  IABS R5, R5 ;  /* 0x0000000500057213 */ /* 0x000fe40000000000 */
[----:B------:R-:W-:Y:S02]  /*13f60*/  FSEL R246, R97, -INF , !P2 ;  /* 0xff80000061f67808 */ /* 0x000fe40005000000 */
[----:B------:R1:W2:Y:S01]  /*13f70*/  I2F R252, R5 ;  /* 0x0000000500fc7306 */ /* 0x0002a20000201400 */
[-C--:B------:R-:W-:Y:S01]  /*13f80*/  ISETP.GE.AND P2, PT, R185, R231.reuse, PT ;  /* 0x000000e7b900720c */ /* 0x080fe20003f46270 */
[----:B---3--:R-:W-:Y:S02]  /*13f90*/  IMAD.IADD R6, R229, 0x1, -R245 ;  /* 0x00000001e5067824 */ /* 0x008fe400078e0af5 */
[----:B----4-:R-:W-:Y:S01]  /*13fa0*/  FFMA.FTZ R119, R202, -UR17, R119 ;  /* 0x80000011ca777c23 */ /* 0x010fe20008010077 */
[----:B------:R-:W-:Y:S02]  /*13fb0*/  ISETP.GE.OR P2, PT, R185, R230, !P2 ;  /* 0x000000e6b900720c */ /* 0x000fe40005746670 */
[----:B------:R-:W-:Y:S02]  /*13fc0*/  IABS R6, R6 ;  /* 0x0000000600067213 */ /* 0x000fe40000000000 */
[----:B------:R-:W-:Y:S02]  /*13fd0*/  FSEL R97, R100, -INF , !P2 ;  /* 0xff80000064617808 */ /* 0x000fe40005000000 */
[----:B------:R3:W4:Y:S01]  /*13fe0*/  I2F R36, R6 ;  /* 0x0000000600247306 */ /* 0x0007220000201400 */
[CC--:B------:R-:W-:Y:S04]  /*13ff0*/  ISETP.GE.AND P2, PT, R192.reuse, R231.reuse, PT ;  /* 0x000000e7c000720c */ /* 0x0c0fe80003f46270 */
[-C--:B------:R-:W-:Y:S04]  /*14000*/  ISETP.GE.OR P2, PT, R192, R230.reuse, !P2 ;  /* 0x000000e6c000720c */ /* 0x080fe80005746670 */
[----:B------:R-:W-:Y:S02]  /*14010*/  FSEL R251, R101, -INF , !P2 ;  /* 0xff80000065fb7808 */ /* 0x000fe40005000000 */
[C---:B------:R-:W-:Y:S01]  /*14020*/  ISETP.GE.AND P2, PT, R183.reuse, R231, PT ;  /* 0x000000e7b700720c */ /* 0x040fe20003f46270 */
[----:B-1----:R-:W-:Y:S02]  /*14030*/  IMAD.IADD R5, R232, 0x1, -R244 ;  /* 0x00000001e8057824 */ /* 0x002fe400078e0af4 */
[----:B--2---:R-:W-:Y:S01]  /*14040*/  FFMA.FTZ R128, R252, -UR17, R128 ;  /* 0x80000011fc807c23 */ /* 0x004fe20008010080 */
[-C--:B------:R-:W-:Y:S02]  /*14050*/  ISETP.GE.OR P2, PT, R183, R230.reuse, !P2 ;  /* 0x000000e6b700720c */ /* 0x080fe40005746670 */
[----:B------:R-:W-:Y:S02]  /*14060*/  IABS R5, R5 ;  /* 0x0000000500057213 */ /* 0x000fe40000000000 */
[----:B------:R-:W-:Y:S01]  /*14070*/  FSEL R247, R112, -INF , !P2 ;  /* 0xff80000070f77808 */ /* 0x000fe20005000000 */
[----:B------:R-:W-:Y:S01]  /*14080*/  IMAD.MOV.U32 R112, RZ, RZ, R246 ;  /* 0x000000ffff707224 */ /* 0x000fe200078e00f6 */
[----:B------:R-:W1:Y:S01]  /*14090*/  I2F R249, R5 ;  /* 0x0000000500f97306 */ /* 0x000e620000201400 */
[----:B------:R-:W-:Y:S01]  /*140a0*/  ISETP.GE.AND P2, PT, R187, R231, PT ;  /* 0x000000e7bb00720c */ /* 0x000fe20003f46270 */
[----:B---3--:R-:W-:Y:S02]  /*140b0*/  IMAD.IADD R6, R229, 0x1, -R244 ;  /* 0x00000001e5067824 */ /* 0x008fe400078e0af4 */
[----:B----4-:R-:W-:Y:S01]  /*140c0*/  FFMA.FTZ R130, R36, -UR17, R130 ;  /* 0x8000001124827c23 */ /* 0x010fe20008010082 */
[----:B------:R-:W-:Y:S02]  /*140d0*/  ISETP.GE.OR P2, PT, R187, R230, !P2 ;  /* 0x000000e6bb00720c */ /* 0x000fe40005746670 */
[----:B------:R-:W-:Y:S02]  /*140e0*/  IABS R6, R6 ;  /* 0x0000000600067213 */ /* 0x000fe40000000000 */
[----:B------:R-:W-:Y:S01]  /*140f0*/  FSEL R246, R113, -INF , !P2 ;  /* 0xff80000071f67808 */ /* 0x000fe20005000000 */
[----:B------:R-:W-:Y:S01]  /*14100*/  IMAD.U32 R113, RZ, RZ, UR15 ;  /* 0x0000000fff717e24 */ /* 0x000fe2000f8e00ff */
[----:B------:R2:W3:Y:S03]  /*14110*/  I2F R21, R6 ;  /* 0x0000000600157306 */ /* 0x0004e60000201400 */
[----:B------:R-:W-:Y:S05]  /*14120*/  IMAD R113, R113, 0x80, R217 ;  /* 0x0000008071717824 */ /* 0x000fea00078e02d9 */
[----:B------:R-:W-:Y:S01]  /*14130*/  IADD3 R113, R113, 0x71, RZ ;  /* 0x0000007171717810 */ /* 0x000fe20007ffe0ff */
[----:B-1----:R-:W-:Y:S02]  /*14140*/  FFMA.FTZ R129, R249, -UR17, R129 ;  /* 0x80000011f9817c23 */ /* 0x002fe40008010081 */
[C-C-:B------:R-:W-:Y:S02]  /*14150*/  IMAD.IADD R5, R226.reuse, 0x1, -R169.reuse ;  /* 0x00000001e2057824 */ /* 0x140fe400078e0aa9 */
[----:B------:R-:W-:Y:S03]  /*14160*/  IMAD.IADD R169, R223, 0x1, -R169 ;  /* 0x00000001dfa97824 */ /* 0x000fe600078e0aa9 */
[----:B------:R-:W-:Y:S04]  /*14170*/  IABS R5, R5 ;  /* 0x0000000500057213 */ /* 0x000fe80000000000 */
[----:B------:R-:W1:Y:S01]  /*14180*/  I2F R20, R5 ;  /* 0x0000000500147306 */ /* 0x000e620000201400 */
[----:B--2---:R-:W-:Y:S02]  /*14190*/  IMAD.IADD R6, R226, 0x1, -R168 ;  /* 0x00000001e2067824 */ /* 0x004fe400078e0aa8 */
[----:B---3--:R-:W-:Y:S03]  /*141a0*/  FFMA.FTZ R131, R21, -UR17, R131 ;  /* 0x8000001115837c23 */ /* 0x008fe60008010083 */
[----:B------:R-:W-:Y:S04]  /*141b0*/  IABS R6, R6 ;  /* 0x0000000600067213 */ /* 0x000fe80000000000 */
[----:B------:R2:W-:Y:S01]  /*141c0*/  I2F R250, R6 ;  /* 0x0000000600fa7306 */ /* 0x0005e20000201400 */
[----:B-1----:R-:W-:Y:S02]  /*141d0*/  FFMA.FTZ R9, R20, -UR17, R9 ;  /* 0x8000001114097c23 */ /* 0x002fe40008010009 */
[C---:B------:R-:W-:Y:S05]  /*141e0*/  IMAD.IADD R5, R226.reuse, 0x1, -R198 ;  /* 0x00000001e2057824 */ /* 0x040fea00078e0ac6 */
[----:B------:R-:W-:Y:S01]  /*141f0*/  IABS R5, R5 ;  /* 0x0000000500057213 */ /* 0x000fe20000000000 */
[----:B--2---:R-:W-:Y:S03]  /*14200*/  IMAD.IADD R6, R226, 0x1, -R200 ;  /* 0x00000001e2067824 */ /* 0x004fe600078e0ac8 */
[----:B------:R-:W1:Y:S02]  /*14210*/  I2F R81, R5 ;  /* 0x0000000500517306 */ /* 0x000e640000201400 */
[----:B------:R-:W-:Y:S05]  /*14220*/  IABS R6, R6 ;  /* 0x0000000600067213 */ /* 0x000fea0000000000 */
[----:B------:R-:W-:Y:S01]  /*14230*/  IMAD.MOV.U32 R80, RZ, RZ, R6 ;  /* 0x000000ffff507224 */ /* 0x000fe200078e0006 */
[----:B------:R-:W-:Y:S02]  /*14240*/  FSEL R6, R82, -INF , !P5 ;  /* 0xff80000052067808 */ /* 0x000fe40006800000 */
[----:B------:R-:W2:Y:S01]  /*14250*/  I2F R82, R16 ;  /* 0x0000001000527306 */ /* 0x000ea20000201400 */
[CC--:B------:R-:W-:Y:S04]  /*14260*/  ISETP.GE.AND P5, PT, R181.reuse, R228.reuse, PT ;  /* 0x000000e4b500720c */ /* 0x0c0fe80003fa6270 */
[----:B------:R-:W-:Y:S04]  /*14270*/  ISETP.GE.OR P5, PT, R181, R227, !P5 ;  /* 0x000000e3b500720c */ /* 0x000fe80006fa6670 */
[----:B------:R-:W-:Y:S01]  /*14280*/  FSEL R53, R86, -INF , !P5 ;  /* 0xff80000056357808 */ /* 0x000fe20006800000 */
[----:B------:R-:W3:Y:S01]  /*14290*/  I2F R80, R80 ;  /* 0x0000005000507306 */ /* 0x000ee20000201400 */
[----:B------:R-:W-:Y:S01]  /*142a0*/  ISETP.GE.AND P5, PT, R168, R225, PT ;  /* 0x000000e1a800720c */ /* 0x000fe20003fa6270 */
[----:B-1----:R-:W-:Y:S01]  /*142b0*/  FFMA.FTZ R25, R81, -UR17, R25 ;  /* 0x8000001151197c23 */ /* 0x002fe20008010019 */
[----:B------:R-:W-:Y:S01]  /*142c0*/  FSEL R5, R83, -INF , !P3 ;  /* 0xff80000053057808 */ /* 0x000fe20005800000 */
[----:B------:R-:W-:Y:S01]  /*142d0*/  IMAD.IADD R83, R226, 0x1, -R194 ;  /* 0x00000001e2537824 */ /* 0x000fe200078e0ac2 */
[----:B------:R-:W-:Y:S02]  /*142e0*/  ISETP.GE.AND P3, PT, R184, R228, PT ;  /* 0x000000e4b800720c */ /* 0x000fe40003f66270 */
[----:B------:R-:W-:Y:S02]  /*142f0*/  ISETP.GE.OR P5, PT, R168, R224, !P5 ;  /* 0x000000e0a800720c */ /* 0x000fe40006fa6670 */
[----:B------:R-:W-:Y:S02]  /*14300*/  ISETP.GE.OR P3, PT, R184, R227, !P3 ;  /* 0x000000e3b800720c */ /* 0x000fe40005f66670 */
[----:B------:R-:W-:Y:S02]  /*14310*/  IABS R83, R83 ;  /* 0x0000005300537213 */ /* 0x000fe40000000000 */
[----:B------:R-:W-:Y:S01]  /*14320*/  FSEL R52, R87, -INF , !P3 ;  /* 0xff80000057347808 */ /* 0x000fe20005800000 */
[----:B--2---:R-:W-:Y:S01]  /*14330*/  FFMA.FTZ R28, R82, -UR17, R28 ;  /* 0x80000011521c7c23 */ /* 0x004fe2000801001c */
[----:B------:R1:W2:Y:S01]  /*14340*/  I2F R87, R83 ;  /* 0x0000005300577306 */ /* 0x0002a20000201400 */
[----:B------:R-:W-:Y:S01]  /*14350*/  FSEL R16, R85, -INF , !P1 ;  /* 0xff80000055107808 */ /* 0x000fe20004800000 */
[----:B------:R-:W-:Y:S01]  /*14360*/  IMAD.MOV.U32 R85, RZ, RZ, R250 ;  /* 0x000000ffff557224 */ /* 0x000fe200078e00fa */
[----:B------:R-:W-:Y:S02]  /*14370*/  ISETP.GE.AND P1, PT, R168, R222, PT ;  /* 0x000000dea800720c */ /* 0x000fe40003f26270 */
[----:B------:R-:W-:Y:S01]  /*14380*/  ISETP.GE.AND P3, PT, R186, R228, PT ;  /* 0x000000e4ba00720c */ /* 0x000fe20003f66270 */
[----:B------:R-:W-:Y:S01]  /*14390*/  FFMA.FTZ R12, R85, -UR17, R12 ;  /* 0x80000011550c7c23 */ /* 0x000fe2000801000c */
[----:B------:R-:W-:Y:S01]  /*143a0*/  FSEL R85, R9, -INF , !P6 ;  /* 0xff80000009557808 */ /* 0x000fe20007000000 */
[C-C-:B------:R-:W-:Y:S01]  /*143b0*/  IMAD.IADD R9, R223.reuse, 0x1, -R193.reuse ;  /* 0x00000001df097824 */ /* 0x140fe200078e0ac1 */
[----:B------:R-:W-:Y:S01]  /*143c0*/  ISETP.GE.OR P1, PT, R168, R219, !P1 ;  /* 0x000000dba800720c */ /* 0x000fe20004f26670 */
[----:B---3--:R-:W-:Y:S01]  /*143d0*/  FFMA.FTZ R24, R80, -UR17, R24 ;  /* 0x8000001150187c23 */ /* 0x008fe20008010018 */
[----:B------:R-:W-:Y:S01]  /*143e0*/  ISETP.GE.OR P3, PT, R186, R227, !P3 ;  /* 0x000000e3ba00720c */ /* 0x000fe20005f66670 */
[----:B------:R-:W-:Y:S01]  /*143f0*/  IMAD.IADD R80, R226, 0x1, -R0 ;  /* 0x00000001e2507824 */ /* 0x000fe200078e0a00 */
[----:B------:R-:W-:Y:S01]  /*14400*/  IABS R9, R9 ;  /* 0x0000000900097213 */ /* 0x000fe20000000000 */
[----:B------:R-:W-:Y:S01]  /*14410*/  IMAD.IADD R168, R223, 0x1, -R168 ;  /* 0x00000001dfa87824 */ /* 0x000fe200078e0aa8 */
[----:B------:R-:W-:Y:S02]  /*14420*/  IABS R86, R169 ;  /* 0x000000a900567213 */ /* 0x000fe40000000000 */
[----:B------:R-:W-:Y:S02]  /*14430*/  IABS R80, R80 ;  /* 0x0000005000507213 */ /* 0x000fe40000000000 */
[----:B------:R-:W-:Y:S02]  /*14440*/  IABS R168, R168 ;  /* 0x000000a800a87213 */ /* 0x000fe40000000000 */
[----:B------:R-:W3:Y:S01]  /*14450*/  I2F R86, R86 ;  /* 0x0000005600567306 */ /* 0x000ee20000201400 */
[----:B------:R-:W-:Y:S01]  /*14460*/  FSEL R169, R98, -INF , !P3 ;  /* 0xff80000062a97808 */ /* 0x000fe20005800000 */
[----:B-1----:R-:W-:Y:S01]  /*14470*/  IMAD.IADD R83, R226, 0x1, -R193 ;  /* 0x00000001e2537824 */ /* 0x002fe200078e0ac1 */
[-C--:B------:R-:W-:Y:S01]  /*14480*/  ISETP.GE.AND P3, PT, R180, R228.reuse, PT ;  /* 0x000000e4b400720c */ /* 0x080fe20003f66270 */
[----:B--2---:R-:W-:Y:S01]  /*14490*/  FFMA.FTZ R29, R87, -UR17, R29 ;  /* 0x80000011571d7c23 */ /* 0x004fe2000801001d */
[----:B------:R-:W-:Y:S02]  /*144a0*/  ISETP.GE.AND P6, PT, R200, R225, PT ;  /* 0x000000e1c800720c */ /* 0x000fe40003fc6270 */
[----:B------:R-:W-:Y:S03]  /*144b0*/  ISETP.GE.OR P3, PT, R180, R227, !P3 ;  /* 0x000000e3b400720c */ /* 0x000fe60005f66670 */
[----:B------:R-:W1:Y:S01]  /*144c0*/  I2F R96, R168 ;  /* 0x000000a800607306 */ /* 0x000e620000201400 */
[----:B------:R-:W-:Y:S02]  /*144d0*/  IABS R83, R83 ;  /* 0x0000005300537213 */ /* 0x000fe40000000000 */
[----:B------:R-:W-:Y:S02]  /*144e0*/  FSEL R99, R99, -INF , !P3 ;  /* 0xff80000063637808 */ /* 0x000fe40005800000 */
[C---:B------:R-:W-:Y:S02]  /*144f0*/  ISETP.GE.AND P3, PT, R185.reuse, R228, PT ;  /* 0x000000e4b900720c */ /* 0x040fe40003f66270 */
[----:B------:R-:W-:Y:S02]  /*14500*/  ISETP.GE.OR P6, PT, R200, R224, !P6 ;  /* 0x000000e0c800720c */ /* 0x000fe400077c6670 */
[-C--:B------:R-:W-:Y:S01]  /*14510*/  ISETP.GE.OR P3, PT, R185, R227.reuse, !P3 ;  /* 0x000000e3b900720c */ /* 0x080fe20005f66670 */
[----:B------:R-:W2:Y:S01]  /*14520*/  I2F R98, R83 ;  /* 0x0000005300627306 */ /* 0x000ea20000201400 */
[----:B------:R-:W-:Y:S01]  /*14530*/  FSEL R81, R24, -INF , !P6 ;  /* 0xff80000018517808 */ /* 0x000fe20007000000 */
[----:B------:R-:W-:Y:S01]  /*14540*/  IMAD.IADD R24, R223, 0x1, -R189 ;  /* 0x00000001df187824 */ /* 0x000fe200078e0abd */
[----:B------:R-:W-:Y:S01]  /*14550*/  FSEL R250, R102, -INF , !P3 ;  /* 0xff80000066fa7808 */ /* 0x000fe20005800000 */
[----:B------:R-:W-:Y:S01]  /*14560*/  IMAD.MOV.U32 R102, RZ, RZ, R97 ;  /* 0x000000ffff667224 */ /* 0x000fe200078e0061 */
[----:B------:R-:W-:Y:S01]  /*14570*/  ISETP.GE.AND P3, PT, R192, R228, PT ;  /* 0x000000e4c000720c */ /* 0x000fe20003f66270 */
[----:B---3--:R-:W-:Y:S01]  /*14580*/  FFMA.FTZ R11, R86, -UR17, R11 ;  /* 0x80000011560b7c23 */ /* 0x008fe2000801000b */
[----:B------:R-:W-:Y:S02]  /*14590*/  IABS R24, R24 ;  /* 0x0000001800187213 */ /* 0x000fe40000000000 */
[----:B------:R-:W-:Y:S02]  /*145a0*/  ISETP.GE.OR P3, PT, R192, R227, !P3 ;  /* 0x000000e3c000720c */ /* 0x000fe40005f66670 */
[C---:B------:R-:W-:Y:S02]  /*145b0*/  ISETP.GE.AND P6, PT, R198.reuse, R222, PT ;  /* 0x000000dec600720c */ /* 0x040fe40003fc6270 */
[----:B------:R-:W-:Y:S01]  /*145c0*/  FSEL R248, R103, -INF , !P3 ;  /* 0xff80000067f87808 */ /* 0x000fe20005800000 */
[----:B------:R-:W-:Y:S01]  /*145d0*/  IMAD.MOV.U32 R103, RZ, RZ, R99 ;  /* 0x000000ffff677224 */ /* 0x000fe200078e0063 */
[----:B------:R-:W-:Y:S01]  /*145e0*/  ISETP.GE.OR P6, PT, R198, R219, !P6 ;  /* 0x000000dbc600720c */ /* 0x000fe200077c6670 */
[----:B-1----:R-:W-:Y:S01]  /*145f0*/  FFMA.FTZ R14, R96, -UR17, R14 ;  /* 0x80000011600e7c23 */ /* 0x002fe2000801000e */
[----:B------:R-:W-:Y:S01]  /*14600*/  FSEL R96, R11, -INF , !P0 ;  /* 0xff8000000b607808 */ /* 0x000fe20004000000 */
[----:B------:R-:W-:Y:S01]  /*14610*/  IMAD.MOV.U32 R252, RZ, RZ, R103 ;  /* 0x000000fffffc7224 */ /* 0x000fe200078e0067 */
[----:B------:R-:W-:Y:S01]  /*14620*/  ISETP.GE.AND P0, PT, R193, R225, PT ;  /* 0x000000e1c100720c */ /* 0x000fe20003f06270 */
[----:B------:R-:W-:Y:S01]  /*14630*/  IMAD.MOV.U32 R168, RZ, RZ, R84 ;  /* 0x000000ffffa87224 */ /* 0x000fe200078e0054 */
[----:B------:R-:W-:Y:S01]  /*14640*/  FSEL R86, R14, -INF , !P1 ;  /* 0xff8000000e567808 */ /* 0x000fe20004800000 */
[----:B------:R-:W-:Y:S01]  /*14650*/  IMAD.IADD R84, R223, 0x1, -R243 ;  /* 0x00000001df547824 */ /* 0x000fe200078e0af3 */
[----:B------:R-:W-:Y:S01]  /*14660*/  ISETP.GE.OR P0, PT, R193, R224, !P0 ;  /* 0x000000e0c100720c */ /* 0x000fe20004706670 */
[----:B--2---:R-:W-:Y:S01]  /*14670*/  FFMA.FTZ R40, R98, -UR17, R40 ;  /* 0x8000001162287c23 */ /* 0x004fe20008010028 */
[----:B------:R-:W-:Y:S01]  /*14680*/  ISETP.GE.AND P3, PT, R183, R228, PT ;  /* 0x000000e4b700720c */ /* 0x000fe20003f66270 */
[----:B------:R-:W-:Y:S01]  /*14690*/  IMAD.IADD R14, R223, 0x1, -R179 ;  /* 0x00000001df0e7824 */ /* 0x000fe200078e0ab3 */
[----:B------:R-:W-:Y:S01]  /*146a0*/  IABS R83, R84 ;  /* 0x0000005400537213 */ /* 0x000fe20000000000 */
[----:B------:R-:W-:Y:S01]  /*146b0*/  IMAD.IADD R84, R226, 0x1, -R190 ;  /* 0x00000001e2547824 */ /* 0x000fe200078e0abe */
[----:B------:R-:W-:Y:S02]  /*146c0*/  FSEL R40, R40, -INF , !P0 ;  /* 0xff80000028287808 */ /* 0x000fe40004000000 */
[----:B------:R1:W2:Y:S01]  /*146d0*/  I2F R97, R83 ;  /* 0x0000005300617306 */ /* 0x0002a20000201400 */
[C---:B------:R-:W-:Y:S02]  /*146e0*/  ISETP.GE.AND P0, PT, R193.reuse, R222, PT ;  /* 0x000000dec100720c */ /* 0x040fe40003f06270 */
[----:B------:R-:W-:Y:S02]  /*146f0*/  IABS R14, R14 ;  /* 0x0000000e000e7213 */ /* 0x000fe40000000000 */
[----:B------:R-:W-:Y:S02]  /*14700*/  ISETP.GE.OR P0, PT, R193, R219, !P0 ;  /* 0x000000dbc100720c */ /* 0x000fe40004706670 */
[----:B------:R-:W-:Y:S02]  /*14710*/  ISETP.GE.OR P3, PT, R183, R227, !P3 ;  /* 0x000000e3b700720c */ /* 0x000fe40005f66670 */
[----:B------:R-:W-:Y:S02]  /*14720*/  ISETP.GE.AND P1, PT, R194, R222, PT ;  /* 0x000000dec200720c */ /* 0x000fe40003f26270 */
[----:B------:R-:W-:Y:S01]  /*14730*/  FSEL R203, R114, -INF , !P3 ;  /* 0xff80000072cb7808 */ /* 0x000fe20005800000 */
[----:B------:R-:W-:Y:S01]  /*14740*/  IMAD.MOV.U32 R114, RZ, RZ, R169 ;  /* 0x000000ffff727224 */ /* 0x000fe200078e00a9 */
[----:B------:R-:W-:Y:S01]  /*14750*/  ISETP.GE.OR P1, PT, R194, R219, !P1 ;  /* 0x000000dbc200720c */ /* 0x000fe20004f26670 */
[----:B------:R-:W-:Y:S01]  /*14760*/  IMAD.U32 R169, RZ, RZ, UR15 ;  /* 0x0000000fffa97e24 */ /* 0x000fe2000f8e00ff */
[C---:B------:R-:W-:Y:S01]  /*14770*/  ISETP.GE.AND P3, PT, R187.reuse, R228, PT ;  /* 0x000000e4bb00720c */ /* 0x040fe20003f66270 */
[----:B------:R-:W-:Y:S02]  /*14780*/  IMAD.MOV.U32 R249, RZ, RZ, R114 ;  /* 0x000000fffff97224 */ /* 0x000fe400078e0072 */
[----:B------:R-:W3:Y:S01]  /*14790*/  I2F R114, R24 ;  /* 0x0000001800727306 */ /* 0x000ee20000201400 */
[----:B------:R-:W-:Y:S01]  /*147a0*/  ISETP.GE.OR P3, PT, R187, R227, !P3 ;  /* 0x000000e3bb00720c */ /* 0x000fe20005f66670 */
[----:B------:R-:W-:Y:S03]  /*147b0*/  IMAD R169, R169, 0x80, R217 ;  /* 0x00000080a9a97824 */ /* 0x000fe600078e02d9 */
[----:B------:R-:W-:Y:S01]  /*147c0*/  FSEL R202, R115, -INF , !P3 ;  /* 0xff80000073ca7808 */ /* 0x000fe20005800000 */
[----:B------:R-:W-:Y:S01]  /*147d0*/  IMAD.MOV.U32 R115, RZ, RZ, R102 ;  /* 0x000000ffff737224 */ /* 0x000fe200078e0066 */
[----:B-1----:R-:W-:Y:S01]  /*147e0*/  IABS R83, R84 ;  /* 0x0000005400537213 */ /* 0x002fe20000000000 */
[----:B--2---:R-:W-:Y:S01]  /*147f0*/  FFMA.FTZ R15, R97, -UR17, R15 ;  /* 0x80000011610f7c23 */ /* 0x004fe2000801000f */
[----:B------:R-:W-:Y:S01]  /*14800*/  IADD3 R169, R169, 0x70, RZ ;  /* 0x00000070a9a97810 */ /* 0x000fe20007ffe0ff */
[----:B------:R-:W-:Y:S01]  /*14810*/  IMAD.IADD R102, R226, 0x1, -R243 ;  /* 0x00000001e2667824 */ /* 0x000fe200078e0af3 */
[----:B------:R1:W2:Y:S01]  /*14820*/  I2F R99, R83 ;  /* 0x0000005300637306 */ /* 0x0002a20000201400 */
[----:B------:R-:W-:Y:S01]  /*14830*/  IMAD.IADD R84, R223, 0x1, -R200 ;  /* 0x00000001df547824 */ /* 0x000fe200078e0ac8 */
[C---:B------:R-:W-:Y:S02]  /*14840*/  ISETP.GE.AND P2, PT, R169.reuse, R231, PT ;  /* 0x000000e7a900720c */ /* 0x040fe40003f46270 */
[----:B------:R-:W-:Y:S02]  /*14850*/  IABS R102, R102 ;  /* 0x0000006600667213 */ /* 0x000fe40000000000 */
[C---:B------:R-:W-:Y:S02]  /*14860*/  ISETP.GE.AND P3, PT, R169.reuse, R228, PT ;  /* 0x000000e4a900720c */ /* 0x040fe40003f66270 */
[CC--:B------:R-:W-:Y:S02]  /*14870*/  ISETP.GE.OR P2, PT, R169.reuse, R230.reuse, !P2 ;  /* 0x000000e6a900720c */ /* 0x0c0fe40005746670 */
[----:B------:R-:W4:Y:S01]  /*14880*/  I2F R102, R102 ;  /* 0x0000006600667306 */ /* 0x000f220000201400 */
[----:B------:R-:W-:Y:S01]  /*14890*/  ISETP.GE.OR P3, PT, R169, R227, !P3 ;  /* 0x000000e3a900720c */ /* 0x000fe20005f66670 */
[----:B---3--:R-:W-:Y:S01]  /*148a0*/  FFMA.FTZ R46, R114, -UR17, R46 ;  /* 0x80000011722e7c23 */ /* 0x008fe2000801002e */
[----:B------:R-:W-:Y:S01]  /*148b0*/  FSEL R169, R116, -INF , !P2 ;  /* 0xff80000074a97808 */ /* 0x000fe20005000000 */
[----:B------:R-:W-:Y:S01]  /*148c0*/  IMAD.MOV.U32 R114, RZ, RZ, R252 ;  /* 0x000000ffff727224 */ /* 0x000fe200078e00fc */
[----:B------:R-:W-:Y:S01]  /*148d0*/  ISETP.GE.AND P2, PT, R113, R231, PT ;  /* 0x000000e77100720c */ /* 0x000fe20003f46270 */
[----:B------:R-:W-:Y:S01]  /*148e0*/  IMAD.MOV.U32 R116, RZ, RZ, R168 ;  /* 0x000000ffff747224 */ /* 0x000fe200078e00a8 */
[----:B------:R-:W-:Y:S01]  /*148f0*/  FSEL R118, R118, -INF , !P3 ;  /* 0xff80000076767808 */ /* 0x000fe20005800000 */
[----:B------:R-:W-:Y:S01]  /*14900*/  IMAD.IADD R24, R223, 0x1, -R188 ;  /* 0x00000001df187824 */ /* 0x000fe200078e0abc */
[C---:B------:R-:W-:Y:S02]  /*14910*/  ISETP.GE.OR P2, PT, R113.reuse, R230, !P2 ;  /* 0x000000e67100720c */ /* 0x040fe40005746670 */
[----:B------:R-:W-:Y:S02]  /*14920*/  ISETP.GE.AND P3, PT, R113, R228, PT ;  /* 0x000000e47100720c */ /* 0x000fe40003f66270 */
[----:B-1----:R-:W-:Y:S01]  /*14930*/  IABS R83, R84 ;  /* 0x0000005400537213 */ /* 0x002fe20000000000 */
[----:B------:R-:W-:Y:S01]  /*14940*/  IMAD.IADD R84, R226, 0x1, -R189 ;  /* 0x00000001e2547824 */ /* 0x000fe200078e0abd */
[----:B------:R-:W-:Y:S01]  /*14950*/  FSEL R168, R117, -INF , !P2 ;  /* 0xff80000075a87808 */ /* 0x000fe20005000000 */
[----:B--2---:R-:W-:Y:S01]  /*14960*/  FFMA.FTZ R41, R99, -UR17, R41 ;  /* 0x8000001163297c23 */ /* 0x004fe20008010029 */
[----:B------:R-:W1:Y:S01]  /*14970*/  I2F R100, R83 ;  /* 0x0000005300647306 */ /* 0x000e620000201400 */
[----:B------:R-:W-:Y:S01]  /*14980*/  ISETP.GE.OR P3, PT, R113, R227, !P3 ;  /* 0x000000e37100720c */ /* 0x000fe20005f66670 */
[----:B------:R-:W-:Y:S01]  /*14990*/  IMAD.MOV.U32 R113, RZ, RZ, R112 ;  /* 0x000000ffff717224 */ /* 0x000fe200078e0070 */
[CC--:B------:R-:W-:Y:S02]  /*149a0*/  ISETP.GE.AND P2, PT, R245.reuse, R231.reuse, PT ;  /* 0x000000e7f500720c */ /* 0x0c0fe40003f46270 */
[----:B------:R-:W-:Y:S01]  /*149b0*/  IABS R24, R24 ;  /* 0x0000001800187213 */ /* 0x000fe20000000000 */
[----:B----4-:R-:W-:Y:S01]  /*149c0*/  IMAD.MOV.U32 R117, RZ, RZ, R102 ;  /* 0x000000ffff757224 */ /* 0x010fe200078e0066 */
[----:B------:R-:W-:Y:S02]  /*149d0*/  ISETP.GE.OR P2, PT, R245, R230, !P2 ;  /* 0x000000e6f500720c */ /* 0x000fe40005746670 */
[----:B------:R-:W-:Y:S01]  /*149e0*/  FSEL R119, R119, -INF , !P3 ;  /* 0xff80000077777808 */ /* 0x000fe20005800000 */
[----:B------:R2:W3:Y:S01]  /*149f0*/  I2F R11, R24 ;  /* 0x00000018000b7306 */ /* 0x0004e20000201400 */
[----:B------:R-:W-:Y:S01]  /*14a00*/  FFMA.FTZ R13, R117, -UR17, R13 ;  /* 0x80000011750d7c23 */ /* 0x000fe2000801000d */
[----:B------:R-:W-:Y:S01]  /*14a10*/  FSEL R128, R128, -INF , !P2 ;  /* 0xff80000080807808 */ /* 0x000fe20005000000 */
[----:B------:R-:W-:Y:S01]  /*14a20*/  IMAD.MOV.U32 R117, RZ, RZ, R113 ;  /* 0x000000ffff757224 */ /* 0x000fe200078e0071 */
[C---:B------:R-:W-:Y:S02]  /*14a30*/  ISETP.GE.AND P2, PT, R244.reuse, R231, PT ;  /* 0x000000e7f400720c */ /* 0x040fe40003f46270 */
[C---:B------:R-:W-:Y:S02]  /*14a40*/  ISETP.GE.AND P3, PT, R245.reuse, R228, PT ;  /* 0x000000e4f500720c */ /* 0x040fe40003f66270 */
[----:B------:R-:W-:Y:S02]  /*14a50*/  ISETP.GE.OR P2, PT, R244, R230, !P2 ;  /* 0x000000e6f400720c */ /* 0x000fe40005746670 */
[----:B------:R-:W-:Y:S02]  /*14a60*/  ISETP.GE.OR P3, PT, R245, R227, !P3 ;  /* 0x000000e3f500720c */ /* 0x000fe40005f66670 */
[----:B------:R-:W-:Y:S01]  /*14a70*/  FSEL R129, R129, -INF , !P2 ;  /* 0xff80000081817808 */ /* 0x000fe20005000000 */
[----:B-1----:R-:W-:Y:S01]  /*14a80*/  FFMA.FTZ R26, R100, -UR17, R26 ;  /* 0x80000011641a7c23 */ /* 0x002fe2000801001a */
[----:B------:R-:W-:Y:S02]  /*14a90*/  ISETP.GE.AND P2, PT, R243, R225, PT ;  /* 0x000000e1f300720c */ /* 0x000fe40003f46270 */
[----:B------:R-:W-:Y:S01]  /*14aa0*/  IABS R83, R84 ;  /* 0x0000005400537213 */ /* 0x000fe20000000000 */
[----:B------:R-:W-:Y:S01]  /*14ab0*/  IMAD.IADD R84, R223, 0x1, -R198 ;  /* 0x00000001df547824 */ /* 0x000fe200078e0ac6 */
[----:B------:R-:W-:Y:S02]  /*14ac0*/  ISETP.GE.OR P2, PT, R243, R224, !P2 ;  /* 0x000000e0f300720c */ /* 0x000fe40005746670 */
[----:B------:R-:W1:Y:S01]  /*14ad0*/  I2F R101, R83 ;  /* 0x0000005300657306 */ /* 0x000e620000201400 */
[----:B------:R-:W-:Y:S02]  /*14ae0*/  FSEL R130, R130, -INF , !P3 ;  /* 0xff80000082827808 */ /* 0x000fe40005800000 */
[----:B------:R-:W-:Y:S01]  /*14af0*/  ISETP.GE.AND P3, PT, R244, R228, PT ;  /* 0x000000e4f400720c */ /* 0x000fe20003f66270 */
[----:B--2---:R-:W-:Y:S02]  /*14b00*/  IMAD.IADD R24, R226, 0x1, -R3 ;  /* 0x00000001e2187824 */ /* 0x004fe400078e0a03 */
[----:B---3--:R-:W-:Y:S01]  /*14b10*/  FFMA.FTZ R47, R11, -UR17, R47 ;  /* 0x800000110b2f7c23 */ /* 0x008fe2000801002f */
[----:B------:R-:W-:Y:S04]  /*14b20*/  ISETP.GE.OR P3, PT, R244, R227, !P3 ;  /* 0x000000e3f400720c */ /* 0x000fe80005f66670 */
[----:B------:R-:W-:Y:S02]  /*14b30*/  FSEL R131, R131, -INF , !P3 ;  /* 0xff80000083837808 */ /* 0x000fe40005800000 */
[C---:B------:R-:W-:Y:S04]  /*14b40*/  ISETP.GE.AND P3, PT, R243.reuse, R222, PT ;  /* 0x000000def300720c */ /* 0x040fe80003f66270 */
[----:B------:R-:W-:Y:S01]  /*14b50*/  ISETP.GE.OR P3, PT, R243, R219, !P3 ;  /* 0x000000dbf300720c */ /* 0x000fe20005f66670 */
[----:B------:R-:W-:Y:S03]  /*14b60*/  IMAD.MOV.U32 R243, RZ, RZ, R115 ;  /* 0x000000fffff37224 */ /* 0x000fe600078e0073 */
[----:B------:R-:W-:Y:S02]  /*14b70*/  FSEL R87, R15, -INF , !P3 ;  /* 0xff8000000f577808 */ /* 0x000fe40005800000 */
[----:B------:R-:W2:Y:S01]  /*14b80*/  I2F R15, R14 ;  /* 0x0000000e000f7306 */ /* 0x000ea20000201400 */
[----:B-1----:R-:W-:Y:S01]  /*14b90*/  FFMA.FTZ R44, R101, -UR17, R44 ;  /* 0x80000011652c7c23 */ /* 0x002fe2000801002c */
[----:B------:R-:W-:Y:S01]  /*14ba0*/  IABS R83, R84 ;  /* 0x0000005400537213 */ /* 0x000fe20000000000 */
[----:B------:R-:W-:Y:S01]  /*14bb0*/  IMAD.MOV.U32 R101, RZ, RZ, R249 ;  /* 0x000000ffff657224 */ /* 0x000fe200078e00f9 */
[-C--:B------:R-:W-:Y:S01]  /*14bc0*/  ISETP.GE.AND P3, PT, R190, R225.reuse, PT ;  /* 0x000000e1be00720c */ /* 0x080fe20003f66270 */
[----:B------:R-:W-:Y:S03]  /*14bd0*/  IMAD.IADD R84, R226, 0x1, -R188 ;  /* 0x00000001e2547824 */ /* 0x000fe600078e0abc */
[----:B------:R-:W-:Y:S02]  /*14be0*/  ISETP.GE.OR P3, PT, R190, R224, !P3 ;  /* 0x000000e0be00720c */ /* 0x000fe40005f66670 */
[----:B------:R-:W1:Y:S01]  /*14bf0*/  I2F R36, R83 ;  /* 0x0000005300247306 */ /* 0x000e620000201400 */
[----:B--2---:R-:W-:Y:S01]  /*14c00*/  FFMA.FTZ R58, R15, -UR17, R58 ;  /* 0x800000110f3a7c23 */ /* 0x004fe2000801003a */
[----:B------:R-:W-:Y:S01]  /*14c10*/  IABS R14, R24 ;  /* 0x00000018000e7213 */ /* 0x000fe20000000000 */
[----:B------:R-:W-:Y:S01]  /*14c20*/  IMAD.IADD R15, R223, 0x1, -R3 ;  /* 0x00000001df0f7824 */ /* 0x000fe200078e0a03 */
[----:B------:R-:W-:Y:S06]  /*14c30*/  FSEL R24, R41, -INF , !P3 ;  /* 0xff80000029187808 */ /* 0x000fec0005800000 */
[----:B------:R-:W2:Y:S01]  /*14c40*/  I2F R41, R14 ;  /* 0x0000000e00297306 */ /* 0x000ea20000201400 */
[C---:B------:R-:W-:Y:S01]  /*14c50*/  ISETP.GE.AND P3, PT, R189.reuse, R225, PT ;  /* 0x000000e1bd00720c */ /* 0x040fe20003f66270 */
[----:B-1----:R-:W-:Y:S03]  /*14c60*/  FFMA.FTZ R27, R36, -UR17, R27 ;  /* 0x80000011241b7c23 */ /* 0x002fe6000801001b */
[----:B------:R-:W-:Y:S02]  /*14c70*/  ISETP.GE.OR P3, PT, R189, R224, !P3 ;  /* 0x000000e0bd00720c */ /* 0x000fe40005f66670 */
[----:B------:R-:W-:Y:S01]  /*14c80*/  IABS R83, R84 ;  /* 0x0000005400537213 */ /* 0x000fe20000000000 */
[----:B------:R-:W-:Y:S01]  /*14c90*/  IMAD.IADD R84, R223, 0x1, -R195 ;  /* 0x00000001df547824 */ /* 0x000fe200078e0ac3 */
[----:B------:R-:W-:Y:S02]  /*14ca0*/  FSEL R27, R27, -INF , !P6 ;  /* 0xff8000001b1b7808 */ /* 0x000fe40007000000 */
[----:B------:R-:W1:Y:S01]  /*14cb0*/  I2F R103, R83 ;  /* 0x0000005300677306 */ /* 0x000e620000201400 */
[----:B------:R-:W-:Y:S02]  /*14cc0*/  FSEL R44, R44, -INF , !P3 ;  /* 0xff8000002c2c7808 */ /* 0x000fe40005800000 */
[CC--:B------:R-:W-:Y:S02]  /*14cd0*/  ISETP.GE.AND P6, PT, R189.reuse, R222.reuse, PT ;  /* 0x000000debd00720c */ /* 0x0c0fe40003fc6270 */
[CC--:B------:R-:W-:Y:S02]  /*14ce0*/  ISETP.GE.AND P3, PT, R190.reuse, R222.reuse, PT ;  /* 0x000000debe00720c */ /* 0x0c0fe40003f66270 */
[-C--:B------:R-:W-:Y:S02]  /*14cf0*/  ISETP.GE.OR P6, PT, R189, R219.reuse, !P6 ;  /* 0x000000dbbd00720c */ /* 0x080fe400077c6670 */
[-C--:B------:R-:W-:Y:S02]  /*14d00*/  ISETP.GE.OR P3, PT, R190, R219.reuse, !P3 ;  /* 0x000000dbbe00720c */ /* 0x080fe40005f66670 */
[----:B------:R-:W-:Y:S01]  /*14d10*/  FSEL R46, R46, -INF , !P6 ;  /* 0xff8000002e2e7808 */ /* 0x000fe20007000000 */
[----:B--2---:R-:W-:Y:S01]  /*14d20*/  FFMA.FTZ R76, R41, -UR17, R76 ;  /* 0x80000011294c7c23 */ /* 0x004fe2000801004c */
[C---:B------:R-:W-:Y:S01]  /*14d30*/  ISETP.GE.AND P6, PT, R0.reuse, R222, PT ;  /* 0x000000de0000720c */ /* 0x040fe20003fc6270 */
[----:B------:R-:W-:Y:S03]  /*14d40*/  IMAD.IADD R41, R223, 0x1, -R176 ;  /* 0x00000001df297824 */ /* 0x000fe600078e0ab0 */
[----:B------:R-:W-:Y:S02]  /*14d50*/  ISETP.GE.OR P6, PT, R0, R219, !P6 ;  /* 0x000000db0000720c */ /* 0x000fe400077c6670 */
[----:B------:R-:W-:Y:S01]  /*14d60*/  IABS R41, R41 ;  /* 0x0000002900297213 */ /* 0x000fe20000000000 */
[----:B-1----:R-:W-:Y:S01]  /*14d70*/  FFMA.FTZ R45, R103, -UR17, R45 ;  /* 0x80000011672d7c23 */ /* 0x002fe2000801002d */
[----:B------:R-:W-:Y:S01]  /*14d80*/  IABS R83, R84 ;  /* 0x0000005400537213 */ /* 0x000fe20000000000 */
[----:B------:R-:W-:Y:S02]  /*14d90*/  IMAD.MOV.U32 R103, RZ, RZ, R117 ;  /* 0x000000ffff677224 */ /* 0x000fe400078e0075 */
[C---:B------:R-:W-:Y:S01]  /*14da0*/  IMAD.IADD R84, R226.reuse, 0x1, -R179 ;  /* 0x00000001e2547824 */ /* 0x040fe200078e0ab3 */
[----:B------:R1:W2:Y:S04]  /*14db0*/  I2F R21, R83 ;  /* 0x0000005300157306 */ /* 0x0002a80000201400 */
[----:B------:R-:W-:Y:S06]  /*14dc0*/  IABS R84, R84 ;  /* 0x0000005400547213 */ /* 0x000fec0000000000 */
[----:B------:R-:W3:Y:S01]  /*14dd0*/  I2F R102, R84 ;  /* 0x0000005400667306 */ /* 0x000ee20000201400 */
[----:B-1----:R-:W-:Y:S02]  /*14de0*/  IMAD.IADD R83, R223, 0x1, -R194 ;  /* 0x00000001df537824 */ /* 0x002fe400078e0ac2 */
[----:B--2---:R-:W-:Y:S02]  /*14df0*/  FFMA.FTZ R30, R21, -UR17, R30 ;  /* 0x80000011151e7c23 */ /* 0x004fe4000801001e */
[----:B------:R-:W-:Y:S01]  /*14e00*/  IMAD.IADD R21, R226, 0x1, -R181 ;  /* 0x00000001e2157824 */ /* 0x000fe200078e0ab5 */
[----:B------:R-:W-:Y:S04]  /*14e10*/  IABS R83, R83 ;  /* 0x0000005300537213 */ /* 0x000fe80000000000 */
[----:B------:R1:W2:Y:S01]  /*14e20*/  I2F R20, R83 ;  /* 0x0000005300147306 */ /* 0x0002a20000201400 */
[----:B------:R-:W-:Y:S01]  /*14e30*/  IABS R21, R21 ;  /* 0x0000001500157213 */ /* 0x000fe20000000000 */
[----:B---3--:R-:W-:Y:S02]  /*14e40*/  FFMA.FTZ R56, R102, -UR17, R56 ;  /* 0x8000001166387c23 */ /* 0x008fe40008010038 */
[C---:B------:R-:W-:Y:S06]  /*14e50*/  IMAD.IADD R84, R226.reuse, 0x1, -R178 ;  /* 0x00000001e2547824 */ /* 0x040fec00078e0ab2 */
[----:B------:R-:W3:Y:S01]  /*14e60*/  I2F R100, R21 ;  /* 0x0000001500647306 */ /* 0x000ee20000201400 */
[----:B-1----:R-:W-:Y:S01]  /*14e70*/  IABS R83, R84 ;  /* 0x0000005400537213 */ /* 0x002fe20000000000 */
[----:B------:R-:W-:Y:S02]  /*14e80*/  IMAD.IADD R84, R226, 0x1, -R177 ;  /* 0x00000001e2547824 */ /* 0x000fe400078e0ab1 */
[----:B--2---:R-:W-:Y:S06]  /*14e90*/  FFMA.FTZ R31, R20, -UR17, R31 ;  /* 0x80000011141f7c23 */ /* 0x004fec000801001f */
[----:B------:R-:W1:Y:S01]  /*14ea0*/  I2F R112, R83 ;  /* 0x0000005300707306 */ /* 0x000e620000201400 */
[----:B------:R-:W-:Y:S01]  /*14eb0*/  FSEL R31, R31, -INF , !P1 ;  /* 0xff8000001f1f7808 */ /* 0x000fe20004800000 */
[----:B---3--:R-:W-:Y:S01]  /*14ec0*/  FFMA.FTZ R88, R100, -UR17, R88 ;  /* 0x8000001164587c23 */ /* 0x008fe20008010058 */
[----:B------:R-:W-:Y:S01]  /*14ed0*/  ISETP.GE.AND P1, PT, R177, R225, PT ;  /* 0x000000e1b100720c */ /* 0x000fe20003f26270 */
[----:B------:R-:W-:Y:S03]  /*14ee0*/  IMAD.IADD R21, R223, 0x1, -R2 ;  /* 0x00000001df157824 */ /* 0x000fe600078e0a02 */
[----:B------:R-:W-:Y:S02]  /*14ef0*/  ISETP.GE.OR P1, PT, R177, R224, !P1 ;  /* 0x000000e0b100720c */ /* 0x000fe40004f26670 */
[----:B------:R-:W-:Y:S01]  /*14f00*/  IABS R21, R21 ;  /* 0x0000001500157213 */ /* 0x000fe20000000000 */
[----:B-1----:R-:W-:Y:S01]  /*14f10*/  FFMA.FTZ R57, R112, -UR17, R57 ;  /* 0x8000001170397c23 */ /* 0x002fe20008010039 */
[----:B------:R-:W-:Y:S01]  /*14f20*/  FSEL R83, R12, -INF , !P5 ;  /* 0xff8000000c537808 */ /* 0x000fe20006800000 */
[----:B------:R-:W-:Y:S01]  /*14f30*/  IMAD.MOV.U32 R112, RZ, RZ, R116 ;  /* 0x000000ffff707224 */ /* 0x000fe200078e0074 */
[----:B------:R-:W1:Y:S01]  /*14f40*/  I2F R12, R9 ;  /* 0x00000009000c7306 */ /* 0x000e620000201400 */
[C---:B------:R-:W-:Y:S04]  /*14f50*/  ISETP.GE.AND P5, PT, R200.reuse, R222, PT ;  /* 0x000000dec800720c */ /* 0x040fe80003fa6270 */
[----:B------:R-:W-:Y:S01]  /*14f60*/  ISETP.GE.OR P5, PT, R200, R219, !P5 ;  /* 0x000000dbc800720c */ /* 0x000fe20006fa6670 */
[----:B------:R-:W-:Y:S03]  /*14f70*/  IMAD.U32 R200, RZ, RZ, UR15 ;  /* 0x0000000fffc87e24 */ /* 0x000fe6000f8e00ff */
[----:B------:R-:W-:Y:S01]  /*14f80*/  FSEL R82, R26, -INF , !P5 ;  /* 0xff8000001a527808 */ /* 0x000fe20006800000 */
[--C-:B------:R-:W-:Y:S01]  /*14f90*/  IMAD R200, R200, 0x80, R217.reuse ;  /* 0x00000080c8c87824 */ /* 0x100fe200078e02d9 */
[----:B------:R-:W-:Y:S04]  /*14fa0*/  ISETP.GE.AND P5, PT, R188, R225, PT ;  /* 0x000000e1bc00720c */ /* 0x000fe80003fa6270 */
[----:B------:R-:W-:Y:S02]  /*14fb0*/  IADD3 R200, R200, 0x71, RZ ;  /* 0x00000071c8c87810 */ /* 0x000fe40007ffe0ff */
[C---:B------:R-:W-:Y:S04]  /*14fc0*/  ISETP.GE.OR P5, PT, R188.reuse, R224, !P5 ;  /* 0x000000e0bc00720c */ /* 0x040fe80006fa6670 */
[----:B------:R-:W-:Y:S02]  /*14fd0*/  FSEL R45, R45, -INF , !P5 ;  /* 0xff8000002d2d7808 */ /* 0x000fe40006800000 */
[----:B------:R-:W-:Y:S01]  /*14fe0*/  ISETP.GE.AND P5, PT, R188, R222, PT ;  /* 0x000000debc00720c */ /* 0x000fe20003fa6270 */
[----:B-1----:R-:W-:Y:S01]  /*14ff0*/  FFMA.FTZ R42, R12, -UR17, R42 ;  /* 0x800000110c2a7c23 */ /* 0x002fe2000801002a */
[----:B------:R-:W-:Y:S01]  /*15000*/  IABS R9, R84 ;  /* 0x0000005400097213 */ /* 0x000fe20000000000 */
[C---:B------:R-:W-:Y:S01]  /*15010*/  IMAD.IADD R12, R223.reuse, 0x1, -R0 ;  /* 0x00000001df0c7824 */ /* 0x040fe200078e0a00 */
[----:B------:R-:W-:Y:S01]  /*15020*/  ISETP.GE.OR P5, PT, R188, R219, !P5 ;  /* 0x000000dbbc00720c */ /* 0x000fe20006fa6670 */
[----:B------:R-:W-:Y:S01]  /*15030*/  IMAD.IADD R84, R223, 0x1, -R190 ;  /* 0x00000001df547824 */ /* 0x000fe200078e0abe */
[----:B------:R-:W1:Y:S02]  /*15040*/  I2F R113, R9 ;  /* 0x0000000900717306 */ /* 0x000e640000201400 */
[----:B------:R-:W-:Y:S02]  /*15050*/  FSEL R47, R47, -INF , !P5 ;  /* 0xff8000002f2f7808 */ /* 0x000fe40006800000 */
[----:B------:R-:W-:Y:S02]  /*15060*/  IABS R12, R12 ;  /* 0x0000000c000c7213 */ /* 0x000fe40000000000 */
[CC--:B------:R-:W-:Y:S04]  /*15070*/  ISETP.GE.AND P5, PT, R174.reuse, R225.reuse, PT ;  /* 0x000000e1ae00720c */ /* 0x0c0fe80003fa6270 */
[----:B------:R-:W-:Y:S01]  /*15080*/  ISETP.GE.OR P5, PT, R174, R224, !P5 ;  /* 0x000000e0ae00720c */ /* 0x000fe20006fa6670 */
[----:B-1----:R-:W-:Y:S01]  /*15090*/  FFMA.FTZ R60, R113, -UR17, R60 ;  /* 0x80000011713c7c23 */ /* 0x002fe2000801003c */
[----:B------:R-:W-:Y:S02]  /*150a0*/  IABS R9, R84 ;  /* 0x0000005400097213 */ /* 0x000fe40000000000 */
[----:B------:R-:W-:Y:S02]  /*150b0*/  FSEL R84, R13, -INF , !P2 ;  /* 0xff8000000d547808 */ /* 0x000fe40005000000 */
[----:B------:R-:W1:Y:S01]  /*150c0*/  I2F R13, R80 ;  /* 0x00000050000d7306 */ /* 0x000e620000201400 */
[CC--:B------:R-:W-:Y:S04]  /*150d0*/  ISETP.GE.AND P2, PT, R198.reuse, R225.reuse, PT ;  /* 0x000000e1c600720c */ /* 0x0c0fe80003f46270 */
[-C--:B------:R-:W-:Y:S01]  /*150e0*/  ISETP.GE.OR P2, PT, R198, R224.reuse, !P2 ;  /* 0x000000e0c600720c */ /* 0x080fe20005746670 */
[----:B------:R-:W-:Y:S04]  /*150f0*/  IMAD.U32 R198, RZ, RZ, UR15 ;  /* 0x0000000fffc67e24 */ /* 0x000fe8000f8e00ff */
[----:B------:R-:W2:Y:S01]  /*15100*/  I2F R9, R9 ;  /* 0x0000000900097306 */ /* 0x000ea20000201400 */
[----:B------:R-:W-:Y:S05]  /*15110*/  IMAD R198, R198, 0x80, R217 ;  /* 0x00000080c6c67824 */ /* 0x000fea00078e02d9 */
[----:B------:R-:W-:Y:S01]  /*15120*/  IADD3 R198, R198, 0x70, RZ ;  /* 0x00000070c6c67810 */ /* 0x000fe20007ffe0ff */
[----:B-1----:R-:W-:Y:S01]  /*15130*/  FFMA.FTZ R61, R13, -UR17, R61 ;  /* 0x800000110d3d7c23 */ /* 0x002fe2000801003d */
[----:B------:R-:W-:Y:S02]  /*15140*/  FSEL R80, R25, -INF , !P2 ;  /* 0xff80000019507808 */ /* 0x000fe40005000000 */
[----:B------:R1:W3:Y:S01]  /*15150*/  I2F R13, R21 ;  /* 0x00000015000d7306 */ /* 0x0002e20000201400 */
[----:B------:R-:W-:Y:S01]  /*15160*/  IMAD.IADD R25, R226, 0x1, -R2 ;  /* 0x00000001e2197824 */ /* 0x000fe200078e0a02 */
[----:B------:R-:W-:Y:S04]  /*15170*/  ISETP.GE.AND P2, PT, R195, R225, PT ;  /* 0x000000e1c300720c */ /* 0x000fe80003f46270 */
[----:B------:R-:W-:Y:S01]  /*15180*/  IABS R25, R25 ;  /* 0x0000001900197213 */ /* 0x000fe20000000000 */
[----:B--2---:R-:W-:Y:S01]  /*15190*/  FFMA.FTZ R43, R9, -UR17, R43 ;  /* 0x80000011092b7c23 */ /* 0x004fe2000801002b */
[-C--:B------:R-:W-:Y:S02]  /*151a0*/  ISETP.GE.OR P2, PT, R195, R224.reuse, !P2 ;  /* 0x000000e0c300720c */ /* 0x080fe40005746670 */
[----:B------:R-:W2:Y:S02]  /*151b0*/  I2F R98, R25 ;  /* 0x0000001900627306 */ /* 0x000ea40000201400 */
[----:B------:R-:W-:Y:S02]  /*151c0*/  FSEL R26, R43, -INF , !P3 ;  /* 0xff8000002b1a7808 */ /* 0x000fe40005800000 */
[-C--:B------:R-:W-:Y:S02]  /*151d0*/  ISETP.GE.AND P3, PT, R0, R225.reuse, PT ;  /* 0x000000e10000720c */ /* 0x080fe40003f66270 */
[----:B------:R-:W-:Y:S02]  /*151e0*/  FSEL R28, R28, -INF , !P2 ;  /* 0xff8000001c1c7808 */ /* 0x000fe40005000000 */
[-C--:B------:R-:W-:Y:S02]  /*151f0*/  ISETP.GE.OR P3, PT, R0, R224.reuse, !P3 ;  /* 0x000000e00000720c */ /* 0x080fe40005f66670 */
[-C--:B------:R-:W-:Y:S02]  /*15200*/  ISETP.GE.AND P2, PT, R194, R225.reuse, PT ;  /* 0x000000e1c200720c */ /* 0x080fe40003f46270 */
[----:B-1----:R-:W-:Y:S01]  /*15210*/  FSEL R21, R61, -INF , !P3 ;  /* 0xff8000003d157808 */ /* 0x002fe20005800000 */
[----:B---3--:R-:W-:Y:S01]  /*15220*/  FFMA.FTZ R74, R13, -UR17, R74 ;  /* 0x800000110d4a7c23 */ /* 0x008fe2000801004a */
[----:B------:R-:W-:Y:S02]  /*15230*/  ISETP.GE.AND P3, PT, R2, R225, PT ;  /* 0x000000e10200720c */ /* 0x000fe40003f66270 */
[-C--:B------:R-:W-:Y:S02]  /*15240*/  ISETP.GE.OR P2, PT, R194, R224.reuse, !P2 ;  /* 0x000000e0c200720c */ /* 0x080fe40005746670 */
[----:B------:R-:W-:Y:S02]  /*15250*/  ISETP.GE.OR P3, PT, R2, R224, !P3 ;  /* 0x000000e00200720c */ /* 0x000fe40005f66670 */
[----:B------:R-:W-:Y:S01]  /*15260*/  FSEL R29, R29, -INF , !P2 ;  /* 0xff8000001d1d7808 */ /* 0x000fe20005000000 */
[----:B--2---:R-:W-:Y:S01]  /*15270*/  FFMA.FTZ R72, R98, -UR17, R72 ;  /* 0x8000001162487c23 */ /* 0x004fe20008010048 */
[-C--:B------:R-:W-:Y:S01]  /*15280*/  ISETP.GE.AND P2, PT, R195, R222.reuse, PT ;  /* 0x000000dec300720c */ /* 0x080fe20003f46270 */
[----:B------:R-:W-:Y:S03]  /*15290*/  IMAD.IADD R25, R226, 0x1, -R174 ;  /* 0x00000001e2197824 */ /* 0x000fe600078e0aae */
[----:B------:R-:W-:Y:S02]  /*152a0*/  FSEL R11, R72, -INF , !P3 ;  /* 0xff800000480b7808 */ /* 0x000fe40005800000 */
[----:B------:R-:W-:Y:S02]  /*152b0*/  FMNMX.FTZ R72, R201, R167, !PT ;  /* 0x000000a7c9487209 */ /* 0x000fe40007810000 */
[C---:B------:R-:W-:Y:S02]  /*152c0*/  ISETP.GE.AND P3, PT, R2.reuse, R222, PT ;  /* 0x000000de0200720c */ /* 0x040fe40003f66270 */
[----:B------:R-:W-:Y:S02]  /*152d0*/  IABS R25, R25 ;  /* 0x0000001900197213 */ /* 0x000fe40000000000 */
[----:B------:R-:W-:Y:S02]  /*152e0*/  ISETP.GE.OR P3, PT, R2, R219, !P3 ;  /* 0x000000db0200720c */ /* 0x000fe40005f66670 */
[----:B------:R1:W2:Y:S01]  /*152f0*/  I2F R97, R25 ;  /* 0x0000001900617306 */ /* 0x0002a20000201400 */
[----:B------:R-:W-:Y:S02]  /*15300*/  FMNMX.FTZ R72, R197, R72, !PT ;  /* 0x00000048c5487209 */ /* 0x000fe40007810000 */
[----:B------:R-:W-:Y:S02]  /*15310*/  FSEL R13, R74, -INF , !P3 ;  /* 0xff8000004a0d7808 */ /* 0x000fe40005800000 */
[----:B------:R-:W-:Y:S02]  /*15320*/  FMNMX.FTZ R72, R196, R72, !PT ;  /* 0x00000048c4487209 */ /* 0x000fe40007810000 */
[C---:B------:R-:W-:Y:S02]  /*15330*/  ISETP.GE.AND P3, PT, R186.reuse, R225, PT ;  /* 0x000000e1ba00720c */ /* 0x040fe40003f66270 */
[----:B------:R-:W-:Y:S02]  /*15340*/  FMNMX.FTZ R72, R191, R72, !PT ;  /* 0x00000048bf487209 */ /* 0x000fe40007810000 */
[----:B------:R-:W-:Y:S02]  /*15350*/  ISETP.GE.OR P3, PT, R186, R224, !P3 ;  /* 0x000000e0ba00720c */ /* 0x000fe40005f66670 */
[----:B------:R-:W-:Y:S02]  /*15360*/  FMNMX.FTZ R72, R171, R72, !PT ;  /* 0x00000048ab487209 */ /* 0x000fe40007810000 */
[----:B------:R-:W-:Y:S02]  /*15370*/  ISETP.GE.OR P2, PT, R195, R219, !P2 ;  /* 0x000000dbc300720c */ /* 0x000fe40005746670 */
[----:B------:R-:W-:Y:S02]  /*15380*/  FMNMX.FTZ R72, R170, R72, !PT ;  /* 0x00000048aa487209 */ /* 0x000fe40007810000 */
[----:B------:R-:W-:Y:S02]  /*15390*/  FSEL R30, R30, -INF , !P2 ;  /* 0xff8000001e1e7808 */ /* 0x000fe40005000000 */
[----:B------:R-:W-:Y:S02]  /*153a0*/  FMNMX.FTZ R72, R32, R72, !PT ;  /* 0x0000004820487209 */ /* 0x000fe40007810000 */
[-C--:B------:R-:W-:Y:S01]  /*153b0*/  ISETP.GE.AND P2, PT, R179, R225.reuse, PT ;  /* 0x000000e1b300720c */ /* 0x080fe20003f46270 */
[----:B-1----:R-:W-:Y:S01]  /*153c0*/  IMAD.IADD R25, R223, 0x1, -R178 ;  /* 0x00000001df197824 */ /* 0x002fe200078e0ab2 */
[----:B------:R-:W-:Y:S01]  /*153d0*/  FMNMX.FTZ R72, R33, R72, !PT ;  /* 0x0000004821487209 */ /* 0x000fe20007810000 */
[----:B--2---:R-:W-:Y:S01]  /*153e0*/  FFMA.FTZ R73, R97, -UR17, R73 ;  /* 0x8000001161497c23 */ /* 0x004fe20008010049 */
[----:B------:R-:W-:Y:S01]  /*153f0*/  ISETP.GE.OR P2, PT, R179, R224, !P2 ;  /* 0x000000e0b300720c */ /* 0x000fe20005746670 */
[----:B------:R-:W-:Y:S01]  /*15400*/  IMAD.IADD R97, R223, 0x1, -R180 ;  /* 0x00000001df617824 */ /* 0x000fe200078e0ab4 */
[----:B------:R-:W-:Y:S02]  /*15410*/  FMNMX.FTZ R72, R19, R72, !PT ;  /* 0x0000004813487209 */ /* 0x000fe40007810000 */
        /* <DEDUP_REMOVED lines=14> */
[----:B------:R-:W-:Y:S01]  /*15500*/  IABS R14, R25 ;  /* 0x00000019000e7213 */ /* 0x000fe20000000000 */
[----:B------:R-:W-:Y:S01]  /*15510*/  IMAD.IADD R25, R226, 0x1, -R176 ;  /* 0x00000001e2197824 */ /* 0x000fe200078e0ab0 */
[----:B------:R-:W-:Y:S02]  /*15520*/  ISETP.GE.AND P2, PT, R3, R225, PT ;  /* 0x000000e10300720c */ /* 0x000fe40003f46270 */
[----:B------:R-:W1:Y:S01]  /*15530*/  I2F R36, R14 ;  /* 0x0000000e00247306 */ /* 0x000e620000201400 */
[----:B------:R-:W-:Y:S02]  /*15540*/  FSEL R73, R73, -INF , !P5 ;  /* 0xff80000049497808 */ /* 0x000fe40006800000 */
[C---:B------:R-:W-:Y:S02]  /*15550*/  ISETP.GE.AND P5, PT, R174.reuse, R222, PT ;  /* 0x000000deae00720c */ /* 0x040fe40003fa6270 */
[-C--:B------:R-:W-:Y:S02]  /*15560*/  ISETP.GE.OR P2, PT, R3, R224.reuse, !P2 ;  /* 0x000000e00300720c */ /* 0x080fe40005746670 */
[----:B------:R-:W-:Y:S02]  /*15570*/  ISETP.GE.OR P5, PT, R174, R219, !P5 ;  /* 0x000000dbae00720c */ /* 0x000fe40006fa6670 */
[----:B------:R-:W-:Y:S02]  /*15580*/  FSEL R76, R76, -INF , !P2 ;  /* 0xff8000004c4c7808 */ /* 0x000fe40005000000 */
[C---:B------:R-:W-:Y:S02]  /*15590*/  ISETP.GE.AND P2, PT, R176.reuse, R225, PT ;  /* 0x000000e1b000720c */ /* 0x040fe40003f46270 */
[----:B------:R-:W-:Y:S02]  /*155a0*/  IABS R25, R25 ;  /* 0x0000001900197213 */ /* 0x000fe40000000000 */
[----:B------:R-:W-:Y:S02]  /*155b0*/  ISETP.GE.OR P2, PT, R176, R224, !P2 ;  /* 0x000000e0b000720c */ /* 0x000fe40005746670 */
[----:B------:R2:W3:Y:S01]  /*155c0*/  I2F R99, R25 ;  /* 0x0000001900637306 */ /* 0x0004e20000201400 */
[----:B------:R-:W-:Y:S02]  /*155d0*/  FMNMX.FTZ R74, R68, R74, !PT ;  /* 0x0000004a444a7209 */ /* 0x000fe40007810000 */
[----:B------:R-:W-:Y:S02]  /*155e0*/  IABS R97, R97 ;  /* 0x0000006100617213 */ /* 0x000fe40000000000 */
[----:B------:R-:W-:Y:S01]  /*155f0*/  FMNMX.FTZ R74, R69, R74, !PT ;  /* 0x0000004a454a7209 */ /* 0x000fe20007810000 */
[----:B-1----:R-:W-:Y:S02]  /*15600*/  FFMA.FTZ R59, R36, -UR17, R59 ;  /* 0x80000011243b7c23 */ /* 0x002fe4000801003b */
[----:B------:R-:W-:Y:S02]  /*15610*/  IMAD.IADD R14, R223, 0x1, -R177 ;  /* 0x00000001df0e7824 */ /* 0x000fe400078e0ab1 */
[----:B------:R-:W1:Y:S01]  /*15620*/  I2F R97, R97 ;  /* 0x0000006100617306 */ /* 0x000e620000201400 */
[----:B------:R-:W-:Y:S01]  /*15630*/  IMAD.IADD R36, R226, 0x1, -R185 ;  /* 0x00000001e2247824 */ /* 0x000fe200078e0ab9 */
[----:B------:R-:W-:Y:S02]  /*15640*/  FMNMX.FTZ R74, R8, R74, !PT ;  /* 0x0000004a084a7209 */ /* 0x000fe40007810000 */
[----:B------:R-:W-:Y:S02]  /*15650*/  IABS R14, R14 ;  /* 0x0000000e000e7213 */ /* 0x000fe40000000000 */
[----:B------:R-:W-:Y:S02]  /*15660*/  IABS R36, R36 ;  /* 0x0000002400247213 */ /* 0x000fe40000000000 */
[----:B------:R-:W-:Y:S02]  /*15670*/  FMNMX.FTZ R74, R7, R74, !PT ;  /* 0x0000004a074a7209 */ /* 0x000fe40007810000 */
[----:B------:R-:W4:Y:S02]  /*15680*/  I2F R20, R14 ;  /* 0x0000000e00147306 */ /* 0x000f240000201400 */
[----:B------:R-:W-:Y:S02]  /*15690*/  FMNMX.FTZ R74, R17, R74, !PT ;  /* 0x0000004a114a7209 */ /* 0x000fe40007810000 */
[----:B--2---:R-:W-:Y:S01]  /*156a0*/  FSEL R25, R42, -INF , !P0 ;  /* 0xff8000002a197808 */ /* 0x004fe20004000000 */
[----:B---3--:R-:W-:Y:S01]  /*156b0*/  FFMA.FTZ R77, R99, -UR17, R77 ;  /* 0x80000011634d7c23 */ /* 0x008fe2000801004d */
[----:B------:R-:W-:Y:S02]  /*156c0*/  FMNMX.FTZ R74, R16, R74, !PT ;  /* 0x0000004a104a7209 */ /* 0x000fe40007810000 */
[----:B------:R-:W-:Y:S02]  /*156d0*/  ISETP.GE.AND P0, PT, R178, R222, PT ;  /* 0x000000deb200720c */ /* 0x000fe40003f06270 */
[----:B------:R-:W2:Y:S01]  /*156e0*/  I2F R42, R12 ;  /* 0x0000000c002a7306 */ /* 0x000ea20000201400 */
[----:B------:R-:W-:Y:S02]  /*156f0*/  FMNMX.FTZ R74, R112, R74, !PT ;  /* 0x0000004a704a7209 */ /* 0x000fe40007810000 */
[-C--:B------:R-:W-:Y:S01]  /*15700*/  ISETP.GE.OR P0, PT, R178, R219.reuse, !P0 ;  /* 0x000000dbb200720c */ /* 0x080fe20004706670 */
[----:B-1----:R-:W-:Y:S01]  /*15710*/  FFMA.FTZ R95, R97, -UR17, R95 ;  /* 0x80000011615f7c23 */ /* 0x002fe2000801005f */
[----:B------:R-:W-:Y:S01]  /*15720*/  FMNMX.FTZ R74, R103, R74, !PT ;  /* 0x0000004a674a7209 */ /* 0x000fe20007810000 */
[----:B------:R-:W-:Y:S01]  /*15730*/  IMAD.MOV.U32 R97, RZ, RZ, R112 ;  /* 0x000000ffff617224 */ /* 0x000fe200078e0070 */
[----:B------:R-:W-:Y:S02]  /*15740*/  FSEL R59, R59, -INF , !P0 ;  /* 0xff8000003b3b7808 */ /* 0x000fe40004000000 */
[----:B------:R-:W-:Y:S02]  /*15750*/  ISETP.GE.AND P0, PT, R3, R222, PT ;  /* 0x000000de0300720c */ /* 0x000fe40003f06270 */
[----:B------:R-:W-:Y:S02]  /*15760*/  FMNMX.FTZ R74, R243, R74, !PT ;  /* 0x0000004af34a7209 */ /* 0x000fe40007810000 */
[----:B------:R-:W-:Y:S01]  /*15770*/  ISETP.GE.OR P0, PT, R3, R219, !P0 ;  /* 0x000000db0300720c */ /* 0x000fe20004706670 */
[----:B----4-:R-:W-:Y:S01]  /*15780*/  FFMA.FTZ R62, R20, -UR17, R62 ;  /* 0x80000011143e7c23 */ /* 0x010fe2000801003e */
[----:B------:R-:W1:Y:S01]  /*15790*/  I2F R3, R41 ;  /* 0x0000002900037306 */ /* 0x000e620000201400 */
[----:B------:R-:W-:Y:S01]  /*157a0*/  FMNMX.FTZ R74, R251, R74, !PT ;  /* 0x0000004afb4a7209 */ /* 0x000fe20007810000 */
[----:B------:R-:W-:Y:S03]  /*157b0*/  IMAD.IADD R14, R226, 0x1, -R184 ;  /* 0x00000001e20e7824 */ /* 0x000fe600078e0ab8 */
[----:B------:R-:W-:Y:S02]  /*157c0*/  FMNMX.FTZ R74, R247, R74, !PT ;  /* 0x0000004af74a7209 */ /* 0x000fe40007810000 */
[----:B------:R-:W-:Y:S01]  /*157d0*/  IABS R14, R14 ;  /* 0x0000000e000e7213 */ /* 0x000fe20000000000 */
[----:B--2---:R-:W-:Y:S02]  /*157e0*/  FFMA.FTZ R63, R42, -UR17, R63 ;  /* 0x800000112a3f7c23 */ /* 0x004fe4000801003f */
[----:B------:R-:W2:Y:S01]  /*157f0*/  I2F R20, R36 ;  /* 0x0000002400147306 */ /* 0x000ea20000201400 */
[----:B------:R-:W-:Y:S01]  /*15800*/  FMNMX.FTZ R74, R246, R74, !PT ;  /* 0x0000004af64a7209 */ /* 0x000fe20007810000 */
[----:B------:R-:W-:Y:S01]  /*15810*/  IMAD.MOV.U32 R12, RZ, RZ, R14 ;  /* 0x000000ffff0c7224 */ /* 0x000fe200078e000e */
[----:B------:R-:W-:Y:S01]  /*15820*/  FSEL R14, R60, -INF , !P1 ;  /* 0xff8000003c0e7808 */ /* 0x000fe20004800000 */
[----:B------:R-:W-:Y:S01]  /*15830*/  IMAD.IADD R60, R223, 0x1, -R174 ;  /* 0x00000001df3c7824 */ /* 0x000fe200078e0aae */
[----:B------:R-:W-:Y:S02]  /*15840*/  FSEL R63, R63, -INF , !P6 ;  /* 0xff8000003f3f7808 */ /* 0x000fe40007000000 */
[C---:B------:R-:W-:Y:S02]  /*15850*/  ISETP.GE.AND P6, PT, R184.reuse, R225, PT ;  /* 0x000000e1b800720c */ /* 0x040fe40003fc6270 */
[----:B------:R-:W-:Y:S01]  /*15860*/  IABS R60, R60 ;  /* 0x0000003c003c7213 */ /* 0x000fe20000000000 */
[----:B------:R-:W3:Y:S01]  /*15870*/  I2F R9, R12 ;  /* 0x0000000c00097306 */ /* 0x000ee20000201400 */
[----:B------:R-:W-:Y:S02]  /*15880*/  ISETP.GE.OR P6, PT, R184, R224, !P6 ;  /* 0x000000e0b800720c */ /* 0x000fe400077c6670 */
[----:B------:R-:W-:Y:S01]  /*15890*/  ISETP.GE.AND P1, PT, R177, R222, PT ;  /* 0x000000deb100720c */ /* 0x000fe20003f26270 */
[----:B-1----:R-:W-:Y:S01]  /*158a0*/  FFMA.FTZ R79, R3, -UR17, R79 ;  /* 0x80000011034f7c23 */ /* 0x002fe2000801004f */
[----:B------:R-:W-:Y:S02]  /*158b0*/  FMNMX.FTZ R74, R169, R74, !PT ;  /* 0x0000004aa94a7209 */ /* 0x000fe40007810000 */
[-C--:B------:R-:W-:Y:S02]  /*158c0*/  ISETP.GE.OR P1, PT, R177, R219.reuse, !P1 ;  /* 0x000000dbb100720c */ /* 0x080fe40004f26670 */
[----:B------:R-:W-:Y:S01]  /*158d0*/  FMNMX.FTZ R74, R168, R74, !PT ;  /* 0x0000004aa84a7209 */ /* 0x000fe20007810000 */
[----:B------:R-:W1:Y:S01]  /*158e0*/  I2F R0, R60 ;  /* 0x0000003c00007306 */ /* 0x000e620000201400 */
[----:B------:R-:W-:Y:S02]  /*158f0*/  FSEL R62, R62, -INF , !P1 ;  /* 0xff8000003e3e7808 */ /* 0x000fe40004800000 */
[----:B------:R-:W-:Y:S01]  /*15900*/  ISETP.GE.AND P1, PT, R176, R222, PT ;  /* 0x000000deb000720c */ /* 0x000fe20003f26270 */
[----:B--2---:R-:W-:Y:S01]  /*15910*/  FFMA.FTZ R104, R20, -UR17, R104 ;  /* 0x8000001114687c23 */ /* 0x004fe20008010068 */
[----:B------:R-:W-:Y:S01]  /*15920*/  FMNMX.FTZ R74, R128, R74, !PT ;  /* 0x0000004a804a7209 */ /* 0x000fe20007810000 */
[----:B------:R-:W-:Y:S01]  /*15930*/  IMAD.IADD R36, R226, 0x1, -R192 ;  /* 0x00000001e2247824 */ /* 0x000fe200078e0ac0 */
[----:B------:R-:W-:Y:S02]  /*15940*/  ISETP.GE.OR P1, PT, R176, R219, !P1 ;  /* 0x000000dbb000720c */ /* 0x000fe40004f26670 */
[----:B------:R-:W-:Y:S02]  /*15950*/  FMNMX.FTZ R74, R129, R74, !PT ;  /* 0x0000004a814a7209 */ /* 0x000fe40007810000 */
[----:B------:R-:W-:Y:S01]  /*15960*/  IABS R36, R36 ;  /* 0x0000002400247213 */ /* 0x000fe20000000000 */
[----:B---3--:R-:W-:Y:S03]  /*15970*/  FFMA.FTZ R89, R9, -UR17, R89 ;  /* 0x8000001109597c23 */ /* 0x008fe60008010059 */
[----:B------:R-:W2:Y:S01]  /*15980*/  I2F R41, R36 ;  /* 0x0000002400297306 */ /* 0x000ea20000201400 */
[C---:B------:R-:W-:Y:S02]  /*15990*/  IMAD.IADD R9, R226.reuse, 0x1, -R183 ;  /* 0x00000001e2097824 */ /* 0x040fe400078e0ab7 */
[----:B------:R-:W-:Y:S03]  /*159a0*/  IMAD.IADD R12, R226, 0x1, -R186 ;  /* 0x00000001e20c7824 */ /* 0x000fe600078e0aba */
[----:B------:R-:W-:Y:S02]  /*159b0*/  IABS R9, R9 ;  /* 0x0000000900097213 */ /* 0x000fe40000000000 */
[----:B------:R-:W-:Y:S01]  /*159c0*/  IABS R12, R12 ;  /* 0x0000000c000c7213 */ /* 0x000fe20000000000 */
[----:B-1----:R-:W-:Y:S01]  /*159d0*/  FFMA.FTZ R75, R0, -UR17, R75 ;  /* 0x80000011004b7c23 */ /* 0x002fe2000801004b */
[----:B------:R-:W1:Y:S01]  /*159e0*/  I2F R42, R9 ;  /* 0x00000009002a7306 */ /* 0x000e620000201400 */
[----:B------:R-:W-:Y:S01]  /*159f0*/  FSEL R60, R89, -INF , !P6 ;  /* 0xff800000593c7808 */ /* 0x000fe20007000000 */
[----:B------:R-:W-:Y:S01]  /*15a00*/  IMAD.IADD R0, R223, 0x1, -R184 ;  /* 0x00000001df007824 */ /* 0x000fe200078e0ab8 */
[----:B------:R-:W-:Y:S01]  /*15a10*/  ISETP.GE.AND P6, PT, R184, R222, PT ;  /* 0x000000deb800720c */ /* 0x000fe20003fc6270 */
[----:B------:R-:W-:Y:S01]  /*15a20*/  IMAD.IADD R89, R226, 0x1, -R245 ;  /* 0x00000001e2597824 */ /* 0x000fe200078e0af5 */
[----:B------:R-:W-:Y:S01]  /*15a30*/  FSEL R20, R75, -INF , !P5 ;  /* 0xff8000004b147808 */ /* 0x000fe20006800000 */
[----:B------:R-:W-:Y:S01]  /*15a40*/  IMAD.IADD R75, R223, 0x1, -R192 ;  /* 0x00000001df4b7824 */ /* 0x000fe200078e0ac0 */
[----:B------:R-:W-:Y:S02]  /*15a50*/  ISETP.GE.OR P6, PT, R184, R219, !P6 ;  /* 0x000000dbb800720c */ /* 0x000fe400077c6670 */
[----:B------:R-:W-:Y:S01]  /*15a60*/  IABS R0, R0 ;  /* 0x0000000000007213 */ /* 0x000fe20000000000 */
[----:B------:R-:W3:Y:S01]  /*15a70*/  I2F R43, R12 ;  /* 0x0000000c002b7306 */ /* 0x000ee20000201400 */
[----:B------:R-:W-:Y:S02]  /*15a80*/  IABS R89, R89 ;  /* 0x0000005900597213 */ /* 0x000fe40000000000 */
[C---:B------:R-:W-:Y:S01]  /*15a90*/  ISETP.GE.AND P5, PT, R180.reuse, R225, PT ;  /* 0x000000e1b400720c */ /* 0x040fe20003fa6270 */
[----:B--2---:R-:W-:Y:S01]  /*15aa0*/  FFMA.FTZ R105, R41, -UR17, R105 ;  /* 0x8000001129697c23 */ /* 0x004fe20008010069 */
[----:B------:R-:W-:Y:S01]  /*15ab0*/  IABS R75, R75 ;  /* 0x0000004b004b7213 */ /* 0x000fe20000000000 */
[----:B------:R-:W2:Y:S01]  /*15ac0*/  SHFL.BFLY PT, R41, R74, 0x2, 0x1f ;  /* 0x0c401f004a297f89 */ /* 0x000ea200000e0000 */
[----:B------:R-:W-:Y:S03]  /*15ad0*/  ISETP.GE.OR P5, PT, R180, R224, !P5 ;  /* 0x000000e0b400720c */ /* 0x000fe60006fa6670 */
[----:B------:R-:W4:Y:S01]  /*15ae0*/  I2F R0, R0 ;  /* 0x0000000000007306 */ /* 0x000f220000201400 */
[----:B-1----:R-:W-:Y:S02]  /*15af0*/  FFMA.FTZ R108, R42, -UR17, R108 ;  /* 0x800000112a6c7c23 */ /* 0x002fe4000801006c */
[----:B------:R-:W-:Y:S07]  /*15b00*/  IMAD.IADD R42, R223, 0x1, -R187 ;  /* 0x00000001df2a7824 */ /* 0x000fee00078e0abb */
[----:B------:R-:W1:Y:S01]  /*15b10*/  I2F R75, R75 ;  /* 0x0000004b004b7306 */ /* 0x000e620000201400 */
[----:B------:R-:W-:Y:S01]  /*15b20*/  IABS R42, R42 ;  /* 0x0000002a002a7213 */ /* 0x000fe20000000000 */
[----:B---3--:R-:W-:Y:S01]  /*15b30*/  FFMA.FTZ R92, R43, -UR17, R92 ;  /* 0x800000112b5c7c23 */ /* 0x008fe2000801005c */
[----:B------:R-:W-:Y:S01]  /*15b40*/  FMNMX.FTZ R43, R4, R166, !PT ;  /* 0x000000a6042b7209 */ /* 0x000fe20007810000 */
[----:B------:R-:W-:Y:S03]  /*15b50*/  IMAD.IADD R12, R226, 0x1, -R180 ;  /* 0x00000001e20c7824 */ /* 0x000fe600078e0ab4 */
[----:B------:R-:W-:Y:S03]  /*15b60*/  FSEL R102, R92, -INF , !P3 ;  /* 0xff8000005c667808 */ /* 0x000fe60005800000 */
[----:B------:R-:W3:Y:S01]  /*15b70*/  I2F R89, R89 ;  /* 0x0000005900597306 */ /* 0x000ee20000201400 */
[----:B------:R-:W-:Y:S01]  /*15b80*/  IABS R12, R12 ;  /* 0x0000000c000c7213 */ /* 0x000fe20000000000 */
[----:B------:R-:W-:Y:S01]  /*15b90*/  IMAD.IADD R92, R226, 0x1, -R200 ;  /* 0x00000001e25c7824 */ /* 0x000fe200078e0ac8 */
[----:B------:R-:W-:Y:S01]  /*15ba0*/  FMNMX.FTZ R9, R199, R43, !PT ;  /* 0x0000002bc7097209 */ /* 0x000fe20007810000 */
[----:B----4-:R-:W-:Y:S01]  /*15bb0*/  FFMA.FTZ R91, R0, -UR17, R91 ;  /* 0x80000011005b7c23 */ /* 0x010fe2000801005b */
[----:B------:R-:W-:Y:S01]  /*15bc0*/  FMNMX.FTZ R0, R173, R165, !PT ;  /* 0x000000a5ad007209 */ /* 0x000fe20007810000 */
[----:B------:R-:W-:Y:S01]  /*15bd0*/  IMAD.IADD R43, R226, 0x1, -R187 ;  /* 0x00000001e22b7824 */ /* 0x000fe200078e0abb */
[----:B------:R-:W-:Y:S02]  /*15be0*/  FMNMX.FTZ R9, R182, R9, !PT ;  /* 0x00000009b6097209 */ /* 0x000fe40007810000 */
[----:B------:R-:W-:Y:S01]  /*15bf0*/  FMNMX.FTZ R0, R85, R0, !PT ;  /* 0x0000000055007209 */ /* 0x000fe20007810000 */
[----:B------:R-:W4:Y:S01]  /*15c00*/  I2F R2, R12 ;  /* 0x0000000c00027306 */ /* 0x000f220000201400 */
[----:B------:R-:W-:Y:S02]  /*15c10*/  FSEL R193, R91, -INF , !P6 ;  /* 0xff8000005bc17808 */ /* 0x000fe40007000000 */
[----:B------:R-:W-:Y:S01]  /*15c20*/  FMNMX.FTZ R9, R175, R9, !PT ;  /* 0x00000009af097209 */ /* 0x000fe20007810000 */
[----:B-1----:R-:W-:Y:S01]  /*15c30*/  FFMA.FTZ R107, R75, -UR17, R107 ;  /* 0x800000114b6b7c23 */ /* 0x002fe2000801006b */
[----:B------:R-:W-:Y:S02]  /*15c40*/  FMNMX.FTZ R0, R83, R0, !PT ;  /* 0x0000000053007209 */ /* 0x000fe40007810000 */
[----:B------:R-:W-:Y:S02]  /*15c50*/  FMNMX.FTZ R9, R22, R9, !PT ;  /* 0x0000000916097209 */ /* 0x000fe40007810000 */
[----:B------:R-:W-:Y:S01]  /*15c60*/  FMNMX.FTZ R0, R84, R0, !PT ;  /* 0x0000000054007209 */ /* 0x000fe20007810000 */
[----:B------:R-:W1:Y:S01]  /*15c70*/  I2F R42, R42 ;  /* 0x0000002a002a7306 */ /* 0x000e620000201400 */
[----:B------:R-:W-:Y:S02]  /*15c80*/  FMNMX.FTZ R9, R23, R9, !PT ;  /* 0x0000000917097209 */ /* 0x000fe40007810000 */
[----:B------:R-:W-:Y:S01]  /*15c90*/  ISETP.GE.AND P3, PT, R186, R222, PT ;  /* 0x000000deba00720c */ /* 0x000fe20003f66270 */
[----:B---3--:R-:W-:Y:S01]  /*15ca0*/  FFMA.FTZ R124, R89, -UR17, R124 ;  /* 0x80000011597c7c23 */ /* 0x008fe2000801007c */
[----:B------:R-:W-:Y:S01]  /*15cb0*/  FMNMX.FTZ R9, R34, R9, !PT ;  /* 0x0000000922097209 */ /* 0x000fe20007810000 */
[----:B------:R-:W-:Y:S01]  /*15cc0*/  IMAD.MOV.U32 R89, RZ, RZ, R103 ;  /* 0x000000ffff597224 */ /* 0x000fe200078e0067 */
[----:B------:R-:W-:Y:S01]  /*15cd0*/  ISETP.GE.OR P3, PT, R186, R219, !P3 ;  /* 0x000000dbba00720c */ /* 0x000fe20005f66670 */
[----:B------:R-:W-:Y:S01]  /*15ce0*/  IMAD.IADD R186, R223, 0x1, -R186 ;  /* 0x00000001dfba7824 */ /* 0x000fe200078e0aba */
[----:B------:R-:W-:Y:S02]  /*15cf0*/  FMNMX.FTZ R9, R35, R9, !PT ;  /* 0x0000000923097209 */ /* 0x000fe40007810000 */
[----:B------:R-:W-:Y:S02]  /*15d00*/  IABS R92, R92 ;  /* 0x0000005c005c7213 */ /* 0x000fe40000000000 */
[----:B------:R-:W-:Y:S01]  /*15d10*/  FMNMX.FTZ R9, R38, R9, !PT ;  /* 0x0000000926097209 */ /* 0x000fe20007810000 */
[----:B----4-:R-:W-:Y:S01]  /*15d20*/  FFMA.FTZ R93, R2, -UR17, R93 ;  /* 0x80000011025d7c23 */ /* 0x010fe2000801005d */
[----:B------:R-:W-:Y:S02]  /*15d30*/  IABS R12, R15 ;  /* 0x0000000f000c7213 */ /* 0x000fe40000000000 */
[----:B------:R-:W3:Y:S01]  /*15d40*/  I2F R92, R92 ;  /* 0x0000005c005c7306 */ /* 0x000ee20000201400 */
[----:B------:R-:W-:Y:S02]  /*15d50*/  IABS R186, R186 ;  /* 0x000000ba00ba7213 */ /* 0x000fe40000000000 */
[----:B------:R-:W-:Y:S02]  /*15d60*/  FSEL R177, R93, -INF , !P5 ;  /* 0xff8000005db17808 */ /* 0x000fe40006800000 */
[CC--:B------:R-:W-:Y:S02]  /*15d70*/  ISETP.GE.AND P5, PT, R185.reuse, R225.reuse, PT ;  /* 0x000000e1b900720c */ /* 0x0c0fe40003fa6270 */
[----:B------:R-:W-:Y:S01]  /*15d80*/  ISETP.GE.AND P6, PT, R198, R225, PT ;  /* 0x000000e1c600720c */ /* 0x000fe20003fc6270 */
[----:B-1----:R-:W-:Y:S01]  /*15d90*/  FFMA.FTZ R111, R42, -UR17, R111 ;  /* 0x800000112a6f7c23 */ /* 0x002fe2000801006f */
[-C--:B------:R-:W-:Y:S01]  /*15da0*/  ISETP.GE.OR P5, PT, R185, R224.reuse, !P5 ;  /* 0x000000e0b900720c */ /* 0x080fe20006fa6670 */
[----:B------:R-:W1:Y:S01]  /*15db0*/  I2F R15, R12 ;  /* 0x0000000c000f7306 */ /* 0x000e620000201400 */
[----:B------:R-:W-:Y:S02]  /*15dc0*/  ISETP.GE.OR P6, PT, R198, R224, !P6 ;  /* 0x000000e0c600720c */ /* 0x000fe400077c6670 */
[----:B------:R-:W-:Y:S02]  /*15dd0*/  FSEL R178, R104, -INF , !P5 ;  /* 0xff80000068b27808 */ /* 0x000fe40006800000 */
[----:B------:R-:W-:Y:S02]  /*15de0*/  IABS R43, R43 ;  /* 0x0000002b002b7213 */ /* 0x000fe40000000000 */
[----:B------:R-:W-:Y:S02]  /*15df0*/  FMNMX.FTZ R0, R81, R0, !PT ;  /* 0x0000000051007209 */ /* 0x000fe40007810000 */
[----:B--2---:R-:W-:Y:S01]  /*15e00*/  FMNMX.FTZ R41, R74, R41, !PT ;  /* 0x000000294a297209 */ /* 0x004fe20007810000 */
[----:B------:R-:W2:Y:S01]  /*15e10*/  I2F R2, R186 ;  /* 0x000000ba00027306 */ /* 0x000ea20000201400 */
[----:B------:R-:W-:Y:S01]  /*15e20*/  IMAD.IADD R74, R223, 0x1, -R200 ;  /* 0x00000001df4a7824 */ /* 0x000fe200078e0ac8 */
[----:B------:R-:W-:Y:S01]  /*15e30*/  FMNMX.FTZ R0, R80, R0, !PT ;  /* 0x0000000050007209 */ /* 0x000fe20007810000 */
[----:B---3--:R-:W-:Y:S01]  /*15e40*/  FFMA.FTZ R121, R92, -UR17, R121 ;  /* 0x800000115c797c23 */ /* 0x008fe20008010079 */
[----:B------:R-:W-:Y:S02]  /*15e50*/  SHFL.BFLY PT, R75, R41, 0x1, 0x1f ;  /* 0x0c201f00294b7f89 */ /* 0x000fe400000e0000 */
[----:B------:R-:W-:Y:S02]  /*15e60*/  FMNMX.FTZ R0, R28, R0, !PT ;  /* 0x000000001c007209 */ /* 0x000fe40007810000 */
[----:B------:R-:W-:Y:S02]  /*15e70*/  IABS R74, R74 ;  /* 0x0000004a004a7213 */ /* 0x000fe40000000000 */
[----:B------:R-:W3:Y:S01]  /*15e80*/  I2F R43, R43 ;  /* 0x0000002b002b7306 */ /* 0x000ee20000201400 */
[----:B------:R-:W-:Y:S02]  /*15e90*/  FMNMX.FTZ R0, R29, R0, !PT ;  /* 0x000000001d007209 */ /* 0x000fe40007810000 */
[----:B------:R-:W-:Y:S01]  /*15ea0*/  ISETP.GE.AND P5, PT, R180, R222, PT ;  /* 0x000000deb400720c */ /* 0x000fe20003fa6270 */
[----:B-1----:R-:W-:Y:S01]  /*15eb0*/  FFMA.FTZ R78, R15, -UR17, R78 ;  /* 0x800000110f4e7c23 */ /* 0x002fe2000801004e */
[----:B------:R-:W-:Y:S01]  /*15ec0*/  FMNMX.FTZ R15, R39, R9, !PT ;  /* 0x00000009270f7209 */ /* 0x000fe20007810000 */
[----:B------:R-:W-:Y:S01]  /*15ed0*/  IMAD.IADD R9, R226, 0x1, -R198 ;  /* 0x00000001e2097824 */ /* 0x000fe200078e0ac6 */
[----:B------:R-:W-:Y:S02]  /*15ee0*/  FSEL R12, R77, -INF , !P2 ;  /* 0xff8000004d0c7808 */ /* 0x000fe40005000000 */
[----:B------:R-:W-:Y:S01]  /*15ef0*/  FMNMX.FTZ R15, R50, R15, !PT ;  /* 0x0000000f320f7209 */ /* 0x000fe20007810000 */
[----:B------:R-:W1:Y:S01]  /*15f00*/  I2F R74, R74 ;  /* 0x0000004a004a7306 */ /* 0x000e620000201400 */
[----:B------:R-:W-:Y:S02]  /*15f10*/  ISETP.GE.AND P2, PT, R181, R225, PT ;  /* 0x000000e1b500720c */ /* 0x000fe40003f46270 */
[----:B------:R-:W-:Y:S01]  /*15f20*/  FMNMX.FTZ R15, R51, R15, !PT ;  /* 0x0000000f330f7209 */ /* 0x000fe20007810000 */
[----:B--2---:R-:W-:Y:S01]  /*15f30*/  FFMA.FTZ R94, R2, -UR17, R94 ;  /* 0x80000011025e7c23 */ /* 0x004fe2000801005e */
[----:B------:R-:W-:Y:S02]  /*15f40*/  ISETP.GE.OR P2, PT, R181, R224, !P2 ;  /* 0x000000e0b500720c */ /* 0x000fe40005746670 */
[----:B------:R-:W-:Y:S02]  /*15f50*/  FMNMX.FTZ R15, R54, R15, !PT ;  /* 0x0000000f360f7209 */ /* 0x000fe40007810000 */
[----:B------:R-:W-:Y:S01]  /*15f60*/  FSEL R61, R88, -INF , !P2 ;  /* 0xff800000583d7808 */ /* 0x000fe20005000000 */
[----:B------:R-:W-:Y:S01]  /*15f70*/  IMAD.IADD R88, R223, 0x1, -R185 ;  /* 0x00000001df587824 */ /* 0x000fe200078e0ab9 */
[----:B------:R-:W-:Y:S02]  /*15f80*/  FMNMX.FTZ R72, R55, R15, !PT ;  /* 0x0000000f37487209 */ /* 0x000fe40007810000 */
[----:B------:R-:W-:Y:S01]  /*15f90*/  FSEL R115, R94, -INF , !P3 ;  /* 0xff8000005e737808 */ /* 0x000fe20005800000 */
[----:B---3--:R-:W-:Y:S01]  /*15fa0*/  FFMA.FTZ R109, R43, -UR17, R109 ;  /* 0x800000112b6d7c23 */ /* 0x008fe2000801006d */
[----:B------:R-:W-:Y:S02]  /*15fb0*/  FMNMX.FTZ R43, R172, R164, !PT ;  /* 0x000000a4ac2b7209 */ /* 0x000fe40007810000 */
[----:B------:R-:W-:Y:S02]  /*15fc0*/  IABS R9, R9 ;  /* 0x0000000900097213 */ /* 0x000fe40000000000 */
[----:B------:R-:W-:Y:S02]  /*15fd0*/  FMNMX.FTZ R43, R96, R43, !PT ;  /* 0x0000002b602b7209 */ /* 0x000fe40007810000 */
[----:B------:R2:W3:Y:S01]  /*15fe0*/  I2F R77, R9 ;  /* 0x00000009004d7306 */ /* 0x0004e20000201400 */
[----:B------:R-:W-:Y:S02]  /*15ff0*/  FMNMX.FTZ R0, R40, R0, !PT ;  /* 0x0000000028007209 */ /* 0x000fe40007810000 */
[----:B------:R-:W-:Y:S01]  /*16000*/  FMNMX.FTZ R43, R86, R43, !PT ;  /* 0x0000002b562b7209 */ /* 0x000fe20007810000 */
[----:B-1----:R-:W-:Y:S01]  /*16010*/  FFMA.FTZ R123, R74, -UR17, R123 ;  /* 0x800000114a7b7c23 */ /* 0x002fe2000801007b */
[----:B------:R-:W-:Y:S02]  /*16020*/  FMNMX.FTZ R0, R24, R0, !PT ;  /* 0x0000000018007209 */ /* 0x000fe40007810000 */
[----:B------:R-:W-:Y:S02]  /*16030*/  FMNMX.FTZ R43, R87, R43, !PT ;  /* 0x0000002b572b7209 */ /* 0x000fe40007810000 */
[----:B------:R-:W-:Y:S02]  /*16040*/  FMNMX.FTZ R0, R44, R0, !PT ;  /* 0x000000002c007209 */ /* 0x000fe40007810000 */
[----:B------:R-:W-:Y:S02]  /*16050*/  FMNMX.FTZ R43, R82, R43, !PT ;  /* 0x0000002b522b7209 */ /* 0x000fe40007810000 */
[----:B------:R-:W-:Y:S02]  /*16060*/  IABS R88, R88 ;  /* 0x0000005800587213 */ /* 0x000fe40000000000 */
[----:B------:R-:W-:Y:S02]  /*16070*/  FMNMX.FTZ R43, R27, R43, !PT ;  /* 0x0000002b1b2b7209 */ /* 0x000fe40007810000 */
[----:B------:R-:W-:Y:S01]  /*16080*/  FSEL R15, R78, -INF , !P0 ;  /* 0xff8000004e0f7808 */ /* 0x000fe20004000000 */
[----:B------:R-:W-:Y:S01]  /*16090*/  IMAD.IADD R78, R226, 0x1, -R244 ;  /* 0x00000001e24e7824 */ /* 0x000fe200078e0af4 */
[----:B------:R-:W1:Y:S01]  /*160a0*/  I2F R88, R88 ;  /* 0x0000005800587306 */ /* 0x000e620000201400 */
[----:B------:R-:W-:Y:S02]  /*160b0*/  FMNMX.FTZ R43, R30, R43, !PT ;  /* 0x0000002b1e2b7209 */ /* 0x000fe40007810000 */
[----:B------:R-:W-:Y:S02]  /*160c0*/  ISETP.GE.OR P5, PT, R180, R219, !P5 ;  /* 0x000000dbb400720c */ /* 0x000fe40006fa6670 */
[----:B--2---:R-:W-:Y:S01]  /*160d0*/  FSEL R9, R79, -INF , !P1 ;  /* 0xff8000004f097808 */ /* 0x004fe20004800000 */
[----:B---3--:R-:W-:Y:S01]  /*160e0*/  FFMA.FTZ R120, R77, -UR17, R120 ;  /* 0x800000114d787c23 */ /* 0x008fe20008010078 */
[----:B------:R-:W-:Y:S01]  /*160f0*/  FMNMX.FTZ R77, R45, R0, !PT ;  /* 0x000000002d4d7209 */ /* 0x000fe20007810000 */
[----:B------:R-:W-:Y:S01]  /*16100*/  IMAD.IADD R0, R223, 0x1, -R245 ;  /* 0x00000001df007824 */ /* 0x000fe200078e0af5 */
[----:B------:R-:W-:Y:S02]  /*16110*/  FSEL R116, R95, -INF , !P5 ;  /* 0xff8000005f747808 */ /* 0x000fe40006800000 */
[----:B------:R-:W-:Y:S02]  /*16120*/  FMNMX.FTZ R77, R56, R77, !PT ;  /* 0x0000004d384d7209 */ /* 0x000fe40007810000 */
[----:B------:R-:W-:Y:S02]  /*16130*/  FMNMX.FTZ R43, R31, R43, !PT ;  /* 0x0000002b1f2b7209 */ /* 0x000fe40007810000 */
[----:B------:R-:W-:Y:S02]  /*16140*/  FMNMX.FTZ R77, R57, R77, !PT ;  /* 0x0000004d394d7209 */ /* 0x000fe40007810000 */
[----:B------:R-:W-:Y:S02]  /*16150*/  FMNMX.FTZ R43, R25, R43, !PT ;  /* 0x0000002b192b7209 */ /* 0x000fe40007810000 */
[----:B------:R-:W-:Y:S02]  /*16160*/  FMNMX.FTZ R77, R14, R77, !PT ;  /* 0x0000004d0e4d7209 */ /* 0x000fe40007810000 */
[----:B------:R-:W-:Y:S02]  /*16170*/  FMNMX.FTZ R43, R26, R43, !PT ;  /* 0x0000002b1a2b7209 */ /* 0x000fe40007810000 */
[----:B------:R-:W-:Y:S01]  /*16180*/  FMNMX.FTZ R77, R21, R77, !PT ;  /* 0x0000004d154d7209 */ /* 0x000fe20007810000 */
[----:B-1----:R-:W-:Y:S01]  /*16190*/  FFMA.FTZ R106, R88, -UR17, R106 ;  /* 0x80000011586a7c23 */ /* 0x002fe2000801006a */
        /* <DEDUP_REMOVED lines=15> */
[-C--:B------:R-:W-:Y:S02]  /*16290*/  ISETP.GE.AND P1, PT, R185, R222.reuse, PT ;  /* 0x000000deb900720c */ /* 0x080fe40003f26270 */
[----:B------:R-:W-:Y:S02]  /*162a0*/  FMNMX.FTZ R43, R15, R43, !PT ;  /* 0x0000002b0f2b7209 */ /* 0x000fe40007810000 */
[----:B------:R-:W-:Y:S02]  /*162b0*/  ISETP.GE.OR P1, PT, R185, R219, !P1 ;  /* 0x000000dbb900720c */ /* 0x000fe40004f26670 */
[----:B------:R-:W-:Y:S02]  /*162c0*/  FMNMX.FTZ R43, R9, R43, !PT ;  /* 0x0000002b092b7209 */ /* 0x000fe40007810000 */
[----:B------:R-:W-:Y:S02]  /*162d0*/  FSEL R249, R106, -INF , !P1 ;  /* 0xff8000006af97808 */ /* 0x000fe40004800000 */
[----:B------:R-:W-:Y:S02]  /*162e0*/  FMNMX.FTZ R77, R177, R77, !PT ;  /* 0x0000004db14d7209 */ /* 0x000fe40007810000 */
[----:B------:R-:W-:Y:S02]  /*162f0*/  ISETP.GE.AND P5, PT, R198, R222, PT ;  /* 0x000000dec600720c */ /* 0x000fe40003fa6270 */
[----:B------:R-:W-:Y:S02]  /*16300*/  FMNMX.FTZ R77, R178, R77, !PT ;  /* 0x0000004db24d7209 */ /* 0x000fe40007810000 */
[-C--:B------:R-:W-:Y:S02]  /*16310*/  ISETP.GE.OR P5, PT, R198, R219.reuse, !P5 ;  /* 0x000000dbc600720c */ /* 0x080fe40006fa6670 */
[----:B------:R-:W-:Y:S02]  /*16320*/  FMNMX.FTZ R72, R66, R72, !PT ;  /* 0x0000004842487209 */ /* 0x000fe40007810000 */
[----:B------:R-:W-:Y:S02]  /*16330*/  ISETP.GE.AND P3, PT, R183, R222, PT ;  /* 0x000000deb700720c */ /* 0x000fe40003f66270 */
[----:B------:R-:W-:Y:S02]  /*16340*/  FMNMX.FTZ R72, R67, R72, !PT ;  /* 0x0000004843487209 */ /* 0x000fe40007810000 */
[----:B------:R-:W-:Y:S02]  /*16350*/  ISETP.GE.OR P3, PT, R183, R219, !P3 ;  /* 0x000000dbb700720c */ /* 0x000fe40005f66670 */
        /* <DEDUP_REMOVED lines=8> */
[----:B------:R-:W-:Y:S02]  /*163e0*/  FMNMX.FTZ R72, R53, R72, !PT ;  /* 0x0000004835487209 */ /* 0x000fe40007810000 */
[----:B------:R-:W-:Y:S02]  /*163f0*/  ISETP.GE.AND P1, PT, R245, R225, PT ;  /* 0x000000e1f500720c */ /* 0x000fe40003f26270 */
[----:B------:R-:W-:Y:S02]  /*16400*/  FMNMX.FTZ R72, R52, R72, !PT ;  /* 0x0000004834487209 */ /* 0x000fe40007810000 */
[----:B------:R-:W-:Y:S02]  /*16410*/  ISETP.GE.AND P0, PT, R192, R222, PT ;  /* 0x000000dec000720c */ /* 0x000fe40003f06270 */
[----:B------:R-:W-:Y:S02]  /*16420*/  FMNMX.FTZ R72, R101, R72, !PT ;  /* 0x0000004865487209 */ /* 0x000fe40007810000 */
[----:B------:R-:W-:Y:S02]  /*16430*/  ISETP.GE.OR P1, PT, R245, R224, !P1 ;  /* 0x000000e0f500720c */ /* 0x000fe40004f26670 */
[----:B------:R-:W-:Y:S02]  /*16440*/  FMNMX.FTZ R72, R114, R72, !PT ;  /* 0x0000004872487209 */ /* 0x000fe40007810000 */
[----:B------:R-:W-:Y:S02]  /*16450*/  FSEL R188, R124, -INF , !P1 ;  /* 0xff8000007cbc7808 */ /* 0x000fe40004800000 */
[----:B------:R-:W-:Y:S02]  /*16460*/  FMNMX.FTZ R72, R250, R72, !PT ;  /* 0x00000048fa487209 */ /* 0x000fe40007810000 */
[----:B------:R-:W-:Y:S02]  /*16470*/  IABS R0, R0 ;  /* 0x0000000000007213 */ /* 0x000fe40000000000 */
[----:B------:R-:W-:Y:S02]  /*16480*/  FMNMX.FTZ R72, R248, R72, !PT ;  /* 0x00000048f8487209 */ /* 0x000fe40007810000 */
[-C--:B------:R-:W-:Y:S02]  /*16490*/  ISETP.GE.OR P0, PT, R192, R219.reuse, !P0 ;  /* 0x000000dbc000720c */ /* 0x080fe40004706670 */
[----:B------:R-:W1:Y:S01]  /*164a0*/  I2F R0, R0 ;  /* 0x0000000000007306 */ /* 0x000e620000201400 */
[----:B------:R-:W-:Y:S02]  /*164b0*/  FMNMX.FTZ R72, R203, R72, !PT ;  /* 0x00000048cb487209 */ /* 0x000fe40007810000 */
[C---:B------:R-:W-:Y:S02]  /*164c0*/  ISETP.GE.AND P1, PT, R245.reuse, R222, PT ;  /* 0x000000def500720c */ /* 0x040fe40003f26270 */
[----:B------:R-:W-:Y:S02]  /*164d0*/  FMNMX.FTZ R72, R202, R72, !PT ;  /* 0x00000048ca487209 */ /* 0x000fe40007810000 */
[----:B------:R-:W-:Y:S02]  /*164e0*/  ISETP.GE.OR P1, PT, R245, R219, !P1 ;  /* 0x000000dbf500720c */ /* 0x000fe40004f26670 */
[----:B------:R-:W-:Y:S02]  /*164f0*/  FSEL R245, R107, -INF , !P0 ;  /* 0xff8000006bf57808 */ /* 0x000fe40004000000 */
[----:B------:R-:W-:Y:S02]  /*16500*/  ISETP.GE.AND P0, PT, R244, R225, PT ;  /* 0x000000e1f400720c */ /* 0x000fe40003f06270 */
[----:B------:R-:W-:Y:S02]  /*16510*/  FSEL R190, R120, -INF , !P6 ;  /* 0xff80000078be7808 */ /* 0x000fe40007000000 */
[----:B------:R-:W-:Y:S02]  /*16520*/  ISETP.GE.OR P0, PT, R244, R224, !P0 ;  /* 0x000000e0f400720c */ /* 0x000fe40004706670 */
[-C--:B------:R-:W-:Y:S02]  /*16530*/  ISETP.GE.AND P6, PT, R187, R222.reuse, PT ;  /* 0x000000debb00720c */ /* 0x080fe40003fc6270 */
[----:B------:R-:W-:Y:S02]  /*16540*/  ISETP.GE.AND P2, PT, R181, R222, PT ;  /* 0x000000deb500720c */ /* 0x000fe40003f46270 */
[-C--:B------:R-:W-:Y:S02]  /*16550*/  ISETP.GE.OR P6, PT, R187, R219.reuse, !P6 ;  /* 0x000000dbbb00720c */ /* 0x080fe400077c6670 */
[----:B------:R-:W-:Y:S01]  /*16560*/  ISETP.GE.OR P2, PT, R181, R219, !P2 ;  /* 0x000000dbb500720c */ /* 0x000fe20005746670 */
[----:B-1----:R-:W-:Y:S01]  /*16570*/  FFMA.FTZ R126, R0, -UR17, R126 ;  /* 0x80000011007e7c23 */ /* 0x002fe2000801007e */
[----:B------:R-:W-:Y:S01]  /*16580*/  IABS R78, R78 ;  /* 0x0000004e004e7213 */ /* 0x000fe20000000000 */
[----:B------:R-:W-:Y:S01]  /*16590*/  IMAD.IADD R181, R223, 0x1, -R181 ;  /* 0x00000001dfb57824 */ /* 0x000fe200078e0ab5 */
[----:B------:R-:W-:Y:S04]  /*165a0*/  FMNMX.FTZ R72, R118, R72, !PT ;  /* 0x0000004876487209 */ /* 0x000fe80007810000 */
[----:B------:R-:W1:Y:S01]  /*165b0*/  I2F R78, R78 ;  /* 0x0000004e004e7306 */ /* 0x000e620000201400 */
[----:B------:R-:W-:Y:S02]  /*165c0*/  IABS R181, R181 ;  /* 0x000000b500b57213 */ /* 0x000fe40000000000 */
[----:B------:R-:W-:Y:S04]  /*165d0*/  FMNMX.FTZ R72, R119, R72, !PT ;  /* 0x0000004877487209 */ /* 0x000fe80007810000 */
[----:B------:R-:W-:Y:S03]  /*165e0*/  FMNMX.FTZ R72, R130, R72, !PT ;  /* 0x0000004882487209 */ /* 0x000fe60007810000 */
[----:B------:R-:W2:Y:S01]  /*165f0*/  I2F R36, R181 ;  /* 0x000000b500247306 */ /* 0x000ea20000201400 */
[----:B------:R-:W-:Y:S05]  /*16600*/  FMNMX.FTZ R72, R131, R72, !PT ;  /* 0x0000004883487209 */ /* 0x000fea0007810000 */
[----:B------:R-:W3:Y:S01]  /*16610*/  SHFL.BFLY PT, R3, R72, 0x2, 0x1f ;  /* 0x0c401f0048037f89 */ /* 0x000ee200000e0000 */
[----:B-1----:R-:W-:Y:S02]  /*16620*/  FFMA.FTZ R125, R78, -UR17, R125 ;  /* 0x800000114e7d7c23 */ /* 0x002fe4000801007d */
[----:B--2---:R-:W-:Y:S02]  /*16630*/  FFMA.FTZ R90, R36, -UR17, R90 ;  /* 0x80000011245a7c23 */ /* 0x004fe4000801005a */
[----:B------:R-:W-:Y:S03]  /*16640*/  IMAD.IADD R36, R223, 0x1, -R198 ;  /* 0x00000001df247824 */ /* 0x000fe600078e0ac6 */
[----:B------:R-:W-:Y:S02]  /*16650*/  FSEL R179, R90, -INF , !P2 ;  /* 0xff8000005ab37808 */ /* 0x000fe40005000000 */
[----:B------:R-:W-:Y:S02]  /*16660*/  ISETP.GE.AND P2, PT, R183, R225, PT ;  /* 0x000000e1b700720c */ /* 0x000fe40003f46270 */
[----:B------:R-:W-:Y:S01]  /*16670*/  FMNMX.FTZ R43, R179, R43, !PT ;  /* 0x0000002bb32b7209 */ /* 0x000fe20007810000 */
[----:B------:R-:W-:Y:S01]  /*16680*/  IMAD.MOV.U32 R74, RZ, RZ, R179 ;  /* 0x000000ffff4a7224 */ /* 0x000fe200078e00b3 */
[----:B------:R-:W-:Y:S01]  /*16690*/  ISETP.GE.OR P2, PT, R183, R224, !P2 ;  /* 0x000000e0b700720c */ /* 0x000fe20005746670 */
[C---:B------:R-:W-:Y:S01]  /*166a0*/  IMAD.IADD R183, R223.reuse, 0x1, -R183 ;  /* 0x00000001dfb77824 */ /* 0x040fe200078e0ab7 */
[----:B---3--:R-:W-:Y:S01]  /*166b0*/  FMNMX.FTZ R3, R72, R3, !PT ;  /* 0x0000000348037209 */ /* 0x008fe20007810000 */
[----:B------:R-:W-:Y:S01]  /*166c0*/  IMAD.IADD R72, R223, 0x1, -R244 ;  /* 0x00000001df487824 */ /* 0x000fe200078e0af4 */
[----:B------:R-:W-:Y:S02]  /*166d0*/  FSEL R113, R108, -INF , !P2 ;  /* 0xff8000006c717808 */ /* 0x000fe40005000000 */
[----:B------:R-:W-:Y:S02]  /*166e0*/  IABS R2, R183 ;  /* 0x000000b700027213 */ /* 0x000fe40000000000 */
[----:B------:R-:W-:Y:S02]  /*166f0*/  IABS R72, R72 ;  /* 0x0000004800487213 */ /* 0x000fe40000000000 */
[----:B------:R-:W-:Y:S02]  /*16700*/  FMNMX.FTZ R43, R193, R43, !PT ;  /* 0x0000002bc12b7209 */ /* 0x000fe40007810000 */
[----:B------:R-:W1:Y:S01]  /*16710*/  I2F R2, R2 ;  /* 0x0000000200027306 */ /* 0x000e620000201400 */
[----:B------:R-:W-:Y:S02]  /*16720*/  ISETP.GE.AND P2, PT, R187, R225, PT ;  /* 0x000000e1bb00720c */ /* 0x000fe40003f46270 */
[----:B------:R-:W-:Y:S02]  /*16730*/  FMNMX.FTZ R78, R115, R43, !PT ;  /* 0x0000002b734e7209 */ /* 0x000fe40007810000 */
[----:B------:R-:W2:Y:S01]  /*16740*/  SHFL.BFLY PT, R43, R3, 0x1, 0x1f ;  /* 0x0c201f00032b7f89 */ /* 0x000ea200000e0000 */
[----:B------:R-:W-:Y:S02]  /*16750*/  ISETP.GE.OR P2, PT, R187, R224, !P2 ;  /* 0x000000e0bb00720c */ /* 0x000fe40005746670 */
[----:B------:R-:W-:Y:S02]  /*16760*/  FMNMX.FTZ R78, R116, R78, !PT ;  /* 0x0000004e744e7209 */ /* 0x000fe40007810000 */
[----:B------:R-:W3:Y:S01]  /*16770*/  I2F R72, R72 ;  /* 0x0000004800487306 */ /* 0x000ee20000201400 */
[----:B------:R-:W-:Y:S02]  /*16780*/  FSEL R187, R125, -INF , !P0 ;  /* 0xff8000007dbb7808 */ /* 0x000fe40004000000 */
[C---:B------:R-:W-:Y:S02]  /*16790*/  ISETP.GE.AND P0, PT, R244.reuse, R222, PT ;  /* 0x000000def400720c */ /* 0x040fe40003f06270 */
[----:B------:R-:W-:Y:S02]  /*167a0*/  FMNMX.FTZ R78, R249, R78, !PT ;  /* 0x0000004ef94e7209 */ /* 0x000fe40007810000 */
[----:B------:R-:W-:Y:S02]  /*167b0*/  ISETP.GE.OR P0, PT, R244, R219, !P0 ;  /* 0x000000dbf400720c */ /* 0x000fe40004706670 */
[----:B------:R-:W-:Y:S02]  /*167c0*/  FSEL R252, R109, -INF , !P2 ;  /* 0xff8000006dfc7808 */ /* 0x000fe40005000000 */
[----:B------:R-:W-:Y:S02]  /*167d0*/  ISETP.GE.AND P2, PT, R200, R225, PT ;  /* 0x000000e1c800720c */ /* 0x000fe40003f46270 */
[----:B------:R-:W-:Y:S01]  /*167e0*/  FMNMX.FTZ R77, R113, R77, !PT ;  /* 0x0000004d714d7209 */ /* 0x000fe20007810000 */
[----:B-1----:R-:W-:Y:S01]  /*167f0*/  FFMA.FTZ R110, R2, -UR17, R110 ;  /* 0x80000011026e7c23 */ /* 0x002fe2000801006e */
[----:B------:R-:W-:Y:S02]  /*16800*/  ISETP.GE.OR P2, PT, R200, R224, !P2 ;  /* 0x000000e0c800720c */ /* 0x000fe40005746670 */
[----:B------:R-:W-:Y:S02]  /*16810*/  FMNMX.FTZ R77, R252, R77, !PT ;  /* 0x0000004dfc4d7209 */ /* 0x000fe40007810000 */
[----:B------:R-:W-:Y:S01]  /*16820*/  FSEL R244, R110, -INF , !P3 ;  /* 0xff8000006ef47808 */ /* 0x000fe20005800000 */
[----:B------:R-:W-:Y:S01]  /*16830*/  IMAD.MOV.U32 R110, RZ, RZ, R102 ;  /* 0x000000ffff6e7224 */ /* 0x000fe200078e0066 */
[----:B------:R-:W-:Y:S01]  /*16840*/  FSEL R189, R121, -INF , !P2 ;  /* 0xff80000079bd7808 */ /* 0x000fe20005000000 */
[----:B------:R-:W-:Y:S01]  /*16850*/  IMAD.MOV.U32 R121, RZ, RZ, R101 ;  /* 0x000000ffff797224 */ /* 0x000fe200078e0065 */
[----:B------:R-:W-:Y:S01]  /*16860*/  ISETP.GE.AND P2, PT, R200, R222, PT ;  /* 0x000000dec800720c */ /* 0x000fe20003f46270 */
[----:B---3--:R-:W-:Y:S01]  /*16870*/  FFMA.FTZ R127, R72, -UR17, R127 ;  /* 0x80000011487f7c23 */ /* 0x008fe2000801007f */
[----:B------:R-:W-:Y:S01]  /*16880*/  FMNMX.FTZ R77, R190, R77, !PT ;  /* 0x0000004dbe4d7209 */ /* 0x000fe20007810000 */
[----:B------:R-:W-:Y:S01]  /*16890*/  IMAD.MOV.U32 R72, RZ, RZ, R178 ;  /* 0x000000ffff487224 */ /* 0x000fe200078e00b2 */
[----:B------:R-:W-:Y:S02]  /*168a0*/  ISETP.GE.OR P2, PT, R200, R219, !P2 ;  /* 0x000000dbc800720c */ /* 0x000fe40005746670 */
[----:B------:R-:W-:Y:S02]  /*168b0*/  FMNMX.FTZ R77, R189, R77, !PT ;  /* 0x0000004dbd4d7209 */ /* 0x000fe40007810000 */
[----:B--2---:R-:W-:Y:S02]  /*168c0*/  FMNMX.FTZ R3, R3, R43, !PT ;  /* 0x0000002b03037209 */ /* 0x004fe40007810000 */
[----:B------:R-:W-:Y:S01]  /*168d0*/  FMNMX.FTZ R42, R188, R77, !PT ;  /* 0x0000004dbc2a7209 */ /* 0x000fe20007810000 */
[----:B------:R-:W-:Y:S01]  /*168e0*/  IMAD.MOV.U32 R77, RZ, RZ, R115 ;  /* 0x000000ffff4d7224 */ /* 0x000fe200078e0073 */
[----:B------:R-:W-:Y:S01]  /*168f0*/  FSEL R194, R123, -INF , !P2 ;  /* 0xff8000007bc27808 */ /* 0x000fe20005000000 */
[C---:B------:R-:W-:Y:S01]  /*16900*/  FMUL.FTZ R198, R3.reuse, c[0x0][0x23c] ;  /* 0x00008f0003c67a20 */ /* 0x040fe20000410000 */
[----:B------:R-:W-:Y:S02]  /*16910*/  FSETP.NEU.FTZ.AND P2, PT, R3, -INF , PT ;  /* 0xff8000000300780b */ /* 0x000fe40003f5d000 */
[----:B------:R-:W-:Y:S02]  /*16920*/  FMNMX.FTZ R42, R187, R42, !PT ;  /* 0x0000002abb2a7209 */ /* 0x000fe40007810000 */
[----:B------:R-:W-:Y:S02]  /*16930*/  FSEL R198, R198, RZ, P2 ;  /* 0x000000ffc6c67208 */ /* 0x000fe40001000000 */
[----:B------:R-:W-:Y:S01]  /*16940*/  IABS R36, R36 ;  /* 0x0000002400247213 */ /* 0x000fe20000000000 */
[----:B------:R-:W1:Y:S02]  /*16950*/  SHFL.BFLY PT, R2, R42, 0x2, 0x1f ;  /* 0x0c401f002a027f89 */ /* 0x000e6400000e0000 */
[--C-:B------:R-:W-:Y:S02]  /*16960*/  FFMA.FTZ R106, R50, c[0x0][0x23c], -R198.reuse ;  /* 0x00008f00326a7a23 */ /* 0x100fe400000108c6 */
[--C-:B------:R-:W-:Y:S01]  /*16970*/  FFMA.FTZ R100, R51, c[0x0][0x23c], -R198.reuse ;  /* 0x00008f0033647a23 */ /* 0x100fe200000108c6 */
[----:B------:R-:W2:Y:S01]  /*16980*/  I2F R36, R36 ;  /* 0x0000002400247306 */ /* 0x000ea20000201400 */
[--C-:B------:R-:W-:Y:S02]  /*16990*/  FFMA.FTZ R94, R54, c[0x0][0x23c], -R198.reuse ;  /* 0x00008f00365e7a23 */ /* 0x100fe400000108c6 */
[--C-:B------:R-:W-:Y:S02]  /*169a0*/  FFMA.FTZ R93, R55, c[0x0][0x23c], -R198.reuse ;  /* 0x00008f00375d7a23 */ /* 0x100fe400000108c6 */
[----:B------:R-:W-:Y:S02]  /*169b0*/  FFMA.FTZ R123, R34, c[0x0][0x23c], -R198 ;  /* 0x00008f00227b7a23 */ /* 0x000fe400000108c6 */
[----:B------:R-:W-:Y:S02]  /*169c0*/  IMAD.MOV.U32 R34, RZ, RZ, R74 ;  /* 0x000000ffff227224 */ /* 0x000fe400078e004a */
        /* <DEDUP_REMOVED lines=8> */
[--C-:B------:R-:W-:Y:S01]  /*16a50*/  FFMA.FTZ R107, R39, c[0x0][0x23c], -R198.reuse ;  /* 0x00008f00276b7a23 */ /* 0x100fe200000108c6 */
[----:B------:R-:W-:Y:S01]  /*16a60*/  FSEL R39, R3, RZ, P2 ;  /* 0x000000ff03277208 */ /* 0x000fe20001000000 */
[--C-:B------:R-:W-:Y:S01]  /*16a70*/  FFMA.FTZ R115, R38, c[0x0][0x23c], -R198.reuse ;  /* 0x00008f0026737a23 */ /* 0x100fe200000108c6 */
[----:B-1----:R-:W-:Y:S01]  /*16a80*/  FMNMX.FTZ R2, R42, R2, !PT ;  /* 0x000000022a027209 */ /* 0x002fe20007810000 */
[----:B------:R-:W-:Y:S02]  /*16a90*/  FFMA.FTZ R74, R71, c[0x0][0x23c], -R198 ;  /* 0x00008f00474a7a23 */ /* 0x000fe400000108c6 */
[----:B------:R-:W-:Y:S02]  /*16aa0*/  FADD.FTZ R39, -R39, R166 ;  /* 0x000000a627277221 */ /* 0x000fe40000010100 */
[----:B------:R-:W1:Y:S01]  /*16ab0*/  SHFL.BFLY PT, R42, R2, 0x1, 0x1f ;  /* 0x0c201f00022a7f89 */ /* 0x000e6200000e0000 */
[----:B------:R-:W-:Y:S01]  /*16ac0*/  MUFU.EX2 R179, R179 ;  /* 0x000000b300b37308 */ /* 0x000fe20000000800 */
[----:B------:R-:W-:Y:S02]  /*16ad0*/  FMUL.FTZ R39, R39, c[0x0][0x23c] ;  /* 0x00008f0027277a20 */ /* 0x000fe40000410000 */
[----:B------:R-:W-:Y:S02]  /*16ae0*/  FFMA.FTZ R88, R66, c[0x0][0x23c], -R198 ;  /* 0x00008f0042587a23 */ /* 0x000fe400000108c6 */
[----:B--2---:R-:W-:Y:S01]  /*16af0*/  FFMA.FTZ R122, R36, -UR17, R122 ;  /* 0x80000011247a7c23 */ /* 0x004fe2000801007a */
[----:B------:R-:W-:Y:S01]  /*16b00*/  FMNMX.FTZ R36, R41, R75, !PT ;  /* 0x0000004b29247209 */ /* 0x000fe20007810000 */
[----:B------:R-:W-:Y:S01]  /*16b10*/  IMAD.MOV.U32 R75, RZ, RZ, R193 ;  /* 0x000000ffff4b7224 */ /* 0x000fe200078e00c1 */
[----:B------:R-:W-:Y:S01]  /*16b20*/  FMNMX.FTZ R41, R245, R78, !PT ;  /* 0x0000004ef5297209 */ /* 0x000fe20007810000 */
[----:B------:R-:W-:Y:S01]  /*16b30*/  IMAD.MOV.U32 R78, RZ, RZ, R243 ;  /* 0x000000ffff4e7224 */ /* 0x000fe200078e00f3 */
[----:B------:R-:W2:Y:S01]  /*16b40*/  MUFU.EX2 R39, R39 ;  /* 0x0000002700277308 */ /* 0x000ea20000000800 */
[C---:B------:R-:W-:Y:S01]  /*16b50*/  FMUL.FTZ R200, R36.reuse, c[0x0][0x23c] ;  /* 0x00008f0024c87a20 */ /* 0x040fe20000410000 */
[----:B------:R-:W-:Y:S01]  /*16b60*/  FSETP.NEU.FTZ.AND P3, PT, R36, -INF , PT ;  /* 0xff8000002400780b */ /* 0x000fe20003f7d000 */
[--C-:B------:R-:W-:Y:S01]  /*16b70*/  FFMA.FTZ R175, R175, c[0x0][0x23c], -R198.reuse ;  /* 0x00008f00afaf7a23 */ /* 0x100fe200000108c6 */
[----:B------:R-:W-:Y:S01]  /*16b80*/  FSEL R243, R111, -INF , !P6 ;  /* 0xff8000006ff37808 */ /* 0x000fe20007000000 */
[--C-:B------:R-:W-:Y:S01]  /*16b90*/  FFMA.FTZ R118, R118, c[0x0][0x23c], -R198.reuse ;  /* 0x00008f0076767a23 */ /* 0x100fe200000108c6 */
[----:B------:R-:W-:Y:S01]  /*16ba0*/  FSEL R200, R200, RZ, P3 ;  /* 0x000000ffc8c87208 */ /* 0x000fe20001800000 */
[----:B------:R-:W-:Y:S01]  /*16bb0*/  FFMA.FTZ R119, R119, c[0x0][0x23c], -R198 ;  /* 0x00008f0077777a23 */ /* 0x000fe200000108c6 */
[----:B------:R-:W-:Y:S02]  /*16bc0*/  FMNMX.FTZ R41, R244, R41, !PT ;  /* 0x00000029f4297209 */ /* 0x000fe40007810000 */
[----:B------:R-:W-:Y:S01]  /*16bd0*/  MUFU.EX2 R175, R175 ;  /* 0x000000af00af7308 */ /* 0x000fe20000000800 */
[--C-:B------:R-:W-:Y:S01]  /*16be0*/  FFMA.FTZ R108, R48, c[0x0][0x23c], -R200.reuse ;  /* 0x00008f00306c7a23 */ /* 0x100fe200000108c8 */
[----:B------:R-:W-:Y:S01]  /*16bf0*/  FMNMX.FTZ R41, R243, R41, !PT ;  /* 0x00000029f3297209 */ /* 0x000fe20007810000 */
[--C-:B------:R-:W-:Y:S01]  /*16c00*/  FFMA.FTZ R102, R49, c[0x0][0x23c], -R200.reuse ;  /* 0x00008f0031667a23 */ /* 0x100fe200000108c8 */
[----:B------:R-:W-:Y:S01]  /*16c10*/  FSEL R195, R122, -INF , !P5 ;  /* 0xff8000007ac37808 */ /* 0x000fe20006800000 */
[----:B------:R-:W-:Y:S01]  /*16c20*/  LDSM.16.MT88.4 R48, [R211+0x4000] ;  /* 0x00400000d330783b */ /* 0x000fe20000004200 */
[----:B------:R-:W-:Y:S01]  /*16c30*/  FFMA.FTZ R124, R33, c[0x0][0x23c], -R200 ;  /* 0x00008f00217c7a23 */ /* 0x000fe200000108c8 */
[----:B------:R-:W-:Y:S01]  /*16c40*/  FSEL R193, R126, -INF , !P1 ;  /* 0xff8000007ec17808 */ /* 0x000fe20004800000 */
[----:B------:R-:W-:Y:S01]  /*16c50*/  IMAD.MOV.U32 R33, RZ, RZ, R78 ;  /* 0x000000ffff217224 */ /* 0x000fe200078e004e */
[----:B------:R-:W-:Y:S01]  /*16c60*/  FMNMX.FTZ R0, R195, R41, !PT ;  /* 0x00000029c3007209 */ /* 0x000fe20007810000 */
[----:B------:R-:W-:Y:S01]  /*16c70*/  MUFU.EX2 R123, R123 ;  /* 0x0000007b007b7308 */ /* 0x000fe20000000800 */
[----:B------:R-:W-:Y:S01]  /*16c80*/  FSEL R41, R127, -INF , !P0 ;  /* 0xff8000007f297808 */ /* 0x000fe20004000000 */
[----:B------:R-:W-:Y:S01]  /*16c90*/  FFMA.FTZ R126, R32, c[0x0][0x23c], -R200 ;  /* 0x00008f00207e7a23 */ /* 0x000fe200000108c8 */
[----:B------:R-:W-:Y:S01]  /*16ca0*/  FMNMX.FTZ R0, R194, R0, !PT ;  /* 0x00000000c2007209 */ /* 0x000fe20007810000 */
[----:B------:R-:W-:Y:S01]  /*16cb0*/  IMAD.MOV.U32 R32, RZ, RZ, R116 ;  /* 0x000000ffff207224 */ /* 0x000fe200078e0074 */
[----:B-1----:R-:W-:Y:S01]  /*16cc0*/  FMNMX.FTZ R2, R2, R42, !PT ;  /* 0x0000002a02027209 */ /* 0x002fe20007810000 */
[--C-:B------:R-:W-:Y:S01]  /*16cd0*/  FFMA.FTZ R116, R19, c[0x0][0x23c], -R200.reuse ;  /* 0x00008f0013747a23 */ /* 0x100fe200000108c8 */
[----:B------:R-:W-:Y:S01]  /*16ce0*/  FMNMX.FTZ R0, R193, R0, !PT ;  /* 0x00000000c1007209 */ /* 0x000fe20007810000 */
[----:B--2---:R-:W-:Y:S01]  /*16cf0*/  FMUL.FTZ R19, R39, R151 ;  /* 0x0000009727137220 */ /* 0x004fe20000410000 */
[----:B------:R-:W-:Y:S01]  /*16d00*/  FSETP.NEU.FTZ.AND P1, PT, R2, -INF , PT ;  /* 0xff8000000200780b */ /* 0x000fe20003f3d000 */
[----:B------:R-:W-:Y:S01]  /*16d10*/  MUFU.EX2 R126, R126 ;  /* 0x0000007e007e7308 */ /* 0x000fe20000000800 */
[----:B------:R-:W-:Y:S01]  /*16d20*/  FMNMX.FTZ R0, R41, R0, !PT ;  /* 0x0000000029007209 */ /* 0x000fe20007810000 */
[--C-:B------:R-:W-:Y:S02]  /*16d30*/  FFMA.FTZ R251, R251, c[0x0][0x23c], -R200.reuse ;  /* 0x00008f00fbfb7a23 */ /* 0x100fe400000108c8 */
[--C-:B------:R-:W-:Y:S02]  /*16d40*/  FFMA.FTZ R247, R247, c[0x0][0x23c], -R200.reuse ;  /* 0x00008f00f7f77a23 */ /* 0x100fe400000108c8 */
[--C-:B------:R-:W-:Y:S02]  /*16d50*/  FFMA.FTZ R246, R246, c[0x0][0x23c], -R200.reuse ;  /* 0x00008f00f6f67a23 */ /* 0x100fe400000108c8 */
[--C-:B------:R-:W-:Y:S02]  /*16d60*/  FFMA.FTZ R192, R201, c[0x0][0x23c], -R200.reuse ;  /* 0x00008f00c9c07a23 */ /* 0x100fe400000108c8 */
[----:B------:R-:W-:Y:S01]  /*16d70*/  MUFU.EX2 R124, R124 ;  /* 0x0000007c007c7308 */ /* 0x000fe20000000800 */
[----:B------:R-:W-:Y:S02]  /*16d80*/  FMUL.FTZ R201, R2, c[0x0][0x23c] ;  /* 0x00008f0002c97a20 */ /* 0x000fe40000410000 */
[----:B------:R-:W-:Y:S02]  /*16d90*/  FFMA.FTZ R180, R171, c[0x0][0x23c], -R200 ;  /* 0x00008f00abb47a23 */ /* 0x000fe400000108c8 */
[--C-:B------:R-:W-:Y:S01]  /*16da0*/  FFMA.FTZ R171, R23, c[0x0][0x23c], -R198.reuse ;  /* 0x00008f0017ab7a23 */ /* 0x100fe200000108c6 */
[----:B------:R-:W-:Y:S01]  /*16db0*/  FSEL R201, R201, RZ, P1 ;  /* 0x000000ffc9c97208 */ /* 0x000fe20000800000 */
[----:B------:R-:W-:Y:S02]  /*16dc0*/  IMAD.MOV.U32 R23, RZ, RZ, R117 ;  /* 0x000000ffff177224 */ /* 0x000fe400078e0075 */
[----:B------:R-:W-:Y:S01]  /*16dd0*/  FFMA.FTZ R122, R35, c[0x0][0x23c], -R198 ;  /* 0x00008f00237a7a23 */ /* 0x000fe200000108c6 */
[----:B------:R-:W-:Y:S01]  /*16de0*/  MUFU.EX2 R192, R192 ;  /* 0x000000c000c07308 */ /* 0x000fe20000000800 */
[--C-:B------:R-:W-:Y:S02]  /*16df0*/  FFMA.FTZ R79, R21, c[0x0][0x23c], -R201.reuse ;  /* 0x00008f00154f7a23 */ /* 0x100fe400000108c9 */
[--C-:B------:R-:W-:Y:S02]  /*16e00*/  FFMA.FTZ R182, R85, c[0x0][0x23c], -R201.reuse ;  /* 0x00008f0055b67a23 */ /* 0x100fe400000108c9 */
[----:B------:R-:W-:Y:S02]  /*16e10*/  FFMA.FTZ R92, R56, c[0x0][0x23c], -R201 ;  /* 0x00008f00385c7a23 */ /* 0x000fe400000108c9 */
[----:B------:R-:W-:Y:S02]  /*16e20*/  IMAD.MOV.U32 R56, RZ, RZ, R89 ;  /* 0x000000ffff387224 */ /* 0x000fe400078e0059 */
[----:B------:R-:W-:Y:S01]  /*16e30*/  FFMA.FTZ R89, R17, c[0x0][0x23c], -R200 ;  /* 0x00008f0011597a23 */ /* 0x000fe200000108c8 */
[----:B------:R-:W-:Y:S01]  /*16e40*/  MUFU.EX2 R182, R182 ;  /* 0x000000b600b67308 */ /* 0x000fe20000000800 */
[----:B------:R-:W-:Y:S02]  /*16e50*/  IMAD.MOV.U32 R35, RZ, RZ, R75 ;  /* 0x000000ffff237224 */ /* 0x000fe400078e004b */
[----:B------:R-:W-:Y:S02]  /*16e60*/  FFMA.FTZ R178, R84, c[0x0][0x23c], -R201 ;  /* 0x00008f0054b27a23 */ /* 0x000fe400000108c9 */
[----:B------:R-:W-:Y:S02]  /*16e70*/  IMAD.MOV.U32 R166, RZ, RZ, R35 ;  /* 0x000000ffffa67224 */ /* 0x000fe400078e0023 */
[----:B------:R-:W-:Y:S02]  /*16e80*/  IMAD.MOV.U32 R35, RZ, RZ, R34 ;  /* 0x000000ffff237224 */ /* 0x000fe400078e0022 */
[--C-:B------:R-:W-:Y:S01]  /*16e90*/  FFMA.FTZ R186, R83, c[0x0][0x23c], -R201.reuse ;  /* 0x00008f0053ba7a23 */ /* 0x100fe200000108c9 */
[----:B------:R-:W-:Y:S01]  /*16ea0*/  MUFU.EX2 R178, R178 ;  /* 0x000000b200b27308 */ /* 0x000fe20000000800 */
[--C-:B------:R-:W-:Y:S02]  /*16eb0*/  FFMA.FTZ R83, R65, c[0x0][0x23c], -R200.reuse ;  /* 0x00008f0041537a23 */ /* 0x100fe400000108c8 */
[--C-:B------:R-:W-:Y:S02]  /*16ec0*/  FFMA.FTZ R43, R80, c[0x0][0x23c], -R201.reuse ;  /* 0x00008f00502b7a23 */ /* 0x100fe400000108c9 */
[----:B------:R-:W-:Y:S02]  /*16ed0*/  FFMA.FTZ R105, R24, c[0x0][0x23c], -R201 ;  /* 0x00008f0018697a23 */ /* 0x000fe400000108c9 */
[----:B------:R-:W-:Y:S02]  /*16ee0*/  FFMA.FTZ R75, R69, c[0x0][0x23c], -R200 ;  /* 0x00008f00454b7a23 */ /* 0x000fe400000108c8 */
[----:B------:R-:W-:Y:S01]  /*16ef0*/  FFMA.FTZ R69, R5, c[0x0][0x23c], -R198 ;  /* 0x00008f0005457a23 */ /* 0x000fe200000108c6 */
[----:B------:R-:W-:Y:S01]  /*16f00*/  MUFU.EX2 R186, R186 ;  /* 0x000000ba00ba7308 */ /* 0x000fe20000000800 */
[----:B------:R-:W-:Y:S01]  /*16f10*/  FSEL R5, R2, RZ, P1 ;  /* 0x000000ff02057208 */ /* 0x000fe20000800000 */
[--C-:B------:R-:W-:Y:S02]  /*16f20*/  FFMA.FTZ R181, R196, c[0x0][0x23c], -R200.reuse ;  /* 0x00008f00c4b57a23 */ /* 0x100fe400000108c8 */
[----:B------:R-:W-:Y:S02]  /*16f30*/  FFMA.FTZ R109, R37, c[0x0][0x23c], -R200 ;  /* 0x00008f00256d7a23 */ /* 0x000fe400000108c8 */
[----:B------:R-:W-:Y:S02]  /*16f40*/  FADD.FTZ R5, -R5, R165 ;  /* 0x000000a505057221 */ /* 0x000fe40000010100 */
[----:B------:R-:W-:Y:S02]  /*16f50*/  IMAD.MOV.U32 R127, RZ, RZ, R177 ;  /* 0x000000ffff7f7224 */ /* 0x000fe400078e00b1 */
[----:B------:R-:W-:Y:S01]  /*16f60*/  MUFU.EX2 R181, R181 ;  /* 0x000000b500b57308 */ /* 0x000fe20000000800 */
[----:B------:R-:W-:Y:S02]  /*16f70*/  FMUL.FTZ R5, R5, c[0x0][0x23c] ;  /* 0x00008f0005057a20 */ /* 0x000fe40000410000 */
[--C-:B------:R-:W-:Y:S02]  /*16f80*/  FFMA.FTZ R104, R44, c[0x0][0x23c], -R201.reuse ;  /* 0x00008f002c687a23 */ /* 0x100fe400000108c9 */
[--C-:B------:R-:W-:Y:S02]  /*16f90*/  FFMA.FTZ R99, R45, c[0x0][0x23c], -R201.reuse ;  /* 0x00008f002d637a23 */ /* 0x100fe400000108c9 */
[----:B------:R-:W-:Y:S02]  /*16fa0*/  FFMA.FTZ R80, R70, c[0x0][0x23c], -R198 ;  /* 0x00008f0046507a23 */ /* 0x000fe400000108c6 */
[----:B------:R-:W-:Y:S01]  /*16fb0*/  FFMA.FTZ R71, R7, c[0x0][0x23c], -R200 ;  /* 0x00008f0007477a23 */ /* 0x000fe200000108c8 */
[----:B------:R-:W1:Y:S01]  /*16fc0*/  MUFU.EX2 R38, R5 ;  /* 0x0000000500267308 */ /* 0x000e620000000800 */
[C---:B------:R-:W-:Y:S02]  /*16fd0*/  FMUL.FTZ R7, R39.reuse, R163 ;  /* 0x000000a327077220 */ /* 0x040fe40000410000 */
[----:B------:R-:W-:Y:S02]  /*16fe0*/  FFMA.FTZ R70, R6, c[0x0][0x23c], -R198 ;  /* 0x00008f0006467a23 */ /* 0x000fe400000108c6 */
[----:B------:R-:W-:Y:S02]  /*16ff0*/  FMUL.FTZ R6, R39, R162 ;  /* 0x000000a227067220 */ /* 0x000fe40000410000 */
[--C-:B------:R-:W-:Y:S02]  /*17000*/  FFMA.FTZ R95, R10, c[0x0][0x23c], -R200.reuse ;  /* 0x00008f000a5f7a23 */ /* 0x100fe400000108c8 */
[--C-:B------:R-:W-:Y:S01]  /*17010*/  FFMA.FTZ R78, R11, c[0x0][0x23c], -R201.reuse ;  /* 0x00008f000b4e7a23 */ /* 0x100fe200000108c9 */
[----:B------:R-:W-:Y:S01]  /*17020*/  MUFU.EX2 R180, R180 ;  /* 0x000000b400b47308 */ /* 0x000fe20000000800 */
[--C-:B------:R-:W-:Y:S02]  /*17030*/  FFMA.FTZ R90, R64, c[0x0][0x23c], -R200.reuse ;  /* 0x00008f00405a7a23 */ /* 0x100fe400000108c8 */
[----:B------:R-:W-:Y:S02]  /*17040*/  FFMA.FTZ R66, R12, c[0x0][0x23c], -R201 ;  /* 0x00008f000c427a23 */ /* 0x000fe400000108c9 */
[----:B------:R-:W-:Y:S02]  /*17050*/  IMAD.MOV.U32 R163, RZ, RZ, R127 ;  /* 0x000000ffffa37224 */ /* 0x000fe400078e007f */
[----:B------:R-:W-:Y:S02]  /*17060*/  IMAD.MOV.U32 R127, RZ, RZ, R97 ;  /* 0x000000ffff7f7224 */ /* 0x000fe400078e0061 */
[--C-:B------:R-:W-:Y:S01]  /*17070*/  FFMA.FTZ R97, R16, c[0x0][0x23c], -R200.reuse ;  /* 0x00008f0010617a23 */ /* 0x100fe200000108c8 */
[----:B------:R-:W-:Y:S01]  /*17080*/  MUFU.EX2 R171, R171 ;  /* 0x000000ab00ab7308 */ /* 0x000fe20000000800 */
[--C-:B------:R-:W-:Y:S02]  /*17090*/  FFMA.FTZ R120, R28, c[0x0][0x23c], -R201.reuse ;  /* 0x00008f001c787a23 */ /* 0x100fe400000108c9 */
[--C-:B------:R-:W-:Y:S02]  /*170a0*/  FFMA.FTZ R184, R197, c[0x0][0x23c], -R200.reuse ;  /* 0x00008f00c5b87a23 */ /* 0x100fe400000108c8 */
[----:B-1----:R-:W-:Y:S02]  /*170b0*/  FMUL.FTZ R24, R38, R140 ;  /* 0x0000008c26187220 */ /* 0x002fe40000410000 */
[----:B------:R-:W-:Y:S02]  /*170c0*/  FFMA.FTZ R140, R56, c[0x0][0x23c], -R200 ;  /* 0x00008f00388c7a23 */ /* 0x000fe400000108c8 */
[C---:B------:R-:W-:Y:S01]  /*170d0*/  FMUL.FTZ R12, R38.reuse, R152 ;  /* 0x00000098260c7220 */ /* 0x040fe20000410000 */
[----:B------:R-:W1:Y:S01]  /*170e0*/  MUFU.EX2 R184, R184 ;  /* 0x000000b800b87308 */ /* 0x000e620000000800 */
[----:B------:R-:W-:Y:S02]  /*170f0*/  FMUL.FTZ R28, R38, R136 ;  /* 0x00000088261c7220 */ /* 0x000fe40000410000 */
[----:B------:R-:W-:Y:S02]  /*17100*/  FFMA.FTZ R197, R4, c[0x0][0x23c], -R198 ;  /* 0x00008f0004c57a23 */ /* 0x000fe400000108c6 */
[----:B------:R-:W2:Y:S01]  /*17110*/  SHFL.BFLY PT, R4, R0, 0x2, 0x1f ;  /* 0x0c401f0000047f89 */ /* 0x000ea200000e0000 */
[--C-:B------:R-:W-:Y:S02]  /*17120*/  FFMA.FTZ R174, R191, c[0x0][0x23c], -R200.reuse ;  /* 0x00008f00bfae7a23 */ /* 0x100fe400000108c8 */
[--C-:B------:R-:W-:Y:S02]  /*17130*/  FFMA.FTZ R191, R173, c[0x0][0x23c], -R201.reuse ;  /* 0x00008f00adbf7a23 */ /* 0x100fe400000108c9 */
[----:B------:R-:W3:Y:S01]  /*17140*/  MUFU.EX2 R197, R197 ;  /* 0x000000c500c57308 */ /* 0x000ee20000000800 */
[----:B------:R-:W-:Y:S02]  /*17150*/  FFMA.FTZ R173, R170, c[0x0][0x23c], -R200 ;  /* 0x00008f00aaad7a23 */ /* 0x000fe400000108c8 */
[--C-:B------:R-:W-:Y:S02]  /*17160*/  FFMA.FTZ R170, R81, c[0x0][0x23c], -R201.reuse ;  /* 0x00008f0051aa7a23 */ /* 0x100fe400000108c9 */
[----:B------:R-:W-:Y:S02]  /*17170*/  FFMA.FTZ R81, R67, c[0x0][0x23c], -R198 ;  /* 0x00008f0043517a23 */ /* 0x000fe400000108c6 */
[--C-:B------:R-:W-:Y:S02]  /*17180*/  FFMA.FTZ R67, R76, c[0x0][0x23c], -R201.reuse ;  /* 0x00008f004c437a23 */ /* 0x100fe400000108c9 */
[--C-:B------:R-:W-:Y:S01]  /*17190*/  FFMA.FTZ R127, R127, c[0x0][0x23c], -R200.reuse ;  /* 0x00008f007f7f7a23 */ /* 0x100fe200000108c8 */
[----:B------:R-:W-:Y:S01]  /*171a0*/  MUFU.EX2 R174, R174 ;  /* 0x000000ae00ae7308 */ /* 0x000fe20000000800 */
[--C-:B------:R-:W-:Y:S02]  /*171b0*/  FFMA.FTZ R252, R252, c[0x0][0x23c], -R201.reuse ;  /* 0x00008f00fcfc7a23 */ /* 0x100fe400000108c9 */
[--C-:B------:R-:W-:Y:S01]  /*171c0*/  FFMA.FTZ R169, R169, c[0x0][0x23c], -R200.reuse ;  /* 0x00008f00a9a97a23 */ /* 0x100fe200000108c8 */
[----:B-1----:R-:W-:Y:S01]  /*171d0*/  F2FP.PACK_AB R44, R184, R192 ;  /* 0x000000c0b82c723e */ /* 0x002fe200000000ff */
[--C-:B------:R-:W-:Y:S02]  /*171e0*/  FFMA.FTZ R168, R168, c[0x0][0x23c], -R200.reuse ;  /* 0x00008f00a8a87a23 */ /* 0x100fe400000108c8 */
[----:B------:R-:W-:Y:S01]  /*171f0*/  FFMA.FTZ R128, R128, c[0x0][0x23c], -R200 ;  /* 0x00008f0080807a23 */ /* 0x000fe200000108c8 */
[----:B--2---:R-:W-:Y:S02]  /*17200*/  FMNMX.FTZ R4, R0, R4, !PT ;  /* 0x0000000400047209 */ /* 0x004fe40007810000 */
[----:B------:R-:W-:Y:S01]  /*17210*/  MUFU.EX2 R191, R191 ;  /* 0x000000bf00bf7308 */ /* 0x000fe20000000800 */
[--C-:B------:R-:W-:Y:S02]  /*17220*/  FFMA.FTZ R190, R190, c[0x0][0x23c], -R201.reuse ;  /* 0x00008f00bebe7a23 */ /* 0x100fe400000108c9 */
[----:B------:R-:W-:Y:S01]  /*17230*/  FFMA.FTZ R189, R189, c[0x0][0x23c], -R201 ;  /* 0x00008f00bdbd7a23 */ /* 0x000fe200000108c9 */
[----:B---3--:R-:W-:Y:S01]  /*17240*/  F2FP.PACK_AB R45, R179, R197 ;  /* 0x000000c5b32d723e */ /* 0x008fe200000000ff */
[----:B------:R-:W-:Y:S01]  /*17250*/  FFMA.FTZ R197, R39, R241, R197 ;  /* 0x000000f127c57223 */ /* 0x000fe200000100c5 */
[----:B------:R-:W1:Y:S01]  /*17260*/  SHFL.BFLY PT, R0, R4, 0x1, 0x1f ;  /* 0x0c201f0004007f89 */ /* 0x000e6200000e0000 */
[----:B------:R-:W-:Y:S02]  /*17270*/  FFMA.FTZ R188, R188, c[0x0][0x23c], -R201 ;  /* 0x00008f00bcbc7a23 */ /* 0x000fe400000108c9 */
[----:B------:R-:W-:Y:S01]  /*17280*/  FADD.FTZ R197, R179, R197 ;  /* 0x000000c5b3c57221 */ /* 0x000fe20000010000 */
[----:B------:R-:W-:Y:S03]  /*17290*/  MUFU.EX2 R173, R173 ;  /* 0x000000ad00ad7308 */ /* 0x000fe60000000800 */
[----:B------:R-:W-:Y:S04]  /*172a0*/  FADD.FTZ R197, R183, R197 ;  /* 0x000000c5b7c57221 */ /* 0x000fe80000010000 */
[----:B------:R-:W-:Y:S03]  /*172b0*/  FADD.FTZ R197, R175, R197 ;  /* 0x000000c5afc57221 */ /* 0x000fe60000010000 */
[----:B------:R-:W-:Y:S10]  /*172c0*/  MUFU.EX2 R122, R122 ;  /* 0x0000007a007a7308 */ /* 0x000ff40000000800 */
[----:B------:R-:W-:Y:S01]  /*172d0*/  MUFU.EX2 R170, R170 ;  /* 0x000000aa00aa7308 */ /* 0x000fe20000000800 */
[----:B-1----:R-:W-:Y:S01]  /*172e0*/  FMNMX.FTZ R0, R4, R0, !PT ;  /* 0x0000000004007209 */ /* 0x002fe20007810000 */
[----:B------:R-:W-:Y:S02]  /*172f0*/  IMAD.MOV.U32 R4, RZ, RZ, R113 ;  /* 0x000000ffff047224 */ /* 0x000fe400078e0071 */
[----:B------:R-:W-:Y:S01]  /*17300*/  FFMA.FTZ R113, R40, c[0x0][0x23c], -R201 ;  /* 0x00008f0028717a23 */ /* 0x000fe200000108c9 */
[----:B------:R-:W-:Y:S01]  /*17310*/  FSETP.NEU.FTZ.AND P0, PT, R0, -INF , PT ;  /* 0xff8000000000780b */ /* 0x000fe20003f1d000 */
[----:B------:R-:W-:Y:S01]  /*17320*/  IMAD.MOV.U32 R165, RZ, RZ, R4 ;  /* 0x000000ffffa57224 */ /* 0x000fe200078e0004 */
[----:B------:R-:W-:Y:S01]  /*17330*/  FSEL R40, R36, RZ, P3 ;  /* 0x000000ff24287208 */ /* 0x000fe20001800000 */
[C---:B------:R-:W-:Y:S01]  /*17340*/  FMUL.FTZ R199, R0.reuse, c[0x0][0x23c] ;  /* 0x00008f0000c77a20 */ /* 0x040fe20000410000 */
[----:B------:R-:W-:Y:S01]  /*17350*/  FSEL R4, R0, RZ, P0 ;  /* 0x000000ff00047208 */ /* 0x000fe20000000000 */
[----:B------:R-:W-:Y:S02]  /*17360*/  MUFU.EX2 R43, R43 ;  /* 0x0000002b002b7308 */ /* 0x000fe40000000800 */
[----:B------:R-:W-:Y:S01]  /*17370*/  FADD.FTZ R40, -R40, R167 ;  /* 0x000000a728287221 */ /* 0x000fe20000010100 */
[----:B------:R-:W-:Y:S01]  /*17380*/  FSEL R199, R199, RZ, P0 ;  /* 0x000000ffc7c77208 */ /* 0x000fe20000000000 */
[----:B------:R-:W-:Y:S01]  /*17390*/  IMAD.MOV.U32 R167, RZ, RZ, R33 ;  /* 0x000000ffffa77224 */ /* 0x000fe200078e0021 */
[----:B------:R-:W-:Y:S01]  /*173a0*/  PLOP3.LUT P0, PT, PT, PT, UP0, 0x80, 0x0 ;  /* 0x000000000000781c */ /* 0x000fe20003f0f008 */
[----:B------:R-:W-:Y:S02]  /*173b0*/  FMUL.FTZ R40, R40, c[0x0][0x23c] ;  /* 0x00008f0028287a20 */ /* 0x000fe40000410000 */
[--C-:B------:R-:W-:Y:S02]  /*173c0*/  FFMA.FTZ R65, R20, c[0x0][0x23c], -R199.reuse ;  /* 0x00008f0014417a23 */ /* 0x100fe400000108c7 */
[----:B------:R-:W-:Y:S01]  /*173d0*/  MUFU.EX2 R120, R120 ;  /* 0x0000007800787308 */ /* 0x000fe20000000800 */
[--C-:B------:R-:W-:Y:S02]  /*173e0*/  FFMA.FTZ R91, R58, c[0x0][0x23c], -R199.reuse ;  /* 0x00008f003a5b7a23 */ /* 0x100fe400000108c7 */
[--C-:B------:R-:W-:Y:S02]  /*173f0*/  FFMA.FTZ R85, R59, c[0x0][0x23c], -R199.reuse ;  /* 0x00008f003b557a23 */ /* 0x100fe400000108c7 */
[----:B------:R-:W-:Y:S02]  /*17400*/  FFMA.FTZ R84, R62, c[0x0][0x23c], -R199 ;  /* 0x00008f003e547a23 */ /* 0x000fe400000108c7 */
[----:B------:R-:W-:Y:S02]  /*17410*/  IMAD.MOV.U32 R62, RZ, RZ, R77 ;  /* 0x000000ffff3e7224 */ /* 0x000fe400078e004d */
[----:B------:R-:W-:Y:S01]  /*17420*/  FFMA.FTZ R77, R63, c[0x0][0x23c], -R199 ;  /* 0x00008f003f4d7a23 */ /* 0x000fe200000108c7 */
[----:B------:R-:W1:Y:S01]  /*17430*/  MUFU.EX2 R40, R40 ;  /* 0x0000002800287308 */ /* 0x000e620000000800 */
[----:B------:R-:W-:Y:S02]  /*17440*/  IMAD.MOV.U32 R63, RZ, RZ, R32 ;  /* 0x000000ffff3f7224 */ /* 0x000fe400078e0020 */
[----:B------:R-:W-:Y:S02]  /*17450*/  IMAD.MOV.U32 R32, RZ, RZ, R23 ;  /* 0x000000ffff207224 */ /* 0x000fe400078e0017 */
[----:B------:R-:W-:Y:S02]  /*17460*/  IMAD.MOV.U32 R23, RZ, RZ, R72 ;  /* 0x000000ffff177224 */ /* 0x000fe400078e0048 */
[----:B------:R-:W-:Y:S02]  /*17470*/  FFMA.FTZ R176, R87, c[0x0][0x23c], -R199 ;  /* 0x00008f0057b07a23 */ /* 0x000fe400000108c7 */
[----:B------:R-:W-:Y:S01]  /*17480*/  IMAD.MOV.U32 R34, RZ, RZ, R23 ;  /* 0x000000ffff227224 */ /* 0x000fe200078e0017 */
[----:B------:R-:W-:Y:S01]  /*17490*/  MUFU.EX2 R116, R116 ;  /* 0x0000007400747308 */ /* 0x000fe20000000800 */
[----:B------:R-:W-:Y:S02]  /*174a0*/  FFMA.FTZ R87, R57, c[0x0][0x23c], -R201 ;  /* 0x00008f0039577a23 */ /* 0x000fe400000108c9 */
[----:B------:R-:W-:Y:S01]  /*174b0*/  LDSM.16.MT88.4 R56, [R211+0x4400] ;  /* 0x00440000d338783b */ /* 0x000fe20000004200 */
[--C-:B------:R-:W-:Y:S02]  /*174c0*/  FFMA.FTZ R196, R172, c[0x0][0x23c], -R199.reuse ;  /* 0x00008f00acc47a23 */ /* 0x100fe400000108c7 */
[----:B------:R-:W-:Y:S02]  /*174d0*/  FFMA.FTZ R172, R22, c[0x0][0x23c], -R198 ;  /* 0x00008f0016ac7a23 */ /* 0x000fe400000108c6 */
[----:B------:R-:W-:Y:S02]  /*174e0*/  IMAD.MOV.U32 R22, RZ, RZ, R114 ;  /* 0x000000ffff167224 */ /* 0x000fe400078e0072 */
[----:B------:R-:W-:Y:S01]  /*174f0*/  MUFU.EX2 R196, R196 ;  /* 0x000000c400c47308 */ /* 0x000fe20000000800 */
[--C-:B------:R-:W-:Y:S02]  /*17500*/  FFMA.FTZ R185, R96, c[0x0][0x23c], -R199.reuse ;  /* 0x00008f0060b97a23 */ /* 0x100fe400000108c7 */
[----:B------:R-:W-:Y:S02]  /*17510*/  IMAD.MOV.U32 R33, RZ, RZ, R22 ;  /* 0x000000ffff217224 */ /* 0x000fe400078e0016 */
[----:B------:R-:W2:Y:S01]  /*17520*/  LDSM.16.MT88.4 R20, [R212+0x4000] ;  /* 0x00400000d414783b */ /* 0x000ea20000004200 */
[C---:B-1----:R-:W-:Y:S02]  /*17530*/  FMUL.FTZ R16, R40.reuse, R148 ;  /* 0x0000009428107220 */ /* 0x042fe40000410000 */
[C---:B------:R-:W-:Y:S02]  /*17540*/  FMUL.FTZ R17, R40.reuse, R149 ;  /* 0x0000009528117220 */ /* 0x040fe40000410000 */
[----:B------:R-:W1:Y:S01]  /*17550*/  MUFU.EX2 R185, R185 ;  /* 0x000000b900b97308 */ /* 0x000e620000000800 */
[----:B------:R-:W-:Y:S02]  /*17560*/  FMUL.FTZ R5, R40, R161 ;  /* 0x000000a128057220 */ /* 0x000fe40000410000 */
[----:B------:R-:W-:Y:S02]  /*17570*/  FFMA.FTZ R96, R18, c[0x0][0x23c], -R200 ;  /* 0x00008f0012607a23 */ /* 0x000fe400000108c8 */
[----:B------:R-:W-:Y:S02]  /*17580*/  FMUL.FTZ R18, R39, R150 ;  /* 0x0000009627127220 */ /* 0x000fe40000410000 */
[----:B------:R-:W-:Y:S01]  /*17590*/  LDSM.16.MT88.4 R148, [R212+0x5c00] ;  /* 0x005c0000d494783b */ /* 0x000fe20000004200 */
[----:B------:R-:W-:Y:S02]  /*175a0*/  FFMA.FTZ R192, R40, R242, R192 ;  /* 0x000000f228c07223 */ /* 0x000fe400000100c0 */
[----:B------:R-:W-:Y:S01]  /*175b0*/  MUFU.EX2 R176, R176 ;  /* 0x000000b000b07308 */ /* 0x000fe20000000800 */
[--C-:B------:R-:W-:Y:S02]  /*175c0*/  FFMA.FTZ R177, R86, c[0x0][0x23c], -R199.reuse ;  /* 0x00008f0056b17a23 */ /* 0x100fe400000108c7 */
[--C-:B------:R-:W-:Y:S01]  /*175d0*/  FFMA.FTZ R101, R46, c[0x0][0x23c], -R199.reuse ;  /* 0x00008f002e657a23 */ /* 0x100fe200000108c7 */
[----:B------:R-:W-:Y:S01]  /*175e0*/  F2FP.PACK_AB R46, R174, R181 ;  /* 0x000000b5ae2e723e */ /* 0x000fe200000000ff */
[--C-:B------:R-:W-:Y:S01]  /*175f0*/  FFMA.FTZ R98, R47, c[0x0][0x23c], -R199.reuse ;  /* 0x00008f002f627a23 */ /* 0x100fe200000108c7 */
[----:B------:R-:W-:Y:S01]  /*17600*/  F2FP.PACK_AB R47, R175, R183 ;  /* 0x000000b7af2f723e */ /* 0x000fe200000000ff */
[----:B------:R-:W-:Y:S02]  /*17610*/  FFMA.FTZ R76, R9, c[0x0][0x23c], -R199 ;  /* 0x00008f00094c7a23 */ /* 0x000fe400000108c7 */
[----:B------:R-:W-:Y:S01]  /*17620*/  FMUL.FTZ R9, R38, R157 ;  /* 0x0000009d26097220 */ /* 0x000fe20000410000 */
[----:B------:R-:W-:Y:S01]  /*17630*/  MUFU.EX2 R177, R177 ;  /* 0x000000b100b17308 */ /* 0x000fe20000000800 */
[----:B------:R-:W-:Y:S02]  /*17640*/  IMAD.MOV.U32 R157, RZ, RZ, R121 ;  /* 0x000000ffff9d7224 */ /* 0x000fe400078e0079 */
[----:B------:R-:W-:Y:S02]  /*17650*/  FFMA.FTZ R121, R52, c[0x0][0x23c], -R198 ;  /* 0x00008f0034797a23 */ /* 0x000fe400000108c6 */
[--C-:B------:R-:W-:Y:S02]  /*17660*/  FFMA.FTZ R42, R82, c[0x0][0x23c], -R199.reuse ;  /* 0x00008f00522a7a23 */ /* 0x100fe400000108c7 */
[--C-:B------:R-:W-:Y:S02]  /*17670*/  FFMA.FTZ R64, R15, c[0x0][0x23c], -R199.reuse ;  /* 0x00008f000f407a23 */ /* 0x100fe400000108c7 */
[--C-:B------:R-:W-:Y:S01]  /*17680*/  FFMA.FTZ R125, R27, c[0x0][0x23c], -R199.reuse ;  /* 0x00008f001b7d7a23 */ /* 0x100fe200000108c7 */
[----:B------:R-:W-:Y:S01]  /*17690*/  MUFU.EX2 R172, R172 ;  /* 0x000000ac00ac7308 */ /* 0x000fe20000000800 */
[--C-:B------:R-:W-:Y:S02]  /*176a0*/  FFMA.FTZ R111, R25, c[0x0][0x23c], -R199.reuse ;  /* 0x00008f00196f7a23 */ /* 0x100fe400000108c7 */
[--C-:B------:R-:W-:Y:S02]  /*176b0*/  FFMA.FTZ R103, R26, c[0x0][0x23c], -R199.reuse ;  /* 0x00008f001a677a23 */ /* 0x100fe400000108c7 */
[----:B------:R-:W-:Y:S02]  /*176c0*/  FMUL.FTZ R25, R38, R141 ;  /* 0x0000008d26197220 */ /* 0x000fe40000410000 */
[--C-:B------:R-:W-:Y:S02]  /*176d0*/  FFMA.FTZ R117, R30, c[0x0][0x23c], -R199.reuse ;  /* 0x00008f001e757a23 */ /* 0x100fe400000108c7 */
[--C-:B------:R-:W-:Y:S01]  /*176e0*/  FFMA.FTZ R112, R31, c[0x0][0x23c], -R199.reuse ;  /* 0x00008f001f707a23 */ /* 0x100fe200000108c7 */
[----:B------:R-:W-:Y:S01]  /*176f0*/  MUFU.EX2 R42, R42 ;  /* 0x0000002a002a7308 */ /* 0x000fe20000000800 */
[----:B------:R-:W-:Y:S02]  /*17700*/  FFMA.FTZ R167, R167, c[0x0][0x23c], -R200 ;  /* 0x00008f00a7a77a23 */ /* 0x000fe400000108c8 */
        /* <DEDUP_REMOVED lines=8> */
[----:B------:R-:W-:Y:S02]  /*17790*/  FADD.FTZ R4, -R4, R164 ;  /* 0x000000a404047221 */ /* 0x000fe40000010100 */
[----:B------:R-:W-:Y:S01]  /*177a0*/  IMAD.MOV.U32 R164, RZ, RZ, R32 ;  /* 0x000000ffffa47224 */ /* 0x000fe200078e0020 */
[----:B------:R-:W-:Y:S01]  /*177b0*/  MUFU.EX2 R117, R117 ;  /* 0x0000007500757308 */ /* 0x000fe20000000800 */
[----:B------:R-:W-:Y:S01]  /*177c0*/  FMUL.FTZ R4, R4, c[0x0][0x23c] ;  /* 0x00008f0004047a20 */ /* 0x000fe20000410000 */
[----:B------:R-:W-:Y:S01]  /*177d0*/  F2FP.PACK_AB R32, R182, R191 ;  /* 0x000000bfb620723e */ /* 0x000fe200000000ff */
[----:B------:R-:W-:Y:S02]  /*177e0*/  FFMA.FTZ R72, R8, c[0x0][0x23c], -R200 ;  /* 0x00008f0008487a23 */ /* 0x000fe400000108c8 */
[----:B------:R-:W-:Y:S02]  /*177f0*/  FMUL.FTZ R8, R38, R156 ;  /* 0x0000009c26087220 */ /* 0x000fe40000410000 */
[----:B------:R-:W-:Y:S02]  /*17800*/  IMAD.MOV.U32 R156, RZ, RZ, R110 ;  /* 0x000000ffff9c7224 */ /* 0x000fe400078e006e */
[----:B------:R-:W-:Y:S01]  /*17810*/  FFMA.FTZ R110, R53, c[0x0][0x23c], -R198 ;  /* 0x00008f00356e7a23 */ /* 0x000fe200000108c6 */
[----:B------:R3:W4:Y:S01]  /*17820*/  MUFU.EX2 R37, R4 ;  /* 0x0000000400257308 */ /* 0x0007220000000800 */
[----:B------:R-:W5:Y:S01]  /*17830*/  LDSM.16.MT88.4 R52, [R212+0x4400] ;  /* 0x00440000d434783b */ /* 0x000f620000004200 */
[----:B------:R-:W-:Y:S01]  /*17840*/  IMAD.MOV.U32 R161, RZ, RZ, R34 ;  /* 0x000000ffffa17224 */ /* 0x000fe200078e0022 */
[----:B------:R-:W-:Y:S01]  /*17850*/  F2FP.PACK_AB R34, R178, R186 ;  /* 0x000000bab222723e */ /* 0x000fe200000000ff */
[----:B------:R-:W-:Y:S01]  /*17860*/  IMAD.MOV.U32 R162, RZ, RZ, R33 ;  /* 0x000000ffffa27224 */ /* 0x000fe200078e0021 */
[----:B-1----:R-:W-:Y:S01]  /*17870*/  F2FP.PACK_AB R33, R185, R196 ;  /* 0x000000c4b921723e */ /* 0x002fe200000000ff */
[--C-:B------:R-:W-:Y:S02]  /*17880*/  FFMA.FTZ R86, R14, c[0x0][0x23c], -R201.reuse ;  /* 0x00008f000e567a23 */ /* 0x100fe400000108c9 */
[----:B------:R-:W-:Y:S02]  /*17890*/  FFMA.FTZ R82, R68, c[0x0][0x23c], -R200 ;  /* 0x00008f0044527a23 */ /* 0x000fe400000108c8 */
[----:B------:R-:W-:Y:S01]  /*178a0*/  MUFU.EX2 R112, R112 ;  /* 0x0000007000707308 */ /* 0x000fe20000000800 */
[----:B------:R-:W-:Y:S02]  /*178b0*/  FFMA.FTZ R68, R73, c[0x0][0x23c], -R201 ;  /* 0x00008f0049447a23 */ /* 0x000fe400000108c9 */
[----:B------:R-:W-:Y:S02]  /*178c0*/  FFMA.FTZ R73, R13, c[0x0][0x23c], -R199 ;  /* 0x00008f000d497a23 */ /* 0x000fe400000108c7 */
[C---:B------:R-:W-:Y:S02]  /*178d0*/  FMUL.FTZ R13, R38.reuse, R153 ;  /* 0x00000099260d7220 */ /* 0x040fe40000410000 */
[--C-:B------:R-:W-:Y:S02]  /*178e0*/  FFMA.FTZ R114, R29, c[0x0][0x23c], -R201.reuse ;  /* 0x00008f001d727a23 */ /* 0x100fe400000108c9 */
[----:B------:R-:W-:Y:S01]  /*178f0*/  FMUL.FTZ R29, R38, R137 ;  /* 0x00000089261d7220 */ /* 0x000fe20000410000 */
[----:B------:R-:W-:Y:S01]  /*17900*/  MUFU.EX2 R109, R109 ;  /* 0x0000006d006d7308 */ /* 0x000fe20000000800 */
[----:B------:R-:W-:Y:S02]  /*17910*/  FFMA.FTZ R141, R157, c[0x0][0x23c], -R198 ;  /* 0x00008f009d8d7a23 */ /* 0x000fe400000108c6 */
[----:B------:R-:W-:Y:S02]  /*17920*/  IMAD.MOV.U32 R157, RZ, RZ, R156 ;  /* 0x000000ffff9d7224 */ /* 0x000fe400078e009c */
[----:B---3--:R-:W-:Y:S02]  /*17930*/  FMUL.FTZ R4, R40, R160 ;  /* 0x000000a028047220 */ /* 0x008fe40000410000 */
[----:B----4-:R-:W-:Y:S02]  /*17940*/  FMUL.FTZ R27, R37, R143 ;  /* 0x0000008f251b7220 */ /* 0x010fe40000410000 */
[----:B------:R-:W-:Y:S01]  /*17950*/  FFMA.FTZ R143, R61, c[0x0][0x23c], -R201 ;  /* 0x00008f003d8f7a23 */ /* 0x000fe200000108c9 */
[----:B------:R-:W1:Y:S01]  /*17960*/  MUFU.EX2 R114, R114 ;  /* 0x0000007200727308 */ /* 0x000e620000000800 */
[----:B------:R-:W-:Y:S01]  /*17970*/  IMAD.MOV.U32 R160, RZ, RZ, R35 ;  /* 0x000000ffffa07224 */ /* 0x000fe200078e0023 */
[-C--:B--2---:R-:W-:Y:S05]  /*17980*/  HMMA.16816.F32 R4, R44, R20.reuse, R4 ;  /* 0x000000142c04723c */ /* 0x084fea0000001804 */
[----:B------:R-:W-:Y:S01]  /*17990*/  F2FP.PACK_AB R35, R176, R177 ;  /* 0x000000b1b023723e */ /* 0x000fe200000000ff */
[C---:B------:R-:W-:Y:S02]  /*179a0*/  FMUL.FTZ R10, R37.reuse, R158 ;  /* 0x0000009e250a7220 */ /* 0x040fe40000410000 */
[----:B------:R-:W-:Y:S01]  /*179b0*/  MUFU.EX2 R115, R115 ;  /* 0x0000007300737308 */ /* 0x000fe20000000800 */
[C---:B------:R-:W-:Y:S03]  /*179c0*/  FMUL.FTZ R11, R37.reuse, R159 ;  /* 0x0000009f250b7220 */ /* 0x040fe60000410000 */
[C---:B------:R-:W-:Y:S02]  /*179d0*/  FMUL.FTZ R14, R37.reuse, R154 ;  /* 0x0000009a250e7220 */ /* 0x040fe40000410000 */
[C---:B------:R-:W-:Y:S02]  /*179e0*/  FMUL.FTZ R15, R37.reuse, R155 ;  /* 0x0000009b250f7220 */ /* 0x040fe40000410000 */
[C---:B------:R-:W-:Y:S02]  /*179f0*/  HMMA.16816.F32 R8, R32.reuse, R20, R8 ;  /* 0x000000142008723c */ /* 0x040fe40000001808 */
[----:B------:R-:W-:Y:S02]  /*17a00*/  MUFU.EX2 R107, R107 ;  /* 0x0000006b006b7308 */ /* 0x000fe40000000800 */
[C---:B------:R-:W-:Y:S02]  /*17a10*/  FMUL.FTZ R26, R37.reuse, R142 ;  /* 0x0000008e251a7220 */ /* 0x040fe40000410000 */
[----:B------:R-:W-:Y:S02]  /*17a20*/  FMUL.FTZ R30, R37, R138 ;  /* 0x0000008a251e7220 */ /* 0x000fe40000410000 */
[-C--:B------:R-:W-:Y:S04]  /*17a30*/  HMMA.16816.F32 R12, R32, R22.reuse, R12 ;  /* 0x00000016200c723c */ /* 0x080fe8000000180c */
[----:B------:R-:W-:Y:S01]  /*17a40*/  MUFU.EX2 R108, R108 ;  /* 0x0000006c006c7308 */ /* 0x000fe20000000800 */
[----:B------:R-:W-:Y:S02]  /*17a50*/  FMUL.FTZ R20, R40, R144 ;  /* 0x0000009028147220 */ /* 0x000fe40000410000 */
[--C-:B------:R-:W-:Y:S01]  /*17a60*/  FFMA.FTZ R144, R60, c[0x0][0x23c], -R201.reuse ;  /* 0x00008f003c907a23 */ /* 0x100fe200000108c9 */
[C---:B------:R-:W-:Y:S04]  /*17a70*/  HMMA.16816.F32 R16, R44.reuse, R22, R16 ;  /* 0x000000162c10723c */ /* 0x040fe80000001810 */
[----:B------:R-:W-:Y:S02]  /*17a80*/  FMUL.FTZ R21, R40, R145 ;  /* 0x0000009128157220 */ /* 0x000fe40000410000 */
[----:B------:R-:W-:Y:S01]  /*17a90*/  MUFU.EX2 R102, R102 ;  /* 0x0000006600667308 */ /* 0x000fe20000000800 */
[C---:B------:R-:W-:Y:S02]  /*17aa0*/  FMUL.FTZ R22, R39.reuse, R146 ;  /* 0x0000009227167220 */ /* 0x040fe40000410000 */
[----:B------:R-:W-:Y:S03]  /*17ab0*/  FMUL.FTZ R23, R39, R147 ;  /* 0x0000009327177220 */ /* 0x000fe60000410000 */
[----:B------:R-:W-:Y:S02]  /*17ac0*/  FMUL.FTZ R31, R37, R139 ;  /* 0x0000008b251f7220 */ /* 0x000fe40000410000 */
[----:B------:R-:W-:Y:S02]  /*17ad0*/  FFMA.FTZ R145, R157, c[0x0][0x23c], -R201 ;  /* 0x00008f009d917a23 */ /* 0x000fe400000108c9 */
[----:B------:R-:W-:Y:S01]  /*17ae0*/  MUFU.EX2 R100, R100 ;  /* 0x0000006400647308 */ /* 0x000fe20000000800 */
[-C--:B------:R-:W-:Y:S03]  /*17af0*/  HMMA.16816.F32 R20, R44, R48.reuse, R20 ;  /* 0x000000302c14723c */ /* 0x080fe60000001814 */
[----:B------:R-:W-:Y:S02]  /*17b00*/  IMAD.MOV.U32 R156, RZ, RZ, R163 ;  /* 0x000000ffff9c7224 */ /* 0x000fe400078e00a3 */
[----:B------:R-:W-:Y:S02]  /*17b10*/  IMAD.MOV.U32 R163, RZ, RZ, R160 ;  /* 0x000000ffffa37224 */ /* 0x000fe400078e00a0 */
[----:B------:R-:W-:Y:S01]  /*17b20*/  IMAD.MOV.U32 R160, RZ, RZ, R165 ;  /* 0x000000ffffa07224 */ /* 0x000fe200078e00a5 */
[C---:B------:R-:W-:Y:S01]  /*17b30*/  HMMA.16816.F32 R24, R32.reuse, R48, R24 ;  /* 0x000000302018723c */ /* 0x040fe20000001818 */
[----:B------:R-:W-:Y:S03]  /*17b40*/  MUFU.EX2 R113, R113 ;  /* 0x0000007100717308 */ /* 0x000fe60000000800 */
[----:B------:R-:W-:Y:S02]  /*17b50*/  IMAD.MOV.U32 R165, RZ, RZ, R62 ;  /* 0x000000ffffa57224 */ /* 0x000fe400078e003e */
[----:B------:R-:W-:Y:S01]  /*17b60*/  FFMA.FTZ R146, R156, c[0x0][0x23c], -R201 ;  /* 0x00008f009c927a23 */ /* 0x000fe200000108c9 */
[----:B------:R-:W-:Y:S01]  /*17b70*/  F2FP.PACK_AB R48, R43, R170 ;  /* 0x000000aa2b30723e */ /* 0x000fe200000000ff */
[-C--:B------:R-:W-:Y:S03]  /*17b80*/  HMMA.16816.F32 R28, R32, R50.reuse, R28 ;  /* 0x00000032201c723c */ /* 0x080fe6000000181c */
[----:B------:R-:W2:Y:S01]  /*17b90*/  MUFU.EX2 R105, R105 ;  /* 0x0000006900697308 */ /* 0x000ea20000000800 */
[----:B------:R-:W-:Y:S01]  /*17ba0*/  F2FP.PACK_AB R49, R125, R42 ;  /* 0x0000002a7d31723e */ /* 0x000fe200000000ff */
[--C-:B------:R-:W-:Y:S02]  /*17bb0*/  FFMA.FTZ R147, R163, c[0x0][0x23c], -R199.reuse ;  /* 0x00008f00a3937a23 */ /* 0x100fe400000108c7 */
[C---:B------:R-:W-:Y:S02]  /*17bc0*/  FMUL.FTZ R32, R40.reuse, R132 ;  /* 0x0000008428207220 */ /* 0x040fe40000410000 */
[----:B------:R-:W-:Y:S03]  /*17bd0*/  FMUL.FTZ R33, R40, R133 ;  /* 0x0000008528217220 */ /* 0x000fe60000410000 */
[C---:B------:R-:W-:Y:S01]  /*17be0*/  FMUL.FTZ R34, R39.reuse, R134 ;  /* 0x0000008627227220 */ /* 0x040fe20000410000 */
[----:B------:R-:W-:Y:S01]  /*17bf0*/  MUFU.EX2 R104, R104 ;  /* 0x0000006800687308 */ /* 0x000fe20000000800 */
[----:B------:R-:W-:Y:S02]  /*17c00*/  FMUL.FTZ R35, R39, R135 ;  /* 0x0000008727237220 */ /* 0x000fe40000410000 */
[----:B------:R-:W-:Y:S02]  /*17c10*/  FFMA.FTZ R165, R165, c[0x0][0x23c], -R199 ;  /* 0x00008f00a5a57a23 */ /* 0x000fe400000108c7 */
[----:B------:R-:W-:Y:S02]  /*17c20*/  FFMA.FTZ R142, R162, c[0x0][0x23c], -R198 ;  /* 0x00008f00a28e7a23 */ /* 0x000fe400000108c6 */
[----:B------:R-:W-:Y:S01]  /*17c30*/  IMAD.MOV.U32 R162, RZ, RZ, R161 ;  /* 0x000000ffffa27224 */ /* 0x000fe200078e00a1 */
[----:B------:R-:W-:Y:S02]  /*17c40*/  HMMA.16816.F32 R32, R44, R50, R32 ;  /* 0x000000322c20723c */ /* 0x000fe40000001820 */
[----:B------:R-:W3:Y:S02]  /*17c50*/  MUFU.EX2 R99, R99 ;  /* 0x0000006300637308 */ /* 0x000ee40000000800 */
[----:B------:R-:W-:Y:S02]  /*17c60*/  IMAD.MOV.U32 R161, RZ, RZ, R164 ;  /* 0x000000ffffa17224 */ /* 0x000fe400078e00a4 */
[----:B------:R-:W-:Y:S01]  /*17c70*/  IMAD.MOV.U32 R164, RZ, RZ, R166 ;  /* 0x000000ffffa47224 */ /* 0x000fe200078e00a6 */
[----:B------:R-:W-:Y:S01]  /*17c80*/  F2FP.PACK_AB R44, R173, R180 ;  /* 0x000000b4ad2c723e */ /* 0x000fe200000000ff */
[----:B------:R-:W-:Y:S01]  /*17c90*/  IMAD.MOV.U32 R166, RZ, RZ, R63 ;  /* 0x000000ffffa67224 */ /* 0x000fe200078e003f */
[----:B------:R-:W-:Y:S01]  /*17ca0*/  F2FP.PACK_AB R45, R171, R172 ;  /* 0x000000acab2d723e */ /* 0x000fe200000000ff */
[----:B------:R-:W4:Y:S02]  /*17cb0*/  LDSM.16.MT88.4 R60, [R212+0x4800] ;  /* 0x00480000d43c783b */ /* 0x000f240000004200 */
[----:B------:R-:W-:Y:S01]  /*17cc0*/  MUFU.EX2 R111, R111 ;  /* 0x0000006f006f7308 */ /* 0x000fe20000000800 */
[----:B------:R-:W-:Y:S01]  /*17cd0*/  F2FP.PACK_AB R46, R124, R126 ;  /* 0x0000007e7c2e723e */ /* 0x000fe200000000ff */
[--C-:B------:R-:W-:Y:S01]  /*17ce0*/  FFMA.FTZ R164, R164, c[0x0][0x23c], -R199.reuse ;  /* 0x00008f00a4a47a23 */ /* 0x100fe200000108c7 */
[----:B------:R-:W-:Y:S01]  /*17cf0*/  F2FP.PACK_AB R47, R122, R123 ;  /* 0x0000007b7a2f723e */ /* 0x000fe200000000ff */
[--C-:B------:R-:W-:Y:S01]  /*17d00*/  FFMA.FTZ R166, R166, c[0x0][0x23c], -R199.reuse ;  /* 0x00008f00a6a67a23 */ /* 0x100fe200000108c7 */
[----:B-1----:R-:W-:Y:S01]  /*17d10*/  F2FP.PACK_AB R50, R114, R120 ;  /* 0x000000787232723e */ /* 0x002fe200000000ff */
[----:B------:R-:W-:Y:S01]  /*17d20*/  FFMA.FTZ R199, R41, c[0x0][0x23c], -R199 ;  /* 0x00008f0029c77a23 */ /* 0x000fe200000108c7 */
[----:B------:R-:W-:Y:S01]  /*17d30*/  F2FP.PACK_AB R51, R112, R117 ;  /* 0x000000757033723e */ /* 0x000fe200000000ff */
[----:B------:R-:W-:Y:S02]  /*17d40*/  FFMA.FTZ R200, R129, c[0x0][0x23c], -R200 ;  /* 0x00008f0081c87a23 */ /* 0x000fe400000108c8 */
[----:B------:R-:W1:Y:S01]  /*17d50*/  MUFU.EX2 R103, R103 ;  /* 0x0000006700677308 */ /* 0x000e620000000800 */
[-C--:B-----5:R-:W-:Y:S03]  /*17d60*/  HMMA.16816.F32 R4, R44, R52.reuse, R4 ;  /* 0x000000342c04723c */ /* 0x0a0fe60000001804 */
[----:B------:R-:W-:Y:S02]  /*17d70*/  FFMA.FTZ R196, R37, R233, R196 ;  /* 0x000000e925c47223 */ /* 0x000fe400000100c4 */
[----:B------:R-:W-:Y:S02]  /*17d80*/  FFMA.FTZ R191, R38, R240, R191 ;  /* 0x000000f026bf7223 */ /* 0x000fe400000100bf */
[----:B------:R-:W-:Y:S01]  /*17d90*/  FADD.FTZ R196, R185, R196 ;  /* 0x000000c4b9c47221 */ /* 0x000fe20000010000 */
[C---:B------:R-:W-:Y:S01]  /*17da0*/  HMMA.16816.F32 R8, R48.reuse, R52, R8 ;  /* 0x000000343008723c */ /* 0x040fe20000001808 */
[----:B------:R-:W-:Y:S03]  /*17db0*/  MUFU.EX2 R101, R101 ;  /* 0x0000006500657308 */ /* 0x000fe60000000800 */
[----:B------:R-:W-:Y:S02]  /*17dc0*/  FADD.FTZ R196, R177, R196 ;  /* 0x000000c4b1c47221 */ /* 0x000fe40000010000 */
[----:B------:R-:W-:Y:S02]  /*17dd0*/  FADD.FTZ R191, R182, R191 ;  /* 0x000000bfb6bf7221 */ /* 0x000fe40000010000 */
[-C--:B------:R-:W-:Y:S03]  /*17de0*/  HMMA.16816.F32 R12, R48, R54.reuse, R12 ;  /* 0x00000036300c723c */ /* 0x080fe6000000180c */
[----:B------:R-:W5:Y:S01]  /*17df0*/  MUFU.EX2 R98, R98 ;  /* 0x0000006200627308 */ /* 0x000f620000000800 */
[----:B------:R-:W-:Y:S02]  /*17e00*/  FADD.FTZ R39, R176, R196 ;  /* 0x000000c4b0277221 */ /* 0x000fe40000010000 */
[----:B------:R-:W-:Y:S02]  /*17e10*/  FADD.FTZ R191, R186, R191 ;  /* 0x000000bfbabf7221 */ /* 0x000fe40000010000 */
[C---:B------:R-:W-:Y:S01]  /*17e20*/  HMMA.16816.F32 R16, R44.reuse, R54, R16 ;  /* 0x000000362c10723c */ /* 0x040fe20000001810 */
[----:B------:R-:W4:Y:S03]  /*17e30*/  LDSM.16.MT88.4 R52, [R211+0x4800] ;  /* 0x00480000d334783b */ /* 0x000f260000004200 */
[----:B------:R-:W-:Y:S01]  /*17e40*/  FADD.FTZ R39, R42, R39 ;  /* 0x000000272a277221 */ /* 0x000fe20000010000 */
[----:B------:R-:W1:Y:S01]  /*17e50*/  MUFU.EX2 R96, R96 ;  /* 0x0000006000607308 */ /* 0x000e620000000800 */
[----:B------:R-:W-:Y:S02]  /*17e60*/  FADD.FTZ R191, R178, R191 ;  /* 0x000000bfb2bf7221 */ /* 0x000fe40000010000 */
[-C--:B------:R-:W-:Y:S04]  /*17e70*/  HMMA.16816.F32 R20, R44, R56.reuse, R20 ;  /* 0x000000382c14723c */ /* 0x080fe80000001814 */
[----:B------:R-:W-:Y:S02]  /*17e80*/  FADD.FTZ R192, R184, R192 ;  /* 0x000000c0b8c07221 */ /* 0x000fe40000010000 */
[----:B------:R-:W-:Y:S01]  /*17e90*/  FADD.FTZ R197, R172, R197 ;  /* 0x000000c5acc57221 */ /* 0x000fe20000010000 */
[----:B------:R-:W-:Y:S01]  /*17ea0*/  MUFU.EX2 R95, R95 ;  /* 0x0000005f005f7308 */ /* 0x000fe20000000800 */
[C---:B------:R-:W-:Y:S04]  /*17eb0*/  HMMA.16816.F32 R24, R48.reuse, R56, R24 ;  /* 0x000000383018723c */ /* 0x040fe80000001818 */
[----:B------:R-:W-:Y:S02]  /*17ec0*/  FADD.FTZ R192, R181, R192 ;  /* 0x000000c0b5c07221 */ /* 0x000fe40000010000 */
[----:B------:R-:W-:Y:S02]  /*17ed0*/  FADD.FTZ R171, R171, R197 ;  /* 0x000000c5abab7221 */ /* 0x000fe40000010000 */
[-C--:B------:R-:W-:Y:S01]  /*17ee0*/  HMMA.16816.F32 R28, R48, R58.reuse, R28 ;  /* 0x0000003a301c723c */ /* 0x080fe2000000181c */
[----:B------:R-:W4:Y:S03]  /*17ef0*/  MUFU.EX2 R94, R94 ;  /* 0x0000005e005e7308 */ /* 0x000f260000000800 */
[----:B------:R-:W-:Y:S02]  /*17f00*/  FADD.FTZ R192, R174, R192 ;  /* 0x000000c0aec07221 */ /* 0x000fe40000010000 */
[----:B------:R-:W-:Y:S01]  /*17f10*/  FADD.FTZ R125, R125, R39 ;  /* 0x000000277d7d7221 */ /* 0x000fe20000010000 */
[----:B--2---:R-:W-:Y:S01]  /*17f20*/  F2FP.PACK_AB R48, R105, R113 ;  /* 0x000000716930723e */ /* 0x004fe200000000ff */
[----:B------:R-:W-:Y:S01]  /*17f30*/  HMMA.16816.F32 R32, R44, R58, R32 ;  /* 0x0000003a2c20723c */ /* 0x000fe20000001820 */
[----:B------:R-:W2:Y:S02]  /*17f40*/  LDSM.16.MT88.4 R56, [R212+0x4c00] ;  /* 0x004c0000d438783b */ /* 0x000ea40000004200 */
[----:B------:R-:W2:Y:S01]  /*17f50*/  MUFU.EX2 R93, R93 ;  /* 0x0000005d005d7308 */ /* 0x000ea20000000800 */
[----:B---3--:R-:W-:Y:S01]  /*17f60*/  F2FP.PACK_AB R50, R99, R104 ;  /* 0x000000686332723e */ /* 0x008fe200000000ff */
[----:B------:R-:W-:Y:S01]  /*17f70*/  FADD.FTZ R192, R180, R192 ;  /* 0x000000c0b4c07221 */ /* 0x000fe20000010000 */
[----:B-1----:R-:W-:Y:S01]  /*17f80*/  F2FP.PACK_AB R49, R103, R111 ;  /* 0x0000006f6731723e */ /* 0x002fe200000000ff */
[----:B------:R-:W-:Y:S01]  /*17f90*/  FADD.FTZ R171, R123, R171 ;  /* 0x000000ab7bab7221 */ /* 0x000fe20000010000 */
[----:B------:R-:W-:Y:S01]  /*17fa0*/  F2FP.PACK_AB R44, R109, R116 ;  /* 0x000000746d2c723e */ /* 0x000fe200000000ff */
[----:B------:R-:W-:Y:S03]  /*17fb0*/  FADD.FTZ R173, R173, R192 ;  /* 0x000000c0adad7221 */ /* 0x000fe60000010000 */
[----:B------:R-:W-:Y:S01]  /*17fc0*/  F2FP.PACK_AB R45, R107, R115 ;  /* 0x000000736b2d723e */ /* 0x000fe200000000ff */
[----:B------:R-:W1:Y:S01]  /*17fd0*/  MUFU.EX2 R90, R90 ;  /* 0x0000005a005a7308 */ /* 0x000e620000000800 */
[----:B------:R-:W-:Y:S01]  /*17fe0*/  F2FP.PACK_AB R46, R102, R108 ;  /* 0x0000006c662e723e */ /* 0x000fe200000000ff */
[----:B------:R-:W-:Y:S01]  /*17ff0*/  FADD.FTZ R173, R126, R173 ;  /* 0x000000ad7ead7221 */ /* 0x000fe20000010000 */
[----:B------:R-:W-:Y:S01]  /*18000*/  F2FP.PACK_AB R47, R100, R106 ;  /* 0x0000006a642f723e */ /* 0x000fe200000000ff */
[----:B------:R-:W-:Y:S01]  /*18010*/  FADD.FTZ R125, R117, R125 ;  /* 0x0000007d757d7221 */ /* 0x000fe20000010000 */
[----:B-----5:R-:W-:Y:S01]  /*18020*/  F2FP.PACK_AB R51, R98, R101 ;  /* 0x000000656233723e */ /* 0x020fe200000000ff */
[----:B------:R-:W-:Y:S02]  /*18030*/  FADD.FTZ R173, R124, R173 ;  /* 0x000000ad7cad7221 */ /* 0x000fe40000010000 */
[----:B------:R-:W-:Y:S02]  /*18040*/  FADD.FTZ R171, R122, R171 ;  /* 0x000000ab7aab7221 */ /* 0x000fe40000010000 */
[----:B------:R-:W3:Y:S01]  /*18050*/  MUFU.EX2 R83, R83 ;  /* 0x0000005300537308 */ /* 0x000ee20000000800 */
[-C--:B----4-:R-:W-:Y:S03]  /*18060*/  HMMA.16816.F32 R4, R44, R60.reuse, R4 ;  /* 0x0000003c2c04723c */ /* 0x090fe60000001804 */
[----:B------:R-:W-:Y:S02]  /*18070*/  FADD.FTZ R125, R112, R125 ;  /* 0x0000007d707d7221 */ /* 0x000fe40000010000 */
[----:B------:R-:W-:Y:S02]  /*18080*/  FADD.FTZ R173, R116, R173 ;  /* 0x000000ad74ad7221 */ /* 0x000fe40000010000 */
[----:B------:R-:W-:Y:S01]  /*18090*/  FADD.FTZ R171, R115, R171 ;  /* 0x000000ab73ab7221 */ /* 0x000fe20000010000 */
[C---:B------:R-:W-:Y:S01]  /*180a0*/  HMMA.16816.F32 R8, R48.reuse, R60, R8 ;  /* 0x0000003c3008723c */ /* 0x040fe20000001808 */
[----:B------:R-:W-:Y:S03]  /*180b0*/  MUFU.EX2 R88, R88 ;  /* 0x0000005800587308 */ /* 0x000fe60000000800 */
[----:B------:R-:W-:Y:S02]  /*180c0*/  FADD.FTZ R125, R111, R125 ;  /* 0x0000007d6f7d7221 */ /* 0x000fe40000010000 */
[----:B------:R-:W-:Y:S02]  /*180d0*/  FADD.FTZ R173, R109, R173 ;  /* 0x000000ad6dad7221 */ /* 0x000fe40000010000 */
[-C--:B------:R-:W-:Y:S03]  /*180e0*/  HMMA.16816.F32 R12, R48, R62.reuse, R12 ;  /* 0x0000003e300c723c */ /* 0x080fe6000000180c */
[----:B------:R-:W4:Y:S01]  /*180f0*/  MUFU.EX2 R81, R81 ;  /* 0x0000005100517308 */ /* 0x000f220000000800 */
[----:B------:R-:W-:Y:S02]  /*18100*/  FADD.FTZ R171, R107, R171 ;  /* 0x000000ab6bab7221 */ /* 0x000fe40000010000 */
[----:B------:R-:W-:Y:S02]  /*18110*/  FADD.FTZ R125, R103, R125 ;  /* 0x0000007d677d7221 */ /* 0x000fe40000010000 */
[C---:B------:R-:W-:Y:S01]  /*18120*/  HMMA.16816.F32 R16, R44.reuse, R62, R16 ;  /* 0x0000003e2c10723c */ /* 0x040fe20000001810 */
[----:B------:R-:W5:Y:S03]  /*18130*/  LDSM.16.MT88.4 R60, [R211+0x4c00] ;  /* 0x004c0000d33c783b */ /* 0x000f660000004200 */
[----:B------:R-:W-:Y:S01]  /*18140*/  FADD.FTZ R108, R108, R173 ;  /* 0x000000ad6c6c7221 */ /* 0x000fe20000010000 */
[----:B------:R-:W-:Y:S01]  /*18150*/  MUFU.EX2 R92, R92 ;  /* 0x0000005c005c7308 */ /* 0x000fe20000000800 */
[----:B------:R-:W-:Y:S02]  /*18160*/  FADD.FTZ R106, R106, R171 ;  /* 0x000000ab6a6a7221 */ /* 0x000fe40000010000 */
[-C--:B------:R-:W-:Y:S04]  /*18170*/  HMMA.16816.F32 R20, R44, R52.reuse, R20 ;  /* 0x000000342c14723c */ /* 0x080fe80000001814 */
[----:B------:R-:W-:Y:S02]  /*18180*/  FADD.FTZ R125, R101, R125 ;  /* 0x0000007d657d7221 */ /* 0x000fe40000010000 */
[----:B------:R-:W-:Y:S01]  /*18190*/  FADD.FTZ R108, R102, R108 ;  /* 0x0000006c666c7221 */ /* 0x000fe20000010000 */
[----:B------:R-:W1:Y:S01]  /*181a0*/  MUFU.EX2 R87, R87 ;  /* 0x0000005700577308 */ /* 0x000e620000000800 */
[C---:B------:R-:W-:Y:S04]  /*181b0*/  HMMA.16816.F32 R24, R48.reuse, R52, R24 ;  /* 0x000000343018723c */ /* 0x040fe80000001818 */
[----:B------:R-:W-:Y:S02]  /*181c0*/  FADD.FTZ R106, R100, R106 ;  /* 0x0000006a646a7221 */ /* 0x000fe40000010000 */
[----:B------:R-:W-:Y:S02]  /*181d0*/  FADD.FTZ R125, R98, R125 ;  /* 0x0000007d627d7221 */ /* 0x000fe40000010000 */
[-C--:B------:R-:W-:Y:S01]  /*181e0*/  HMMA.16816.F32 R28, R48, R54.reuse, R28 ;  /* 0x00000036301c723c */ /* 0x080fe2000000181c */
[----:B------:R-:W-:Y:S03]  /*181f0*/  MUFU.EX2 R86, R86 ;  /* 0x0000005600567308 */ /* 0x000fe60000000800 */
[----:B------:R-:W-:Y:S02]  /*18200*/  FADD.FTZ R108, R96, R108 ;  /* 0x0000006c606c7221 */ /* 0x000fe40000010000 */
[----:B------:R-:W-:Y:S02]  /*18210*/  FADD.FTZ R106, R94, R106 ;  /* 0x0000006a5e6a7221 */ /* 0x000fe40000010000 */
[----:B------:R-:W-:Y:S01]  /*18220*/  HMMA.16816.F32 R32, R44, R54, R32 ;  /* 0x000000362c20723c */ /* 0x000fe20000001820 */
[----:B------:R-:W5:Y:S02]  /*18230*/  LDSM.16.MT88.4 R52, [R212+0x5000] ;  /* 0x00500000d434783b */ /* 0x000f640000004200 */
[----:B------:R-:W4:Y:S01]  /*18240*/  MUFU.EX2 R79, R79 ;  /* 0x0000004f004f7308 */ /* 0x000f220000000800 */
[----:B------:R-:W-:Y:S02]  /*18250*/  FADD.FTZ R108, R95, R108 ;  /* 0x0000006c5f6c7221 */ /* 0x000fe40000010000 */
[----:B--2---:R-:W-:Y:S01]  /*18260*/  FADD.FTZ R106, R93, R106 ;  /* 0x0000006a5d6a7221 */ /* 0x004fe20000010000 */
[----:B------:R-:W-:Y:S01]  /*18270*/  F2FP.PACK_AB R44, R95, R96 ;  /* 0x000000605f2c723e */ /* 0x000fe200000000ff */
[----:B-1----:R-:W-:Y:S01]  /*18280*/  FADD.FTZ R108, R90, R108 ;  /* 0x0000006c5a6c7221 */ /* 0x002fe20000010000 */
[----:B------:R-:W-:Y:S03]  /*18290*/  F2FP.PACK_AB R45, R93, R94 ;  /* 0x0000005e5d2d723e */ /* 0x000fe600000000ff */
[----:B---3--:R-:W-:Y:S01]  /*182a0*/  F2FP.PACK_AB R46, R83, R90 ;  /* 0x0000005a532e723e */ /* 0x008fe200000000ff */
[----:B------:R-:W1:Y:S01]  /*182b0*/  MUFU.EX2 R91, R91 ;  /* 0x0000005b005b7308 */ /* 0x000e620000000800 */
[----:B----4-:R-:W-:Y:S01]  /*182c0*/  F2FP.PACK_AB R47, R81, R88 ;  /* 0x00000058512f723e */ /* 0x010fe200000000ff */
[----:B------:R-:W-:Y:S01]  /*182d0*/  FADD.FTZ R106, R88, R106 ;  /* 0x0000006a586a7221 */ /* 0x000fe20000010000 */
[----:B------:R-:W-:Y:S01]  /*182e0*/  F2FP.PACK_AB R48, R87, R92 ;  /* 0x0000005c5730723e */ /* 0x000fe200000000ff */
[----:B------:R-:W-:Y:S02]  /*182f0*/  FADD.FTZ R108, R83, R108 ;  /* 0x0000006c536c7221 */ /* 0x000fe40000010000 */
[----:B------:R-:W-:Y:S02]  /*18300*/  FADD.FTZ R106, R81, R106 ;  /* 0x0000006a516a7221 */ /* 0x000fe40000010000 */
[-C--:B------:R-:W-:Y:S02]  /*18310*/  HMMA.16816.F32 R4, R44, R56.reuse, R4 ;  /* 0x000000382c04723c */ /* 0x080fe40000001804 */
[----:B------:R-:W2:Y:S01]  /*18320*/  MUFU.EX2 R85, R85 ;  /* 0x0000005500557308 */ /* 0x000ea20000000800 */
[----:B------:R-:W-:Y:S09]  /*18330*/  F2FP.PACK_AB R50, R79, R86 ;  /* 0x000000564f32723e */ /* 0x000ff200000000ff */
[----:B------:R-:W3:Y:S01]  /*18340*/  MUFU.EX2 R84, R84 ;  /* 0x0000005400547308 */ /* 0x000ee20000000800 */
[----:B-1----:R-:W-:Y:S09]  /*18350*/  FADD.FTZ R125, R91, R125 ;  /* 0x0000007d5b7d7221 */ /* 0x002ff20000010000 */
[----:B------:R-:W1:Y:S01]  /*18360*/  MUFU.EX2 R77, R77 ;  /* 0x0000004d004d7308 */ /* 0x000e620000000800 */
[C---:B--2---:R-:W-:Y:S01]  /*18370*/  F2FP.PACK_AB R49, R85.reuse, R91 ;  /* 0x0000005b5531723e */ /* 0x044fe200000000ff */
[----:B------:R-:W-:Y:S08]  /*18380*/  FADD.FTZ R125, R85, R125 ;  /* 0x0000007d557d7221 */ /* 0x000ff00000010000 */
[----:B------:R-:W-:Y:S01]  /*18390*/  MUFU.EX2 R82, R82 ;  /* 0x0000005200527308 */ /* 0x000fe20000000800 */
[----:B---3--:R-:W-:Y:S09]  /*183a0*/  FADD.FTZ R125, R84, R125 ;  /* 0x0000007d547d7221 */ /* 0x008ff20000010000 */
[----:B------:R-:W2:Y:S01]  /*183b0*/  MUFU.EX2 R75, R75 ;  /* 0x0000004b004b7308 */ /* 0x000ea20000000800 */
[C---:B-1----:R-:W-:Y:S01]  /*183c0*/  F2FP.PACK_AB R51, R77.reuse, R84 ;  /* 0x000000544d33723e */ /* 0x042fe200000000ff */
[----:B------:R-:W-:Y:S08]  /*183d0*/  FADD.FTZ R125, R77, R125 ;  /* 0x0000007d4d7d7221 */ /* 0x000ff00000010000 */
[----:B------:R-:W-:Y:S01]  /*183e0*/  MUFU.EX2 R80, R80 ;  /* 0x0000005000507308 */ /* 0x000fe20000000800 */
[C---:B------:R-:W-:Y:S07]  /*183f0*/  HMMA.16816.F32 R8, R48.reuse, R56, R8 ;  /* 0x000000383008723c */ /* 0x040fee0000001808 */
[--C-:B------:R-:W-:Y:S01]  /*18400*/  FFMA.FTZ R56, R162, c[0x0][0x23c], -R201.reuse ;  /* 0x00008f00a2387a23 */ /* 0x100fe200000108c9 */
[-C--:B------:R-:W-:Y:S01]  /*18410*/  HMMA.16816.F32 R12, R48, R58.reuse, R12 ;  /* 0x0000003a300c723c */ /* 0x080fe2000000180c */
[----:B------:R-:W1:Y:S07]  /*18420*/  MUFU.EX2 R74, R74 ;  /* 0x0000004a004a7308 */ /* 0x000e6e0000000800 */
[C---:B------:R-:W-:Y:S03]  /*18430*/  HMMA.16816.F32 R16, R44.reuse, R58, R16 ;  /* 0x0000003a2c10723c */ /* 0x040fe60000001810 */
[----:B------:R3:W-:Y:S05]  /*18440*/  MUFU.EX2 R132, R56 ;  /* 0x0000003800847308 */ /* 0x0007ea0000000800 */
[-C--:B-----5:R-:W-:Y:S05]  /*18450*/  HMMA.16816.F32 R20, R44, R60.reuse, R20 ;  /* 0x0000003c2c14723c */ /* 0x0a0fea0000001814 */
[----:B------:R-:W-:Y:S03]  /*18460*/  MUFU.EX2 R72, R72 ;  /* 0x0000004800487308 */ /* 0x000fe60000000800 */
[C---:B------:R-:W-:Y:S07]  /*18470*/  HMMA.16816.F32 R24, R48.reuse, R60, R24 ;  /* 0x0000003c3018723c */ /* 0x040fee0000001818 */
[----:B------:R-:W4:Y:S01]  /*18480*/  MUFU.EX2 R71, R71 ;  /* 0x0000004700477308 */ /* 0x000f220000000800 */
[-C--:B------:R-:W-:Y:S04]  /*18490*/  HMMA.16816.F32 R28, R48, R62.reuse, R28 ;  /* 0x0000003e301c723c */ /* 0x080fe8000000181c */
[--C-:B---3--:R-:W-:Y:S04]  /*184a0*/  FFMA.FTZ R56, R161, c[0x0][0x23c], -R201.reuse ;  /* 0x00008f00a1387a23 */ /* 0x108fe800000108c9 */
[----:B------:R-:W-:Y:S01]  /*184b0*/  HMMA.16816.F32 R32, R44, R62, R32 ;  /* 0x0000003e2c20723c */ /* 0x000fe20000001820 */
[----:B------:R3:W5:Y:S01]  /*184c0*/  MUFU.EX2 R133, R56 ;  /* 0x0000003800857308 */ /* 0x0007620000000800 */
[----:B------:R-:W-:Y:S05]  /*184d0*/  LDSM.16.MT88.4 R60, [R212+0x5400] ;  /* 0x00540000d43c783b */ /* 0x000fea0000004200 */
[C---:B--2---:R-:W-:Y:S01]  /*184e0*/  F2FP.PACK_AB R44, R75.reuse, R82 ;  /* 0x000000524b2c723e */ /* 0x044fe200000000ff */
[----:B------:R-:W-:Y:S01]  /*184f0*/  FADD.FTZ R82, R82, R108 ;  /* 0x0000006c52527221 */ /* 0x000fe20000010000 */
[----:B-1----:R-:W-:Y:S02]  /*18500*/  F2FP.PACK_AB R45, R74, R80 ;  /* 0x000000504a2d723e */ /* 0x002fe400000000ff */
[----:B------:R-:W1:Y:S01]  /*18510*/  MUFU.EX2 R70, R70 ;  /* 0x0000004600467308 */ /* 0x000e620000000800 */
[----:B------:R-:W-:Y:S02]  /*18520*/  FADD.FTZ R80, R80, R106 ;  /* 0x0000006a50507221 */ /* 0x000fe40000010000 */
[----:B------:R-:W-:Y:S01]  /*18530*/  FADD.FTZ R82, R75, R82 ;  /* 0x000000524b527221 */ /* 0x000fe20000010000 */
[C---:B----4-:R-:W-:Y:S01]  /*18540*/  F2FP.PACK_AB R46, R71.reuse, R72 ;  /* 0x00000048472e723e */ /* 0x050fe200000000ff */
[----:B------:R-:W-:Y:S02]  /*18550*/  FADD.FTZ R80, R74, R80 ;  /* 0x000000504a507221 */ /* 0x000fe40000010000 */
[----:B------:R-:W-:Y:S03]  /*18560*/  FADD.FTZ R82, R72, R82 ;  /* 0x0000005248527221 */ /* 0x000fe60000010000 */
[----:B------:R-:W2:Y:S01]  /*18570*/  MUFU.EX2 R69, R69 ;  /* 0x0000004500457308 */ /* 0x000ea20000000800 */
[----:B------:R-:W-:Y:S02]  /*18580*/  FADD.FTZ R82, R71, R82 ;  /* 0x0000005247527221 */ /* 0x000fe40000010000 */
[----:B---3--:R-:W-:Y:S02]  /*18590*/  FFMA.FTZ R56, R160, c[0x0][0x23c], -R201 ;  /* 0x00008f00a0387a23 */ /* 0x008fe400000108c9 */
[----:B-----5:R-:W-:Y:S02]  /*185a0*/  IMAD.MOV.U32 R129, RZ, RZ, R133 ;  /* 0x000000ffff817224 */ /* 0x020fe400078e0085 */
[----:B------:R-:W-:Y:S03]  /*185b0*/  FFMA.FTZ R201, R187, c[0x0][0x23c], -R201 ;  /* 0x00008f00bbc97a23 */ /* 0x000fe600000108c9 */
[----:B------:R3:W-:Y:S01]  /*185c0*/  MUFU.EX2 R134, R56 ;  /* 0x0000003800867308 */ /* 0x0007e20000000800 */
[----:B-1----:R-:W-:Y:S09]  /*185d0*/  FADD.FTZ R80, R70, R80 ;  /* 0x0000005046507221 */ /* 0x002ff20000010000 */
[----:B------:R-:W-:Y:S01]  /*185e0*/  MUFU.EX2 R78, R78 ;  /* 0x0000004e004e7308 */ /* 0x000fe20000000800 */
[C---:B--2---:R-:W-:Y:S01]  /*185f0*/  F2FP.PACK_AB R47, R69.reuse, R70 ;  /* 0x00000046452f723e */ /* 0x044fe200000000ff */
[----:B------:R-:W-:Y:S08]  /*18600*/  FADD.FTZ R80, R69, R80 ;  /* 0x0000005045507221 */ /* 0x000ff00000010000 */
[----:B------:R-:W1:Y:S01]  /*18610*/  MUFU.EX2 R68, R68 ;  /* 0x0000004400447308 */ /* 0x000e620000000800 */
[-C--:B------:R-:W-:Y:S01]  /*18620*/  HMMA.16816.F32 R4, R44, R52.reuse, R4 ;  /* 0x000000342c04723c */ /* 0x080fe20000001804 */
[----:B---3--:R-:W2:Y:S08]  /*18630*/  LDSM.16.MT88.4 R56, [R211+0x5000] ;  /* 0x00500000d338783b */ /* 0x008eb00000004200 */
[----:B------:R-:W-:Y:S10]  /*18640*/  MUFU.EX2 R67, R67 ;  /* 0x0000004300437308 */ /* 0x000ff40000000800 */
[----:B------:R-:W3:Y:S01]  /*18650*/  MUFU.EX2 R66, R66 ;  /* 0x0000004200427308 */ /* 0x000ee20000000800 */
[----:B-1----:R-:W-:Y:S09]  /*18660*/  F2FP.PACK_AB R48, R68, R78 ;  /* 0x0000004e4430723e */ /* 0x002ff200000000ff */
[----:B------:R-:W1:Y:S10]  /*18670*/  MUFU.EX2 R73, R73 ;  /* 0x0000004900497308 */ /* 0x000e740000000800 */
[----:B------:R-:W4:Y:S01]  /*18680*/  MUFU.EX2 R65, R65 ;  /* 0x0000004100417308 */ /* 0x000f220000000800 */
[----:B---3--:R-:W-:Y:S09]  /*18690*/  F2FP.PACK_AB R50, R66, R67 ;  /* 0x000000434232723e */ /* 0x008ff200000000ff */
[----:B------:R-:W3:Y:S01]  /*186a0*/  MUFU.EX2 R64, R64 ;  /* 0x0000004000407308 */ /* 0x000ee20000000800 */
[----:B-1----:R-:W-:Y:S09]  /*186b0*/  FADD.FTZ R125, R73, R125 ;  /* 0x0000007d497d7221 */ /* 0x002ff20000010000 */
[----:B------:R-:W1:Y:S01]  /*186c0*/  MUFU.EX2 R76, R76 ;  /* 0x0000004c004c7308 */ /* 0x000e620000000800 */
[C---:B----4-:R-:W-:Y:S01]  /*186d0*/  F2FP.PACK_AB R49, R65.reuse, R73 ;  /* 0x000000494131723e */ /* 0x050fe200000000ff */
[----:B------:R-:W-:Y:S08]  /*186e0*/  FADD.FTZ R125, R65, R125 ;  /* 0x0000007d417d7221 */ /* 0x000ff00000010000 */
[----:B------:R-:W4:Y:S01]  /*186f0*/  MUFU.EX2 R89, R89 ;  /* 0x0000005900597308 */ /* 0x000f220000000800 */
[----:B---3--:R-:W-:Y:S09]  /*18700*/  FADD.FTZ R125, R64, R125 ;  /* 0x0000007d407d7221 */ /* 0x008ff20000010000 */
[----:B------:R-:W3:Y:S01]  /*18710*/  MUFU.EX2 R97, R97 ;  /* 0x0000006100617308 */ /* 0x000ee20000000800 */
[C---:B-1----:R-:W-:Y:S01]  /*18720*/  F2FP.PACK_AB R51, R76.reuse, R64 ;  /* 0x000000404c33723e */ /* 0x042fe200000000ff */
[----:B------:R-:W-:Y:S08]  /*18730*/  FADD.FTZ R125, R76, R125 ;  /* 0x0000007d4c7d7221 */ /* 0x000ff00000010000 */
[----:B------:R-:W1:Y:S01]  /*18740*/  MUFU.EX2 R110, R110 ;  /* 0x0000006e006e7308 */ /* 0x000e620000000800 */
[C---:B------:R-:W-:Y:S04]  /*18750*/  HMMA.16816.F32 R8, R48.reuse, R52, R8 ;  /* 0x000000343008723c */ /* 0x040fe80000001808 */
[----:B----4-:R-:W-:Y:S04]  /*18760*/  FADD.FTZ R82, R89, R82 ;  /* 0x0000005259527221 */ /* 0x010fe80000010000 */
[-C--:B------:R-:W-:Y:S01]  /*18770*/  HMMA.16816.F32 R12, R48, R54.reuse, R12 ;  /* 0x00000036300c723c */ /* 0x080fe2000000180c */
[----:B------:R-:W4:Y:S03]  /*18780*/  MUFU.EX2 R121, R121 ;  /* 0x0000007900797308 */ /* 0x000f260000000800 */
[----:B---3--:R-:W-:Y:S04]  /*18790*/  FADD.FTZ R82, R97, R82 ;  /* 0x0000005261527221 */ /* 0x008fe80000010000 */
[C---:B------:R-:W-:Y:S01]  /*187a0*/  HMMA.16816.F32 R16, R44.reuse, R54, R16 ;  /* 0x000000362c10723c */ /* 0x040fe20000001810 */
[----:B------:R-:W3:Y:S02]  /*187b0*/  LDSM.16.MT88.4 R52, [R211+0x5400] ;  /* 0x00540000d334783b */ /* 0x000ee40000004200 */
[----:B------:R-:W5:Y:S01]  /*187c0*/  MUFU.EX2 R127, R127 ;  /* 0x0000007f007f7308 */ /* 0x000f620000000800 */
[----:B-1----:R-:W-:Y:S04]  /*187d0*/  FADD.FTZ R80, R110, R80 ;  /* 0x000000506e507221 */ /* 0x002fe80000010000 */
[-C--:B--2---:R-:W-:Y:S05]  /*187e0*/  HMMA.16816.F32 R20, R44, R56.reuse, R20 ;  /* 0x000000382c14723c */ /* 0x084fea0000001814 */
[----:B------:R-:W1:Y:S03]  /*187f0*/  MUFU.EX2 R140, R140 ;  /* 0x0000008c008c7308 */ /* 0x000e660000000800 */
[C---:B------:R-:W-:Y:S04]  /*18800*/  HMMA.16816.F32 R24, R48.reuse, R56, R24 ;  /* 0x000000383018723c */ /* 0x040fe80000001818 */
[----:B----4-:R-:W-:Y:S03]  /*18810*/  FADD.FTZ R80, R121, R80 ;  /* 0x0000005079507221 */ /* 0x010fe60000010000 */
[----:B------:R-:W2:Y:S01]  /*18820*/  MUFU.EX2 R141, R141 ;  /* 0x0000008d008d7308 */ /* 0x000ea20000000800 */
[-C--:B------:R-:W-:Y:S04]  /*18830*/  HMMA.16816.F32 R28, R48, R58.reuse, R28 ;  /* 0x0000003a301c723c */ /* 0x080fe8000000181c */
[----:B-----5:R-:W-:Y:S04]  /*18840*/  FADD.FTZ R82, R127, R82 ;  /* 0x000000527f527221 */ /* 0x020fe80000010000 */
[----:B------:R-:W-:Y:S01]  /*18850*/  HMMA.16816.F32 R32, R44, R58, R32 ;  /* 0x0000003a2c20723c */ /* 0x000fe20000001820 */
[----:B------:R-:W4:Y:S01]  /*18860*/  MUFU.EX2 R142, R142 ;  /* 0x0000008e008e7308 */ /* 0x000f220000000800 */
[----:B------:R-:W5:Y:S02]  /*18870*/  LDSM.16.MT88.4 R56, [R212+0x5800] ;  /* 0x00580000d438783b */ /* 0x000f640000004200 */
[C---:B-1----:R-:W-:Y:S03]  /*18880*/  FADD.FTZ R82, R140.reuse, R82 ;  /* 0x000000528c527221 */ /* 0x042fe60000010000 */
[----:B------:R-:W-:Y:S02]  /*18890*/  F2FP.PACK_AB R44, R97, R89 ;  /* 0x00000059612c723e */ /* 0x000fe400000000ff */
[----:B------:R-:W-:Y:S02]  /*188a0*/  F2FP.PACK_AB R45, R121, R110 ;  /* 0x0000006e792d723e */ /* 0x000fe400000000ff */
[----:B------:R-:W-:Y:S01]  /*188b0*/  MUFU.EX2 R143, R143 ;  /* 0x0000008f008f7308 */ /* 0x000fe20000000800 */
[----:B------:R-:W-:Y:S01]  /*188c0*/  F2FP.PACK_AB R46, R140, R127 ;  /* 0x0000007f8c2e723e */ /* 0x000fe200000000ff */
[----:B--2---:R-:W-:Y:S08]  /*188d0*/  FADD.FTZ R80, R141, R80 ;  /* 0x000000508d507221 */ /* 0x004ff00000010000 */
[----:B------:R-:W1:Y:S01]  /*188e0*/  MUFU.EX2 R144, R144 ;  /* 0x0000009000907308 */ /* 0x000e620000000800 */
[C---:B----4-:R-:W-:Y:S01]  /*188f0*/  F2FP.PACK_AB R47, R142.reuse, R141 ;  /* 0x0000008d8e2f723e */ /* 0x050fe200000000ff */
[----:B------:R-:W-:Y:S08]  /*18900*/  FADD.FTZ R80, R142, R80 ;  /* 0x000000508e507221 */ /* 0x000ff00000010000 */
[----:B------:R-:W-:Y:S01]  /*18910*/  MUFU.EX2 R145, R145 ;  /* 0x0000009100917308 */ /* 0x000fe20000000800 */
[-C--:B------:R-:W-:Y:S09]  /*18920*/  HMMA.16816.F32 R4, R44, R60.reuse, R4 ;  /* 0x0000003c2c04723c */ /* 0x080ff20000001804 */
[----:B------:R-:W2:Y:S03]  /*18930*/  MUFU.EX2 R146, R146 ;  /* 0x0000009200927308 */ /* 0x000ea60000000800 */
[----:B-1----:R-:W-:Y:S07]  /*18940*/  F2FP.PACK_AB R48, R144, R143 ;  /* 0x0000008f9030723e */ /* 0x002fee00000000ff */
[----:B------:R-:W1:Y:S10]  /*18950*/  MUFU.EX2 R147, R147 ;  /* 0x0000009300937308 */ /* 0x000e740000000800 */
[----:B------:R-:W4:Y:S01]  /*18960*/  MUFU.EX2 R164, R164 ;  /* 0x000000a400a47308 */ /* 0x000f220000000800 */
[----:B--2---:R-:W-:Y:S09]  /*18970*/  F2FP.PACK_AB R50, R146, R145 ;  /* 0x000000919232723e */ /* 0x004ff200000000ff */
[----:B------:R-:W2:Y:S01]  /*18980*/  MUFU.EX2 R165, R165 ;  /* 0x000000a500a57308 */ /* 0x000ea20000000800 */
[----:B-1----:R-:W-:Y:S09]  /*18990*/  FADD.FTZ R125, R147, R125 ;  /* 0x0000007d937d7221 */ /* 0x002ff20000010000 */
[----:B------:R-:W1:Y:S01]  /*189a0*/  MUFU.EX2 R166, R166 ;  /* 0x000000a600a67308 */ /* 0x000e620000000800 */
[C---:B----4-:R-:W-:Y:S01]  /*189b0*/  F2FP.PACK_AB R49, R164.reuse, R147 ;  /* 0x00000093a431723e */ /* 0x050fe200000000ff */
[----:B------:R-:W-:Y:S02]  /*189c0*/  FADD.FTZ R125, R164, R125 ;  /* 0x0000007da47d7221 */ /* 0x000fe40000010000 */
[----:B------:R-:W-:Y:S06]  /*189d0*/  IMAD.MOV.U32 R164, RZ, RZ, R0 ;  /* 0x000000ffffa47224 */ /* 0x000fec00078e0000 */
[----:B------:R-:W4:Y:S01]  /*189e0*/  MUFU.EX2 R167, R167 ;  /* 0x000000a700a77308 */ /* 0x000f220000000800 */
[----:B--2---:R-:W-:Y:S09]  /*189f0*/  FADD.FTZ R125, R165, R125 ;  /* 0x0000007da57d7221 */ /* 0x004ff20000010000 */
[----:B------:R-:W2:Y:S01]  /*18a00*/  MUFU.EX2 R251, R251 ;  /* 0x000000fb00fb7308 */ /* 0x000ea20000000800 */
[C---:B-1----:R-:W-:Y:S01]  /*18a10*/  F2FP.PACK_AB R51, R166.reuse, R165 ;  /* 0x000000a5a633723e */ /* 0x042fe200000000ff */
[----:B------:R-:W-:Y:S02]  /*18a20*/  FADD.FTZ R125, R166, R125 ;  /* 0x0000007da67d7221 */ /* 0x000fe40000010000 */
[----:B------:R-:W-:Y:S02]  /*18a30*/  IMAD.MOV.U32 R166, RZ, RZ, R3 ;  /* 0x000000ffffa67224 */ /* 0x000fe400078e0003 */
[----:B------:R-:W-:Y:S04]  /*18a40*/  IMAD.MOV.U32 R165, RZ, RZ, R2 ;  /* 0x000000ffffa57224 */ /* 0x000fe800078e0002 */
[----:B------:R-:W1:Y:S01]  /*18a50*/  MUFU.EX2 R250, R250 ;  /* 0x000000fa00fa7308 */ /* 0x000e620000000800 */
[C---:B------:R-:W-:Y:S04]  /*18a60*/  HMMA.16816.F32 R8, R48.reuse, R60, R8 ;  /* 0x0000003c3008723c */ /* 0x040fe80000001808 */
[----:B----4-:R-:W-:Y:S03]  /*18a70*/  FADD.FTZ R82, R167, R82 ;  /* 0x00000052a7527221 */ /* 0x010fe60000010000 */
[----:B------:R-:W-:Y:S01]  /*18a80*/  IMAD.MOV.U32 R61, RZ, RZ, R134 ;  /* 0x000000ffff3d7224 */ /* 0x000fe200078e0086 */
[-C--:B------:R-:W-:Y:S01]  /*18a90*/  HMMA.16816.F32 R12, R48, R62.reuse, R12 ;  /* 0x0000003e300c723c */ /* 0x080fe2000000180c */
[----:B------:R-:W4:Y:S03]  /*18aa0*/  MUFU.EX2 R248, R248 ;  /* 0x000000f800f87308 */ /* 0x000f260000000800 */
[----:B------:R-:W-:Y:S01]  /*18ab0*/  FFMA.FTZ R60, R130, c[0x0][0x23c], -R198 ;  /* 0x00008f00823c7a23 */ /* 0x000fe200000108c6 */
[----:B--2---:R-:W-:Y:S01]  /*18ac0*/  F2FP.PACK_AB R40, R251, R167 ;  /* 0x000000a7fb28723e */ /* 0x004fe200000000ff */
[----:B------:R-:W-:Y:S02]  /*18ad0*/  IMAD.MOV.U32 R130, RZ, RZ, R132 ;  /* 0x000000ffff827224 */ /* 0x000fe400078e0084 */
[C---:B------:R-:W-:Y:S03]  /*18ae0*/  HMMA.16816.F32 R16, R44.reuse, R62, R16 ;  /* 0x0000003e2c10723c */ /* 0x040fe60000001810 */
[----:B------:R-:W2:Y:S01]  /*18af0*/  MUFU.EX2 R247, R247 ;  /* 0x000000f700f77308 */ /* 0x000ea20000000800 */
[----:B------:R-:W-:Y:S02]  /*18b00*/  FFMA.FTZ R198, R131, c[0x0][0x23c], -R198 ;  /* 0x00008f0083c67a23 */ /* 0x000fe400000108c6 */
[----:B------:R-:W-:Y:S02]  /*18b10*/  FADD.FTZ R82, R251, R82 ;  /* 0x00000052fb527221 */ /* 0x000fe40000010000 */
[-C--:B---3--:R-:W-:Y:S04]  /*18b20*/  HMMA.16816.F32 R20, R44, R52.reuse, R20 ;  /* 0x000000342c14723c */ /* 0x088fe80000001814 */
[----:B-1----:R-:W-:Y:S01]  /*18b30*/  FADD.FTZ R80, R250, R80 ;  /* 0x00000050fa507221 */ /* 0x002fe20000010000 */
[----:B------:R-:W1:Y:S01]  /*18b40*/  MUFU.EX2 R246, R246 ;  /* 0x000000f600f67308 */ /* 0x000e620000000800 */
[----:B------:R-:W-:Y:S02]  /*18b50*/  IMAD.MOV.U32 R167, RZ, RZ, R36 ;  /* 0x000000ffffa77224 */ /* 0x000fe400078e0024 */
[C---:B------:R-:W-:Y:S04]  /*18b60*/  HMMA.16816.F32 R24, R48.reuse, R52, R24 ;  /* 0x000000343018723c */ /* 0x040fe80000001818 */
[C---:B----4-:R-:W-:Y:S01]  /*18b70*/  F2FP.PACK_AB R41, R248.reuse, R250 ;  /* 0x000000faf829723e */ /* 0x050fe200000000ff */
[----:B------:R-:W-:Y:S02]  /*18b80*/  FADD.FTZ R80, R248, R80 ;  /* 0x00000050f8507221 */ /* 0x000fe40000010000 */
[----:B------:R-:W3:Y:S01]  /*18b90*/  MUFU.EX2 R203, R203 ;  /* 0x000000cb00cb7308 */ /* 0x000ee20000000800 */
[-C--:B------:R-:W-:Y:S01]  /*18ba0*/  HMMA.16816.F32 R28, R48, R54.reuse, R28 ;  /* 0x00000036301c723c */ /* 0x080fe2000000181c */
[----:B------:R-:W4:Y:S03]  /*18bb0*/  LDSM.16.MT88.4 R48, [R211+0x5800] ;  /* 0x00580000d330783b */ /* 0x000f260000004200 */
[----:B------:R-:W-:Y:S02]  /*18bc0*/  FADD.FTZ R52, R170, R191 ;  /* 0x000000bfaa347221 */ /* 0x000fe40000010000 */
[----:B--2---:R-:W-:Y:S02]  /*18bd0*/  FADD.FTZ R82, R247, R82 ;  /* 0x00000052f7527221 */ /* 0x004fe40000010000 */
[----:B------:R-:W-:Y:S01]  /*18be0*/  FADD.FTZ R52, R43, R52 ;  /* 0x000000342b347221 */ /* 0x000fe20000010000 */
[----:B------:R-:W2:Y:S01]  /*18bf0*/  MUFU.EX2 R202, R202 ;  /* 0x000000ca00ca7308 */ /* 0x000ea20000000800 */
[----:B------:R-:W-:Y:S04]  /*18c00*/  HMMA.16816.F32 R32, R44, R54, R32 ;  /* 0x000000362c20723c */ /* 0x000fe80000001820 */
[----:B-1----:R-:W-:Y:S01]  /*18c10*/  F2FP.PACK_AB R42, R246, R247 ;  /* 0x000000f7f62a723e */ /* 0x002fe200000000ff */
[----:B------:R-:W-:Y:S02]  /*18c20*/  FADD.FTZ R52, R120, R52 ;  /* 0x0000003478347221 */ /* 0x000fe40000010000 */
[----:B------:R-:W-:Y:S01]  /*18c30*/  F2FP.PACK_AB R44, R129, R130 ;  /* 0x00000082812c723e */ /* 0x000fe200000000ff */
[----:B------:R-:W-:Y:S01]  /*18c40*/  FADD.FTZ R82, R246, R82 ;  /* 0x00000052f6527221 */ /* 0x000fe20000010000 */
[----:B------:R-:W1:Y:S03]  /*18c50*/  MUFU.EX2 R252, R252 ;  /* 0x000000fc00fc7308 */ /* 0x000e660000000800 */
[----:B------:R-:W-:Y:S02]  /*18c60*/  FADD.FTZ R52, R114, R52 ;  /* 0x0000003472347221 */ /* 0x000fe40000010000 */
[----:B---3--:R-:W-:Y:S02]  /*18c70*/  FADD.FTZ R80, R203, R80 ;  /* 0x00000050cb507221 */ /* 0x008fe40000010000 */
[----:B------:R-:W-:Y:S03]  /*18c80*/  FADD.FTZ R52, R113, R52 ;  /* 0x0000003471347221 */ /* 0x000fe60000010000 */
[----:B------:R-:W3:Y:S01]  /*18c90*/  MUFU.EX2 R249, R249 ;  /* 0x000000f900f97308 */ /* 0x000ee20000000800 */
[----:B------:R-:W-:Y:S01]  /*18ca0*/  FADD.FTZ R52, R105, R52 ;  /* 0x0000003469347221 */ /* 0x000fe20000010000 */
[----:B--2---:R-:W-:Y:S03]  /*18cb0*/  F2FP.PACK_AB R43, R202, R203 ;  /* 0x000000cbca2b723e */ /* 0x004fe600000000ff */
[----:B------:R-:W-:Y:S02]  /*18cc0*/  FADD.FTZ R104, R104, R52 ;  /* 0x0000003468687221 */ /* 0x000fe40000010000 */
[----:B------:R-:W-:Y:S02]  /*18cd0*/  FADD.FTZ R80, R202, R80 ;  /* 0x00000050ca507221 */ /* 0x000fe40000010000 */
[----:B------:R-:W-:Y:S01]  /*18ce0*/  FADD.FTZ R104, R99, R104 ;  /* 0x0000006863687221 */ /* 0x000fe20000010000 */
[----:B------:R-:W2:Y:S01]  /*18cf0*/  MUFU.EX2 R245, R245 ;  /* 0x000000f500f57308 */ /* 0x000ea20000000800 */
[-C--:B-----5:R-:W-:Y:S05]  /*18d00*/  HMMA.16816.F32 R4, R40, R56.reuse, R4 ;  /* 0x000000382804723c */ /* 0x0a0fea0000001804 */
[----:B-1----:R-:W-:Y:S01]  /*18d10*/  F2FP.PACK_AB R46, R252, R61 ;  /* 0x0000003dfc2e723e */ /* 0x002fe200000000ff */
[----:B------:R-:W-:Y:S03]  /*18d20*/  FADD.FTZ R104, R92, R104 ;  /* 0x000000685c687221 */ /* 0x000fe60000010000 */
[----:B------:R-:W1:Y:S03]  /*18d30*/  MUFU.EX2 R244, R244 ;  /* 0x000000f400f47308 */ /* 0x000e660000000800 */
[----:B------:R-:W-:Y:S02]  /*18d40*/  FADD.FTZ R104, R87, R104 ;  /* 0x0000006857687221 */ /* 0x000fe40000010000 */
[----:B---3--:R-:W-:Y:S02]  /*18d50*/  FADD.FTZ R125, R249, R125 ;  /* 0x0000007df97d7221 */ /* 0x008fe40000010000 */
[----:B------:R-:W-:Y:S03]  /*18d60*/  FADD.FTZ R104, R86, R104 ;  /* 0x0000006856687221 */ /* 0x000fe60000010000 */
[----:B------:R-:W3:Y:S01]  /*18d70*/  MUFU.EX2 R243, R243 ;  /* 0x000000f300f37308 */ /* 0x000ee20000000800 */
[----:B------:R-:W-:Y:S01]  /*18d80*/  FADD.FTZ R104, R79, R104 ;  /* 0x000000684f687221 */ /* 0x000fe20000010000 */
[C---:B--2---:R-:W-:Y:S03]  /*18d90*/  F2FP.PACK_AB R45, R245.reuse, R249 ;  /* 0x000000f9f52d723e */ /* 0x044fe600000000ff */
[----:B------:R-:W-:Y:S02]  /*18da0*/  FADD.FTZ R78, R78, R104 ;  /* 0x000000684e4e7221 */ /* 0x000fe40000010000 */
[----:B------:R-:W-:Y:S02]  /*18db0*/  FADD.FTZ R125, R245, R125 ;  /* 0x0000007df57d7221 */ /* 0x000fe40000010000 */
[----:B------:R-:W-:Y:S01]  /*18dc0*/  FADD.FTZ R78, R68, R78 ;  /* 0x0000004e444e7221 */ /* 0x000fe20000010000 */
[----:B------:R-:W2:Y:S03]  /*18dd0*/  MUFU.EX2 R169, R169 ;  /* 0x000000a900a97308 */ /* 0x000ea60000000800 */
[----:B------:R-:W-:Y:S02]  /*18de0*/  FADD.FTZ R78, R67, R78 ;  /* 0x0000004e434e7221 */ /* 0x000fe40000010000 */
[----:B-1----:R-:W-:Y:S02]  /*18df0*/  FADD.FTZ R125, R244, R125 ;  /* 0x0000007df47d7221 */ /* 0x002fe40000010000 */
[----:B------:R-:W-:Y:S03]  /*18e00*/  FADD.FTZ R78, R66, R78 ;  /* 0x0000004e424e7221 */ /* 0x000fe60000010000 */
[----:B------:R-:W1:Y:S01]  /*18e10*/  MUFU.EX2 R168, R168 ;  /* 0x000000a800a87308 */ /* 0x000e620000000800 */
[----:B------:R-:W-:Y:S01]  /*18e20*/  FADD.FTZ R78, R143, R78 ;  /* 0x0000004e8f4e7221 */ /* 0x000fe20000010000 */
[C---:B---3--:R-:W-:Y:S03]  /*18e30*/  F2FP.PACK_AB R47, R243.reuse, R244 ;  /* 0x000000f4f32f723e */ /* 0x048fe600000000ff */
[----:B------:R-:W-:Y:S02]  /*18e40*/  FADD.FTZ R78, R144, R78 ;  /* 0x0000004e904e7221 */ /* 0x000fe40000010000 */
[----:B------:R-:W-:Y:S02]  /*18e50*/  FADD.FTZ R125, R243, R125 ;  /* 0x0000007df37d7221 */ /* 0x000fe40000010000 */
[----:B------:R-:W-:Y:S01]  /*18e60*/  FADD.FTZ R78, R145, R78 ;  /* 0x0000004e914e7221 */ /* 0x000fe20000010000 */
[----:B------:R-:W3:Y:S01]  /*18e70*/  MUFU.EX2 R118, R118 ;  /* 0x0000007600767308 */ /* 0x000ee20000000800 */
[C---:B------:R-:W-:Y:S04]  /*18e80*/  HMMA.16816.F32 R8, R44.reuse, R56, R8 ;  /* 0x000000382c08723c */ /* 0x040fe80000001808 */
[----:B------:R-:W-:Y:S02]  /*18e90*/  FADD.FTZ R78, R146, R78 ;  /* 0x0000004e924e7221 */ /* 0x000fe40000010000 */
[----:B--2---:R-:W-:Y:S02]  /*18ea0*/  FADD.FTZ R82, R169, R82 ;  /* 0x00000052a9527221 */ /* 0x004fe40000010000 */
[-C--:B------:R-:W-:Y:S01]  /*18eb0*/  HMMA.16816.F32 R12, R44, R58.reuse, R12 ;  /* 0x0000003a2c0c723c */ /* 0x080fe2000000180c */
[----:B------:R-:W2:Y:S03]  /*18ec0*/  MUFU.EX2 R119, R119 ;  /* 0x0000007700777308 */ /* 0x000ea60000000800 */
[----:B------:R-:W-:Y:S01]  /*18ed0*/  FADD.FTZ R78, R130, R78 ;  /* 0x0000004e824e7221 */ /* 0x000fe20000010000 */
[C---:B-1----:R-:W-:Y:S01]  /*18ee0*/  F2FP.PACK_AB R132, R168.reuse, R169 ;  /* 0x000000a9a884723e */ /* 0x042fe200000000ff */
[----:B------:R-:W-:Y:S02]  /*18ef0*/  FADD.FTZ R82, R168, R82 ;  /* 0x00000052a8527221 */ /* 0x000fe40000010000 */
[C---:B------:R-:W-:Y:S03]  /*18f00*/  HMMA.16816.F32 R16, R40.reuse, R58, R16 ;  /* 0x0000003a2810723c */ /* 0x040fe60000001810 */
[----:B------:R-:W1:Y:S01]  /*18f10*/  MUFU.EX2 R128, R128 ;  /* 0x0000008000807308 */ /* 0x000e620000000800 */
[----:B------:R-:W-:Y:S02]  /*18f20*/  FADD.FTZ R78, R129, R78 ;  /* 0x0000004e814e7221 */ /* 0x000fe40000010000 */
[----:B---3--:R-:W-:Y:S02]  /*18f30*/  FADD.FTZ R80, R118, R80 ;  /* 0x0000005076507221 */ /* 0x008fe40000010000 */
[-C--:B----4-:R-:W-:Y:S04]  /*18f40*/  HMMA.16816.F32 R20, R40, R48.reuse, R20 ;  /* 0x000000302814723c */ /* 0x090fe80000001814 */
[----:B------:R-:W-:Y:S01]  /*18f50*/  FADD.FTZ R78, R61, R78 ;  /* 0x0000004e3d4e7221 */ /* 0x000fe20000010000 */
[----:B------:R-:W3:Y:S03]  /*18f60*/  MUFU.EX2 R200, R200 ;  /* 0x000000c800c87308 */ /* 0x000ee60000000800 */
[C---:B------:R-:W-:Y:S04]  /*18f70*/  HMMA.16816.F32 R24, R44.reuse, R48, R24 ;  /* 0x000000302c18723c */ /* 0x040fe80000001818 */
[C---:B--2---:R-:W-:Y:S01]  /*18f80*/  F2FP.PACK_AB R133, R119.reuse, R118 ;  /* 0x000000767785723e */ /* 0x044fe200000000ff */
[----:B------:R-:W-:Y:S02]  /*18f90*/  FADD.FTZ R78, R252, R78 ;  /* 0x0000004efc4e7221 */ /* 0x000fe40000010000 */
[----:B------:R-:W2:Y:S01]  /*18fa0*/  MUFU.EX2 R60, R60 ;  /* 0x0000003c003c7308 */ /* 0x000ea20000000800 */
[-C--:B------:R-:W-:Y:S04]  /*18fb0*/  HMMA.16816.F32 R28, R44, R50.reuse, R28 ;  /* 0x000000322c1c723c */ /* 0x080fe8000000181c */
[----:B------:R-:W-:Y:S02]  /*18fc0*/  FADD.FTZ R80, R119, R80 ;  /* 0x0000005077507221 */ /* 0x000fe40000010000 */
[----:B-1----:R-:W-:Y:S02]  /*18fd0*/  FADD.FTZ R82, R128, R82 ;  /* 0x0000005280527221 */ /* 0x002fe40000010000 */
[----:B------:R-:W-:Y:S01]  /*18fe0*/  HMMA.16816.F32 R32, R40, R50, R32 ;  /* 0x000000322820723c */ /* 0x000fe20000001820 */
[----:B------:R-:W1:Y:S01]  /*18ff0*/  MUFU.EX2 R198, R198 ;  /* 0x000000c600c67308 */ /* 0x000e620000000800 */
[----:B------:R-:W4:Y:S02]  /*19000*/  LDSM.16.MT88.4 R40, [R211+0x5c00] ;  /* 0x005c0000d328783b */ /* 0x000f240000004200 */
[C---:B---3--:R-:W-:Y:S01]  /*19010*/  F2FP.PACK_AB R134, R200.reuse, R128 ;  /* 0x00000080c886723e */ /* 0x048fe200000000ff */
[----:B------:R-:W-:Y:S06]  /*19020*/  FADD.FTZ R242, R200, R82 ;  /* 0x00000052c8f27221 */ /* 0x000fec0000010000 */
[----:B------:R-:W3:Y:S01]  /*19030*/  MUFU.EX2 R37, R190 ;  /* 0x000000be00257308 */ /* 0x000ee20000000800 */
[----:B--2---:R-:W-:Y:S09]  /*19040*/  FADD.FTZ R80, R60, R80 ;  /* 0x000000503c507221 */ /* 0x004ff20000010000 */
[----:B------:R-:W2:Y:S01]  /*19050*/  MUFU.EX2 R38, R189 ;  /* 0x000000bd00267308 */ /* 0x000ea20000000800 */
[C---:B-1----:R-:W-:Y:S01]  /*19060*/  F2FP.PACK_AB R135, R198.reuse, R60 ;  /* 0x0000003cc687723e */ /* 0x042fe200000000ff */
[----:B------:R-:W-:Y:S08]  /*19070*/  FADD.FTZ R241, R198, R80 ;  /* 0x00000050c6f17221 */ /* 0x000ff00000010000 */
[----:B------:R-:W1:Y:S01]  /*19080*/  MUFU.EX2 R39, R188 ;  /* 0x000000bc00277308 */ /* 0x000e620000000800 */
[-C--:B------:R-:W-:Y:S05]  /*19090*/  HMMA.16816.F32 R160, R132, R148.reuse, R4 ;  /* 0x0000009484a0723c */ /* 0x080fea0000001804 */
[----:B---3--:R-:W-:Y:S04]  /*190a0*/  FADD.FTZ R78, R37, R78 ;  /* 0x0000004e254e7221 */ /* 0x008fe80000010000 */
[----:B------:R-:W3:Y:S03]  /*190b0*/  MUFU.EX2 R201, R201 ;  /* 0x000000c900c97308 */ /* 0x000ee60000000800 */
[C---:B--2---:R-:W-:Y:S01]  /*190c0*/  F2FP.PACK_AB R136, R38.reuse, R37 ;  /* 0x000000252688723e */ /* 0x044fe200000000ff */
[----:B------:R-:W-:Y:S06]  /*190d0*/  FADD.FTZ R78, R38, R78 ;  /* 0x0000004e264e7221 */ /* 0x000fec0000010000 */
[----:B------:R-:W2:Y:S01]  /*190e0*/  MUFU.EX2 R195, R195 ;  /* 0x000000c300c37308 */ /* 0x000ea20000000800 */
[----:B-1----:R-:W-:Y:S09]  /*190f0*/  FADD.FTZ R78, R39, R78 ;  /* 0x0000004e274e7221 */ /* 0x002ff20000010000 */
[----:B------:R-:W1:Y:S01]  /*19100*/  MUFU.EX2 R194, R194 ;  /* 0x000000c200c27308 */ /* 0x000e620000000800 */
[C---:B---3--:R-:W-:Y:S01]  /*19110*/  F2FP.PACK_AB R138, R201.reuse, R39 ;  /* 0x00000027c98a723e */ /* 0x048fe200000000ff */
[----:B------:R-:W-:Y:S08]  /*19120*/  FADD.FTZ R240, R201, R78 ;  /* 0x0000004ec9f07221 */ /* 0x000ff00000010000 */
[----:B------:R-:W3:Y:S01]  /*19130*/  MUFU.EX2 R193, R193 ;  /* 0x000000c100c17308 */ /* 0x000ee20000000800 */
[----:B--2---:R-:W-:Y:S09]  /*19140*/  FADD.FTZ R125, R195, R125 ;  /* 0x0000007dc37d7221 */ /* 0x004ff20000010000 */
[----:B------:R-:W2:Y:S01]  /*19150*/  MUFU.EX2 R199, R199 ;  /* 0x000000c700c77308 */ /* 0x000ea20000000800 */
[C---:B-1----:R-:W-:Y:S01]  /*19160*/  F2FP.PACK_AB R137, R194.reuse, R195 ;  /* 0x000000c3c289723e */ /* 0x042fe200000000ff */
[----:B------:R-:W-:Y:S04]  /*19170*/  FADD.FTZ R125, R194, R125 ;  /* 0x0000007dc27d7221 */ /* 0x000fe80000010000 */
[----:B---3--:R-:W-:Y:S01]  /*19180*/  FADD.FTZ R125, R193, R125 ;  /* 0x0000007dc17d7221 */ /* 0x008fe20000010000 */
[C---:B--2---:R-:W-:Y:S03]  /*19190*/  F2FP.PACK_AB R139, R199.reuse, R193 ;  /* 0x000000c1c78b723e */ /* 0x044fe600000000ff */
        /* <DEDUP_REMOVED lines=9> */
.L_x_271:
[----:B------:R-:W1:Y:S01]  /*19230*/  SHFL.BFLY PT, R4, R240, 0x2, 0x1f ;  /* 0x0c401f00f0047f89 */ /* 0x000e6200000e0000 */
[----:B------:R-:W-:Y:S01]  /*19240*/  IMAD.MOV.U32 R13, RZ, RZ, 0x3f800000 ;  /* 0x3f800000ff0d7424 */ /* 0x000fe200078e00ff */
[----:B------:R-:W-:Y:S01]  /*19250*/  MOV R14, 0x3f800000 ;  /* 0x3f800000000e7802 */ /* 0x000fe20000000f00 */
[----:B------:R-:W-:Y:S01]  /*19260*/  IMAD.MOV.U32 R15, RZ, RZ, 0x3f800000 ;  /* 0x3f800000ff0f7424 */ /* 0x000fe200078e00ff */
[----:B------:R-:W2:Y:S01]  /*19270*/  SHFL.BFLY PT, R5, R242, 0x2, 0x1f ;  /* 0x0c401f00f2057f89 */ /* 0x000ea200000e0000 */
[----:B------:R-:W3:Y:S01]  /*19280*/  S2UR UR6, SR_CTAID.Y ;  /* 0x00000000000679c3 */ /* 0x000ee20000002600 */
[----:B------:R-:W-:Y:S01]  /*19290*/  UISETP.NE.AND UP4, UPT, UR10, -0x1, UPT ;  /* 0xffffffff0a00788c */ /* 0x000fe2000bf85270 */
[----:B------:R-:W-:Y:S01]  /*192a0*/  BSSY B0, `(.L_x_275) ;  /* 0x00000e8000007945 */ /* 0x000fe20003800000 */
[----:B------:R-:W4:Y:S01]  /*192b0*/  SHFL.BFLY PT, R6, R241, 0x2, 0x1f ;  /* 0x0c401f00f1067f89 */ /* 0x000f2200000e0000 */
[----:B------:R-:W-:-:S02]  /*192c0*/  ULDC.64 UR4, c[0x0][0x1e8] ;  /* 0x00007a0000047ab9 */ /* 0x000fc40000000a00 */
[----:B------:R-:W-:Y:S02]  /*192d0*/  ULDC.U8 UR9, c[0x0][0x329] ;  /* 0x0000ca4000097ab9 */ /* 0x000fe40000000000 */
[----:B------:R-:W-:Y:S01]  /*192e0*/  UISETP.NE.AND UP1, UPT, UR9, URZ, UPT ;  /* 0x0000003f0900728c */ /* 0x000fe2000bf25270 */
[----:B------:R-:W5:Y:S01]  /*192f0*/  S2UR UR11, SR_CTAID.Z ;  /* 0x00000000000b79c3 */ /* 0x000f620000002700 */
[----:B------:R-:W-:Y:S02]  /*19300*/  ULDC UR8, c[0x0][0x214] ;  /* 0x0000850000087ab9 */ /* 0x000fe40000000800 */
[----:B------:R-:W-:Y:S02]  /*19310*/  @UP4 UIMAD.WIDE.U32 UR14, UR10, UR4, URZ ;  /* 0x000000040a0e42a5 */ /* 0x000fe4000f8e003f */
[----:B------:R-:W-:Y:S02]  /*19320*/  UMOV UR24, URZ ;  /* 0x0000003f00187c82 */ /* 0x000fe40008000000 */
[----:B------:R-:W-:-:S02]  /*19330*/  @UP4 UIMAD UR7, UR10, UR5, UR15 ;  /* 0x000000050a0742a4 */ /* 0x000fc4000f8e020f */
[----:B------:R-:W-:Y:S01]  /*19340*/  UMOV UR25, URZ ;  /* 0x0000003f00197c82 */ /* 0x000fe20008000000 */
[----:B-1----:R-:W-:Y:S01]  /*19350*/  FADD.FTZ R240, R4, R240 ;  /* 0x000000f004f07221 */ /* 0x002fe20000010000 */
[----:B------:R-:W-:Y:S01]  /*19360*/  ULDC.64 UR4, c[0x0][0x1e0] ;  /* 0x0000780000047ab9 */ /* 0x000fe20000000a00 */
[----:B------:R-:W1:Y:S01]  /*19370*/  S2R R4, SR_TID.X ;  /* 0x0000000000047919 */ /* 0x000e620000002100 */
[----:B------:R-:W-:Y:S01]  /*19380*/  @UP1 ULDC UR15, c[0x0][0x210] ;  /* 0x00008400000f1ab9 */ /* 0x000fe20000000800 */
[----:B--2---:R-:W-:Y:S01]  /*19390*/  FADD.FTZ R242, R5, R242 ;  /* 0x000000f205f27221 */ /* 0x004fe20000010000 */
[----:B---3--:R-:W-:Y:S01]  /*193a0*/  @!UP4 USHF.R.S32.HI UR12, URZ, 0x1f, UR6 ;  /* 0x0000001f3f0cc899 */ /* 0x008fe20008011406 */
[----:B------:R-:W2:Y:S01]  /*193b0*/  SHFL.BFLY PT, R10, R240, 0x1, 0x1f ;  /* 0x0c201f00f00a7f89 */ /* 0x000ea200000e0000 */
[----:B------:R-:W-:Y:S01]  /*193c0*/  @!UP4 UIMAD.WIDE.U32 UR22, UR6, UR4, URZ ;  /* 0x000000040616c2a5 */ /* 0x000fe2000f8e003f */
[----:B----4-:R-:W-:Y:S01]  /*193d0*/  FADD.FTZ R241, R6, R241 ;  /* 0x000000f106f17221 */ /* 0x010fe20000010000 */
[----:B------:R-:W-:Y:S01]  /*193e0*/  @!UP4 UIMAD UR12, UR12, UR4, URZ ;  /* 0x000000040c0cc2a4 */ /* 0x000fe2000f8e023f */
[----:B------:R-:W3:Y:S01]  /*193f0*/  SHFL.BFLY PT, R5, R233, 0x2, 0x1f ;  /* 0x0c401f00e9057f89 */ /* 0x000ee200000e0000 */
[----:B------:R-:W-:-:S02]  /*19400*/  @UP1 UIMAD UR15, UR15, UR8, URZ ;  /* 0x000000080f0f12a4 */ /* 0x000fc4000f8e023f */
[----:B------:R-:W-:Y:S01]  /*19410*/  ULDC.U8 UR4, c[0x0][0x328] ;  /* 0x0000ca0000047ab9 */ /* 0x000fe20000000000 */
[----:B------:R-:W4:Y:S01]  /*19420*/  SHFL.BFLY PT, R12, R242, 0x1, 0x1f ;  /* 0x0c201f00f20c7f89 */ /* 0x000f2200000e0000 */
[----:B------:R-:W-:Y:S02]  /*19430*/  UISETP.NE.AND UP3, UPT, UR4, URZ, UPT ;  /* 0x0000003f0400728c */ /* 0x000fe4000bf65270 */
[----:B------:R-:W-:Y:S01]  /*19440*/  @!UP4 UIMAD UR12, UR6, UR5, UR12 ;  /* 0x00000005060cc2a4 */ /* 0x000fe2000f8e020c */
[----:B------:R-:W5:Y:S01]  /*19450*/  SHFL.BFLY PT, R11, R241, 0x1, 0x1f ;  /* 0x0c201f00f10b7f89 */ /* 0x000f6200000e0000 */
[----:B------:R-:W-:Y:S01]  /*19460*/  UISETP.NE.OR UP2, UPT, UR9, URZ, !UP3 ;  /* 0x0000003f0900728c */ /* 0x000fe2000df45670 */
[----:B------:R-:W5:Y:S01]  /*19470*/  S2UR UR9, SR_CTAID.X ;  /* 0x00000000000979c3 */ /* 0x000f620000002500 */
[----:B------:R-:W-:Y:S02]  /*19480*/  ULDC UR5, c[0x0][0x234] ;  /* 0x00008d0000057ab9 */ /* 0x000fe40000000800 */
[----:B------:R-:W-:-:S02]  /*19490*/  UISETP.NE.OR UP0, UPT, UR10, -0x1, UP2 ;  /* 0xffffffff0a00788c */ /* 0x000fc40009705670 */
[----:B------:R-:W-:Y:S01]  /*194a0*/  @!UP1 USEL UR15, UR8, UR5, !UP3 ;  /* 0x00000005080f9287 */ /* 0x000fe2000d800000 */
[----:B-1----:R-:W-:Y:S01]  /*194b0*/  SHF.R.S32.HI R6, RZ, 0x1f, R4 ;  /* 0x0000001fff067819 */ /* 0x002fe20000011404 */
[----:B------:R-:W-:Y:S02]  /*194c0*/  ULDC UR4, c[0x0][0x1c0] ;  /* 0x0000700000047ab9 */ /* 0x000fe40000000800 */
[----:B------:R-:W-:Y:S01]  /*194d0*/  @UP1 UMOV UR17, 0x1 ;  /* 0x0000000100111882 */ /* 0x000fe20000000000 */
[----:B--2---:R-:W-:Y:S01]  /*194e0*/  FADD.FTZ R10, R240, R10 ;  /* 0x0000000af00a7221 */ /* 0x004fe20000010000 */
[----:B------:R-:W-:Y:S01]  /*194f0*/  LEA.HI R8, R6, R4, RZ, 0x2 ;  /* 0x0000000406087211 */ /* 0x000fe200078f10ff */
[----:B------:R-:W-:Y:S01]  /*19500*/  @!UP1 UIMAD UR17, UR15, UR4, URZ ;  /* 0x000000040f1192a4 */ /* 0x000fe2000f8e023f */
[-C--:B------:R-:W-:Y:S01]  /*19510*/  LEA.HI R6, R6, R4.reuse, RZ, 0x5 ;  /* 0x0000000406067211 */ /* 0x080fe200078f28ff */
[----:B---3--:R-:W-:Y:S01]  /*19520*/  FADD.FTZ R233, R5, R233 ;  /* 0x000000e905e97221 */ /* 0x008fe20000010000 */
[----:B------:R-:W-:Y:S01]  /*19530*/  FSETP.NE.FTZ.AND P2, PT, R10, RZ, PT ;  /* 0x000000ff0a00720b */ /* 0x000fe20003f55000 */
[----:B------:R-:W-:Y:S01]  /*19540*/  @UP1 ULDC UR20, c[0x0][0x210] ;  /* 0x0000840000141ab9 */ /* 0x000fe20000000800 */
[----:B------:R-:W-:Y:S01]  /*19550*/  LOP3.LUT R7, R8, 0xfffffffc, RZ, 0xc0, !PT ;  /* 0xfffffffc08077812 */ /* 0x000fe200078ec0ff */
[----:B----4-:R-:W-:Y:S01]  /*19560*/  FADD.FTZ R12, R242, R12 ;  /* 0x0000000cf20c7221 */ /* 0x010fe20000010000 */
[----:B------:R-:W1:Y:S01]  /*19570*/  SHFL.BFLY PT, R9, R233, 0x1, 0x1f ;  /* 0x0c201f00e9097f89 */ /* 0x000e6200000e0000 */
[----:B------:R-:W-:Y:S01]  /*19580*/  SHF.R.S32.HI R5, RZ, 0x5, R6 ;  /* 0x00000005ff057819 */ /* 0x000fe20000011406 */
[----:B------:R-:W-:Y:S01]  /*19590*/  UIMAD UR5, UR6, UR17, URZ ;  /* 0x00000011060572a4 */ /* 0x000fe2000f8e023f */
[----:B-----5:R-:W-:Y:S01]  /*195a0*/  FADD.FTZ R11, R241, R11 ;  /* 0x0000000bf10b7221 */ /* 0x020fe20000010000 */
[----:B------:R-:W-:Y:S01]  /*195b0*/  FSETP.NE.FTZ.AND P4, PT, R12, RZ, PT ;  /* 0x000000ff0c00720b */ /* 0x000fe20003f95000 */
[----:B------:R-:W-:Y:S01]  /*195c0*/  @!UP1 UMOV UR20, 0x1 ;  /* 0x0000000100149882 */ /* 0x000fe20000000000 */
[----:B------:R-:W-:Y:S01]  /*195d0*/  IADD3 R7, -R7, R4, RZ ;  /* 0x0000000407077210 */ /* 0x000fe20007ffe1ff */
[----:B------:R-:W-:Y:S01]  /*195e0*/  @!UP0 UIMAD UR10, UR6, UR8, URZ ;  /* 0x00000008060a82a4 */ /* 0x000fe2000f8e023f */
[----:B------:R-:W-:Y:S01]  /*195f0*/  FSETP.NE.FTZ.AND P3, PT, R11, RZ, PT ;  /* 0x000000ff0b00720b */ /* 0x000fe20003f75000 */
[----:B------:R-:W2:Y:S01]  /*19600*/  @P2 MUFU.RCP R13, R10 ;  /* 0x0000000a000d2308 */ /* 0x000ea20000001000 */
[----:B------:R-:W-:Y:S01]  /*19610*/  LEA R5, R5, R7, 0x8 ;  /* 0x0000000705057211 */ /* 0x000fe200078e40ff */
[----:B------:R-:W-:Y:S01]  /*19620*/  IMAD.MOV.U32 R7, RZ, RZ, 0x3f800000 ;  /* 0x3f800000ff077424 */ /* 0x000fe200078e00ff */
[----:B------:R-:W-:Y:S01]  /*19630*/  LOP3.LUT R6, R6, 0xffffffe0, RZ, 0xc0, !PT ;  /* 0xffffffe006067812 */ /* 0x000fe200078ec0ff */
[----:B------:R-:W-:-:S02]  /*19640*/  UIMAD UR4, UR9, UR20, URZ ;  /* 0x00000014090472a4 */ /* 0x000fc4000f8e023f */
[----:B------:R-:W-:Y:S01]  /*19650*/  USEL UR5, UR5, URZ, UP2 ;  /* 0x0000003f05057287 */ /* 0x000fe20009000000 */
[----:B------:R-:W-:Y:S01]  /*19660*/  IADD3 R6, R4, -R6, RZ ;  /* 0x8000000604067210 */ /* 0x000fe20007ffe0ff */
[----:B------:R-:W3:Y:S01]  /*19670*/  @P4 MUFU.RCP R14, R12 ;  /* 0x0000000c000e4308 */ /* 0x000ee20000001000 */
[----:B------:R-:W-:Y:S01]  /*19680*/  USHF.L.U32 UR4, UR4, 0x7, URZ ;  /* 0x0000000704047899 */ /* 0x000fe2000800063f */
[----:B------:R-:W-:Y:S01]  /*19690*/  MOV R4, 0x7f800000 ;  /* 0x7f80000000047802 */ /* 0x000fe20000000f00 */
[----:B------:R-:W-:Y:S02]  /*196a0*/  UIMAD UR15, UR11, UR15, UR5 ;  /* 0x0000000f0b0f72a4 */ /* 0x000fe4000f8e0205 */
[----:B------:R-:W-:Y:S01]  /*196b0*/  @!UP2 UMOV UR24, UR10 ;  /* 0x0000000a0018ac82 */ /* 0x000fe20008000000 */
[----:B-1----:R-:W-:Y:S02]  /*196c0*/  FADD.FTZ R9, R233, R9 ;  /* 0x00000009e9097221 */ /* 0x002fe40000010000 */
[----:B------:R-:W1:Y:S01]  /*196d0*/  @P3 MUFU.RCP R15, R11 ;  /* 0x0000000b000f3308 */ /* 0x000e620000001000 */
[C---:B--2---:R-:W-:Y:S01]  /*196e0*/  FMUL.FTZ R156, R13.reuse, R156 ;  /* 0x0000009c0d9c7220 */ /* 0x044fe20000410000 */
[----:B------:R-:W-:Y:S01]  /*196f0*/  USHF.R.S32.HI UR5, URZ, 0x1f, UR4 ;  /* 0x0000001f3f057899 */ /* 0x000fe20008011404 */
[----:B------:R-:W-:Y:S01]  /*19700*/  FMUL.FTZ R157, R13, R157 ;  /* 0x0000009d0d9d7220 */ /* 0x000fe20000410000 */
[----:B------:R-:W-:Y:S01]  /*19710*/  FSETP.NE.FTZ.AND P1, PT, R9, RZ, PT ;  /* 0x000000ff0900720b */ /* 0x000fe20003f35000 */
[C---:B------:R-:W-:Y:S01]  /*19720*/  FMUL.FTZ R152, R13.reuse, R152 ;  /* 0x000000980d987220 */ /* 0x040fe20000410000 */
[----:B------:R-:W-:Y:S01]  /*19730*/  @!UP2 USHF.R.S32.HI UR25, URZ, 0x1f, UR10 ;  /* 0x0000001f3f19a899 */ /* 0x000fe2000801140a */
[----:B------:R-:W-:Y:S01]  /*19740*/  FMUL.FTZ R153, R13, R153 ;  /* 0x000000990d997220 */ /* 0x000fe20000410000 */
[----:B------:R-:W-:Y:S01]  /*19750*/  F2FP.PACK_AB R156, R157, R156 ;  /* 0x0000009c9d9c723e */ /* 0x000fe200000000ff */
[C---:B------:R-:W-:Y:S01]  /*19760*/  FMUL.FTZ R140, R13.reuse, R140 ;  /* 0x0000008c0d8c7220 */ /* 0x040fe20000410000 */
[----:B------:R-:W-:Y:S01]  /*19770*/  @P4 MUFU.LG2 R12, R12 ;  /* 0x0000000c000c4308 */ /* 0x000fe20000000c00 */
[----:B------:R-:W-:Y:S01]  /*19780*/  FMUL.FTZ R141, R13, R141 ;  /* 0x0000008d0d8d7220 */ /* 0x000fe20000410000 */
[----:B------:R-:W-:Y:S01]  /*19790*/  F2FP.PACK_AB R152, R153, R152 ;  /* 0x000000989998723e */ /* 0x000fe200000000ff */
[C---:B------:R-:W-:Y:S01]  /*197a0*/  FMUL.FTZ R136, R13.reuse, R136 ;  /* 0x000000880d887220 */ /* 0x040fe20000410000 */
[----:B------:R-:W-:Y:S01]  /*197b0*/  USHF.R.S32.HI UR6, URZ, 0x1f, UR15 ;  /* 0x0000001f3f067899 */ /* 0x000fe2000801140f */
[----:B------:R-:W-:Y:S01]  /*197c0*/  FMUL.FTZ R137, R13, R137 ;  /* 0x000000890d897220 */ /* 0x000fe20000410000 */
[----:B------:R-:W-:Y:S01]  /*197d0*/  SHF.R.S32.HI R13, RZ, 0x2, R8 ;  /* 0x00000002ff0d7819 */ /* 0x000fe20000011408 */
[C---:B---3--:R-:W-:Y:S01]  /*197e0*/  FMUL.FTZ R160, R14.reuse, R160 ;  /* 0x000000a00ea07220 */ /* 0x048fe20000410000 */
[----:B------:R-:W2:Y:S01]  /*197f0*/  @P1 MUFU.RCP R7, R9 ;  /* 0x0000000900071308 */ /* 0x000ea20000001000 */
[----:B------:R-:W-:Y:S01]  /*19800*/  FMUL.FTZ R161, R14, R161 ;  /* 0x000000a10ea17220 */ /* 0x000fe20000410000 */
[----:B------:R-:W-:Y:S01]  /*19810*/  SHF.R.S32.HI R16, RZ, 0x1f, R13 ;  /* 0x0000001fff107819 */ /* 0x000fe2000001140d */
[----:B-1----:R-:W-:Y:S01]  /*19820*/  FMUL.FTZ R162, R15, R162 ;  /* 0x000000a20fa27220 */ /* 0x002fe20000410000 */
[----:B------:R-:W-:Y:S01]  /*19830*/  F2FP.PACK_AB R140, R141, R140 ;  /* 0x0000008c8d8c723e */ /* 0x000fe200000000ff */
[----:B------:R-:W-:Y:S01]  /*19840*/  FMUL.FTZ R163, R15, R163 ;  /* 0x000000a30fa37220 */ /* 0x000fe20000410000 */
[----:B------:R-:W-:Y:S01]  /*19850*/  LEA.HI R16, R16, R13, RZ, 0x3 ;  /* 0x0000000d10107211 */ /* 0x000fe200078f18ff */
[C---:B------:R-:W-:Y:S01]  /*19860*/  FMUL.FTZ R148, R14.reuse, R148 ;  /* 0x000000940e947220 */ /* 0x040fe20000410000 */
[----:B------:R-:W-:Y:S01]  /*19870*/  F2FP.PACK_AB R160, R161, R160 ;  /* 0x000000a0a1a0723e */ /* 0x000fe200000000ff */
[----:B------:R-:W-:Y:S01]  /*19880*/  FMUL.FTZ R149, R14, R149 ;  /* 0x000000950e957220 */ /* 0x000fe20000410000 */
[----:B------:R-:W-:Y:S01]  /*19890*/  LOP3.LUT R16, R16, 0xfffffff8, RZ, 0xc0, !PT ;  /* 0xfffffff810107812 */ /* 0x000fe200078ec0ff */
[----:B------:R-:W-:Y:S01]  /*198a0*/  FMUL.FTZ R150, R15, R150 ;  /* 0x000000960f967220 */ /* 0x000fe20000410000 */
[----:B------:R-:W-:Y:S01]  /*198b0*/  F2FP.PACK_AB R162, R163, R162 ;  /* 0x000000a2a3a2723e */ /* 0x000fe200000000ff */
[----:B------:R-:W-:Y:S01]  /*198c0*/  FMUL.FTZ R151, R15, R151 ;  /* 0x000000970f977220 */ /* 0x000fe20000410000 */
[----:B------:R-:W-:Y:S01]  /*198d0*/  IADD3 R16, R13, -R16, RZ ;  /* 0x800000100d107210 */ /* 0x000fe20007ffe0ff */
[----:B------:R-:W-:Y:S01]  /*198e0*/  FMUL.FTZ R144, R14, R144 ;  /* 0x000000900e907220 */ /* 0x000fe20000410000 */
[----:B------:R-:W-:Y:S01]  /*198f0*/  F2FP.PACK_AB R148, R149, R148 ;  /* 0x000000949594723e */ /* 0x000fe200000000ff */
[C---:B--2---:R-:W-:Y:S01]  /*19900*/  FMUL.FTZ R159, R7.reuse, R159 ;  /* 0x0000009f079f7220 */ /* 0x044fe20000410000 */
        /* <DEDUP_REMOVED lines=9> */
[----:B------:R-:W-:Y:S01]  /*199a0*/  FMUL.FTZ R132, R14, R132 ;  /* 0x000000840e847220 */ /* 0x000fe20000410000 */
[----:B------:R-:W-:Y:S01]  /*199b0*/  F2FP.PACK_AB R158, R159, R158 ;  /* 0x0000009e9f9e723e */ /* 0x000fe200000000ff */
[----:B------:R-:W-:Y:S01]  /*199c0*/  IMAD.IADD R17, R16, 0x1, -R17 ;  /* 0x0000000110117824 */ /* 0x000fe200078e0a11 */
[----:B------:R-:W-:Y:S01]  /*199d0*/  LOP3.LUT R16, R18, 0x1, RZ, 0xc0, !PT ;  /* 0x0000000112107812 */ /* 0x000fe200078ec0ff */
[----:B------:R-:W-:Y:S01]  /*199e0*/  FMUL.FTZ R146, R15, R146 ;  /* 0x000000920f927220 */ /* 0x000fe20000410000 */
[----:B------:R-:W-:Y:S01]  /*199f0*/  LOP3.LUT R19, R19, 0xc0, RZ, 0xc0, !PT ;  /* 0x000000c013137812 */ /* 0x000fe200078ec0ff */
[C---:B------:R-:W-:Y:S01]  /*19a00*/  FMUL.FTZ R147, R15.reuse, R147 ;  /* 0x000000930f937220 */ /* 0x040fe20000410000 */
[----:B------:R-:W-:Y:S01]  /*19a10*/  ISETP.NE.U32.AND P0, PT, R16, 0x1, PT ;  /* 0x000000011000780c */ /* 0x000fe20003f05070 */
[----:B------:R-:W-:Y:S01]  /*19a20*/  FMUL.FTZ R134, R15, R134 ;  /* 0x000000860f867220 */ /* 0x000fe20000410000 */
[----:B------:R-:W-:Y:S01]  /*19a30*/  MOV R16, 0xfffffff0 ;  /* 0xfffffff000107802 */ /* 0x000fe20000000f00 */
[----:B------:R-:W-:Y:S01]  /*19a40*/  FMUL.FTZ R14, R14, R133 ;  /* 0x000000850e0e7220 */ /* 0x000fe20000410000 */
[----:B------:R-:W-:Y:S01]  /*19a50*/  LEA R5, R17, R5, 0x4 ;  /* 0x0000000511057211 */ /* 0x000fe200078e20ff */
[----:B------:R-:W-:Y:S01]  /*19a60*/  FMUL.FTZ R15, R15, R135 ;  /* 0x000000870f0f7220 */ /* 0x000fe20000410000 */
[----:B------:R-:W-:Y:S01]  /*19a70*/  LEA.HI R19, R19, R19, RZ, 0x1d ;  /* 0x0000001313137211 */ /* 0x000fe200078fe8ff */
[C---:B------:R-:W-:Y:S01]  /*19a80*/  FMUL.FTZ R143, R7.reuse, R143 ;  /* 0x0000008f078f7220 */ /* 0x040fe20000410000 */
[----:B------:R-:W-:Y:S01]  /*19a90*/  SEL R16, R16, 0x10, !P0 ;  /* 0x0000001010107807 */ /* 0x000fe20004000000 */
[----:B------:R-:W-:Y:S01]  /*19aa0*/  FMUL.FTZ R142, R7, R142 ;  /* 0x0000008e078e7220 */ /* 0x000fe20000410000 */
[----:B------:R-:W-:Y:S01]  /*19ab0*/  LOP3.LUT P0, RZ, R18, 0x2, RZ, 0xc0, !PT ;  /* 0x0000000212ff7812 */ /* 0x000fe2000780c0ff */
[----:B------:R-:W-:Y:S01]  /*19ac0*/  IMAD.U32 R5, R5, 0x2, R19 ;  /* 0x0000000205057824 */ /* 0x000fe200078e0013 */
[----:B------:R-:W-:Y:S01]  /*19ad0*/  F2FP.PACK_AB R154, R155, R154 ;  /* 0x0000009a9b9a723e */ /* 0x000fe200000000ff */
[----:B------:R-:W-:Y:S01]  /*19ae0*/  FMUL.FTZ R139, R7, R139 ;  /* 0x0000008b078b7220 */ /* 0x000fe20000410000 */
[----:B------:R-:W-:Y:S01]  /*19af0*/  F2FP.PACK_AB R144, R145, R144 ;  /* 0x000000909190723e */ /* 0x000fe200000000ff */
[----:B------:R-:W-:Y:S01]  /*19b00*/  FMUL.FTZ R7, R7, R138 ;  /* 0x0000008a07077220 */ /* 0x000fe20000410000 */
[----:B------:R-:W-:Y:S01]  /*19b10*/  SHF.L.U32 R5, R5, 0x1, RZ ;  /* 0x0000000105057819 */ /* 0x000fe200000006ff */
[----:B------:R-:W1:Y:S01]  /*19b20*/  @P3 MUFU.LG2 R11, R11 ;  /* 0x0000000b000b3308 */ /* 0x000e620000000c00 */
[----:B------:R-:W-:Y:S01]  /*19b30*/  F2FP.PACK_AB R146, R147, R146 ;  /* 0x000000929392723e */ /* 0x000fe200000000ff */
[----:B------:R-:W-:Y:S01]  /*19b40*/  UIADD3 UR4, UP1, UP0, UR4, UR24, UR15 ;  /* 0x0000001804047290 */ /* 0x000fe2000f83e00f */
[C---:B------:R-:W-:Y:S01]  /*19b50*/  IADD3 R18, R5.reuse, 0x20, RZ ;  /* 0x0000002005127810 */ /* 0x040fe20007ffe0ff */
[----:B------:R-:W-:Y:S01]  /*19b60*/  STS [R5], R160 ;  /* 0x000000a005007388 */ /* 0x000fe20000000800 */
[C---:B------:R-:W-:Y:S01]  /*19b70*/  IADD3 R17, R5.reuse, R16, RZ ;  /* 0x0000001005117210 */ /* 0x040fe20007ffe0ff */
[----:B------:R-:W-:Y:S01]  /*19b80*/  @P4 FMUL.FTZ R12, R12, 0.69314718246459960938 ;  /* 0x3f3172180c0c4820 */ /* 0x000fe20000410000 */
[----:B------:R-:W-:Y:S01]  /*19b90*/  @P0 IADD3 R18, R5, -0x20, RZ ;  /* 0xffffffe005120810 */ /* 0x000fe20007ffe0ff */
[----:B------:R-:W-:Y:S01]  /*19ba0*/  STS [R5+0x200], R162 ;  /* 0x000200a205007388 */ /* 0x000fe20000000800 */
[----:B------:R-:W-:Y:S01]  /*19bb0*/  F2FP.PACK_AB R14, R14, R132 ;  /* 0x000000840e0e723e */ /* 0x000fe200000000ff */
[----:B------:R-:W2:Y:S01]  /*19bc0*/  @P2 MUFU.LG2 R10, R10 ;  /* 0x0000000a000a2308 */ /* 0x000ea20000000c00 */
[----:B------:R-:W-:Y:S01]  /*19bd0*/  F2FP.PACK_AB R15, R15, R134 ;  /* 0x000000860f0f723e */ /* 0x000fe200000000ff */
[----:B------:R-:W-:Y:S01]  /*19be0*/  IMAD.IADD R16, R16, 0x1, R18 ;  /* 0x0000000110107824 */ /* 0x000fe200078e0212 */
[----:B------:R-:W-:Y:S01]  /*19bf0*/  F2FP.PACK_AB R142, R143, R142 ;  /* 0x0000008e8f8e723e */ /* 0x000fe200000000ff */
[----:B------:R-:W-:Y:S01]  /*19c00*/  STS [R17], R148 ;  /* 0x0000009411007388 */ /* 0x000fe20000000800 */
[----:B------:R-:W-:Y:S01]  /*19c10*/  F2FP.PACK_AB R136, R137, R136 ;  /* 0x000000888988723e */ /* 0x000fe200000000ff */
[----:B-1----:R-:W-:Y:S01]  /*19c20*/  @P3 FMUL.FTZ R11, R11, 0.69314718246459960938 ;  /* 0x3f3172180b0b3820 */ /* 0x002fe20000410000 */
[----:B------:R-:W-:Y:S01]  /*19c30*/  F2FP.PACK_AB R7, R139, R7 ;  /* 0x000000078b07723e */ /* 0x000fe200000000ff */
[----:B------:R-:W-:Y:S01]  /*19c40*/  STS [R17+0x200], R150 ;  /* 0x0002009611007388 */ /* 0x000fe20000000800 */
[----:B------:R-:W1:Y:S01]  /*19c50*/  @P1 MUFU.LG2 R9, R9 ;  /* 0x0000000900091308 */ /* 0x000e620000000c00 */
[----:B------:R-:W-:Y:S01]  /*19c60*/  LOP3.LUT P0, RZ, R6, 0x3, RZ, 0xc0, !PT ;  /* 0x0000000306ff7812 */ /* 0x000fe2000780c0ff */
[----:B------:R-:W-:Y:S01]  /*19c70*/  @!UP4 UIADD3 UR7, UR23, UR12, URZ ;  /* 0x0000000c1707c290 */ /* 0x000fe2000fffe03f */
[----:B------:R-:W-:Y:S01]  /*19c80*/  STS [R5+0x1000], R156 ;  /* 0x0010009c05007388 */ /* 0x000fe20000000800 */
[----:B------:R-:W-:Y:S01]  /*19c90*/  UIADD3.X UR5, UR5, UR25, UR6, UP1, UP0 ;  /* 0x0000001905057290 */ /* 0x000fe20008fe0406 */
[----:B------:R-:W-:Y:S01]  /*19ca0*/  MOV R6, 0x7f800000 ;  /* 0x7f80000000067802 */ /* 0x000fe20000000f00 */
[----:B------:R-:W-:Y:S01]  /*19cb0*/  @!UP4 UMOV UR14, UR22 ;  /* 0x00000016000ecc82 */ /* 0x000fe20008000000 */
[----:B------:R3:W-:Y:S01]  /*19cc0*/  STS [R5+0x1200], R158 ;  /* 0x0012009e05007388 */ /* 0x0007e20000000800 */
[----:B--2---:R-:W-:-:S02]  /*19cd0*/  @P2 FMUL.FTZ R10, R10, 0.69314718246459960938 ;  /* 0x3f3172180a0a2820 */ /* 0x004fc40000410000 */
[----:B------:R-:W-:Y:S01]  /*19ce0*/  @P4 FFMA.FTZ R6, R36, c[0x0][0x238], R12 ;  /* 0x00008e0024064a23 */ /* 0x000fe2000001000c */
[----:B------:R-:W-:Y:S01]  /*19cf0*/  STS [R17+0x1000], R152 ;  /* 0x0010009811007388 */ /* 0x000fe20000000800 */
[----:B------:R-:W-:-:S03]  /*19d00*/  @P2 FFMA.FTZ R4, R2, c[0x0][0x238], R10 ;  /* 0x00008e0002042a23 */ /* 0x000fc6000001000a */
[----:B------:R-:W-:Y:S01]  /*19d10*/  STS [R17+0x1200], R154 ;  /* 0x0012009a11007388 */ /* 0x000fe20000000800 */
[----:B-1----:R-:W-:-:S03]  /*19d20*/  @P1 FMUL.FTZ R9, R9, 0.69314718246459960938 ;  /* 0x3f31721809091820 */ /* 0x002fc60000410000 */
[----:B------:R-:W-:Y:S04]  /*19d30*/  STS [R18], R144 ;  /* 0x0000009012007388 */ /* 0x000fe80000000800 */
[----:B------:R-:W-:Y:S04]  /*19d40*/  STS [R18+0x200], R146 ;  /* 0x0002009212007388 */ /* 0x000fe80000000800 */
[----:B------:R-:W-:Y:S04]  /*19d50*/  STS [R16], R14 ;  /* 0x0000000e10007388 */ /* 0x000fe80000000800 */
[----:B------:R-:W-:Y:S01]  /*19d60*/  STS [R16+0x200], R15 ;  /* 0x0002000f10007388 */ /* 0x000fe20000000800 */
[----:B---3--:R-:W-:Y:S01]  /*19d70*/  MOV R5, 0x7f800000 ;  /* 0x7f80000000057802 */ /* 0x008fe20000000f00 */
[----:B------:R-:W-:-:S02]  /*19d80*/  @P1 FFMA.FTZ R5, R0, c[0x0][0x238], R9 ;  /* 0x00008e0000051a23 */ /* 0x000fc40000010009 */
[----:B------:R-:W-:Y:S04]  /*19d90*/  STS [R18+0x1000], R140 ;  /* 0x0010008c12007388 */ /* 0x000fe80000000800 */
[----:B------:R-:W-:Y:S04]  /*19da0*/  STS [R18+0x1200], R142 ;  /* 0x0012008e12007388 */ /* 0x000fe80000000800 */
[----:B------:R-:W-:Y:S04]  /*19db0*/  STS [R16+0x1000], R136 ;  /* 0x0010008810007388 */ /* 0x000fe80000000800 */
[----:B------:R1:W-:Y:S04]  /*19dc0*/  STS [R16+0x1200], R7 ;  /* 0x0012000710007388 */ /* 0x0003e80000000800 */
[----:B------:R-:W-:Y:S01]  /*19dd0*/  BAR.SYNC.DEFER_BLOCKING 0x0 ;  /* 0x0000000000007b1d */ /* 0x000fe20000010000 */
[----:B-1----:R-:W-:-:S02]  /*19de0*/  IMAD.MOV.U32 R7, RZ, RZ, 0x7f800000 ;  /* 0x7f800000ff077424 */ /* 0x002fc400078e00ff */
[----:B------:R-:W-:-:S03]  /*19df0*/  @P3 FFMA.FTZ R7, R3, c[0x0][0x238], R11 ;  /* 0x00008e0003073a23 */ /* 0x000fc6000001000b */
[----:B------:R1:W2:Y:S04]  /*19e00*/  LDS.128 R24, [R218] ;  /* 0x00000000da187984 */ /* 0x0002a80000000c00 */
[----:B------:R1:W3:Y:S04]  /*19e10*/  LDS.128 R20, [R218+0x800] ;  /* 0x00080000da147984 */ /* 0x0002e80000000c00 */
[----:B------:R1:W4:Y:S04]  /*19e20*/  LDS.128 R16, [R218+0x1000] ;  /* 0x00100000da107984 */ /* 0x0003280000000c00 */
[----:B------:R-:W1:Y:S01]  /*19e30*/  LDS.128 R216, [R218+0x1800] ;  /* 0x00180000dad87984 */ /* 0x000e620000000c00 */
[----:B------:R-:W-:Y:S05]  /*19e40*/  @P0 BRA `(.L_x_276) ;  /* 0x000002d000000947 */ /* 0x000fea0003800000 */
[----:B------:R-:W5:Y:S02]  /*19e50*/  S2R R0, SR_TID.X ;  /* 0x0000000000007919 */ /* 0x000f640000002100 */
[----:B-----5:R-:W-:-:S04]  /*19e60*/  SHF.R.S32.HI R2, RZ, 0x1f, R0 ;  /* 0x0000001fff027819 */ /* 0x020fc80000011400 */
[----:B------:R-:W-:-:S04]  /*19e70*/  LEA.HI R2, R2, R0, RZ, 0x5 ;  /* 0x0000000002027211 */ /* 0x000fc800078f28ff */
[----:B------:R-:W-:Y:S02]  /*19e80*/  SHF.R.S32.HI R9, RZ, 0x5, R2 ;  /* 0x00000005ff097819 */ /* 0x000fe40000011402 */
[----:B------:R-:W-:Y:S02]  /*19e90*/  LOP3.LUT R2, R2, 0xffffffe0, RZ, 0xc0, !PT ;  /* 0xffffffe002027812 */ /* 0x000fe400078ec0ff */
[----:B------:R-:W-:-:S03]  /*19ea0*/  SHF.R.S32.HI R3, RZ, 0x1f, R9 ;  /* 0x0000001fff037819 */ /* 0x000fc60000011409 */
[----:B------:R-:W-:Y:S01]  /*19eb0*/  IMAD.IADD R2, R0, 0x1, -R2 ;  /* 0x0000000100027824 */ /* 0x000fe200078e0a02 */
[----:B------:R-:W-:-:S04]  /*19ec0*/  LEA.HI R3, R3, R9, RZ, 0x2 ;  /* 0x0000000903037211 */ /* 0x000fc800078f10ff */
[----:B------:R-:W-:Y:S02]  /*19ed0*/  SHF.R.S32.HI R0, RZ, 0x1f, R2 ;  /* 0x0000001fff007819 */ /* 0x000fe40000011402 */
[----:B------:R-:W-:Y:S02]  /*19ee0*/  LOP3.LUT R3, R3, 0xfffffffc, RZ, 0xc0, !PT ;  /* 0xfffffffc03037812 */ /* 0x000fe400078ec0ff */
[----:B------:R-:W-:-:S03]  /*19ef0*/  LEA.HI R0, R0, R2, RZ, 0x2 ;  /* 0x0000000200007211 */ /* 0x000fc600078f10ff */
[----:B------:R-:W-:Y:S01]  /*19f00*/  IMAD.IADD R3, R9, 0x1, -R3 ;  /* 0x0000000109037824 */ /* 0x000fe200078e0a03 */
[----:B------:R-:W-:-:S05]  /*19f10*/  SHF.R.S32.HI R0, RZ, 0x2, R0 ;  /* 0x00000002ff007819 */ /* 0x000fca0000011400 */
[----:B------:R-:W-:-:S05]  /*19f20*/  IMAD R0, R3, 0x10, R0 ;  /* 0x0000001003007824 */ /* 0x000fca00078e0200 */
[C---:B------:R-:W-:Y:S02]  /*19f30*/  ISETP.GE.AND P6, PT, R0.reuse, UR21, PT ;  /* 0x0000001500007c0c */ /* 0x040fe4000bfc6270 */
[C---:B------:R-:W-:Y:S02]  /*19f40*/  IADD3 R9, R0.reuse, 0x8, RZ ;  /* 0x0000000800097810 */ /* 0x040fe40007ffe0ff */
[C---:B------:R-:W-:Y:S02]  /*19f50*/  IADD3 R11, R0.reuse, 0x40, RZ ;  /* 0x00000040000b7810 */ /* 0x040fe40007ffe0ff */
        /* <DEDUP_REMOVED lines=9> */
[----:B------:R-:W-:Y:S01]  /*19ff0*/  @!P6 LEA R14, P1, R3, c[0x0][0x200], 0x2 ;  /* 0x00008000030eea11 */ /* 0x000fe200078210ff */
[----:B------:R-:W-:Y:S01]  /*1a000*/  @!P3 IMAD R10, R10, UR20, RZ ;  /* 0x000000140a0abc24 */ /* 0x000fe2000f8e02ff */
[----:B------:R-:W-:Y:S02]  /*1a010*/  @!P5 IADD3 R2, P0, R9, UR4, RZ ;  /* 0x000000040902dc10 */ /* 0x000fe4000ff1e0ff */
        /* <DEDUP_REMOVED lines=16> */
.L_x_276:
[----:B------:R-:W-:Y:S05]  /*1a120*/  BSYNC B0 ;  /* 0x0000000000007941 */ /* 0x000fea0003800000 */
.L_x_275:
[----:B----4-:R-:W4:Y:S01]  /*1a130*/  S2R R4, SR_TID.X ;  /* 0x0000000000047919 */ /* 0x010f220000002100 */
[----:B------:R-:W-:Y:S01]  /*1a140*/  UIMAD UR9, UR9, -0x80, UR16 ;  /* 0xffffff80090978a4 */ /* 0x000fe2000f8e0210 */
[C---:B------:R-:W-:Y:S01]  /*1a150*/  IADD3 R6, P0, R236.reuse, UR14, RZ ;  /* 0x0000000eec067c10 */ /* 0x040fe2000ff1e0ff */
[----:B------:R-:W-:Y:S01]  /*1a160*/  USHF.R.S32.HI UR6, URZ, 0x1f, UR11 ;  /* 0x0000001f3f067899 */ /* 0x000fe2000801140b */
[----:B------:R-:W5:Y:S01]  /*1a170*/  S2R R0, SR_CTAID.Z ;  /* 0x0000000000007919 */ /* 0x000f620000002700 */
[----:B------:R-:W-:Y:S01]  /*1a180*/  ISETP.GE.AND P1, PT, R236, c[0x0][0x220], PT ;  /* 0x00008800ec007a0c */ /* 0x000fe20003f26270 */
[----:B------:R-:W-:Y:S01]  /*1a190*/  ULDC.64 UR4, c[0x0][0x1f0] ;  /* 0x00007c0000047ab9 */ /* 0x000fe20000000a00 */
[----:B------:R-:W-:Y:S01]  /*1a1a0*/  BSSY B0, `(.L_x_277) ;  /* 0x000001a000007945 */ /* 0x000fe20003800000 */
[----:B------:R-:W-:-:S04]  /*1a1b0*/  UIMAD UR4, UR6, UR4, URZ ;  /* 0x00000004060472a4 */ /* 0x000fc8000f8e023f */
[----:B------:R-:W-:Y:S01]  /*1a1c0*/  UIMAD UR4, UR11, UR5, UR4 ;  /* 0x000000050b0472a4 */ /* 0x000fe2000f8e0204 */
[----:B----4-:R-:W-:-:S04]  /*1a1d0*/  SHF.R.S32.HI R3, RZ, 0x1f, R4 ;  /* 0x0000001fff037819 */ /* 0x010fc80000011404 */
        /* <DEDUP_REMOVED lines=10> */
[----:B-----5:R-:W-:-:S04]  /*1a280*/  IMAD.WIDE.U32 R6, R0, c[0x0][0x1f0], R6 ;  /* 0x00007c0000067a25 */ /* 0x020fc800078e0006 */
        /* <DEDUP_REMOVED lines=11> */
.L_x_278:
[----:B------:R-:W-:Y:S05]  /*1a340*/  BSYNC B0 ;  /* 0x0000000000007941 */ /* 0x000fea0003800000 */
.L_x_277:
[----:B------:R-:W-:Y:S01]  /*1a350*/  LEA.HI.SX32 R8, R8, 0x20, 0x1e ;  /* 0x0000002008087811 */ /* 0x000fe200078ff2ff */
[----:B------:R-:W-:Y:S03]  /*1a360*/  BSSY B0, `(.L_x_279) ;  /* 0x000000e000007945 */ /* 0x000fe60003800000 */
[----:B------:R-:W-:-:S13]  /*1a370*/  ISETP.GE.OR P0, PT, R8, UR9, P1 ;  /* 0x0000000908007c0c */ /* 0x000fda0008f06670 */
        /* <DEDUP_REMOVED lines=12> */
.L_x_280:
[----:B------:R-:W-:Y:S05]  /*1a440*/  BSYNC B0 ;  /* 0x0000000000007941 */ /* 0x000fea0003800000 */
.L_x_279:
[----:B------:R-:W-:Y:S01]  /*1a450*/  IADD3 R0, R4, 0x40, RZ ;  /* 0x0000004004007810 */ /* 0x000fe20007ffe0ff */
[----:B------:R-:W-:Y:S03]  /*1a460*/  BSSY B0, `(.L_x_281) ;  /* 0x000000e000007945 */ /* 0x000fe60003800000 */
[----:B------:R-:W-:-:S13]  /*1a470*/  ISETP.GE.OR P0, PT, R0, UR21, P1 ;  /* 0x0000001500007c0c */ /* 0x000fda0008f06670 */
        /* <DEDUP_REMOVED lines=12> */
.L_x_282:
[----:B------:R-:W-:Y:S05]  /*1a540*/  BSYNC B0 ;  /* 0x0000000000007941 */ /* 0x000fea0003800000 */
.L_x_281:
[----:B------:R-:W-:-:S04]  /*1a550*/  IADD3 R4, R4, 0x60, RZ ;  /* 0x0000006004047810 */ /* 0x000fc80007ffe0ff */
[----:B------:R-:W-:-:S13]  /*1a560*/  ISETP.GE.OR P1, PT, R4, UR21, P1 ;  /* 0x0000001504007c0c */ /* 0x000fda0008f26670 */
[----:B------:R-:W-:Y:S05]  /*1a570*/  @P1 EXIT ;  /* 0x000000000000194d */ /* 0x000fea0003800000 */
[----:B------:R-:W-:Y:S01]  /*1a580*/  IADD3 R0, P0, R10, 0x60, RZ ;  /* 0x000000600a007810 */ /* 0x000fe20007f1e0ff */
[----:B------:R-:W-:Y:S01]  /*1a590*/  IMAD.MOV.U32 R4, RZ, RZ, R6 ;  /* 0x000000ffff047224 */ /* 0x000fe200078e0006 */
[----:B------:R-:W-:-:S03]  /*1a5a0*/  MOV R5, R13 ;  /* 0x0000000d00057202 */ /* 0x000fc60000000f00 */
[----:B---3--:R-:W-:Y:S02]  /*1a5b0*/  IMAD.X R2, RZ, RZ, R11, P0 ;  /* 0x000000ffff027224 */ /* 0x008fe400000e060b */
        /* <DEDUP_REMOVED lines=8> */
.L_x_283:
        /* <DEDUP_REMOVED lines=12> */
.L_x_1130:


//--------------------- .text._ZN5flash16flash_fwd_kernelI23Flash_fwd_kernel_traitsILi32ELi128ELi128ELi4ELb0ELb0EN7cutlass6half_tE19Flash_kernel_traitsILi32ELi128ELi128ELi4ES3_EELb1ELb0ELb0ELb0ELb0ELb1ELb0ELb0EEEvNS_16Flash_fwd_paramsE --------------------------
	.section	.text._ZN5flash16flash_fwd_kernelI23Flash_fwd_kernel_traitsILi32ELi128ELi128ELi4ELb0ELb0EN7cutlass6half_tE19Flash_kernel_traitsILi32ELi128ELi128ELi4ES3_EELb1ELb0ELb0ELb0ELb0ELb1ELb0ELb0EEEvNS_16Flash_fwd_paramsE,"ax",@progbits
	.sectioninfo	@"SHI_REGISTERS=255"
	.align	128
        .global         _ZN5flash16flash_fwd_kernelI23Flash_fwd_kernel_traitsILi32ELi128ELi128ELi4ELb0ELb0EN7cutlass6half_tE19Flash_kernel_traitsILi32ELi128ELi128ELi4ES3_EELb1ELb0ELb0ELb0ELb0ELb1ELb0ELb0EEEvNS_16Flash_fwd_paramsE
        .type           _ZN5flash16flash_fwd_kernelI23Flash_fwd_kernel_traitsILi32ELi128ELi128ELi4ELb0ELb0EN7cutlass6half_tE19Flash_kernel_traitsILi32ELi128ELi128ELi4ES3_EELb1ELb0ELb0ELb0ELb0ELb1ELb0ELb0EEEvNS_16Flash_fwd_paramsE,@function
        .size           _ZN5flash16flash_fwd_kernelI23Flash_fwd_kernel_traitsILi32ELi128ELi128ELi4ELb0ELb0EN7cutlass6half_tE19Flash_kernel_traitsILi32ELi128ELi128ELi4ES3_EELb1ELb0ELb0ELb0ELb0ELb1ELb0ELb0EEEvNS_16Flash_fwd_paramsE,(.L_x_1131 - _ZN5flash16flash_fwd_kernelI23Flash_fwd_kernel_traitsILi32ELi128ELi128ELi4ELb0ELb0EN7cutlass6half_tE19Flash_kernel_traitsILi32ELi128ELi128ELi4ES3_EELb1ELb0ELb0ELb0ELb0ELb1ELb0ELb0EEEvNS_16Flash_fwd_paramsE)
        .other          _ZN5flash16flash_fwd_kernelI23Flash_fwd_kernel_traitsILi32ELi128ELi128ELi4ELb0ELb0EN7cutlass6half_tE19Flash_kernel_traitsILi32ELi128ELi128ELi4ES3_EELb1ELb0ELb0ELb0ELb0ELb1ELb0ELb0EEEvNS_16Flash_fwd_paramsE,@"STO_CUDA_ENTRY STV_DEFAULT"
_ZN5flash16flash_fwd_kernelI23Flash_fwd_kernel_traitsILi32ELi128ELi128ELi4ELb0ELb0EN7cutlass6half_tE19Flash_kernel_traitsILi32ELi128ELi128ELi4ES3_EELb1ELb0ELb0ELb0ELb0ELb1ELb0ELb0EEEvNS_16Flash_fwd_paramsE:
.text._ZN5flash16flash_fwd_kernelI23Flash_fwd_kernel_traitsILi32ELi128ELi128ELi4ELb0ELb0EN7cutlass6half_tE19Flash_kernel_traitsILi32ELi128ELi128ELi4ES3_EELb1ELb0ELb0ELb0ELb0ELb1ELb0ELb0EEEvNS_16Flash_fwd_paramsE:
[----:B------:R-:W-:-:S03]  /*0000*/  MOV R1, c[0x0][0x28] ;  /* 0x00000a0000017a02 */ /* 0x000fc60000000f00 */
[----:B------:R-:W-:Y:S01]  /*0010*/  ULDC.U8 UR4, c[0x0][0x304] ;  /* 0x0000c10000047ab9 */ /* 0x000fe20000000000 */
[----:B------:R-:W-:Y:S01]  /*0020*/  IADD3 R1, R1, -0x88, RZ ;  /* 0xffffff7801017810 */ /* 0x000fe20007ffe0ff */
[----:B------:R-:W-:Y:S01]  /*0030*/  ULDC.64 UR26, c[0x0][0x2f0] ;  /* 0x0000bc00001a7ab9 */ /* 0x000fe20000000a00 */
[----:B------:R-:W-:Y:S01]  /*0040*/  ISETP.NE.AND P2, PT, RZ, UR4, PT ;  /* 0x00000004ff007c0c */ /* 0x000fe2000bf45270 */
[----:B------:R-:W-:Y:S01]  /*0050*/  IMAD.U32 R2, RZ, RZ, UR26 ;  /* 0x0000001aff027e24 */ /* 0x000fe2000f8e00ff */
[----:B------:R-:W-:Y:S01]  /*0060*/  ULDC.64 UR22, c[0x0][0x118] ;  /* 0x0000460000167ab9 */ /* 0x000fe20000000a00 */
[----:B------:R-:W-:Y:S02]  /*0070*/  IMAD.U32 R3, RZ, RZ, UR27 ;  /* 0x0000001bff037e24 */ /* 0x000fe4000f8e00ff */
[----:B------:R-:W-:Y:S02]  /*0080*/  IMAD.MOV.U32 R6, RZ, RZ, c[0x0][0x2f8] ;  /* 0x0000be00ff067624 */ /* 0x000fe400078e00ff */
[----:B------:R-:W-:Y:S01]  /*0090*/  IMAD.MOV.U32 R7, RZ, RZ, c[0x0][0x2fc] ;  /* 0x0000bf00ff077624 */ /* 0x000fe200078e00ff */
[----:B------:R-:W1:Y:S01]  /*00a0*/  S2UR UR8, SR_CTAID.Z ;  /* 0x00000000000879c3 */ /* 0x000e620000002700 */
[----:B------:R-:W1:Y:S01]  /*00b0*/  S2R R205, SR_CTAID.X ;  /* 0x0000000000cd7919 */ /* 0x000e620000002500 */
[----:B------:R-:W-:-:S03]  /*00c0*/  ULDC.64 UR4, c[0x0][0x240] ;  /* 0x0000900000047ab9 */ /* 0x000fc60000000a00 */
[----:B------:R2:W3:Y:S02]  /*00d0*/  @P2 LDG.E.64 R4, [R2.64] ;  /* 0x0000001602042981 */ /* 0x0004e4000c1e1b00 */
[----:B--2---:R-:W-:Y:S02]  /*00e0*/  @P2 IMAD.MOV.U32 R2, RZ, RZ, R6 ;  /* 0x000000ffff022224 */ /* 0x004fe400078e0006 */
[----:B------:R-:W-:-:S06]  /*00f0*/  @P2 IMAD.MOV.U32 R3, RZ, RZ, R7 ;  /* 0x000000ffff032224 */ /* 0x000fcc00078e0007 */
[----:B------:R-:W2:Y:S01]  /*0100*/  @P2 LDG.E.64 R2, [R2.64] ;  /* 0x0000001602022981 */ /* 0x000ea2000c1e1b00 */
[----:B------:R-:W-:Y:S01]  /*0110*/  UISETP.NE.U32.AND UP0, UPT, URZ, UR4, UPT ;  /* 0x000000043f00728c */ /* 0x000fe2000bf05070 */
[----:B------:R-:W-:Y:S02]  /*0120*/  IMAD.MOV.U32 R13, RZ, RZ, 0x4 ;  /* 0x00000004ff0d7424 */ /* 0x000fe400078e00ff */
[----:B------:R-:W1:Y:S01]  /*0130*/  S2R R0, SR_CTAID.Y ;  /* 0x0000000000007919 */ /* 0x000e620000002600 */
[----:B------:R-:W-:-:S03]  /*0140*/  UISETP.NE.AND.EX UP0, UPT, URZ, UR5, UPT, UP0 ;  /* 0x000000053f00728c */ /* 0x000fc6000bf05300 */
[----:B------:R-:W4:Y:S03]  /*0150*/  S2R R70, SR_TID.X ;  /* 0x0000000000467919 */ /* 0x000f260000002100 */
[----:B------:R-:W-:Y:S01]  /*0160*/  PLOP3.LUT P0, PT, PT, PT, UP0, 0x80, 0x0 ;  /* 0x000000000000781c */ /* 0x000fe20003f0f008 */
[----:B------:R-:W4:Y:S01]  /*0170*/  S2R R12, SR_CTAID.Y ;  /* 0x00000000000c7919 */ /* 0x000f220000002600 */
[----:B-1----:R-:W-:-:S04]  /*0180*/  LOP3.LUT R0, R205, UR8, R0, 0xfe, !PT ;  /* 0x00000008cd007c12 */ /* 0x002fc8000f8efe00 */
[----:B----4-:R-:W-:Y:S01]  /*0190*/  LOP3.LUT P3, RZ, R0, R70, RZ, 0xfc, !PT ;  /* 0x0000004600ff7212 */ /* 0x010fe2000786fcff */
[----:B------:R-:W-:-:S12]  /*01a0*/  IMAD.WIDE R8, R12, R13, c[0x0][0x240] ;  /* 0x000090000c087625 */ /* 0x000fd800078e020d */
[----:B------:R-:W-:Y:S02]  /*01b0*/  @!P3 IMAD.MOV.U32 R10, RZ, RZ, c[0x0][0x308] ;  /* 0x0000c200ff0ab624 */ /* 0x000fe400078e00ff */
[----:B------:R-:W-:Y:S01]  /*01c0*/  @!P3 IMAD.MOV.U32 R11, RZ, RZ, c[0x0][0x30c] ;  /* 0x0000c300ff0bb624 */ /* 0x000fe200078e00ff */
[----:B---3--:R-:W1:Y:S08]  /*01d0*/  @P2 R2UR UR26, R4 ;  /* 0x00000000041a23c2 */ /* 0x008e7000000e0000 */
[----:B------:R-:W3:Y:S01]  /*01e0*/  @P2 R2UR UR27, R5 ;  /* 0x00000000051b23c2 */ /* 0x000ee200000e0000 */
[----:B-1----:R-:W-:Y:S01]  /*01f0*/  MOV R4, UR26 ;  /* 0x0000001a00047c02 */ /* 0x002fe20008000f00 */
[----:B---3--:R-:W-:Y:S01]  /*0200*/  IMAD.U32 R5, RZ, RZ, UR27 ;  /* 0x0000001bff057e24 */ /* 0x008fe2000f8e00ff */
[----:B--2---:R-:W-:-:S04]  /*0210*/  @P2 IADD3 R6, P1, R2, c[0x0][0x300], RZ ;  /* 0x0000c00002062a10 */ /* 0x004fc80007f3e0ff */
[----:B------:R1:W-:Y:S01]  /*0220*/  @!P3 STG.E.64 [R10.64], R4 ;  /* 0x000000040a00b986 */ /* 0x0003e2000c101b16 */
[----:B------:R-:W-:Y:S01]  /*0230*/  @P2 IMAD.X R7, RZ, RZ, R3, P1 ;  /* 0x000000ffff072224 */ /* 0x000fe200008e0603 */
[----:B------:R-:W-:Y:S02]  /*0240*/  ISETP.NE.U32.AND P2, PT, RZ, c[0x0][0x250], PT ;  /* 0x00009400ff007a0c */ /* 0x000fe40003f45070 */
[----:B------:R-:W-:Y:S01]  /*0250*/  @!P3 MOV R2, R6 ;  /* 0x000000060002b202 */ /* 0x000fe20000000f00 */
[----:B------:R-:W-:Y:S01]  /*0260*/  @!P3 IMAD.MOV.U32 R3, RZ, RZ, R7 ;  /* 0x000000ffff03b224 */ /* 0x000fe200078e0007 */
[----:B------:R-:W-:-:S04]  /*0270*/  ISETP.NE.AND.EX P2, PT, RZ, c[0x0][0x254], PT, P2 ;  /* 0x00009500ff007a0c */ /* 0x000fc80003f45320 */
[----:B------:R2:W-:Y:S04]  /*0280*/  @!P3 STG.E.64 [R10.64+0x8], R2 ;  /* 0x000008020a00b986 */ /* 0x0005e8000c101b16 */
[----:B------:R3:W4:Y:S01]  /*0290*/  @P0 LDG.E R0, [R8.64+0x4] ;  /* 0x0000041608000981 */ /* 0x000722000c1e1900 */
[----:B-1----:R-:W-:Y:S01]  /*02a0*/  IMAD.MOV.U32 R4, RZ, RZ, -0x1 ;  /* 0xffffffffff047424 */ /* 0x002fe200078e00ff */
[----:B------:R-:W1:Y:S05]  /*02b0*/  LDC.U8 R5, c[0x0][0x312] ;  /* 0x0000c480ff057b82 */ /* 0x000e6a0000000000 */
[----:B------:R3:W4:Y:S01]  /*02c0*/  @P0 LDG.E R4, [R8.64] ;  /* 0x0000001608040981 */ /* 0x000722000c1e1900 */
[----:B--2---:R-:W-:-:S06]  /*02d0*/  @P2 IMAD.WIDE R2, R12, R13, c[0x0][0x250] ;  /* 0x000094000c022625 */ /* 0x004fcc00078e020d */
[----:B------:R-:W2:Y:S01]  /*02e0*/  @P2 LDG.E R2, [R2.64] ;  /* 0x0000001602022981 */ /* 0x000ea2000c1e1900 */
[----:B------:R-:W3:Y:S01]  /*02f0*/  S2UR UR9, SR_CTAID.Y ;  /* 0x00000000000979c3 */ /* 0x000ee20000002600 */
[----:B------:R-:W-:Y:S02]  /*0300*/  ISETP.EQ.U32.AND P1, PT, RZ, c[0x0][0x248], PT ;  /* 0x00009200ff007a0c */ /* 0x000fe40003f22070 */
[----:B------:R-:W-:Y:S01]  /*0310*/  SHF.R.S32.HI R30, RZ, 0x1f, R70 ;  /* 0x0000001fff1e7819 */ /* 0x000fe20000011446 */
[----:B------:R-:W-:Y:S01]  /*0320*/  UMOV UR7, URZ ;  /* 0x0000003f00077c82 */ /* 0x000fe20008000000 */
[----:B-1----:R-:W-:Y:S02]  /*0330*/  ISETP.NE.AND P3, PT, R5, RZ, PT ;  /* 0x000000ff0500720c */ /* 0x002fe40003f65270 */
[----:B------:R-:W-:Y:S02]  /*0340*/  LEA.HI R29, R30, R70, RZ, 0x5 ;  /* 0x000000461e1d7211 */ /* 0x000fe400078f28ff */
[----:B------:R-:W-:Y:S01]  /*0350*/  ISETP.EQ.OR.EX P1, PT, RZ, c[0x0][0x24c], !P3, P1 ;  /* 0x00009300ff007a0c */ /* 0x000fe20005f22710 */
[----:B------:R-:W-:Y:S01]  /*0360*/  ULDC UR4, c[0x0][0x1c0] ;  /* 0x0000700000047ab9 */ /* 0x000fe20000000800 */
[----:B------:R-:W-:-:S02]  /*0370*/  IMAD.MOV.U32 R5, RZ, RZ, -0x1 ;  /* 0xffffffffff057424 */ /* 0x000fc400078e00ff */
[----:B---3--:R-:W-:Y:S01]  /*0380*/  IMAD.WIDE R8, R12, R13, c[0x0][0x248] ;  /* 0x000092000c087625 */ /* 0x008fe200078e020d */
[----:B------:R-:W-:-:S08]  /*0390*/  UIMAD UR4, UR9, UR4, UR8 ;  /* 0x00000004090472a4 */ /* 0x000fd0000f8e0208 */
[----:B------:R1:W5:Y:S01]  /*03a0*/  @!P1 LDG.E R5, [R8.64] ;  /* 0x0000001608059981 */ /* 0x000362000c1e1900 */
[----:B------:R-:W-:-:S04]  /*03b0*/  USHF.L.U32 UR5, UR4, 0x5, URZ ;  /* 0x0000000504057899 */ /* 0x000fc8000800063f */
[----:B------:R-:W-:Y:S01]  /*03c0*/  USHF.R.S32.HI UR4, URZ, 0x1f, UR5 ;  /* 0x0000001f3f047899 */ /* 0x000fe20008011405 */
[----:B----4-:R3:W4:Y:S08]  /*03d0*/  @P0 R2UR UR18, R0 ;  /* 0x00000000001203c2 */ /* 0x01073000000e0000 */
[----:B------:R-:W4:Y:S01]  /*03e0*/  R2UR UR19, R4 ;  /* 0x00000000041373c2 */ /* 0x000f2200000e0000 */
[----:B---3--:R-:W-:-:S07]  /*03f0*/  LOP3.LUT R0, R29, 0xffffffe0, RZ, 0xc0, !PT ;  /* 0xffffffe01d007812 */ /* 0x008fce00078ec0ff */
[----:B--2---:R1:W2:Y:S01]  /*0400*/  @P2 R2UR UR7, R2 ;  /* 0x00000000020723c2 */ /* 0x0042a200000e0000 */
[----:B------:R-:W-:Y:S01]  /*0410*/  ISETP.NE.U32.AND P2, PT, RZ, c[0x0][0x248], PT ;  /* 0x00009200ff007a0c */ /* 0x000fe20003f45070 */
[----:B------:R-:W-:-:S03]  /*0420*/  IMAD.IADD R0, R70, 0x1, -R0 ;  /* 0x0000000146007824 */ /* 0x000fc600078e0a00 */
[----:B------:R-:W-:Y:S02]  /*0430*/  ISETP.NE.AND.EX P2, PT, RZ, c[0x0][0x24c], PT, P2 ;  /* 0x00009300ff007a0c */ /* 0x000fe40003f45320 */
[--C-:B------:R-:W-:Y:S02]  /*0440*/  IADD3 R239, P1, P0, R6, UR5, R0.reuse ;  /* 0x0000000506ef7c10 */ /* 0x100fe4000f83e000 */
[----:B------:R-:W-:Y:S01]  /*0450*/  SHF.R.S32.HI R0, RZ, 0x1f, R0 ;  /* 0x0000001fff007819 */ /* 0x000fe20000011400 */
[----:B----4-:R-:W-:-:S03]  /*0460*/  @UP0 UIADD3 UR18, UR18, -UR19, URZ ;  /* 0x8000001312120290 */ /* 0x010fc6000fffe03f */
[----:B------:R-:W-:-:S04]  /*0470*/  IADD3.X R222, R7, UR4, R0, P1, P0 ;  /* 0x0000000407de7c10 */ /* 0x000fc80008fe0400 */
[----:B------:R-:W-:Y:S01]  /*0480*/  @!UP0 ULDC UR18, c[0x0][0x214] ;  /* 0x0000850000128ab9 */ /* 0x000fe20000000800 */
[----:B-12---:R-:W-:Y:S05]  /*0490*/  @!P2 BRA `(.L_x_284) ;  /* 0x000000400000a947 */ /* 0x006fea0003800000 */
[----:B------:R-:W2:Y:S02]  /*04a0*/  @P3 LDG.E R0, [R8.64+0x4] ;  /* 0x0000041608003981 */ /* 0x000ea4000c1e1900 */
[----:B--2--5:R-:W-:-:S06]  /*04b0*/  @P3 IADD3 R0, R0, -R5, RZ ;  /* 0x8000000500003210 */ /* 0x024fcc0007ffe0ff */
[----:B------:R1:W5:Y:S01]  /*04c0*/  @!P3 LDG.E R0, [R8.64] ;  /* 0x000000160800b981 */ /* 0x000362000c1e1900 */
[----:B------:R-:W-:Y:S05]  /*04d0*/  BRA `(.L_x_285) ;  /* 0x0000001000007947 */ /* 0x000fea0003800000 */
.L_x_284:
[----:B------:R-:W-:Y:S02]  /*04e0*/  MOV R0, c[0x0][0x218] ;  /* 0x0000860000007a02 */ /* 0x000fe40000000f00 */
.L_x_285:
[----:B------:R-:W-:-:S04]  /*04f0*/  ISETP.NE.U32.AND P2, PT, RZ, c[0x0][0x258], PT ;  /* 0x00009600ff007a0c */ /* 0x000fc80003f45070 */
[----:B------:R-:W-:-:S13]  /*0500*/  ISETP.NE.AND.EX P2, PT, RZ, c[0x0][0x25c], PT, P2 ;  /* 0x00009700ff007a0c */ /* 0x000fda0003f45320 */
[----:B------:R-:W-:-:S06]  /*0510*/  @P2 IMAD.WIDE R2, R12, R13, c[0x0][0x258] ;  /* 0x000096000c022625 */ /* 0x000fcc00078e020d */
[----:B------:R-:W2:Y:S01]  /*0520*/  @P2 LDG.E R3, [R2.64] ;  /* 0x0000001602032981 */ /* 0x000ea2000c1e1900 */
[----:B------:R-:W-:Y:S01]  /*0530*/  IMAD.SHL.U32 R14, R205, 0x80, RZ ;  /* 0x00000080cd0e7824 */ /* 0x000fe200078e00ff */
[----:B------:R-:W-:-:S04]  /*0540*/  @!P2 ISETP.NE.U32.AND P1, PT, RZ, c[0x0][0x268], PT ;  /* 0x00009a00ff00aa0c */ /* 0x000fc80003f25070 */
[----:B------:R-:W-:Y:S02]  /*0550*/  ISETP.LT.AND P0, PT, R14, UR18, PT ;  /* 0x000000120e007c0c */ /* 0x000fe4000bf01270 */
[----:B------:R-:W-:-:S04]  /*0560*/  @!P2 ISETP.NE.AND.EX P1, PT, RZ, c[0x0][0x26c], PT, P1 ;  /* 0x00009b00ff00aa0c */ /* 0x000fc80003f25310 */
[----:B------:R-:W-:Y:S02]  /*0570*/  @!P2 SEL R2, RZ, c[0x0][0x21c], !P1 ;  /* 0x00008700ff02aa07 */ /* 0x000fe40004800000 */
[----:B--2---:R-:W-:Y:S02]  /*0580*/  @P2 IADD3 R20, R3, -UR7, RZ ;  /* 0x8000000703142c10 */ /* 0x004fe4000fffe0ff */
[----:B-----5:R-:W-:-:S03]  /*0590*/  @!P2 IADD3 R20, R2, -UR7, R0 ;  /* 0x800000070214ac10 */ /* 0x020fc6000fffe000 */
[----:B------:R-:W-:Y:S05]  /*05a0*/  @!P0 EXIT ;  /* 0x000000000000894d */ /* 0x000fea0003800000 */
[C---:B------:R-:W-:Y:S02]  /*05b0*/  ISETP.GE.AND P0, PT, R20.reuse, 0x1, PT ;  /* 0x000000011400780c */ /* 0x040fe40003f06270 */
[----:B------:R-:W-:-:S04]  /*05c0*/  IADD3 R0, R20, 0x7f, RZ ;  /* 0x0000007f14007810 */ /* 0x000fc80007ffe0ff */
[----:B------:R-:W-:-:S04]  /*05d0*/  SHF.R.S32.HI R2, RZ, 0x1f, R0 ;  /* 0x0000001fff027819 */ /* 0x000fc80000011400 */
[----:B------:R-:W-:-:S03]  /*05e0*/  LEA.HI R237, R2, R0, RZ, 0x7 ;  /* 0x0000000002ed7211 */ /* 0x000fc600078f38ff */
[----:B------:R-:W-:Y:S05]  /*05f0*/  @!P0 BRA `(.L_x_286) ;  /* 0x0000fd5000008947 */ /* 0x000fea0003800000 */
[----:B------:R-:W-:Y:S01]  /*0600*/  UISETP.NE.AND UP0, UPT, UR19, -0x1, UPT ;  /* 0xffffffff1300788c */ /* 0x000fe2000bf05270 */
[----:B------:R-:W-:Y:S01]  /*0610*/  ISETP.NE.AND P0, PT, R5, -0x1, PT ;  /* 0xffffffff0500780c */ /* 0x000fe20003f05270 */
[----:B------:R-:W-:Y:S01]  /*0620*/  ULDC.64 UR4, c[0x0][0x190] ;  /* 0x0000640000047ab9 */ /* 0x000fe20000000a00 */
[----:B------:R-:W2:Y:S08]  /*0630*/  LDC.U8 R172, c[0x0][0x2d8] ;  /* 0x0000b600ffac7b82 */ /* 0x000eb00000000000 */
[----:B------:R-:W-:-:S02]  /*0640*/  @UP0 UIMAD.WIDE.U32 UR12, UR19, UR4, URZ ;  /* 0x00000004130c02a5 */ /* 0x000fc4000f8e003f */
[----:B------:R-:W-:Y:S01]  /*0650*/  @!UP0 USHF.R.S32.HI UR10, URZ, 0x1f, UR9 ;  /* 0x0000001f3f0a8899 */ /* 0x000fe20008011409 */
[----:B------:R-:W-:Y:S01]  /*0660*/  @P0 IADD3 R0, R5, UR7, RZ ;  /* 0x0000000705000c10 */ /* 0x000fe2000fffe0ff */
[----:B------:R-:W-:-:S03]  /*0670*/  @UP0 UIMAD UR6, UR19, UR5, UR13 ;  /* 0x00000005130602a4 */ /* 0x000fc6000f8e020d */
[----:B------:R-:W-:Y:S01]  /*0680*/  ULDC.64 UR4, c[0x0][0x178] ;  /* 0x00005e0000047ab9 */ /* 0x000fe20000000a00 */
[C---:B------:R-:W-:Y:S01]  /*0690*/  @P0 IMAD.WIDE.U32 R2, R0.reuse, c[0x0][0x198], RZ ;  /* 0x0000660000020a25 */ /* 0x040fe200078e00ff */
[----:B------:R-:W-:Y:S02]  /*06a0*/  @!UP0 UIMAD UR10, UR10, UR4, URZ ;  /* 0x000000040a0a82a4 */ /* 0x000fe4000f8e023f */
[----:B------:R-:W-:Y:S01]  /*06b0*/  @!UP0 UIMAD.WIDE.U32 UR14, UR9, UR4, URZ ;  /* 0x00000004090e82a5 */ /* 0x000fe2000f8e003f */
[----:B------:R-:W-:Y:S01]  /*06c0*/  @P0 IMAD R12, R0, c[0x0][0x19c], R3 ;  /* 0x00006700000c0a24 */ /* 0x000fe200078e0203 */
[----:B------:R-:W-:Y:S01]  /*06d0*/  @!UP0 UIMAD UR5, UR9, UR5, UR10 ;  /* 0x00000005090582a4 */ /* 0x000fe2000f8e020a */
[----:B-1----:R-:W-:Y:S02]  /*06e0*/  @P0 MOV R8, R2 ;  /* 0x0000000200080202 */ /* 0x002fe40000000f00 */
[----:B------:R-:W-:Y:S02]  /*06f0*/  @UP0 UMOV UR10, UR12 ;  /* 0x0000000c000a0c82 */ /* 0x000fe40008000000 */
[----:B------:R-:W-:-:S02]  /*0700*/  @!UP0 UIADD3 UR6, UR15, UR5, URZ ;  /* 0x000000050f068290 */ /* 0x000fc4000fffe03f */
[----:B------:R-:W-:Y:S01]  /*0710*/  @!UP0 UMOV UR10, UR14 ;  /* 0x0000000e000a8c82 */ /* 0x000fe20008000000 */
[----:B------:R-:W-:Y:S05]  /*0720*/  @P0 BRA `(.L_x_287) ;  /* 0x0000010000000947 */ /* 0x000fea0003800000 */
[----:B--2---:R-:W-:Y:S02]  /*0730*/  USHF.R.S32.HI UR11, URZ, 0x1f, UR7 ;  /* 0x0000001f3f0b7899 */ /* 0x004fe40008011407 */
[----:B------:R-:W-:Y:S02]  /*0740*/  ULDC.64 UR4, c[0x0][0x198] ;  /* 0x0000660000047ab9 */ /* 0x000fe40000000a00 */
[----:B------:R-:W-:Y:S02]  /*0750*/  UIMAD UR11, UR11, UR4, URZ ;  /* 0x000000040b0b72a4 */ /* 0x000fe4000f8e023f */
[----:B------:R-:W-:Y:S02]  /*0760*/  UIMAD.WIDE.U32 UR12, UR7, UR4, URZ ;  /* 0x00000004070c72a5 */ /* 0x000fe4000f8e003f */
[----:B------:R-:W-:Y:S02]  /*0770*/  UIMAD UR5, UR7, UR5, UR11 ;  /* 0x00000005070572a4 */ /* 0x000fe4000f8e020b */
[----:B------:R-:W-:-:S02]  /*0780*/  USHF.R.S32.HI UR11, URZ, 0x1f, UR9 ;  /* 0x0000001f3f0b7899 */ /* 0x000fc40008011409 */
[----:B------:R-:W-:-:S03]  /*0790*/  UIADD3 UR13, UR13, UR5, URZ ;  /* 0x000000050d0d7290 */ /* 0x000fc6000fffe03f */
[----:B------:R-:W-:Y:S02]  /*07a0*/  ULDC.64 UR4, c[0x0][0x180] ;  /* 0x0000600000047ab9 */ /* 0x000fe40000000a00 */
[----:B------:R-:W-:Y:S02]  /*07b0*/  UIMAD UR11, UR11, UR4, URZ ;  /* 0x000000040b0b72a4 */ /* 0x000fe4000f8e023f */
[----:B------:R-:W-:Y:S02]  /*07c0*/  UIMAD.WIDE.U32 UR12, UR9, UR4, UR12 ;  /* 0x00000004090c72a5 */ /* 0x000fe4000f8e000c */
[----:B------:R-:W-:-:S04]  /*07d0*/  UIMAD UR5, UR9, UR5, UR11 ;  /* 0x00000005090572a4 */ /* 0x000fc8000f8e020b */
[----:B------:R-:W-:Y:S01]  /*07e0*/  UIADD3 UR5, UR13, UR5, URZ ;  /* 0x000000050d057290 */ /* 0x000fe2000fffe03f */
[----:B------:R-:W-:Y:S02]  /*07f0*/  IMAD.U32 R2, RZ, RZ, UR12 ;  /* 0x0000000cff027e24 */ /* 0x000fe4000f8e00ff */
[----:B------:R-:W-:-:S03]  /*0800*/  IMAD.U32 R3, RZ, RZ, UR13 ;  /* 0x0000000dff037e24 */ /* 0x000fc6000f8e00ff */
[----:B------:R-:W-:Y:S02]  /*0810*/  MOV R8, R2 ;  /* 0x0000000200087202 */ /* 0x000fe40000000f00 */
[----:B------:R-:W-:Y:S02]  /*0820*/  MOV R12, UR5 ;  /* 0x00000005000c7c02 */ /* 0x000fe40008000f00 */
.L_x_287:
[----:B--2---:R-:W-:Y:S01]  /*0830*/  IABS R4, c[0x0][0x1c8] ;  /* 0x0000720000047a13 */ /* 0x004fe20000000000 */
[----:B------:R-:W1:Y:S01]  /*0840*/  S2R R6, SR_CTAID.Z ;  /* 0x0000000000067919 */ /* 0x000e620000002700 */
[----:B------:R-:W-:Y:S02]  /*0850*/  ULDC UR4, c[0x0][0x1c8] ;  /* 0x0000720000047ab9 */ /* 0x000fe40000000800 */
[----:B------:R-:W2:Y:S01]  /*0860*/  I2F.RP R2, R4 ;  /* 0x0000000400027306 */ /* 0x000ea20000209400 */
[----:B------:R-:W-:Y:S02]  /*0870*/  ULOP3.LUT UR4, UR8, UR4, URZ, 0x3c, !UPT ;  /* 0x0000000408047292 */ /* 0x000fe4000f8e3c3f */
[----:B------:R-:W-:-:S04]  /*0880*/  USHF.R.S32.HI UR11, URZ, 0x1f, UR8 ;  /* 0x0000001f3f0b7899 */ /* 0x000fc80008011408 */
[----:B------:R-:W-:Y:S01]  /*0890*/  ISETP.LE.AND P1, PT, RZ, UR4, PT ;  /* 0x00000004ff007c0c */ /* 0x000fe2000bf23270 */
[----:B--2---:R-:W2:Y:S01]  /*08a0*/  MUFU.RCP R2, R2 ;  /* 0x0000000200027308 */ /* 0x004ea20000001000 */
[----:B-1----:R-:W-:Y:S02]  /*08b0*/  IABS R6, R6 ;  /* 0x0000000600067213 */ /* 0x002fe40000000000 */
[----:B--2---:R-:W-:-:S05]  /*08c0*/  IADD3 R2, R2, 0xffffffe, RZ ;  /* 0x0ffffffe02027810 */ /* 0x004fca0007ffe0ff */
[----:B------:R-:W1:Y:S02]  /*08d0*/  F2I.FTZ.U32.TRUNC.NTZ R3, R2 ;  /* 0x0000000200037305 */ /* 0x000e64000021f000 */
[----:B-1----:R-:W-:Y:S02]  /*08e0*/  IMAD.MOV R0, RZ, RZ, -R3 ;  /* 0x000000ffff007224 */ /* 0x002fe400078e0a03 */
[----:B------:R-:W-:Y:S02]  /*08f0*/  IMAD.MOV.U32 R2, RZ, RZ, RZ ;  /* 0x000000ffff027224 */ /* 0x000fe400078e00ff */
[----:B------:R-:W-:-:S04]  /*0900*/  IMAD R0, R0, R4, RZ ;  /* 0x0000000400007224 */ /* 0x000fc800078e02ff */
[----:B------:R-:W-:Y:S01]  /*0910*/  IMAD.HI.U32 R0, R3, R0, R2 ;  /* 0x0000000003007227 */ /* 0x000fe200078e0002 */
[----:B------:R-:W-:-:S05]  /*0920*/  MOV R3, R6 ;  /* 0x0000000600037202 */ /* 0x000fca0000000f00 */
[----:B------:R-:W-:-:S04]  /*0930*/  IMAD.HI.U32 R0, R0, R3, RZ ;  /* 0x0000000300007227 */ /* 0x000fc800078e00ff */
[----:B------:R-:W-:-:S04]  /*0940*/  IMAD.MOV R2, RZ, RZ, -R0 ;  /* 0x000000ffff027224 */ /* 0x000fc800078e0a00 */
[----:B------:R-:W-:-:S05]  /*0950*/  IMAD R2, R4, R2, R3 ;  /* 0x0000000204027224 */ /* 0x000fca00078e0203 */
[----:B------:R-:W-:-:S13]  /*0960*/  ISETP.GT.U32.AND P2, PT, R4, R2, PT ;  /* 0x000000020400720c */ /* 0x000fda0003f44070 */
[----:B------:R-:W-:Y:S01]  /*0970*/  @!P2 IMAD.IADD R2, R2, 0x1, -R4 ;  /* 0x000000010202a824 */ /* 0x000fe200078e0a04 */
[----:B------:R-:W-:Y:S02]  /*0980*/  @!P2 IADD3 R0, R0, 0x1, RZ ;  /* 0x000000010000a810 */ /* 0x000fe40007ffe0ff */
[----:B------:R-:W-:Y:S02]  /*0990*/  ISETP.NE.AND P2, PT, RZ, c[0x0][0x1c8], PT ;  /* 0x00007200ff007a0c */ /* 0x000fe40003f45270 */
[----:B------:R-:W-:Y:S02]  /*09a0*/  ISETP.GE.U32.AND P3, PT, R2, R4, PT ;  /* 0x000000040200720c */ /* 0x000fe40003f66070 */
[----:B------:R-:W-:-:S05]  /*09b0*/  @P0 IADD3 R4, R5, UR7, RZ ;  /* 0x0000000705040c10 */ /* 0x000fca000fffe0ff */
        /* <DEDUP_REMOVED lines=24> */
.L_x_288:
[CC--:B------:R-:W-:Y:S01]  /*0b40*/  LEA.HI R27, R30.reuse, R70.reuse, RZ, 0x2 ;  /* 0x000000461e1b7211 */ /* 0x0c0fe200078f10ff */
[----:B------:R-:W1:Y:S01]  /*0b50*/  R2UR UR7, R14 ;  /* 0x000000000e0773c2 */ /* 0x000e6200000e0000 */
[----:B------:R-:W-:Y:S01]  /*0b60*/  LEA.HI R31, R30, R70, RZ, 0x3 ;  /* 0x000000461e1f7211 */ /* 0x000fe200078f18ff */
[----:B------:R-:W2:Y:S01]  /*0b70*/  S2R R3, SR_CTAID.Z ;  /* 0x0000000000037919 */ /* 0x000ea20000002700 */
[----:B------:R-:W-:Y:S01]  /*0b80*/  LOP3.LUT R0, R27, 0xfffffffc, RZ, 0xc0, !PT ;  /* 0xfffffffc1b007812 */ /* 0x000fe200078ec0ff */
[----:B------:R-:W-:Y:S01]  /*0b90*/  ULDC.64 UR4, c[0x0][0x1a8] ;  /* 0x00006a0000047ab9 */ /* 0x000fe20000000a00 */
[----:B------:R-:W-:Y:S01]  /*0ba0*/  SHF.R.S32.HI R28, RZ, 0x3, R31 ;  /* 0x00000003ff1c7819 */ /* 0x000fe2000001141f */
[----:B------:R-:W-:Y:S01]  /*0bb0*/  UIMAD UR4, UR11, UR4, URZ ;  /* 0x000000040b0472a4 */ /* 0x000fe2000f8e023f */
[----:B------:R-:W-:Y:S01]  /*0bc0*/  LEA.HI.SX32 R68, R237, 0xffffffff, 0x19 ;  /* 0xffffffffed447811 */ /* 0x000fe200078fcaff */
[----:B------:R-:W-:Y:S01]  /*0bd0*/  IMAD.IADD R0, R70, 0x1, -R0 ;  /* 0x0000000146007824 */ /* 0x000fe200078e0a00 */
[----:B------:R-:W-:Y:S01]  /*0be0*/  SHF.R.S32.HI R173, RZ, 0x5, R29 ;  /* 0x00000005ffad7819 */ /* 0x000fe2000001141d */
[----:B------:R-:W-:Y:S01]  /*0bf0*/  IMAD.SHL.U32 R2, R28, 0x40, RZ ;  /* 0x000000401c027824 */ /* 0x000fe200078e00ff */
[----:B------:R-:W-:Y:S01]  /*0c00*/  UIMAD UR4, UR8, UR5, UR4 ;  /* 0x00000005080472a4 */ /* 0x000fe2000f8e0204 */
[----:B------:R-:W-:-:S02]  /*0c10*/  IMAD.SHL.U32 R24, R0, 0x8, RZ ;  /* 0x0000000800187824 */ /* 0x000fc400078e00ff */
[----:B------:R-:W-:Y:S01]  /*0c20*/  UMOV UR8, 0x7 ;  /* 0x0000000700087882 */ /* 0x000fe20000000000 */
[----:B------:R-:W-:Y:S01]  /*0c30*/  LOP3.LUT R0, R2, 0xc0, RZ, 0xc0, !PT ;  /* 0x000000c002007812 */ /* 0x000fe200078ec0ff */
[----:B------:R-:W-:Y:S01]  /*0c40*/  IMAD.MOV.U32 R235, RZ, RZ, c[0x0][0x19c] ;  /* 0x00006700ffeb7624 */ /* 0x000fe200078e00ff */
[--C-:B------:R-:W-:Y:S02]  /*0c50*/  SHF.R.S32.HI R25, RZ, 0x1f, R24.reuse ;  /* 0x0000001fff197819 */ /* 0x100fe40000011418 */
[----:B------:R-:W-:Y:S02]  /*0c60*/  LOP3.LUT R2, R0, 0x18, R24, 0xf8, !PT ;  /* 0x0000001800027812 */ /* 0x000fe400078ef818 */
[----:B------:R-:W-:Y:S01]  /*0c70*/  SHF.R.U32.HI R0, RZ, 0x3, R0 ;  /* 0x00000003ff007819 */ /* 0x000fe20000011600 */
[----:B------:R3:W-:Y:S01]  /*0c80*/  STL.64 [R1+0x38], R24 ;  /* 0x0000381801007387 */ /* 0x0007e20000100a00 */
[----:B------:R-:W-:Y:S01]  /*0c90*/  IADD3 R4, P0, R24, UR10, RZ ;  /* 0x0000000a18047c10 */ /* 0x000fe2000ff1e0ff */
[----:B-1----:R-:W-:Y:S01]  /*0ca0*/  UIADD3 UR18, -UR7, UR18, URZ ;  /* 0x0000001207127290 */ /* 0x002fe2000fffe13f */
[----:B------:R-:W-:-:S02]  /*0cb0*/  LOP3.LUT R26, R2, R0, RZ, 0x3c, !PT ;  /* 0x00000000021a7212 */ /* 0x000fc400078e3cff */
[----:B------:R-:W-:Y:S01]  /*0cc0*/  IADD3.X R5, R25, UR6, RZ, P0, !PT ;  /* 0x0000000619057c10 */ /* 0x000fe200087fe4ff */
[----:B------:R-:W-:Y:S01]  /*0cd0*/  ULDC.64 UR6, c[0x0][0x198] ;  /* 0x0000660000067ab9 */ /* 0x000fe20000000a00 */
[----:B------:R-:W-:Y:S01]  /*0ce0*/  SHF.R.S32.HI R2, RZ, 0x2, R27 ;  /* 0x00000002ff027819 */ /* 0x000fe2000001141b */
[----:B------:R-:W-:Y:S02]  /*0cf0*/  USHF.L.U64.HI UR8, UR6, UR8, UR7 ;  /* 0x0000000806087299 */ /* 0x000fe40008010207 */
[----:B--2---:R-:W-:Y:S01]  /*0d00*/  IMAD.WIDE.U32 R4, R3, c[0x0][0x1a8], R4 ;  /* 0x00006a0003047a25 */ /* 0x004fe200078e0004 */
[C---:B------:R-:W-:Y:S01]  /*0d10*/  IADD3 R23, R2.reuse, 0x20, RZ ;  /* 0x0000002002177810 */ /* 0x040fe20007ffe0ff */
[----:B------:R-:W-:Y:S01]  /*0d20*/  USHF.L.U32 UR9, UR6, 0x7, URZ ;  /* 0x0000000706097899 */ /* 0x000fe2000800063f */
[----:B------:R-:W-:Y:S01]  /*0d30*/  SHF.R.S32.HI R3, RZ, 0x1f, R2 ;  /* 0x0000001fff037819 */ /* 0x000fe20000011402 */
[C---:B------:R-:W-:Y:S01]  /*0d40*/  IMAD.WIDE.U32 R6, R2.reuse, c[0x0][0x198], R24 ;  /* 0x0000660002067a25 */ /* 0x040fe200078e0018 */
[----:B------:R-:W-:-:S02]  /*0d50*/  IADD3 R33, R2, 0x40, RZ ;  /* 0x0000004002217810 */ /* 0x000fc40007ffe0ff */
[----:B------:R-:W-:Y:S01]  /*0d60*/  ISETP.GE.AND P5, PT, R23, UR18, PT ;  /* 0x0000001217007c0c */ /* 0x000fe2000bfa6270 */
[----:B------:R-:W-:Y:S01]  /*0d70*/  IMAD R0, R3, c[0x0][0x198], RZ ;  /* 0x0000660003007a24 */ /* 0x000fe200078e02ff */
[----:B------:R-:W-:Y:S01]  /*0d80*/  IADD3 R32, R2, 0x60, RZ ;  /* 0x0000006002207810 */ /* 0x000fe20007ffe0ff */
[----:B------:R-:W-:Y:S01]  /*0d90*/  IMAD.WIDE R34, R205, 0x80, R2 ;  /* 0x00000080cd227825 */ /* 0x000fe200078e0202 */
[----:B------:R-:W-:Y:S01]  /*0da0*/  ISETP.GE.AND P3, PT, R33, UR18, PT ;  /* 0x0000001221007c0c */ /* 0x000fe2000bf66270 */
[----:B------:R-:W-:Y:S01]  /*0db0*/  STL [R1+0x40], R33 ;  /* 0x0000402101007387 */ /* 0x000fe20000100800 */
[----:B------:R-:W-:Y:S01]  /*0dc0*/  ISETP.GE.AND P0, PT, R32, UR18, PT ;  /* 0x0000001220007c0c */ /* 0x000fe2000bf06270 */
[----:B------:R-:W-:Y:S01]  /*0dd0*/  IMAD R10, R2, c[0x0][0x19c], R0 ;  /* 0x00006700020a7a24 */ /* 0x000fe200078e0200 */
[----:B------:R-:W-:Y:S01]  /*0de0*/  IADD3 R18, P2, R8, R6, RZ ;  /* 0x0000000608127210 */ /* 0x000fe20007f5e0ff */
[----:B------:R-:W-:Y:S01]  /*0df0*/  IMAD R0, R3, c[0x0][0x1a0], RZ ;  /* 0x0000680003007a24 */ /* 0x000fe200078e02ff */
[C---:B------:R-:W-:Y:S01]  /*0e00*/  ISETP.GE.AND P1, PT, R2.reuse, UR18, PT ;  /* 0x0000001202007c0c */ /* 0x040fe2000bf26270 */
[----:B------:R-:W-:Y:S01]  /*0e10*/  IMAD.WIDE.U32 R8, R2, c[0x0][0x1a0], R24 ;  /* 0x0000680002087a25 */ /* 0x000fe200078e0018 */
[----:B------:R-:W-:Y:S01]  /*0e20*/  IADD3.X R19, R12, R7, R10, P2, !PT ;  /* 0x000000070c137210 */ /* 0x000fe200017fe40a */
[----:B------:R-:W-:Y:S01]  /*0e30*/  STL [R1+0x44], R32 ;  /* 0x0000442001007387 */ /* 0x000fe20000100800 */
[----:B------:R-:W-:Y:S01]  /*0e40*/  @!P5 IADD3 R10, P6, R34, 0x20, RZ ;  /* 0x00000020220ad810 */ /* 0x000fe20007fde0ff */
[----:B------:R-:W-:Y:S01]  /*0e50*/  IMAD R0, R2, c[0x0][0x1a4], R0 ;  /* 0x0000690002007a24 */ /* 0x000fe200078e0200 */
[----:B---3--:R-:W-:Y:S01]  /*0e60*/  IADD3 R24, P2, R11, R8, RZ ;  /* 0x000000080b187210 */ /* 0x008fe20007f5e0ff */
[--C-:B------:R-:W-:Y:S01]  /*0e70*/  @!P5 IMAD.MOV.U32 R6, RZ, RZ, R4.reuse ;  /* 0x000000ffff06d224 */ /* 0x100fe200078e0004 */
[C---:B------:R-:W-:Y:S01]  /*0e80*/  @!P3 IADD3 R12, P4, R34.reuse, 0x40, RZ ;  /* 0x00000040220cb810 */ /* 0x040fe20007f9e0ff */
[--C-:B------:R-:W-:Y:S01]  /*0e90*/  @!P5 IMAD.X R3, RZ, RZ, R35.reuse, P6 ;  /* 0x000000ffff03d224 */ /* 0x100fe200030e0623 */
[----:B------:R-:W-:Y:S01]  /*0ea0*/  IADD3 R5, R5, UR4, RZ ;  /* 0x0000000405057c10 */ /* 0x000fe2000fffe0ff */
[----:B------:R-:W-:Y:S01]  /*0eb0*/  @!P3 IMAD.MOV.U32 R8, RZ, RZ, R4 ;  /* 0x000000ffff08b224 */ /* 0x000fe200078e0004 */
[----:B------:R-:W-:Y:S01]  /*0ec0*/  IADD3.X R25, R13, R9, R0, P2, !PT ;  /* 0x000000090d197210 */ /* 0x000fe200017fe400 */
[----:B------:R-:W-:Y:S01]  /*0ed0*/  @!P3 IMAD.X R0, RZ, RZ, R35, P4 ;  /* 0x000000ffff00b224 */ /* 0x000fe200020e0623 */
[----:B------:R-:W-:Y:S01]  /*0ee0*/  @!P0 IADD3 R11, P2, R34, 0x60, RZ ;  /* 0x00000060220b8810 */ /* 0x000fe20007f5e0ff */
[----:B------:R-:W-:Y:S01]  /*0ef0*/  @!P5 IMAD R13, R3, c[0x0][0x190], RZ ;  /* 0x00006400030dda24 */ /* 0x000fe200078e02ff */
[----:B------:R-:W-:Y:S01]  /*0f00*/  UIMAD.WIDE.U32 UR4, UR6, 0x40, URZ ;  /* 0x00000040060478a5 */ /* 0x000fe2000f8e003f */
[----:B------:R-:W-:Y:S01]  /*0f10*/  @!P5 IMAD.MOV.U32 R7, RZ, RZ, R5 ;  /* 0x000000ffff07d224 */ /* 0x000fe200078e0005 */
[----:B------:R-:W-:Y:S01]  /*0f20*/  STL.64 [R1+0x30], R34 ;  /* 0x0000302201007387 */ /* 0x000fe20000100a00 */
[----:B------:R-:W-:-:S02]  /*0f30*/  @!P0 IMAD.X R3, RZ, RZ, R35, P2 ;  /* 0x000000ffff038224 */ /* 0x000fc400010e0623 */
[----:B------:R-:W-:Y:S02]  /*0f40*/  @!P3 IMAD R21, R0, c[0x0][0x190], RZ ;  /* 0x000064000015ba24 */ /* 0x000fe400078e02ff */
[C---:B------:R-:W-:Y:S02]  /*0f50*/  @!P5 IMAD R17, R10.reuse, c[0x0][0x194], R13 ;  /* 0x000065000a11da24 */ /* 0x040fe400078e020d */
[----:B------:R-:W-:-:S04]  /*0f60*/  @!P5 IMAD.WIDE.U32 R6, R10, c[0x0][0x190], R6 ;  /* 0x000064000a06da25 */ /* 0x000fc800078e0006 */
[--C-:B------:R-:W-:Y:S02]  /*0f70*/  @!P3 IMAD.MOV.U32 R9, RZ, RZ, R5.reuse ;  /* 0x000000ffff09b224 */ /* 0x100fe400078e0005 */
[----:B------:R-:W-:Y:S02]  /*0f80*/  @!P1 IMAD R0, R35, c[0x0][0x190], RZ ;  /* 0x0000640023009a24 */ /* 0x000fe400078e02ff */
[----:B------:R-:W-:Y:S01]  /*0f90*/  @!P0 IMAD R10, R3, c[0x0][0x190], RZ ;  /* 0x00006400030a8a24 */ /* 0x000fe200078e02ff */
[----:B------:R-:W-:Y:S01]  /*0fa0*/  LEA.HI R3, R27, R2, RZ, 0x1 ;  /* 0x000000021b037211 */ /* 0x000fe200078f08ff */
[----:B------:R-:W-:Y:S02]  /*0fb0*/  @!P0 IMAD.MOV.U32 R14, RZ, RZ, R4 ;  /* 0x000000ffff0e8224 */ /* 0x000fe400078e0004 */
[----:B------:R-:W-:Y:S02]  /*0fc0*/  @!P0 IMAD.MOV.U32 R15, RZ, RZ, R5 ;  /* 0x000000ffff0f8224 */ /* 0x000fe400078e0005 */
[----:B------:R-:W-:-:S02]  /*0fd0*/  @!P3 IMAD R22, R12, c[0x0][0x194], R21 ;  /* 0x000065000c16ba24 */ /* 0x000fc400078e0215 */
[----:B------:R-:W-:Y:S01]  /*0fe0*/  @!P3 IMAD.WIDE.U32 R12, R12, c[0x0][0x190], R8 ;  /* 0x000064000c0cba25 */ /* 0x000fe200078e0008 */
[----:B------:R-:W-:Y:S02]  /*0ff0*/  LOP3.LUT R9, R3, 0x7fffffe, RZ, 0xc0, !PT ;  /* 0x07fffffe03097812 */ /* 0x000fe400078ec0ff */
[----:B------:R-:W-:Y:S01]  /*1000*/  @!P5 LEA R8, P2, R6, c[0x0][0x160], 0x1 ;  /* 0x000058000608da11 */ /* 0x000fe200078408ff */
[C---:B------:R-:W-:Y:S02]  /*1010*/  @!P1 IMAD R0, R34.reuse, c[0x0][0x194], R0 ;  /* 0x0000650022009a24 */ /* 0x040fe400078e0200 */
[----:B------:R-:W-:-:S04]  /*1020*/  @!P1 IMAD.WIDE.U32 R4, R34, c[0x0][0x190], R4 ;  /* 0x0000640022049a25 */ /* 0x000fc800078e0004 */
[----:B------:R-:W-:Y:S01]  /*1030*/  @!P0 IMAD R21, R11, c[0x0][0x194], R10 ;  /* 0x000065000b158a24 */ /* 0x000fe200078e020a */
[----:B------:R-:W-:Y:S01]  /*1040*/  @!P1 LEA R10, P4, R4, c[0x0][0x160], 0x1 ;  /* 0x00005800040a9a11 */ /* 0x000fe200078808ff */
[----:B------:R-:W-:Y:S02]  /*1050*/  @!P1 IMAD.IADD R0, R5, 0x1, R0 ;  /* 0x0000000105009824 */ /* 0x000fe400078e0200 */
[----:B------:R-:W-:Y:S02]  /*1060*/  IMAD.IADD R5, R2, 0x1, -R9 ;  /* 0x0000000102057824 */ /* 0x000fe400078e0a09 */
[----:B------:R-:W-:Y:S02]  /*1070*/  @!P5 IMAD.IADD R3, R7, 0x1, R17 ;  /* 0x000000010703d824 */ /* 0x000fe400078e0211 */
[----:B------:R-:W-:Y:S01]  /*1080*/  @!P0 IMAD.WIDE.U32 R14, R11, c[0x0][0x190], R14 ;  /* 0x000064000b0e8a25 */ /* 0x000fe200078e000e */
[----:B------:R-:W-:Y:S02]  /*1090*/  @!P1 LEA.HI.X R11, R4, c[0x0][0x164], R0, 0x1, P4 ;  /* 0x00005900040b9a11 */ /* 0x000fe400020f0c00 */
[----:B------:R-:W-:Y:S01]  /*10a0*/  @!P3 LEA R4, P6, R12, c[0x0][0x160], 0x1 ;  /* 0x000058000c04ba11 */ /* 0x000fe200078c08ff */
[----:B------:R-:W-:Y:S01]  /*10b0*/  IMAD R17, R68, -0x80, R20 ;  /* 0xffffff8044117824 */ /* 0x000fe200078e0214 */
[----:B------:R-:W-:Y:S01]  /*10c0*/  @!P5 LEA.HI.X R9, R6, c[0x0][0x164], R3, 0x1, P2 ;  /* 0x000059000609da11 */ /* 0x000fe200010f0c03 */
[----:B------:R-:W-:-:S02]  /*10d0*/  IMAD R5, R173, 0x8, R5 ;  /* 0x00000008ad057824 */ /* 0x000fc400078e0205 */
[----:B------:R-:W-:Y:S01]  /*10e0*/  @!P3 IMAD.IADD R0, R13, 0x1, R22 ;  /* 0x000000010d00b824 */ /* 0x000fe200078e0216 */
[-C--:B------:R-:W-:Y:S01]  /*10f0*/  ISETP.GE.AND P2, PT, R2, R17.reuse, PT ;  /* 0x000000110200720c */ /* 0x080fe20003f46270 */
[----:B------:R-:W-:Y:S01]  /*1100*/  IMAD.WIDE.U32 R18, R16, c[0x0][0x1b0], R18 ;  /* 0x00006c0010127a25 */ /* 0x000fe200078e0012 */
[----:B------:R-:W-:-:S03]  /*1110*/  ISETP.GE.AND P4, PT, R2, R17, PT ;  /* 0x000000110200720c */ /* 0x000fc60003f86270 */
[----:B------:R-:W-:Y:S01]  /*1120*/  IMAD.U32 R2, R5, 0x20, R26 ;  /* 0x0000002005027824 */ /* 0x000fe200078e001a */
[----:B------:R-:W-:Y:S01]  /*1130*/  @!P3 LEA.HI.X R5, R12, c[0x0][0x164], R0, 0x1, P6 ;  /* 0x000059000c05ba11 */ /* 0x000fe200030f0c00 */
[----:B------:R-:W-:Y:S01]  /*1140*/  @!P0 IMAD.IADD R0, R15, 0x1, R21 ;  /* 0x000000010f008824 */ /* 0x000fe200078e0215 */
[----:B------:R-:W-:Y:S01]  /*1150*/  SHF.R.S32.HI R15, RZ, 0x1f, R16 ;  /* 0x0000001fff0f7819 */ /* 0x000fe20000011410 */
[----:B------:R-:W-:Y:S01]  /*1160*/  IMAD.SHL.U32 R221, R2, 0x2, RZ ;  /* 0x0000000202dd7824 */ /* 0x000fe200078e00ff */
[C---:B------:R-:W-:Y:S01]  /*1170*/  @!P0 LEA R12, P6, R14.reuse, c[0x0][0x160], 0x1 ;  /* 0x000058000e0c8a11 */ /* 0x040fe200078c08ff */
[----:B------:R-:W-:Y:S01]  /*1180*/  IMAD.MOV.U32 R240, RZ, RZ, R18 ;  /* 0x000000fffff07224 */ /* 0x000fe200078e0012 */
[----:B------:R1:W-:Y:S01]  /*1190*/  STL.64 [R1+0x28], R18 ;  /* 0x0000281201007387 */ /* 0x0003e20000100a00 */
[----:B------:R-:W-:Y:S01]  /*11a0*/  IMAD R2, R15, c[0x0][0x1b0], RZ ;  /* 0x00006c000f027a24 */ /* 0x000fe200078e02ff */
[----:B------:R-:W-:Y:S01]  /*11b0*/  @!P0 LEA.HI.X R13, R14, c[0x0][0x164], R0, 0x1, P6 ;  /* 0x000059000e0d8a11 */ /* 0x000fe200030f0c00 */
[----:B------:R-:W-:Y:S01]  /*11c0*/  IMAD R0, R68, UR8, RZ ;  /* 0x0000000844007c24 */ /* 0x000fe2000f8e02ff */
[----:B------:R-:W-:Y:S01]  /*11d0*/  @!PT LDS RZ, [RZ] ;  /* 0x00000000fffff984 */ /* 0x000fe20000000800 */
[----:B------:R-:W-:Y:S01]  /*11e0*/  @!PT LDS RZ, [RZ] ;  /* 0x00000000fffff984 */ /* 0x000fe20000000800 */
[----:B------:R-:W-:Y:S01]  /*11f0*/  @!PT LDS RZ, [RZ] ;  /* 0x00000000fffff984 */ /* 0x000fe20000000800 */
[----:B------:R2:W-:Y:S01]  /*1200*/  @!P1 LDGSTS.E.BYPASS.LTC128B.128 [R221], [R10.64] ;  /* 0x000000000add9fae */ /* 0x0005e2000b901d56 */
[C---:B------:R-:W-:Y:S01]  /*1210*/  IMAD R2, R16.reuse, c[0x0][0x1b4], R2 ;  /* 0x00006d0010027a24 */ /* 0x040fe200078e0202 */
[-C--:B------:R-:W-:Y:S01]  /*1220*/  ISETP.GE.AND P1, PT, R23, R17.reuse, PT ;  /* 0x000000111700720c */ /* 0x080fe20003f26270 */
[----:B------:R-:W-:Y:S01]  /*1230*/  IMAD.WIDE.U32 R24, R16, c[0x0][0x1b8], R24 ;  /* 0x00006e0010187a25 */ /* 0x000fe200078e0018 */
[----:B------:R3:W-:Y:S01]  /*1240*/  @!P5 LDGSTS.E.BYPASS.LTC128B.128 [R221+0x800], [R8.64] ;  /* 0x0080000008dddfae */ /* 0x0007e2000b901d56 */
[----:B------:R-:W-:-:S02]  /*1250*/  ISETP.GE.AND P6, PT, R33, R17, PT ;  /* 0x000000112100720c */ /* 0x000fc40003fc6270 */
[----:B------:R-:W-:Y:S01]  /*1260*/  IMAD.IADD R241, R19, 0x1, R2 ;  /* 0x0000000113f17824 */ /* 0x000fe200078e0202 */
[----:B------:R4:W-:Y:S03]  /*1270*/  @!P3 LDGSTS.E.BYPASS.LTC128B.128 [R221+0x1000], [R4.64] ;  /* 0x0100000004ddbfae */ /* 0x0009e6000b901d56 */
[----:B------:R-:W-:Y:S01]  /*1280*/  IMAD.WIDE.U32 R2, R68, UR9, R240 ;  /* 0x0000000944027c25 */ /* 0x000fe2000f8e00f0 */
[----:B------:R5:W-:Y:S04]  /*1290*/  @!P0 LDGSTS.E.BYPASS.LTC128B.128 [R221+0x1800], [R12.64] ;  /* 0x018000000cdd8fae */ /* 0x000be8000b901d56 */
[----:B------:R-:W-:Y:S01]  /*12a0*/  @!P2 LEA R6, P5, R2, c[0x0][0x168], 0x1 ;  /* 0x00005a000206aa11 */ /* 0x000fe200078a08ff */
[----:B------:R-:W-:Y:S04]  /*12b0*/  STL.64 [R1+0x18], R240 ;  /* 0x000018f001007387 */ /* 0x000fe80000100a00 */
[----:B------:R-:W-:Y:S01]  /*12c0*/  STL.64 [R1+0x20], R24 ;  /* 0x0000201801007387 */ /* 0x000fe20000100a00 */
[----:B--2---:R-:W-:-:S05]  /*12d0*/  SHF.R.S32.HI R10, RZ, 0x1f, R68 ;  /* 0x0000001fff0a7819 */ /* 0x004fca0000011444 */
[----:B------:R-:W-:Y:S02]  /*12e0*/  IMAD R0, R10, UR9, R0 ;  /* 0x000000090a007c24 */ /* 0x000fe4000f8e0200 */
[----:B----4-:R-:W-:Y:S02]  /*12f0*/  IMAD.U32 R4, RZ, RZ, UR6 ;  /* 0x00000006ff047e24 */ /* 0x010fe4000f8e00ff */
[----:B------:R-:W-:Y:S02]  /*1300*/  IMAD.IADD R3, R3, 0x1, R0 ;  /* 0x0000000103037824 */ /* 0x000fe400078e0200 */
[----:B------:R-:W-:Y:S01]  /*1310*/  IMAD.U32 R5, RZ, RZ, UR6 ;  /* 0x00000006ff057e24 */ /* 0x000fe2000f8e00ff */
[----:B------:R-:W-:Y:S02]  /*1320*/  @!P1 LEA R0, P3, R4, R2, 0x5 ;  /* 0x0000000204009211 */ /* 0x000fe400078628ff */
[----:B------:R-:W-:Y:S02]  /*1330*/  @!P2 LEA.HI.X R7, R2, c[0x0][0x16c], R3, 0x1, P5 ;  /* 0x00005b000207aa11 */ /* 0x000fe400028f0c03 */
[----:B------:R-:W-:-:S02]  /*1340*/  @!P1 LEA.HI.X R5, R5, R3, R235, 0x5, P3 ;  /* 0x0000000305059211 */ /* 0x000fc400018f2ceb */
[----:B------:R-:W-:Y:S01]  /*1350*/  @!P1 LEA R4, P0, R0, c[0x0][0x168], 0x1 ;  /* 0x00005a0000049a11 */ /* 0x000fe200078008ff */
[----:B------:R2:W-:Y:S01]  /*1360*/  @!P2 LDGSTS.E.BYPASS.LTC128B.128 [R221+0x2000], [R6.64] ;  /* 0x0200000006ddafae */ /* 0x0005e2000b901d56 */
[-C--:B------:R-:W-:Y:S02]  /*1370*/  ISETP.GE.AND P5, PT, R32, R17.reuse, PT ;  /* 0x000000112000720c */ /* 0x080fe40003fa6270 */
[----:B------:R-:W-:Y:S02]  /*1380*/  @!P1 LEA.HI.X R5, R0, c[0x0][0x16c], R5, 0x1, P0 ;  /* 0x00005b0000059a11 */ /* 0x000fe400000f0c05 */
[----:B------:R-:W-:Y:S02]  /*1390*/  @!P6 IADD3 R0, P0, R2, UR4, RZ ;  /* 0x000000040200ec10 */ /* 0x000fe4000ff1e0ff */
[----:B-----5:R-:W-:Y:S01]  /*13a0*/  LEA.HI R13, R30, R70, RZ, 0x4 ;  /* 0x000000461e0d7211 */ /* 0x020fe200078f20ff */
[----:B------:R4:W-:Y:S01]  /*13b0*/  @!P1 LDGSTS.E.BYPASS.LTC128B.128 [R221+0x2800], [R4.64] ;  /* 0x0280000004dd9fae */ /* 0x0009e2000b901d56 */
[----:B------:R-:W-:-:S02]  /*13c0*/  ISETP.GE.AND P3, PT, R23, R17, PT ;  /* 0x000000111700720c */ /* 0x000fc40003f66270 */
[----:B------:R-:W-:Y:S02]  /*13d0*/  SHF.R.S32.HI R11, RZ, 0x4, R13 ;  /* 0x00000004ff0b7819 */ /* 0x000fe4000001140d */
[-C--:B------:R-:W-:Y:S01]  /*13e0*/  ISETP.GE.AND P2, PT, R33, R17.reuse, PT ;  /* 0x000000112100720c */ /* 0x080fe20003f46270 */
[C---:B---3--:R-:W-:Y:S01]  /*13f0*/  @!P5 IMAD R8, R235.reuse, 0x60, RZ ;  /* 0x00000060eb08d824 */ /* 0x048fe200078e02ff */
[----:B------:R-:W-:Y:S01]  /*1400*/  ISETP.GE.AND P1, PT, R32, R17, PT ;  /* 0x000000112000720c */ /* 0x000fe20003f26270 */
[----:B--2---:R-:W-:-:S12]  /*1410*/  IMAD.SHL.U32 R6, R235, 0x40, RZ ;  /* 0x00000040eb067824 */ /* 0x004fd800078e00ff */
[----:B------:R-:W-:Y:S01]  /*1420*/  VOTEU.ALL UP0, P1 ;  /* 0x00000000003f7886 */ /* 0x000fe20000800000 */
[----:B----4-:R-:W-:Y:S01]  /*1430*/  @!P6 IADD3.X R5, R3, UR5, R6, P0, !PT ;  /* 0x000000050305ec10 */ /* 0x010fe200087fe406 */
[----:B------:R-:W-:Y:S01]  /*1440*/  IMAD.U32 R4, RZ, RZ, UR6 ;  /* 0x00000006ff047e24 */ /* 0x000fe2000f8e00ff */
[----:B-1----:R-:W-:Y:S01]  /*1450*/  @!P6 LEA R18, P0, R0, c[0x0][0x168], 0x1 ;  /* 0x00005a000012ea11 */ /* 0x002fe200078008ff */
[----:B------:R-:W-:Y:S01]  /*1460*/  IMAD.WIDE.U32 R6, R68, c[0x0][0x1a0], RZ ;  /* 0x0000680044067a25 */ /* 0x000fe200078e00ff */
[----:B------:R-:W-:Y:S02]  /*1470*/  ULDC.64 UR4, c[0x0][0x1a0] ;  /* 0x0000680000047ab9 */ /* 0x000fe40000000a00 */
[----:B------:R-:W-:Y:S01]  /*1480*/  @!P6 LEA.HI.X R19, R0, c[0x0][0x16c], R5, 0x1, P0 ;  /* 0x00005b000013ea11 */ /* 0x000fe200000f0c05 */
[----:B------:R-:W-:Y:S01]  /*1490*/  @!P5 IMAD.WIDE.U32 R2, R4, 0x60, R2 ;  /* 0x000000600402d825 */ /* 0x000fe200078e0002 */
[----:B------:R-:W-:Y:S01]  /*14a0*/  LOP3.LUT R5, R31, 0xfffffff8, RZ, 0xc0, !PT ;  /* 0xfffffff81f057812 */ /* 0x000fe200078ec0ff */
[----:B------:R-:W-:-:S02]  /*14b0*/  USHF.L.U32 UR7, UR5, 0x6, URZ ;  /* 0x0000000605077899 */ /* 0x000fc4000800063f */
[----:B------:R-:W-:Y:S01]  /*14c0*/  IMAD R4, R15, c[0x0][0x1b8], RZ ;  /* 0x00006e000f047a24 */ /* 0x000fe200078e02ff */
[----:B------:R-:W-:Y:S01]  /*14d0*/  @!P5 LEA R14, P0, R2, c[0x0][0x168], 0x1 ;  /* 0x00005a00020eda11 */ /* 0x000fe200078008ff */
[----:B------:R-:W-:Y:S01]  /*14e0*/  IMAD R0, R10, c[0x0][0x1a0], RZ ;  /* 0x000068000a007a24 */ /* 0x000fe200078e02ff */
[----:B------:R-:W-:Y:S01]  /*14f0*/  LEA.HI R10, R13, R11, RZ, 0x1 ;  /* 0x0000000b0d0a7211 */ /* 0x000fe200078f08ff */
[----:B------:R-:W-:Y:S01]  /*1500*/  IMAD.IADD R5, R70, 0x1, -R5 ;  /* 0x0000000146057824 */ /* 0x000fe200078e0a05 */
[----:B------:R1:W-:Y:S01]  /*1510*/  @!P6 LDGSTS.E.BYPASS.LTC128B.128 [R221+0x3000], [R18.64] ;  /* 0x0300000012ddefae */ /* 0x0003e2000b901d56 */
[----:B------:R-:W-:Y:S01]  /*1520*/  IMAD R9, R16, c[0x0][0x1bc], R4 ;  /* 0x00006f0010097a24 */ /* 0x000fe200078e0204 */
[----:B------:R-:W-:Y:S01]  /*1530*/  UIMAD.WIDE.U32 UR10, UR4, 0x40, URZ ;  /* 0x00000040040a78a5 */ /* 0x000fe2000f8e003f */
[----:B------:R-:W-:Y:S01]  /*1540*/  IMAD R0, R68, c[0x0][0x1a4], R0 ;  /* 0x0000690044007a24 */ /* 0x000fe200078e0200 */
[----:B------:R-:W-:Y:S01]  /*1550*/  LEA.HI R4, R5, R5, RZ, 0x1 ;  /* 0x0000000505047211 */ /* 0x000fe200078f08ff */
[----:B------:R-:W-:-:S02]  /*1560*/  @!P5 IMAD.IADD R3, R3, 0x1, R8 ;  /* 0x000000010303d824 */ /* 0x000fc400078e0208 */
[----:B------:R-:W-:Y:S01]  /*1570*/  IMAD.IADD R7, R7, 0x1, R0 ;  /* 0x0000000107077824 */ /* 0x000fe200078e0200 */
[----:B------:R-:W-:Y:S01]  /*1580*/  LOP3.LUT R0, R4, 0x3fffffe, RZ, 0xc0, !PT ;  /* 0x03fffffe04007812 */ /* 0x000fe200078ec0ff */
[----:B------:R-:W-:Y:S01]  /*1590*/  IMAD.IADD R22, R25, 0x1, R9 ;  /* 0x0000000119167824 */ /* 0x000fe200078e0209 */
[----:B------:R-:W-:Y:S01]  /*15a0*/  SHF.R.S32.HI R21, RZ, 0x1, R4 ;  /* 0x00000001ff157819 */ /* 0x000fe20000011404 */
[----:B------:R-:W-:Y:S01]  /*15b0*/  IMAD.U32 R17, RZ, RZ, UR4 ;  /* 0x00000004ff117e24 */ /* 0x000fe2000f8e00ff */
[----:B------:R-:W-:Y:S01]  /*15c0*/  @!P5 LEA.HI.X R15, R2, c[0x0][0x16c], R3, 0x1, P0 ;  /* 0x00005b00020fda11 */ /* 0x000fe200000f0c03 */
[----:B------:R-:W-:Y:S01]  /*15d0*/  IMAD.IADD R12, R5, 0x1, -R0 ;  /* 0x00000001050c7824 */ /* 0x000fe200078e0a00 */
[----:B------:R-:W-:Y:S01]  /*15e0*/  LOP3.LUT R0, R13, 0xfffffff0, RZ, 0xc0, !PT ;  /* 0xfffffff00d007812 */ /* 0x000fe200078ec0ff */
[----:B------:R-:W-:Y:S01]  /*15f0*/  IMAD.SHL.U32 R5, R21, 0x40, RZ ;  /* 0x0000004015057824 */ /* 0x000fe200078e00ff */
[----:B------:R-:W-:Y:S01]  /*1600*/  LOP3.LUT R3, R10, 0xfffffffe, RZ, 0xc0, !PT ;  /* 0xfffffffe0a037812 */ /* 0x000fe200078ec0ff */
[----:B------:R2:W-:Y:S01]  /*1610*/  @!P5 LDGSTS.E.BYPASS.LTC128B.128 [R221+0x3800], [R14.64] ;  /* 0x038000000edddfae */ /* 0x0005e2000b901d56 */
[----:B------:R-:W-:Y:S01]  /*1620*/  LEA R2, P0, R6, R24, 0x7 ;  /* 0x0000001806027211 */ /* 0x000fe200078038ff */
[----:B------:R-:W-:Y:S01]  /*1630*/  IMAD.IADD R0, R70, 0x1, -R0 ;  /* 0x0000000146007824 */ /* 0x000fe200078e0a00 */
[----:B------:R-:W-:Y:S01]  /*1640*/  LOP3.LUT R5, R5, 0xc0, RZ, 0xc0, !PT ;  /* 0x000000c005057812 */ /* 0x000fe200078ec0ff */
[----:B------:R-:W-:Y:S01]  /*1650*/  IMAD.IADD R11, R11, 0x1, -R3 ;  /* 0x000000010b0b7824 */ /* 0x000fe200078e0a03 */
[----:B------:R-:W-:Y:S01]  /*1660*/  LEA.HI.X R3, R6, R22, R7, 0x7, P0 ;  /* 0x0000001606037211 */ /* 0x000fe200000f3c07 */
[----:B------:R-:W0:Y:S01]  /*1670*/  LDGDEPBAR ;  /* 0x00000000000079af */ /* 0x000e220000000000 */
[----:B------:R-:W-:Y:S01]  /*1680*/  IMAD.SHL.U32 R6, R28, 0x8, RZ ;  /* 0x000000081c067824 */ /* 0x000fe200078e00ff */
[----:B------:R-:W-:Y:S01]  /*1690*/  LEA.HI R4, R0, R0, RZ, 0x1 ;  /* 0x0000000000047211 */ /* 0x000fe200078f08ff */
[----:B------:R-:W-:Y:S01]  /*16a0*/  IMAD.U32 R10, RZ, RZ, UR4 ;  /* 0x00000004ff0a7e24 */ /* 0x000fe2000f8e00ff */
[----:B------:R-:W-:Y:S01]  /*16b0*/  SHF.R.U32.HI R7, RZ, 0x3, R5 ;  /* 0x00000003ff077819 */ /* 0x000fe20000011605 */
[----:B------:R-:W-:Y:S01]  /*16c0*/  IMAD.U32 R13, RZ, RZ, UR5 ;  /* 0x00000005ff0d7e24 */ /* 0x000fe2000f8e00ff */
[----:B------:R-:W-:Y:S01]  /*16d0*/  LOP3.LUT R9, R5, 0x8, R6, 0xf8, !PT ;  /* 0x0000000805097812 */ /* 0x000fe200078ef806 */
[----:B------:R3:W-:Y:S01]  /*16e0*/  STL [R1+0x10], R22 ;  /* 0x0000101601007387 */ /* 0x0007e20000100800 */
[----:B------:R-:W-:-:S02]  /*16f0*/  SHF.R.S32.HI R5, RZ, 0x1, R4 ;  /* 0x00000001ff057819 */ /* 0x000fc40000011404 */
[----:B------:R-:W-:Y:S02]  /*1700*/  SHF.R.S32.HI R8, RZ, 0x1f, R4 ;  /* 0x0000001fff087819 */ /* 0x000fe40000011404 */
[----:B------:R-:W-:Y:S02]  /*1710*/  @!P3 LEA R6, P0, R10, R2, 0x5 ;  /* 0x000000020a06b211 */ /* 0x000fe400078028ff */
[----:B------:R-:W-:Y:S02]  /*1720*/  LOP3.LUT R10, R9, R7, RZ, 0x3c, !PT ;  /* 0x00000007090a7212 */ /* 0x000fe400078e3cff */
[----:B------:R-:W-:Y:S02]  /*1730*/  LEA.HI R7, R8, R5, RZ, 0x2 ;  /* 0x0000000508077211 */ /* 0x000fe400078f10ff */
[----:B------:R-:W-:Y:S01]  /*1740*/  LOP3.LUT R8, R4, 0x7fffffe, RZ, 0xc0, !PT ;  /* 0x07fffffe04087812 */ /* 0x000fe200078ec0ff */
[----:B------:R-:W-:Y:S01]  /*1750*/  IMAD R4, R11, 0x8, R12 ;  /* 0x000000080b047824 */ /* 0x000fe200078e020c */
[----:B------:R-:W-:-:S02]  /*1760*/  LOP3.LUT R7, R7, 0xfffffffc, RZ, 0xc0, !PT ;  /* 0xfffffffc07077812 */ /* 0x000fc400078ec0ff */
[----:B------:R-:W-:Y:S01]  /*1770*/  SHF.R.S32.HI R16, RZ, 0x1f, R0 ;  /* 0x0000001fff107819 */ /* 0x000fe20000011400 */
[----:B------:R-:W-:Y:S01]  /*1780*/  IMAD.IADD R69, R0, 0x1, -R8 ;  /* 0x0000000100457824 */ /* 0x000fe200078e0a08 */
[----:B------:R-:W-:Y:S01]  /*1790*/  @!P3 LEA.HI.X R9, R17, R3, R13, 0x5, P0 ;  /* 0x000000031109b211 */ /* 0x000fe200000f2c0d */
[----:B------:R-:W-:Y:S01]  /*17a0*/  IMAD.IADD R17, R5, 0x1, -R7 ;  /* 0x0000000105117824 */ /* 0x000fe200078e0a07 */
[----:B------:R-:W-:Y:S01]  /*17b0*/  @!P3 LEA R12, P0, R6, c[0x0][0x170], 0x1 ;  /* 0x00005c00060cba11 */ /* 0x000fe200078008ff */
[----:B------:R-:W-:Y:S01]  /*17c0*/  IMAD.U32 R7, RZ, RZ, UR7 ;  /* 0x00000007ff077e24 */ /* 0x000fe2000f8e00ff */
[----:B------:R-:W-:Y:S01]  /*17d0*/  LEA.HI R16, R16, R0, RZ, 0x3 ;  /* 0x0000000010107211 */ /* 0x000fe200078f18ff */
[----:B------:R-:W-:Y:S01]  /*17e0*/  IMAD.U32 R0, R4, 0x20, R10 ;  /* 0x0000002004007824 */ /* 0x000fe200078e000a */
[----:B------:R-:W-:Y:S01]  /*17f0*/  @!P3 LEA.HI.X R13, R6, c[0x0][0x174], R9, 0x1, P0 ;  /* 0x00005d00060dba11 */ /* 0x000fe200000f0c09 */
[----:B------:R-:W-:Y:S01]  /*1800*/  IMAD.SHL.U32 R4, R17, 0x40, RZ ;  /* 0x0000004011047824 */ /* 0x000fe200078e00ff */
[----:B------:R-:W-:Y:S01]  /*1810*/  @!P2 IADD3 R9, P0, R2, UR10, RZ ;  /* 0x0000000a0209ac10 */ /* 0x000fe2000ff1e0ff */
[----:B------:R-:W-:-:S04]  /*1820*/  DEPBAR.LE SB0, 0x0 ;  /* 0x000080000000791a */ /* 0x000fc80000000000 */
[----:B------:R-:W-:Y:S01]  /*1830*/  BAR.SYNC.DEFER_BLOCKING 0x0 ;  /* 0x0000000000007b1d */ /* 0x000fe20000010000 */
[----:B------:R-:W-:Y:S01]  /*1840*/  @!P4 LEA R6, P5, R2, c[0x0][0x170], 0x1 ;  /* 0x00005c000206ca11 */ /* 0x000fe200078a08ff */
[----:B------:R-:W-:Y:S01]  /*1850*/  IMAD.U32 R5, RZ, RZ, UR4 ;  /* 0x00000004ff057e24 */ /* 0x000fe2000f8e00ff */
[----:B--2---:R-:W-:Y:S01]  /*1860*/  @!P2 IADD3.X R14, R3, UR11, R7, P0, !PT ;  /* 0x0000000b030eac10 */ /* 0x004fe200087fe407 */
[----:B------:R-:W-:Y:S01]  /*1870*/  IMAD.SHL.U32 R8, R11, 0x8, RZ ;  /* 0x000000080b087824 */ /* 0x000fe200078e00ff */
[----:B------:R-:W-:Y:S01]  /*1880*/  @!UP0 UIMAD UR7, UR5, 0x60, URZ ;  /* 0x00000060050788a4 */ /* 0x000fe2000f8e023f */
[----:B------:R-:W-:Y:S01]  /*1890*/  LOP3.LUT R4, R4, 0xc0, RZ, 0xc0, !PT ;  /* 0x000000c004047812 */ /* 0x000fe200078ec0ff */
[----:B------:R-:W-:Y:S01]  /*18a0*/  IMAD.SHL.U32 R11, R16, 0x20, RZ ;  /* 0x00000020100b7824 */ /* 0x000fe200078e00ff */
[--C-:B------:R-:W-:Y:S01]  /*18b0*/  @!P4 LEA.HI.X R7, R2, c[0x0][0x174], R3.reuse, 0x1, P5 ;  /* 0x00005d000207ca11 */ /* 0x100fe200028f0c03 */
[----:B------:R-:W-:Y:S01]  /*18c0*/  @!P1 IMAD.WIDE.U32 R2, R5, 0x60, R2 ;  /* 0x0000006005029825 */ /* 0x000fe200078e0002 */
[----:B------:R-:W-:-:S02]  /*18d0*/  LOP3.LUT R10, R4, 0x8, R8, 0xf8, !PT ;  /* 0x00000008040a7812 */ /* 0x000fc400078ef808 */
[----:B------:R-:W-:Y:S01]  /*18e0*/  SHF.R.U32.HI R5, RZ, 0x3, R4 ;  /* 0x00000003ff057819 */ /* 0x000fe20000011604 */
[----:B------:R-:W-:Y:S01]  /*18f0*/  IMAD.SHL.U32 R204, R0, 0x2, RZ ;  /* 0x0000000200cc7824 */ /* 0x000fe200078e00ff */
[----:B------:R-:W-:Y:S01]  /*1900*/  @!P2 LEA R4, P5, R9, c[0x0][0x170], 0x1 ;  /* 0x00005c000904aa11 */ /* 0x000fe200078a08ff */
[----:B------:R-:W-:Y:S01]  /*1910*/  IMAD.MOV.U32 R0, RZ, RZ, 0x10 ;  /* 0x00000010ff007424 */ /* 0x000fe200078e00ff */
[----:B------:R-:W-:Y:S02]  /*1920*/  @!P1 IADD3 R3, R3, UR7, RZ ;  /* 0x0000000703039c10 */ /* 0x000fe4000fffe0ff */
[----:B------:R-:W-:Y:S02]  /*1930*/  @!P1 LEA R8, P0, R2, c[0x0][0x170], 0x1 ;  /* 0x00005c0002089a11 */ /* 0x000fe400078008ff */
[----:B---3--:R-:W-:Y:S02]  /*1940*/  LOP3.LUT R22, R11, 0xffffff00, RZ, 0xc0, !PT ;  /* 0xffffff000b167812 */ /* 0x008fe400078ec0ff */
[----:B------:R-:W-:-:S02]  /*1950*/  LOP3.LUT R23, R10, R5, RZ, 0x3c, !PT ;  /* 0x000000050a177212 */ /* 0x000fc400078e3cff */
[----:B------:R-:W-:Y:S01]  /*1960*/  @!P2 LEA.HI.X R5, R9, c[0x0][0x174], R14, 0x1, P5 ;  /* 0x00005d000905aa11 */ /* 0x000fe200028f0c0e */
[----:B------:R-:W-:Y:S01]  /*1970*/  @P4 STS [R221+0x4000], RZ ;  /* 0x004000ffdd004388 */ /* 0x000fe20000000800 */
[----:B------:R-:W-:Y:S01]  /*1980*/  @!P1 LEA.HI.X R9, R2, c[0x0][0x174], R3, 0x1, P0 ;  /* 0x00005d0002099a11 */ /* 0x000fe200000f0c03 */
[----:B------:R-:W-:Y:S01]  /*1990*/  IMAD R2, R173, 0x200, R22 ;  /* 0x00000200ad027824 */ /* 0x000fe200078e0216 */
[----:B------:R-:W-:Y:S01]  /*19a0*/  LOP3.LUT P0, RZ, R21, 0x2, RZ, 0xc0, !PT ;  /* 0x0000000215ff7812 */ /* 0x000fe2000780c0ff */
[----:B------:R-:W-:Y:S01]  /*19b0*/  @P4 STS [R221+0x4004], RZ ;  /* 0x004004ffdd004388 */ /* 0x000fe20000000800 */
[----:B------:R-:W-:Y:S01]  /*19c0*/  IADD3 R209, R204, 0x2020, RZ ;  /* 0x00002020ccd17810 */ /* 0x000fe20007ffe0ff */
[----:B------:R-:W-:Y:S02]  /*19d0*/  IMAD R2, R69, 0x20, R2 ;  /* 0x0000002045027824 */ /* 0x000fe400078e0202 */
[----:B------:R-:W-:Y:S02]  /*19e0*/  @P4 STS.64 [R221+0x4008], RZ ;  /* 0x004008ffdd004388 */ /* 0x000fe40000000a00 */
[----:B------:R-:W-:-:S02]  /*19f0*/  IMAD.IADD R2, R23, 0x1, R2 ;  /* 0x0000000117027824 */ /* 0x000fc400078e0202 */
[----:B------:R-:W-:Y:S01]  /*1a00*/  @!PT LDS RZ, [RZ] ;  /* 0x00000000fffff984 */ /* 0x000fe20000000800 */
[----:B------:R-:W-:Y:S01]  /*1a10*/  @!PT LDS RZ, [RZ] ;  /* 0x00000000fffff984 */ /* 0x000fe20000000800 */
[----:B------:R-:W-:Y:S01]  /*1a20*/  @!PT LDS RZ, [RZ] ;  /* 0x00000000fffff984 */ /* 0x000fe20000000800 */
[----:B------:R2:W-:Y:S02]  /*1a30*/  @!P4 LDGSTS.E.BYPASS.LTC128B.128 [R221+0x4000], [R6.64] ;  /* 0x0400000006ddcfae */ /* 0x0005e4000b901d56 */
[----:B------:R-:W-:Y:S01]  /*1a40*/  IMAD.SHL.U32 R207, R2, 0x2, RZ ;  /* 0x0000000202cf7824 */ /* 0x000fe200078e00ff */
[----:B------:R-:W-:Y:S01]  /*1a50*/  IADD3 R2, R204, 0x2000, RZ ;  /* 0x00002000cc027810 */ /* 0x000fe20007ffe0ff */
[----:B------:R-:W-:Y:S03]  /*1a60*/  @P3 STS.128 [R221+0x4800], RZ ;  /* 0x004800ffdd003388 */ /* 0x000fe60000000c00 */
[----:B------:R-:W-:Y:S01]  /*1a70*/  @P0 IADD3 R209, R2, -0x20, RZ ;  /* 0xffffffe002d10810 */ /* 0x000fe20007ffe0ff */
[----:B------:R-:W-:Y:S01]  /*1a80*/  @!PT LDS RZ, [RZ] ;  /* 0x00000000fffff984 */ /* 0x000fe20000000800 */
[----:B------:R-:W-:Y:S01]  /*1a90*/  @!PT LDS RZ, [RZ] ;  /* 0x00000000fffff984 */ /* 0x000fe20000000800 */
[----:B------:R-:W-:Y:S01]  /*1aa0*/  @!PT LDS RZ, [RZ] ;  /* 0x00000000fffff984 */ /* 0x000fe20000000800 */
[----:B------:R3:W-:Y:S01]  /*1ab0*/  @!P3 LDGSTS.E.BYPASS.LTC128B.128 [R221+0x4800], [R12.64] ;  /* 0x048000000cddbfae */ /* 0x0007e2000b901d56 */
[----:B------:R-:W-:Y:S02]  /*1ac0*/  IMAD.SHL.U32 R2, R70, 0x2, RZ ;  /* 0x0000000246027824 */ /* 0x000fe400078e00ff */
[C---:B------:R-:W-:Y:S01]  /*1ad0*/  IADD3 R216, R209.reuse, 0x400, RZ ;  /* 0x00000400d1d87810 */ /* 0x040fe20007ffe0ff */
[----:B------:R-:W-:Y:S01]  /*1ae0*/  @P2 STS.128 [R221+0x5000], RZ ;  /* 0x005000ffdd002388 */ /* 0x000fe20000000c00 */
[----:B------:R-:W-:-:S02]  /*1af0*/  IADD3 R215, R209, 0x800, RZ ;  /* 0x00000800d1d77810 */ /* 0x000fc40007ffe0ff */
[----:B------:R-:W-:Y:S01]  /*1b00*/  LOP3.LUT R2, R2, 0x6, RZ, 0xc0, !PT ;  /* 0x0000000602027812 */ /* 0x000fe200078ec0ff */
[----:B------:R-:W-:Y:S01]  /*1b10*/  @!PT LDS RZ, [RZ] ;  /* 0x00000000fffff984 */ /* 0x000fe20000000800 */
[----:B------:R-:W-:Y:S01]  /*1b20*/  @!PT LDS RZ, [RZ] ;  /* 0x00000000fffff984 */ /* 0x000fe20000000800 */
[----:B------:R-:W-:Y:S01]  /*1b30*/  @!PT LDS RZ, [RZ] ;  /* 0x00000000fffff984 */ /* 0x000fe20000000800 */
[----:B------:R2:W-:Y:S01]  /*1b40*/  @!P2 LDGSTS.E.BYPASS.LTC128B.128 [R221+0x5000], [R4.64] ;  /* 0x0500000004ddafae */ /* 0x0005e2000b901d56 */
[C---:B------:R-:W-:Y:S02]  /*1b50*/  IADD3 R214, R209.reuse, 0xc00, RZ ;  /* 0x00000c00d1d67810 */ /* 0x040fe40007ffe0ff */
[C---:B------:R-:W-:Y:S01]  /*1b60*/  IADD3 R213, R209.reuse, 0x1000, RZ ;  /* 0x00001000d1d57810 */ /* 0x040fe20007ffe0ff */
[----:B------:R-:W-:Y:S01]  /*1b70*/  @P1 STS.128 [R221+0x5800], RZ ;  /* 0x005800ffdd001388 */ /* 0x000fe20000000c00 */
[----:B------:R-:W-:Y:S01]  /*1b80*/  IMAD R2, R68, 0x80, R2 ;  /* 0x0000008044027824 */ /* 0x000fe200078e0202 */
[----:B------:R-:W-:Y:S02]  /*1b90*/  IADD3 R212, R209, 0x1400, RZ ;  /* 0x00001400d1d47810 */ /* 0x000fe40007ffe0ff */
[----:B------:R-:W-:Y:S01]  /*1ba0*/  @!PT LDS RZ, [RZ] ;  /* 0x00000000fffff984 */ /* 0x000fe20000000800 */
[----:B------:R-:W-:Y:S01]  /*1bb0*/  @!PT LDS RZ, [RZ] ;  /* 0x00000000fffff984 */ /* 0x000fe20000000800 */
[----:B------:R-:W-:Y:S01]  /*1bc0*/  @!PT LDS RZ, [RZ] ;  /* 0x00000000fffff984 */ /* 0x000fe20000000800 */
[----:B------:R4:W-:Y:S01]  /*1bd0*/  @!P1 LDGSTS.E.BYPASS.LTC128B.128 [R221+0x5800], [R8.64] ;  /* 0x0580000008dd9fae */ /* 0x0009e2000b901d56 */
[----:B------:R-:W-:-:S02]  /*1be0*/  LOP3.LUT P1, RZ, R17, 0x2, RZ, 0xc0, !PT ;  /* 0x0000000211ff7812 */ /* 0x000fc4000782c0ff */
[----:B------:R-:W-:Y:S01]  /*1bf0*/  IADD3 R3, R2, 0x8, RZ ;  /* 0x0000000802037810 */ /* 0x000fe20007ffe0ff */
[----:B------:R-:W-:Y:S01]  /*1c00*/  LDSM.16.M88.4 R32, [R204+0x2400] ;  /* 0x00240000cc20783b */ /* 0x000fe20000000200 */
[----:B------:R-:W-:Y:S02]  /*1c10*/  SEL R0, R0, 0xfffffff0, !P1 ;  /* 0xfffffff000007807 */ /* 0x000fe40004800000 */
[-C--:B------:R-:W-:Y:S01]  /*1c20*/  ISETP.GE.AND P6, PT, R3, R20.reuse, PT ;  /* 0x000000140300720c */ /* 0x080fe20003fc6270 */
[----:B------:R-:W-:Y:S01]  /*1c30*/  LDSM.16.M88.4 R28, [R204+0x2800] ;  /* 0x00280000cc1c783b */ /* 0x000fe20000000200 */
[----:B------:R-:W-:Y:S01]  /*1c40*/  IADD3 R3, R2, 0x18, RZ ;  /* 0x0000001802037810 */ /* 0x000fe20007ffe0ff */
[----:B------:R-:W-:Y:S01]  /*1c50*/  IMAD R208, R0, 0x2, R207 ;  /* 0x0000000200d07824 */ /* 0x000fe200078e02cf */
[-C--:B------:R-:W-:Y:S01]  /*1c60*/  ISETP.GE.AND P5, PT, R2, R20.reuse, PT ;  /* 0x000000140200720c */ /* 0x080fe20003fa6270 */
[----:B---3--:R-:W-:Y:S01]  /*1c70*/  LDSM.16.M88.4 R12, [R204+0x2000] ;  /* 0x00200000cc0c783b */ /* 0x008fe20000000200 */
[----:B------:R-:W-:-:S02]  /*1c80*/  ISETP.GE.AND P3, PT, R3, R20, PT ;  /* 0x000000140300720c */ /* 0x000fc40003f66270 */
[C---:B------:R-:W-:Y:S01]  /*1c90*/  IADD3 R3, R2.reuse, 0x19, RZ ;  /* 0x0000001902037810 */ /* 0x040fe20007ffe0ff */
[----:B------:R-:W-:Y:S01]  /*1ca0*/  LDSM.16.M88.4 R24, [R204+0x2c00] ;  /* 0x002c0000cc18783b */ /* 0x000fe20000000200 */
[C---:B------:R-:W-:Y:S02]  /*1cb0*/  IADD3 R211, R209.reuse, 0x1800, RZ ;  /* 0x00001800d1d37810 */ /* 0x040fe40007ffe0ff */
[----:B------:R-:W-:Y:S01]  /*1cc0*/  IADD3 R210, R209, 0x1c00, RZ ;  /* 0x00001c00d1d27810 */ /* 0x000fe20007ffe0ff */
[----:B--2---:R-:W2:Y:S04]  /*1cd0*/  LDSM.16.M88.4 R4, [R207+0x1000] ;  /* 0x00100000cf04783b */ /* 0x004ea80000000200 */
[----:B------:R-:W-:Y:S04]  /*1ce0*/  LDSM.16.M88.4 R36, [R204+0x3000] ;  /* 0x00300000cc24783b */ /* 0x000fe80000000200 */
[----:B----4-:R-:W3:Y:S04]  /*1cf0*/  LDSM.16.M88.4 R8, [R207] ;  /* 0x00000000cf08783b */ /* 0x010ee80000000200 */
[----:B------:R-:W4:Y:S04]  /*1d00*/  LDSM.16.M88.4 R44, [R204+0x3400] ;  /* 0x00340000cc2c783b */ /* 0x000f280000000200 */
[----:B------:R-:W5:Y:S04]  /*1d10*/  LDSM.16.M88.4 R52, [R204+0x3800] ;  /* 0x00380000cc34783b */ /* 0x000f680000000200 */
[----:B------:R-:W4:Y:S04]  /*1d20*/  LDSM.16.M88.4 R48, [R204+0x3c00] ;  /* 0x003c0000cc30783b */ /* 0x000f280000000200 */
[----:B------:R-:W-:Y:S04]  /*1d30*/  LDSM.16.M88.4 R40, [R209] ;  /* 0x00000000d128783b */ /* 0x000fe80000000200 */
[----:B-1----:R-:W-:Y:S04]  /*1d40*/  LDSM.16.M88.4 R16, [R208] ;  /* 0x00000000d010783b */ /* 0x002fe80000000200 */
[----:B------:R-:W-:Y:S04]  /*1d50*/  LDSM.16.M88.4 R64, [R209+0xc00] ;  /* 0x000c0000d140783b */ /* 0x000fe80000000200 */
[----:B------:R-:W-:Y:S01]  /*1d60*/  LDSM.16.M88.4 R76, [R209+0x1400] ;  /* 0x00140000d14c783b */ /* 0x000fe20000000200 */
[-C--:B--2---:R-:W-:Y:S03]  /*1d70*/  HMMA.16816.F32 R88, R4, R12.reuse, RZ ;  /* 0x0000000c0458723c */ /* 0x084fe600000018ff */
[----:B------:R-:W-:Y:S04]  /*1d80*/  LDSM.16.M88.4 R60, [R209+0x800] ;  /* 0x00080000d13c783b */ /* 0x000fe80000000200 */
[----:B------:R-:W-:Y:S01]  /*1d90*/  LDSM.16.M88.4 R72, [R209+0x1000] ;  /* 0x00100000d148783b */ /* 0x000fe20000000200 */
[----:B---3--:R-:W-:Y:S03]  /*1da0*/  HMMA.16816.F32 R84, R8, R12, RZ ;  /* 0x0000000c0854723c */ /* 0x008fe600000018ff */
[----:B------:R-:W-:Y:S04]  /*1db0*/  LDSM.16.M88.4 R56, [R209+0x400] ;  /* 0x00040000d138783b */ /* 0x000fe80000000200 */
[----:B------:R-:W0:Y:S01]  /*1dc0*/  LDGDEPBAR ;  /* 0x00000000000079af */ /* 0x000e220000000000 */
[-C--:B------:R-:W-:Y:S08]  /*1dd0*/  HMMA.16816.F32 R112, R4, R14.reuse, RZ ;  /* 0x0000000e0470723c */ /* 0x080ff000000018ff */
[----:B------:R-:W-:Y:S01]  /*1de0*/  HMMA.16816.F32 R116, R8, R14, RZ ;  /* 0x0000000e0874723c */ /* 0x000fe200000018ff */
[----:B------:R-:W1:Y:S07]  /*1df0*/  LDSM.16.M88.4 R12, [R208+0x1000] ;  /* 0x00100000d00c783b */ /* 0x000e6e0000000200 */
[C---:B------:R-:W-:Y:S08]  /*1e00*/  HMMA.16816.F32 R92, R4.reuse, R32, RZ ;  /* 0x00000020045c723c */ /* 0x040ff000000018ff */
[C---:B------:R-:W-:Y:S08]  /*1e10*/  HMMA.16816.F32 R96, R4.reuse, R28, RZ ;  /* 0x0000001c0460723c */ /* 0x040ff000000018ff */
[C---:B------:R-:W-:Y:S08]  /*1e20*/  HMMA.16816.F32 R100, R4.reuse, R24, RZ ;  /* 0x000000180464723c */ /* 0x040ff000000018ff */
[C---:B------:R-:W-:Y:S08]  /*1e30*/  HMMA.16816.F32 R104, R4.reuse, R36, RZ ;  /* 0x000000240468723c */ /* 0x040ff000000018ff */
        /* <DEDUP_REMOVED lines=21> */
[----:B------:R-:W-:Y:S08]  /*1f90*/  HMMA.16816.F32 R44, R16, R40, R84 ;  /* 0x00000028102c723c */ /* 0x000ff00000001854 */
[----:B------:R-:W-:Y:S08]  /*1fa0*/  HMMA.16816.F32 R88, R12, R64, R100 ;  /* 0x000000400c58723c */ /* 0x000ff00000001864 */
[----:B------:R-:W-:Y:S07]  /*1fb0*/  HMMA.16816.F32 R100, R16, R76, R4 ;  /* 0x0000004c1064723c */ /* 0x000fee0000001804 */
[C---:B------:R-:W-:Y:S01]  /*1fc0*/  IADD3 R4, R2.reuse, 0x1, RZ ;  /* 0x0000000102047810 */ /* 0x040fe20007ffe0ff */
[----:B------:R-:W-:Y:S01]  /*1fd0*/  HMMA.16816.F32 R120, R8, R52, RZ ;  /* 0x000000340878723c */ /* 0x000fe200000018ff */
[----:B------:R-:W-:-:S02]  /*1fe0*/  IADD3 R6, R2, 0x9, RZ ;  /* 0x0000000902067810 */ /* 0x000fc40007ffe0ff */
[-C--:B------:R-:W-:Y:S02]  /*1ff0*/  ISETP.GE.AND P4, PT, R4, R20.reuse, PT ;  /* 0x000000140400720c */ /* 0x080fe40003f86270 */
[C---:B------:R-:W-:Y:S02]  /*2000*/  IADD3 R5, R2.reuse, 0x10, RZ ;  /* 0x0000001002057810 */ /* 0x040fe40007ffe0ff */
[----:B------:R-:W-:Y:S01]  /*2010*/  IADD3 R4, R2, 0x11, RZ ;  /* 0x0000001102047810 */ /* 0x000fe20007ffe0ff */
[----:B------:R-:W-:Y:S01]  /*2020*/  HMMA.16816.F32 R180, R8, R54, RZ ;  /* 0x0000003608b4723c */ /* 0x000fe200000018ff */
[-C--:B------:R-:W-:Y:S02]  /*2030*/  ISETP.GE.AND P2, PT, R6, R20.reuse, PT ;  /* 0x000000140600720c */ /* 0x080fe40003f46270 */
[-C--:B------:R-:W-:Y:S02]  /*2040*/  ISETP.GE.AND P0, PT, R5, R20.reuse, PT ;  /* 0x000000140500720c */ /* 0x080fe40003f06270 */
[----:B------:R-:W-:-:S02]  /*2050*/  ISETP.GE.AND P1, PT, R4, R20, PT ;  /* 0x000000140400720c */ /* 0x000fc40003f26270 */
[----:B------:R-:W1:Y:S01]  /*2060*/  LDSM.16.M88.4 R4, [R209+0x1800] ;  /* 0x00180000d104783b */ /* 0x000e620000000200 */
[----:B------:R-:W-:Y:S01]  /*2070*/  HMMA.16816.F32 R52, R12, R60, R96 ;  /* 0x0000003c0c34723c */ /* 0x000fe20000001860 */
[----:B------:R-:W-:-:S07]  /*2080*/  FSEL R70, R37, -INF , !P4 ;  /* 0xff80000025467808 */ /* 0x000fce0006000000 */
[C---:B------:R-:W-:Y:S08]  /*2090*/  HMMA.16816.F32 R156, R8.reuse, R48, RZ ;  /* 0x00000030089c723c */ /* 0x040ff000000018ff */
[----:B------:R-:W-:Y:S08]  /*20a0*/  HMMA.16816.F32 R176, R8, R50, RZ ;  /* 0x0000003208b0723c */ /* 0x000ff000000018ff */
[----:B------:R-:W-:Y:S08]  /*20b0*/  HMMA.16816.F32 R96, R16, R72, R24 ;  /* 0x000000481060723c */ /* 0x000ff00000001818 */
[-C--:B------:R-:W-:Y:S07]  /*20c0*/  HMMA.16816.F32 R24, R12, R42.reuse, R112 ;  /* 0x0000002a0c18723c */ /* 0x080fee0000001870 */
[----:B------:R-:W-:Y:S01]  /*20d0*/  FSEL R113, R38, -INF , !P5 ;  /* 0xff80000026717808 */ /* 0x000fe20006800000 */
[C---:B------:R-:W-:Y:S07]  /*20e0*/  HMMA.16816.F32 R8, R16.reuse, R42, R116 ;  /* 0x0000002a1008723c */ /* 0x040fee0000001874 */
[----:B------:R-:W-:Y:S01]  /*20f0*/  FSEL R119, R39, -INF , !P4 ;  /* 0xff80000027777808 */ /* 0x000fe20006000000 */
[-C--:B------:R-:W-:Y:S08]  /*2100*/  HMMA.16816.F32 R80, R16, R56.reuse, R80 ;  /* 0x000000381050723c */ /* 0x080ff00000001850 */
[----:B------:R-:W-:Y:S01]  /*2110*/  HMMA.16816.F32 R48, R12, R56, R92 ;  /* 0x000000380c30723c */ /* 0x000fe2000000185c */
[----:B------:R-:W-:-:S02]  /*2120*/  FSEL R115, R26, -INF , !P6 ;  /* 0xff8000001a737808 */ /* 0x000fc40007000000 */
[----:B------:R-:W-:Y:S02]  /*2130*/  FSEL R117, R27, -INF , !P2 ;  /* 0xff8000001b757808 */ /* 0x000fe40005000000 */
[----:B------:R-:W-:Y:S02]  /*2140*/  FSEL R112, R25, -INF , !P2 ;  /* 0xff80000019707808 */ /* 0x000fe40005000000 */
[----:B------:R-:W-:Y:S01]  /*2150*/  FSEL R56, R44, -INF , !P5 ;  /* 0xff8000002c387808 */ /* 0x000fe20006800000 */
[----:B------:R-:W-:Y:S01]  /*2160*/  HMMA.16816.F32 R84, R16, R60, R32 ;  /* 0x0000003c1054723c */ /* 0x000fe20000001820 */
[----:B------:R-:W-:-:S06]  /*2170*/  FSEL R57, R45, -INF , !P4 ;  /* 0xff8000002d397808 */ /* 0x000fcc0006000000 */
[----:B------:R-:W-:Y:S01]  /*2180*/  FSEL R61, R8, -INF , !P6 ;  /* 0xff800000083d7808 */ /* 0x000fe20007000000 */
[----:B------:R-:W-:Y:S01]  /*2190*/  HMMA.16816.F32 R92, R16, R64, R28 ;  /* 0x00000040105c723c */ /* 0x000fe2000000181c */
[----:B------:R-:W-:-:S06]  /*21a0*/  FSEL R60, R80, -INF , !P0 ;  /* 0xff800000503c7808 */ /* 0x000fcc0004000000 */
[----:B------:R-:W-:Y:S01]  /*21b0*/  FSEL R65, R36, -INF , !P5 ;  /* 0xff80000024417808 */ /* 0x000fe20006800000 */
        /* <DEDUP_REMOVED lines=15> */
[----:B------:R-:W-:Y:S02]  /*22b0*/  ISETP.GE.AND P6, PT, R3, R20, PT ;  /* 0x000000140300720c */ /* 0x000fe40003fc6270 */
[----:B------:R-:W-:Y:S02]  /*22c0*/  IADD3 R3, R2, 0x28, RZ ;  /* 0x0000002802037810 */ /* 0x000fe40007ffe0ff */
[----:B------:R-:W-:-:S02]  /*22d0*/  FSEL R131, R82, -INF , !P0 ;  /* 0xff80000052837808 */ /* 0x000fc40004000000 */
[-C--:B------:R-:W-:Y:S01]  /*22e0*/  ISETP.GE.AND P2, PT, R3, R20.reuse, PT ;  /* 0x000000140300720c */ /* 0x080fe20003f46270 */
[-C--:B------:R-:W-:Y:S01]  /*22f0*/  HMMA.16816.F32 R8, R16, R62.reuse, R132 ;  /* 0x0000003e1008723c */ /* 0x080fe20000001884 */
[----:B------:R-:W-:Y:S02]  /*2300*/  IADD3 R3, R2, 0x29, RZ ;  /* 0x0000002902037810 */ /* 0x000fe40007ffe0ff */
[----:B------:R-:W-:Y:S02]  /*2310*/  FSEL R76, R48, -INF , !P0 ;  /* 0xff800000304c7808 */ /* 0x000fe40004000000 */
[----:B------:R-:W-:Y:S02]  /*2320*/  ISETP.GE.AND P0, PT, R3, R20, PT ;  /* 0x000000140300720c */ /* 0x000fe40003f06270 */
[----:B------:R-:W-:Y:S01]  /*2330*/  IADD3 R3, R2, 0x30, RZ ;  /* 0x0000003002037810 */ /* 0x000fe20007ffe0ff */
[----:B------:R-:W-:Y:S01]  /*2340*/  HMMA.16816.F32 R24, R12, R62, R136 ;  /* 0x0000003e0c18723c */ /* 0x000fe20000001888 */
[----:B------:R-:W-:-:S02]  /*2350*/  FSEL R124, R51, -INF , !P1 ;  /* 0xff800000337c7808 */ /* 0x000fc40004800000 */
[----:B------:R-:W-:Y:S02]  /*2360*/  FSEL R73, R49, -INF , !P1 ;  /* 0xff80000031497808 */ /* 0x000fe40004800000 */
[----:B------:R-:W-:Y:S02]  /*2370*/  FSEL R130, R83, -INF , !P1 ;  /* 0xff80000053827808 */ /* 0x000fe40004800000 */
[----:B------:R-:W-:Y:S01]  /*2380*/  FSEL R125, R81, -INF , !P1 ;  /* 0xff800000517d7808 */ /* 0x000fe20004800000 */
[----:B-1----:R-:W-:Y:S01]  /*2390*/  HMMA.16816.F32 R48, R16, R4, R120 ;  /* 0x000000041030723c */ /* 0x002fe20000001878 */
[----:B------:R-:W-:Y:S02]  /*23a0*/  ISETP.GE.AND P1, PT, R3, R20, PT ;  /* 0x000000140300720c */ /* 0x000fe40003f26270 */
[----:B------:R-:W-:Y:S02]  /*23b0*/  IADD3 R3, R2, 0x31, RZ ;  /* 0x0000003102037810 */ /* 0x000fe40007ffe0ff */
[----:B------:R-:W-:-:S02]  /*23c0*/  FSEL R114, R34, -INF , !P3 ;  /* 0xff80000022727808 */ /* 0x000fc40005800000 */
[----:B------:R-:W-:Y:S01]  /*23d0*/  FSEL R71, R32, -INF , !P3 ;  /* 0xff80000020477808 */ /* 0x000fe20005800000 */
[C---:B------:R-:W-:Y:S01]  /*23e0*/  HMMA.16816.F32 R44, R12.reuse, R4, R144 ;  /* 0x000000040c2c723c */ /* 0x040fe20000001890 */
[----:B------:R-:W-:Y:S02]  /*23f0*/  FSEL R122, R30, -INF , !P3 ;  /* 0xff8000001e7a7808 */ /* 0x000fe40005800000 */
        /* <DEDUP_REMOVED lines=8> */
[----:B------:R-:W-:Y:S01]  /*2480*/  HMMA.16816.F32 R32, R16, R66, R140 ;  /* 0x000000421020723c */ /* 0x000fe2000000188c */
[----:B------:R-:W-:Y:S02]  /*2490*/  ISETP.GE.AND P5, PT, R3, R20, PT ;  /* 0x000000140300720c */ /* 0x000fe40003fa6270 */
[----:B------:R-:W-:Y:S02]  /*24a0*/  IADD3 R3, R2, 0x39, RZ ;  /* 0x0000003902037810 */ /* 0x000fe40007ffe0ff */
[----:B------:R-:W-:-:S02]  /*24b0*/  FSEL R197, R86, -INF , !P4 ;  /* 0xff80000056c57808 */ /* 0x000fc40006000000 */
[----:B------:R-:W-:Y:S01]  /*24c0*/  FSEL R145, R54, -INF , !P4 ;  /* 0xff80000036917808 */ /* 0x000fe20006000000 */
[----:B------:R-:W-:Y:S01]  /*24d0*/  HMMA.16816.F32 R28, R12, R74, R164 ;  /* 0x0000004a0c1c723c */ /* 0x000fe200000018a4 */
[----:B------:R-:W-:Y:S02]  /*24e0*/  FSEL R132, R52, -INF , !P4 ;  /* 0xff80000034847808 */ /* 0x000fe40006000000 */
[----:B------:R-:W-:Y:S02]  /*24f0*/  FSEL R175, R84, -INF , !P4 ;  /* 0xff80000054af7808 */ /* 0x000fe40006000000 */
[----:B------:R-:W-:Y:S02]  /*2500*/  ISETP.GE.AND P4, PT, R3, R20, PT ;  /* 0x000000140300720c */ /* 0x000fe40003f86270 */
[----:B------:R-:W-:Y:S02]  /*2510*/  IADD3 R3, R2, 0x40, RZ ;  /* 0x0000004002037810 */ /* 0x000fe40007ffe0ff */
[----:B------:R-:W-:-:S02]  /*2520*/  FSEL R146, R55, -INF , !P6 ;  /* 0xff80000037927808 */ /* 0x000fc40007000000 */
[----:B------:R-:W-:Y:S02]  /*2530*/  FSEL R135, R53, -INF , !P6 ;  /* 0xff80000035877808 */ /* 0x000fe40007000000 */
        /* <DEDUP_REMOVED lines=8> */
[----:B------:R-:W1:Y:S01]  /*25c0*/  LDSM.16.M88.4 R8, [R209+0x1c00] ;  /* 0x001c0000d108783b */ /* 0x000e620000000200 */
[----:B------:R-:W-:Y:S01]  /*25d0*/  FSEL R144, R26, -INF , !P2 ;  /* 0xff8000001a907808 */ /* 0x000fe20005000000 */
[----:B------:R-:W-:-:S04]  /*25e0*/  DEPBAR.LE SB0, 0x0 ;  /* 0x000080000000791a */ /* 0x000fc80000000000 */
[----:B------:R-:W-:Y:S02]  /*25f0*/  FSEL R139, R24, -INF , !P2 ;  /* 0xff800000188b7808 */ /* 0x000fe40005000000 */
[-C--:B------:R-:W-:Y:S02]  /*2600*/  ISETP.GE.AND P2, PT, R3, R20.reuse, PT ;  /* 0x000000140300720c */ /* 0x080fe40003f46270 */
[C---:B------:R-:W-:Y:S02]  /*2610*/  IADD3 R3, R2.reuse, 0x48, RZ ;  /* 0x0000004802037810 */ /* 0x040fe40007ffe0ff */
[----:B------:R-:W-:Y:S02]  /*2620*/  FSEL R140, R27, -INF , !P0 ;  /* 0xff8000001b8c7808 */ /* 0x000fe40004000000 */
[----:B------:R-:W-:Y:S02]  /*2630*/  FSEL R133, R25, -INF , !P0 ;  /* 0xff80000019857808 */ /* 0x000fe40004000000 */
[----:B------:R-:W-:Y:S01]  /*2640*/  ISETP.GE.AND P0, PT, R3, R20, PT ;  /* 0x000000140300720c */ /* 0x000fe20003f06270 */
[----:B------:R-:W-:Y:S01]  /*2650*/  HMMA.16816.F32 R24, R16, R74, R148 ;  /* 0x0000004a1018723c */ /* 0x000fe20000001894 */
        /* <DEDUP_REMOVED lines=11> */
[----:B------:R-:W-:Y:S01]  /*2710*/  ISETP.GE.AND P3, PT, R3, R20, PT ;  /* 0x000000140300720c */ /* 0x000fe20003f66270 */
[----:B-1----:R-:W-:Y:S01]  /*2720*/  HMMA.16816.F32 R40, R16, R8, R156 ;  /* 0x000000081028723c */ /* 0x002fe2000000189c */
        /* <DEDUP_REMOVED lines=32> */
[----:B------:R-:W-:-:S02]  /*2930*/  FSEL R163, R27, -INF , !P1 ;  /* 0xff8000001ba37808 */ /* 0x000fc40004800000 */
[----:B------:R-:W-:Y:S02]  /*2940*/  FSEL R156, R25, -INF , !P1 ;  /* 0xff800000199c7808 */ /* 0x000fe40004800000 */
[C---:B------:R-:W-:Y:S01]  /*2950*/  IADD3 R3, R2.reuse, 0x70, RZ ;  /* 0x0000007002037810 */ /* 0x040fe20007ffe0ff */
        /* <DEDUP_REMOVED lines=15> */
[-C--:B------:R-:W-:Y:S01]  /*2a50*/  HMMA.16816.F32 R12, R12, R10.reuse, R192 ;  /* 0x0000000a0c0c723c */ /* 0x080fe200000018c0 */
[----:B------:R-:W-:Y:S02]  /*2a60*/  FSEL R187, R103, -INF , !P5 ;  /* 0xff80000067bb7808 */ /* 0x000fe40006800000 */
[----:B------:R-:W-:Y:S02]  /*2a70*/  FSEL R171, R101, -INF , !P5 ;  /* 0xff80000065ab7808 */ /* 0x000fe40006800000 */
[----:B------:R-:W-:Y:S02]  /*2a80*/  FSEL R226, R47, -INF , !P0 ;  /* 0xff8000002fe27808 */ /* 0x000fe40004000000 */
[----:B------:R-:W-:Y:S01]  /*2a90*/  FSEL R191, R45, -INF , !P0 ;  /* 0xff8000002dbf7808 */ /* 0x000fe20004000000 */
[----:B------:R-:W-:Y:S01]  /*2aa0*/  HMMA.16816.F32 R16, R16, R10, R176 ;  /* 0x0000000a1010723c */ /* 0x000fe200000018b0 */
[----:B------:R-:W-:-:S02]  /*2ab0*/  FSEL R180, R51, -INF , !P0 ;  /* 0xff80000033b47808 */ /* 0x000fc40004000000 */
[----:B------:R-:W-:Y:S02]  /*2ac0*/  FSEL R111, R49, -INF , !P0 ;  /* 0xff800000316f7808 */ /* 0x000fe40004000000 */
[----:B------:R-:W-:Y:S02]  /*2ad0*/  ISETP.GE.AND P5, PT, R3, R20, PT ;  /* 0x000000140300720c */ /* 0x000fe40003fa6270 */
[----:B------:R-:W-:Y:S02]  /*2ae0*/  ISETP.GE.AND P0, PT, R20, 0x81, PT ;  /* 0x000000811400780c */ /* 0x000fe40003f06270 */
[----:B------:R-:W-:Y:S02]  /*2af0*/  IADD3 R3, R2, 0x69, RZ ;  /* 0x0000006902037810 */ /* 0x000fe40007ffe0ff */
[----:B------:R-:W-:Y:S02]  /*2b00*/  FSEL R189, R38, -INF , !P4 ;  /* 0xff80000026bd7808 */ /* 0x000fe40006000000 */
[----:B------:R-:W-:-:S02]  /*2b10*/  FSEL R188, R36, -INF , !P4 ;  /* 0xff80000024bc7808 */ /* 0x000fc40006000000 */
[----:B------:R-:W-:Y:S02]  /*2b20*/  FSEL R186, R34, -INF , !P4 ;  /* 0xff80000022ba7808 */ /* 0x000fe40006000000 */
[----:B------:R-:W-:Y:S02]  /*2b30*/  FSEL R159, R32, -INF , !P4 ;  /* 0xff800000209f7808 */ /* 0x000fe40006000000 */
[----:B------:R-:W-:Y:S02]  /*2b40*/  ISETP.GE.AND P4, PT, R3, R20, PT ;  /* 0x000000140300720c */ /* 0x000fe40003f86270 */
[C---:B------:R-:W-:Y:S02]  /*2b50*/  IADD3 R3, R2.reuse, 0x78, RZ ;  /* 0x0000007802037810 */ /* 0x040fe40007ffe0ff */
[----:B------:R-:W-:Y:S02]  /*2b60*/  IADD3 R2, R2, 0x79, RZ ;  /* 0x0000007902027810 */ /* 0x000fe40007ffe0ff */
[----:B------:R-:W-:-:S02]  /*2b70*/  FSEL R185, R50, -INF , !P2 ;  /* 0xff80000032b97808 */ /* 0x000fc40005000000 */
[----:B------:R-:W-:Y:S02]  /*2b80*/  FSEL R227, R46, -INF , !P2 ;  /* 0xff8000002ee37808 */ /* 0x000fe40005000000 */
[----:B------:R-:W-:Y:S02]  /*2b90*/  FSEL R192, R44, -INF , !P2 ;  /* 0xff8000002cc07808 */ /* 0x000fe40005000000 */
[----:B------:R-:W-:Y:S02]  /*2ba0*/  FSEL R158, R48, -INF , !P2 ;  /* 0xff800000309e7808 */ /* 0x000fe40005000000 */
[----:B------:R-:W-:Y:S01]  /*2bb0*/  ISETP.GE.AND P2, PT, R3, R20, PT ;  /* 0x000000140300720c */ /* 0x000fe20003f46270 */
[----:B------:R-:W-:Y:S01]  /*2bc0*/  IMAD R3, R69, 0x20, R22 ;  /* 0x0000002045037824 */ /* 0x000fe200078e0216 */
[----:B------:R-:W-:Y:S02]  /*2bd0*/  FSEL R182, R42, -INF , !P1 ;  /* 0xff8000002ab67808 */ /* 0x000fe40004800000 */
[----:B------:R-:W-:-:S02]  /*2be0*/  FSEL R236, R26, -INF , !P1 ;  /* 0xff8000001aec7808 */ /* 0x000fc40004800000 */
[----:B------:R-:W-:Y:S02]  /*2bf0*/  FSEL R233, R24, -INF , !P1 ;  /* 0xff80000018e97808 */ /* 0x000fe40004800000 */
[----:B------:R-:W-:Y:S02]  /*2c00*/  FSEL R170, R40, -INF , !P1 ;  /* 0xff80000028aa7808 */ /* 0x000fe40004800000 */
[----:B------:R-:W-:Y:S01]  /*2c10*/  ISETP.GE.AND P1, PT, R2, R20, PT ;  /* 0x000000140200720c */ /* 0x000fe20003f26270 */
[----:B------:R-:W-:Y:S01]  /*2c20*/  IMAD.IADD R2, R23, 0x1, R3 ;  /* 0x0000000117027824 */ /* 0x000fe200078e0203 */
        /* <DEDUP_REMOVED lines=23> */
[----:B------:R-:W-:Y:S01]  /*2da0*/  FSEL R108, R17, -INF , !P1 ;  /* 0xff800000116c7808 */ /* 0x000fe20004800000 */
[----:B------:R-:W-:Y:S06]  /*2db0*/  BAR.SYNC.DEFER_BLOCKING 0x0 ;  /* 0x0000000000007b1d */ /* 0x000fec0000010000 */
[----:B------:R-:W-:Y:S05]  /*2dc0*/  @!P0 BRA `(.L_x_289) ;  /* 0x0000019000008947 */ /* 0x000fea0003800000 */
[----:B------:R-:W-:Y:S01]  /*2dd0*/  LEA.HI.SX32 R4, R237, 0xfffffffe, 0x19 ;  /* 0xfffffffeed047811 */ /* 0x000fe200078fcaff */
[----:B------:R-:W-:-:S03]  /*2de0*/  USHF.L.U32 UR7, UR6, 0x6, URZ ;  /* 0x0000000606077899 */ /* 0x000fc6000800063f */
[----:B------:R-:W-:Y:S01]  /*2df0*/  SHF.R.S32.HI R6, RZ, 0x1f, R4 ;  /* 0x0000001fff067819 */ /* 0x000fe20000011404 */
[C---:B------:R-:W-:Y:S02]  /*2e00*/  IMAD R3, R4.reuse, UR8, RZ ;  /* 0x0000000804037c24 */ /* 0x040fe4000f8e02ff */
[----:B------:R-:W-:-:S04]  /*2e10*/  IMAD.WIDE.U32 R4, R4, UR9, R240 ;  /* 0x0000000904047c25 */ /* 0x000fc8000f8e00f0 */
[----:B------:R-:W-:Y:S01]  /*2e20*/  IMAD R3, R6, UR9, R3 ;  /* 0x0000000906037c24 */ /* 0x000fe2000f8e0203 */
[----:B------:R-:W-:Y:S01]  /*2e30*/  LEA R8, P2, R4, c[0x0][0x168], 0x1 ;  /* 0x00005a0004087a11 */ /* 0x000fe200078408ff */
[----:B------:R-:W-:Y:S02]  /*2e40*/  IMAD.U32 R6, RZ, RZ, UR6 ;  /* 0x00000006ff067e24 */ /* 0x000fe4000f8e00ff */
[----:B------:R-:W-:-:S03]  /*2e50*/  IMAD.IADD R5, R5, 0x1, R3 ;  /* 0x0000000105057824 */ /* 0x000fc600078e0203 */
[----:B------:R-:W-:Y:S02]  /*2e60*/  SHF.L.U64.HI R3, R6, 0x6, R235 ;  /* 0x0000000606037819 */ /* 0x000fe400000102eb */
[----:B------:R-:W-:Y:S02]  /*2e70*/  IADD3 R6, P1, R8, UR7, RZ ;  /* 0x0000000708067c10 */ /* 0x000fe4000ff3e0ff */
[----:B------:R-:W-:Y:S02]  /*2e80*/  LEA.HI.X R9, R4, c[0x0][0x16c], R5, 0x1, P2 ;  /* 0x00005b0004097a11 */ /* 0x000fe400010f0c05 */
[----:B------:R-:W-:-:S03]  /*2e90*/  IADD3 R4, P2, R6, UR7, RZ ;  /* 0x0000000706047c10 */ /* 0x000fc6000ff5e0ff */
[----:B------:R-:W-:Y:S01]  /*2ea0*/  IMAD.X R7, R3, 0x1, R9, P1 ;  /* 0x0000000103077824 */ /* 0x000fe200008e0609 */
[----:B------:R-:W-:Y:S01]  /*2eb0*/  IADD3 R10, P1, R4, UR7, RZ ;  /* 0x00000007040a7c10 */ /* 0x000fe2000ff3e0ff */
        /* <DEDUP_REMOVED lines=10> */
.L_x_289:
[----:B------:R-:W-:Y:S01]  /*2f60*/  FMNMX.FTZ R3, R56, R57, !PT ;  /* 0x0000003938037209 */ /* 0x000fe20007810000 */
[----:B------:R-:W-:Y:S01]  /*2f70*/  IMAD R173, R205, 0x8, R173 ;  /* 0x00000008cdad7824 */ /* 0x000fe200078e02ad */
[----:B------:R-:W-:Y:S01]  /*2f80*/  LOP3.LUT R222, R222, UR26, RZ, 0x3c, !PT ;  /* 0x0000001adede7c12 */ /* 0x000fe2000f8e3cff */
[----:B------:R-:W-:Y:S01]  /*2f90*/  IMAD.SHL.U32 R100, R68, 0x4, RZ ;  /* 0x0000000444647824 */ /* 0x000fe200078e00ff */
[----:B------:R-:W-:Y:S01]  /*2fa0*/  FMNMX.FTZ R3, R61, R3, !PT ;  /* 0x000000033d037209 */ /* 0x000fe20007810000 */
[C---:B------:R-:W-:Y:S01]  /*2fb0*/  IMAD.WIDE.U32 R80, R173.reuse, -0x326172a9, RZ ;  /* 0xcd9e8d57ad507825 */ /* 0x040fe200078e00ff */
[----:B------:R-:W-:Y:S01]  /*2fc0*/  IADD3 R238, R173, 0x4, RZ ;  /* 0x00000004adee7810 */ /* 0x000fe20007ffe0ff */
[----:B------:R-:W-:Y:S01]  /*2fd0*/  UIADD3 UR14, UR27, -0x4498517b, URZ ;  /* 0xbb67ae851b0e7890 */ /* 0x000fe2000fffe03f */
[----:B------:R-:W-:Y:S01]  /*2fe0*/  FMNMX.FTZ R3, R64, R3, !PT ;  /* 0x0000000340037209 */ /* 0x000fe20007810000 */
[----:B------:R-:W-:Y:S01]  /*2ff0*/  IMAD.WIDE.U32 R96, R239, -0x2daee0ad, RZ ;  /* 0xd2511f53ef607825 */ /* 0x000fe200078e00ff */
[----:B------:R-:W-:Y:S01]  /*3000*/  UIADD3 UR15, UR26, -0x61c88647, URZ ;  /* 0x9e3779b91a0f7890 */ /* 0x000fe2000fffe03f */
[----:B------:R-:W-:Y:S01]  /*3010*/  STL [R1+0x68], R214 ;  /* 0x000068d601007387 */ /* 0x000fe20000100800 */
[----:B------:R-:W-:Y:S01]  /*3020*/  FMNMX.FTZ R3, R60, R3, !PT ;  /* 0x000000033c037209 */ /* 0x000fe20007810000 */
[----:B------:R-:W-:Y:S01]  /*3030*/  IMAD.WIDE.U32 R82, R238, -0x326172a9, RZ ;  /* 0xcd9e8d57ee527825 */ /* 0x000fe200078e00ff */
[----:B-1----:R-:W-:Y:S01]  /*3040*/  LOP3.LUT R7, R97, UR27, R100, 0x96, !PT ;  /* 0x0000001b61077c12 */ /* 0x002fe2000f8e9664 */
[----:B------:R-:W-:Y:S01]  /*3050*/  UIADD3 UR13, UR26, 0x3c6ef372, URZ ;  /* 0x3c6ef3721a0d7890 */ /* 0x000fe2000fffe03f */
[----:B------:R-:W-:Y:S01]  /*3060*/  FMNMX.FTZ R3, R125, R3, !PT ;  /* 0x000000037d037209 */ /* 0x000fe20007810000 */
[----:B------:R-:W-:Y:S01]  /*3070*/  UIADD3 UR12, UR27, 0x76cf5d0a, URZ ;  /* 0x76cf5d0a1b0c7890 */ /* 0x000fe2000fffe03f */
[----:B------:R-:W-:Y:S01]  /*3080*/  STL [R1+0x64], R213 ;  /* 0x000064d501007387 */ /* 0x000fe20000100800 */
[----:B------:R-:W-:Y:S01]  /*3090*/  UIADD3 UR11, UR26, -0x255992d5, URZ ;  /* 0xdaa66d2b1a0b7890 */ /* 0x000fe2000fffe03f */
[----:B------:R-:W-:Y:S01]  /*30a0*/  FMNMX.FTZ R3, R120, R3, !PT ;  /* 0x0000000378037209 */ /* 0x000fe20007810000 */
[----:B------:R-:W-:Y:S01]  /*30b0*/  UIADD3 UR10, UR27, 0x32370b8f, URZ ;  /* 0x32370b8f1b0a7890 */ /* 0x000fe2000fffe03f */
[----:B------:R-:W-:Y:S01]  /*30c0*/  STL [R1+0x60], R212 ;  /* 0x000060d401007387 */ /* 0x000fe20000100800 */
[----:B------:R-:W-:Y:S01]  /*30d0*/  UIADD3 UR8, UR27, -0x126145ec, URZ ;  /* 0xed9eba141b087890 */ /* 0x000fe2000fffe03f */
[----:B------:R-:W-:Y:S01]  /*30e0*/  FMNMX.FTZ R3, R121, R3, !PT ;  /* 0x0000000379037209 */ /* 0x000fe20007810000 */
[----:B------:R-:W-:Y:S01]  /*30f0*/  UIADD3 UR9, UR26, 0x78dde6e4, URZ ;  /* 0x78dde6e41a097890 */ /* 0x000fe2000fffe03f */
[----:B------:R-:W-:Y:S01]  /*3100*/  STL [R1+0x5c], R211 ;  /* 0x00005cd301007387 */ /* 0x000fe20000100800 */
[----:B------:R-:W-:Y:S01]  /*3110*/  UIADD3 UR7, UR26, 0x1715609d, URZ ;  /* 0x1715609d1a077890 */ /* 0x000fe2000fffe03f */
[----:B------:R-:W-:Y:S01]  /*3120*/  FMNMX.FTZ R3, R175, R3, !PT ;  /* 0x00000003af037209 */ /* 0x000fe20007810000 */
[----:B------:R-:W-:Y:S01]  /*3130*/  UIADD3 UR6, UR27, -0x56f99767, URZ ;  /* 0xa90668991b067890 */ /* 0x000fe2000fffe03f */
[----:B------:R-:W-:Y:S01]  /*3140*/  STL [R1+0x58], R210 ;  /* 0x000058d201007387 */ /* 0x000fe20000100800 */
[----:B------:R-:W-:Y:S01]  /*3150*/  UIADD3 UR16, UR27, 0x646e171e, URZ ;  /* 0x646e171e1b107890 */ /* 0x000fe2000fffe03f */
[----:B------:R-:W-:Y:S01]  /*3160*/  FMNMX.FTZ R3, R174, R3, !PT ;  /* 0x00000003ae037209 */ /* 0x000fe20007810000 */
[----:B------:R-:W-:Y:S01]  /*3170*/  UIADD3 UR17, UR26, -0x4ab325aa, URZ ;  /* 0xb54cda561a117890 */ /* 0x000fe2000fffe03f */
[----:B------:R-:W-:Y:S01]  /*3180*/  STL [R1+0x54], R209 ;  /* 0x000054d101007387 */ /* 0x000fe20000100800 */
[----:B------:R-:W-:Y:S01]  /*3190*/  IMAD.SHL.U32 R205, R2, 0x2, RZ ;  /* 0x0000000202cd7824 */ /* 0x000fe200078e00ff */
[----:B------:R-:W-:-:S02]  /*31a0*/  FMNMX.FTZ R3, R152, R3, !PT ;  /* 0x0000000398037209 */ /* 0x000fc40007810000 */
[----:B------:R-:W-:Y:S01]  /*31b0*/  STL [R1+0x50], R208 ;  /* 0x000050d001007387 */ /* 0x000fe20000100800 */
[----:B------:R-:W-:Y:S01]  /*31c0*/  IMAD R206, R0, 0x2, R205 ;  /* 0x0000000200ce7824 */ /* 0x000fe200078e02cd */
[----:B------:R-:W-:Y:S02]  /*31d0*/  FMNMX.FTZ R4, R142, R3, !PT ;  /* 0x000000038e047209 */ /* 0x000fe40007810000 */
[----:B------:R-:W-:Y:S01]  /*31e0*/  FMNMX.FTZ R3, R65, R70, !PT ;  /* 0x0000004641037209 */ /* 0x000fe20007810000 */
[----:B------:R-:W-:Y:S01]  /*31f0*/  STL [R1+0x4c], R207 ;  /* 0x00004ccf01007387 */ /* 0x000fe20000100800 */
[----:B------:R-:W-:Y:S02]  /*3200*/  FMNMX.FTZ R4, R166, R4, !PT ;  /* 0x00000004a6047209 */ /* 0x000fe40007810000 */
[----:B------:R-:W-:Y:S01]  /*3210*/  FMNMX.FTZ R3, R77, R3, !PT ;  /* 0x000000034d037209 */ /* 0x000fe20007810000 */
[----:B------:R-:W-:Y:S01]  /*3220*/  STL [R1+0x48], R204 ;  /* 0x000048cc01007387 */ /* 0x000fe20000100800 */
[----:B------:R-:W-:-:S02]  /*3230*/  FMNMX.FTZ R5, R167, R4, !PT ;  /* 0x00000004a7057209 */ /* 0x000fc40007810000 */
[----:B------:R-:W-:Y:S01]  /*3240*/  FMNMX.FTZ R3, R112, R3, !PT ;  /* 0x0000000370037209 */ /* 0x000fe20007810000 */
[----:B------:R-:W-:Y:S01]  /*3250*/  LDSM.16.MT88.4 R40, [R205+0x4000] ;  /* 0x00400000cd28783b */ /* 0x000fe20000004200 */
[----:B------:R-:W-:Y:S02]  /*3260*/  FMNMX.FTZ R5, R150, R5, !PT ;  /* 0x0000000596057209 */ /* 0x000fe40007810000 */
[----:B------:R-:W-:Y:S01]  /*3270*/  FMNMX.FTZ R3, R76, R3, !PT ;  /* 0x000000034c037209 */ /* 0x000fe20007810000 */
[----:B------:R-:W-:Y:S01]  /*3280*/  LDSM.16.MT88.4 R44, [R206+0x4000] ;  /* 0x00400000ce2c783b */ /* 0x000fe20000004200 */
[----:B------:R-:W-:Y:S02]  /*3290*/  FMNMX.FTZ R5, R151, R5, !PT ;  /* 0x0000000597057209 */ /* 0x000fe40007810000 */
[----:B------:R-:W-:Y:S01]  /*32a0*/  FMNMX.FTZ R3, R73, R3, !PT ;  /* 0x0000000349037209 */ /* 0x000fe20007810000 */
[----:B------:R-:W-:Y:S01]  /*32b0*/  LDSM.16.MT88.4 R48, [R205+0x4400] ;  /* 0x00440000cd30783b */ /* 0x000fe20000004200 */
[----:B------:R-:W-:-:S02]  /*32c0*/  FMNMX.FTZ R5, R169, R5, !PT ;  /* 0x00000005a9057209 */ /* 0x000fc40007810000 */
[----:B------:R-:W-:Y:S01]  /*32d0*/  FMNMX.FTZ R3, R71, R3, !PT ;  /* 0x0000000347037209 */ /* 0x000fe20007810000 */
[----:B------:R-:W-:Y:S01]  /*32e0*/  LDSM.16.MT88.4 R52, [R206+0x4400] ;  /* 0x00440000ce34783b */ /* 0x000fe20000004200 */
        /* <DEDUP_REMOVED lines=34> */
[----:B------:R-:W-:Y:S01]  /*3510*/  LOP3.LUT R6, R81, R222, RZ, 0x3c, !PT ;  /* 0x000000de51067212 */ /* 0x000fe200078e3cff */
[----:B------:R-:W-:Y:S01]  /*3520*/  IMAD R81, R172, 0x10000, R172 ;  /* 0x00010000ac517824 */ /* 0x000fe200078e02ac */
[----:B------:R-:W-:-:S02]  /*3530*/  FMNMX.FTZ R4, R219, R4, !PT ;  /* 0x00000004db047209 */ /* 0x000fc40007810000 */
[----:B------:R-:W-:Y:S01]  /*3540*/  FMNMX.FTZ R3, R116, R3, !PT ;  /* 0x0000000374037209 */ /* 0x000fe20007810000 */
[----:B------:R-:W-:Y:S01]  /*3550*/  IMAD.WIDE.U32 R92, R6, -0x2daee0ad, RZ ;  /* 0xd2511f53065c7825 */ /* 0x000fe200078e00ff */
[----:B------:R-:W-:Y:S02]  /*3560*/  FMNMX.FTZ R8, R108, R5, !PT ;  /* 0x000000056c087209 */ /* 0x000fe40007810000 */
[----:B------:R-:W-:Y:S02]  /*3570*/  LOP3.LUT R5, R83, R222, RZ, 0x3c, !PT ;  /* 0x000000de53057212 */ /* 0x000fe400078e3cff */
[----:B------:R-:W-:Y:S01]  /*3580*/  FMNMX.FTZ R6, R188, R4, !PT ;  /* 0x00000004bc067209 */ /* 0x000fe20007810000 */
[----:B------:R-:W1:Y:S01]  /*3590*/  SHFL.BFLY PT, R138, R8, 0x2, 0x1f ;  /* 0x0c401f00088a7f89 */ /* 0x000e6200000e0000 */
[----:B------:R-:W-:Y:S01]  /*35a0*/  FMNMX.FTZ R3, R145, R3, !PT ;  /* 0x0000000391037209 */ /* 0x000fe20007810000 */
[----:B------:R-:W-:Y:S01]  /*35b0*/  IMAD.WIDE.U32 R94, R5, -0x2daee0ad, RZ ;  /* 0xd2511f53055e7825 */ /* 0x000fe200078e00ff */
[----:B------:R-:W-:-:S02]  /*35c0*/  FMNMX.FTZ R6, R176, R6, !PT ;  /* 0x00000006b0067209 */ /* 0x000fc40007810000 */
[----:B------:R-:W-:Y:S01]  /*35d0*/  FMNMX.FTZ R3, R146, R3, !PT ;  /* 0x0000000392037209 */ /* 0x000fe20007810000 */
[----:B------:R-:W-:Y:S01]  /*35e0*/  IMAD.WIDE.U32 R4, R7, -0x326172a9, RZ ;  /* 0xcd9e8d5707047825 */ /* 0x000fe200078e00ff */
[----:B------:R-:W-:Y:S02]  /*35f0*/  FMNMX.FTZ R6, R192, R6, !PT ;  /* 0x00000006c0067209 */ /* 0x000fe40007810000 */
[--C-:B------:R-:W-:Y:S02]  /*3600*/  LOP3.LUT R9, R93, UR14, R96.reuse, 0x96, !PT ;  /* 0x0000000e5d097c12 */ /* 0x100fe4000f8e9660 */
[----:B------:R-:W-:Y:S02]  /*3610*/  LOP3.LUT R7, R95, UR14, R96, 0x96, !PT ;  /* 0x0000000e5f077c12 */ /* 0x000fe4000f8e9660 */
[----:B------:R-:W-:Y:S01]  /*3620*/  FMNMX.FTZ R3, R144, R3, !PT ;  /* 0x0000000390037209 */ /* 0x000fe20007810000 */
[----:B------:R-:W-:Y:S01]  /*3630*/  IMAD.WIDE.U32 R58, R9, -0x326172a9, RZ ;  /* 0xcd9e8d57093a7825 */ /* 0x000fe200078e00ff */
[----:B------:R-:W-:-:S02]  /*3640*/  FMNMX.FTZ R6, R191, R6, !PT ;  /* 0x00000006bf067209 */ /* 0x000fc40007810000 */
[----:B------:R-:W-:Y:S01]  /*3650*/  FMNMX.FTZ R3, R140, R3, !PT ;  /* 0x000000038c037209 */ /* 0x000fe20007810000 */
[----:B------:R-:W-:Y:S01]  /*3660*/  IMAD.WIDE.U32 R62, R7, -0x326172a9, RZ ;  /* 0xcd9e8d57073e7825 */ /* 0x000fe200078e00ff */
[C---:B------:R-:W-:Y:S02]  /*3670*/  LOP3.LUT R11, R5.reuse, UR15, R80, 0x96, !PT ;  /* 0x0000000f050b7c12 */ /* 0x040fe4000f8e9650 */
[----:B------:R-:W-:Y:S02]  /*3680*/  LOP3.LUT R10, R5, UR15, R82, 0x96, !PT ;  /* 0x0000000f050a7c12 */ /* 0x000fe4000f8e9652 */
[----:B------:R-:W-:Y:S01]  /*3690*/  FMNMX.FTZ R5, R183, R6, !PT ;  /* 0x00000006b7057209 */ /* 0x000fe20007810000 */
[----:B------:R-:W-:Y:S01]  /*36a0*/  IMAD.WIDE.U32 R6, R11, -0x2daee0ad, RZ ;  /* 0xd2511f530b067825 */ /* 0x000fe200078e00ff */
[----:B------:R-:W-:Y:S02]  /*36b0*/  FMNMX.FTZ R3, R164, R3, !PT ;  /* 0x00000003a4037209 */ /* 0x000fe40007810000 */
[--C-:B------:R-:W-:Y:S01]  /*36c0*/  LOP3.LUT R13, R59, UR13, R4.reuse, 0x96, !PT ;  /* 0x0000000d3b0d7c12 */ /* 0x100fe2000f8e9604 */
[----:B------:R-:W-:Y:S01]  /*36d0*/  IMAD.WIDE.U32 R10, R10, -0x2daee0ad, RZ ;  /* 0xd2511f530a0a7825 */ /* 0x000fe200078e00ff */
[----:B------:R-:W-:-:S02]  /*36e0*/  LOP3.LUT R17, R63, UR13, R4, 0x96, !PT ;  /* 0x0000000d3f117c12 */ /* 0x000fc4000f8e9604 */
[----:B------:R-:W-:Y:S02]  /*36f0*/  FMNMX.FTZ R4, R190, R5, !PT ;  /* 0x00000005be047209 */ /* 0x000fe40007810000 */
[----:B------:R-:W-:Y:S02]  /*3700*/  FMNMX.FTZ R3, R165, R3, !PT ;  /* 0x00000003a5037209 */ /* 0x000fe40007810000 */
[----:B------:R-:W-:Y:S02]  /*3710*/  FMNMX.FTZ R4, R233, R4, !PT ;  /* 0x00000004e9047209 */ /* 0x000fe40007810000 */
[----:B------:R-:W-:Y:S02]  /*3720*/  FMNMX.FTZ R3, R148, R3, !PT ;  /* 0x0000000394037209 */ /* 0x000fe40007810000 */
[----:B-1----:R-:W-:Y:S02]  /*3730*/  FMNMX.FTZ R138, R8, R138, !PT ;  /* 0x0000008a088a7209 */ /* 0x002fe40007810000 */
[----:B------:R-:W-:-:S02]  /*3740*/  FMNMX.FTZ R4, R230, R4, !PT ;  /* 0x00000004e6047209 */ /* 0x000fc40007810000 */
[----:B------:R-:W-:Y:S01]  /*3750*/  LOP3.LUT R5, R7, UR12, R92, 0x96, !PT ;  /* 0x0000000c07057c12 */ /* 0x000fe2000f8e965c */
[----:B------:R-:W1:Y:S01]  /*3760*/  SHFL.BFLY PT, R16, R138, 0x1, 0x1f ;  /* 0x0c201f008a107f89 */ /* 0x000e6200000e0000 */
[----:B------:R-:W-:Y:S02]  /*3770*/  FMNMX.FTZ R3, R149, R3, !PT ;  /* 0x0000000395037209 */ /* 0x000fe40007810000 */
[----:B------:R-:W-:Y:S01]  /*3780*/  FMNMX.FTZ R4, R228, R4, !PT ;  /* 0x00000004e4047209 */ /* 0x000fe20007810000 */
[----:B------:R-:W-:Y:S01]  /*3790*/  IMAD.WIDE.U32 R14, R5, -0x326172a9, RZ ;  /* 0xcd9e8d57050e7825 */ /* 0x000fe200078e00ff */
[----:B------:R-:W-:Y:S02]  /*37a0*/  FMNMX.FTZ R3, R168, R3, !PT ;  /* 0x00000003a8037209 */ /* 0x000fe40007810000 */
[----:B------:R-:W-:Y:S02]  /*37b0*/  FMNMX.FTZ R8, R128, R129, !PT ;  /* 0x0000008180087209 */ /* 0x000fe40007810000 */
[----:B------:R-:W-:Y:S01]  /*37c0*/  FMNMX.FTZ R12, R229, R4, !PT ;  /* 0x00000004e50c7209 */ /* 0x000fe20007810000 */
[----:B------:R-:W-:Y:S01]  /*37d0*/  IMAD.WIDE.U32 R4, R13, -0x2daee0ad, RZ ;  /* 0xd2511f530d047825 */ /* 0x000fe200078e00ff */
[----:B------:R-:W-:-:S02]  /*37e0*/  FMNMX.FTZ R3, R160, R3, !PT ;  /* 0x00000003a0037209 */ /* 0x000fc40007810000 */
[----:B------:R-:W-:Y:S02]  /*37f0*/  LOP3.LUT R7, R15, UR11, R58, 0x96, !PT ;  /* 0x0000000b0f077c12 */ /* 0x000fe4000f8e963a */
[----:B------:R-:W-:Y:S02]  /*3800*/  FMNMX.FTZ R8, R126, R8, !PT ;  /* 0x000000087e087209 */ /* 0x000fe40007810000 */
[----:B------:R-:W-:Y:S01]  /*3810*/  LOP3.LUT R9, R11, UR12, R94, 0x96, !PT ;  /* 0x0000000c0b097c12 */ /* 0x000fe2000f8e965e */
[----:B------:R-:W-:Y:S01]  /*3820*/  IMAD.WIDE.U32 R22, R7, -0x2daee0ad, RZ ;  /* 0xd2511f5307167825 */ /* 0x000fe200078e00ff */
[----:B------:R-:W2:Y:S01]  /*3830*/  SHFL.BFLY PT, R11, R12, 0x2, 0x1f ;  /* 0x0c401f000c0b7f89 */ /* 0x000ea200000e0000 */
[----:B------:R-:W-:Y:S02]  /*3840*/  FMNMX.FTZ R3, R106, R3, !PT ;  /* 0x000000036a037209 */ /* 0x000fe40007810000 */
[----:B------:R-:W-:Y:S01]  /*3850*/  FMNMX.FTZ R8, R127, R8, !PT ;  /* 0x000000087f087209 */ /* 0x000fe20007810000 */
[----:B------:R-:W-:Y:S01]  /*3860*/  IMAD.WIDE.U32 R18, R9, -0x326172a9, RZ ;  /* 0xcd9e8d5709127825 */ /* 0x000fe200078e00ff */
[----:B------:R-:W-:-:S02]  /*3870*/  FMNMX.FTZ R7, R107, R3, !PT ;  /* 0x000000036b077209 */ /* 0x000fc40007810000 */
[----:B------:R-:W-:Y:S02]  /*3880*/  FMNMX.FTZ R3, R131, R8, !PT ;  /* 0x0000000883037209 */ /* 0x000fe40007810000 */
[----:B------:R-:W-:Y:S02]  /*3890*/  FMNMX.FTZ R7, R223, R7, !PT ;  /* 0x00000007df077209 */ /* 0x000fe40007810000 */
[----:B------:R-:W-:Y:S02]  /*38a0*/  LOP3.LUT R8, R19, UR11, R62, 0x96, !PT ;  /* 0x0000000b13087c12 */ /* 0x000fe4000f8e963e */
[----:B------:R-:W-:Y:S02]  /*38b0*/  LOP3.LUT R9, R5, UR10, R6, 0x96, !PT ;  /* 0x0000000a05097c12 */ /* 0x000fe4000f8e9606 */
[----:B------:R-:W-:Y:S01]  /*38c0*/  FMNMX.FTZ R6, R130, R3, !PT ;  /* 0x0000000382067209 */ /* 0x000fe20007810000 */
[----:B------:R-:W-:Y:S01]  /*38d0*/  IMAD.WIDE.U32 R20, R8, -0x2daee0ad, RZ ;  /* 0xd2511f5308147825 */ /* 0x000fe200078e00ff */
[----:B------:R-:W-:-:S02]  /*38e0*/  FMNMX.FTZ R3, R224, R7, !PT ;  /* 0x00000007e0037209 */ /* 0x000fc40007810000 */
[----:B------:R-:W-:Y:S01]  /*38f0*/  LOP3.LUT R15, R23, UR8, R4, 0x96, !PT ;  /* 0x00000008170f7c12 */ /* 0x000fe2000f8e9604 */
[----:B------:R-:W-:Y:S01]  /*3900*/  IMAD.WIDE.U32 R4, R17, -0x2daee0ad, RZ ;  /* 0xd2511f5311047825 */ /* 0x000fe200078e00ff */
[----:B-1----:R-:W-:Y:S02]  /*3910*/  FMNMX.FTZ R138, R138, R16, !PT ;  /* 0x000000108a8a7209 */ /* 0x002fe40007810000 */
[----:B------:R-:W-:Y:S02]  /*3920*/  FMNMX.FTZ R3, R189, R3, !PT ;  /* 0x00000003bd037209 */ /* 0x000fe40007810000 */
[----:B------:R-:W-:Y:S02]  /*3930*/  FMNMX.FTZ R6, R122, R6, !PT ;  /* 0x000000067a067209 */ /* 0x000fe40007810000 */
[----:B------:R-:W-:Y:S02]  /*3940*/  LOP3.LUT R13, R21, UR8, R4, 0x96, !PT ;  /* 0x00000008150d7c12 */ /* 0x000fe4000f8e9604 */
[----:B------:R-:W-:Y:S01]  /*3950*/  FMNMX.FTZ R4, R178, R3, !PT ;  /* 0x00000003b2047209 */ /* 0x000fe20007810000 */
[----:B------:R-:W-:Y:S01]  /*3960*/  FMUL.FTZ R3, R138, c[0x0][0x23c] ;  /* 0x00008f008a037a20 */ /* 0x000fe20000410000 */
[----:B------:R-:W-:-:S02]  /*3970*/  LOP3.LUT R10, R5, UR10, R10, 0x96, !PT ;  /* 0x0000000a050a7c12 */ /* 0x000fc4000f8e960a */
[----:B------:R-:W-:Y:S02]  /*3980*/  FSETP.NEU.FTZ.AND P1, PT, R138, -INF , PT ;  /* 0xff8000008a00780b */ /* 0x000fe40003f3d000 */
[----:B------:R-:W-:Y:S02]  /*3990*/  FMNMX.FTZ R5, R123, R6, !PT ;  /* 0x000000067b057209 */ /* 0x000fe40007810000 */
[----:B--2---:R-:W-:Y:S02]  /*39a0*/  FMNMX.FTZ R12, R12, R11, !PT ;  /* 0x0000000b0c0c7209 */ /* 0x004fe40007810000 */
[----:B------:R-:W-:Y:S02]  /*39b0*/  FMNMX.FTZ R6, R227, R4, !PT ;  /* 0x00000004e3067209 */ /* 0x000fe40007810000 */
[----:B------:R-:W-:Y:S01]  /*39c0*/  FSEL R16, R3, RZ, P1 ;  /* 0x000000ff03107208 */ /* 0x000fe20000800000 */
[----:B------:R-:W1:Y:S01]  /*39d0*/  SHFL.BFLY PT, R136, R12, 0x1, 0x1f ;  /* 0x0c201f000c887f89 */ /* 0x000e6200000e0000 */
[----:B------:R-:W-:Y:S01]  /*39e0*/  FMNMX.FTZ R7, R197, R5, !PT ;  /* 0x00000005c5077209 */ /* 0x000fe20007810000 */
[----:B------:R-:W-:Y:S01]  /*39f0*/  IMAD.WIDE.U32 R4, R9, -0x326172a9, RZ ;  /* 0xcd9e8d5709047825 */ /* 0x000fe200078e00ff */
[----:B------:R-:W-:-:S02]  /*3a00*/  FMNMX.FTZ R3, R226, R6, !PT ;  /* 0x00000006e2037209 */ /* 0x000fc40007810000 */
[----:B------:R-:W-:Y:S01]  /*3a10*/  FMNMX.FTZ R7, R196, R7, !PT ;  /* 0x00000007c4077209 */ /* 0x000fe20007810000 */
[----:B------:R-:W-:Y:S01]  /*3a20*/  FFMA.FTZ R6, R56, c[0x0][0x23c], -R16 ;  /* 0x00008f0038067a23 */ /* 0x000fe20000010810 */
[----:B------:R-:W-:Y:S02]  /*3a30*/  FMNMX.FTZ R3, R193, R3, !PT ;  /* 0x00000003c1037209 */ /* 0x000fe40007810000 */
[----:B------:R-:W-:Y:S01]  /*3a40*/  LOP3.LUT R9, R5, UR9, R14, 0x96, !PT ;  /* 0x0000000905097c12 */ /* 0x000fe2000f8e960e */
[----:B------:R2:W-:Y:S01]  /*3a50*/  MUFU.EX2 R66, R6 ;  /* 0x0000000600427308 */ /* 0x0005e20000000800 */
[----:B------:R-:W-:Y:S01]  /*3a60*/  FMNMX.FTZ R5, R225, R3, !PT ;  /* 0x00000003e1057209 */ /* 0x000fe20007810000 */
[----:B------:R-:W-:Y:S02]  /*3a70*/  FFMA.FTZ R3, R57, c[0x0][0x23c], -R16 ;  /* 0x00008f0039037a23 */ /* 0x000fe40000010810 */
[----:B------:R-:W-:Y:S01]  /*3a80*/  IMAD.WIDE.U32 R14, R15, -0x326172a9, RZ ;  /* 0xcd9e8d570f0e7825 */ /* 0x000fe200078e00ff */
[----:B------:R-:W-:-:S03]  /*3a90*/  FMNMX.FTZ R5, R236, R5, !PT ;  /* 0x00000005ec057209 */ /* 0x000fc60007810000 */
[----:B------:R3:W-:Y:S01]  /*3aa0*/  MUFU.EX2 R235, R3 ;  /* 0x0000000300eb7308 */ /* 0x0007e20000000800 */
[----:B------:R-:W-:Y:S01]  /*3ab0*/  IMAD.WIDE.U32 R56, R9, -0x2daee0ad, RZ ;  /* 0xd2511f5309387825 */ /* 0x000fe200078e00ff */
[----:B-1----:R-:W-:Y:S02]  /*3ac0*/  FMNMX.FTZ R136, R12, R136, !PT ;  /* 0x000000880c887209 */ /* 0x002fe40007810000 */
[----:B--2---:R-:W-:Y:S02]  /*3ad0*/  FMNMX.FTZ R6, R155, R7, !PT ;  /* 0x000000079b067209 */ /* 0x004fe40007810000 */
[----:B------:R-:W-:Y:S02]  /*3ae0*/  FSETP.NEU.FTZ.AND P1, PT, R136, -INF , PT ;  /* 0xff8000008800780b */ /* 0x000fe40003f3d000 */
[----:B------:R-:W-:Y:S01]  /*3af0*/  FMNMX.FTZ R8, R147, R6, !PT ;  /* 0x0000000693087209 */ /* 0x000fe20007810000 */
[----:B------:R-:W-:Y:S01]  /*3b00*/  IMAD.WIDE.U32 R6, R10, -0x326172a9, RZ ;  /* 0xcd9e8d570a067825 */ /* 0x000fe200078e00ff */
[----:B------:R-:W-:-:S02]  /*3b10*/  LOP3.LUT R9, R57, UR6, R22, 0x96, !PT ;  /* 0x0000000639097c12 */ /* 0x000fc4000f8e9616 */
[----:B------:R-:W-:Y:S01]  /*3b20*/  FMNMX.FTZ R8, R200, R8, !PT ;  /* 0x00000008c8087209 */ /* 0x000fe20007810000 */
[----:B------:R-:W-:Y:S01]  /*3b30*/  IMAD.WIDE.U32 R10, R13, -0x326172a9, RZ ;  /* 0xcd9e8d570d0a7825 */ /* 0x000fe200078e00ff */
[----:B---3--:R-:W-:Y:S02]  /*3b40*/  FMNMX.FTZ R3, R234, R5, !PT ;  /* 0x00000005ea037209 */ /* 0x008fe40007810000 */
[----:B------:R-:W-:Y:S01]  /*3b50*/  LOP3.LUT R7, R7, UR9, R18, 0x96, !PT ;  /* 0x0000000907077c12 */ /* 0x000fe2000f8e9612 */
[----:B------:R-:W-:Y:S01]  /*3b60*/  FFMA.FTZ R5, R61, c[0x0][0x23c], -R16 ;  /* 0x00008f003d057a23 */ /* 0x000fe20000010810 */
[----:B------:R-:W-:Y:S02]  /*3b70*/  LOP3.LUT R61, R15, UR7, R4, 0x96, !PT ;  /* 0x000000070f3d7c12 */ /* 0x000fe4000f8e9604 */
[----:B------:R-:W-:Y:S01]  /*3b80*/  FMNMX.FTZ R4, R201, R8, !PT ;  /* 0x00000008c9047209 */ /* 0x000fe20007810000 */
[----:B------:R1:W-:Y:S01]  /*3b90*/  MUFU.EX2 R211, R5 ;  /* 0x0000000500d37308 */ /* 0x0003e20000000800 */
[----:B------:R-:W-:-:S02]  /*3ba0*/  FMNMX.FTZ R3, R232, R3, !PT ;  /* 0x00000003e8037209 */ /* 0x000fc40007810000 */
[----:B------:R-:W-:Y:S02]  /*3bb0*/  FMNMX.FTZ R4, R199, R4, !PT ;  /* 0x00000004c7047209 */ /* 0x000fe40007810000 */
[----:B------:R-:W-:Y:S01]  /*3bc0*/  FMNMX.FTZ R134, R231, R3, !PT ;  /* 0x00000003e7867209 */ /* 0x000fe20007810000 */
[----:B------:R-:W-:-:S04]  /*3bd0*/  FFMA.FTZ R3, R64, c[0x0][0x23c], -R16 ;  /* 0x00008f0040037a23 */ /* 0x000fc80000010810 */
[----:B------:R2:W-:Y:S01]  /*3be0*/  MUFU.EX2 R25, R3 ;  /* 0x0000000300197308 */ /* 0x0005e20000000800 */
[----:B------:R-:W3:Y:S01]  /*3bf0*/  SHFL.BFLY PT, R12, R134, 0x2, 0x1f ;  /* 0x0c401f00860c7f89 */ /* 0x000ee200000e0000 */
[----:B-1----:R-:W-:Y:S01]  /*3c00*/  FMNMX.FTZ R5, R198, R4, !PT ;  /* 0x00000004c6057209 */ /* 0x002fe20007810000 */
[----:B------:R-:W-:-:S03]  /*3c10*/  FFMA.FTZ R4, R60, c[0x0][0x23c], -R16 ;  /* 0x00008f003c047a23 */ /* 0x000fc60000010810 */
[----:B------:R-:W-:Y:S02]  /*3c20*/  FMNMX.FTZ R5, R217, R5, !PT ;  /* 0x00000005d9057209 */ /* 0x000fe40007810000 */
[----:B------:R1:W-:Y:S01]  /*3c30*/  MUFU.EX2 R241, R4 ;  /* 0x0000000400f17308 */ /* 0x0003e20000000800 */
[----:B--2---:R-:W-:-:S05]  /*3c40*/  FMUL.FTZ R3, R136, c[0x0][0x23c] ;  /* 0x00008f0088037a20 */ /* 0x004fca0000410000 */
[----:B------:R-:W-:Y:S02]  /*3c50*/  FSEL R19, R3, RZ, P1 ;  /* 0x000000ff03137208 */ /* 0x000fe40000800000 */
[----:B------:R-:W-:Y:S02]  /*3c60*/  FMNMX.FTZ R3, R203, R5, !PT ;  /* 0x00000005cb037209 */ /* 0x000fe40007810000 */
[----:B---3--:R-:W-:Y:S01]  /*3c70*/  FMNMX.FTZ R134, R134, R12, !PT ;  /* 0x0000000c86867209 */ /* 0x008fe20007810000 */
[--C-:B------:R-:W-:Y:S01]  /*3c80*/  FFMA.FTZ R5, R65, c[0x0][0x23c], -R19.reuse ;  /* 0x00008f0041057a23 */ /* 0x100fe20000010813 */
[----:B------:R-:W-:Y:S02]  /*3c90*/  FMNMX.FTZ R3, R202, R3, !PT ;  /* 0x00000003ca037209 */ /* 0x000fe40007810000 */
[----:B-1----:R-:W-:Y:S01]  /*3ca0*/  LOP3.LUT R4, R11, UR7, R6, 0x96, !PT ;  /* 0x000000070b047c12 */ /* 0x002fe2000f8e9606 */
[----:B------:R1:W2:Y:S01]  /*3cb0*/  MUFU.EX2 R24, R5 ;  /* 0x0000000500187308 */ /* 0x0002a20000000800 */
[----:B------:R-:W-:Y:S01]  /*3cc0*/  FMNMX.FTZ R8, R163, R3, !PT ;  /* 0x00000003a3087209 */ /* 0x000fe20007810000 */
[----:B------:R-:W-:-:S02]  /*3cd0*/  FFMA.FTZ R3, R70, c[0x0][0x23c], -R19 ;  /* 0x00008f0046037a23 */ /* 0x000fc40000010813 */
[----:B------:R-:W-:Y:S01]  /*3ce0*/  IMAD.WIDE.U32 R6, R7, -0x2daee0ad, RZ ;  /* 0xd2511f5307067825 */ /* 0x000fe200078e00ff */
[----:B------:R-:W-:-:S03]  /*3cf0*/  FMNMX.FTZ R8, R218, R8, !PT ;  /* 0x00000008da087209 */ /* 0x000fc60007810000 */
[----:B------:R3:W-:Y:S01]  /*3d00*/  MUFU.EX2 R240, R3 ;  /* 0x0000000300f07308 */ /* 0x0007e20000000800 */
[----:B------:R-:W-:Y:S01]  /*3d10*/  LOP3.LUT R13, R7, UR6, R20, 0x96, !PT ;  /* 0x00000006070d7c12 */ /* 0x000fe2000f8e9614 */
[----:B-1----:R-:W-:-:S05]  /*3d20*/  IMAD.WIDE.U32 R4, R4, -0x2daee0ad, RZ ;  /* 0xd2511f5304047825 */ /* 0x002fca00078e00ff */
[----:B------:R-:W-:Y:S01]  /*3d30*/  LOP3.LUT R15, R5, UR16, R6, 0x96, !PT ;  /* 0x00000010050f7c12 */ /* 0x000fe2000f8e9606 */
[----:B------:R-:W-:Y:S01]  /*3d40*/  IMAD.WIDE.U32 R6, R9, -0x326172a9, RZ ;  /* 0xcd9e8d5709067825 */ /* 0x000fe200078e00ff */
[----:B------:R-:W-:Y:S01]  /*3d50*/  LOP3.LUT R12, R4, 0xffff, RZ, 0xc0, !PT ;  /* 0x0000ffff040c7812 */ /* 0x000fe200078ec0ff */
[----:B------:R-:W1:Y:S01]  /*3d60*/  SHFL.BFLY PT, R9, R134, 0x1, 0x1f ;  /* 0x0c201f0086097f89 */ /* 0x000e6200000e0000 */
[----:B---3--:R-:W-:Y:S01]  /*3d70*/  FMNMX.FTZ R3, R187, R8, !PT ;  /* 0x00000008bb037209 */ /* 0x008fe20007810000 */
[--C-:B------:R-:W-:Y:S01]  /*3d80*/  FFMA.FTZ R5, R112, c[0x0][0x23c], -R19.reuse ;  /* 0x00008f0070057a23 */ /* 0x100fe20000010813 */
[----:B------:R-:W-:Y:S01]  /*3d90*/  LOP3.LUT R20, R7, UR17, R14, 0x96, !PT ;  /* 0x0000001107147c12 */ /* 0x000fe2000f8e960e */
[--C-:B------:R-:W-:Y:S01]  /*3da0*/  FFMA.FTZ R8, R77, c[0x0][0x23c], -R19.reuse ;  /* 0x00008f004d087a23 */ /* 0x100fe20000010813 */
[----:B------:R-:W-:Y:S01]  /*3db0*/  FMNMX.FTZ R3, R186, R3, !PT ;  /* 0x00000003ba037209 */ /* 0x000fe20007810000 */
[----:B--2---:R-:W-:Y:S01]  /*3dc0*/  IMAD.MOV.U32 R112, RZ, RZ, R24 ;  /* 0x000000ffff707224 */ /* 0x004fe200078e0018 */
[----:B------:R-:W-:Y:S01]  /*3dd0*/  LOP3.LUT R28, R6, 0xffff, RZ, 0xc0, !PT ;  /* 0x0000ffff061c7812 */ /* 0x000fe200078ec0ff */
[----:B------:R-:W-:Y:S01]  /*3de0*/  FFMA.FTZ R7, R76, c[0x0][0x23c], -R19 ;  /* 0x00008f004c077a23 */ /* 0x000fe20000010813 */
[----:B------:R-:W-:Y:S01]  /*3df0*/  FMNMX.FTZ R3, R162, R3, !PT ;  /* 0x00000003a2037209 */ /* 0x000fe20007810000 */
[----:B------:R2:W3:Y:S01]  /*3e00*/  MUFU.EX2 R24, R5 ;  /* 0x0000000500187308 */ /* 0x0004e20000000800 */
[----:B------:R-:W-:-:S02]  /*3e10*/  LOP3.LUT R60, R6, 0xff, RZ, 0xc0, !PT ;  /* 0x000000ff063c7812 */ /* 0x000fc400078ec0ff */
[----:B------:R-:W-:Y:S02]  /*3e20*/  FMNMX.FTZ R3, R185, R3, !PT ;  /* 0x00000003b9037209 */ /* 0x000fe40007810000 */
[--C-:B------:R-:W-:Y:S02]  /*3e30*/  SHF.R.U32.HI R23, RZ, 0x10, R6.reuse ;  /* 0x00000010ff177819 */ /* 0x100fe40000011606 */
[----:B------:R-:W-:Y:S01]  /*3e40*/  FMNMX.FTZ R3, R180, R3, !PT ;  /* 0x00000003b4037209 */ /* 0x000fe20007810000 */
[----:B------:R4:W-:Y:S01]  /*3e50*/  MUFU.EX2 R209, R7 ;  /* 0x0000000700d17308 */ /* 0x0009e20000000800 */
[----:B------:R-:W-:Y:S01]  /*3e60*/  SHF.R.U32.HI R57, RZ, 0x18, R6 ;  /* 0x00000018ff397819 */ /* 0x000fe20000011606 */
[----:B------:R-:W-:Y:S01]  /*3e70*/  FFMA.FTZ R6, R73, c[0x0][0x23c], -R19 ;  /* 0x00008f0049067a23 */ /* 0x000fe20000010813 */
[----:B------:R-:W-:Y:S02]  /*3e80*/  FMNMX.FTZ R3, R177, R3, !PT ;  /* 0x00000003b1037209 */ /* 0x000fe40007810000 */
[----:B------:R-:W-:-:S02]  /*3e90*/  LOP3.LUT R22, R4, 0xff, RZ, 0xc0, !PT ;  /* 0x000000ff04167812 */ /* 0x000fc400078ec0ff */
[----:B------:R-:W-:Y:S01]  /*3ea0*/  FMNMX.FTZ R3, R179, R3, !PT ;  /* 0x00000003b3037209 */ /* 0x000fe20007810000 */
[----:B------:R3:W-:Y:S01]  /*3eb0*/  MUFU.EX2 R210, R6 ;  /* 0x0000000600d27308 */ /* 0x0007e20000000800 */
[----:B-1----:R-:W-:Y:S02]  /*3ec0*/  FMNMX.FTZ R134, R134, R9, !PT ;  /* 0x0000000986867209 */ /* 0x002fe40007810000 */
[--C-:B------:R-:W-:Y:S02]  /*3ed0*/  SHF.R.U32.HI R11, RZ, 0x10, R4.reuse ;  /* 0x00000010ff0b7819 */ /* 0x100fe40000011604 */
[----:B------:R-:W-:Y:S02]  /*3ee0*/  FSETP.NEU.FTZ.AND P1, PT, R134, -INF , PT ;  /* 0xff8000008600780b */ /* 0x000fe40003f3d000 */
[----:B------:R-:W-:Y:S01]  /*3ef0*/  SHF.R.U32.HI R21, RZ, 0x18, R4 ;  /* 0x00000018ff157819 */ /* 0x000fe20000011604 */
[----:B--2---:R-:W-:Y:S01]  /*3f00*/  IMAD.WIDE.U32 R4, R13, -0x326172a9, RZ ;  /* 0xcd9e8d570d047825 */ /* 0x004fe200078e00ff */
[----:B----4-:R-:W-:Y:S01]  /*3f10*/  FMNMX.FTZ R7, R182, R3, !PT ;  /* 0x00000003b6077209 */ /* 0x010fe20007810000 */
[----:B------:R1:W-:Y:S01]  /*3f20*/  MUFU.EX2 R204, R8 ;  /* 0x0000000800cc7308 */ /* 0x0003e20000000800 */
[----:B------:R-:W-:-:S02]  /*3f30*/  LOP3.LUT R9, R15, 0xffff, RZ, 0xc0, !PT ;  /* 0x0000ffff0f097812 */ /* 0x000fc400078ec0ff */
[----:B------:R-:W-:Y:S02]  /*3f40*/  LOP3.LUT R3, R5, UR17, R10, 0x96, !PT ;  /* 0x0000001105037c12 */ /* 0x000fe4000f8e960a */
[----:B------:R-:W-:Y:S02]  /*3f50*/  SHF.R.U32.HI R12, RZ, 0x8, R12 ;  /* 0x00000008ff0c7819 */ /* 0x000fe4000001160c */
[----:B---3--:R-:W-:Y:S01]  /*3f60*/  FMNMX.FTZ R6, R181, R7, !PT ;  /* 0x00000007b5067209 */ /* 0x008fe20007810000 */
[----:B------:R-:W-:Y:S01]  /*3f70*/  FFMA.FTZ R7, R71, c[0x0][0x23c], -R19 ;  /* 0x00008f0047077a23 */ /* 0x000fe20000010813 */
[----:B------:R-:W-:Y:S02]  /*3f80*/  LOP3.LUT R11, R11, 0xff, RZ, 0xc0, !PT ;  /* 0x000000ff0b0b7812 */ /* 0x000fe400078ec0ff */
[----:B------:R-:W-:Y:S01]  /*3f90*/  FMNMX.FTZ R6, R195, R6, !PT ;  /* 0x00000006c3067209 */ /* 0x000fe20007810000 */
[----:B------:R2:W-:Y:S01]  /*3fa0*/  MUFU.EX2 R242, R7 ;  /* 0x0000000700f27308 */ /* 0x0005e20000000800 */
[----:B------:R-:W-:-:S02]  /*3fb0*/  LOP3.LUT R10, R15, 0xff, RZ, 0xc0, !PT ;  /* 0x000000ff0f0a7812 */ /* 0x000fc400078ec0ff */
[----:B------:R-:W-:Y:S01]  /*3fc0*/  FMNMX.FTZ R6, R194, R6, !PT ;  /* 0x00000006c2067209 */ /* 0x000fe20007810000 */
[----:B-1----:R-:W-:Y:S01]  /*3fd0*/  FFMA.FTZ R8, R72, c[0x0][0x23c], -R19 ;  /* 0x00008f0048087a23 */ /* 0x002fe20000010813 */
[----:B------:R-:W-:Y:S02]  /*3fe0*/  SHF.R.U32.HI R9, RZ, 0x8, R9 ;  /* 0x00000008ff097819 */ /* 0x000fe40000011609 */
[C---:B------:R-:W-:Y:S01]  /*3ff0*/  LOP3.LUT R5, R4.reuse, 0xffff, RZ, 0xc0, !PT ;  /* 0x0000ffff04057812 */ /* 0x040fe200078ec0ff */
[----:B------:R-:W1:Y:S01]  /*4000*/  SHFL.BFLY PT, R17, R6, 0x2, 0x1f ;  /* 0x0c401f0006117f89 */ /* 0x000e6200000e0000 */
[----:B------:R3:W-:Y:S01]  /*4010*/  MUFU.EX2 R245, R8 ;  /* 0x0000000800f57308 */ /* 0x0007e20000000800 */
[----:B------:R-:W-:Y:S02]  /*4020*/  LOP3.LUT R14, R4, 0xff, RZ, 0xc0, !PT ;  /* 0x000000ff040e7812 */ /* 0x000fe400078ec0ff */
[----:B------:R-:W-:Y:S02]  /*4030*/  SHF.R.U32.HI R13, RZ, 0x18, R4 ;  /* 0x00000018ff0d7819 */ /* 0x000fe40000011604 */
[----:B------:R-:W-:Y:S01]  /*4040*/  PRMT R12, R22, 0x5410, R12 ;  /* 0x00005410160c7816 */ /* 0x000fe2000000000c */
[----:B--2---:R-:W-:Y:S01]  /*4050*/  FMUL.FTZ R7, R134, c[0x0][0x23c] ;  /* 0x00008f0086077a20 */ /* 0x004fe20000410000 */
[----:B------:R-:W-:-:S02]  /*4060*/  PRMT R22, R11, 0x5410, R21 ;  /* 0x000054100b167816 */ /* 0x000fc40000000015 */
[----:B------:R-:W-:Y:S02]  /*4070*/  PRMT R21, R10, 0x5410, R9 ;  /* 0x000054100a157816 */ /* 0x000fe40000000009 */
[----:B------:R-:W-:Y:S02]  /*4080*/  FSEL R18, R7, RZ, P1 ;  /* 0x000000ff07127208 */ /* 0x000fe40000800000 */
[----:B------:R-:W-:Y:S02]  /*4090*/  LOP3.LUT R9, R3, 0xff, RZ, 0xc0, !PT ;  /* 0x000000ff03097812 */ /* 0x000fe400078ec0ff */
[----:B---3--:R-:W-:Y:S01]  /*40a0*/  SHF.R.U32.HI R8, RZ, 0x10, R4 ;  /* 0x00000010ff087819 */ /* 0x008fe20000011604 */
[--C-:B------:R-:W-:Y:S01]  /*40b0*/  FFMA.FTZ R7, R113, c[0x0][0x23c], -R18.reuse ;  /* 0x00008f0071077a23 */ /* 0x100fe20000010812 */
[----:B------:R-:W-:Y:S01]  /*40c0*/  LOP3.LUT R4, R3, 0xffff, RZ, 0xc0, !PT ;  /* 0x0000ffff03047812 */ /* 0x000fe200078ec0ff */
[----:B------:R-:W-:Y:S01]  /*40d0*/  FFMA.FTZ R2, R117, c[0x0][0x23c], -R18 ;  /* 0x00008f0075027a23 */ /* 0x000fe20000010812 */
[----:B------:R-:W-:Y:S01]  /*40e0*/  LOP3.LUT R8, R8, 0xff, RZ, 0xc0, !PT ;  /* 0x000000ff08087812 */ /* 0x000fe200078ec0ff */
[----:B------:R2:W-:Y:S01]  /*40f0*/  MUFU.EX2 R213, R7 ;  /* 0x0000000700d57308 */ /* 0x0005e20000000800 */
[----:B------:R-:W-:Y:S01]  /*4100*/  SHF.R.U32.HI R4, RZ, 0x8, R4 ;  /* 0x00000008ff047819 */ /* 0x000fe20000011604 */
[----:B------:R-:W-:Y:S01]  /*4110*/  IMAD.MOV.U32 R117, RZ, RZ, R25 ;  /* 0x000000ffff757224 */ /* 0x000fe200078e0019 */
[----:B-1----:R-:W-:-:S02]  /*4120*/  FMNMX.FTZ R10, R6, R17, !PT ;  /* 0x00000011060a7209 */ /* 0x002fc40007810000 */
[----:B------:R-:W-:Y:S02]  /*4130*/  PRMT R8, R8, 0x5410, R13 ;  /* 0x0000541008087816 */ /* 0x000fe4000000000d */
[----:B------:R-:W-:Y:S01]  /*4140*/  SHF.R.U32.HI R5, RZ, 0x8, R5 ;  /* 0x00000008ff057819 */ /* 0x000fe20000011605 */
[----:B------:R1:W-:Y:S01]  /*4150*/  MUFU.EX2 R13, R2 ;  /* 0x00000002000d7308 */ /* 0x0003e20000000800 */
[----:B--2---:R-:W-:Y:S01]  /*4160*/  FFMA.FTZ R7, R115, c[0x0][0x23c], -R18 ;  /* 0x00008f0073077a23 */ /* 0x004fe20000010812 */
[----:B------:R-:W2:Y:S01]  /*4170*/  SHFL.BFLY PT, R11, R10, 0x1, 0x1f ;  /* 0x0c201f000a0b7f89 */ /* 0x000ea200000e0000 */
[----:B------:R-:W-:-:S05]  /*4180*/  PRMT R5, R14, 0x5410, R5 ;  /* 0x000054100e057816 */ /* 0x000fca0000000005 */
[----:B------:R-:W3:Y:S01]  /*4190*/  MUFU.EX2 R7, R7 ;  /* 0x0000000700077308 */ /* 0x000ee20000000800 */
[----:B-1----:R-:W-:Y:S02]  /*41a0*/  FFMA.FTZ R2, R119, c[0x0][0x23c], -R18 ;  /* 0x00008f0077027a23 */ /* 0x002fe40000010812 */
[----:B------:R-:W-:Y:S01]  /*41b0*/  IMAD.MOV.U32 R119, RZ, RZ, R24 ;  /* 0x000000ffff777224 */ /* 0x000fe200078e0018 */
[----:B---3--:R1:W-:Y:S04]  /*41c0*/  STL [R1+0x8], R7 ;  /* 0x0000080701007387 */ /* 0x0083e80000100800 */
[----:B------:R-:W3:Y:S01]  /*41d0*/  LDL.LU R172, [R1+0x8] ;  /* 0x0000080001ac7983 */ /* 0x000ee20000300800 */
[----:B------:R4:W1:Y:S02]  /*41e0*/  MUFU.EX2 R244, R2 ;  /* 0x0000000200f47308 */ /* 0x0008640000000800 */
[----:B-1----:R-:W-:-:S02]  /*41f0*/  PRMT R7, R9, 0x5410, R4 ;  /* 0x0000541009077816 */ /* 0x002fc40000000004 */
[--C-:B------:R-:W-:Y:S02]  /*4200*/  SHF.R.U32.HI R4, RZ, 0x10, R3.reuse ;  /* 0x00000010ff047819 */ /* 0x100fe40000011603 */
[----:B------:R-:W-:Y:S02]  /*4210*/  SHF.R.U32.HI R3, RZ, 0x18, R3 ;  /* 0x00000018ff037819 */ /* 0x000fe40000011603 */
[----:B------:R-:W-:Y:S02]  /*4220*/  LOP3.LUT R0, R4, 0xff, RZ, 0xc0, !PT ;  /* 0x000000ff04007812 */ /* 0x000fe400078ec0ff */
[----:B----4-:R-:W-:Y:S02]  /*4230*/  F2FP.PACK_AB R2, R119, R204 ;  /* 0x000000cc7702723e */ /* 0x010fe400000000ff */
[----:B------:R-:W-:Y:S01]  /*4240*/  PRMT R9, R0, 0x5410, R3 ;  /* 0x0000541000097816 */ /* 0x000fe20000000003 */
[--C-:B------:R-:W-:Y:S01]  /*4250*/  HSET2.LE.AND R0, R5, R81.reuse, PT ;  /* 0x0000005105007233 */ /* 0x100fe20003803000 */
[----:B------:R-:W-:Y:S01]  /*4260*/  FFMA.FTZ R5, R118, c[0x0][0x23c], -R18 ;  /* 0x00008f0076057a23 */ /* 0x000fe20000010812 */
[----:B------:R-:W-:-:S03]  /*4270*/  HSET2.LE.AND R3, R8, R81, PT ;  /* 0x0000005108037233 */ /* 0x000fc60003803000 */
[----:B------:R-:W-:Y:S01]  /*4280*/  LOP3.LUT R6, R0, R2, RZ, 0xc0, !PT ;  /* 0x0000000200067212 */ /* 0x000fe200078ec0ff */
[--C-:B------:R-:W-:Y:S02]  /*4290*/  FFMA.FTZ R0, R114, c[0x0][0x23c], -R18.reuse ;  /* 0x00008f0072007a23 */ /* 0x100fe40000010812 */
[----:B------:R-:W-:Y:S02]  /*42a0*/  IMAD.MOV.U32 R118, RZ, RZ, R13 ;  /* 0x000000ffff767224 */ /* 0x000fe400078e000d */
[----:B------:R-:W-:Y:S01]  /*42b0*/  FFMA.FTZ R8, R116, c[0x0][0x23c], -R18 ;  /* 0x00008f0074087a23 */ /* 0x000fe20000010812 */
[----:B------:R-:W-:Y:S01]  /*42c0*/  HSET2.LE.AND R4, R7, R81, PT ;  /* 0x0000005107047233 */ /* 0x000fe20003803000 */
[----:B------:R1:W-:Y:S01]  /*42d0*/  MUFU.EX2 R113, R5 ;  /* 0x0000000500717308 */ /* 0x0003e20000000800 */
[----:B------:R-:W-:-:S07]  /*42e0*/  F2FP.PACK_AB R2, R244, R213 ;  /* 0x000000d5f402723e */ /* 0x000fce00000000ff */
[----:B------:R4:W-:Y:S01]  /*42f0*/  MUFU.EX2 R243, R0 ;  /* 0x0000000000f37308 */ /* 0x0009e20000000800 */
[----:B--2---:R-:W-:Y:S02]  /*4300*/  FMNMX.FTZ R137, R10, R11, !PT ;  /* 0x0000000b0a897209 */ /* 0x004fe40007810000 */
[----:B-1----:R-:W-:-:S05]  /*4310*/  F2FP.PACK_AB R5, R240, R112 ;  /* 0x00000070f005723e */ /* 0x002fca00000000ff */
[----:B------:R1:W2:Y:S01]  /*4320*/  MUFU.EX2 R246, R8 ;  /* 0x0000000800f67308 */ /* 0x0002a20000000800 */
[----:B------:R-:W-:Y:S01]  /*4330*/  LOP3.LUT R4, R4, R5, RZ, 0xc0, !PT ;  /* 0x0000000504047212 */ /* 0x000fe200078ec0ff */
[----:B----4-:R-:W-:-:S05]  /*4340*/  HSET2.LE.AND R0, R9, R81, PT ;  /* 0x0000005109007233 */ /* 0x010fca0003803000 */
[----:B------:R-:W-:Y:S01]  /*4350*/  LOP3.LUT R5, R0, R2, RZ, 0xc0, !PT ;  /* 0x0000000200057212 */ /* 0x000fe200078ec0ff */
[----:B------:R-:W-:Y:S01]  /*4360*/  FFMA.FTZ R2, R124, c[0x0][0x23c], -R18 ;  /* 0x00008f007c027a23 */ /* 0x000fe20000010812 */
[----:B------:R-:W-:Y:S01]  /*4370*/  SHF.R.U32.HI R9, RZ, 0x18, R15 ;  /* 0x00000018ff097819 */ /* 0x000fe2000001160f */
[C---:B-1----:R-:W-:Y:S02]  /*4380*/  FMUL.FTZ R8, R137.reuse, c[0x0][0x23c] ;  /* 0x00008f0089087a20 */ /* 0x042fe40000410000 */
[----:B------:R1:W4:Y:S01]  /*4390*/  MUFU.EX2 R214, R2 ;  /* 0x0000000200d67308 */ /* 0x0003220000000800 */
[----:B------:R-:W-:Y:S01]  /*43a0*/  FSETP.NEU.FTZ.AND P1, PT, R137, -INF , PT ;  /* 0xff8000008900780b */ /* 0x000fe20003f3d000 */
[----:B------:R-:W-:-:S03]  /*43b0*/  HSET2.LE.AND R0, R12, R81, PT ;  /* 0x000000510c007233 */ /* 0x000fc60003803000 */
[----:B------:R-:W-:Y:S02]  /*43c0*/  FSEL R17, R8, RZ, P1 ;  /* 0x000000ff08117208 */ /* 0x000fe40000800000 */
[----:B--2---:R-:W-:Y:S02]  /*43d0*/  F2FP.PACK_AB R8, R246, R243 ;  /* 0x000000f3f608723e */ /* 0x004fe400000000ff */
[----:B-1----:R-:W-:-:S04]  /*43e0*/  F2FP.PACK_AB R2, R245, R242 ;  /* 0x000000f2f502723e */ /* 0x002fc800000000ff */
[----:B------:R-:W-:Y:S01]  /*43f0*/  LOP3.LUT R14, R0, R2, RZ, 0xc0, !PT ;  /* 0x00000002000e7212 */ /* 0x000fe200078ec0ff */
[----:B------:R-:W-:Y:S01]  /*4400*/  FFMA.FTZ R0, R128, c[0x0][0x23c], -R17 ;  /* 0x00008f0080007a23 */ /* 0x000fe20000010811 */
[----:B----4-:R-:W-:-:S03]  /*4410*/  F2FP.PACK_AB R2, R214, R113 ;  /* 0x00000071d602723e */ /* 0x010fc600000000ff */
[----:B------:R-:W-:Y:S01]  /*4420*/  MUFU.EX2 R64, R0 ;  /* 0x0000000000407308 */ /* 0x000fe20000000800 */
[----:B------:R-:W-:-:S07]  /*4430*/  FFMA.FTZ R10, R125, c[0x0][0x23c], -R16 ;  /* 0x00008f007d0a7a23 */ /* 0x000fce0000010810 */
[----:B------:R1:W-:Y:S02]  /*4440*/  MUFU.EX2 R208, R10 ;  /* 0x0000000a00d07308 */ /* 0x0003e40000000800 */
[----:B-1----:R-:W-:Y:S02]  /*4450*/  F2FP.PACK_AB R10, R210, R209 ;  /* 0x000000d1d20a723e */ /* 0x002fe400000000ff */
[----:B---3--:R-:W-:-:S04]  /*4460*/  F2FP.PACK_AB R7, R118, R172 ;  /* 0x000000ac7607723e */ /* 0x008fc800000000ff */
[----:B------:R-:W-:Y:S02]  /*4470*/  LOP3.LUT R7, R3, R7, RZ, 0xc0, !PT ;  /* 0x0000000703077212 */ /* 0x000fe400078ec0ff */
[----:B------:R-:W-:-:S04]  /*4480*/  SHF.R.U32.HI R3, RZ, 0x10, R15 ;  /* 0x00000010ff037819 */ /* 0x000fc8000001160f */
[----:B------:R-:W-:-:S04]  /*4490*/  LOP3.LUT R3, R3, 0xff, RZ, 0xc0, !PT ;  /* 0x000000ff03037812 */ /* 0x000fc800078ec0ff */
[----:B------:R-:W-:Y:S01]  /*44a0*/  PRMT R11, R3, 0x5410, R9 ;  /* 0x00005410030b7816 */ /* 0x000fe20000000009 */
[--C-:B------:R-:W-:Y:S01]  /*44b0*/  HSET2.LE.AND R3, R22, R81.reuse, PT ;  /* 0x0000005116037233 */ /* 0x100fe20003803000 */
[C---:B------:R-:W-:Y:S04]  /*44c0*/  HMMA.16816.F32 R24, R4.reuse, R40, RZ ;  /* 0x000000280418723c */ /* 0x040fe800000018ff */
[----:B------:R-:W-:Y:S02]  /*44d0*/  LOP3.LUT R15, R3, R8, RZ, 0xc0, !PT ;  /* 0x00000008030f7212 */ /* 0x000fe400078ec0ff */
[----:B------:R-:W-:Y:S01]  /*44e0*/  SHF.R.U32.HI R3, RZ, 0x8, R28 ;  /* 0x00000008ff037819 */ /* 0x000fe2000001161c */
[--C-:B------:R-:W-:Y:S01]  /*44f0*/  HSET2.LE.AND R0, R11, R81.reuse, PT ;  /* 0x000000510b007233 */ /* 0x100fe20003803000 */
[----:B------:R-:W-:Y:S01]  /*4500*/  HMMA.16816.F32 R36, R4, R44, RZ ;  /* 0x0000002c0424723c */ /* 0x000fe200000018ff */
[----:B------:R-:W-:Y:S01]  /*4510*/  FFMA.FTZ R8, R126, c[0x0][0x23c], -R17 ;  /* 0x00008f007e087a23 */ /* 0x000fe20000010811 */
[----:B------:R-:W-:-:S06]  /*4520*/  HSET2.LE.AND R9, R21, R81, PT ;  /* 0x0000005115097233 */ /* 0x000fcc0003803000 */
[C---:B------:R-:W-:Y:S01]  /*4530*/  HMMA.16816.F32 R32, R4.reuse, R42, RZ ;  /* 0x0000002a0420723c */ /* 0x040fe200000018ff */
[----:B------:R-:W-:Y:S01]  /*4540*/  LOP3.LUT R13, R0, R2, RZ, 0xc0, !PT ;  /* 0x00000002000d7212 */ /* 0x000fe200078ec0ff */
[----:B------:R1:W-:Y:S06]  /*4550*/  MUFU.EX2 R115, R8 ;  /* 0x0000000800737308 */ /* 0x0003ec0000000800 */
[----:B------:R-:W-:Y:S01]  /*4560*/  HMMA.16816.F32 R28, R4, R46, RZ ;  /* 0x0000002e041c723c */ /* 0x000fe200000018ff */
[----:B------:R-:W-:-:S06]  /*4570*/  LOP3.LUT R0, R20, 0xffff, RZ, 0xc0, !PT ;  /* 0x0000ffff14007812 */ /* 0x000fcc00078ec0ff */
[----:B------:R-:W-:Y:S01]  /*4580*/  PRMT R5, R60, 0x5410, R3 ;  /* 0x000054103c057816 */ /* 0x000fe20000000003 */
[--C-:B------:R-:W-:Y:S01]  /*4590*/  FFMA.FTZ R3, R127, c[0x0][0x23c], -R17.reuse ;  /* 0x00008f007f037a23 */ /* 0x100fe20000010811 */
[----:B------:R-:W-:Y:S01]  /*45a0*/  SHF.R.U32.HI R2, RZ, 0x10, R20 ;  /* 0x00000010ff027819 */ /* 0x000fe20000011614 */
[----:B------:R-:W-:Y:S02]  /*45b0*/  FFMA.FTZ R4, R129, c[0x0][0x23c], -R17 ;  /* 0x00008f0081047a23 */ /* 0x000fe40000010811 */
[----:B------:R2:W3:Y:S01]  /*45c0*/  MUFU.EX2 R114, R3 ;  /* 0x0000000300727308 */ /* 0x0004e20000000800 */
[----:B------:R-:W-:Y:S01]  /*45d0*/  SHF.R.U32.HI R6, RZ, 0x8, R0 ;  /* 0x00000008ff067819 */ /* 0x000fe20000011600 */
[----:B------:R-:W-:Y:S01]  /*45e0*/  HSET2.LE.AND R0, R5, R81, PT ;  /* 0x0000005105007233 */ /* 0x000fe20003803000 */
[----:B------:R-:W-:Y:S02]  /*45f0*/  LOP3.LUT R12, R9, R10, RZ, 0xc0, !PT ;  /* 0x0000000a090c7212 */ /* 0x000fe400078ec0ff */
[----:B------:R-:W-:-:S02]  /*4600*/  LOP3.LUT R9, R23, 0xff, RZ, 0xc0, !PT ;  /* 0x000000ff17097812 */ /* 0x000fc400078ec0ff */
[----:B-1----:R-:W-:Y:S01]  /*4610*/  LOP3.LUT R8, R20, 0xff, RZ, 0xc0, !PT ;  /* 0x000000ff14087812 */ /* 0x002fe200078ec0ff */
[----:B------:R3:W1:Y:S01]  /*4620*/  MUFU.EX2 R126, R4 ;  /* 0x00000004007e7308 */ /* 0x0006620000000800 */
[----:B------:R-:W-:Y:S01]  /*4630*/  PRMT R9, R9, 0x5410, R57 ;  /* 0x0000541009097816 */ /* 0x000fe20000000039 */
[----:B------:R-:W-:Y:S01]  /*4640*/  IMAD.MOV.U32 R60, RZ, RZ, R66 ;  /* 0x000000ffff3c7224 */ /* 0x000fe200078e0042 */
[----:B------:R-:W-:Y:S02]  /*4650*/  PRMT R5, R8, 0x5410, R6 ;  /* 0x0000541008057816 */ /* 0x000fe40000000006 */
[----:B--2---:R-:W-:Y:S02]  /*4660*/  LOP3.LUT R3, R2, 0xff, RZ, 0xc0, !PT ;  /* 0x000000ff02037812 */ /* 0x004fe400078ec0ff */
[----:B------:R-:W-:Y:S02]  /*4670*/  F2FP.PACK_AB R2, R117, R211 ;  /* 0x000000d37502723e */ /* 0x000fe400000000ff */
[----:B------:R-:W-:-:S02]  /*4680*/  SHF.R.U32.HI R7, RZ, 0x18, R20 ;  /* 0x00000018ff077819 */ /* 0x000fc40000011614 */
[----:B------:R-:W-:Y:S01]  /*4690*/  LOP3.LUT R10, R0, R2, RZ, 0xc0, !PT ;  /* 0x00000002000a7212 */ /* 0x000fe200078ec0ff */
[--C-:B------:R-:W-:Y:S01]  /*46a0*/  FFMA.FTZ R2, R120, c[0x0][0x23c], -R16.reuse ;  /* 0x00008f0078027a23 */ /* 0x100fe20000010810 */
[----:B------:R-:W-:Y:S01]  /*46b0*/  PRMT R20, R3, 0x5410, R7 ;  /* 0x0000541003147816 */ /* 0x000fe20000000007 */
[--C-:B------:R-:W-:Y:S01]  /*46c0*/  HSET2.LE.AND R0, R9, R81.reuse, PT ;  /* 0x0000005109007233 */ /* 0x100fe20003803000 */
[----:B---3--:R-:W-:Y:S01]  /*46d0*/  F2FP.PACK_AB R4, R114, R115 ;  /* 0x000000737204723e */ /* 0x008fe200000000ff */
[--C-:B------:R-:W-:Y:S01]  /*46e0*/  HSET2.LE.AND R5, R5, R81.reuse, PT ;  /* 0x0000005105057233 */ /* 0x100fe20003803000 */
[----:B------:R2:W3:Y:S01]  /*46f0*/  MUFU.EX2 R22, R2 ;  /* 0x0000000200167308 */ /* 0x0004e20000000800 */
[----:B------:R-:W-:Y:S01]  /*4700*/  F2FP.PACK_AB R6, R235, R60 ;  /* 0x0000003ceb06723e */ /* 0x000fe200000000ff */
[----:B------:R-:W-:Y:S02]  /*4710*/  FFMA.FTZ R7, R121, c[0x0][0x23c], -R16 ;  /* 0x00008f0079077a23 */ /* 0x000fe40000010810 */
[----:B------:R-:W-:Y:S01]  /*4720*/  IMAD.MOV.U32 R121, RZ, RZ, R64 ;  /* 0x000000ffff797224 */ /* 0x000fe200078e0040 */
[----:B------:R-:W-:Y:S01]  /*4730*/  HMMA.16816.F32 R84, R12, R48, R24 ;  /* 0x000000300c54723c */ /* 0x000fe20000001818 */
[----:B------:R-:W-:Y:S01]  /*4740*/  LOP3.LUT R11, R0, R4, RZ, 0xc0, !PT ;  /* 0x00000004000b7212 */ /* 0x000fe200078ec0ff */
[----:B------:R-:W-:Y:S01]  /*4750*/  HSET2.LE.AND R0, R20, R81, PT ;  /* 0x0000005114007233 */ /* 0x000fe20003803000 */
[----:B------:R-:W-:Y:S01]  /*4760*/  LOP3.LUT R8, R5, R6, RZ, 0xc0, !PT ;  /* 0x0000000605087212 */ /* 0x000fe200078ec0ff */
[----:B------:R4:W-:Y:S01]  /*4770*/  MUFU.EX2 R120, R7 ;  /* 0x0000000700787308 */ /* 0x0009e20000000800 */
[----:B------:R-:W-:-:S02]  /*4780*/  FFMA.FTZ R6, R122, c[0x0][0x23c], -R17 ;  /* 0x00008f007a067a23 */ /* 0x000fc40000010811 */
[----:B--2---:R-:W-:Y:S01]  /*4790*/  IMAD.WIDE.U32 R2, R61, -0x2daee0ad, RZ ;  /* 0xd2511f533d027825 */ /* 0x004fe200078e00ff */
[C---:B------:R-:W-:Y:S04]  /*47a0*/  HMMA.16816.F32 R76, R12.reuse, R52, R36 ;  /* 0x000000340c4c723c */ /* 0x040fe80000001824 */
[----:B------:R-:W-:Y:S02]  /*47b0*/  LOP3.LUT R4, R2, 0xffff, RZ, 0xc0, !PT ;  /* 0x0000ffff02047812 */ /* 0x000fe400078ec0ff */
[--C-:B------:R-:W-:Y:S02]  /*47c0*/  SHF.R.U32.HI R5, RZ, 0x10, R2.reuse ;  /* 0x00000010ff057819 */ /* 0x100fe40000011602 */
[C---:B------:R-:W-:Y:S01]  /*47d0*/  HMMA.16816.F32 R72, R12.reuse, R50, R32 ;  /* 0x000000320c48723c */ /* 0x040fe20000001820 */
[----:B----4-:R-:W-:Y:S01]  /*47e0*/  SHF.R.U32.HI R7, RZ, 0x18, R2 ;  /* 0x00000018ff077819 */ /* 0x010fe20000011602 */
[----:B------:R2:W4:Y:S06]  /*47f0*/  MUFU.EX2 R21, R6 ;  /* 0x0000000600157308 */ /* 0x00052c0000000800 */
[----:B------:R-:W-:Y:S01]  /*4800*/  HMMA.16816.F32 R68, R12, R54, R28 ;  /* 0x000000360c44723c */ /* 0x000fe2000000181c */
[----:B------:R-:W-:-:S06]  /*4810*/  SHF.R.U32.HI R4, RZ, 0x8, R4 ;  /* 0x00000008ff047819 */ /* 0x000fcc0000011604 */
[----:B------:R-:W-:Y:S02]  /*4820*/  LOP3.LUT R12, R2, 0xff, RZ, 0xc0, !PT ;  /* 0x000000ff020c7812 */ /* 0x000fe400078ec0ff */
[----:B-1----:R-:W-:Y:S02]  /*4830*/  F2FP.PACK_AB R2, R126, R121 ;  /* 0x000000797e02723e */ /* 0x002fe400000000ff */
[----:B------:R-:W-:Y:S02]  /*4840*/  LOP3.LUT R5, R5, 0xff, RZ, 0xc0, !PT ;  /* 0x000000ff05057812 */ /* 0x000fe400078ec0ff */
[----:B------:R-:W-:Y:S01]  /*4850*/  LOP3.LUT R9, R0, R2, RZ, 0xc0, !PT ;  /* 0x0000000200097212 */ /* 0x000fe200078ec0ff */
[----:B------:R-:W-:Y:S01]  /*4860*/  FFMA.FTZ R0, R123, c[0x0][0x23c], -R17 ;  /* 0x00008f007b007a23 */ /* 0x000fe20000010811 */
[----:B------:R-:W-:Y:S02]  /*4870*/  LOP3.LUT R2, R3, UR16, R56, 0x96, !PT ;  /* 0x0000001003027c12 */ /* 0x000fe4000f8e9638 */
[----:B------:R-:W-:Y:S01]  /*4880*/  PRMT R14, R12, 0x5410, R4 ;  /* 0x000054100c0e7816 */ /* 0x000fe20000000004 */
[----:B------:R1:W1:Y:S01]  /*4890*/  MUFU.EX2 R129, R0 ;  /* 0x0000000000817308 */ /* 0x0002620000000800 */
[----:B------:R-:W-:Y:S01]  /*48a0*/  PRMT R12, R5, 0x5410, R7 ;  /* 0x00005410050c7816 */ /* 0x000fe20000000007 */
[----:B------:R-:W-:Y:S01]  /*48b0*/  FFMA.FTZ R5, R131, c[0x0][0x23c], -R17 ;  /* 0x00008f0083057a23 */ /* 0x000fe20000010811 */
[----:B------:R-:W-:-:S02]  /*48c0*/  LOP3.LUT R7, R2, 0xff, RZ, 0xc0, !PT ;  /* 0x000000ff02077812 */ /* 0x000fc400078ec0ff */
[--C-:B------:R-:W-:Y:S02]  /*48d0*/  SHF.R.U32.HI R3, RZ, 0x10, R2.reuse ;  /* 0x00000010ff037819 */ /* 0x100fe40000011602 */
[----:B--2---:R-:W-:Y:S01]  /*48e0*/  SHF.R.U32.HI R6, RZ, 0x18, R2 ;  /* 0x00000018ff067819 */ /* 0x004fe20000011602 */
[----:B------:R2:W-:Y:S01]  /*48f0*/  MUFU.EX2 R34, R5 ;  /* 0x0000000500227308 */ /* 0x0005e20000000800 */
[----:B-1----:R-:W-:Y:S01]  /*4900*/  LOP3.LUT R0, R2, 0xffff, RZ, 0xc0, !PT ;  /* 0x0000ffff02007812 */ /* 0x002fe200078ec0ff */
[----:B------:R-:W-:-:S03]  /*4910*/  FFMA.FTZ R2, R130, c[0x0][0x23c], -R17 ;  /* 0x00008f0082027a23 */ /* 0x000fc60000010811 */
[----:B------:R-:W-:-:S03]  /*4920*/  SHF.R.U32.HI R4, RZ, 0x8, R0 ;  /* 0x00000008ff047819 */ /* 0x000fc60000011600 */
[----:B------:R1:W1:Y:S01]  /*4930*/  MUFU.EX2 R35, R2 ;  /* 0x0000000200237308 */ /* 0x0002620000000800 */
[----:B------:R-:W-:Y:S02]  /*4940*/  LOP3.LUT R0, R3, 0xff, RZ, 0xc0, !PT ;  /* 0x000000ff03007812 */ /* 0x000fe400078ec0ff */
[----:B------:R-:W-:Y:S01]  /*4950*/  IADD3 R3, R100, 0x1, RZ ;  /* 0x0000000164037810 */ /* 0x000fe20007ffe0ff */
[----:B---3--:R-:W-:Y:S01]  /*4960*/  IMAD.MOV.U32 R56, RZ, RZ, R22 ;  /* 0x000000ffff387224 */ /* 0x008fe200078e0016 */
[----:B------:R-:W-:Y:S01]  /*4970*/  PRMT R13, R7, 0x5410, R4 ;  /* 0x00005410070d7816 */ /* 0x000fe20000000004 */
[----:B----4-:R-:W-:Y:S01]  /*4980*/  IMAD.MOV.U32 R57, RZ, RZ, R21 ;  /* 0x000000ffff397224 */ /* 0x010fe200078e0015 */
[----:B------:R-:W-:Y:S02]  /*4990*/  LOP3.LUT R4, R97, UR27, R3, 0x96, !PT ;  /* 0x0000001b61047c12 */ /* 0x000fe4000f8e9603 */
[----:B--2---:R-:W-:Y:S01]  /*49a0*/  PRMT R5, R0, 0x5410, R6 ;  /* 0x0000541000057816 */ /* 0x004fe20000000006 */
[--C-:B------:R-:W-:Y:S01]  /*49b0*/  HSET2.LE.AND R0, R14, R81.reuse, PT ;  /* 0x000000510e007233 */ /* 0x100fe20003803000 */
[----:B------:R-:W-:Y:S01]  /*49c0*/  F2FP.PACK_AB R7, R129, R57 ;  /* 0x000000398107723e */ /* 0x000fe200000000ff */
[----:B------:R-:W-:Y:S01]  /*49d0*/  HSET2.LE.AND R3, R12, R81, PT ;  /* 0x000000510c037233 */ /* 0x000fe20003803000 */
[----:B------:R-:W-:Y:S01]  /*49e0*/  IMAD.WIDE.U32 R32, R4, -0x326172a9, RZ ;  /* 0xcd9e8d5704207825 */ /* 0x000fe200078e00ff */
[----:B-1----:R-:W-:Y:S01]  /*49f0*/  F2FP.PACK_AB R2, R120, R56 ;  /* 0x000000387802723e */ /* 0x002fe200000000ff */
[----:B------:R-:W-:Y:S02]  /*4a00*/  HMMA.16816.F32 R28, R8, R40, RZ ;  /* 0x00000028081c723c */ /* 0x000fe400000018ff */
[----:B------:R-:W-:-:S02]  /*4a10*/  LOP3.LUT R7, R3, R7, RZ, 0xc0, !PT ;  /* 0x0000000703077212 */ /* 0x000fc400078ec0ff */
[----:B------:R-:W-:Y:S01]  /*4a20*/  LOP3.LUT R6, R0, R2, RZ, 0xc0, !PT ;  /* 0x0000000200067212 */ /* 0x000fe200078ec0ff */
[--C-:B------:R-:W-:Y:S01]  /*4a30*/  HSET2.LE.AND R0, R13, R81.reuse, PT ;  /* 0x000000510d007233 */ /* 0x100fe20003803000 */
[----:B------:R-:W-:Y:S01]  /*4a40*/  LOP3.LUT R3, R33, UR15, R82, 0x96, !PT ;  /* 0x0000000f21037c12 */ /* 0x000fe2000f8e9652 */
[----:B------:R-:W-:Y:S01]  /*4a50*/  HSET2.LE.AND R5, R5, R81, PT ;  /* 0x0000005105057233 */ /* 0x000fe20003803000 */
[----:B------:R-:W-:Y:S01]  /*4a60*/  F2FP.PACK_AB R2, R208, R241 ;  /* 0x000000f1d002723e */ /* 0x000fe200000000ff */
[----:B------:R-:W-:Y:S03]  /*4a70*/  HMMA.16816.F32 R36, R8, R42, RZ ;  /* 0x0000002a0824723c */ /* 0x000fe600000018ff */
[----:B------:R-:W-:-:S05]  /*4a80*/  LOP3.LUT R4, R0, R2, RZ, 0xc0, !PT ;  /* 0x0000000200047212 */ /* 0x000fca00078ec0ff */
[----:B------:R-:W-:Y:S01]  /*4a90*/  HMMA.16816.F32 R24, R8, R44, RZ ;  /* 0x0000002c0818723c */ /* 0x000fe200000018ff */
[----:B------:R-:W-:-:S07]  /*4aa0*/  IMAD.WIDE.U32 R2, R3, -0x2daee0ad, RZ ;  /* 0xd2511f5303027825 */ /* 0x000fce00078e00ff */
[----:B------:R-:W-:Y:S07]  /*4ab0*/  HMMA.16816.F32 R20, R8, R46, RZ ;  /* 0x0000002e0814723c */ /* 0x000fee00000018ff */
[----:B------:R-:W-:Y:S02]  /*4ac0*/  LOP3.LUT R9, R63, UR13, R32, 0x96, !PT ;  /* 0x0000000d3f097c12 */ /* 0x000fe4000f8e9620 */
[----:B------:R-:W-:-:S04]  /*4ad0*/  F2FP.PACK_AB R8, R35, R34 ;  /* 0x000000222308723e */ /* 0x000fc800000000ff */
[----:B------:R-:W-:Y:S01]  /*4ae0*/  LOP3.LUT R5, R5, R8, RZ, 0xc0, !PT ;  /* 0x0000000805057212 */ /* 0x000fe200078ec0ff */
[----:B------:R-:W-:Y:S01]  /*4af0*/  IMAD.WIDE.U32 R8, R9, -0x2daee0ad, RZ ;  /* 0xd2511f5309087825 */ /* 0x000fe200078e00ff */
[----:B------:R-:W-:-:S04]  /*4b00*/  LOP3.LUT R3, R3, UR12, R94, 0x96, !PT ;  /* 0x0000000c03037c12 */ /* 0x000fc8000f8e965e */
[----:B------:R-:W-:Y:S01]  /*4b10*/  LOP3.LUT R9, R9, UR10, R2, 0x96, !PT ;  /* 0x0000000a09097c12 */ /* 0x000fe2000f8e9602 */
[----:B------:R-:W-:-:S04]  /*4b20*/  IMAD.WIDE.U32 R2, R3, -0x326172a9, RZ ;  /* 0xcd9e8d5703027825 */ /* 0x000fc800078e00ff */
[----:B------:R-:W-:Y:S02]  /*4b30*/  FFMA.FTZ R0, R132, c[0x0][0x23c], -R19 ;  /* 0x00008f0084007a23 */ /* 0x000fe40000010813 */
[----:B------:R-:W-:Y:S01]  /*4b40*/  IMAD.WIDE.U32 R14, R9, -0x326172a9, RZ ;  /* 0xcd9e8d57090e7825 */ /* 0x000fe200078e00ff */
[----:B------:R-:W-:Y:S01]  /*4b50*/  LOP3.LUT R3, R3, UR11, R62, 0x96, !PT ;  /* 0x0000000b03037c12 */ /* 0x000fe2000f8e963e */
[----:B------:R1:W-:Y:S01]  /*4b60*/  MUFU.EX2 R125, R0 ;  /* 0x00000000007d7308 */ /* 0x0003e20000000800 */
[----:B------:R-:W-:Y:S02]  /*4b70*/  HMMA.16816.F32 R44, R4, R48, R28 ;  /* 0x00000030042c723c */ /* 0x000fe4000000181c */
[----:B-1----:R-:W-:Y:S01]  /*4b80*/  LOP3.LUT R0, R15, UR9, R2, 0x96, !PT ;  /* 0x000000090f007c12 */ /* 0x002fe2000f8e9602 */
[----:B------:R-:W-:-:S04]  /*4b90*/  IMAD.WIDE.U32 R2, R3, -0x2daee0ad, RZ ;  /* 0xd2511f5303027825 */ /* 0x000fc800078e00ff */
[----:B------:R-:W-:Y:S01]  /*4ba0*/  IMAD.WIDE.U32 R28, R0, -0x2daee0ad, RZ ;  /* 0xd2511f53001c7825 */ /* 0x000fe200078e00ff */
[----:B------:R-:W-:-:S03]  /*4bb0*/  LOP3.LUT R0, R3, UR8, R8, 0x96, !PT ;  /* 0x0000000803007c12 */ /* 0x000fc6000f8e9608 */
[--C-:B------:R-:W-:Y:S01]  /*4bc0*/  FFMA.FTZ R3, R139, c[0x0][0x23c], -R19.reuse ;  /* 0x00008f008b037a23 */ /* 0x100fe20000010813 */
[----:B------:R-:W-:Y:S01]  /*4bd0*/  LOP3.LUT R2, R29, UR6, R2, 0x96, !PT ;  /* 0x000000061d027c12 */ /* 0x000fe2000f8e9602 */
[----:B------:R-:W-:Y:S02]  /*4be0*/  IMAD.WIDE.U32 R12, R0, -0x326172a9, RZ ;  /* 0xcd9e8d57000c7825 */ /* 0x000fe400078e00ff */
[----:B------:R1:W-:Y:S02]  /*4bf0*/  MUFU.EX2 R212, R3 ;  /* 0x0000000300d47308 */ /* 0x0003e40000000800 */
[--C-:B------:R-:W-:Y:S01]  /*4c00*/  FFMA.FTZ R0, R133, c[0x0][0x23c], -R19.reuse ;  /* 0x00008f0085007a23 */ /* 0x100fe20000010813 */
[C---:B------:R-:W-:Y:S08]  /*4c10*/  HMMA.16816.F32 R88, R4.reuse, R52, R24 ;  /* 0x000000340458723c */ /* 0x040ff00000001818 */
[----:B------:R-:W-:Y:S01]  /*4c20*/  HMMA.16816.F32 R64, R4, R50, R36 ;  /* 0x000000320440723c */ /* 0x000fe20000001824 */
[----:B------:R2:W3:Y:S01]  /*4c30*/  MUFU.EX2 R116, R0 ;  /* 0x0000000000747308 */ /* 0x0004e20000000800 */
[----:B------:R-:W-:Y:S01]  /*4c40*/  FFMA.FTZ R9, R135, c[0x0][0x23c], -R19 ;  /* 0x00008f0087097a23 */ /* 0x000fe20000010813 */
[----:B------:R-:W4:Y:S01]  /*4c50*/  LDSM.16.MT88.4 R24, [R206+0x4800] ;  /* 0x00480000ce18783b */ /* 0x000f220000004200 */
[----:B-1----:R-:W-:-:S04]  /*4c60*/  IMAD.WIDE.U32 R2, R2, -0x326172a9, RZ ;  /* 0xcd9e8d5702027825 */ /* 0x002fc800078e00ff */
[----:B------:R-:W-:Y:S01]  /*4c70*/  HMMA.16816.F32 R52, R4, R54, R20 ;  /* 0x000000360434723c */ /* 0x000fe20000001814 */
[----:B------:R-:W1:Y:S01]  /*4c80*/  LDSM.16.MT88.4 R20, [R205+0x4800] ;  /* 0x00480000cd14783b */ /* 0x000e620000004200 */
[C---:B------:R-:W-:Y:S02]  /*4c90*/  LOP3.LUT R11, R2.reuse, 0xff, RZ, 0xc0, !PT ;  /* 0x000000ff020b7812 */ /* 0x040fe400078ec0ff */
[----:B------:R-:W-:Y:S02]  /*4ca0*/  SHF.R.U32.HI R10, RZ, 0x18, R2 ;  /* 0x00000018ff0a7819 */ /* 0x000fe40000011602 */
[----:B--2---:R-:W-:Y:S02]  /*4cb0*/  LOP3.LUT R0, R3, UR17, R12, 0x96, !PT ;  /* 0x0000001103007c12 */ /* 0x004fe4000f8e960c */
[----:B------:R-:W-:Y:S01]  /*4cc0*/  LOP3.LUT R3, R2, 0xffff, RZ, 0xc0, !PT ;  /* 0x0000ffff02037812 */ /* 0x000fe200078ec0ff */
[----:B------:R-:W-:Y:S01]  /*4cd0*/  FFMA.FTZ R5, R145, c[0x0][0x23c], -R18 ;  /* 0x00008f0091057a23 */ /* 0x000fe20000010812 */
[----:B------:R-:W-:-:S02]  /*4ce0*/  SHF.R.U32.HI R4, RZ, 0x10, R2 ;  /* 0x00000010ff047819 */ /* 0x000fc40000011602 */
[----:B------:R-:W-:Y:S02]  /*4cf0*/  SHF.R.U32.HI R7, RZ, 0x8, R3 ;  /* 0x00000008ff077819 */ /* 0x000fe40000011603 */
[----:B------:R-:W-:Y:S02]  /*4d00*/  LOP3.LUT R2, R0, 0xffff, RZ, 0xc0, !PT ;  /* 0x0000ffff00027812 */ /* 0x000fe400078ec0ff */
[----:B------:R-:W-:Y:S01]  /*4d10*/  SHF.R.U32.HI R3, RZ, 0x10, R0 ;  /* 0x00000010ff037819 */ /* 0x000fe20000011600 */
[----:B------:R2:W-:Y:S01]  /*4d20*/  MUFU.EX2 R124, R5 ;  /* 0x00000005007c7308 */ /* 0x0005e20000000800 */
[----:B------:R-:W-:Y:S01]  /*4d30*/  LOP3.LUT R6, R4, 0xff, RZ, 0xc0, !PT ;  /* 0x000000ff04067812 */ /* 0x000fe200078ec0ff */
[----:B------:R-:W-:Y:S01]  /*4d40*/  FFMA.FTZ R4, R144, c[0x0][0x23c], -R18 ;  /* 0x00008f0090047a23 */ /* 0x000fe20000010812 */
[----:B------:R-:W-:-:S05]  /*4d50*/  SHF.R.U32.HI R8, RZ, 0x18, R0 ;  /* 0x00000018ff087819 */ /* 0x000fca0000011600 */
[----:B------:R-:W-:Y:S01]  /*4d60*/  MUFU.EX2 R207, R4 ;  /* 0x0000000400cf7308 */ /* 0x000fe20000000800 */
[----:B--2---:R-:W-:Y:S02]  /*4d70*/  SHF.R.U32.HI R5, RZ, 0x8, R2 ;  /* 0x00000008ff057819 */ /* 0x004fe40000011602 */
[----:B------:R-:W-:Y:S01]  /*4d80*/  LOP3.LUT R2, R3, 0xff, RZ, 0xc0, !PT ;  /* 0x000000ff03027812 */ /* 0x000fe200078ec0ff */
[----:B------:R-:W-:-:S04]  /*4d90*/  FFMA.FTZ R3, R140, c[0x0][0x23c], -R18 ;  /* 0x00008f008c037a23 */ /* 0x000fc80000010812 */
[----:B------:R2:W1:Y:S08]  /*4da0*/  MUFU.EX2 R61, R9 ;  /* 0x00000009003d7308 */ /* 0x0004700000000800 */
[----:B------:R1:W1:Y:S01]  /*4db0*/  MUFU.EX2 R30, R3 ;  /* 0x00000003001e7308 */ /* 0x0002620000000800 */
[----:B------:R-:W-:Y:S02]  /*4dc0*/  PRMT R8, R2, 0x5410, R8 ;  /* 0x0000541002087816 */ /* 0x000fe40000000008 */
[----:B--2---:R-:W-:-:S02]  /*4dd0*/  LOP3.LUT R9, R0, 0xff, RZ, 0xc0, !PT ;  /* 0x000000ff00097812 */ /* 0x004fc400078ec0ff */
[----:B------:R-:W-:Y:S01]  /*4de0*/  PRMT R0, R11, 0x5410, R7 ;  /* 0x000054100b007816 */ /* 0x000fe20000000007 */
[----:B------:R-:W-:Y:S01]  /*4df0*/  IMAD.MOV.U32 R130, RZ, RZ, R210 ;  /* 0x000000ffff827224 */ /* 0x000fe200078e00d2 */
[----:B------:R-:W-:Y:S02]  /*4e00*/  PRMT R4, R6, 0x5410, R10 ;  /* 0x0000541006047816 */ /* 0x000fe4000000000a */
[----:B---3--:R-:W-:Y:S01]  /*4e10*/  F2FP.PACK_AB R2, R116, R212 ;  /* 0x000000d47402723e */ /* 0x008fe200000000ff */
[----:B------:R-:W-:Y:S01]  /*4e20*/  HSET2.LE.AND R0, R0, R81, PT ;  /* 0x0000005100007233 */ /* 0x000fe20003803000 */
[----:B-1----:R-:W-:-:S04]  /*4e30*/  FFMA.FTZ R3, R146, c[0x0][0x23c], -R18 ;  /* 0x00008f0092037a23 */ /* 0x002fc80000010812 */
[----:B------:R-:W1:Y:S01]  /*4e40*/  MUFU.EX2 R210, R3 ;  /* 0x0000000300d27308 */ /* 0x000e620000000800 */
[----:B------:R-:W-:Y:S01]  /*4e50*/  LOP3.LUT R6, R0, R2, RZ, 0xc0, !PT ;  /* 0x0000000200067212 */ /* 0x000fe200078ec0ff */
[----:B------:R-:W-:Y:S01]  /*4e60*/  HSET2.LE.AND R0, R4, R81, PT ;  /* 0x0000005104007233 */ /* 0x000fe20003803000 */
[----:B------:R-:W-:Y:S01]  /*4e70*/  PRMT R5, R9, 0x5410, R5 ;  /* 0x0000541009057816 */ /* 0x000fe20000000005 */
[----:B------:R-:W-:Y:S01]  /*4e80*/  IMAD.MOV.U32 R140, RZ, RZ, R61 ;  /* 0x000000ffff8c7224 */ /* 0x000fe200078e003d */
[----:B------:R-:W-:-:S04]  /*4e90*/  F2FP.PACK_AB R2, R30, R207 ;  /* 0x000000cf1e02723e */ /* 0x000fc800000000ff */
[----:B------:R-:W-:Y:S01]  /*4ea0*/  LOP3.LUT R7, R0, R2, RZ, 0xc0, !PT ;  /* 0x0000000200077212 */ /* 0x000fe200078ec0ff */
[----:B------:R-:W-:Y:S01]  /*4eb0*/  HSET2.LE.AND R0, R5, R81, PT ;  /* 0x0000005105007233 */ /* 0x000fe20003803000 */
[----:B------:R-:W-:-:S04]  /*4ec0*/  F2FP.PACK_AB R2, R140, R125 ;  /* 0x0000007d8c02723e */ /* 0x000fc800000000ff */
[----:B------:R-:W-:Y:S01]  /*4ed0*/  LOP3.LUT R4, R0, R2, RZ, 0xc0, !PT ;  /* 0x0000000200047212 */ /* 0x000fe200078ec0ff */
[----:B------:R-:W-:Y:S01]  /*4ee0*/  HSET2.LE.AND R0, R8, R81, PT ;  /* 0x0000005108007233 */ /* 0x000fe20003803000 */
[----:B-1----:R-:W-:-:S04]  /*4ef0*/  F2FP.PACK_AB R2, R210, R124 ;  /* 0x0000007cd202723e */ /* 0x002fc800000000ff */
[----:B------:R-:W-:Y:S02]  /*4f00*/  LOP3.LUT R5, R0, R2, RZ, 0xc0, !PT ;  /* 0x0000000200057212 */ /* 0x000fe400078ec0ff */
[----:B------:R-:W-:Y:S02]  /*4f10*/  LOP3.LUT R0, R33, UR15, R80, 0x96, !PT ;  /* 0x0000000f21007c12 */ /* 0x000fe4000f8e9650 */
[----:B------:R-:W-:-:S03]  /*4f20*/  LOP3.LUT R2, R59, UR13, R32, 0x96, !PT ;  /* 0x0000000d3b027c12 */ /* 0x000fc6000f8e9620 */
[----:B----4-:R-:W-:Y:S02]  /*4f30*/  HMMA.16816.F32 R48, R4, R24, R76 ;  /* 0x000000180430723c */ /* 0x010fe4000000184c */
[----:B------:R-:W-:-:S06]  /*4f40*/  IMAD.WIDE.U32 R2, R2, -0x2daee0ad, RZ ;  /* 0xd2511f5302027825 */ /* 0x000fcc00078e00ff */
[C---:B------:R-:W-:Y:S08]  /*4f50*/  HMMA.16816.F32 R40, R4.reuse, R20, R84 ;  /* 0x000000140428723c */ /* 0x040ff00000001854 */
[C---:B------:R-:W-:Y:S08]  /*4f60*/  HMMA.16816.F32 R72, R4.reuse, R22, R72 ;  /* 0x000000160448723c */ /* 0x040ff00000001848 */
[----:B------:R-:W-:Y:S07]  /*4f70*/  HMMA.16816.F32 R76, R4, R26, R68 ;  /* 0x0000001a044c723c */ /* 0x000fee0000001844 */
[----:B------:R-:W-:-:S05]  /*4f80*/  IMAD.WIDE.U32 R4, R0, -0x2daee0ad, RZ ;  /* 0xd2511f5300047825 */ /* 0x000fca00078e00ff */
[----:B------:R-:W-:Y:S02]  /*4f90*/  LOP3.LUT R5, R5, UR12, R92, 0x96, !PT ;  /* 0x0000000c05057c12 */ /* 0x000fe4000f8e965c */
[----:B------:R-:W-:-:S03]  /*4fa0*/  LOP3.LUT R0, R3, UR10, R4, 0x96, !PT ;  /* 0x0000000a03007c12 */ /* 0x000fc6000f8e9604 */
[----:B------:R-:W-:-:S04]  /*4fb0*/  IMAD.WIDE.U32 R4, R5, -0x326172a9, RZ ;  /* 0xcd9e8d5705047825 */ /* 0x000fc800078e00ff */
[----:B------:R-:W-:Y:S01]  /*4fc0*/  IMAD.WIDE.U32 R6, R0, -0x326172a9, RZ ;  /* 0xcd9e8d5700067825 */ /* 0x000fe200078e00ff */
[----:B------:R-:W-:-:S04]  /*4fd0*/  LOP3.LUT R3, R5, UR11, R58, 0x96, !PT ;  /* 0x0000000b05037c12 */ /* 0x000fc8000f8e963a */
[----:B------:R-:W-:Y:S01]  /*4fe0*/  LOP3.LUT R0, R7, UR9, R4, 0x96, !PT ;  /* 0x0000000907007c12 */ /* 0x000fe2000f8e9604 */
[----:B------:R-:W-:Y:S01]  /*4ff0*/  IMAD.WIDE.U32 R4, R3, -0x2daee0ad, RZ ;  /* 0xd2511f5303047825 */ /* 0x000fe200078e00ff */
[----:B------:R-:W-:-:S03]  /*5000*/  LOP3.LUT R9, R13, UR7, R14, 0x96, !PT ;  /* 0x000000070d097c12 */ /* 0x000fc6000f8e960e */
[----:B------:R-:W-:Y:S01]  /*5010*/  IMAD.WIDE.U32 R14, R0, -0x2daee0ad, RZ ;  /* 0xd2511f53000e7825 */ /* 0x000fe200078e00ff */
[----:B------:R-:W-:-:S04]  /*5020*/  LOP3.LUT R3, R5, UR8, R2, 0x96, !PT ;  /* 0x0000000805037c12 */ /* 0x000fc8000f8e9602 */
[----:B------:R-:W-:Y:S01]  /*5030*/  LOP3.LUT R2, R15, UR6, R4, 0x96, !PT ;  /* 0x000000060f027c12 */ /* 0x000fe2000f8e9604 */
[----:B------:R-:W-:-:S04]  /*5040*/  IMAD.WIDE.U32 R4, R3, -0x326172a9, RZ ;  /* 0xcd9e8d5703047825 */ /* 0x000fc800078e00ff */
[----:B------:R-:W-:Y:S02]  /*5050*/  FFMA.FTZ R0, R175, c[0x0][0x23c], -R16 ;  /* 0x00008f00af007a23 */ /* 0x000fe40000010810 */
[----:B------:R-:W-:Y:S02]  /*5060*/  IMAD.WIDE.U32 R2, R2, -0x326172a9, RZ ;  /* 0xcd9e8d5702027825 */ /* 0x000fe400078e00ff */
[----:B------:R1:W-:Y:S01]  /*5070*/  MUFU.EX2 R251, R0 ;  /* 0x0000000000fb7308 */ /* 0x0003e20000000800 */
[----:B------:R-:W-:Y:S02]  /*5080*/  LOP3.LUT R13, R5, UR7, R6, 0x96, !PT ;  /* 0x00000007050d7c12 */ /* 0x000fe4000f8e9606 */
[--C-:B------:R-:W-:Y:S02]  /*5090*/  SHF.R.U32.HI R6, RZ, 0x10, R2.reuse ;  /* 0x00000010ff067819 */ /* 0x100fe40000011602 */
[----:B------:R-:W-:Y:S02]  /*50a0*/  LOP3.LUT R7, R2, 0xff, RZ, 0xc0, !PT ;  /* 0x000000ff02077812 */ /* 0x000fe400078ec0ff */
[----:B------:R-:W-:-:S02]  /*50b0*/  SHF.R.U32.HI R5, RZ, 0x18, R2 ;  /* 0x00000018ff057819 */ /* 0x000fc40000011602 */
[----:B-1----:R-:W-:Y:S02]  /*50c0*/  LOP3.LUT R0, R3, UR17, R4, 0x96, !PT ;  /* 0x0000001103007c12 */ /* 0x002fe4000f8e9604 */
[----:B------:R-:W-:Y:S01]  /*50d0*/  LOP3.LUT R3, R2, 0xffff, RZ, 0xc0, !PT ;  /* 0x0000ffff02037812 */ /* 0x000fe200078ec0ff */
[--C-:B------:R-:W-:Y:S01]  /*50e0*/  FFMA.FTZ R4, R174, c[0x0][0x23c], -R16.reuse ;  /* 0x00008f00ae047a23 */ /* 0x100fe20000010810 */
[----:B------:R-:W-:Y:S02]  /*50f0*/  LOP3.LUT R2, R6, 0xff, RZ, 0xc0, !PT ;  /* 0x000000ff06027812 */ /* 0x000fe400078ec0ff */
[----:B------:R-:W-:Y:S01]  /*5100*/  SHF.R.U32.HI R3, RZ, 0x8, R3 ;  /* 0x00000008ff037819 */ /* 0x000fe20000011603 */
[----:B------:R1:W-:Y:S01]  /*5110*/  MUFU.EX2 R252, R4 ;  /* 0x0000000400fc7308 */ /* 0x0003e20000000800 */
[----:B------:R-:W-:Y:S02]  /*5120*/  PRMT R8, R2, 0x5410, R5 ;  /* 0x0000541002087816 */ /* 0x000fe40000000005 */
[----:B------:R-:W-:Y:S01]  /*5130*/  PRMT R7, R7, 0x5410, R3 ;  /* 0x0000541007077816 */ /* 0x000fe20000000003 */
[----:B------:R-:W-:Y:S01]  /*5140*/  FFMA.FTZ R3, R142, c[0x0][0x23c], -R16 ;  /* 0x00008f008e037a23 */ /* 0x000fe20000010810 */
[----:B------:R-:W-:Y:S01]  /*5150*/  LOP3.LUT R2, R0, 0xffff, RZ, 0xc0, !PT ;  /* 0x0000ffff00027812 */ /* 0x000fe200078ec0ff */
[----:B------:R-:W-:-:S02]  /*5160*/  IMAD.MOV.U32 R131, RZ, RZ, R214 ;  /* 0x000000ffff837224 */ /* 0x000fc400078e00d6 */
[----:B------:R-:W-:Y:S02]  /*5170*/  IMAD.MOV.U32 R132, RZ, RZ, R208 ;  /* 0x000000ffff847224 */ /* 0x000fe400078e00d0 */
[----:B------:R2:W-:Y:S01]  /*5180*/  MUFU.EX2 R208, R3 ;  /* 0x0000000300d07308 */ /* 0x0005e20000000800 */
[----:B-1----:R-:W-:-:S07]  /*5190*/  FFMA.FTZ R4, R152, c[0x0][0x23c], -R16 ;  /* 0x00008f0098047a23 */ /* 0x002fce0000010810 */
[----:B------:R1:W3:Y:S01]  /*51a0*/  MUFU.EX2 R214, R4 ;  /* 0x0000000400d67308 */ /* 0x0002e20000000800 */
[----:B--2---:R-:W-:Y:S02]  /*51b0*/  SHF.R.U32.HI R3, RZ, 0x8, R2 ;  /* 0x00000008ff037819 */ /* 0x004fe40000011602 */
[----:B------:R-:W-:Y:S01]  /*51c0*/  LOP3.LUT R2, R0, 0xff, RZ, 0xc0, !PT ;  /* 0x000000ff00027812 */ /* 0x000fe200078ec0ff */
[----:B-1----:R-:W-:-:S04]  /*51d0*/  FFMA.FTZ R4, R155, c[0x0][0x23c], -R17 ;  /* 0x00008f009b047a23 */ /* 0x002fc80000010811 */
[----:B------:R1:W-:Y:S01]  /*51e0*/  MUFU.EX2 R250, R4 ;  /* 0x0000000400fa7308 */ /* 0x0003e20000000800 */
[----:B------:R-:W-:Y:S01]  /*51f0*/  IMAD.MOV.U32 R61, RZ, RZ, R244 ;  /* 0x000000ffff3d7224 */ /* 0x000fe200078e00f4 */
[----:B-1----:R-:W-:Y:S01]  /*5200*/  PRMT R4, R2, 0x5410, R3 ;  /* 0x0000541002047816 */ /* 0x002fe20000000003 */
[----:B------:R-:W-:Y:S01]  /*5210*/  FFMA.FTZ R2, R147, c[0x0][0x23c], -R17 ;  /* 0x00008f0093027a23 */ /* 0x000fe20000010811 */
[----:B------:R-:W-:-:S04]  /*5220*/  SHF.R.U32.HI R3, RZ, 0x10, R0 ;  /* 0x00000010ff037819 */ /* 0x000fc80000011600 */
[----:B------:R1:W2:Y:S01]  /*5230*/  MUFU.EX2 R249, R2 ;  /* 0x0000000200f97308 */ /* 0x0002a20000000800 */
[----:B------:R-:W-:Y:S01]  /*5240*/  IMAD.MOV.U32 R122, RZ, RZ, R243 ;  /* 0x000000ffff7a7224 */ /* 0x000fe200078e00f3 */
[----:B-1----:R-:W-:Y:S02]  /*5250*/  SHF.R.U32.HI R2, RZ, 0x18, R0 ;  /* 0x00000018ff027819 */ /* 0x002fe40000011600 */
[----:B------:R-:W-:Y:S01]  /*5260*/  LOP3.LUT R0, R3, 0xff, RZ, 0xc0, !PT ;  /* 0x000000ff03007812 */ /* 0x000fe200078ec0ff */
[----:B------:R-:W-:-:S03]  /*5270*/  FFMA.FTZ R3, R197, c[0x0][0x23c], -R17 ;  /* 0x00008f00c5037a23 */ /* 0x000fc60000010811 */
[----:B------:R-:W-:Y:S01]  /*5280*/  PRMT R5, R0, 0x5410, R2 ;  /* 0x0000541000057816 */ /* 0x000fe20000000002 */
[----:B------:R1:W-:Y:S01]  /*5290*/  MUFU.EX2 R244, R3 ;  /* 0x0000000300f47308 */ /* 0x0003e20000000800 */
[----:B------:R-:W-:Y:S01]  /*52a0*/  HSET2.LE.AND R0, R7, R81, PT ;  /* 0x0000005107007233 */ /* 0x000fe20003803000 */
[----:B---3--:R-:W-:-:S04]  /*52b0*/  F2FP.PACK_AB R2, R208, R214 ;  /* 0x000000d6d002723e */ /* 0x008fc800000000ff */
[----:B------:R-:W-:Y:S01]  /*52c0*/  LOP3.LUT R6, R0, R2, RZ, 0xc0, !PT ;  /* 0x0000000200067212 */ /* 0x000fe200078ec0ff */
[----:B------:R-:W-:Y:S01]  /*52d0*/  HSET2.LE.AND R0, R8, R81, PT ;  /* 0x0000005108007233 */ /* 0x000fe20003803000 */
[----:B--2---:R-:W-:Y:S01]  /*52e0*/  F2FP.PACK_AB R2, R249, R250 ;  /* 0x000000faf902723e */ /* 0x004fe200000000ff */
[----:B-1----:R-:W-:-:S04]  /*52f0*/  FFMA.FTZ R3, R196, c[0x0][0x23c], -R17 ;  /* 0x00008f00c4037a23 */ /* 0x002fc80000010811 */
[----:B------:R1:W2:Y:S01]  /*5300*/  MUFU.EX2 R243, R3 ;  /* 0x0000000300f37308 */ /* 0x0002a20000000800 */
[----:B------:R-:W-:Y:S01]  /*5310*/  LOP3.LUT R7, R0, R2, RZ, 0xc0, !PT ;  /* 0x0000000200077212 */ /* 0x000fe200078ec0ff */
[----:B------:R-:W-:Y:S01]  /*5320*/  HSET2.LE.AND R0, R4, R81, PT ;  /* 0x0000005104007233 */ /* 0x000fe20003803000 */
[----:B------:R-:W-:-:S04]  /*5330*/  F2FP.PACK_AB R2, R252, R251 ;  /* 0x000000fbfc02723e */ /* 0x000fc800000000ff */
[----:B------:R-:W-:Y:S01]  /*5340*/  LOP3.LUT R4, R0, R2, RZ, 0xc0, !PT ;  /* 0x0000000200047212 */ /* 0x000fe200078ec0ff */
[----:B------:R-:W-:Y:S01]  /*5350*/  HSET2.LE.AND R0, R5, R81, PT ;  /* 0x0000005105007233 */ /* 0x000fe20003803000 */
[----:B-1----:R-:W-:Y:S01]  /*5360*/  FFMA.FTZ R3, R153, c[0x0][0x23c], -R19 ;  /* 0x00008f0099037a23 */ /* 0x002fe20000010813 */
[----:B--2---:R-:W-:-:S03]  /*5370*/  F2FP.PACK_AB R2, R243, R244 ;  /* 0x000000f4f302723e */ /* 0x004fc600000000ff */
[----:B------:R1:W-:Y:S01]  /*5380*/  MUFU.EX2 R248, R3 ;  /* 0x0000000300f87308 */ /* 0x0003e20000000800 */
[----:B------:R-:W-:Y:S01]  /*5390*/  LOP3.LUT R5, R0, R2, RZ, 0xc0, !PT ;  /* 0x0000000200057212 */ /* 0x000fe200078ec0ff */
[--C-:B------:R-:W-:Y:S02]  /*53a0*/  FFMA.FTZ R0, R143, c[0x0][0x23c], -R19.reuse ;  /* 0x00008f008f007a23 */ /* 0x100fe40000010813 */
[----:B------:R-:W-:Y:S02]  /*53b0*/  IMAD.MOV.U32 R128, RZ, RZ, R246 ;  /* 0x000000ffff807224 */ /* 0x000fe400078e00f6 */
[----:B------:R-:W-:Y:S02]  /*53c0*/  FFMA.FTZ R8, R164, c[0x0][0x23c], -R18 ;  /* 0x00008f00a4087a23 */ /* 0x000fe40000010812 */
[----:B------:R2:W-:Y:S01]  /*53d0*/  MUFU.EX2 R246, R0 ;  /* 0x0000000000f67308 */ /* 0x0005e20000000800 */
[----:B-1----:R-:W-:-:S07]  /*53e0*/  FFMA.FTZ R3, R154, c[0x0][0x23c], -R19 ;  /* 0x00008f009a037a23 */ /* 0x002fce0000010813 */
[----:B------:R1:W-:Y:S01]  /*53f0*/  MUFU.EX2 R247, R3 ;  /* 0x0000000300f77308 */ /* 0x0003e20000000800 */
[----:B------:R-:W-:Y:S02]  /*5400*/  IMAD.MOV.U32 R127, RZ, RZ, R245 ;  /* 0x000000ffff7f7224 */ /* 0x000fe400078e00f5 */
[----:B--2---:R-:W-:Y:S02]  /*5410*/  FFMA.FTZ R0, R141, c[0x0][0x23c], -R19 ;  /* 0x00008f008d007a23 */ /* 0x004fe40000010813 */
[----:B------:R-:W-:-:S03]  /*5420*/  IMAD.MOV.U32 R135, RZ, RZ, R241 ;  /* 0x000000ffff877224 */ /* 0x000fc600078e00f1 */
[----:B------:R2:W3:Y:S01]  /*5430*/  MUFU.EX2 R245, R0 ;  /* 0x0000000000f57308 */ /* 0x0004e20000000800 */
[----:B-1----:R-:W-:-:S07]  /*5440*/  IMAD.WIDE.U32 R2, R9, -0x2daee0ad, RZ ;  /* 0xd2511f5309027825 */ /* 0x002fce00078e00ff */
[----:B------:R1:W-:Y:S01]  /*5450*/  MUFU.EX2 R241, R8 ;  /* 0x0000000800f17308 */ /* 0x0003e20000000800 */
[----:B------:R-:W-:Y:S01]  /*5460*/  IMAD.MOV.U32 R123, RZ, RZ, R242 ;  /* 0x000000ffff7b7224 */ /* 0x000fe200078e00f2 */
[C---:B------:R-:W-:Y:S02]  /*5470*/  LOP3.LUT R12, R2.reuse, 0xff, RZ, 0xc0, !PT ;  /* 0x000000ff020c7812 */ /* 0x040fe400078ec0ff */
[----:B--2---:R-:W-:Y:S02]  /*5480*/  LOP3.LUT R0, R3, UR16, R28, 0x96, !PT ;  /* 0x0000001003007c12 */ /* 0x004fe4000f8e961c */
[----:B------:R-:W-:Y:S02]  /*5490*/  LOP3.LUT R3, R2, 0xffff, RZ, 0xc0, !PT ;  /* 0x0000ffff02037812 */ /* 0x000fe400078ec0ff */
[--C-:B------:R-:W-:Y:S02]  /*54a0*/  SHF.R.U32.HI R9, RZ, 0x10, R2.reuse ;  /* 0x00000010ff097819 */ /* 0x100fe40000011602 */
[----:B------:R-:W-:Y:S01]  /*54b0*/  SHF.R.U32.HI R11, RZ, 0x18, R2 ;  /* 0x00000018ff0b7819 */ /* 0x000fe20000011602 */
[----:B-1----:R-:W-:Y:S01]  /*54c0*/  FFMA.FTZ R8, R148, c[0x0][0x23c], -R18 ;  /* 0x00008f0094087a23 */ /* 0x002fe20000010812 */
[----:B------:R-:W-:-:S03]  /*54d0*/  LOP3.LUT R2, R0, 0xffff, RZ, 0xc0, !PT ;  /* 0x0000ffff00027812 */ /* 0x000fc600078ec0ff */
[----:B------:R1:W-:Y:S01]  /*54e0*/  MUFU.EX2 R242, R8 ;  /* 0x0000000800f27308 */ /* 0x0003e20000000800 */
[----:B------:R-:W-:Y:S01]  /*54f0*/  SHF.R.U32.HI R10, RZ, 0x8, R3 ;  /* 0x00000008ff0a7819 */ /* 0x000fe20000011603 */
[----:B------:R-:W-:Y:S01]  /*5500*/  IMAD.MOV.U32 R145, RZ, RZ, R240 ;  /* 0x000000ffff917224 */ /* 0x000fe200078e00f0 */
[----:B------:R-:W-:Y:S02]  /*5510*/  LOP3.LUT R9, R9, 0xff, RZ, 0xc0, !PT ;  /* 0x000000ff09097812 */ /* 0x000fe400078ec0ff */
[----:B------:R-:W-:Y:S02]  /*5520*/  SHF.R.U32.HI R3, RZ, 0x8, R2 ;  /* 0x00000008ff037819 */ /* 0x000fe40000011602 */
[----:B------:R-:W-:Y:S02]  /*5530*/  LOP3.LUT R2, R0, 0xff, RZ, 0xc0, !PT ;  /* 0x000000ff00027812 */ /* 0x000fe400078ec0ff */
[----:B------:R-:W-:Y:S01]  /*5540*/  PRMT R9, R9, 0x5410, R11 ;  /* 0x0000541009097816 */ /* 0x000fe2000000000b */
[----:B-1----:R-:W-:-:S04]  /*5550*/  FFMA.FTZ R8, R149, c[0x0][0x23c], -R18 ;  /* 0x00008f0095087a23 */ /* 0x002fc80000010812 */
[----:B------:R1:W2:Y:S01]  /*5560*/  MUFU.EX2 R240, R8 ;  /* 0x0000000800f07308 */ /* 0x0002a20000000800 */
[----:B------:R-:W-:Y:S01]  /*5570*/  PRMT R11, R2, 0x5410, R3 ;  /* 0x00005410020b7816 */ /* 0x000fe20000000003 */
[----:B------:R-:W-:Y:S01]  /*5580*/  FFMA.FTZ R3, R165, c[0x0][0x23c], -R18 ;  /* 0x00008f00a5037a23 */ /* 0x000fe20000010812 */
[----:B------:R-:W-:Y:S02]  /*5590*/  SHF.R.U32.HI R2, RZ, 0x10, R0 ;  /* 0x00000010ff027819 */ /* 0x000fe40000011600 */
[----:B------:R-:W-:-:S03]  /*55a0*/  PRMT R10, R12, 0x5410, R10 ;  /* 0x000054100c0a7816 */ /* 0x000fc6000000000a */
[----:B------:R4:W2:Y:S01]  /*55b0*/  MUFU.EX2 R197, R3 ;  /* 0x0000000300c57308 */ /* 0x0008a20000000800 */
[----:B------:R-:W-:Y:S01]  /*55c0*/  IMAD.MOV.U32 R31, RZ, RZ, R35 ;  /* 0x000000ffff1f7224 */ /* 0x000fe200078e0023 */
[----:B------:R-:W-:Y:S01]  /*55d0*/  HMMA.16816.F32 R36, R4, R20, R44 ;  /* 0x000000140424723c */ /* 0x000fe2000000182c */
[----:B-1----:R-:W-:Y:S02]  /*55e0*/  SHF.R.U32.HI R8, RZ, 0x18, R0 ;  /* 0x00000018ff087819 */ /* 0x002fe40000011600 */
[----:B------:R-:W-:Y:S01]  /*55f0*/  LOP3.LUT R0, R2, 0xff, RZ, 0xc0, !PT ;  /* 0x000000ff02007812 */ /* 0x000fe200078ec0ff */
[----:B------:R-:W-:-:S04]  /*5600*/  FFMA.FTZ R2, R166, c[0x0][0x23c], -R16 ;  /* 0x00008f00a6027a23 */ /* 0x000fc80000010810 */
[C---:B------:R-:W-:Y:S01]  /*5610*/  HMMA.16816.F32 R64, R4.reuse, R22, R64 ;  /* 0x000000160440723c */ /* 0x040fe20000001840 */
[----:B------:R-:W-:Y:S01]  /*5620*/  IMAD.MOV.U32 R133, RZ, RZ, R34 ;  /* 0x000000ffff857224 */ /* 0x000fe200078e0022 */
[----:B------:R-:W-:Y:S01]  /*5630*/  PRMT R8, R0, 0x5410, R8 ;  /* 0x0000541000087816 */ /* 0x000fe20000000008 */
[----:B------:R3:W-:Y:S01]  /*5640*/  MUFU.EX2 R196, R2 ;  /* 0x0000000200c47308 */ /* 0x0007e20000000800 */
[--C-:B------:R-:W-:Y:S01]  /*5650*/  HSET2.LE.AND R0, R10, R81.reuse, PT ;  /* 0x000000510a007233 */ /* 0x100fe20003803000 */
[----:B------:R-:W1:Y:S01]  /*5660*/  LDSM.16.MT88.4 R20, [R205+0x4c00] ;  /* 0x004c0000cd14783b */ /* 0x000e620000004200 */
[----:B----4-:R-:W-:Y:S02]  /*5670*/  HSET2.LE.AND R3, R9, R81, PT ;  /* 0x0000005109037233 */ /* 0x010fe40003803000 */
[C---:B------:R-:W-:Y:S08]  /*5680*/  HMMA.16816.F32 R44, R4.reuse, R24, R88 ;  /* 0x00000018042c723c */ /* 0x040ff00000001858 */
[----:B------:R-:W-:Y:S01]  /*5690*/  HMMA.16816.F32 R32, R4, R26, R52 ;  /* 0x0000001a0420723c */ /* 0x000fe20000001834 */
[----:B------:R-:W4:Y:S01]  /*56a0*/  LDSM.16.MT88.4 R24, [R206+0x4c00] ;  /* 0x004c0000ce18783b */ /* 0x000f220000004200 */
[----:B---3--:R-:W-:-:S05]  /*56b0*/  F2FP.PACK_AB R2, R245, R246 ;  /* 0x000000f6f502723e */ /* 0x008fca00000000ff */
[----:B--2---:R-:W-:Y:S01]  /*56c0*/  F2FP.PACK_AB R7, R240, R242 ;  /* 0x000000f2f007723e */ /* 0x004fe200000000ff */
[--C-:B------:R-:W-:Y:S01]  /*56d0*/  FFMA.FTZ R4, R167, c[0x0][0x23c], -R16.reuse ;  /* 0x00008f00a7047a23 */ /* 0x100fe20000010810 */
[----:B------:R-:W-:Y:S01]  /*56e0*/  LOP3.LUT R6, R0, R2, RZ, 0xc0, !PT ;  /* 0x0000000200067212 */ /* 0x000fe200078ec0ff */
[--C-:B------:R-:W-:Y:S01]  /*56f0*/  HSET2.LE.AND R0, R11, R81.reuse, PT ;  /* 0x000000510b007233 */ /* 0x100fe20003803000 */
[----:B------:R-:W-:Y:S01]  /*5700*/  LOP3.LUT R7, R3, R7, RZ, 0xc0, !PT ;  /* 0x0000000703077212 */ /* 0x000fe200078ec0ff */
[----:B------:R-:W-:Y:S01]  /*5710*/  FFMA.FTZ R3, R150, c[0x0][0x23c], -R16 ;  /* 0x00008f0096037a23 */ /* 0x000fe20000010810 */
[----:B------:R-:W-:Y:S01]  /*5720*/  F2FP.PACK_AB R2, R247, R248 ;  /* 0x000000f8f702723e */ /* 0x000fe200000000ff */
[----:B------:R2:W-:Y:S01]  /*5730*/  MUFU.EX2 R175, R4 ;  /* 0x0000000400af7308 */ /* 0x0005e20000000800 */
[----:B------:R-:W-:Y:S01]  /*5740*/  HSET2.LE.AND R5, R8, R81, PT ;  /* 0x0000005108057233 */ /* 0x000fe20003803000 */
[----:B------:R-:W-:-:S06]  /*5750*/  F2FP.PACK_AB R8, R197, R241 ;  /* 0x000000f1c508723e */ /* 0x000fcc00000000ff */
[----:B------:R3:W-:Y:S01]  /*5760*/  MUFU.EX2 R174, R3 ;  /* 0x0000000300ae7308 */ /* 0x0007e20000000800 */
[----:B------:R-:W-:Y:S01]  /*5770*/  LOP3.LUT R5, R5, R8, RZ, 0xc0, !PT ;  /* 0x0000000805057212 */ /* 0x000fe200078ec0ff */
[----:B------:R-:W-:Y:S01]  /*5780*/  FFMA.FTZ R8, R151, c[0x0][0x23c], -R16 ;  /* 0x00008f0097087a23 */ /* 0x000fe20000010810 */
[----:B--2---:R-:W-:Y:S01]  /*5790*/  LOP3.LUT R4, R0, R2, RZ, 0xc0, !PT ;  /* 0x0000000200047212 */ /* 0x004fe200078ec0ff */
[----:B---3--:R-:W-:-:S04]  /*57a0*/  IMAD.WIDE.U32 R2, R13, -0x2daee0ad, RZ ;  /* 0xd2511f530d027825 */ /* 0x008fc800078e00ff */
[----:B------:R2:W3:Y:S01]  /*57b0*/  MUFU.EX2 R139, R8 ;  /* 0x00000008008b7308 */ /* 0x0004e20000000800 */
[----:B------:R-:W-:Y:S02]  /*57c0*/  LOP3.LUT R0, R3, UR16, R14, 0x96, !PT ;  /* 0x0000001003007c12 */ /* 0x000fe4000f8e960e */
[C---:B------:R-:W-:Y:S02]  /*57d0*/  LOP3.LUT R3, R2.reuse, 0xffff, RZ, 0xc0, !PT ;  /* 0x0000ffff02037812 */ /* 0x040fe400078ec0ff */
[----:B------:R-:W-:Y:S02]  /*57e0*/  LOP3.LUT R11, R2, 0xff, RZ, 0xc0, !PT ;  /* 0x000000ff020b7812 */ /* 0x000fe400078ec0ff */
[--C-:B------:R-:W-:Y:S02]  /*57f0*/  SHF.R.U32.HI R10, RZ, 0x18, R2.reuse ;  /* 0x00000018ff0a7819 */ /* 0x100fe40000011602 */
[----:B--2---:R-:W-:Y:S02]  /*5800*/  SHF.R.U32.HI R8, RZ, 0x10, R2 ;  /* 0x00000010ff087819 */ /* 0x004fe40000011602 */
[----:B------:R-:W-:-:S02]  /*5810*/  SHF.R.U32.HI R2, RZ, 0x8, R3 ;  /* 0x00000008ff027819 */ /* 0x000fc40000011603 */
[----:B------:R-:W-:Y:S02]  /*5820*/  LOP3.LUT R3, R8, 0xff, RZ, 0xc0, !PT ;  /* 0x000000ff08037812 */ /* 0x000fe400078ec0ff */
[----:B------:R-:W-:Y:S02]  /*5830*/  PRMT R11, R11, 0x5410, R2 ;  /* 0x000054100b0b7816 */ /* 0x000fe40000000002 */
[----:B------:R-:W-:Y:S01]  /*5840*/  LOP3.LUT R2, R0, 0xffff, RZ, 0xc0, !PT ;  /* 0x0000ffff00027812 */ /* 0x000fe200078ec0ff */
[--C-:B------:R-:W-:Y:S01]  /*5850*/  FFMA.FTZ R9, R199, c[0x0][0x23c], -R17.reuse ;  /* 0x00008f00c7097a23 */ /* 0x100fe20000010811 */
[----:B------:R-:W-:Y:S01]  /*5860*/  PRMT R10, R3, 0x5410, R10 ;  /* 0x00005410030a7816 */ /* 0x000fe2000000000a */
[----:B------:R-:W-:Y:S01]  /*5870*/  FFMA.FTZ R8, R198, c[0x0][0x23c], -R17 ;  /* 0x00008f00c6087a23 */ /* 0x000fe20000010811 */
[----:B------:R-:W-:Y:S02]  /*5880*/  SHF.R.U32.HI R3, RZ, 0x8, R2 ;  /* 0x00000008ff037819 */ /* 0x000fe40000011602 */
[----:B------:R-:W-:Y:S01]  /*5890*/  LOP3.LUT R2, R0, 0xff, RZ, 0xc0, !PT ;  /* 0x000000ff00027812 */ /* 0x000fe200078ec0ff */
[----:B------:R-:W-:-:S02]  /*58a0*/  IMAD.MOV.U32 R142, RZ, RZ, R133 ;  /* 0x000000ffff8e7224 */ /* 0x000fc400078e0085 */
[----:B------:R-:W-:Y:S01]  /*58b0*/  IMAD.MOV.U32 R143, RZ, RZ, R135 ;  /* 0x000000ffff8f7224 */ /* 0x000fe200078e0087 */
[----:B------:R2:W-:Y:S01]  /*58c0*/  MUFU.EX2 R133, R8 ;  /* 0x0000000800857308 */ /* 0x0005e20000000800 */
[----:B------:R-:W-:Y:S01]  /*58d0*/  PRMT R12, R2, 0x5410, R3 ;  /* 0x00005410020c7816 */ /* 0x000fe20000000003 */
[----:B------:R-:W-:-:S06]  /*58e0*/  FFMA.FTZ R3, R201, c[0x0][0x23c], -R17 ;  /* 0x00008f00c9037a23 */ /* 0x000fcc0000010811 */
[----:B------:R3:W3:Y:S01]  /*58f0*/  MUFU.EX2 R135, R9 ;  /* 0x0000000900877308 */ /* 0x0006e20000000800 */
[----:B------:R-:W-:Y:S02]  /*5900*/  IMAD.MOV.U32 R141, RZ, RZ, R132 ;  /* 0x000000ffff8d7224 */ /* 0x000fe400078e0084 */
[----:B------:R-:W-:Y:S02]  /*5910*/  IMAD.MOV.U32 R91, RZ, RZ, R131 ;  /* 0x000000ffff5b7224 */ /* 0x000fe400078e0083 */
[----:B--2---:R-:W-:-:S03]  /*5920*/  FFMA.FTZ R8, R200, c[0x0][0x23c], -R17 ;  /* 0x00008f00c8087a23 */ /* 0x004fc60000010811 */
[----:B------:R2:W-:Y:S01]  /*5930*/  MUFU.EX2 R131, R3 ;  /* 0x0000000300837308 */ /* 0x0005e20000000800 */
[----:B------:R-:W-:Y:S01]  /*5940*/  SHF.R.U32.HI R2, RZ, 0x10, R0 ;  /* 0x00000010ff027819 */ /* 0x000fe20000011600 */
[----:B-1----:R-:W-:Y:S01]  /*5950*/  HMMA.16816.F32 R68, R4, R20, R40 ;  /* 0x000000140444723c */ /* 0x002fe20000001828 */
[----:B---3--:R-:W-:-:S05]  /*5960*/  IADD3 R9, R100, 0x2, RZ ;  /* 0x0000000264097810 */ /* 0x008fca0007ffe0ff */
[----:B------:R1:W3:Y:S02]  /*5970*/  MUFU.EX2 R132, R8 ;  /* 0x0000000800847308 */ /* 0x0002e40000000800 */
[C---:B------:R-:W-:Y:S08]  /*5980*/  HMMA.16816.F32 R52, R4.reuse, R22, R72 ;  /* 0x000000160434723c */ /* 0x040ff00000001848 */
[----:B----4-:R-:W-:Y:S01]  /*5990*/  HMMA.16816.F32 R48, R4, R24, R48 ;  /* 0x000000180430723c */ /* 0x010fe20000001830 */
[----:B--2---:R-:W-:Y:S01]  /*59a0*/  HSET2.LE.AND R3, R10, R81, PT ;  /* 0x000000510a037233 */ /* 0x004fe20003803000 */
[----:B-1----:R-:W-:-:S06]  /*59b0*/  LOP3.LUT R8, R97, UR27, R9, 0x96, !PT ;  /* 0x0000001b61087c12 */ /* 0x002fcc000f8e9609 */
[----:B------:R-:W-:Y:S01]  /*59c0*/  HMMA.16816.F32 R40, R4, R26, R76 ;  /* 0x0000001a0428723c */ /* 0x000fe2000000184c */
[----:B------:R-:W-:-:S06]  /*59d0*/  IMAD.WIDE.U32 R28, R8, -0x326172a9, RZ ;  /* 0xcd9e8d57081c7825 */ /* 0x000fcc00078e00ff */
[----:B------:R-:W-:Y:S02]  /*59e0*/  SHF.R.U32.HI R5, RZ, 0x18, R0 ;  /* 0x00000018ff057819 */ /* 0x000fe40000011600 */
[----:B------:R-:W-:Y:S01]  /*59f0*/  LOP3.LUT R4, R2, 0xff, RZ, 0xc0, !PT ;  /* 0x000000ff02047812 */ /* 0x000fe200078ec0ff */
[--C-:B------:R-:W-:Y:S01]  /*5a00*/  HSET2.LE.AND R0, R11, R81.reuse, PT ;  /* 0x000000510b007233 */ /* 0x100fe20003803000 */
[----:B------:R-:W-:Y:S02]  /*5a10*/  F2FP.PACK_AB R2, R139, R174 ;  /* 0x000000ae8b02723e */ /* 0x000fe400000000ff */
[----:B------:R-:W-:Y:S02]  /*5a20*/  F2FP.PACK_AB R7, R133, R135 ;  /* 0x000000878507723e */ /* 0x000fe400000000ff */
[----:B------:R-:W-:Y:S02]  /*5a30*/  PRMT R5, R4, 0x5410, R5 ;  /* 0x0000541004057816 */ /* 0x000fe40000000005 */
[----:B------:R-:W-:Y:S01]  /*5a40*/  LOP3.LUT R6, R0, R2, RZ, 0xc0, !PT ;  /* 0x0000000200067212 */ /* 0x000fe200078ec0ff */
[--C-:B------:R-:W-:Y:S01]  /*5a50*/  HSET2.LE.AND R0, R12, R81.reuse, PT ;  /* 0x000000510c007233 */ /* 0x100fe20003803000 */
[----:B------:R-:W-:Y:S01]  /*5a60*/  LOP3.LUT R7, R3, R7, RZ, 0xc0, !PT ;  /* 0x0000000703077212 */ /* 0x000fe200078ec0ff */
[----:B------:R-:W-:Y:S01]  /*5a70*/  HSET2.LE.AND R5, R5, R81, PT ;  /* 0x0000005105057233 */ /* 0x000fe20003803000 */
[----:B------:R-:W-:-:S02]  /*5a80*/  LOP3.LUT R3, R29, UR15, R82, 0x96, !PT ;  /* 0x0000000f1d037c12 */ /* 0x000fc4000f8e9652 */
[----:B------:R-:W-:Y:S02]  /*5a90*/  F2FP.PACK_AB R2, R175, R196 ;  /* 0x000000c4af02723e */ /* 0x000fe400000000ff */
[----:B------:R-:W-:Y:S02]  /*5aa0*/  LOP3.LUT R9, R63, UR13, R28, 0x96, !PT ;  /* 0x0000000d3f097c12 */ /* 0x000fe4000f8e961c */
[----:B---3--:R-:W-:Y:S02]  /*5ab0*/  F2FP.PACK_AB R8, R131, R132 ;  /* 0x000000848308723e */ /* 0x008fe400000000ff */
[----:B------:R-:W-:Y:S01]  /*5ac0*/  LOP3.LUT R4, R0, R2, RZ, 0xc0, !PT ;  /* 0x0000000200047212 */ /* 0x000fe200078ec0ff */
[----:B------:R-:W-:Y:S01]  /*5ad0*/  IMAD.WIDE.U32 R2, R3, -0x2daee0ad, RZ ;  /* 0xd2511f5303027825 */ /* 0x000fe200078e00ff */
[----:B------:R-:W-:-:S03]  /*5ae0*/  LOP3.LUT R5, R5, R8, RZ, 0xc0, !PT ;  /* 0x0000000805057212 */ /* 0x000fc600078ec0ff */
[----:B------:R-:W-:Y:S01]  /*5af0*/  IMAD.WIDE.U32 R8, R9, -0x2daee0ad, RZ ;  /* 0xd2511f5309087825 */ /* 0x000fe200078e00ff */
[----:B------:R-:W-:-:S04]  /*5b00*/  LOP3.LUT R3, R3, UR12, R94, 0x96, !PT ;  /* 0x0000000c03037c12 */ /* 0x000fc8000f8e965e */
[----:B------:R-:W-:Y:S01]  /*5b10*/  LOP3.LUT R9, R9, UR10, R2, 0x96, !PT ;  /* 0x0000000a09097c12 */ /* 0x000fe2000f8e9602 */
[----:B------:R-:W-:-:S04]  /*5b20*/  IMAD.WIDE.U32 R2, R3, -0x326172a9, RZ ;  /* 0xcd9e8d5703027825 */ /* 0x000fc800078e00ff */
[----:B------:R-:W-:Y:S02]  /*5b30*/  FFMA.FTZ R0, R104, c[0x0][0x23c], -R19 ;  /* 0x00008f0068007a23 */ /* 0x000fe40000010813 */
[----:B------:R-:W-:Y:S01]  /*5b40*/  IMAD.WIDE.U32 R10, R9, -0x326172a9, RZ ;  /* 0xcd9e8d57090a7825 */ /* 0x000fe200078e00ff */
[----:B------:R-:W-:-:S03]  /*5b50*/  LOP3.LUT R3, R3, UR11, R62, 0x96, !PT ;  /* 0x0000000b03037c12 */ /* 0x000fc6000f8e963e */
[----:B------:R-:W-:Y:S02]  /*5b60*/  IMAD.MOV.U32 R149, RZ, RZ, R130 ;  /* 0x000000ffff957224 */ /* 0x000fe400078e0082 */
[----:B------:R1:W-:Y:S01]  /*5b70*/  MUFU.EX2 R130, R0 ;  /* 0x0000000000827308 */ /* 0x0003e20000000800 */
[----:B------:R-:W-:Y:S02]  /*5b80*/  IMAD.MOV.U32 R199, RZ, RZ, R145 ;  /* 0x000000ffffc77224 */ /* 0x000fe400078e0091 */
[----:B------:R-:W-:Y:S01]  /*5b90*/  HMMA.16816.F32 R144, R4, R20, R36 ;  /* 0x000000140490723c */ /* 0x000fe20000001824 */
[----:B------:R-:W-:Y:S02]  /*5ba0*/  FFMA.FTZ R9, R105, c[0x0][0x23c], -R19 ;  /* 0x00008f0069097a23 */ /* 0x000fe40000010813 */
[----:B------:R-:W-:Y:S02]  /*5bb0*/  IMAD.MOV.U32 R151, RZ, RZ, R129 ;  /* 0x000000ffff977224 */ /* 0x000fe400078e0081 */
[----:B------:R2:W-:Y:S01]  /*5bc0*/  MUFU.EX2 R129, R9 ;  /* 0x0000000900817308 */ /* 0x0005e20000000800 */
[----:B-1----:R-:W-:Y:S01]  /*5bd0*/  LOP3.LUT R0, R11, UR9, R2, 0x96, !PT ;  /* 0x000000090b007c12 */ /* 0x002fe2000f8e9602 */
[----:B------:R-:W-:-:S04]  /*5be0*/  IMAD.WIDE.U32 R2, R3, -0x2daee0ad, RZ ;  /* 0xd2511f5303027825 */ /* 0x000fc800078e00ff */
[----:B------:R-:W-:Y:S01]  /*5bf0*/  IMAD.WIDE.U32 R36, R0, -0x2daee0ad, RZ ;  /* 0xd2511f5300247825 */ /* 0x000fe200078e00ff */
[----:B------:R-:W-:-:S03]  /*5c00*/  LOP3.LUT R0, R3, UR8, R8, 0x96, !PT ;  /* 0x0000000803007c12 */ /* 0x000fc6000f8e9608 */
[----:B--2---:R-:W-:Y:S01]  /*5c10*/  FFMA.FTZ R9, R98, c[0x0][0x23c], -R19 ;  /* 0x00008f0062097a23 */ /* 0x004fe20000010813 */
[----:B------:R-:W-:Y:S01]  /*5c20*/  LOP3.LUT R2, R37, UR6, R2, 0x96, !PT ;  /* 0x0000000625027c12 */ /* 0x000fe2000f8e9602 */
[----:B------:R-:W-:Y:S02]  /*5c30*/  IMAD.MOV.U32 R200, RZ, RZ, R128 ;  /* 0x000000ffffc87224 */ /* 0x000fe400078e0080 */
[----:B------:R1:W-:Y:S02]  /*5c40*/  MUFU.EX2 R128, R9 ;  /* 0x0000000900807308 */ /* 0x0003e40000000800 */
[----:B------:R-:W-:Y:S01]  /*5c50*/  IMAD.WIDE.U32 R2, R2, -0x326172a9, RZ ;  /* 0xcd9e8d5702027825 */ /* 0x000fe200078e00ff */
[----:B------:R-:W-:Y:S03]  /*5c60*/  HMMA.16816.F32 R64, R4, R22, R64 ;  /* 0x000000160440723c */ /* 0x000fe60000001840 */
[----:B------:R-:W-:-:S02]  /*5c70*/  IMAD.MOV.U32 R198, RZ, RZ, R127 ;  /* 0x000000ffffc67224 */ /* 0x000fc400078e007f */
[----:B-1----:R-:W-:-:S04]  /*5c80*/  IMAD.WIDE.U32 R8, R0, -0x326172a9, RZ ;  /* 0xcd9e8d5700087825 */ /* 0x002fc800078e00ff */
[----:B------:R-:W-:Y:S01]  /*5c90*/  FFMA.FTZ R0, R99, c[0x0][0x23c], -R19 ;  /* 0x00008f0063007a23 */ /* 0x000fe20000010813 */
[C---:B------:R-:W-:Y:S08]  /*5ca0*/  HMMA.16816.F32 R76, R4.reuse, R24, R44 ;  /* 0x00000018044c723c */ /* 0x040ff0000000182c */
[----:B------:R-:W-:Y:S01]  /*5cb0*/  HMMA.16816.F32 R72, R4, R26, R32 ;  /* 0x0000001a0448723c */ /* 0x000fe20000001820 */
[----:B------:R1:W2:Y:S01]  /*5cc0*/  MUFU.EX2 R127, R0 ;  /* 0x00000000007f7308 */ /* 0x0002a20000000800 */
[----:B------:R-:W-:Y:S01]  /*5cd0*/  IMAD.MOV.U32 R90, RZ, RZ, R56 ;  /* 0x000000ffff5a7224 */ /* 0x000fe200078e0038 */
[----:B------:R-:W3:Y:S04]  /*5ce0*/  LDSM.16.MT88.4 R24, [R205+0x5000] ;  /* 0x00500000cd18783b */ /* 0x000ee80000004200 */
[--C-:B------:R-:W-:Y:S01]  /*5cf0*/  SHF.R.U32.HI R5, RZ, 0x10, R2.reuse ;  /* 0x00000010ff057819 */ /* 0x100fe20000011602 */
[----:B------:R-:W-:Y:S01]  /*5d00*/  IMAD.MOV.U32 R201, RZ, RZ, R125 ;  /* 0x000000ffffc97224 */ /* 0x000fe200078e007d */
[----:B------:R-:W-:Y:S01]  /*5d10*/  SHF.R.U32.HI R7, RZ, 0x18, R2 ;  /* 0x00000018ff077819 */ /* 0x000fe20000011602 */
[----:B------:R-:W-:Y:S01]  /*5d20*/  IMAD.MOV.U32 R98, RZ, RZ, R124 ;  /* 0x000000ffff627224 */ /* 0x000fe200078e007c */
[----:B------:R-:W4:Y:S01]  /*5d30*/  LDSM.16.MT88.4 R44, [R206+0x5000] ;  /* 0x00500000ce2c783b */ /* 0x000f220000004200 */
[----:B-1----:R-:W-:-:S02]  /*5d40*/  LOP3.LUT R0, R3, UR17, R8, 0x96, !PT ;  /* 0x0000001103007c12 */ /* 0x002fc4000f8e9608 */
[----:B------:R-:W-:-:S04]  /*5d50*/  LOP3.LUT R3, R2, 0xffff, RZ, 0xc0, !PT ;  /* 0x0000ffff02037812 */ /* 0x000fc800078ec0ff */
[----:B------:R-:W-:Y:S02]  /*5d60*/  SHF.R.U32.HI R6, RZ, 0x8, R3 ;  /* 0x00000008ff067819 */ /* 0x000fe40000011603 */
[----:B------:R-:W-:Y:S01]  /*5d70*/  LOP3.LUT R3, R5, 0xff, RZ, 0xc0, !PT ;  /* 0x000000ff05037812 */ /* 0x000fe200078ec0ff */
[--C-:B------:R-:W-:Y:S01]  /*5d80*/  FFMA.FTZ R4, R168, c[0x0][0x23c], -R18.reuse ;  /* 0x00008f00a8047a23 */ /* 0x100fe20000010812 */
[----:B------:R-:W-:Y:S01]  /*5d90*/  LOP3.LUT R8, R2, 0xff, RZ, 0xc0, !PT ;  /* 0x000000ff02087812 */ /* 0x000fe200078ec0ff */
[--C-:B------:R-:W-:Y:S01]  /*5da0*/  FFMA.FTZ R5, R106, c[0x0][0x23c], -R18.reuse ;  /* 0x00008f006a057a23 */ /* 0x100fe20000010812 */
[----:B------:R-:W-:Y:S01]  /*5db0*/  PRMT R7, R3, 0x5410, R7 ;  /* 0x0000541003077816 */ /* 0x000fe20000000007 */
[----:B------:R-:W-:Y:S01]  /*5dc0*/  FFMA.FTZ R3, R107, c[0x0][0x23c], -R18 ;  /* 0x00008f006b037a23 */ /* 0x000fe20000010812 */
[----:B------:R-:W-:Y:S01]  /*5dd0*/  LOP3.LUT R2, R0, 0xffff, RZ, 0xc0, !PT ;  /* 0x0000ffff00027812 */ /* 0x000fe200078ec0ff */
[----:B------:R-:W-:Y:S01]  /*5de0*/  IMAD.MOV.U32 R56, RZ, RZ, R126 ;  /* 0x000000ffff387224 */ /* 0x000fe200078e007e */
[----:B------:R1:W-:Y:S02]  /*5df0*/  MUFU.EX2 R125, R4 ;  /* 0x00000004007d7308 */ /* 0x0003e40000000800 */
[----:B------:R-:W-:-:S02]  /*5e00*/  SHF.R.U32.HI R2, RZ, 0x8, R2 ;  /* 0x00000008ff027819 */ /* 0x000fc40000011602 */
[----:B------:R-:W-:-:S04]  /*5e10*/  PRMT R6, R8, 0x5410, R6 ;  /* 0x0000541008067816 */ /* 0x000fc80000000006 */
[----:B------:R2:W-:Y:S01]  /*5e20*/  MUFU.EX2 R126, R5 ;  /* 0x00000005007e7308 */ /* 0x0005e20000000800 */
[----:B-1----:R-:W-:-:S07]  /*5e30*/  LOP3.LUT R4, R0, 0xff, RZ, 0xc0, !PT ;  /* 0x000000ff00047812 */ /* 0x002fce00078ec0ff */
[----:B------:R1:W1:Y:S01]  /*5e40*/  MUFU.EX2 R124, R3 ;  /* 0x00000003007c7308 */ /* 0x0002620000000800 */
[----:B------:R-:W-:Y:S02]  /*5e50*/  PRMT R8, R4, 0x5410, R2 ;  /* 0x0000541004087816 */ /* 0x000fe40000000002 */
[----:B------:R-:W-:Y:S01]  /*5e60*/  SHF.R.U32.HI R2, RZ, 0x10, R0 ;  /* 0x00000010ff027819 */ /* 0x000fe20000011600 */
[----:B------:R-:W-:Y:S01]  /*5e70*/  FFMA.FTZ R4, R160, c[0x0][0x23c], -R18 ;  /* 0x00008f00a0047a23 */ /* 0x000fe20000010812 */
[----:B--2---:R-:W-:Y:S01]  /*5e80*/  SHF.R.U32.HI R5, RZ, 0x18, R0 ;  /* 0x00000018ff057819 */ /* 0x004fe20000011600 */
[----:B------:R-:W-:Y:S01]  /*5e90*/  HSET2.LE.AND R0, R6, R81, PT ;  /* 0x0000005106007233 */ /* 0x000fe20003803000 */
[----:B------:R-:W-:Y:S02]  /*5ea0*/  IMAD.MOV.U32 R88, RZ, RZ, R123 ;  /* 0x000000ffff587224 */ /* 0x000fe400078e007b */
[----:B------:R2:W2:Y:S01]  /*5eb0*/  MUFU.EX2 R123, R4 ;  /* 0x00000004007b7308 */ /* 0x0004a20000000800 */
[----:B-1----:R-:W-:-:S02]  /*5ec0*/  LOP3.LUT R3, R2, 0xff, RZ, 0xc0, !PT ;  /* 0x000000ff02037812 */ /* 0x002fc400078ec0ff */
[----:B------:R-:W-:-:S04]  /*5ed0*/  F2FP.PACK_AB R2, R127, R128 ;  /* 0x000000807f02723e */ /* 0x000fc800000000ff */
[----:B------:R-:W-:Y:S01]  /*5ee0*/  LOP3.LUT R6, R0, R2, RZ, 0xc0, !PT ;  /* 0x0000000200067212 */ /* 0x000fe200078ec0ff */
[--C-:B------:R-:W-:Y:S01]  /*5ef0*/  HSET2.LE.AND R0, R7, R81.reuse, PT ;  /* 0x0000005107007233 */ /* 0x100fe20003803000 */
[----:B------:R-:W-:Y:S02]  /*5f00*/  F2FP.PACK_AB R2, R124, R126 ;  /* 0x0000007e7c02723e */ /* 0x000fe400000000ff */
[----:B------:R-:W-:Y:S02]  /*5f10*/  PRMT R3, R3, 0x5410, R5 ;  /* 0x0000541003037816 */ /* 0x000fe40000000005 */
[----:B------:R-:W-:Y:S01]  /*5f20*/  LOP3.LUT R7, R0, R2, RZ, 0xc0, !PT ;  /* 0x0000000200077212 */ /* 0x000fe200078ec0ff */
[----:B------:R-:W-:Y:S01]  /*5f30*/  HSET2.LE.AND R0, R8, R81, PT ;  /* 0x0000005108007233 */ /* 0x000fe20003803000 */
[----:B------:R-:W-:-:S04]  /*5f40*/  F2FP.PACK_AB R2, R129, R130 ;  /* 0x000000828102723e */ /* 0x000fc800000000ff */
[----:B--2---:R-:W-:Y:S01]  /*5f50*/  LOP3.LUT R4, R0, R2, RZ, 0xc0, !PT ;  /* 0x0000000200047212 */ /* 0x004fe200078ec0ff */
[----:B------:R-:W-:Y:S01]  /*5f60*/  HSET2.LE.AND R0, R3, R81, PT ;  /* 0x0000005103007233 */ /* 0x000fe20003803000 */
[----:B------:R-:W-:-:S04]  /*5f70*/  F2FP.PACK_AB R2, R123, R125 ;  /* 0x0000007d7b02723e */ /* 0x000fc800000000ff */
[----:B------:R-:W-:Y:S02]  /*5f80*/  LOP3.LUT R5, R0, R2, RZ, 0xc0, !PT ;  /* 0x0000000200057212 */ /* 0x000fe400078ec0ff */
[----:B------:R-:W-:-:S04]  /*5f90*/  IADD3 R0, R100, 0x3, RZ ;  /* 0x0000000364007810 */ /* 0x000fc80007ffe0ff */
[----:B------:R-:W-:-:S05]  /*5fa0*/  LOP3.LUT R0, R97, UR27, R0, 0x96, !PT ;  /* 0x0000001b61007c12 */ /* 0x000fca000f8e9600 */
[----:B------:R-:W-:Y:S01]  /*5fb0*/  IMAD.WIDE.U32 R14, R0, -0x326172a9, RZ ;  /* 0xcd9e8d57000e7825 */ /* 0x000fe200078e00ff */
[C---:B---3--:R-:W-:Y:S04]  /*5fc0*/  HMMA.16816.F32 R68, R4.reuse, R24, R68 ;  /* 0x000000180444723c */ /* 0x048fe80000001844 */
[----:B------:R-:W-:Y:S02]  /*5fd0*/  LOP3.LUT R0, R15, UR15, R80, 0x96, !PT ;  /* 0x0000000f0f007c12 */ /* 0x000fe4000f8e9650 */
[----:B------:R-:W-:Y:S02]  /*5fe0*/  LOP3.LUT R2, R59, UR13, R14, 0x96, !PT ;  /* 0x0000000d3b027c12 */ /* 0x000fe4000f8e960e */
[----:B------:R-:W-:Y:S03]  /*5ff0*/  HMMA.16816.F32 R152, R4, R26, R52 ;  /* 0x0000001a0498723c */ /* 0x000fe60000001834 */
[----:B------:R-:W-:-:S05]  /*6000*/  IMAD.WIDE.U32 R2, R2, -0x2daee0ad, RZ ;  /* 0xd2511f5302027825 */ /* 0x000fca00078e00ff */
[C---:B----4-:R-:W-:Y:S08]  /*6010*/  HMMA.16816.F32 R48, R4.reuse, R44, R48 ;  /* 0x0000002c0430723c */ /* 0x050ff00000001830 */
[----:B------:R-:W-:Y:S07]  /*6020*/  HMMA.16816.F32 R84, R4, R46, R40 ;  /* 0x0000002e0454723c */ /* 0x000fee0000001828 */
[----:B------:R-:W-:Y:S01]  /*6030*/  IMAD.WIDE.U32 R4, R0, -0x2daee0ad, RZ ;  /* 0xd2511f5300047825 */ /* 0x000fe200078e00ff */
[----:B------:R-:W-:-:S02]  /*6040*/  LOP3.LUT R6, R29, UR15, R80, 0x96, !PT ;  /* 0x0000000f1d067c12 */ /* 0x000fc4000f8e9650 */
[----:B------:R-:W-:Y:S02]  /*6050*/  LOP3.LUT R7, R59, UR13, R28, 0x96, !PT ;  /* 0x0000000d3b077c12 */ /* 0x000fe4000f8e961c */
[----:B------:R-:W-:Y:S02]  /*6060*/  LOP3.LUT R0, R5, UR12, R92, 0x96, !PT ;  /* 0x0000000c05007c12 */ /* 0x000fe4000f8e965c */
[----:B------:R-:W-:Y:S01]  /*6070*/  LOP3.LUT R29, R9, UR7, R10, 0x96, !PT ;  /* 0x00000007091d7c12 */ /* 0x000fe2000f8e960a */
[----:B------:R-:W-:Y:S01]  /*6080*/  IMAD.WIDE.U32 R10, R6, -0x2daee0ad, RZ ;  /* 0xd2511f53060a7825 */ /* 0x000fe200078e00ff */
[----:B------:R-:W-:-:S03]  /*6090*/  LOP3.LUT R3, R3, UR10, R4, 0x96, !PT ;  /* 0x0000000a03037c12 */ /* 0x000fc6000f8e9604 */
[----:B------:R-:W-:Y:S01]  /*60a0*/  IMAD.WIDE.U32 R4, R0, -0x326172a9, RZ ;  /* 0xcd9e8d5700047825 */ /* 0x000fe200078e00ff */
[----:B------:R-:W-:-:S03]  /*60b0*/  LOP3.LUT R0, R11, UR12, R92, 0x96, !PT ;  /* 0x0000000c0b007c12 */ /* 0x000fc6000f8e965c */
[----:B------:R-:W-:-:S04]  /*60c0*/  IMAD.WIDE.U32 R8, R7, -0x2daee0ad, RZ ;  /* 0xd2511f5307087825 */ /* 0x000fc800078e00ff */
[----:B------:R-:W-:Y:S01]  /*60d0*/  IMAD.WIDE.U32 R6, R3, -0x326172a9, RZ ;  /* 0xcd9e8d5703067825 */ /* 0x000fe200078e00ff */
[----:B------:R-:W-:Y:S02]  /*60e0*/  LOP3.LUT R3, R5, UR11, R58, 0x96, !PT ;  /* 0x0000000b05037c12 */ /* 0x000fe4000f8e963a */
[----:B------:R-:W-:Y:S01]  /*60f0*/  LOP3.LUT R9, R9, UR10, R10, 0x96, !PT ;  /* 0x0000000a09097c12 */ /* 0x000fe2000f8e960a */
[----:B------:R-:W-:Y:S01]  /*6100*/  IMAD.WIDE.U32 R10, R0, -0x326172a9, RZ ;  /* 0xcd9e8d57000a7825 */ /* 0x000fe200078e00ff */
[----:B------:R-:W-:-:S03]  /*6110*/  LOP3.LUT R0, R7, UR9, R4, 0x96, !PT ;  /* 0x0000000907007c12 */ /* 0x000fc6000f8e9604 */
        /* <DEDUP_REMOVED lines=14> */
[----:B------:R-:W-:Y:S01]  /*6200*/  FFMA.FTZ R0, R169, c[0x0][0x23c], -R16 ;  /* 0x00008f00a9007a23 */ /* 0x000fe20000010810 */
[----:B------:R-:W-:Y:S01]  /*6210*/  LOP3.LUT R23, R3, UR17, R4, 0x96, !PT ;  /* 0x0000001103177c12 */ /* 0x000fe2000f8e9604 */
[----:B------:R-:W-:Y:S01]  /*6220*/  IMAD.MOV.U32 R167, RZ, RZ, R122 ;  /* 0x000000ffffa77224 */ /* 0x000fe200078e007a */
[C---:B------:R-:W-:Y:S01]  /*6230*/  LOP3.LUT R39, R2.reuse, 0xffff, RZ, 0xc0, !PT ;  /* 0x0000ffff02277812 */ /* 0x040fe200078ec0ff */
[----:B------:R1:W-:Y:S01]  /*6240*/  MUFU.EX2 R122, R0 ;  /* 0x00000000007a7308 */ /* 0x0003e20000000800 */
[----:B------:R-:W-:Y:S01]  /*6250*/  LOP3.LUT R42, R2, 0xff, RZ, 0xc0, !PT ;  /* 0x000000ff022a7812 */ /* 0x000fe200078ec0ff */
[----:B------:R-:W-:Y:S01]  /*6260*/  IMAD.WIDE.U32 R4, R7, -0x326172a9, RZ ;  /* 0xcd9e8d5707047825 */ /* 0x000fe200078e00ff */
[--C-:B------:R-:W-:Y:S02]  /*6270*/  SHF.R.U32.HI R41, RZ, 0x10, R2.reuse ;  /* 0x00000010ff297819 */ /* 0x100fe40000011602 */
[----:B------:R-:W-:Y:S01]  /*6280*/  SHF.R.U32.HI R40, RZ, 0x18, R2 ;  /* 0x00000018ff287819 */ /* 0x000fe20000011602 */
[----:B------:R-:W-:-:S04]  /*6290*/  IMAD.WIDE.U32 R2, R6, -0x326172a9, RZ ;  /* 0xcd9e8d5706027825 */ /* 0x000fc800078e00ff */
[----:B------:R-:W-:Y:S02]  /*62a0*/  IMAD.MOV.U32 R89, RZ, RZ, R57 ;  /* 0x000000ffff597224 */ /* 0x000fe400078e0039 */
[----:B------:R-:W-:Y:S02]  /*62b0*/  IMAD.MOV.U32 R57, RZ, RZ, R121 ;  /* 0x000000ffff397224 */ /* 0x000fe400078e0079 */
[----:B-1----:R-:W-:-:S04]  /*62c0*/  FFMA.FTZ R0, R161, c[0x0][0x23c], -R16 ;  /* 0x00008f00a1007a23 */ /* 0x002fc80000010810 */
[----:B------:R1:W-:Y:S01]  /*62d0*/  MUFU.EX2 R121, R0 ;  /* 0x0000000000797308 */ /* 0x0003e20000000800 */
[----:B------:R-:W-:Y:S02]  /*62e0*/  LOP3.LUT R9, R5, UR7, R12, 0x96, !PT ;  /* 0x0000000705097c12 */ /* 0x000fe4000f8e960c */
[C---:B------:R-:W-:Y:S02]  /*62f0*/  LOP3.LUT R6, R2.reuse, 0xff, RZ, 0xc0, !PT ;  /* 0x000000ff02067812 */ /* 0x040fe400078ec0ff */
[--C-:B------:R-:W-:Y:S02]  /*6300*/  SHF.R.U32.HI R5, RZ, 0x10, R2.reuse ;  /* 0x00000010ff057819 */ /* 0x100fe40000011602 */
[----:B------:R-:W-:Y:S02]  /*6310*/  SHF.R.U32.HI R7, RZ, 0x18, R2 ;  /* 0x00000018ff077819 */ /* 0x000fe40000011602 */
[----:B-1----:R-:W-:Y:S02]  /*6320*/  LOP3.LUT R0, R3, UR17, R4, 0x96, !PT ;  /* 0x0000001103007c12 */ /* 0x002fe4000f8e9604 */
[----:B------:R-:W-:-:S04]  /*6330*/  LOP3.LUT R3, R2, 0xffff, RZ, 0xc0, !PT ;  /* 0x0000ffff02037812 */ /* 0x000fc800078ec0ff */
[----:B------:R-:W-:Y:S01]  /*6340*/  SHF.R.U32.HI R2, RZ, 0x8, R3 ;  /* 0x00000008ff027819 */ /* 0x000fe20000011603 */
[----:B------:R-:W-:Y:S02]  /*6350*/  FFMA.FTZ R3, R156, c[0x0][0x23c], -R16 ;  /* 0x00008f009c037a23 */ /* 0x000fe40000010810 */
[----:B------:R-:W-:Y:S01]  /*6360*/  IMAD.MOV.U32 R168, RZ, RZ, R119 ;  /* 0x000000ffffa87224 */ /* 0x000fe200078e0077 */
[----:B------:R-:W-:Y:S01]  /*6370*/  PRMT R8, R6, 0x5410, R2 ;  /* 0x0000541006087816 */ /* 0x000fe20000000002 */
[----:B------:R1:W-:Y:S01]  /*6380*/  MUFU.EX2 R119, R3 ;  /* 0x0000000300777308 */ /* 0x0003e20000000800 */
[----:B------:R-:W-:Y:S01]  /*6390*/  FFMA.FTZ R4, R157, c[0x0][0x23c], -R16 ;  /* 0x00008f009d047a23 */ /* 0x000fe20000010810 */
[----:B------:R-:W-:Y:S01]  /*63a0*/  LOP3.LUT R2, R0, 0xffff, RZ, 0xc0, !PT ;  /* 0x0000ffff00027812 */ /* 0x000fe200078ec0ff */
[----:B------:R-:W-:-:S05]  /*63b0*/  IMAD.MOV.U32 R150, RZ, RZ, R120 ;  /* 0x000000ffff967224 */ /* 0x000fca00078e0078 */
[----:B------:R2:W-:Y:S01]  /*63c0*/  MUFU.EX2 R120, R4 ;  /* 0x0000000400787308 */ /* 0x0005e20000000800 */
[----:B-1----:R-:W-:-:S04]  /*63d0*/  LOP3.LUT R3, R5, 0xff, RZ, 0xc0, !PT ;  /* 0x000000ff05037812 */ /* 0x002fc800078ec0ff */
[----:B------:R-:W-:Y:S02]  /*63e0*/  PRMT R7, R3, 0x5410, R7 ;  /* 0x0000541003077816 */ /* 0x000fe40000000007 */
[----:B------:R-:W-:Y:S01]  /*63f0*/  SHF.R.U32.HI R3, RZ, 0x8, R2 ;  /* 0x00000008ff037819 */ /* 0x000fe20000011602 */
[----:B--2---:R-:W-:Y:S01]  /*6400*/  FFMA.FTZ R4, R217, c[0x0][0x23c], -R17 ;  /* 0x00008f00d9047a23 */ /* 0x004fe20000010811 */
[----:B------:R-:W-:Y:S01]  /*6410*/  LOP3.LUT R2, R0, 0xff, RZ, 0xc0, !PT ;  /* 0x000000ff00027812 */ /* 0x000fe200078ec0ff */
[----:B------:R-:W-:Y:S02]  /*6420*/  IMAD.MOV.U32 R164, RZ, RZ, R116 ;  /* 0x000000ffffa47224 */ /* 0x000fe400078e0074 */
[----:B------:R1:W-:Y:S01]  /*6430*/  MUFU.EX2 R116, R4 ;  /* 0x0000000400747308 */ /* 0x0003e20000000800 */
[----:B------:R-:W-:Y:S01]  /*6440*/  PRMT R6, R2, 0x5410, R3 ;  /* 0x0000541002067816 */ /* 0x000fe20000000003 */
[----:B------:R-:W-:Y:S01]  /*6450*/  FFMA.FTZ R3, R163, c[0x0][0x23c], -R17 ;  /* 0x00008f00a3037a23 */ /* 0x000fe20000010811 */
[----:B------:R-:W-:Y:S01]  /*6460*/  SHF.R.U32.HI R2, RZ, 0x10, R0 ;  /* 0x00000010ff027819 */ /* 0x000fe20000011600 */
[----:B------:R-:W-:-:S02]  /*6470*/  IMAD.MOV.U32 R99, RZ, RZ, R118 ;  /* 0x000000ffff637224 */ /* 0x000fc400078e0076 */
[----:B------:R-:W-:Y:S02]  /*6480*/  IMAD.MOV.U32 R100, RZ, RZ, R117 ;  /* 0x000000ffff647224 */ /* 0x000fe400078e0075 */
[----:B------:R-:W-:Y:S01]  /*6490*/  MUFU.EX2 R117, R3 ;  /* 0x0000000300757308 */ /* 0x000fe20000000800 */
[----:B-1----:R-:W-:-:S07]  /*64a0*/  FFMA.FTZ R4, R202, c[0x0][0x23c], -R17 ;  /* 0x00008f00ca047a23 */ /* 0x002fce0000010811 */
[----:B------:R1:W2:Y:S01]  /*64b0*/  MUFU.EX2 R118, R4 ;  /* 0x0000000400767308 */ /* 0x0002a20000000800 */
[----:B------:R-:W-:Y:S01]  /*64c0*/  IMAD.MOV.U32 R160, RZ, RZ, R114 ;  /* 0x000000ffffa07224 */ /* 0x000fe200078e0072 */
[----:B------:R-:W-:Y:S02]  /*64d0*/  LOP3.LUT R38, R63, UR13, R14, 0x96, !PT ;  /* 0x0000000d3f267c12 */ /* 0x000fe4000f8e960e */
[----:B-1----:R-:W-:Y:S02]  /*64e0*/  SHF.R.U32.HI R4, RZ, 0x18, R0 ;  /* 0x00000018ff047819 */ /* 0x002fe40000011600 */
[----:B------:R-:W-:Y:S01]  /*64f0*/  LOP3.LUT R0, R2, 0xff, RZ, 0xc0, !PT ;  /* 0x000000ff02007812 */ /* 0x000fe200078ec0ff */
[----:B------:R-:W-:-:S04]  /*6500*/  FFMA.FTZ R2, R203, c[0x0][0x23c], -R17 ;  /* 0x00008f00cb027a23 */ /* 0x000fc80000010811 */
[----:B------:R1:W3:Y:S01]  /*6510*/  MUFU.EX2 R114, R2 ;  /* 0x0000000200727308 */ /* 0x0002e20000000800 */
[----:B------:R-:W-:Y:S01]  /*6520*/  PRMT R5, R0, 0x5410, R4 ;  /* 0x0000541000057816 */ /* 0x000fe20000000004 */
[----:B------:R-:W-:Y:S01]  /*6530*/  HSET2.LE.AND R0, R8, R81, PT ;  /* 0x0000005108007233 */ /* 0x000fe20003803000 */
[----:B--2---:R-:W-:Y:S02]  /*6540*/  F2FP.PACK_AB R3, R117, R118 ;  /* 0x000000767503723e */ /* 0x004fe400000000ff */
[----:B------:R-:W-:Y:S02]  /*6550*/  F2FP.PACK_AB R4, R121, R122 ;  /* 0x0000007a7904723e */ /* 0x000fe400000000ff */
[----:B------:R-:W-:Y:S02]  /*6560*/  LOP3.LUT R37, R15, UR15, R82, 0x96, !PT ;  /* 0x0000000f0f257c12 */ /* 0x000fe4000f8e9652 */
[----:B-1----:R-:W-:-:S04]  /*6570*/  F2FP.PACK_AB R2, R119, R120 ;  /* 0x000000787702723e */ /* 0x002fc800000000ff */
[----:B------:R-:W-:Y:S01]  /*6580*/  LOP3.LUT R14, R0, R2, RZ, 0xc0, !PT ;  /* 0x00000002000e7212 */ /* 0x000fe200078ec0ff */
[--C-:B------:R-:W-:Y:S02]  /*6590*/  HSET2.LE.AND R0, R7, R81.reuse, PT ;  /* 0x0000005107007233 */ /* 0x100fe40003803000 */
[----:B------:R-:W-:-:S03]  /*65a0*/  HSET2.LE.AND R2, R6, R81, PT ;  /* 0x0000005106027233 */ /* 0x000fc60003803000 */
[----:B------:R-:W-:Y:S01]  /*65b0*/  LOP3.LUT R15, R0, R3, RZ, 0xc0, !PT ;  /* 0x00000003000f7212 */ /* 0x000fe200078ec0ff */
[----:B------:R-:W-:Y:S01]  /*65c0*/  HSET2.LE.AND R0, R5, R81, PT ;  /* 0x0000005105007233 */ /* 0x000fe20003803000 */
[----:B------:R-:W-:Y:S02]  /*65d0*/  LOP3.LUT R12, R2, R4, RZ, 0xc0, !PT ;  /* 0x00000004020c7212 */ /* 0x000fe400078ec0ff */
[----:B---3--:R-:W-:-:S04]  /*65e0*/  F2FP.PACK_AB R2, R114, R116 ;  /* 0x000000747202723e */ /* 0x008fc800000000ff */
[----:B------:R-:W-:Y:S01]  /*65f0*/  LOP3.LUT R13, R0, R2, RZ, 0xc0, !PT ;  /* 0x00000002000d7212 */ /* 0x000fe200078ec0ff */
[----:B------:R-:W-:Y:S02]  /*6600*/  FFMA.FTZ R0, R171, c[0x0][0x23c], -R16 ;  /* 0x00008f00ab007a23 */ /* 0x000fe40000010810 */
[----:B------:R-:W-:Y:S02]  /*6610*/  IMAD.MOV.U32 R165, RZ, RZ, R113 ;  /* 0x000000ffffa57224 */ /* 0x000fe400078e0071 */
[----:B------:R1:W-:Y:S01]  /*6620*/  MUFU.EX2 R113, R0 ;  /* 0x0000000000717308 */ /* 0x0003e20000000800 */
[----:B------:R-:W-:Y:S02]  /*6630*/  IMAD.MOV.U32 R96, RZ, RZ, R112 ;  /* 0x000000ffff607224 */ /* 0x000fe400078e0070 */
[--C-:B------:R-:W-:Y:S02]  /*6640*/  FFMA.FTZ R3, R184, c[0x0][0x23c], -R16.reuse ;  /* 0x00008f00b8037a23 */ /* 0x100fe40000010810 */
[----:B-1----:R-:W-:-:S04]  /*6650*/  FFMA.FTZ R0, R159, c[0x0][0x23c], -R16 ;  /* 0x00008f009f007a23 */ /* 0x002fc80000010810 */
[----:B------:R1:W-:Y:S01]  /*6660*/  MUFU.EX2 R112, R0 ;  /* 0x0000000000707308 */ /* 0x0003e20000000800 */
[----:B------:R-:W-:Y:S02]  /*6670*/  IMAD.MOV.U32 R97, RZ, RZ, R115 ;  /* 0x000000ffff617224 */ /* 0x000fe400078e0073 */
[----:B-1----:R-:W-:-:S05]  /*6680*/  FFMA.FTZ R0, R101, c[0x0][0x23c], -R16 ;  /* 0x00008f0065007a23 */ /* 0x002fca0000010810 */
[----:B------:R1:W-:Y:S01]  /*6690*/  MUFU.EX2 R107, R0 ;  /* 0x00000000006b7308 */ /* 0x0003e20000000800 */
[----:B------:R-:W-:Y:S02]  /*66a0*/  IMAD.MOV.U32 R148, RZ, RZ, R31 ;  /* 0x000000ffff947224 */ /* 0x000fe400078e001f */
[----:B------:R-:W-:-:S05]  /*66b0*/  IMAD.WIDE.U32 R6, R37, -0x2daee0ad, RZ ;  /* 0xd2511f5325067825 */ /* 0x000fca00078e00ff */
[----:B------:R2:W-:Y:S01]  /*66c0*/  MUFU.EX2 R115, R3 ;  /* 0x0000000300737308 */ /* 0x0005e20000000800 */
[----:B-1----:R-:W-:-:S07]  /*66d0*/  FFMA.FTZ R0, R158, c[0x0][0x23c], -R16 ;  /* 0x00008f009e007a23 */ /* 0x002fce0000010810 */
[----:B------:R1:W-:Y:S01]  /*66e0*/  MUFU.EX2 R106, R0 ;  /* 0x00000000006a7308 */ /* 0x0003e20000000800 */
[----:B--2---:R-:W-:-:S05]  /*66f0*/  IMAD.WIDE.U32 R2, R9, -0x2daee0ad, RZ ;  /* 0xd2511f5309027825 */ /* 0x004fca00078e00ff */
[----:B------:R-:W-:Y:S01]  /*6700*/  LOP3.LUT R20, R3, UR16, R20, 0x96, !PT ;  /* 0x0000001003147c12 */ /* 0x000fe2000f8e9614 */
[----:B-1----:R-:W-:Y:S01]  /*6710*/  FFMA.FTZ R0, R111, c[0x0][0x23c], -R16 ;  /* 0x00008f006f007a23 */ /* 0x002fe20000010810 */
[----:B------:R-:W-:-:S03]  /*6720*/  LOP3.LUT R31, R2, 0xffff, RZ, 0xc0, !PT ;  /* 0x0000ffff021f7812 */ /* 0x000fc600078ec0ff */
[----:B------:R1:W-:Y:S01]  /*6730*/  MUFU.EX2 R105, R0 ;  /* 0x0000000000697308 */ /* 0x0003e20000000800 */
[----:B------:R-:W-:Y:S02]  /*6740*/  LOP3.LUT R34, R2, 0xff, RZ, 0xc0, !PT ;  /* 0x000000ff02227812 */ /* 0x000fe400078ec0ff */
[--C-:B------:R-:W-:Y:S02]  /*6750*/  SHF.R.U32.HI R33, RZ, 0x10, R2.reuse ;  /* 0x00000010ff217819 */ /* 0x100fe40000011602 */
[----:B------:R-:W-:Y:S01]  /*6760*/  SHF.R.U32.HI R35, RZ, 0x18, R2 ;  /* 0x00000018ff237819 */ /* 0x000fe20000011602 */
[----:B------:R-:W-:Y:S01]  /*6770*/  IMAD.WIDE.U32 R2, R11, -0x2daee0ad, RZ ;  /* 0xd2511f530b027825 */ /* 0x000fe200078e00ff */
[----:B------:R-:W-:Y:S03]  /*6780*/  HMMA.16816.F32 R144, R12, R24, R144 ;  /* 0x000000180c90723c */ /* 0x000fe60000001890 */
[----:B------:R-:W-:-:S02]  /*6790*/  IMAD.MOV.U32 R166, RZ, RZ, R30 ;  /* 0x000000ffffa67224 */ /* 0x000fc400078e001e */
[----:B-1----:R-:W-:-:S03]  /*67a0*/  FFMA.FTZ R0, R102, c[0x0][0x23c], -R16 ;  /* 0x00008f0066007a23 */ /* 0x002fc60000010810 */
[----:B------:R-:W-:Y:S01]  /*67b0*/  HMMA.16816.F32 R64, R12, R26, R64 ;  /* 0x0000001a0c40723c */ /* 0x000fe20000001840 */
[----:B------:R1:W-:Y:S01]  /*67c0*/  MUFU.EX2 R104, R0 ;  /* 0x0000000000687308 */ /* 0x0003e20000000800 */
[----:B------:R-:W-:Y:S02]  /*67d0*/  LOP3.LUT R22, R3, UR16, R22, 0x96, !PT ;  /* 0x0000001003167c12 */ /* 0x000fe4000f8e9616 */
[C---:B------:R-:W-:Y:S02]  /*67e0*/  LOP3.LUT R25, R2.reuse, 0xffff, RZ, 0xc0, !PT ;  /* 0x0000ffff02197812 */ /* 0x040fe400078ec0ff */
[----:B------:R-:W-:Y:S02]  /*67f0*/  LOP3.LUT R30, R2, 0xff, RZ, 0xc0, !PT ;  /* 0x000000ff021e7812 */ /* 0x000fe400078ec0ff */
[--C-:B------:R-:W-:Y:S02]  /*6800*/  SHF.R.U32.HI R27, RZ, 0x10, R2.reuse ;  /* 0x00000010ff1b7819 */ /* 0x100fe40000011602 */
[----:B------:R-:W-:Y:S01]  /*6810*/  SHF.R.U32.HI R32, RZ, 0x18, R2 ;  /* 0x00000018ff207819 */ /* 0x000fe20000011602 */
[----:B------:R-:W-:Y:S01]  /*6820*/  IMAD.WIDE.U32 R2, R29, -0x2daee0ad, RZ ;  /* 0xd2511f531d027825 */ /* 0x000fe200078e00ff */
[----:B-1----:R-:W-:-:S04]  /*6830*/  LOP3.LUT R0, R7, UR12, R94, 0x96, !PT ;  /* 0x0000000c07007c12 */ /* 0x002fc8000f8e965e */
[----:B------:R-:W-:Y:S01]  /*6840*/  LOP3.LUT R10, R3, UR16, R36, 0x96, !PT ;  /* 0x00000010030a7c12 */ /* 0x000fe2000f8e9624 */
[----:B------:R-:W-:Y:S01]  /*6850*/  IMAD.WIDE.U32 R4, R0, -0x326172a9, RZ ;  /* 0xcd9e8d5700047825 */ /* 0x000fe200078e00ff */
[C---:B------:R-:W-:Y:S02]  /*6860*/  LOP3.LUT R24, R2.reuse, 0xffff, RZ, 0xc0, !PT ;  /* 0x0000ffff02187812 */ /* 0x040fe400078ec0ff */
[----:B------:R-:W-:Y:S01]  /*6870*/  LOP3.LUT R29, R2, 0xff, RZ, 0xc0, !PT ;  /* 0x000000ff021d7812 */ /* 0x000fe200078ec0ff */
[----:B------:R-:W-:Y:S01]  /*6880*/  FFMA.FTZ R3, R170, c[0x0][0x23c], -R16 ;  /* 0x00008f00aa037a23 */ /* 0x000fe20000010810 */
[--C-:B------:R-:W-:Y:S02]  /*6890*/  SHF.R.U32.HI R26, RZ, 0x10, R2.reuse ;  /* 0x00000010ff1a7819 */ /* 0x100fe40000011602 */
[----:B------:R-:W-:Y:S01]  /*68a0*/  SHF.R.U32.HI R28, RZ, 0x18, R2 ;  /* 0x00000018ff1c7819 */ /* 0x000fe20000011602 */
[----:B------:R-:W-:Y:S01]  /*68b0*/  FFMA.FTZ R2, R103, c[0x0][0x23c], -R16 ;  /* 0x00008f0067027a23 */ /* 0x000fe20000010810 */
[----:B------:R-:W-:Y:S01]  /*68c0*/  LOP3.LUT R0, R5, UR11, R62, 0x96, !PT ;  /* 0x0000000b05007c12 */ /* 0x000fe2000f8e963e */
[----:B------:R-:W-:Y:S04]  /*68d0*/  MUFU.EX2 R101, R3 ;  /* 0x0000000300657308 */ /* 0x000fe80000000800 */
[----:B------:R-:W-:-:S04]  /*68e0*/  IMAD.WIDE.U32 R8, R0, -0x2daee0ad, RZ ;  /* 0xd2511f5300087825 */ /* 0x000fc800078e00ff */
[----:B------:R1:W-:Y:S01]  /*68f0*/  MUFU.EX2 R102, R2 ;  /* 0x0000000200667308 */ /* 0x0003e20000000800 */
[----:B------:R-:W-:Y:S02]  /*6900*/  FFMA.FTZ R7, R110, c[0x0][0x23c], -R16 ;  /* 0x00008f006e077a23 */ /* 0x000fe40000010810 */
[----:B------:R-:W-:Y:S02]  /*6910*/  IMAD.MOV.U32 R110, RZ, RZ, R100 ;  /* 0x000000ffff6e7224 */ /* 0x000fe400078e0064 */
[----:B-1----:R-:W-:-:S05]  /*6920*/  IMAD.WIDE.U32 R2, R38, -0x2daee0ad, RZ ;  /* 0xd2511f5326027825 */ /* 0x002fca00078e00ff */
[----:B------:R-:W-:Y:S02]  /*6930*/  LOP3.LUT R3, R3, UR10, R6, 0x96, !PT ;  /* 0x0000000a03037c12 */ /* 0x000fe4000f8e9606 */
[----:B------:R-:W-:Y:S01]  /*6940*/  LOP3.LUT R0, R9, UR8, R2, 0x96, !PT ;  /* 0x0000000809007c12 */ /* 0x000fe2000f8e9602 */
[----:B------:R1:W-:Y:S02]  /*6950*/  MUFU.EX2 R100, R7 ;  /* 0x0000000700647308 */ /* 0x0003e40000000800 */
[----:B------:R-:W-:-:S04]  /*6960*/  IMAD.WIDE.U32 R2, R3, -0x326172a9, RZ ;  /* 0xcd9e8d5703027825 */ /* 0x000fc800078e00ff */
[----:B------:R-:W-:Y:S01]  /*6970*/  FFMA.FTZ R11, R109, c[0x0][0x23c], -R16 ;  /* 0x00008f006d0b7a23 */ /* 0x000fe20000010810 */
[----:B------:R-:W-:Y:S01]  /*6980*/  LOP3.LUT R4, R3, UR9, R4, 0x96, !PT ;  /* 0x0000000903047c12 */ /* 0x000fe2000f8e9604 */
[----:B------:R-:W-:Y:S02]  /*6990*/  FFMA.FTZ R16, R108, c[0x0][0x23c], -R16 ;  /* 0x00008f006c107a23 */ /* 0x000fe40000010810 */
[----:B------:R-:W-:Y:S02]  /*69a0*/  IMAD.MOV.U32 R108, RZ, RZ, R96 ;  /* 0x000000ffff6c7224 */ /* 0x000fe400078e0060 */
[----:B-1----:R-:W-:-:S04]  /*69b0*/  IMAD.WIDE.U32 R6, R0, -0x326172a9, RZ ;  /* 0xcd9e8d5700067825 */ /* 0x002fc800078e00ff */
[----:B------:R-:W-:Y:S01]  /*69c0*/  FFMA.FTZ R0, R187, c[0x0][0x23c], -R17 ;  /* 0x00008f00bb007a23 */ /* 0x000fe20000010811 */
[----:B------:R-:W-:-:S03]  /*69d0*/  LOP3.LUT R2, R7, UR7, R2, 0x96, !PT ;  /* 0x0000000707027c12 */ /* 0x000fc6000f8e9602 */
[----:B------:R1:W-:Y:S01]  /*69e0*/  MUFU.EX2 R96, R0 ;  /* 0x0000000000607308 */ /* 0x0003e20000000800 */
[----:B------:R-:W-:Y:S02]  /*69f0*/  FFMA.FTZ R3, R218, c[0x0][0x23c], -R17 ;  /* 0x00008f00da037a23 */ /* 0x000fe40000010811 */
[----:B------:R-:W-:-:S04]  /*6a00*/  IMAD.WIDE.U32 R4, R4, -0x2daee0ad, RZ ;  /* 0xd2511f5304047825 */ /* 0x000fc800078e00ff */
[----:B------:R-:W-:Y:S02]  /*6a10*/  IMAD.MOV.U32 R109, RZ, RZ, R97 ;  /* 0x000000ffff6d7224 */ /* 0x000fe400078e0061 */
[----:B------:R2:W-:Y:S01]  /*6a20*/  MUFU.EX2 R97, R3 ;  /* 0x0000000300617308 */ /* 0x0005e20000000800 */
[----:B-1----:R-:W-:-:S07]  /*6a30*/  FFMA.FTZ R0, R186, c[0x0][0x23c], -R17 ;  /* 0x00008f00ba007a23 */ /* 0x002fce0000010811 */
[----:B------:R1:W-:Y:S01]  /*6a40*/  MUFU.EX2 R95, R0 ;  /* 0x00000000005f7308 */ /* 0x0003e20000000800 */
[----:B------:R-:W-:Y:S01]  /*6a50*/  LOP3.LUT R5, R5, UR6, R8, 0x96, !PT ;  /* 0x0000000605057c12 */ /* 0x000fe2000f8e9608 */
[----:B------:R-:W-:Y:S02]  /*6a60*/  IMAD.MOV.U32 R111, RZ, RZ, R99 ;  /* 0x000000ffff6f7224 */ /* 0x000fe400078e0063 */
[----:B--2---:R-:W-:-:S04]  /*6a70*/  IMAD.WIDE.U32 R2, R2, -0x2daee0ad, RZ ;  /* 0xd2511f5302027825 */ /* 0x004fc800078e00ff */
[----:B------:R2:W-:Y:S01]  /*6a80*/  MUFU.EX2 R99, R11 ;  /* 0x0000000b00637308 */ /* 0x0005e20000000800 */
[----:B-1----:R-:W-:Y:S01]  /*6a90*/  FFMA.FTZ R0, R162, c[0x0][0x23c], -R17 ;  /* 0x00008f00a2007a23 */ /* 0x002fe20000010811 */
[----:B------:R-:W-:-:S06]  /*6aa0*/  LOP3.LUT R21, R3, UR16, R4, 0x96, !PT ;  /* 0x0000001003157c12 */ /* 0x000fcc000f8e9604 */
[----:B------:R1:W-:Y:S01]  /*6ab0*/  MUFU.EX2 R93, R0 ;  /* 0x00000000005d7308 */ /* 0x0003e20000000800 */
[C---:B------:R-:W-:Y:S02]  /*6ac0*/  LOP3.LUT R9, R2.reuse, 0xffff, RZ, 0xc0, !PT ;  /* 0x0000ffff02097812 */ /* 0x040fe400078ec0ff */
[--C-:B------:R-:W-:Y:S02]  /*6ad0*/  SHF.R.U32.HI R37, RZ, 0x10, R2.reuse ;  /* 0x00000010ff257819 */ /* 0x100fe40000011602 */
[----:B--2---:R-:W-:Y:S02]  /*6ae0*/  LOP3.LUT R11, R2, 0xff, RZ, 0xc0, !PT ;  /* 0x000000ff020b7812 */ /* 0x004fe400078ec0ff */
[----:B------:R-:W-:Y:S01]  /*6af0*/  SHF.R.U32.HI R38, RZ, 0x18, R2 ;  /* 0x00000018ff267819 */ /* 0x000fe20000011602 */
[----:B------:R-:W-:-:S04]  /*6b00*/  IMAD.WIDE.U32 R2, R5, -0x326172a9, RZ ;  /* 0xcd9e8d5705027825 */ /* 0x000fc800078e00ff */
[----:B-1----:R-:W-:-:S04]  /*6b10*/  FFMA.FTZ R0, R185, c[0x0][0x23c], -R17 ;  /* 0x00008f00b9007a23 */ /* 0x002fc80000010811 */
[----:B------:R1:W-:Y:S01]  /*6b20*/  MUFU.EX2 R94, R0 ;  /* 0x00000000005e7308 */ /* 0x0003e20000000800 */
[C---:B------:R-:W-:Y:S02]  /*6b30*/  LOP3.LUT R52, R2.reuse, 0xffff, RZ, 0xc0, !PT ;  /* 0x0000ffff02347812 */ /* 0x040fe400078ec0ff */
[----:B------:R-:W-:Y:S02]  /*6b40*/  LOP3.LUT R55, R2, 0xff, RZ, 0xc0, !PT ;  /* 0x000000ff02377812 */ /* 0x000fe400078ec0ff */
[--C-:B------:R-:W-:Y:S02]  /*6b50*/  SHF.R.U32.HI R53, RZ, 0x10, R2.reuse ;  /* 0x00000010ff357819 */ /* 0x100fe40000011602 */
[----:B------:R-:W-:Y:S01]  /*6b60*/  SHF.R.U32.HI R54, RZ, 0x18, R2 ;  /* 0x00000018ff367819 */ /* 0x000fe20000011602 */
[----:B------:R-:W-:Y:S02]  /*6b70*/  FFMA.FTZ R2, R220, c[0x0][0x23c], -R19 ;  /* 0x00008f00dc027a23 */ /* 0x000fe40000010813 */
[----:B------:R-:W-:-:S02]  /*6b80*/  IMAD.MOV.U32 R184, RZ, RZ, R201 ;  /* 0x000000ffffb87224 */ /* 0x000fc400078e00c9 */
[----:B-1----:R-:W-:-:S04]  /*6b90*/  FFMA.FTZ R0, R180, c[0x0][0x23c], -R17 ;  /* 0x00008f00b4007a23 */ /* 0x002fc80000010811 */
[----:B------:R1:W-:Y:S01]  /*6ba0*/  MUFU.EX2 R92, R0 ;  /* 0x00000000005c7308 */ /* 0x0003e20000000800 */
[----:B------:R-:W-:Y:S02]  /*6bb0*/  IMAD.MOV.U32 R201, RZ, RZ, R91 ;  /* 0x000000ffffc97224 */ /* 0x000fe400078e005b */
[----:B------:R-:W-:-:S05]  /*6bc0*/  IMAD.MOV.U32 R103, RZ, RZ, R168 ;  /* 0x000000ffff677224 */ /* 0x000fca00078e00a8 */
[----:B------:R2:W-:Y:S01]  /*6bd0*/  MUFU.EX2 R91, R2 ;  /* 0x00000002005b7308 */ /* 0x0005e20000000800 */
[----:B------:R-:W-:Y:S01]  /*6be0*/  IMAD.MOV.U32 R168, RZ, RZ, R90 ;  /* 0x000000ffffa87224 */ /* 0x000fe200078e005a */
[----:B-1----:R-:W-:-:S04]  /*6bf0*/  SHF.R.U32.HI R0, RZ, 0x8, R39 ;  /* 0x00000008ff007819 */ /* 0x002fc80000011627 */
[----:B------:R-:W-:Y:S02]  /*6c00*/  PRMT R59, R42, 0x5410, R0 ;  /* 0x000054102a3b7816 */ /* 0x000fe40000000000 */
[----:B------:R-:W-:Y:S01]  /*6c10*/  LOP3.LUT R0, R41, 0xff, RZ, 0xc0, !PT ;  /* 0x000000ff29007812 */ /* 0x000fe200078ec0ff */
[----:B--2---:R-:W-:Y:S02]  /*6c20*/  FFMA.FTZ R2, R219, c[0x0][0x23c], -R19 ;  /* 0x00008f00db027a23 */ /* 0x004fe40000010813 */
[----:B------:R-:W-:Y:S01]  /*6c30*/  IMAD.MOV.U32 R187, RZ, RZ, R57 ;  /* 0x000000ffffbb7224 */ /* 0x000fe200078e0039 */
[----:B------:R-:W-:Y:S01]  /*6c40*/  PRMT R57, R0, 0x5410, R40 ;  /* 0x0000541000397816 */ /* 0x000fe20000000028 */
[----:B------:R1:W2:Y:S01]  /*6c50*/  MUFU.EX2 R90, R2 ;  /* 0x00000002005a7308 */ /* 0x0002a20000000800 */
[----:B------:R-:W-:Y:S01]  /*6c60*/  SHF.R.U32.HI R0, RZ, 0x8, R31 ;  /* 0x00000008ff007819 */ /* 0x000fe2000001161f */
[----:B------:R-:W-:Y:S02]  /*6c70*/  IMAD.MOV.U32 R170, RZ, RZ, R160 ;  /* 0x000000ffffaa7224 */ /* 0x000fe400078e00a0 */
[----:B------:R-:W-:Y:S01]  /*6c80*/  IMAD.MOV.U32 R160, RZ, RZ, R89 ;  /* 0x000000ffffa07224 */ /* 0x000fe200078e0059 */
[----:B------:R-:W-:Y:S01]  /*6c90*/  PRMT R36, R34, 0x5410, R0 ;  /* 0x0000541022247816 */ /* 0x000fe20000000000 */
[----:B------:R-:W-:Y:S01]  /*6ca0*/  IMAD.MOV.U32 R171, RZ, RZ, R98 ;  /* 0x000000ffffab7224 */ /* 0x000fe200078e0062 */
[----:B------:R-:W-:Y:S01]  /*6cb0*/  SHF.R.U32.HI R0, RZ, 0x8, R25 ;  /* 0x00000008ff007819 */ /* 0x000fe20000011619 */
[----:B------:R3:W-:Y:S01]  /*6cc0*/  MUFU.EX2 R98, R16 ;  /* 0x0000001000627308 */ /* 0x0007e20000000800 */
[----:B-1----:R-:W-:-:S07]  /*6cd0*/  FFMA.FTZ R2, R188, c[0x0][0x23c], -R19 ;  /* 0x00008f00bc027a23 */ /* 0x002fce0000010813 */
[----:B------:R1:W-:Y:S01]  /*6ce0*/  MUFU.EX2 R89, R2 ;  /* 0x0000000200597308 */ /* 0x0003e20000000800 */
[----:B------:R-:W-:Y:S01]  /*6cf0*/  IMAD.MOV.U32 R186, RZ, RZ, R60 ;  /* 0x000000ffffba7224 */ /* 0x000fe200078e003c */
[----:B------:R-:W-:Y:S02]  /*6d00*/  PRMT R60, R30, 0x5410, R0 ;  /* 0x000054101e3c7816 */ /* 0x000fe40000000000 */
[----:B---3--:R-:W-:Y:S01]  /*6d10*/  LOP3.LUT R16, R3, UR17, R6, 0x96, !PT ;  /* 0x0000001103107c12 */ /* 0x008fe2000f8e9606 */
[----:B------:R-:W-:Y:S01]  /*6d20*/  FFMA.FTZ R3, R176, c[0x0][0x23c], -R19 ;  /* 0x00008f00b0037a23 */ /* 0x000fe20000010813 */
[----:B------:R-:W-:Y:S01]  /*6d30*/  SHF.R.U32.HI R0, RZ, 0x8, R24 ;  /* 0x00000008ff007819 */ /* 0x000fe20000011618 */
[----:B------:R-:W-:Y:S01]  /*6d40*/  IMAD.MOV.U32 R169, RZ, RZ, R88 ;  /* 0x000000ffffa97224 */ /* 0x000fe200078e0058 */
[----:B-1----:R-:W-:-:S04]  /*6d50*/  LOP3.LUT R2, R33, 0xff, RZ, 0xc0, !PT ;  /* 0x000000ff21027812 */ /* 0x002fc800078ec0ff */
[----:B------:R-:W-:Y:S02]  /*6d60*/  PRMT R25, R2, 0x5410, R35 ;  /* 0x0000541002197816 */ /* 0x000fe40000000023 */
[----:B------:R-:W-:Y:S01]  /*6d70*/  LOP3.LUT R2, R27, 0xff, RZ, 0xc0, !PT ;  /* 0x000000ff1b027812 */ /* 0x000fe200078ec0ff */
[----:B------:R1:W-:Y:S01]  /*6d80*/  MUFU.EX2 R88, R3 ;  /* 0x0000000300587308 */ /* 0x0003e20000000800 */
[----:B------:R-:W-:Y:S02]  /*6d90*/  PRMT R8, R29, 0x5410, R0 ;  /* 0x000054101d087816 */ /* 0x000fe40000000000 */
[----:B------:R-:W-:Y:S01]  /*6da0*/  PRMT R58, R2, 0x5410, R32 ;  /* 0x00005410023a7816 */ /* 0x000fe20000000020 */
[--C-:B------:R-:W-:Y:S01]  /*6db0*/  FFMA.FTZ R2, R224, c[0x0][0x23c], -R18.reuse ;  /* 0x00008f00e0027a23 */ /* 0x100fe20000010812 */
[----:B------:R-:W-:Y:S02]  /*6dc0*/  LOP3.LUT R0, R10, 0xffff, RZ, 0xc0, !PT ;  /* 0x0000ffff0a007812 */ /* 0x000fe400078ec0ff */
[----:B------:R-:W-:Y:S01]  /*6dd0*/  LOP3.LUT R4, R26, 0xff, RZ, 0xc0, !PT ;  /* 0x000000ff1a047812 */ /* 0x000fe200078ec0ff */
[----:B------:R3:W-:Y:S01]  /*6de0*/  MUFU.EX2 R80, R2 ;  /* 0x0000000200507308 */ /* 0x0007e20000000800 */
[----:B------:R-:W-:Y:S01]  /*6df0*/  HMMA.16816.F32 R40, R12, R44, R76 ;  /* 0x0000002c0c28723c */ /* 0x000fe2000000184c */
[----:B------:R-:W4:Y:S01]  /*6e00*/  LDSM.16.MT88.4 R32, [R206+0x5400] ;  /* 0x00540000ce20783b */ /* 0x000f220000004200 */
[----:B-1----:R-:W-:-:S05]  /*6e10*/  FFMA.FTZ R3, R223, c[0x0][0x23c], -R18 ;  /* 0x00008f00df037a23 */ /* 0x002fca0000010812 */
[----:B------:R1:W1:Y:S01]  /*6e20*/  MUFU.EX2 R83, R3 ;  /* 0x0000000300537308 */ /* 0x0002620000000800 */
[----:B---3--:R-:W-:Y:S02]  /*6e30*/  SHF.R.U32.HI R2, RZ, 0x8, R0 ;  /* 0x00000008ff027819 */ /* 0x008fe40000011600 */
[----:B------:R-:W-:-:S04]  /*6e40*/  LOP3.LUT R0, R10, 0xff, RZ, 0xc0, !PT ;  /* 0x000000ff0a007812 */ /* 0x000fc800078ec0ff */
[----:B------:R-:W-:Y:S01]  /*6e50*/  PRMT R0, R0, 0x5410, R2 ;  /* 0x0000541000007816 */ /* 0x000fe20000000002 */
[----:B-1----:R-:W-:Y:S01]  /*6e60*/  FFMA.FTZ R3, R189, c[0x0][0x23c], -R18 ;  /* 0x00008f00bd037a23 */ /* 0x002fe20000010812 */
[----:B------:R-:W-:-:S03]  /*6e70*/  SHF.R.U32.HI R2, RZ, 0x10, R10 ;  /* 0x00000010ff027819 */ /* 0x000fc6000001160a */
[----:B------:R1:W-:Y:S01]  /*6e80*/  MUFU.EX2 R82, R3 ;  /* 0x0000000300527308 */ /* 0x0003e20000000800 */
[----:B------:R-:W-:Y:S02]  /*6e90*/  PRMT R7, R4, 0x5410, R28 ;  /* 0x0000541004077816 */ /* 0x000fe4000000001c */
[----:B------:R-:W-:Y:S01]  /*6ea0*/  SHF.R.U32.HI R5, RZ, 0x8, R9 ;  /* 0x00000008ff057819 */ /* 0x000fe20000011609 */
[----:B------:R-:W3:Y:S01]  /*6eb0*/  LDSM.16.MT88.4 R28, [R205+0x5400] ;  /* 0x00540000cd1c783b */ /* 0x000ee20000004200 */
[----:B------:R-:W-:Y:S02]  /*6ec0*/  SHF.R.U32.HI R6, RZ, 0x18, R10 ;  /* 0x00000018ff067819 */ /* 0x000fe4000001160a */
[----:B------:R-:W-:Y:S01]  /*6ed0*/  LOP3.LUT R4, R2, 0xff, RZ, 0xc0, !PT ;  /* 0x000000ff02047812 */ /* 0x000fe200078ec0ff */
[----:B------:R-:W-:Y:S02]  /*6ee0*/  IMAD.MOV.U32 R218, RZ, RZ, R56 ;  /* 0x000000ffffda7224 */ /* 0x000fe400078e0038 */
[----:B-1----:R-:W-:-:S04]  /*6ef0*/  FFMA.FTZ R3, R178, c[0x0][0x23c], -R18 ;  /* 0x00008f00b2037a23 */ /* 0x002fc80000010812 */
[----:B------:R1:W1:Y:S01]  /*6f00*/  MUFU.EX2 R77, R3 ;  /* 0x00000003004d7308 */ /* 0x0002620000000800 */
[--C-:B------:R-:W-:Y:S01]  /*6f10*/  HSET2.LE.AND R0, R0, R81.reuse, PT ;  /* 0x0000005100007233 */ /* 0x100fe20003803000 */
[----:B------:R-:W-:Y:S02]  /*6f20*/  PRMT R56, R11, 0x5410, R5 ;  /* 0x000054100b387816 */ /* 0x000fe40000000005 */
[----:B--2---:R-:W-:Y:S02]  /*6f30*/  F2FP.PACK_AB R2, R90, R91 ;  /* 0x0000005b5a02723e */ /* 0x004fe400000000ff */
[----:B------:R-:W-:Y:S02]  /*6f40*/  PRMT R5, R4, 0x5410, R6 ;  /* 0x0000541004057816 */ /* 0x000fe40000000006 */
[----:B------:R-:W-:Y:S01]  /*6f50*/  LOP3.LUT R4, R0, R2, RZ, 0xc0, !PT ;  /* 0x0000000200047212 */ /* 0x000fe200078ec0ff */
[----:B-1----:R-:W-:Y:S02]  /*6f60*/  FFMA.FTZ R3, R177, c[0x0][0x23c], -R17 ;  /* 0x00008f00b1037a23 */ /* 0x002fe40000010811 */
[----:B------:R-:W-:-:S02]  /*6f70*/  HSET2.LE.AND R0, R5, R81, PT ;  /* 0x0000005105007233 */ /* 0x000fc40003803000 */
[----:B------:R1:W-:Y:S01]  /*6f80*/  MUFU.EX2 R79, R3 ;  /* 0x00000003004f7308 */ /* 0x0003e20000000800 */
[----:B------:R-:W-:Y:S01]  /*6f90*/  F2FP.PACK_AB R2, R80, R83 ;  /* 0x000000535002723e */ /* 0x000fe200000000ff */
[--C-:B------:R-:W-:Y:S01]  /*6fa0*/  HSET2.LE.AND R7, R7, R81.reuse, PT ;  /* 0x0000005107077233 */ /* 0x100fe20003803000 */
[----:B------:R-:W-:Y:S02]  /*6fb0*/  F2FP.PACK_AB R6, R88, R89 ;  /* 0x000000595806723e */ /* 0x000fe400000000ff */
[----:B------:R-:W-:Y:S01]  /*6fc0*/  LOP3.LUT R5, R0, R2, RZ, 0xc0, !PT ;  /* 0x0000000200057212 */ /* 0x000fe200078ec0ff */
[--C-:B------:R-:W-:Y:S01]  /*6fd0*/  FFMA.FTZ R2, R182, c[0x0][0x23c], -R17.reuse ;  /* 0x00008f00b6027a23 */ /* 0x100fe20000010811 */
[----:B------:R-:W-:Y:S01]  /*6fe0*/  LOP3.LUT R0, R20, 0xffff, RZ, 0xc0, !PT ;  /* 0x0000ffff14007812 */ /* 0x000fe200078ec0ff */
[----:B-1----:R-:W-:Y:S01]  /*6ff0*/  HSET2.LE.AND R3, R8, R81, PT ;  /* 0x0000005108037233 */ /* 0x002fe20003803000 */
[----:B------:R-:W-:-:S04]  /*7000*/  FFMA.FTZ R8, R179, c[0x0][0x23c], -R17 ;  /* 0x00008f00b3087a23 */ /* 0x000fc80000010811 */
[----:B------:R1:W-:Y:S01]  /*7010*/  MUFU.EX2 R78, R8 ;  /* 0x00000008004e7308 */ /* 0x0003e20000000800 */
[----:B------:R-:W-:Y:S02]  /*7020*/  SHF.R.U32.HI R0, RZ, 0x8, R0 ;  /* 0x00000008ff007819 */ /* 0x000fe40000011600 */
[----:B------:R-:W-:Y:S02]  /*7030*/  LOP3.LUT R6, R3, R6, RZ, 0xc0, !PT ;  /* 0x0000000603067212 */ /* 0x000fe400078ec0ff */
[----:B------:R-:W-:-:S03]  /*7040*/  SHF.R.U32.HI R3, RZ, 0x10, R20 ;  /* 0x00000010ff037819 */ /* 0x000fc60000011614 */
[----:B------:R2:W-:Y:S01]  /*7050*/  MUFU.EX2 R76, R2 ;  /* 0x00000002004c7308 */ /* 0x0005e20000000800 */
[----:B-1----:R-:W-:-:S04]  /*7060*/  F2FP.PACK_AB R8, R77, R82 ;  /* 0x000000524d08723e */ /* 0x002fc800000000ff */
[----:B------:R-:W-:Y:S02]  /*7070*/  LOP3.LUT R7, R7, R8, RZ, 0xc0, !PT ;  /* 0x0000000807077212 */ /* 0x000fe400078ec0ff */
[----:B------:R-:W-:Y:S01]  /*7080*/  LOP3.LUT R8, R20, 0xff, RZ, 0xc0, !PT ;  /* 0x000000ff14087812 */ /* 0x000fe200078ec0ff */
[----:B--2---:R-:W-:Y:S01]  /*7090*/  FFMA.FTZ R2, R181, c[0x0][0x23c], -R17 ;  /* 0x00008f00b5027a23 */ /* 0x004fe20000010811 */
[----:B------:R-:W-:Y:S02]  /*70a0*/  HMMA.16816.F32 R44, R12, R46, R72 ;  /* 0x0000002e0c2c723c */ /* 0x000fe40000001848 */
[----:B------:R-:W-:Y:S01]  /*70b0*/  PRMT R8, R8, 0x5410, R0 ;  /* 0x0000541008087816 */ /* 0x000fe20000000000 */
[----:B------:R-:W-:Y:S01]  /*70c0*/  HSET2.LE.AND R0, R36, R81, PT ;  /* 0x0000005124007233 */ /* 0x000fe20003803000 */
[----:B------:R1:W-:Y:S01]  /*70d0*/  MUFU.EX2 R75, R2 ;  /* 0x00000002004b7308 */ /* 0x0003e20000000800 */
[----:B------:R-:W-:Y:S02]  /*70e0*/  SHF.R.U32.HI R9, RZ, 0x18, R20 ;  /* 0x00000018ff097819 */ /* 0x000fe40000011614 */
[----:B------:R-:W-:Y:S01]  /*70f0*/  LOP3.LUT R3, R3, 0xff, RZ, 0xc0, !PT ;  /* 0x000000ff03037812 */ /* 0x000fe200078ec0ff */
[----:B------:R-:W-:-:S03]  /*7100*/  FFMA.FTZ R11, R191, c[0x0][0x23c], -R19 ;  /* 0x00008f00bf0b7a23 */ /* 0x000fc60000010813 */
[----:B------:R-:W-:Y:S01]  /*7110*/  PRMT R9, R3, 0x5410, R9 ;  /* 0x0000541003097816 */ /* 0x000fe20000000009 */
[----:B------:R-:W-:Y:S01]  /*7120*/  FFMA.FTZ R3, R192, c[0x0][0x23c], -R19 ;  /* 0x00008f00c0037a23 */ /* 0x000fe20000010813 */
[----:B-1----:R-:W-:-:S04]  /*7130*/  F2FP.PACK_AB R2, R107, R112 ;  /* 0x000000706b02723e */ /* 0x002fc800000000ff */
[----:B------:R-:W-:Y:S01]  /*7140*/  LOP3.LUT R10, R0, R2, RZ, 0xc0, !PT ;  /* 0x00000002000a7212 */ /* 0x000fe200078ec0ff */
[----:B------:R-:W-:Y:S01]  /*7150*/  HSET2.LE.AND R0, R25, R81, PT ;  /* 0x0000005119007233 */ /* 0x000fe20003803000 */
[----:B------:R-:W-:Y:S01]  /*7160*/  F2FP.PACK_AB R2, R93, R95 ;  /* 0x0000005f5d02723e */ /* 0x000fe200000000ff */
[----:B------:R1:W-:Y:S01]  /*7170*/  MUFU.EX2 R74, R3 ;  /* 0x00000003004a7308 */ /* 0x0003e20000000800 */
[----:B------:R-:W-:Y:S02]  /*7180*/  IMAD.MOV.U32 R203, RZ, RZ, R200 ;  /* 0x000000ffffcb7224 */ /* 0x000fe400078e00c8 */
[----:B------:R-:W-:-:S05]  /*7190*/  IMAD.MOV.U32 R163, RZ, RZ, R198 ;  /* 0x000000ffffa37224 */ /* 0x000fca00078e00c6 */
[----:B------:R2:W2:Y:S01]  /*71a0*/  MUFU.EX2 R73, R11 ;  /* 0x0000000b00497308 */ /* 0x0004a20000000800 */
[----:B------:R-:W-:Y:S01]  /*71b0*/  IMAD.MOV.U32 R202, RZ, RZ, R151 ;  /* 0x000000ffffca7224 */ /* 0x000fe200078e0097 */
[--C-:B------:R-:W-:Y:S01]  /*71c0*/  HSET2.LE.AND R9, R9, R81.reuse, PT ;  /* 0x0000005109097233 */ /* 0x100fe20003803000 */
[----:B------:R-:W-:Y:S01]  /*71d0*/  IMAD.MOV.U32 R217, RZ, RZ, R150 ;  /* 0x000000ffffd97224 */ /* 0x000fe200078e0096 */
[----:B----4-:R-:W-:Y:S01]  /*71e0*/  HMMA.16816.F32 R156, R4, R32, R48 ;  /* 0x00000020049c723c */ /* 0x010fe20000001830 */
[----:B------:R-:W-:Y:S01]  /*71f0*/  IMAD.MOV.U32 R200, RZ, RZ, R149 ;  /* 0x000000ffffc87224 */ /* 0x000fe200078e0095 */
[----:B------:R-:W-:Y:S01]  /*7200*/  F2FP.PACK_AB R12, R96, R97 ;  /* 0x00000061600c723e */ /* 0x000fe200000000ff */
[----:B------:R-:W4:Y:S01]  /*7210*/  LDSM.16.MT88.4 R24, [R205+0x5800] ;  /* 0x00580000cd18783b */ /* 0x000f220000004200 */
[----:B-1----:R-:W-:Y:S01]  /*7220*/  HSET2.LE.AND R3, R8, R81, PT ;  /* 0x0000005108037233 */ /* 0x002fe20003803000 */
[----:B------:R-:W-:Y:S01]  /*7230*/  F2FP.PACK_AB R8, R113, R115 ;  /* 0x000000737108723e */ /* 0x000fe200000000ff */
[----:B------:R-:W-:-:S02]  /*7240*/  IMAD.MOV.U32 R198, RZ, RZ, R148 ;  /* 0x000000ffffc67224 */ /* 0x000fc400078e0094 */
[----:B------:R-:W-:Y:S01]  /*7250*/  IMAD.MOV.U32 R151, RZ, RZ, R141 ;  /* 0x000000ffff977224 */ /* 0x000fe200078e008d */
[----:B--2---:R-:W-:Y:S01]  /*7260*/  LOP3.LUT R11, R0, R2, RZ, 0xc0, !PT ;  /* 0x00000002000b7212 */ /* 0x004fe200078ec0ff */
[----:B------:R-:W-:Y:S01]  /*7270*/  FFMA.FTZ R2, R183, c[0x0][0x23c], -R19 ;  /* 0x00008f00b7027a23 */ /* 0x000fe20000010813 */
[C---:B---3--:R-:W-:Y:S01]  /*7280*/  HMMA.16816.F32 R152, R4.reuse, R30, R152 ;  /* 0x0000001e0498723c */ /* 0x048fe20000001898 */
[----:B------:R-:W-:Y:S01]  /*7290*/  IMAD.MOV.U32 R150, RZ, RZ, R143 ;  /* 0x000000ffff967224 */ /* 0x000fe200078e008f */
[----:B------:R-:W-:Y:S01]  /*72a0*/  LOP3.LUT R8, R3, R8, RZ, 0xc0, !PT ;  /* 0x0000000803087212 */ /* 0x000fe200078ec0ff */
[----:B------:R-:W-:Y:S01]  /*72b0*/  IMAD.MOV.U32 R149, RZ, RZ, R142 ;  /* 0x000000ffff957224 */ /* 0x000fe200078e008e */
[----:B------:R-:W-:Y:S01]  /*72c0*/  LOP3.LUT R0, R23, 0xffff, RZ, 0xc0, !PT ;  /* 0x0000ffff17007812 */ /* 0x000fe200078ec0ff */
[----:B------:R-:W-:Y:S01]  /*72d0*/  IMAD.MOV.U32 R148, RZ, RZ, R140 ;  /* 0x000000ffff947224 */ /* 0x000fe200078e008c */
[----:B------:R1:W-:Y:S01]  /*72e0*/  MUFU.EX2 R72, R2 ;  /* 0x0000000200487308 */ /* 0x0003e20000000800 */
[----:B------:R-:W-:Y:S01]  /*72f0*/  FFMA.FTZ R3, R190, c[0x0][0x23c], -R19 ;  /* 0x00008f00be037a23 */ /* 0x000fe20000010813 */
[----:B------:R-:W-:Y:S01]  /*7300*/  HMMA.16816.F32 R140, R4, R28, R68 ;  /* 0x0000001c048c723c */ /* 0x000fe20000001844 */
[----:B------:R-:W-:-:S02]  /*7310*/  LOP3.LUT R9, R9, R12, RZ, 0xc0, !PT ;  /* 0x0000000c09097212 */ /* 0x000fc400078ec0ff */
[----:B------:R-:W-:-:S05]  /*7320*/  SHF.R.U32.HI R12, RZ, 0x18, R23 ;  /* 0x00000018ff0c7819 */ /* 0x000fca0000011617 */
[----:B------:R-:W-:Y:S01]  /*7330*/  HMMA.16816.F32 R48, R4, R34, R84 ;  /* 0x000000220430723c */ /* 0x000fe20000001854 */
[----:B------:R2:W-:Y:S01]  /*7340*/  MUFU.EX2 R71, R3 ;  /* 0x0000000300477308 */ /* 0x0005e20000000800 */
[----:B-1----:R-:W-:-:S05]  /*7350*/  SHF.R.U32.HI R2, RZ, 0x10, R23 ;  /* 0x00000010ff027819 */ /* 0x002fca0000011617 */
[----:B------:R-:W-:Y:S02]  /*7360*/  LOP3.LUT R5, R37, 0xff, RZ, 0xc0, !PT ;  /* 0x000000ff25057812 */ /* 0x000fe400078ec0ff */
[C---:B------:R-:W-:Y:S02]  /*7370*/  LOP3.LUT R4, R22.reuse, 0xffff, RZ, 0xc0, !PT ;  /* 0x0000ffff16047812 */ /* 0x040fe400078ec0ff */
[----:B------:R-:W-:Y:S02]  /*7380*/  SHF.R.U32.HI R6, RZ, 0x8, R0 ;  /* 0x00000008ff067819 */ /* 0x000fe40000011600 */
[----:B------:R-:W-:Y:S02]  /*7390*/  LOP3.LUT R7, R22, 0xff, RZ, 0xc0, !PT ;  /* 0x000000ff16077812 */ /* 0x000fe400078ec0ff */
[----:B------:R-:W-:Y:S01]  /*73a0*/  LOP3.LUT R2, R2, 0xff, RZ, 0xc0, !PT ;  /* 0x000000ff02027812 */ /* 0x000fe200078ec0ff */
[----:B--2---:R-:W-:Y:S01]  /*73b0*/  FFMA.FTZ R3, R227, c[0x0][0x23c], -R18 ;  /* 0x00008f00e3037a23 */ /* 0x004fe20000010812 */
[----:B------:R-:W-:-:S02]  /*73c0*/  SHF.R.U32.HI R0, RZ, 0x8, R4 ;  /* 0x00000008ff007819 */ /* 0x000fc40000011604 */
[----:B------:R-:W-:Y:S02]  /*73d0*/  PRMT R39, R5, 0x5410, R38 ;  /* 0x0000541005277816 */ /* 0x000fe40000000026 */
[----:B------:R-:W-:Y:S02]  /*73e0*/  SHF.R.U32.HI R5, RZ, 0x8, R52 ;  /* 0x00000008ff057819 */ /* 0x000fe40000011634 */
[----:B------:R-:W-:Y:S01]  /*73f0*/  LOP3.LUT R4, R53, 0xff, RZ, 0xc0, !PT ;  /* 0x000000ff35047812 */ /* 0x000fe200078ec0ff */
[----:B------:R1:W-:Y:S01]  /*7400*/  MUFU.EX2 R70, R3 ;  /* 0x0000000300467308 */ /* 0x0003e20000000800 */
[----:B------:R-:W-:Y:S02]  /*7410*/  LOP3.LUT R13, R23, 0xff, RZ, 0xc0, !PT ;  /* 0x000000ff170d7812 */ /* 0x000fe400078ec0ff */
[----:B------:R-:W-:Y:S01]  /*7420*/  PRMT R15, R2, 0x5410, R12 ;  /* 0x00005410020f7816 */ /* 0x000fe2000000000c */
[----:B------:R-:W-:Y:S01]  /*7430*/  FFMA.FTZ R2, R226, c[0x0][0x23c], -R18 ;  /* 0x00008f00e2027a23 */ /* 0x000fe20000010812 */
[----:B------:R-:W-:Y:S01]  /*7440*/  PRMT R37, R7, 0x5410, R0 ;  /* 0x0000541007257816 */ /* 0x000fe20000000000 */
[----:B------:R-:W-:Y:S01]  /*7450*/  HMMA.16816.F32 R144, R8, R28, R144 ;  /* 0x0000001c0890723c */ /* 0x000fe20000001890 */
[----:B------:R-:W-:-:S02]  /*7460*/  LOP3.LUT R0, R16, 0xffff, RZ, 0xc0, !PT ;  /* 0x0000ffff10007812 */ /* 0x000fc400078ec0ff */
[----:B------:R-:W-:Y:S02]  /*7470*/  PRMT R12, R55, 0x5410, R5 ;  /* 0x00005410370c7816 */ /* 0x000fe40000000005 */
[----:B------:R-:W-:-:S03]  /*7480*/  PRMT R14, R4, 0x5410, R54 ;  /* 0x00005410040e7816 */ /* 0x000fc60000000036 */
[----:B------:R-:W-:Y:S01]  /*7490*/  HMMA.16816.F32 R52, R8, R30, R64 ;  /* 0x0000001e0834723c */ /* 0x000fe20000001840 */
[----:B------:R-:W2:Y:S01]  /*74a0*/  LDSM.16.MT88.4 R28, [R206+0x5800] ;  /* 0x00580000ce1c783b */ /* 0x000ea20000004200 */
[----:B-1----:R-:W-:Y:S01]  /*74b0*/  SHF.R.U32.HI R3, RZ, 0x10, R16 ;  /* 0x00000010ff037819 */ /* 0x002fe20000011610 */
[----:B------:R1:W3:Y:S01]  /*74c0*/  MUFU.EX2 R69, R2 ;  /* 0x0000000200457308 */ /* 0x0002e20000000800 */
[----:B------:R-:W-:Y:S02]  /*74d0*/  PRMT R23, R13, 0x5410, R6 ;  /* 0x000054100d177816 */ /* 0x000fe40000000006 */
[----:B------:R-:W-:Y:S02]  /*74e0*/  LOP3.LUT R6, R16, 0xff, RZ, 0xc0, !PT ;  /* 0x000000ff10067812 */ /* 0x000fe400078ec0ff */
[----:B------:R-:W-:Y:S02]  /*74f0*/  SHF.R.U32.HI R0, RZ, 0x8, R0 ;  /* 0x00000008ff007819 */ /* 0x000fe40000011600 */
[----:B------:R-:W-:-:S02]  /*7500*/  SHF.R.U32.HI R7, RZ, 0x18, R16 ;  /* 0x00000018ff077819 */ /* 0x000fc40000011610 */
[----:B------:R-:W-:Y:S02]  /*7510*/  PRMT R0, R6, 0x5410, R0 ;  /* 0x0000541006007816 */ /* 0x000fe40000000000 */
[----:B-1----:R-:W-:Y:S01]  /*7520*/  LOP3.LUT R2, R3, 0xff, RZ, 0xc0, !PT ;  /* 0x000000ff03027812 */ /* 0x002fe200078ec0ff */
[----:B------:R-:W-:Y:S02]  /*7530*/  FFMA.FTZ R3, R193, c[0x0][0x23c], -R18 ;  /* 0x00008f00c1037a23 */ /* 0x000fe40000010812 */
[----:B------:R-:W-:Y:S02]  /*7540*/  HSET2.LE.AND R0, R0, R81, PT ;  /* 0x0000005100007233 */ /* 0x000fe40003803000 */
[----:B------:R1:W-:Y:S01]  /*7550*/  MUFU.EX2 R68, R3 ;  /* 0x0000000300447308 */ /* 0x0003e20000000800 */
[----:B------:R-:W-:Y:S02]  /*7560*/  PRMT R5, R2, 0x5410, R7 ;  /* 0x0000541002057816 */ /* 0x000fe40000000007 */
[----:B------:R-:W-:-:S04]  /*7570*/  F2FP.PACK_AB R2, R73, R74 ;  /* 0x0000004a4902723e */ /* 0x000fc800000000ff */
[----:B------:R-:W-:Y:S01]  /*7580*/  LOP3.LUT R4, R0, R2, RZ, 0xc0, !PT ;  /* 0x0000000200047212 */ /* 0x000fe200078ec0ff */
[----:B------:R-:W-:Y:S01]  /*7590*/  HSET2.LE.AND R0, R5, R81, PT ;  /* 0x0000005105007233 */ /* 0x000fe20003803000 */
[----:B-1----:R-:W-:-:S04]  /*75a0*/  FFMA.FTZ R3, R225, c[0x0][0x23c], -R18 ;  /* 0x00008f00e1037a23 */ /* 0x002fc80000010812 */
[----:B------:R1:W1:Y:S01]  /*75b0*/  MUFU.EX2 R65, R3 ;  /* 0x0000000300417308 */ /* 0x0002620000000800 */
[----:B---3--:R-:W-:Y:S01]  /*75c0*/  F2FP.PACK_AB R2, R69, R70 ;  /* 0x000000464502723e */ /* 0x008fe200000000ff */
[----:B------:R-:W-:Y:S01]  /*75d0*/  FFMA.FTZ R7, R195, c[0x0][0x23c], -R17 ;  /* 0x00008f00c3077a23 */ /* 0x000fe20000010811 */
[----:B------:R-:W-:Y:S02]  /*75e0*/  F2FP.PACK_AB R6, R71, R72 ;  /* 0x000000484706723e */ /* 0x000fe400000000ff */
[----:B------:R-:W-:Y:S01]  /*75f0*/  LOP3.LUT R5, R0, R2, RZ, 0xc0, !PT ;  /* 0x0000000200057212 */ /* 0x000fe200078ec0ff */
[----:B------:R-:W-:Y:S01]  /*7600*/  IMAD.MOV.U32 R162, RZ, RZ, R235 ;  /* 0x000000ffffa27224 */ /* 0x000fe200078e00eb */
[----:B------:R-:W-:Y:S01]  /*7610*/  SHF.R.U32.HI R0, RZ, 0x10, R22 ;  /* 0x00000010ff007819 */ /* 0x000fe20000011616 */
[----:B------:R-:W-:Y:S01]  /*7620*/  HMMA.16816.F32 R40, R8, R32, R40 ;  /* 0x000000200828723c */ /* 0x000fe20000001828 */
[----:B------:R3:W-:Y:S01]  /*7630*/  MUFU.EX2 R64, R7 ;  /* 0x0000000700407308 */ /* 0x0007e20000000800 */
[----:B-1----:R-:W-:-:S06]  /*7640*/  HSET2.LE.AND R3, R12, R81, PT ;  /* 0x000000510c037233 */ /* 0x002fcc0003803000 */
[----:B------:R-:W-:Y:S01]  /*7650*/  HMMA.16816.F32 R44, R8, R34, R44 ;  /* 0x00000022082c723c */ /* 0x000fe2000000182c */
[----:B------:R-:W-:Y:S01]  /*7660*/  FADD.FTZ R36, R186, R162 ;  /* 0x000000a2ba247221 */ /* 0x000fe20000010000 */
[----:B------:R-:W-:Y:S02]  /*7670*/  LOP3.LUT R6, R3, R6, RZ, 0xc0, !PT ;  /* 0x0000000603067212 */ /* 0x000fe400078ec0ff */
[----:B------:R-:W-:-:S03]  /*7680*/  LOP3.LUT R3, R21, 0xffff, RZ, 0xc0, !PT ;  /* 0x0000ffff15037812 */ /* 0x000fc600078ec0ff */
[----:B------:R-:W-:Y:S01]  /*7690*/  FFMA.FTZ R8, R233, c[0x0][0x23c], -R19 ;  /* 0x00008f00e9087a23 */ /* 0x000fe20000010813 */
[----:B------:R-:W-:Y:S01]  /*76a0*/  LOP3.LUT R9, R0, 0xff, RZ, 0xc0, !PT ;  /* 0x000000ff00097812 */ /* 0x000fe200078ec0ff */
[----:B------:R-:W-:Y:S01]  /*76b0*/  HSET2.LE.AND R0, R14, R81, PT ;  /* 0x000000510e007233 */ /* 0x000fe20003803000 */
[----:B---3--:R-:W-:Y:S01]  /*76c0*/  SHF.R.U32.HI R7, RZ, 0x10, R21 ;  /* 0x00000010ff077819 */ /* 0x008fe20000011615 */
[----:B------:R-:W-:Y:S01]  /*76d0*/  IMAD.MOV.U32 R186, RZ, RZ, R187 ;  /* 0x000000ffffba7224 */ /* 0x000fe200078e00bb */
[----:B------:R-:W-:Y:S01]  /*76e0*/  F2FP.PACK_AB R2, R65, R68 ;  /* 0x000000444102723e */ /* 0x000fe200000000ff */
[----:B------:R-:W-:Y:S01]  /*76f0*/  IMAD.MOV.U32 R162, RZ, RZ, R218 ;  /* 0x000000ffffa27224 */ /* 0x000fe200078e00da */
[----:B------:R1:W-:Y:S01]  /*7700*/  MUFU.EX2 R63, R8 ;  /* 0x00000008003f7308 */ /* 0x0003e20000000800 */
[----:B------:R-:W-:Y:S02]  /*7710*/  IMAD.MOV.U32 R161, RZ, RZ, R167 ;  /* 0x000000ffffa17224 */ /* 0x000fe400078e00a7 */
[----:B------:R-:W-:-:S02]  /*7720*/  IMAD.MOV.U32 R187, RZ, RZ, R108 ;  /* 0x000000ffffbb7224 */ /* 0x000fc400078e006c */
[----:B------:R-:W-:Y:S02]  /*7730*/  IMAD.MOV.U32 R218, RZ, RZ, R199 ;  /* 0x000000ffffda7224 */ /* 0x000fe400078e00c7 */
[----:B------:R-:W-:Y:S02]  /*7740*/  IMAD.MOV.U32 R167, RZ, RZ, R61 ;  /* 0x000000ffffa77224 */ /* 0x000fe400078e003d */
[----:B------:R-:W-:Y:S02]  /*7750*/  IMAD.MOV.U32 R108, RZ, RZ, R213 ;  /* 0x000000ffff6c7224 */ /* 0x000fe400078e00d5 */
[----:B------:R-:W-:Y:S01]  /*7760*/  FADD.FTZ R38, R186, R162 ;  /* 0x000000a2ba267221 */ /* 0x000fe20000010000 */
[----:B------:R-:W-:Y:S01]  /*7770*/  SHF.R.U32.HI R12, RZ, 0x18, R22 ;  /* 0x00000018ff0c7819 */ /* 0x000fe20000011616 */
[----:B------:R-:W-:Y:S01]  /*7780*/  IMAD.MOV.U32 R186, RZ, RZ, R187 ;  /* 0x000000ffffba7224 */ /* 0x000fe200078e00bb */
[----:B-1----:R-:W-:Y:S02]  /*7790*/  SHF.R.U32.HI R8, RZ, 0x8, R3 ;  /* 0x00000008ff087819 */ /* 0x002fe40000011603 */
[----:B------:R-:W-:Y:S01]  /*77a0*/  LOP3.LUT R3, R7, 0xff, RZ, 0xc0, !PT ;  /* 0x000000ff07037812 */ /* 0x000fe200078ec0ff */
[----:B------:R-:W-:Y:S01]  /*77b0*/  IMAD.MOV.U32 R162, RZ, RZ, R218 ;  /* 0x000000ffffa27224 */ /* 0x000fe200078e00da */
[----:B------:R-:W-:Y:S01]  /*77c0*/  LOP3.LUT R7, R0, R2, RZ, 0xc0, !PT ;  /* 0x0000000200077212 */ /* 0x000fe200078ec0ff */
[----:B------:R-:W-:-:S02]  /*77d0*/  IMAD.MOV.U32 R187, RZ, RZ, R108 ;  /* 0x000000ffffbb7224 */ /* 0x000fc400078e006c */
[----:B------:R-:W-:Y:S02]  /*77e0*/  IMAD.MOV.U32 R218, RZ, RZ, R167 ;  /* 0x000000ffffda7224 */ /* 0x000fe400078e00a7 */
[----:B------:R-:W-:Y:S01]  /*77f0*/  IMAD.MOV.U32 R108, RZ, RZ, R211 ;  /* 0x000000ffff6c7224 */ /* 0x000fe200078e00d3 */
[----:B------:R-:W-:Y:S01]  /*7800*/  LOP3.LUT R11, R21, 0xff, RZ, 0xc0, !PT ;  /* 0x000000ff150b7812 */ /* 0x000fe200078ec0ff */
[----:B------:R-:W-:Y:S01]  /*7810*/  FFMA.FTZ R16, R234, c[0x0][0x23c], -R18 ;  /* 0x00008f00ea107a23 */ /* 0x000fe20000010812 */
[----:B------:R-:W-:Y:S01]  /*7820*/  SHF.R.U32.HI R10, RZ, 0x18, R21 ;  /* 0x00000018ff0a7819 */ /* 0x000fe20000011615 */
[----:B------:R-:W-:Y:S01]  /*7830*/  IMAD.MOV.U32 R220, RZ, RZ, R187 ;  /* 0x000000ffffdc7224 */ /* 0x000fe200078e00bb */
[----:B------:R-:W-:Y:S01]  /*7840*/  PRMT R21, R9, 0x5410, R12 ;  /* 0x0000541009157816 */ /* 0x000fe2000000000c */
[----:B------:R-:W-:Y:S01]  /*7850*/  IMAD.MOV.U32 R219, RZ, RZ, R218 ;  /* 0x000000ffffdb7224 */ /* 0x000fe200078e00da */
[C---:B----4-:R-:W-:Y:S01]  /*7860*/  HMMA.16816.F32 R140, R4.reuse, R24, R140 ;  /* 0x00000018048c723c */ /* 0x050fe2000000188c */
[--C-:B------:R-:W-:Y:S01]  /*7870*/  HSET2.LE.AND R12, R15, R81.reuse, PT ;  /* 0x000000510f0c7233 */ /* 0x100fe20003803000 */
[----:B------:R-:W-:Y:S01]  /*7880*/  IMAD.MOV.U32 R180, RZ, RZ, R108 ;  /* 0x000000ffffb47224 */ /* 0x000fe200078e006c */
[----:B------:R-:W-:Y:S01]  /*7890*/  HSET2.LE.AND R15, R39, R81, PT ;  /* 0x00000051270f7233 */ /* 0x000fe20003803000 */
[----:B------:R-:W-:Y:S01]  /*78a0*/  IMAD.MOV.U32 R185, RZ, RZ, R109 ;  /* 0x000000ffffb97224 */ /* 0x000fe200078e006d */
[----:B------:R1:W-:Y:S03]  /*78b0*/  MUFU.EX2 R39, R16 ;  /* 0x0000001000277308 */ /* 0x0003e60000000800 */
[----:B------:R-:W-:Y:S01]  /*78c0*/  HMMA.16816.F32 R152, R4, R26, R152 ;  /* 0x0000001a0498723c */ /* 0x000fe20000001898 */
[----:B------:R-:W-:-:S02]  /*78d0*/  IMAD.MOV.U32 R187, RZ, RZ, R103 ;  /* 0x000000ffffbb7224 */ /* 0x000fc400078e0067 */
[----:B------:R-:W-:-:S05]  /*78e0*/  IMAD.MOV.U32 R218, RZ, RZ, R111 ;  /* 0x000000ffffda7224 */ /* 0x000fca00078e006f */
[----:B--2---:R-:W-:Y:S01]  /*78f0*/  HMMA.16816.F32 R156, R4, R28, R156 ;  /* 0x0000001c049c723c */ /* 0x004fe2000000189c */
[----:B------:R-:W-:Y:S02]  /*7900*/  IMAD.MOV.U32 R111, RZ, RZ, R171 ;  /* 0x000000ffff6f7224 */ /* 0x000fe400078e00ab */
[----:B-1----:R-:W-:-:S05]  /*7910*/  FADD.FTZ R16, R220, R219 ;  /* 0x000000dbdc107221 */ /* 0x002fca0000010000 */
[----:B------:R-:W-:Y:S01]  /*7920*/  HMMA.16816.F32 R32, R4, R30, R48 ;  /* 0x0000001e0420723c */ /* 0x000fe20000001830 */
[----:B------:R-:W-:Y:S02]  /*7930*/  IMAD.MOV.U32 R220, RZ, RZ, R180 ;  /* 0x000000ffffdc7224 */ /* 0x000fe400078e00b4 */
[----:B------:R-:W-:-:S04]  /*7940*/  IMAD.MOV.U32 R180, RZ, RZ, R185 ;  /* 0x000000ffffb47224 */ /* 0x000fc800078e00b9 */
[----:B------:R-:W-:Y:S02]  /*7950*/  FADD.FTZ R4, R186, R162 ;  /* 0x000000a2ba047221 */ /* 0x000fe40000010000 */
[----:B------:R-:W-:Y:S02]  /*7960*/  IMAD.MOV.U32 R162, RZ, RZ, R110 ;  /* 0x000000ffffa27224 */ /* 0x000fe400078e006e */
[----:B------:R-:W-:Y:S02]  /*7970*/  IMAD.MOV.U32 R186, RZ, RZ, R170 ;  /* 0x000000ffffba7224 */ /* 0x000fe400078e00aa */
[----:B------:R-:W-:Y:S02]  /*7980*/  IMAD.MOV.U32 R170, RZ, RZ, R217 ;  /* 0x000000ffffaa7224 */ /* 0x000fe400078e00d9 */
[----:B------:R-:W-:Y:S02]  /*7990*/  IMAD.MOV.U32 R185, RZ, RZ, R162 ;  /* 0x000000ffffb97224 */ /* 0x000fe400078e00a2 */
[----:B------:R-:W-:-:S02]  /*79a0*/  IMAD.MOV.U32 R103, RZ, RZ, R184 ;  /* 0x000000ffff677224 */ /* 0x000fc400078e00b8 */
[----:B------:R-:W-:Y:S02]  /*79b0*/  IMAD.MOV.U32 R171, RZ, RZ, R161 ;  /* 0x000000ffffab7224 */ /* 0x000fe400078e00a1 */
[----:B------:R-:W-:Y:S02]  /*79c0*/  IMAD.MOV.U32 R162, RZ, RZ, R186 ;  /* 0x000000ffffa27224 */ /* 0x000fe400078e00ba */
[----:B------:R-:W-:Y:S02]  /*79d0*/  IMAD.MOV.U32 R110, RZ, RZ, R203 ;  /* 0x000000ffff6e7224 */ /* 0x000fe400078e00cb */
[----:B------:R-:W-:Y:S02]  /*79e0*/  IMAD.MOV.U32 R184, RZ, RZ, R169 ;  /* 0x000000ffffb87224 */ /* 0x000fe400078e00a9 */
[----:B------:R-:W-:Y:S02]  /*79f0*/  IMAD.MOV.U32 R186, RZ, RZ, R187 ;  /* 0x000000ffffba7224 */ /* 0x000fe400078e00bb */
[----:B------:R-:W-:-:S02]  /*7a00*/  IMAD.MOV.U32 R109, RZ, RZ, R163 ;  /* 0x000000ffff6d7224 */ /* 0x000fc400078e00a3 */
[----:B------:R-:W-:Y:S02]  /*7a10*/  IMAD.MOV.U32 R203, RZ, RZ, R160 ;  /* 0x000000ffffcb7224 */ /* 0x000fe400078e00a0 */
[----:B------:R-:W-:Y:S02]  /*7a20*/  IMAD.MOV.U32 R187, RZ, RZ, R218 ;  /* 0x000000ffffbb7224 */ /* 0x000fe400078e00da */
[----:B------:R-:W-:Y:S02]  /*7a30*/  FADD.FTZ R6, R220, R36 ;  /* 0x00000024dc067221 */ /* 0x000fe40000010000 */
        /* <DEDUP_REMOVED lines=25> */
[----:B------:R-:W-:Y:S01]  /*7bd0*/  IMAD.MOV.U32 R167, RZ, RZ, R212 ;  /* 0x000000ffffa77224 */ /* 0x000fe200078e00d4 */
[----:B------:R1:W5:Y:S01]  /*7be0*/  LDL.LU R214, [R1+0x68] ;  /* 0x0000680001d67983 */ /* 0x0003620000300800 */
[----:B------:R-:W-:-:S02]  /*7bf0*/  IMAD.MOV.U32 R171, RZ, RZ, R184 ;  /* 0x000000ffffab7224 */ /* 0x000fc400078e00b8 */
[----:B------:R-:W-:Y:S01]  /*7c00*/  IMAD.MOV.U32 R200, RZ, RZ, R210 ;  /* 0x000000ffffc87224 */ /* 0x000fe200078e00d2 */
[----:B------:R1:W5:Y:S01]  /*7c10*/  LDL.LU R213, [R1+0x64] ;  /* 0x0000640001d57983 */ /* 0x0003620000300800 */
[----:B------:R-:W-:Y:S02]  /*7c20*/  IMAD.MOV.U32 R161, RZ, RZ, R169 ;  /* 0x000000ffffa17224 */ /* 0x000fe400078e00a9 */
[----:B------:R-:W-:Y:S01]  /*7c30*/  IMAD.MOV.U32 R184, RZ, RZ, R203 ;  /* 0x000000ffffb87224 */ /* 0x000fe200078e00cb */
[----:B------:R1:W5:Y:S01]  /*7c40*/  LDL.LU R212, [R1+0x60] ;  /* 0x0000600001d47983 */ /* 0x0003620000300800 */
        /* <DEDUP_REMOVED lines=10> */
[----:B------:R-:W-:Y:S02]  /*7cf0*/  IMAD.MOV.U32 R201, RZ, RZ, R200 ;  /* 0x000000ffffc97224 */ /* 0x000fe400078e00c8 */
[----:B------:R-:W-:-:S02]  /*7d00*/  FFMA.FTZ R13, R194, c[0x0][0x23c], -R17 ;  /* 0x00008f00c20d7a23 */ /* 0x000fc40000010811 */
[----:B------:R-:W-:Y:S01]  /*7d10*/  FFMA.FTZ R0, R230, c[0x0][0x23c], -R19 ;  /* 0x00008f00e6007a23 */ /* 0x000fe20000010813 */
[----:B------:R-:W-:Y:S01]  /*7d20*/  PRMT R20, R11, 0x5410, R8 ;  /* 0x000054100b147816 */ /* 0x000fe20000000008 */
[----:B------:R-:W-:Y:S02]  /*7d30*/  IMAD.MOV.U32 R217, RZ, RZ, R161 ;  /* 0x000000ffffd97224 */ /* 0x000fe400078e00a1 */
[----:B------:R-:W-:Y:S02]  /*7d40*/  FFMA.FTZ R2, R229, c[0x0][0x23c], -R19 ;  /* 0x00008f00e5027a23 */ /* 0x000fe40000010813 */
[----:B------:R-:W-:Y:S01]  /*7d50*/  FFMA.FTZ R14, R236, c[0x0][0x23c], -R18 ;  /* 0x00008f00ec0e7a23 */ /* 0x000fe20000010812 */
[----:B------:R-:W-:Y:S01]  /*7d60*/  F2FP.PACK_AB R9, R105, R106 ;  /* 0x0000006a6909723e */ /* 0x000fe200000000ff */
[----:B------:R-:W-:Y:S01]  /*7d70*/  IMAD.MOV.U32 R200, RZ, RZ, R198 ;  /* 0x000000ffffc87224 */ /* 0x000fe200078e00c6 */
[----:B------:R-:W2:Y:S01]  /*7d80*/  LDSM.16.MT88.4 R148, [R205+0x5c00] ;  /* 0x005c0000cd94783b */ /* 0x000ea20000004200 */
[----:B------:R-:W-:-:S02]  /*7d90*/  IMAD.MOV.U32 R161, RZ, RZ, R169 ;  /* 0x000000ffffa17224 */ /* 0x000fc400078e00a9 */
[----:B------:R-:W-:Y:S02]  /*7da0*/  IMAD.MOV.U32 R198, RZ, RZ, R199 ;  /* 0x000000ffffc67224 */ /* 0x000fe400078e00c7 */
[----:B------:R-:W-:Y:S02]  /*7db0*/  IMAD.MOV.U32 R169, RZ, RZ, R160 ;  /* 0x000000ffffa97224 */ /* 0x000fe400078e00a0 */
[----:B------:R-:W-:Y:S02]  /*7dc0*/  IMAD.MOV.U32 R199, RZ, RZ, R208 ;  /* 0x000000ffffc77224 */ /* 0x000fe400078e00d0 */
[----:B------:R-:W-:Y:S01]  /*7dd0*/  IMAD.MOV.U32 R160, RZ, RZ, R168 ;  /* 0x000000ffffa07224 */ /* 0x000fe200078e00a8 */
[----:B------:R1:W5:Y:S01]  /*7de0*/  LDL.LU R208, [R1+0x50] ;  /* 0x0000500001d07983 */ /* 0x0003620000300800 */
[----:B------:R-:W-:Y:S02]  /*7df0*/  IMAD.MOV.U32 R168, RZ, RZ, R201 ;  /* 0x000000ffffa87224 */ /* 0x000fe400078e00c9 */
[----:B------:R-:W-:-:S02]  /*7e00*/  IMAD.MOV.U32 R201, RZ, RZ, R200 ;  /* 0x000000ffffc97224 */ /* 0x000fc400078e00c8 */
[----:B------:R-:W-:Y:S02]  /*7e10*/  IMAD.MOV.U32 R200, RZ, RZ, R198 ;  /* 0x000000ffffc87224 */ /* 0x000fe400078e00c6 */
[----:B------:R-:W-:Y:S02]  /*7e20*/  IMAD.MOV.U32 R198, RZ, RZ, R199 ;  /* 0x000000ffffc67224 */ /* 0x000fe400078e00c7 */
[----:B------:R-:W-:Y:S02]  /*7e30*/  IMAD.MOV.U32 R199, RZ, RZ, R167 ;  /* 0x000000ffffc77224 */ /* 0x000fe400078e00a7 */
[----:B------:R-:W-:Y:S02]  /*7e40*/  IMAD.MOV.U32 R167, RZ, RZ, R207 ;  /* 0x000000ffffa77224 */ /* 0x000fe400078e00cf */
[----:B------:R1:W5:Y:S01]  /*7e50*/  LDL.LU R207, [R1+0x4c] ;  /* 0x00004c0001cf7983 */ /* 0x0003620000300800 */
[----:B------:R-:W-:-:S03]  /*7e60*/  FADD.FTZ R4, R204, R4 ;  /* 0x00000004cc047221 */ /* 0x000fc60000010000 */
[----:B------:R1:W5:Y:S01]  /*7e70*/  LDL.LU R204, [R1+0x48] ;  /* 0x0000480001cc7983 */ /* 0x0003620000300800 */
[----:B------:R-:W3:Y:S01]  /*7e80*/  MUFU.EX2 R235, R13 ;  /* 0x0000000d00eb7308 */ /* 0x000ee20000000800 */
[----:B------:R-:W-:Y:S01]  /*7e90*/  PRMT R17, R3, 0x5410, R10 ;  /* 0x0000541003117816 */ /* 0x000fe2000000000a */
[----:B------:R-:W-:Y:S01]  /*7ea0*/  HSET2.LE.AND R3, R57, R81, PT ;  /* 0x0000005139037233 */ /* 0x000fe20003803000 */
[----:B------:R-:W-:-:S05]  /*7eb0*/  F2FP.PACK_AB R11, R78, R79 ;  /* 0x0000004f4e0b723e */ /* 0x000fca00000000ff */
[----:B------:R4:W1:Y:S01]  /*7ec0*/  MUFU.EX2 R62, R0 ;  /* 0x00000000003e7308 */ /* 0x0008620000000800 */
[--C-:B------:R-:W-:Y:S01]  /*7ed0*/  HSET2.LE.AND R8, R23, R81.reuse, PT ;  /* 0x0000005117087233 */ /* 0x100fe20003803000 */
[----:B------:R-:W-:Y:S01]  /*7ee0*/  LOP3.LUT R11, R3, R11, RZ, 0xc0, !PT ;  /* 0x0000000b030b7212 */ /* 0x000fe200078ec0ff */
[----:B------:R-:W-:Y:S01]  /*7ef0*/  HSET2.LE.AND R3, R37, R81, PT ;  /* 0x0000005125037233 */ /* 0x000fe20003803000 */
[----:B------:R-:W-:-:S04]  /*7f00*/  FADD.FTZ R5, R220, R38 ;  /* 0x00000026dc057221 */ /* 0x000fc80000010000 */
[----:B------:R1:W-:Y:S01]  /*7f10*/  MUFU.EX2 R234, R2 ;  /* 0x0000000200ea7308 */ /* 0x0003e20000000800 */
[----:B----4-:R-:W-:Y:S02]  /*7f20*/  FFMA.FTZ R0, R228, c[0x0][0x23c], -R19 ;  /* 0x00008f00e4007a23 */ /* 0x010fe40000010813 */
[--C-:B------:R-:W-:Y:S02]  /*7f30*/  FFMA.FTZ R19, R232, c[0x0][0x23c], -R18.reuse ;  /* 0x00008f00e8137a23 */ /* 0x100fe40000010812 */
[----:B------:R-:W-:-:S03]  /*7f40*/  FFMA.FTZ R18, R231, c[0x0][0x23c], -R18 ;  /* 0x00008f00e7127a23 */ /* 0x000fc60000010812 */
[----:B------:R4:W-:Y:S01]  /*7f50*/  MUFU.EX2 R61, R0 ;  /* 0x00000000003d7308 */ /* 0x0009e20000000800 */
[----:B------:R-:W-:Y:S02]  /*7f60*/  F2FP.PACK_AB R13, R92, R94 ;  /* 0x0000005e5c0d723e */ /* 0x000fe400000000ff */
[----:B-1----:R-:W-:Y:S01]  /*7f70*/  F2FP.PACK_AB R2, R102, R104 ;  /* 0x000000686602723e */ /* 0x002fe200000000ff */
[----:B------:R-:W-:Y:S01]  /*7f80*/  FADD.FTZ R16, R172, R16 ;  /* 0x00000010ac107221 */ /* 0x000fe20000010000 */
[----:B------:R-:W-:-:S03]  /*7f90*/  LOP3.LUT R8, R8, R9, RZ, 0xc0, !PT ;  /* 0x0000000908087212 */ /* 0x000fc600078ec0ff */
[----:B------:R1:W-:Y:S01]  /*7fa0*/  MUFU.EX2 R37, R19 ;  /* 0x0000001300257308 */ /* 0x0003e20000000800 */
[----:B------:R-:W-:Y:S01]  /*7fb0*/  LOP3.LUT R9, R12, R13, RZ, 0xc0, !PT ;  /* 0x0000000d0c097212 */ /* 0x000fe200078ec0ff */
[--C-:B------:R-:W-:Y:S02]  /*7fc0*/  HSET2.LE.AND R13, R17, R81.reuse, PT ;  /* 0x00000051110d7233 */ /* 0x100fe40003803000 */
[----:B----4-:R-:W-:-:S04]  /*7fd0*/  HSET2.LE.AND R0, R59, R81, PT ;  /* 0x000000513b007233 */ /* 0x010fc80003803000 */
[----:B------:R-:W4:Y:S01]  /*7fe0*/  MUFU.EX2 R18, R18 ;  /* 0x0000001200127308 */ /* 0x000f220000000800 */
[----:B------:R-:W-:Y:S01]  /*7ff0*/  FADD.FTZ R17, R162, R4 ;  /* 0x00000004a2117221 */ /* 0x000fe20000010000 */
[----:B------:R-:W-:Y:S01]  /*8000*/  LOP3.LUT R10, R0, R2, RZ, 0xc0, !PT ;  /* 0x00000002000a7212 */ /* 0x000fe200078ec0ff */
[----:B------:R-:W-:-:S05]  /*8010*/  HSET2.LE.AND R2, R60, R81, PT ;  /* 0x000000513c027233 */ /* 0x000fca0003803000 */
[----:B------:R2:W2:Y:S01]  /*8020*/  MUFU.EX2 R48, R14 ;  /* 0x0000000e00307308 */ /* 0x0004a20000000800 */
[----:B-1----:R-:W-:Y:S01]  /*8030*/  FADD.FTZ R19, R185, R5 ;  /* 0x00000005b9137221 */ /* 0x002fe20000010000 */
[--C-:B------:R-:W-:Y:S01]  /*8040*/  HSET2.LE.AND R0, R58, R81.reuse, PT ;  /* 0x000000513a007233 */ /* 0x100fe20003803000 */
[----:B------:R-:W-:Y:S01]  /*8050*/  F2FP.PACK_AB R5, R98, R99 ;  /* 0x000000636205723e */ /* 0x000fe200000000ff */
[----:B------:R-:W-:Y:S01]  /*8060*/  FADD.FTZ R16, R186, R16 ;  /* 0x00000010ba107221 */ /* 0x000fe20000010000 */
[----:B---3--:R-:W-:Y:S01]  /*8070*/  F2FP.PACK_AB R4, R235, R64 ;  /* 0x00000040eb04723e */ /* 0x008fe200000000ff */
[----:B------:R-:W-:Y:S01]  /*8080*/  IMAD.MOV.U32 R186, RZ, RZ, R170 ;  /* 0x000000ffffba7224 */ /* 0x000fe200078e00aa */
[--C-:B------:R-:W-:Y:S01]  /*8090*/  HSET2.LE.AND R12, R21, R81.reuse, PT ;  /* 0x00000051150c7233 */ /* 0x100fe20003803000 */
[----:B------:R-:W-:Y:S01]  /*80a0*/  IMAD.MOV.U32 R185, RZ, RZ, R171 ;  /* 0x000000ffffb97224 */ /* 0x000fe200078e00ab */
[----:B------:R-:W-:Y:S01]  /*80b0*/  LOP3.LUT R170, R2, R5, RZ, 0xc0, !PT ;  /* 0x0000000502aa7212 */ /* 0x000fe200078ec0ff */
[--C-:B------:R-:W-:Y:S01]  /*80c0*/  HSET2.LE.AND R7, R20, R81.reuse, PT ;  /* 0x0000005114077233 */ /* 0x100fe20003803000 */
[----:B------:R-:W-:Y:S01]  /*80d0*/  LOP3.LUT R171, R0, R4, RZ, 0xc0, !PT ;  /* 0x0000000400ab7212 */ /* 0x000fe200078ec0ff */
[----:B------:R-:W-:Y:S01]  /*80e0*/  IMAD.MOV.U32 R188, RZ, RZ, R202 ;  /* 0x000000ffffbc7224 */ /* 0x000fe200078e00ca */
[----:B------:R-:W-:Y:S01]  /*80f0*/  F2FP.PACK_AB R2, R75, R76 ;  /* 0x0000004c4b02723e */ /* 0x000fe200000000ff */
[----:B------:R-:W-:Y:S01]  /*8100*/  FADD.FTZ R36, R180, R6 ;  /* 0x00000006b4247221 */ /* 0x000fe20000010000 */
[----:B------:R-:W-:Y:S01]  /*8110*/  F2FP.PACK_AB R0, R62, R63 ;  /* 0x0000003f3e00723e */ /* 0x000fe200000000ff */
[----:B------:R-:W-:Y:S01]  /*8120*/  IMAD.MOV.U32 R202, RZ, RZ, R200 ;  /* 0x000000ffffca7224 */ /* 0x000fe200078e00c8 */
[----:B------:R-:W-:Y:S01]  /*8130*/  F2FP.PACK_AB R6, R100, R101 ;  /* 0x000000656406723e */ /* 0x000fe200000000ff */
[----:B------:R-:W-:Y:S01]  /*8140*/  IMAD.MOV.U32 R189, RZ, RZ, R169 ;  /* 0x000000ffffbd7224 */ /* 0x000fe200078e00a9 */
[----:B------:R-:W-:Y:S01]  /*8150*/  LOP3.LUT R169, R12, R2, RZ, 0xc0, !PT ;  /* 0x000000020ca97212 */ /* 0x000fe200078ec0ff */
[----:B------:R-:W-:Y:S01]  /*8160*/  IMAD.MOV.U32 R200, RZ, RZ, R198 ;  /* 0x000000ffffc87224 */ /* 0x000fe200078e00c6 */
[----:B--2---:R-:W-:Y:S01]  /*8170*/  HSET2.LE.AND R14, R56, R81, PT ;  /* 0x00000051380e7233 */ /* 0x004fe20003803000 */
[----:B------:R-:W-:Y:S01]  /*8180*/  IMAD.MOV.U32 R198, RZ, RZ, R164 ;  /* 0x000000ffffc67224 */ /* 0x000fe200078e00a4 */
[----:B------:R-:W-:Y:S01]  /*8190*/  LOP3.LUT R164, R7, R0, RZ, 0xc0, !PT ;  /* 0x0000000007a47212 */ /* 0x000fe200078ec0ff */
[----:B------:R-:W-:Y:S01]  /*81a0*/  IMAD.MOV.U32 R220, RZ, RZ, R203 ;  /* 0x000000ffffdc7224 */ /* 0x000fe200078e00cb */
[----:B----4-:R-:W-:Y:S01]  /*81b0*/  F2FP.PACK_AB R2, R18, R37 ;  /* 0x000000251202723e */ /* 0x010fe200000000ff */
[----:B------:R-:W-:Y:S01]  /*81c0*/  IMAD.MOV.U32 R178, RZ, RZ, R161 ;  /* 0x000000ffffb27224 */ /* 0x000fe200078e00a1 */
[----:B------:R-:W-:Y:S01]  /*81d0*/  F2FP.PACK_AB R0, R234, R61 ;  /* 0x0000003dea00723e */ /* 0x000fe200000000ff */
[----:B------:R-:W-:Y:S01]  /*81e0*/  IMAD.MOV.U32 R203, RZ, RZ, R168 ;  /* 0x000000ffffcb7224 */ /* 0x000fe200078e00a8 */
[----:B------:R-:W-:Y:S01]  /*81f0*/  LOP3.LUT R168, R3, R6, RZ, 0xc0, !PT ;  /* 0x0000000603a87212 */ /* 0x000fe200078ec0ff */
[----:B------:R-:W-:Y:S01]  /*8200*/  IMAD.MOV.U32 R176, RZ, RZ, R217 ;  /* 0x000000ffffb07224 */ /* 0x000fe200078e00d9 */
[----:B------:R-:W-:Y:S01]  /*8210*/  F2FP.PACK_AB R3, R39, R48 ;  /* 0x000000302703723e */ /* 0x000fe200000000ff */
[----:B------:R-:W-:Y:S01]  /*8220*/  IMAD.MOV.U32 R224, RZ, RZ, R201 ;  /* 0x000000ffffe07224 */ /* 0x000fe200078e00c9 */
[----:B------:R-:W1:Y:S01]  /*8230*/  LDSM.16.MT88.4 R20, [R206+0x5c00] ;  /* 0x005c0000ce14783b */ /* 0x000e620000004200 */
[----:B------:R-:W-:-:S02]  /*8240*/  IMAD.MOV.U32 R217, RZ, RZ, R199 ;  /* 0x000000ffffd97224 */ /* 0x000fc400078e00c7 */
[----:B------:R-:W-:Y:S01]  /*8250*/  IMAD.MOV.U32 R201, RZ, RZ, R167 ;  /* 0x000000ffffc97224 */ /* 0x000fe200078e00a7 */
[----:B------:R-:W-:Y:S01]  /*8260*/  LOP3.LUT R167, R15, R2, RZ, 0xc0, !PT ;  /* 0x000000020fa77212 */ /* 0x000fe200078ec0ff */
[----:B------:R-:W-:Y:S01]  /*8270*/  IMAD.MOV.U32 R199, RZ, RZ, R166 ;  /* 0x000000ffffc77224 */ /* 0x000fe200078e00a6 */
[----:B------:R-:W-:Y:S01]  /*8280*/  LOP3.LUT R166, R14, R0, RZ, 0xc0, !PT ;  /* 0x000000000ea67212 */ /* 0x000fe200078ec0ff */
[----:B------:R-:W-:Y:S02]  /*8290*/  IMAD.MOV.U32 R223, RZ, RZ, R165 ;  /* 0x000000ffffdf7224 */ /* 0x000fe400078e00a5 */
[----:B------:R-:W-:Y:S01]  /*82a0*/  FADD.FTZ R2, R178, R36 ;  /* 0x00000024b2027221 */ /* 0x000fe20000010000 */
[----:B------:R-:W-:Y:S01]  /*82b0*/  LOP3.LUT R165, R13, R3, RZ, 0xc0, !PT ;  /* 0x000000030da57212 */ /* 0x000fe200078ec0ff */
[----:B------:R-:W-:Y:S02]  /*82c0*/  FADD.FTZ R0, R189, R19 ;  /* 0x00000013bd007221 */ /* 0x000fe40000010000 */
[----:B------:R-:W-:-:S02]  /*82d0*/  IMAD.MOV.U32 R219, RZ, RZ, R163 ;  /* 0x000000ffffdb7224 */ /* 0x000fc400078e00a3 */
[----:B------:R-:W-:Y:S02]  /*82e0*/  FADD.FTZ R4, R224, R17 ;  /* 0x00000011e0047221 */ /* 0x000fe40000010000 */
[----:B------:R-:W-:Y:S02]  /*82f0*/  FADD.FTZ R3, R223, R16 ;  /* 0x00000010df037221 */ /* 0x000fe40000010000 */
[----:B------:R-:W-:Y:S02]  /*8300*/  IMAD.MOV.U32 R180, RZ, RZ, R184 ;  /* 0x000000ffffb47224 */ /* 0x000fe400078e00b8 */
        /* <DEDUP_REMOVED lines=14> */
[----:B------:R-:W-:-:S02]  /*83f0*/  IMAD.MOV.U32 R184, RZ, RZ, R160 ;  /* 0x000000ffffb87224 */ /* 0x000fc400078e00a0 */
        /* <DEDUP_REMOVED lines=69> */
[----:B------:R-:W-:-:S05]  /*8850*/  FADD.FTZ R3, R92, R3 ;  /* 0x000000035c037221 */ /* 0x000fca0000010000 */
[----:B------:R-:W-:Y:S01]  /*8860*/  HMMA.16816.F32 R160, R8, R28, R40 ;  /* 0x0000001c08a0723c */ /* 0x000fe20000001828 */
[----:B------:R-:W-:Y:S02]  /*8870*/  FADD.FTZ R2, R73, R2 ;  /* 0x0000000249027221 */ /* 0x000fe40000010000 */
[----:B------:R-:W-:-:S05]  /*8880*/  FADD.FTZ R0, R69, R0 ;  /* 0x0000000045007221 */ /* 0x000fca0000010000 */
[----:B------:R-:W-:Y:S01]  /*8890*/  HMMA.16816.F32 R8, R8, R30, R44 ;  /* 0x0000001e0808723c */ /* 0x000fe2000000182c */
[----:B------:R-:W2:Y:S01]  /*88a0*/  LDC.U8 R172, c[0x0][0x2d8] ;  /* 0x0000b600ffac7b82 */ /* 0x000ea20000000000 */
        /* <DEDUP_REMOVED lines=23> */
[----:B------:R-:W-:-:S05]  /*8a20*/  FADD.FTZ R235, R235, R3 ;  /* 0x00000003ebeb7221 */ /* 0x000fca0000010000 */
[----:B------:R-:W-:Y:S01]  /*8a30*/  HMMA.16816.F32 R144, R168, R148, R144 ;  /* 0x00000094a890723c */ /* 0x000fe20000001890 */
[----:B------:R-:W-:Y:S02]  /*8a40*/  FADD.FTZ R234, R234, R2 ;  /* 0x00000002eaea7221 */ /* 0x000fe40000010000 */
[----:B------:R-:W-:-:S05]  /*8a50*/  FADD.FTZ R233, R18, R0 ;  /* 0x0000000012e97221 */ /* 0x000fca0000010000 */
[----:B-1----:R-:W-:Y:S08]  /*8a60*/  HMMA.16816.F32 R156, R164, R20, R156 ;  /* 0x00000014a49c723c */ /* 0x002ff0000000189c */
[C---:B------:R-:W-:Y:S08]  /*8a70*/  HMMA.16816.F32 R148, R168.reuse, R150, R24 ;  /* 0x00000096a894723c */ /* 0x040ff00000001818 */
[----:B------:R-:W-:Y:S08]  /*8a80*/  HMMA.16816.F32 R160, R168, R20, R160 ;  /* 0x00000014a8a0723c */ /* 0x000ff000000018a0 */
[-C--:B------:R-:W-:Y:S08]  /*8a90*/  HMMA.16816.F32 R164, R164, R22.reuse, R32 ;  /* 0x00000016a4a4723c */ /* 0x080ff00000001820 */
[----:B------:R-:W-:Y:S01]  /*8aa0*/  HMMA.16816.F32 R168, R168, R22, R8 ;  /* 0x00000016a8a8723c */ /* 0x000fe20000001808 */
[----:B------:R-:W-:Y:S07]  /*8ab0*/  @!P0 BRA `(.L_x_290) ;  /* 0x000064f000008947 */ /* 0x000fee0003800000 */
[----:B--2---:R-:W-:Y:S01]  /*8ac0*/  IMAD.WIDE.U32 R230, R173, -0x326172a9, RZ ;  /* 0xcd9e8d57ade67825 */ /* 0x004fe200078e00ff */
[----:B------:R-:W-:Y:S01]  /*8ad0*/  LEA.HI.SX32 R217, R237, 0xfffffffe, 0x19 ;  /* 0xfffffffeedd97811 */ /* 0x000fe200078fcaff */
[----:B------:R-:W-:Y:S01]  /*8ae0*/  USHF.L.U64.HI UR20, UR4, 0x6, UR5 ;  /* 0x0000000604147899 */ /* 0x000fe20008010205 */
[----:B------:R-:W-:Y:S01]  /*8af0*/  MOV R132, R137 ;  /* 0x0000008900847202 */ /* 0x000fe20000000f00 */
[----:B------:R-:W-:Y:S01]  /*8b00*/  IMAD.WIDE.U32 R228, R238, -0x326172a9, RZ ;  /* 0xcd9e8d57eee47825 */ /* 0x000fe200078e00ff */
[----:B------:R-:W-:Y:S01]  /*8b10*/  LOP3.LUT R224, R231, R222, RZ, 0x3c, !PT ;  /* 0x000000dee7e07212 */ /* 0x000fe200078e3cff */
[----:B------:R-:W-:Y:S01]  /*8b20*/  USHF.L.U32 UR24, UR4, 0x6, URZ ;  /* 0x0000000604187899 */ /* 0x000fe2000800063f */
[----:B------:R-:W-:Y:S01]  /*8b30*/  MOV R3, R138 ;  /* 0x0000008a00037202 */ /* 0x000fe20000000f00 */
[----:B------:R-:W-:Y:S01]  /*8b40*/  IMAD.WIDE.U32 R218, R239, -0x2daee0ad, RZ ;  /* 0xd2511f53efda7825 */ /* 0x000fe200078e00ff */
[----:B------:R-:W-:-:S02]  /*8b50*/  LOP3.LUT R222, R229, R222, RZ, 0x3c, !PT ;  /* 0x000000dee5de7212 */ /* 0x000fc400078e3cff */
[----:B------:R-:W-:Y:S01]  /*8b60*/  MOV R135, R134 ;  /* 0x0000008600877202 */ /* 0x000fe20000000f00 */
[----:B------:R-:W-:Y:S01]  /*8b70*/  IMAD.WIDE.U32 R224, R224, -0x2daee0ad, RZ ;  /* 0xd2511f53e0e07825 */ /* 0x000fe200078e00ff */
[----:B------:R-:W-:Y:S02]  /*8b80*/  MOV R133, R136 ;  /* 0x0000008800857202 */ /* 0x000fe40000000f00 */
[----:B------:R-:W-:Y:S01]  /*8b90*/  PRMT R220, R172, 0x7054, R172 ;  /* 0x00007054acdc7816 */ /* 0x000fe200000000ac */
[----:B------:R-:W-:Y:S01]  /*8ba0*/  IMAD.WIDE.U32 R222, R222, -0x2daee0ad, RZ ;  /* 0xd2511f53dede7825 */ /* 0x000fe200078e00ff */
[----:B------:R-:W-:Y:S05]  /*8bb0*/  BRA `(.L_x_291) ;  /* 0x000001e000007947 */ /* 0x000fea0003800000 */
.L_x_293:
[----:B------:R-:W2:Y:S01]  /*8bc0*/  LDL.64 R236, [R1+0x28] ;  /* 0x0000280001ec7983 */ /* 0x000ea20000100a00 */
[----:B------:R-:W-:Y:S01]  /*8bd0*/  ULDC.64 UR4, c[0x0][0x198] ;  /* 0x0000660000047ab9 */ /* 0x000fe20000000a00 */
[----:B------:R-:W-:Y:S01]  /*8be0*/  IADD3 R0, R217, -0x1, RZ ;  /* 0xffffffffd9007810 */ /* 0x000fe20007ffe0ff */
[----:B------:R-:W-:Y:S01]  /*8bf0*/  USHF.L.U32 UR21, UR4, 0x6, URZ ;  /* 0x0000000604157899 */ /* 0x000fe2000800063f */
[----:B------:R-:W3:Y:S01]  /*8c00*/  LDL.64 R226, [R1+0x18] ;  /* 0x0000180001e27983 */ /* 0x000ee20000100a00 */
[----:B------:R-:W-:Y:S01]  /*8c10*/  USHF.L.U64.HI UR5, UR4, 0x6, UR5 ;  /* 0x0000000604057899 */ /* 0x000fe20008010205 */
[----:B------:R-:W-:Y:S01]  /*8c20*/  SHF.R.S32.HI R2, RZ, 0x1f, R0 ;  /* 0x0000001fff027819 */ /* 0x000fe20000011400 */
[----:B------:R-:W-:Y:S04]  /*8c30*/  IMAD.WIDE.U32 R136, R0, c[0x0][0x198], RZ ;  /* 0x0000660000887a25 */ /* 0x000fe800078e00ff */
[----:B------:R-:W-:Y:S04]  /*8c40*/  IMAD R2, R2, c[0x0][0x198], RZ ;  /* 0x0000660002027a24 */ /* 0x000fe800078e02ff */
[----:B------:R-:W-:Y:S04]  /*8c50*/  IMAD R2, R0, c[0x0][0x19c], R2 ;  /* 0x0000670000027a24 */ /* 0x000fe800078e0202 */
[----:B------:R-:W-:Y:S01]  /*8c60*/  IMAD.IADD R2, R137, 0x1, R2 ;  /* 0x0000000189027824 */ /* 0x000fe200078e0202 */
[----:B--2---:R-:W-:Y:S04]  /*8c70*/  LEA R0, P1, R136, R236, 0x7 ;  /* 0x000000ec88007211 */ /* 0x004fe800078238ff */
[----:B------:R-:W-:Y:S02]  /*8c80*/  LEA R172, P2, R0, c[0x0][0x168], 0x1 ;  /* 0x00005a0000ac7a11 */ /* 0x000fe400078408ff */
[----:B---3--:R-:W-:Y:S02]  /*8c90*/  LEA.HI.X R2, R136, R227, R2, 0x7, P1 ;  /* 0x000000e388027211 */ /* 0x008fe400008f3c02 */
        /* <DEDUP_REMOVED lines=16> */
.L_x_291:
[----:B------:R-:W2:Y:S01]  /*8da0*/  LDL.64 R10, [R1+0x20] ;  /* 0x00002000010a7983 */ /* 0x000ea20000100a00 */
[----:B------:R-:W-:Y:S01]  /*8db0*/  SHF.R.S32.HI R0, RZ, 0x1f, R217 ;  /* 0x0000001fff007819 */ /* 0x000fe200000114d9 */
[----:B------:R-:W-:Y:S04]  /*8dc0*/  DEPBAR.LE SB0, 0x0 ;  /* 0x000080000000791a */ /* 0x000fe80000000000 */
[----:B------:R-:W3:Y:S01]  /*8dd0*/  LDL R6, [R1+0x10] ;  /* 0x0000100001067983 */ /* 0x000ee20000100800 */
[----:B------:R-:W-:Y:S02]  /*8de0*/  IMAD R0, R0, c[0x0][0x1a0], RZ ;  /* 0x0000680000007a24 */ /* 0x000fe400078e02ff */
[C---:B------:R-:W-:Y:S01]  /*8df0*/  IMAD.WIDE.U32 R4, R217.reuse, c[0x0][0x1a0], RZ ;  /* 0x00006800d9047a25 */ /* 0x040fe200078e00ff */
[----:B------:R-:W-:Y:S03]  /*8e00*/  BAR.SYNC.DEFER_BLOCKING 0x0 ;  /* 0x0000000000007b1d */ /* 0x000fe60000010000 */
        /* <DEDUP_REMOVED lines=20> */
[----:B-----5:R-:W-:Y:S08]  /*8f50*/  LDSM.16.M88.4 R128, [R207] ;  /* 0x00000000cf80783b */ /* 0x020ff00000000200 */
[----:B------:R-:W2:Y:S08]  /*8f60*/  LDSM.16.M88.4 R16, [R204+0x2000] ;  /* 0x00200000cc10783b */ /* 0x000eb00000000200 */
[----:B------:R-:W1:Y:S08]  /*8f70*/  LDSM.16.M88.4 R124, [R207+0x1000] ;  /* 0x00100000cf7c783b */ /* 0x000e700000000200 */
[----:B------:R-:W3:Y:S08]  /*8f80*/  LDSM.16.M88.4 R32, [R204+0x2400] ;  /* 0x00240000cc20783b */ /* 0x000ef00000000200 */
[----:B------:R-:W0:Y:S08]  /*8f90*/  LDGDEPBAR ;  /* 0x00000000000079af */ /* 0x000e300000000000 */
[----:B------:R-:W4:Y:S01]  /*8fa0*/  LDSM.16.M88.4 R48, [R204+0x2800] ;  /* 0x00280000cc30783b */ /* 0x000f220000000200 */
[-C--:B--2---:R-:W-:Y:S07]  /*8fb0*/  HMMA.16816.F32 R4, R128, R16.reuse, RZ ;  /* 0x000000108004723c */ /* 0x084fee00000018ff */
[----:B------:R-:W2:Y:S01]  /*8fc0*/  LDSM.16.M88.4 R64, [R204+0x2c00] ;  /* 0x002c0000cc40783b */ /* 0x000ea20000000200 */
[C---:B-1----:R-:W-:Y:S07]  /*8fd0*/  HMMA.16816.F32 R8, R124.reuse, R16, RZ ;  /* 0x000000107c08723c */ /* 0x042fee00000018ff */
[----:B------:R-:W1:Y:S01]  /*8fe0*/  LDSM.16.M88.4 R80, [R204+0x3000] ;  /* 0x00300000cc50783b */ /* 0x000e620000000200 */
[-C--:B------:R-:W-:Y:S07]  /*8ff0*/  HMMA.16816.F32 R12, R124, R18.reuse, RZ ;  /* 0x000000127c0c723c */ /* 0x080fee00000018ff */
[----:B------:R-:W1:Y:S01]  /*9000*/  LDSM.16.M88.4 R96, [R204+0x3400] ;  /* 0x00340000cc60783b */ /* 0x000e620000000200 */
[C---:B------:R-:W-:Y:S07]  /*9010*/  HMMA.16816.F32 R16, R128.reuse, R18, RZ ;  /* 0x000000128010723c */ /* 0x040fee00000018ff */
[----:B------:R-:W1:Y:S01]  /*9020*/  LDSM.16.M88.4 R112, [R204+0x3800] ;  /* 0x00380000cc70783b */ /* 0x000e620000000200 */
[-C--:B---3--:R-:W-:Y:S07]  /*9030*/  HMMA.16816.F32 R20, R128, R32.reuse, RZ ;  /* 0x000000208014723c */ /* 0x088fee00000018ff */
[----:B------:R-:W3:Y:S01]  /*9040*/  LDSM.16.M88.4 R136, [R204+0x3c00] ;  /* 0x003c0000cc88783b */ /* 0x000ee20000000200 */
[C---:B------:R-:W-:Y:S07]  /*9050*/  HMMA.16816.F32 R24, R124.reuse, R32, RZ ;  /* 0x000000207c18723c */ /* 0x040fee00000018ff */
[----:B------:R-:W-:Y:S01]  /*9060*/  LDSM.16.M88.4 R172, [R208] ;  /* 0x00000000d0ac783b */ /* 0x000fe20000000200 */
[-C--:B------:R-:W-:Y:S07]  /*9070*/  HMMA.16816.F32 R28, R124, R34.reuse, RZ ;  /* 0x000000227c1c723c */ /* 0x080fee00000018ff */
[----:B------:R-:W1:Y:S01]  /*9080*/  LDSM.16.M88.4 R176, [R209] ;  /* 0x00000000d1b0783b */ /* 0x000e620000000200 */
[C---:B------:R-:W-:Y:S07]  /*9090*/  HMMA.16816.F32 R32, R128.reuse, R34, RZ ;  /* 0x000000228020723c */ /* 0x040fee00000018ff */
[----:B------:R-:W1:Y:S01]  /*90a0*/  LDSM.16.M88.4 R180, [R208+0x1000] ;  /* 0x00100000d0b4783b */ /* 0x000e620000000200 */
[-C--:B----4-:R-:W-:Y:S07]  /*90b0*/  HMMA.16816.F32 R36, R128, R48.reuse, RZ ;  /* 0x000000308024723c */ /* 0x090fee00000018ff */
[----:B------:R-:W4:Y:S01]  /*90c0*/  LDSM.16.M88.4 R184, [R216] ;  /* 0x00000000d8b8783b */ /* 0x000f220000000200 */
[C---:B------:R-:W-:Y:S07]  /*90d0*/  HMMA.16816.F32 R40, R124.reuse, R48, RZ ;  /* 0x000000307c28723c */ /* 0x040fee00000018ff */
[----:B------:R-:W1:Y:S01]  /*90e0*/  LDSM.16.M88.4 R188, [R215] ;  /* 0x00000000d7bc783b */ /* 0x000e620000000200 */
[-C--:B------:R-:W-:Y:S07]  /*90f0*/  HMMA.16816.F32 R44, R124, R50.reuse, RZ ;  /* 0x000000327c2c723c */ /* 0x080fee00000018ff */
[----:B------:R-:W1:Y:S01]  /*9100*/  LDSM.16.M88.4 R192, [R214] ;  /* 0x00000000d6c0783b */ /* 0x000e620000000200 */
[C---:B------:R-:W-:Y:S07]  /*9110*/  HMMA.16816.F32 R48, R128.reuse, R50, RZ ;  /* 0x000000328030723c */ /* 0x040fee00000018ff */
[----:B------:R-:W3:Y:S01]  /*9120*/  LDSM.16.M88.4 R196, [R213] ;  /* 0x00000000d5c4783b */ /* 0x000ee20000000200 */
[-C--:B--2---:R-:W-:Y:S07]  /*9130*/  HMMA.16816.F32 R52, R128, R64.reuse, RZ ;  /* 0x000000408034723c */ /* 0x084fee00000018ff */
[----:B------:R-:W-:Y:S01]  /*9140*/  LDSM.16.M88.4 R200, [R211] ;  /* 0x00000000d3c8783b */ /* 0x000fe20000000200 */
        /* <DEDUP_REMOVED lines=15> */
[-C--:B---3--:R-:W-:Y:S08]  /*9240*/  HMMA.16816.F32 R116, R128, R136.reuse, RZ ;  /* 0x000000888074723c */ /* 0x088ff000000018ff */
        /* <DEDUP_REMOVED lines=10> */
[-C--:B----4-:R-:W-:Y:S01]  /*92f0*/  HMMA.16816.F32 R20, R172, R184.reuse, R20 ;  /* 0x000000b8ac14723c */ /* 0x090fe20000001814 */
        /* <DEDUP_REMOVED lines=29> */
.L_x_292:
[----:B------:R-:W-:Y:S01]  /*94d0*/  FMNMX.FTZ R0, R4, R3, !PT ;  /* 0x0000000304007209 */ /* 0x000fe20007810000 */
[----:B------:R-:W-:Y:S01]  /*94e0*/  STL [R1+0x84], R233 ;  /* 0x000084e901007387 */ /* 0x000fe20000100800 */
[----:B------:R-:W-:Y:S01]  /*94f0*/  IMAD.SHL.U32 R183, R217, 0x4, RZ ;  /* 0x00000004d9b77824 */ /* 0x000fe200078e00ff */
[----:B------:R-:W-:Y:S02]  /*9500*/  LOP3.LUT R184, R223, UR14, R218, 0x96, !PT ;  /* 0x0000000edfb87c12 */ /* 0x000fe4000f8e96da */
[----:B------:R-:W-:Y:S01]  /*9510*/  FMNMX.FTZ R0, R5, R0, !PT ;  /* 0x0000000005007209 */ /* 0x000fe20007810000 */
[----:B------:R-:W-:Y:S02]  /*9520*/  STL [R1+0x74], R221 ;  /* 0x000074dd01007387 */ /* 0x000fe40000100800 */
[----:B------:R-:W-:Y:S01]  /*9530*/  IMAD.WIDE.U32 R184, R184, -0x326172a9, RZ ;  /* 0xcd9e8d57b8b87825 */ /* 0x000fe200078e00ff */
[----:B------:R-:W-:Y:S01]  /*9540*/  FMNMX.FTZ R0, R16, R0, !PT ;  /* 0x0000000010007209 */ /* 0x000fe20007810000 */
[----:B------:R-:W-:Y:S03]  /*9550*/  STL [R1+0x70], R216 ;  /* 0x000070d801007387 */ /* 0x000fe60000100800 */
[----:B------:R-:W-:Y:S01]  /*9560*/  FMNMX.FTZ R2, R17, R0, !PT ;  /* 0x0000000011027209 */ /* 0x000fe20007810000 */
[----:B------:R-:W-:Y:S01]  /*9570*/  STL [R1+0x6c], R215 ;  /* 0x00006cd701007387 */ /* 0x000fe20000100800 */
[----:B------:R-:W-:Y:S02]  /*9580*/  FMNMX.FTZ R0, R6, R132, !PT ;  /* 0x0000008406007209 */ /* 0x000fe40007810000 */
        /* <DEDUP_REMOVED lines=119> */
[----:B--2---:R-:W-:Y:S01]  /*9d00*/  FMNMX.FTZ R137, R0, R137, !PT ;  /* 0x0000008900897209 */ /* 0x004fe20007810000 */
        /* <DEDUP_REMOVED lines=10> */
[----:B------:R-:W-:Y:S04]  /*9db0*/  FMNMX.FTZ R0, R111, R0, !PT ;  /* 0x000000006f007209 */ /* 0x000fe80007810000 */
[----:B------:R-:W-:Y:S02]  /*9dc0*/  FMNMX.FTZ R0, R122, R0, !PT ;  /* 0x000000007a007209 */ /* 0x000fe40007810000 */
[----:B-1----:R-:W-:Y:S02]  /*9dd0*/  FMNMX.FTZ R138, R138, R136, !PT ;  /* 0x000000888a8a7209 */ /* 0x002fe40007810000 */
[----:B------:R-:W-:Y:S02]  /*9de0*/  FMNMX.FTZ R136, R121, R2, !PT ;  /* 0x0000000279887209 */ /* 0x000fe40007810000 */
[----:B------:R-:W-:Y:S01]  /*9df0*/  FMNMX.FTZ R0, R123, R0, !PT ;  /* 0x000000007b007209 */ /* 0x000fe20007810000 */
[----:B------:R-:W-:Y:S01]  /*9e00*/  FMUL.FTZ R181, R138, c[0x0][0x23c] ;  /* 0x00008f008ab57a20 */ /* 0x000fe20000410000 */
[----:B------:R-:W-:Y:S02]  /*9e10*/  FMNMX.FTZ R136, R124, R136, !PT ;  /* 0x000000887c887209 */ /* 0x000fe40007810000 */
[----:B------:R-:W-:Y:S02]  /*9e20*/  FSETP.NEU.FTZ.AND P1, PT, R138, -INF , PT ;  /* 0xff8000008a00780b */ /* 0x000fe40003f3d000 */
[----:B------:R-:W-:Y:S02]  /*9e30*/  FMNMX.FTZ R136, R125, R136, !PT ;  /* 0x000000887d887209 */ /* 0x000fe40007810000 */
[----:B------:R-:W-:Y:S02]  /*9e40*/  FMNMX.FTZ R0, R126, R0, !PT ;  /* 0x000000007e007209 */ /* 0x000fe40007810000 */
[----:B------:R-:W-:Y:S01]  /*9e50*/  FSEL R181, R181, RZ, P1 ;  /* 0x000000ffb5b57208 */ /* 0x000fe20000800000 */
[----:B------:R-:W1:Y:S01]  /*9e60*/  SHFL.BFLY PT, R134, R136, 0x2, 0x1f ;  /* 0x0c401f0088867f89 */ /* 0x000e6200000e0000 */
[----:B------:R-:W-:Y:S02]  /*9e70*/  FMNMX.FTZ R0, R127, R0, !PT ;  /* 0x000000007f007209 */ /* 0x000fe40007810000 */
[----:B--2---:R-:W-:Y:S01]  /*9e80*/  FMNMX.FTZ R137, R137, R139, !PT ;  /* 0x0000008b89897209 */ /* 0x004fe20007810000 */
[--C-:B------:R-:W-:Y:S02]  /*9e90*/  FFMA.FTZ R16, R16, c[0x0][0x23c], -R181.reuse ;  /* 0x00008f0010107a23 */ /* 0x100fe400000108b5 */
[--C-:B------:R-:W-:Y:S01]  /*9ea0*/  FFMA.FTZ R4, R4, c[0x0][0x23c], -R181.reuse ;  /* 0x00008f0004047a23 */ /* 0x100fe200000108b5 */
[C---:B------:R-:W-:Y:S01]  /*9eb0*/  FSETP.NEU.FTZ.AND P1, PT, R137.reuse, -INF , PT ;  /* 0xff8000008900780b */ /* 0x040fe20003f3d000 */
[----:B------:R2:W-:Y:S01]  /*9ec0*/  MUFU.EX2 R215, R16 ;  /* 0x0000001000d77308 */ /* 0x0005e20000000800 */
[----:B------:R-:W3:Y:S01]  /*9ed0*/  SHFL.BFLY PT, R2, R0, 0x2, 0x1f ;  /* 0x0c401f0000027f89 */ /* 0x000ee200000e0000 */
[----:B------:R-:W-:Y:S02]  /*9ee0*/  FMUL.FTZ R180, R137, c[0x0][0x23c] ;  /* 0x00008f0089b47a20 */ /* 0x000fe40000410000 */
[--C-:B------:R-:W-:Y:S02]  /*9ef0*/  FFMA.FTZ R17, R17, c[0x0][0x23c], -R181.reuse ;  /* 0x00008f0011117a23 */ /* 0x100fe400000108b5 */
[--C-:B------:R-:W-:Y:S01]  /*9f00*/  FFMA.FTZ R69, R69, c[0x0][0x23c], -R181.reuse ;  /* 0x00008f0045457a23 */ /* 0x100fe200000108b5 */
[----:B------:R-:W-:Y:S01]  /*9f10*/  FSEL R180, R180, RZ, P1 ;  /* 0x000000ffb4b47208 */ /* 0x000fe20000800000 */
[--C-:B------:R-:W-:Y:S02]  /*9f20*/  FFMA.FTZ R5, R5, c[0x0][0x23c], -R181.reuse ;  /* 0x00008f0005057a23 */ /* 0x100fe400000108b5 */
[----:B------:R-:W-:Y:S01]  /*9f30*/  MUFU.EX2 R252, R4 ;  /* 0x0000000400fc7308 */ /* 0x000fe20000000800 */
[--C-:B------:R-:W-:Y:S02]  /*9f40*/  FFMA.FTZ R20, R20, c[0x0][0x23c], -R181.reuse ;  /* 0x00008f0014147a23 */ /* 0x100fe400000108b5 */
[--C-:B------:R-:W-:Y:S02]  /*9f50*/  FFMA.FTZ R7, R7, c[0x0][0x23c], -R180.reuse ;  /* 0x00008f0007077a23 */ /* 0x100fe400000108b4 */
[--C-:B------:R-:W-:Y:S01]  /*9f60*/  FFMA.FTZ R18, R18, c[0x0][0x23c], -R180.reuse ;  /* 0x00008f0012127a23 */ /* 0x100fe200000108b4 */
[----:B-1----:R-:W-:Y:S01]  /*9f70*/  FMNMX.FTZ R136, R136, R134, !PT ;  /* 0x0000008688887209 */ /* 0x002fe20007810000 */
[--C-:B------:R-:W-:Y:S02]  /*9f80*/  FFMA.FTZ R35, R35, c[0x0][0x23c], -R180.reuse ;  /* 0x00008f0023237a23 */ /* 0x100fe400000108b4 */
[--C-:B------:R-:W-:Y:S01]  /*9f90*/  FFMA.FTZ R6, R6, c[0x0][0x23c], -R180.reuse ;  /* 0x00008f0006067a23 */ /* 0x100fe200000108b4 */
[----:B------:R-:W1:Y:S01]  /*9fa0*/  MUFU.EX2 R4, R7 ;  /* 0x0000000700047308 */ /* 0x000e620000000800 */
[--C-:B------:R-:W-:Y:S02]  /*9fb0*/  FFMA.FTZ R22, R22, c[0x0][0x23c], -R180.reuse ;  /* 0x00008f0016167a23 */ /* 0x100fe400000108b4 */
[--C-:B------:R-:W-:Y:S01]  /*9fc0*/  FFMA.FTZ R34, R34, c[0x0][0x23c], -R180.reuse ;  /* 0x00008f0022227a23 */ /* 0x100fe200000108b4 */
[----:B--2---:R-:W2:Y:S01]  /*9fd0*/  SHFL.BFLY PT, R16, R136, 0x1, 0x1f ;  /* 0x0c201f0088107f89 */ /* 0x004ea200000e0000 */
[----:B---3--:R-:W-:Y:S01]  /*9fe0*/  FMNMX.FTZ R0, R0, R2, !PT ;  /* 0x0000000200007209 */ /* 0x008fe20007810000 */
[--C-:B------:R-:W-:Y:S02]  /*9ff0*/  FFMA.FTZ R23, R23, c[0x0][0x23c], -R180.reuse ;  /* 0x00008f0017177a23 */ /* 0x100fe400000108b4 */
[--C-:B------:R-:W-:Y:S02]  /*a000*/  FFMA.FTZ R51, R51, c[0x0][0x23c], -R180.reuse ;  /* 0x00008f0033337a23 */ /* 0x100fe400000108b4 */
[----:B------:R-:W-:Y:S01]  /*a010*/  MUFU.EX2 R195, R5 ;  /* 0x0000000500c37308 */ /* 0x000fe20000000800 */
[--C-:B------:R-:W-:Y:S01]  /*a020*/  FFMA.FTZ R82, R82, c[0x0][0x23c], -R180.reuse ;  /* 0x00008f0052527a23 */ /* 0x100fe200000108b4 */
[----:B------:R-:W3:Y:S01]  /*a030*/  SHFL.BFLY PT, R2, R0, 0x1, 0x1f ;  /* 0x0c201f0000027f89 */ /* 0x000ee200000e0000 */
[--C-:B------:R-:W-:Y:S02]  /*a040*/  FFMA.FTZ R19, R19, c[0x0][0x23c], -R180.reuse ;  /* 0x00008f0013137a23 */ /* 0x100fe400000108b4 */
[--C-:B------:R-:W-:Y:S02]  /*a050*/  FFMA.FTZ R21, R21, c[0x0][0x23c], -R181.reuse ;  /* 0x00008f0015157a23 */ /* 0x100fe400000108b5 */
[--C-:B------:R-:W-:Y:S02]  /*a060*/  FFMA.FTZ R32, R32, c[0x0][0x23c], -R181.reuse ;  /* 0x00008f0020207a23 */ /* 0x100fe400000108b5 */
[--C-:B------:R-:W-:Y:S01]  /*a070*/  FFMA.FTZ R33, R33, c[0x0][0x23c], -R181.reuse ;  /* 0x00008f0021217a23 */ /* 0x100fe200000108b5 */
[----:B------:R-:W-:Y:S01]  /*a080*/  MUFU.EX2 R214, R18 ;  /* 0x0000001200d67308 */ /* 0x000fe20000000800 */
[--C-:B------:R-:W-:Y:S02]  /*a090*/  FFMA.FTZ R50, R50, c[0x0][0x23c], -R180.reuse ;  /* 0x00008f0032327a23 */ /* 0x100fe400000108b4 */
[--C-:B------:R-:W-:Y:S01]  /*a0a0*/  FFMA.FTZ R66, R66, c[0x0][0x23c], -R180.reuse ;  /* 0x00008f0042427a23 */ /* 0x100fe200000108b4 */
[----:B-1----:R1:W-:Y:S01]  /*a0b0*/  STL [R1+0x4], R4 ;  /* 0x0000040401007387 */ /* 0x0023e20000100800 */
[--C-:B------:R-:W-:Y:S02]  /*a0c0*/  FFMA.FTZ R67, R67, c[0x0][0x23c], -R180.reuse ;  /* 0x00008f0043437a23 */ /* 0x100fe400000108b4 */
[--C-:B------:R-:W-:Y:S01]  /*a0d0*/  FFMA.FTZ R36, R36, c[0x0][0x23c], -R181.reuse ;  /* 0x00008f0024247a23 */ /* 0x100fe200000108b5 */
[----:B--2---:R-:W-:Y:S01]  /*a0e0*/  FMNMX.FTZ R136, R136, R16, !PT ;  /* 0x0000001088887209 */ /* 0x004fe20007810000 */
[--C-:B------:R-:W-:Y:S01]  /*a0f0*/  FFMA.FTZ R52, R52, c[0x0][0x23c], -R181.reuse ;  /* 0x00008f0034347a23 */ /* 0x100fe200000108b5 */
[----:B------:R-:W-:Y:S01]  /*a100*/  MUFU.EX2 R192, R6 ;  /* 0x0000000600c07308 */ /* 0x000fe20000000800 */
[--C-:B------:R-:W-:Y:S01]  /*a110*/  FFMA.FTZ R54, R54, c[0x0][0x23c], -R180.reuse ;  /* 0x00008f0036367a23 */ /* 0x100fe200000108b4 */
[C---:B------:R-:W-:Y:S01]  /*a120*/  FSETP.NEU.FTZ.AND P1, PT, R136.reuse, -INF , PT ;  /* 0xff8000008800780b */ /* 0x040fe20003f3d000 */
[----:B------:R-:W-:Y:S02]  /*a130*/  FMUL.FTZ R139, R136, c[0x0][0x23c] ;  /* 0x00008f00888b7a20 */ /* 0x000fe40000410000 */
[----:B------:R-:W-:Y:S01]  /*a140*/  FFMA.FTZ R55, R55, c[0x0][0x23c], -R180 ;  /* 0x00008f0037377a23 */ /* 0x000fe200000108b4 */
[----:B---3--:R-:W-:Y:S01]  /*a150*/  FMNMX.FTZ R134, R0, R2, !PT ;  /* 0x0000000200867209 */ /* 0x008fe20007810000 */
[--C-:B------:R-:W-:Y:S01]  /*a160*/  FFMA.FTZ R81, R81, c[0x0][0x23c], -R181.reuse ;  /* 0x00008f0051517a23 */ /* 0x100fe200000108b5 */
[----:B------:R-:W-:Y:S01]  /*a170*/  FSEL R139, R139, RZ, P1 ;  /* 0x000000ff8b8b7208 */ /* 0x000fe20000800000 */
[----:B------:R-:W-:Y:S01]  /*a180*/  FFMA.FTZ R68, R68, c[0x0][0x23c], -R181 ;  /* 0x00008f0044447a23 */ /* 0x000fe200000108b5 */
[----:B------:R-:W-:Y:S01]  /*a190*/  MUFU.EX2 R177, R19 ;  /* 0x0000001300b17308 */ /* 0x000fe20000000800 */
[C---:B------:R-:W-:Y:S01]  /*a1a0*/  FMUL.FTZ R182, R134.reuse, c[0x0][0x23c] ;  /* 0x00008f0086b67a20 */ /* 0x040fe20000410000 */
[----:B------:R-:W-:Y:S01]  /*a1b0*/  FSETP.NEU.FTZ.AND P1, PT, R134, -INF , PT ;  /* 0xff8000008600780b */ /* 0x000fe20003f3d000 */
[--C-:B------:R-:W-:Y:S02]  /*a1c0*/  FFMA.FTZ R12, R12, c[0x0][0x23c], -R139.reuse ;  /* 0x00008f000c0c7a23 */ /* 0x100fe4000001088b */
[--C-:B------:R-:W-:Y:S01]  /*a1d0*/  FFMA.FTZ R8, R8, c[0x0][0x23c], -R139.reuse ;  /* 0x00008f0008087a23 */ /* 0x100fe2000001088b */
[----:B------:R-:W-:Y:S01]  /*a1e0*/  FSEL R182, R182, RZ, P1 ;  /* 0x000000ffb6b67208 */ /* 0x000fe20000800000 */
[--C-:B------:R-:W-:Y:S02]  /*a1f0*/  FFMA.FTZ R9, R9, c[0x0][0x23c], -R139.reuse ;  /* 0x00008f0009097a23 */ /* 0x100fe4000001088b */
[----:B------:R-:W-:Y:S01]  /*a200*/  FFMA.FTZ R29, R29, c[0x0][0x23c], -R139 ;  /* 0x00008f001d1d7a23 */ /* 0x000fe2000001088b */
[----:B------:R2:W-:Y:S01]  /*a210*/  MUFU.EX2 R186, R12 ;  /* 0x0000000c00ba7308 */ /* 0x0005e20000000800 */
[--C-:B------:R-:W-:Y:S01]  /*a220*/  FFMA.FTZ R10, R10, c[0x0][0x23c], -R182.reuse ;  /* 0x00008f000a0a7a23 */ /* 0x100fe200000108b6 */
[----:B-1----:R-:W-:Y:S01]  /*a230*/  LOP3.LUT R4, R219, UR27, R183, 0x96, !PT ;  /* 0x0000001bdb047c12 */ /* 0x002fe2000f8e96b7 */
[--C-:B------:R-:W-:Y:S02]  /*a240*/  FFMA.FTZ R14, R14, c[0x0][0x23c], -R182.reuse ;  /* 0x00008f000e0e7a23 */ /* 0x100fe400000108b6 */
[--C-:B------:R-:W-:Y:S02]  /*a250*/  FFMA.FTZ R11, R11, c[0x0][0x23c], -R182.reuse ;  /* 0x00008f000b0b7a23 */ /* 0x100fe400000108b6 */
[--C-:B------:R-:W-:Y:S02]  /*a260*/  FFMA.FTZ R44, R44, c[0x0][0x23c], -R139.reuse ;  /* 0x00008f002c2c7a23 */ /* 0x100fe4000001088b */
[--C-:B------:R-:W-:Y:S01]  /*a270*/  FFMA.FTZ R45, R45, c[0x0][0x23c], -R139.reuse ;  /* 0x00008f002d2d7a23 */ /* 0x100fe2000001088b */
[----:B------:R-:W1:Y:S01]  /*a280*/  MUFU.EX2 R0, R10 ;  /* 0x0000000a00007308 */ /* 0x000e620000000800 */
[--C-:B------:R-:W-:Y:S02]  /*a290*/  FFMA.FTZ R13, R13, c[0x0][0x23c], -R139.reuse ;  /* 0x00008f000d0d7a23 */ /* 0x100fe4000001088b */
[--C-:B------:R-:W-:Y:S02]  /*a2a0*/  FFMA.FTZ R46, R46, c[0x0][0x23c], -R182.reuse ;  /* 0x00008f002e2e7a23 */ /* 0x100fe400000108b6 */
[--C-:B------:R-:W-:Y:S02]  /*a2b0*/  FFMA.FTZ R47, R47, c[0x0][0x23c], -R182.reuse ;  /* 0x00008f002f2f7a23 */ /* 0x100fe400000108b6 */
[----:B------:R-:W-:Y:S02]  /*a2c0*/  FFMA.FTZ R42, R42, c[0x0][0x23c], -R182 ;  /* 0x00008f002a2a7a23 */ /* 0x000fe400000108b6 */
[--C-:B------:R-:W-:Y:S01]  /*a2d0*/  FFMA.FTZ R61, R61, c[0x0][0x23c], -R139.reuse ;  /* 0x00008f003d3d7a23 */ /* 0x100fe2000001088b */
[----:B------:R-:W-:Y:S01]  /*a2e0*/  MUFU.EX2 R226, R13 ;  /* 0x0000000d00e27308 */ /* 0x000fe20000000800 */
[--C-:B------:R-:W-:Y:S02]  /*a2f0*/  FFMA.FTZ R60, R60, c[0x0][0x23c], -R139.reuse ;  /* 0x00008f003c3c7a23 */ /* 0x100fe4000001088b */
[--C-:B------:R-:W-:Y:S01]  /*a300*/  FFMA.FTZ R24, R24, c[0x0][0x23c], -R139.reuse ;  /* 0x00008f0018187a23 */ /* 0x100fe2000001088b */
[----:B--2---:R-:W-:Y:S01]  /*a310*/  LOP3.LUT R12, R225, UR14, R218, 0x96, !PT ;  /* 0x0000000ee10c7c12 */ /* 0x004fe2000f8e96da */
[--C-:B------:R-:W-:Y:S02]  /*a320*/  FFMA.FTZ R26, R26, c[0x0][0x23c], -R182.reuse ;  /* 0x00008f001a1a7a23 */ /* 0x100fe400000108b6 */
[--C-:B------:R-:W-:Y:S02]  /*a330*/  FFMA.FTZ R28, R28, c[0x0][0x23c], -R139.reuse ;  /* 0x00008f001c1c7a23 */ /* 0x100fe4000001088b */
[--C-:B------:R-:W-:Y:S01]  /*a340*/  FFMA.FTZ R40, R40, c[0x0][0x23c], -R139.reuse ;  /* 0x00008f0028287a23 */ /* 0x100fe2000001088b */
[----:B------:R-:W-:Y:S01]  /*a350*/  MUFU.EX2 R233, R8 ;  /* 0x0000000800e97308 */ /* 0x000fe20000000800 */
[--C-:B------:R-:W-:Y:S02]  /*a360*/  FFMA.FTZ R43, R43, c[0x0][0x23c], -R182.reuse ;  /* 0x00008f002b2b7a23 */ /* 0x100fe400000108b6 */
[--C-:B------:R-:W-:Y:S01]  /*a370*/  FFMA.FTZ R58, R58, c[0x0][0x23c], -R182.reuse ;  /* 0x00008f003a3a7a23 */ /* 0x100fe200000108b6 */
[----:B-1----:R1:W-:Y:S01]  /*a380*/  STL [R1], R0 ;  /* 0x0000000001007387 */ /* 0x0023e20000100800 */
[--C-:B------:R-:W-:Y:S02]  /*a390*/  FFMA.FTZ R41, R41, c[0x0][0x23c], -R139.reuse ;  /* 0x00008f0029297a23 */ /* 0x100fe4000001088b */
[--C-:B------:R-:W-:Y:S01]  /*a3a0*/  FFMA.FTZ R59, R59, c[0x0][0x23c], -R182.reuse ;  /* 0x00008f003b3b7a23 */ /* 0x100fe200000108b6 */
[----:B------:R2:W-:Y:S01]  /*a3b0*/  STL [R1+0x78], R217 ;  /* 0x000078d901007387 */ /* 0x0005e20000100800 */
[--C-:B------:R-:W-:Y:S01]  /*a3c0*/  FFMA.FTZ R78, R78, c[0x0][0x23c], -R182.reuse ;  /* 0x00008f004e4e7a23 */ /* 0x100fe200000108b6 */
[----:B------:R3:W-:Y:S01]  /*a3d0*/  MUFU.EX2 R221, R9 ;  /* 0x0000000900dd7308 */ /* 0x0007e20000000800 */
        /* <DEDUP_REMOVED lines=9> */
[--C-:B------:R-:W-:Y:S01]  /*a470*/  FFMA.FTZ R74, R74, c[0x0][0x23c], -R182.reuse ;  /* 0x00008f004a4a7a23 */ /* 0x100fe200000108b6 */
[----:B-1----:R-:W-:Y:S02]  /*a480*/  IADD3 R0, R183, 0x1, RZ ;  /* 0x00000001b7007810 */ /* 0x002fe40007ffe0ff */
[----:B------:R-:W-:Y:S01]  /*a490*/  MUFU.EX2 R173, R15 ;  /* 0x0000000f00ad7308 */ /* 0x000fe20000000800 */
[----:B------:R-:W-:Y:S01]  /*a4a0*/  FFMA.FTZ R75, R75, c[0x0][0x23c], -R182 ;  /* 0x00008f004b4b7a23 */ /* 0x000fe200000108b6 */
[----:B--2---:R-:W2:Y:S01]  /*a4b0*/  LDL.LU R217, [R1+0x4] ;  /* 0x0000040001d97983 */ /* 0x004ea20000300800 */
[--C-:B------:R-:W-:Y:S01]  /*a4c0*/  FFMA.FTZ R80, R80, c[0x0][0x23c], -R181.reuse ;  /* 0x00008f0050507a23 */ /* 0x100fe200000108b5 */
[----:B------:R-:W-:Y:S01]  /*a4d0*/  LOP3.LUT R0, R219, UR27, R0, 0x96, !PT ;  /* 0x0000001bdb007c12 */ /* 0x000fe2000f8e9600 */
[--C-:B------:R-:W-:Y:S02]  /*a4e0*/  FFMA.FTZ R83, R83, c[0x0][0x23c], -R180.reuse ;  /* 0x00008f0053537a23 */ /* 0x100fe400000108b4 */
[--C-:B------:R-:W-:Y:S03]  /*a4f0*/  FFMA.FTZ R70, R70, c[0x0][0x23c], -R180.reuse ;  /* 0x00008f0046467a23 */ /* 0x100fe600000108b4 */
[----:B------:R-:W-:Y:S01]  /*a500*/  MUFU.EX2 R211, R17 ;  /* 0x0000001100d37308 */ /* 0x000fe20000000800 */
[----:B---3--:R-:W-:Y:S04]  /*a510*/  IMAD.WIDE.U32 R8, R0, -0x326172a9, RZ ;  /* 0xcd9e8d5700087825 */ /* 0x008fe800078e00ff */
[----:B------:R-:W-:Y:S01]  /*a520*/  FFMA.FTZ R71, R71, c[0x0][0x23c], -R180 ;  /* 0x00008f0047477a23 */ /* 0x000fe200000108b4 */
[----:B------:R-:W-:Y:S01]  /*a530*/  LOP3.LUT R2, R9, UR15, R228, 0x96, !PT ;  /* 0x0000000f09027c12 */ /* 0x000fe2000f8e96e4 */
[--C-:B------:R-:W-:Y:S01]  /*a540*/  FFMA.FTZ R96, R96, c[0x0][0x23c], -R181.reuse ;  /* 0x00008f0060607a23 */ /* 0x100fe200000108b5 */
[----:B------:R-:W-:Y:S01]  /*a550*/  LOP3.LUT R10, R185, UR13, R8, 0x96, !PT ;  /* 0x0000000db90a7c12 */ /* 0x000fe2000f8e9608 */
[--C-:B------:R-:W-:Y:S01]  /*a560*/  FFMA.FTZ R97, R97, c[0x0][0x23c], -R181.reuse ;  /* 0x00008f0061617a23 */ /* 0x100fe200000108b5 */
[----:B------:R1:W-:Y:S01]  /*a570*/  MUFU.EX2 R216, R11 ;  /* 0x0000000b00d87308 */ /* 0x0003e20000000800 */
[----:B------:R-:W-:Y:S01]  /*a580*/  LOP3.LUT R178, R9, UR15, R230, 0x96, !PT ;  /* 0x0000000f09b27c12 */ /* 0x000fe2000f8e96e6 */
[--C-:B------:R-:W-:Y:S02]  /*a590*/  FFMA.FTZ R98, R98, c[0x0][0x23c], -R180.reuse ;  /* 0x00008f0062627a23 */ /* 0x100fe400000108b4 */
[--C-:B------:R-:W-:Y:S02]  /*a5a0*/  FFMA.FTZ R99, R99, c[0x0][0x23c], -R180.reuse ;  /* 0x00008f0063637a23 */ /* 0x100fe400000108b4 */
[--C-:B------:R-:W-:Y:S02]  /*a5b0*/  FFMA.FTZ R86, R86, c[0x0][0x23c], -R180.reuse ;  /* 0x00008f0056567a23 */ /* 0x100fe400000108b4 */
[----:B------:R-:W-:Y:S02]  /*a5c0*/  FFMA.FTZ R87, R87, c[0x0][0x23c], -R180 ;  /* 0x00008f0057577a23 */ /* 0x000fe400000108b4 */
[----:B------:R-:W-:Y:S01]  /*a5d0*/  MUFU.EX2 R172, R20 ;  /* 0x0000001400ac7308 */ /* 0x000fe20000000800 */
[--C-:B------:R-:W-:Y:S02]  /*a5e0*/  FFMA.FTZ R112, R112, c[0x0][0x23c], -R181.reuse ;  /* 0x00008f0070707a23 */ /* 0x100fe400000108b5 */
[----:B------:R-:W-:Y:S02]  /*a5f0*/  FFMA.FTZ R113, R113, c[0x0][0x23c], -R181 ;  /* 0x00008f0071717a23 */ /* 0x000fe400000108b5 */
[--C-:B------:R-:W-:Y:S02]  /*a600*/  FFMA.FTZ R108, R108, c[0x0][0x23c], -R139.reuse ;  /* 0x00008f006c6c7a23 */ /* 0x100fe4000001088b */
[--C-:B------:R-:W-:Y:S02]  /*a610*/  FFMA.FTZ R109, R109, c[0x0][0x23c], -R139.reuse ;  /* 0x00008f006d6d7a23 */ /* 0x100fe4000001088b */
[--C-:B------:R-:W-:Y:S01]  /*a620*/  FFMA.FTZ R104, R104, c[0x0][0x23c], -R139.reuse ;  /* 0x00008f0068687a23 */ /* 0x100fe2000001088b */
[----:B------:R3:W-:Y:S01]  /*a630*/  MUFU.EX2 R189, R21 ;  /* 0x0000001500bd7308 */ /* 0x0007e20000000800 */
[----:B------:R-:W-:Y:S04]  /*a640*/  IMAD.WIDE.U32 R12, R12, -0x326172a9, RZ ;  /* 0xcd9e8d570c0c7825 */ /* 0x000fe800078e00ff */
[----:B------:R-:W-:Y:S01]  /*a650*/  IMAD.WIDE.U32 R4, R4, -0x326172a9, RZ ;  /* 0xcd9e8d5704047825 */ /* 0x000fe200078e00ff */
[C---:B------:R-:W-:Y:S03]  /*a660*/  LOP3.LUT R179, R13.reuse, UR13, R8, 0x96, !PT ;  /* 0x0000000d0db37c12 */ /* 0x040fe6000f8e9608 */
[----:B-1----:R-:W-:Y:S01]  /*a670*/  IMAD.WIDE.U32 R10, R10, -0x2daee0ad, RZ ;  /* 0xd2511f530a0a7825 */ /* 0x002fe200078e00ff */
[----:B------:R1:W-:Y:S01]  /*a680*/  MUFU.EX2 R176, R22 ;  /* 0x0000001600b07308 */ /* 0x0003e20000000800 */
[----:B------:R-:W-:Y:S02]  /*a690*/  LOP3.LUT R18, R13, UR13, R4, 0x96, !PT ;  /* 0x0000000d0d127c12 */ /* 0x000fe4000f8e9604 */
[----:B------:R-:W-:Y:S01]  /*a6a0*/  LOP3.LUT R6, R5, UR15, R230, 0x96, !PT ;  /* 0x0000000f05067c12 */ /* 0x000fe2000f8e96e6 */
[----:B------:R-:W-:Y:S01]  /*a6b0*/  FFMA.FTZ R105, R105, c[0x0][0x23c], -R139 ;  /* 0x00008f0069697a23 */ /* 0x000fe2000001088b */
[----:B------:R-:W-:Y:S01]  /*a6c0*/  LOP3.LUT R14, R185, UR13, R4, 0x96, !PT ;  /* 0x0000000db90e7c12 */ /* 0x000fe2000f8e9604 */
[----:B------:R-:W-:Y:S01]  /*a6d0*/  FFMA.FTZ R106, R106, c[0x0][0x23c], -R182 ;  /* 0x00008f006a6a7a23 */ /* 0x000fe200000108b6 */
[----:B------:R-:W-:Y:S01]  /*a6e0*/  LOP3.LUT R5, R5, UR15, R228, 0x96, !PT ;  /* 0x0000000f05057c12 */ /* 0x000fe2000f8e96e4 */
[--C-:B------:R-:W-:Y:S02]  /*a6f0*/  FFMA.FTZ R107, R107, c[0x0][0x23c], -R182.reuse ;  /* 0x00008f006b6b7a23 */ /* 0x100fe400000108b6 */
[----:B------:R-:W-:Y:S01]  /*a700*/  MUFU.EX2 R193, R34 ;  /* 0x0000002200c17308 */ /* 0x000fe20000000800 */
[--C-:B------:R-:W-:Y:S02]  /*a710*/  FFMA.FTZ R110, R110, c[0x0][0x23c], -R182.reuse ;  /* 0x00008f006e6e7a23 */ /* 0x100fe400000108b6 */
[----:B------:R-:W-:Y:S02]  /*a720*/  FFMA.FTZ R111, R111, c[0x0][0x23c], -R182 ;  /* 0x00008f006f6f7a23 */ /* 0x000fe400000108b6 */
[----:B---3--:R-:W-:Y:S04]  /*a730*/  IMAD.WIDE.U32 R20, R2, -0x2daee0ad, RZ ;  /* 0xd2511f5302147825 */ /* 0x008fe800078e00ff */
[----:B------:R-:W-:Y:S01]  /*a740*/  IMAD.WIDE.U32 R18, R18, -0x2daee0ad, RZ ;  /* 0xd2511f5312127825 */ /* 0x000fe200078e00ff */
[----:B------:R3:W-:Y:S03]  /*a750*/  MUFU.EX2 R210, R35 ;  /* 0x0000002300d27308 */ /* 0x0007e60000000800 */
[----:B------:R-:W-:Y:S01]  /*a760*/  IMAD.WIDE.U32 R6, R6, -0x2daee0ad, RZ ;  /* 0xd2511f5306067825 */ /* 0x000fe200078e00ff */
[----:B-1----:R-:W-:Y:S03]  /*a770*/  LOP3.LUT R22, R11, UR10, R20, 0x96, !PT ;  /* 0x0000000a0b167c12 */ /* 0x002fe6000f8e9614 */
[----:B------:R-:W-:Y:S01]  /*a780*/  IMAD.WIDE.U32 R14, R14, -0x2daee0ad, RZ ;  /* 0xd2511f530e0e7825 */ /* 0x000fe200078e00ff */
[----:B------:R-:W-:Y:S02]  /*a790*/  LOP3.LUT R0, R7, UR12, R224, 0x96, !PT ;  /* 0x0000000c07007c12 */ /* 0x000fe4000f8e96e0 */
[----:B------:R1:W-:Y:S01]  /*a7a0*/  MUFU.EX2 R194, R32 ;  /* 0x0000002000c27308 */ /* 0x0003e20000000800 */
[----:B------:R-:W-:Y:S01]  /*a7b0*/  LOP3.LUT R16, R19, UR10, R6, 0x96, !PT ;  /* 0x0000000a13107c12 */ /* 0x000fe2000f8e9606 */
[----:B------:R-:W-:Y:S02]  /*a7c0*/  FFMA.FTZ R27, R27, c[0x0][0x23c], -R182 ;  /* 0x00008f001b1b7a23 */ /* 0x000fe400000108b6 */
[--C-:B------:R-:W-:Y:S02]  /*a7d0*/  FFMA.FTZ R48, R48, c[0x0][0x23c], -R181.reuse ;  /* 0x00008f0030307a23 */ /* 0x100fe400000108b5 */
[----:B------:R-:W-:Y:S04]  /*a7e0*/  IMAD.WIDE.U32 R16, R16, -0x326172a9, RZ ;  /* 0xcd9e8d5710107825 */ /* 0x000fe800078e00ff */
[----:B------:R4:W-:Y:S01]  /*a7f0*/  MUFU.EX2 R209, R24 ;  /* 0x0000001800d17308 */ /* 0x0009e20000000800 */
[----:B------:R-:W-:Y:S04]  /*a800*/  IMAD.WIDE.U32 R4, R5, -0x2daee0ad, RZ ;  /* 0xd2511f5305047825 */ /* 0x000fe800078e00ff */
[--C-:B------:R-:W-:Y:S01]  /*a810*/  FFMA.FTZ R49, R49, c[0x0][0x23c], -R181.reuse ;  /* 0x00008f0031317a23 */ /* 0x100fe200000108b5 */
[----:B------:R-:W-:Y:S01]  /*a820*/  LOP3.LUT R6, R5, UR12, R222, 0x96, !PT ;  /* 0x0000000c05067c12 */ /* 0x000fe2000f8e96de */
[----:B------:R-:W-:Y:S01]  /*a830*/  FFMA.FTZ R64, R64, c[0x0][0x23c], -R181 ;  /* 0x00008f0040407a23 */ /* 0x000fe200000108b5 */
[----:B------:R-:W-:Y:S01]  /*a840*/  LOP3.LUT R8, R15, UR10, R4, 0x96, !PT ;  /* 0x0000000a0f087c12 */ /* 0x000fe2000f8e9604 */
[----:B------:R-:W-:Y:S01]  /*a850*/  IMAD.WIDE.U32 R4, R0, -0x326172a9, RZ ;  /* 0xcd9e8d5700047825 */ /* 0x000fe200078e00ff */
[----:B------:R4:W-:Y:S01]  /*a860*/  MUFU.EX2 R188, R33 ;  /* 0x0000002100bc7308 */ /* 0x0009e20000000800 */
[----:B------:R-:W-:Y:S02]  /*a870*/  LOP3.LUT R0, R21, UR12, R222, 0x96, !PT ;  /* 0x0000000c15007c12 */ /* 0x000fe4000f8e96de */
[----:B------:R-:W-:Y:S01]  /*a880*/  IMAD.WIDE.U32 R8, R8, -0x326172a9, RZ ;  /* 0xcd9e8d5708087825 */ /* 0x000fe200078e00ff */
[----:B------:R-:W-:Y:S02]  /*a890*/  LOP3.LUT R7, R5, UR11, R12, 0x96, !PT ;  /* 0x0000000b05077c12 */ /* 0x000fe4000f8e960c */
[----:B------:R-:W-:Y:S01]  /*a8a0*/  LOP3.LUT R20, R17, UR9, R4, 0x96, !PT ;  /* 0x0000000911147c12 */ /* 0x000fe2000f8e9604 */
[----:B---3--:R-:W-:Y:S03]  /*a8b0*/  IMAD.WIDE.U32 R34, R0, -0x326172a9, RZ ;  /* 0xcd9e8d5700227825 */ /* 0x008fe600078e00ff */
[----:B------:R3:W-:Y:S01]  /*a8c0*/  MUFU.EX2 R207, R23 ;  /* 0x0000001700cf7308 */ /* 0x0007e20000000800 */
[----:B------:R-:W-:Y:S01]  /*a8d0*/  IMAD.WIDE.U32 R4, R6, -0x326172a9, RZ ;  /* 0xcd9e8d5706047825 */ /* 0x000fe200078e00ff */
[--C-:B-1----:R-:W-:Y:S03]  /*a8e0*/  LOP3.LUT R32, R35, UR11, R184.reuse, 0x96, !PT ;  /* 0x0000000b23207c12 */ /* 0x102fe6000f8e96b8 */
[----:B------:R-:W-:Y:S01]  /*a8f0*/  FFMA.FTZ R0, R25, c[0x0][0x23c], -R139 ;  /* 0x00008f0019007a23 */ /* 0x000fe2000001088b */
[----:B------:R-:W-:Y:S01]  /*a900*/  LOP3.LUT R5, R5, UR11, R184, 0x96, !PT ;  /* 0x0000000b05057c12 */ /* 0x000fe2000f8e96b8 */
[----:B------:R-:W-:Y:S01]  /*a910*/  IMAD.WIDE.U32 R20, R20, -0x2daee0ad, RZ ;  /* 0xd2511f5314147825 */ /* 0x000fe200078e00ff */
[----:B----4-:R-:W-:Y:S02]  /*a920*/  LOP3.LUT R24, R9, UR9, R4, 0x96, !PT ;  /* 0x0000000909187c12 */ /* 0x010fe4000f8e9604 */
[----:B------:R1:W-:Y:S01]  /*a930*/  MUFU.EX2 R208, R26 ;  /* 0x0000001a00d07308 */ /* 0x0003e20000000800 */
[----:B------:R-:W-:Y:S04]  /*a940*/  IMAD.WIDE.U32 R4, R5, -0x2daee0ad, RZ ;  /* 0xd2511f5305047825 */ /* 0x000fe800078e00ff */
[----:B------:R-:W-:Y:S04]  /*a950*/  IMAD.WIDE.U32 R6, R7, -0x2daee0ad, RZ ;  /* 0xd2511f5307067825 */ /* 0x000fe800078e00ff */
[----:B------:R-:W-:Y:S01]  /*a960*/  IMAD.WIDE.U32 R32, R32, -0x2daee0ad, RZ ;  /* 0xd2511f5320207825 */ /* 0x000fe200078e00ff */
[----:B------:R-:W-:Y:S01]  /*a970*/  MUFU.EX2 R200, R0 ;  /* 0x0000000000c87308 */ /* 0x000fe20000000800 */
[----:B------:R-:W-:Y:S02]  /*a980*/  LOP3.LUT R15, R7, UR8, R18, 0x96, !PT ;  /* 0x00000008070f7c12 */ /* 0x000fe4000f8e9612 */
[----:B------:R-:W-:Y:S01]  /*a990*/  IMAD.WIDE.U32 R24, R24, -0x2daee0ad, RZ ;  /* 0xd2511f5318187825 */ /* 0x000fe200078e00ff */
[----:B------:R-:W-:Y:S02]  /*a9a0*/  LOP3.LUT R7, R5, UR8, R14, 0x96, !PT ;  /* 0x0000000805077c12 */ /* 0x000fe4000f8e960e */
[----:B------:R-:W-:Y:S01]  /*a9b0*/  LOP3.LUT R5, R21, UR6, R6, 0x96, !PT ;  /* 0x0000000615057c12 */ /* 0x000fe2000f8e9606 */
[----:B---3--:R-:W-:Y:S01]  /*a9c0*/  IMAD.WIDE.U32 R22, R22, -0x326172a9, RZ ;  /* 0xcd9e8d5716167825 */ /* 0x008fe200078e00ff */
[----:B------:R-:W-:Y:S02]  /*a9d0*/  LOP3.LUT R2, R33, UR8, R10, 0x96, !PT ;  /* 0x0000000821027c12 */ /* 0x000fe4000f8e960a */
[----:B------:R3:W-:Y:S01]  /*a9e0*/  MUFU.EX2 R203, R28 ;  /* 0x0000001c00cb7308 */ /* 0x0007e20000000800 */
[----:B------:R-:W-:Y:S01]  /*a9f0*/  LOP3.LUT R11, R25, UR6, R4, 0x96, !PT ;  /* 0x00000006190b7c12 */ /* 0x000fe2000f8e9604 */
[----:B------:R-:W-:Y:S01]  /*aa00*/  IMAD.WIDE.U32 R4, R5, -0x326172a9, RZ ;  /* 0xcd9e8d5705047825 */ /* 0x000fe200078e00ff */
[----:B------:R-:W-:Y:S03]  /*aa10*/  LOP3.LUT R19, R23, UR9, R34, 0x96, !PT ;  /* 0x0000000917137c12 */ /* 0x000fe6000f8e9622 */
[----:B------:R-:W-:Y:S01]  /*aa20*/  IMAD.WIDE.U32 R14, R15, -0x326172a9, RZ ;  /* 0xcd9e8d570f0e7825 */ /* 0x000fe200078e00ff */
[----:B------:R-:W-:Y:S02]  /*aa30*/  SHF.R.U32.HI R23, RZ, 0x10, R4 ;  /* 0x00000010ff177819 */ /* 0x000fe40000011604 */
[C---:B-1----:R-:W-:Y:S01]  /*aa40*/  LOP3.LUT R26, R4.reuse, 0xff, RZ, 0xc0, !PT ;  /* 0x000000ff041a7812 */ /* 0x042fe200078ec0ff */
[----:B------:R1:W-:Y:S01]  /*aa50*/  MUFU.EX2 R199, R27 ;  /* 0x0000001b00c77308 */ /* 0x0003e20000000800 */
[----:B------:R-:W-:Y:S01]  /*aa60*/  LOP3.LUT R14, R5, UR17, R14, 0x96, !PT ;  /* 0x00000011050e7c12 */ /* 0x000fe2000f8e960e */
[----:B------:R-:W-:Y:S01]  /*aa70*/  IMAD.WIDE.U32 R18, R19, -0x2daee0ad, RZ ;  /* 0xd2511f5313127825 */ /* 0x000fe200078e00ff */
[----:B------:R-:W-:Y:S02]  /*aa80*/  SHF.R.U32.HI R25, RZ, 0x18, R4 ;  /* 0x00000018ff197819 */ /* 0x000fe40000011604 */
[----:B------:R-:W-:Y:S01]  /*aa90*/  LOP3.LUT R9, R15, UR7, R16, 0x96, !PT ;  /* 0x000000070f097c12 */ /* 0x000fe2000f8e9610 */
[----:B------:R-:W-:Y:S01]  /*aaa0*/  IMAD.WIDE.U32 R6, R7, -0x326172a9, RZ ;  /* 0xcd9e8d5707067825 */ /* 0x000fe200078e00ff */
[----:B------:R-:W-:Y:S02]  /*aab0*/  LOP3.LUT R15, R4, 0xffff, RZ, 0xc0, !PT ;  /* 0x0000ffff040f7812 */ /* 0x000fe400078ec0ff */
[----:B------:R-:W-:Y:S01]  /*aac0*/  LOP3.LUT R32, R19, UR6, R32, 0x96, !PT ;  /* 0x0000000613207c12 */ /* 0x000fe2000f8e9620 */
[----:B------:R-:W-:Y:S01]  /*aad0*/  MUFU.EX2 R187, R30 ;  /* 0x0000001e00bb7308 */ /* 0x000fe20000000800 */
[----:B------:R-:W-:Y:S01]  /*aae0*/  IMAD.WIDE.U32 R4, R2, -0x326172a9, RZ ;  /* 0xcd9e8d5702047825 */ /* 0x000fe200078e00ff */
[----:B------:R-:W-:Y:S02]  /*aaf0*/  LOP3.LUT R21, R7, UR7, R8, 0x96, !PT ;  /* 0x0000000707157c12 */ /* 0x000fe4000f8e9608 */
[----:B------:R-:W-:Y:S01]  /*ab00*/  SHF.R.U32.HI R15, RZ, 0x8, R15 ;  /* 0x00000008ff0f7819 */ /* 0x000fe2000001160f */
[----:B------:R-:W-:Y:S01]  /*ab10*/  IMAD.WIDE.U32 R8, R9, -0x2daee0ad, RZ ;  /* 0xd2511f5309087825 */ /* 0x000fe200078e00ff */
[----:B---3--:R-:W-:Y:S02]  /*ab20*/  LOP3.LUT R28, R5, UR7, R22, 0x96, !PT ;  /* 0x00000007051c7c12 */ /* 0x008fe4000f8e9616 */
[----:B------:R-:W-:Y:S01]  /*ab30*/  PRMT R174, R26, 0x5410, R15 ;  /* 0x000054101aae7816 */ /* 0x000fe2000000000f */
[----:B------:R-:W-:Y:S01]  /*ab40*/  IMAD.WIDE.U32 R10, R11, -0x326172a9, RZ ;  /* 0xcd9e8d570b0a7825 */ /* 0x000fe200078e00ff */
[----:B------:R-:W3:Y:S01]  /*ab50*/  MUFU.EX2 R2, R29 ;  /* 0x0000001d00027308 */ /* 0x000ee20000000800 */
[----:B------:R-:W-:Y:S02]  /*ab60*/  LOP3.LUT R34, R8, 0xff, RZ, 0xc0, !PT ;  /* 0x000000ff08227812 */ /* 0x000fe400078ec0ff */
[----:B------:R-:W-:Y:S01]  /*ab70*/  SHF.R.U32.HI R33, RZ, 0x18, R8 ;  /* 0x00000018ff217819 */ /* 0x000fe20000011608 */
[--C-:B------:R-:W-:Y:S01]  /*ab80*/  FFMA.FTZ R65, R65, c[0x0][0x23c], -R181.reuse ;  /* 0x00008f0041417a23 */ /* 0x100fe200000108b5 */
[----:B------:R-:W-:Y:S01]  /*ab90*/  LOP3.LUT R0, R11, UR17, R6, 0x96, !PT ;  /* 0x000000110b007c12 */ /* 0x000fe2000f8e9606 */
[----:B------:R-:W-:Y:S01]  /*aba0*/  IMAD.WIDE.U32 R6, R32, -0x326172a9, RZ ;  /* 0xcd9e8d5720067825 */ /* 0x000fe200078e00ff */
[--C-:B------:R-:W-:Y:S02]  /*abb0*/  SHF.R.U32.HI R17, RZ, 0x10, R10.reuse ;  /* 0x00000010ff117819 */ /* 0x100fe4000001160a */
[----:B-1----:R-:W-:Y:S01]  /*abc0*/  SHF.R.U32.HI R27, RZ, 0x18, R10 ;  /* 0x00000018ff1b7819 */ /* 0x002fe2000001160a */
[----:B------:R-:W-:Y:S01]  /*abd0*/  MUFU.EX2 R204, R40 ;  /* 0x0000002800cc7308 */ /* 0x000fe20000000800 */
[----:B------:R-:W-:Y:S01]  /*abe0*/  LOP3.LUT R15, R6, 0xffff, RZ, 0xc0, !PT ;  /* 0x0000ffff060f7812 */ /* 0x000fe200078ec0ff */
[--C-:B------:R-:W-:Y:S01]  /*abf0*/  FFMA.FTZ R37, R37, c[0x0][0x23c], -R181.reuse ;  /* 0x00008f0025257a23 */ /* 0x100fe200000108b5 */
[----:B------:R-:W-:Y:S01]  /*ac00*/  LOP3.LUT R32, R8, 0xffff, RZ, 0xc0, !PT ;  /* 0x0000ffff08207812 */ /* 0x000fe200078ec0ff */
[--C-:B------:R-:W-:Y:S01]  /*ac10*/  FFMA.FTZ R38, R38, c[0x0][0x23c], -R180.reuse ;  /* 0x00008f0026267a23 */ /* 0x100fe200000108b4 */
[----:B------:R-:W-:Y:S01]  /*ac20*/  LOP3.LUT R16, R10, 0xffff, RZ, 0xc0, !PT ;  /* 0x0000ffff0a107812 */ /* 0x000fe200078ec0ff */
[----:B------:R-:W-:Y:S01]  /*ac30*/  FFMA.FTZ R39, R39, c[0x0][0x23c], -R180 ;  /* 0x00008f0027277a23 */ /* 0x000fe200000108b4 */
[----:B------:R-:W-:Y:S01]  /*ac40*/  LOP3.LUT R11, R7, UR17, R4, 0x96, !PT ;  /* 0x00000011070b7c12 */ /* 0x000fe2000f8e9604 */
[----:B------:R-:W-:Y:S01]  /*ac50*/  IMAD.WIDE.U32 R4, R21, -0x2daee0ad, RZ ;  /* 0xd2511f5315047825 */ /* 0x000fe200078e00ff */
[----:B------:R-:W-:Y:S01]  /*ac60*/  LOP3.LUT R7, R0, 0xffff, RZ, 0xc0, !PT ;  /* 0x0000ffff00077812 */ /* 0x000fe200078ec0ff */
[----:B------:R-:W-:Y:S01]  /*ac70*/  MUFU.EX2 R201, R31 ;  /* 0x0000001f00c97308 */ /* 0x000fe20000000800 */
[----:B------:R-:W-:Y:S01]  /*ac80*/  LOP3.LUT R19, R10, 0xff, RZ, 0xc0, !PT ;  /* 0x000000ff0a137812 */ /* 0x000fe200078ec0ff */
[--C-:B------:R-:W-:Y:S01]  /*ac90*/  FFMA.FTZ R53, R53, c[0x0][0x23c], -R181.reuse ;  /* 0x00008f0035357a23 */ /* 0x100fe200000108b5 */
[----:B------:R-:W-:Y:S01]  /*aca0*/  SHF.R.U32.HI R21, RZ, 0x10, R4 ;  /* 0x00000010ff157819 */ /* 0x000fe20000011604 */
[----:B---3--:R1:W-:Y:S01]  /*acb0*/  STL [R1+0xc], R2 ;  /* 0x00000c0201007387 */ /* 0x0083e20000100800 */
[----:B------:R-:W-:Y:S01]  /*acc0*/  SHF.R.U32.HI R29, RZ, 0x10, R8 ;  /* 0x00000010ff1d7819 */ /* 0x000fe20000011608 */
[--C-:B------:R-:W-:Y:S01]  /*acd0*/  FFMA.FTZ R84, R84, c[0x0][0x23c], -R181.reuse ;  /* 0x00008f0054547a23 */ /* 0x100fe200000108b5 */
[----:B------:R-:W-:Y:S01]  /*ace0*/  LOP3.LUT R8, R23, 0xff, RZ, 0xc0, !PT ;  /* 0x000000ff17087812 */ /* 0x000fe200078ec0ff */
[----:B------:R3:W-:Y:S01]  /*acf0*/  STL [R1+0x80], R215 ;  /* 0x000080d701007387 */ /* 0x0007e20000100800 */
[C---:B------:R-:W-:Y:S01]  /*ad00*/  LOP3.LUT R22, R4.reuse, 0xff, RZ, 0xc0, !PT ;  /* 0x000000ff04167812 */ /* 0x040fe200078ec0ff */
[----:B------:R4:W-:Y:S01]  /*ad10*/  MUFU.EX2 R190, R44 ;  /* 0x0000002c00be7308 */ /* 0x0009e20000000800 */
[----:B------:R-:W-:Y:S01]  /*ad20*/  LOP3.LUT R10, R9, UR16, R20, 0x96, !PT ;  /* 0x00000010090a7c12 */ /* 0x000fe2000f8e9614 */
[----:B------:R-:W-:Y:S01]  /*ad30*/  FFMA.FTZ R85, R85, c[0x0][0x23c], -R181 ;  /* 0x00008f0055557a23 */ /* 0x000fe200000108b5 */
[----:B------:R-:W-:Y:S01]  /*ad40*/  LOP3.LUT R20, R4, 0xffff, RZ, 0xc0, !PT ;  /* 0x0000ffff04147812 */ /* 0x000fe200078ec0ff */
[--C-:B------:R-:W-:Y:S01]  /*ad50*/  FFMA.FTZ R88, R88, c[0x0][0x23c], -R139.reuse ;  /* 0x00008f0058587a23 */ /* 0x100fe2000001088b */
[----:B------:R-:W-:Y:S01]  /*ad60*/  SHF.R.U32.HI R9, RZ, 0x8, R16 ;  /* 0x00000008ff097819 */ /* 0x000fe20000011610 */
[----:B------:R-:W-:Y:S01]  /*ad70*/  FFMA.FTZ R89, R89, c[0x0][0x23c], -R139 ;  /* 0x00008f0059597a23 */ /* 0x000fe2000001088b */
[----:B------:R-:W-:Y:S01]  /*ad80*/  SHF.R.U32.HI R16, RZ, 0x18, R4 ;  /* 0x00000018ff107819 */ /* 0x000fe20000011604 */
[----:B------:R-:W-:Y:S01]  /*ad90*/  FFMA.FTZ R90, R90, c[0x0][0x23c], -R182 ;  /* 0x00008f005a5a7a23 */ /* 0x000fe200000108b6 */
[----:B------:R-:W-:Y:S01]  /*ada0*/  SHF.R.U32.HI R4, RZ, 0x10, R14 ;  /* 0x00000010ff047819 */ /* 0x000fe2000001160e */
[----:B------:R3:W2:Y:S01]  /*adb0*/  MUFU.EX2 R202, R45 ;  /* 0x0000002d00ca7308 */ /* 0x0006a20000000800 */
[----:B------:R-:W-:Y:S01]  /*adc0*/  PRMT R35, R8, 0x5410, R25 ;  /* 0x0000541008237816 */ /* 0x000fe20000000019 */
[--C-:B------:R-:W-:Y:S01]  /*add0*/  FFMA.FTZ R91, R91, c[0x0][0x23c], -R182.reuse ;  /* 0x00008f005b5b7a23 */ /* 0x100fe200000108b6 */
[----:B------:R-:W-:Y:S01]  /*ade0*/  LOP3.LUT R8, R14, 0xff, RZ, 0xc0, !PT ;  /* 0x000000ff0e087812 */ /* 0x000fe200078ec0ff */
[--C-:B------:R-:W-:Y:S01]  /*adf0*/  FFMA.FTZ R92, R92, c[0x0][0x23c], -R139.reuse ;  /* 0x00008f005c5c7a23 */ /* 0x100fe2000001088b */
[----:B------:R-:W-:Y:S01]  /*ae00*/  LOP3.LUT R4, R4, 0xff, RZ, 0xc0, !PT ;  /* 0x000000ff04047812 */ /* 0x000fe200078ec0ff */
[----:B------:R-:W-:Y:S01]  /*ae10*/  FFMA.FTZ R93, R93, c[0x0][0x23c], -R139 ;  /* 0x00008f005d5d7a23 */ /* 0x000fe2000001088b */
[----:B------:R-:W-:Y:S01]  /*ae20*/  PRMT R175, R19, 0x5410, R9 ;  /* 0x0000541013af7816 */ /* 0x000fe20000000009 */
[----:B------:R-:W-:Y:S01]  /*ae30*/  FFMA.FTZ R94, R94, c[0x0][0x23c], -R182 ;  /* 0x00008f005e5e7a23 */ /* 0x000fe200000108b6 */
[----:B-1----:R-:W-:Y:S01]  /*ae40*/  LOP3.LUT R2, R5, UR16, R24, 0x96, !PT ;  /* 0x0000001005027c12 */ /* 0x002fe2000f8e9618 */
[----:B------:R1:W-:Y:S01]  /*ae50*/  MUFU.EX2 R196, R43 ;  /* 0x0000002b00c47308 */ /* 0x0003e20000000800 */
[----:B------:R-:W-:Y:S01]  /*ae60*/  LOP3.LUT R5, R14, 0xffff, RZ, 0xc0, !PT ;  /* 0x0000ffff0e057812 */ /* 0x000fe200078ec0ff */
[----:B------:R-:W-:Y:S01]  /*ae70*/  FFMA.FTZ R95, R95, c[0x0][0x23c], -R182 ;  /* 0x00008f005f5f7a23 */ /* 0x000fe200000108b6 */
[----:B------:R-:W-:Y:S01]  /*ae80*/  SHF.R.U32.HI R14, RZ, 0x18, R14 ;  /* 0x00000018ff0e7819 */ /* 0x000fe2000001160e */
[----:B----4-:R-:W-:Y:S01]  /*ae90*/  IMAD.MOV.U32 R44, RZ, RZ, R172 ;  /* 0x000000ffff2c7224 */ /* 0x010fe200078e00ac */
[----:B------:R-:W-:Y:S01]  /*aea0*/  SHF.R.U32.HI R5, RZ, 0x8, R5 ;  /* 0x00000008ff057819 */ /* 0x000fe20000011605 */
[--C-:B------:R-:W-:Y:S01]  /*aeb0*/  FFMA.FTZ R114, R114, c[0x0][0x23c], -R180.reuse ;  /* 0x00008f0072727a23 */ /* 0x100fe200000108b4 */
[----:B------:R-:W-:Y:S01]  /*aec0*/  LOP3.LUT R9, R17, 0xff, RZ, 0xc0, !PT ;  /* 0x000000ff11097812 */ /* 0x000fe200078ec0ff */
[----:B------:R-:W-:Y:S01]  /*aed0*/  FFMA.FTZ R115, R115, c[0x0][0x23c], -R180 ;  /* 0x00008f0073737a23 */ /* 0x000fe200000108b4 */
[----:B------:R-:W-:Y:S01]  /*aee0*/  SHF.R.U32.HI R17, RZ, 0x10, R6 ;  /* 0x00000010ff117819 */ /* 0x000fe20000011606 */
[----:B------:R-:W-:Y:S01]  /*aef0*/  MUFU.EX2 R197, R58 ;  /* 0x0000003a00c57308 */ /* 0x000fe20000000800 */
[----:B------:R-:W-:Y:S01]  /*af00*/  LOP3.LUT R19, R6, 0xff, RZ, 0xc0, !PT ;  /* 0x000000ff06137812 */ /* 0x000fe200078ec0ff */
[----:B------:R-:W-:Y:S01]  /*af10*/  FFMA.FTZ R102, R102, c[0x0][0x23c], -R180 ;  /* 0x00008f0066667a23 */ /* 0x000fe200000108b4 */
[----:B------:R-:W-:Y:S01]  /*af20*/  SHF.R.U32.HI R24, RZ, 0x18, R6 ;  /* 0x00000018ff187819 */ /* 0x000fe20000011606 */
[----:B---3--:R-:W-:Y:S01]  /*af30*/  IMAD.MOV.U32 R45, RZ, RZ, R195 ;  /* 0x000000ffff2d7224 */ /* 0x008fe200078e00c3 */
[----:B------:R-:W-:Y:S01]  /*af40*/  SHF.R.U32.HI R6, RZ, 0x10, R0 ;  /* 0x00000010ff067819 */ /* 0x000fe20000011600 */
[----:B------:R-:W-:Y:S01]  /*af50*/  FFMA.FTZ R103, R103, c[0x0][0x23c], -R180 ;  /* 0x00008f0067677a23 */ /* 0x000fe200000108b4 */
[----:B------:R-:W-:Y:S01]  /*af60*/  PRMT R40, R8, 0x5410, R5 ;  /* 0x0000541008287816 */ /* 0x000fe20000000005 */
[--C-:B------:R-:W-:Y:S01]  /*af70*/  FFMA.FTZ R76, R76, c[0x0][0x23c], -R139.reuse ;  /* 0x00008f004c4c7a23 */ /* 0x100fe2000001088b */
[----:B------:R-:W-:Y:S01]  /*af80*/  PRMT R30, R4, 0x5410, R14 ;  /* 0x00005410041e7816 */ /* 0x000fe2000000000e */
[----:B------:R3:W-:Y:S01]  /*af90*/  MUFU.EX2 R195, R46 ;  /* 0x0000002e00c37308 */ /* 0x0007e20000000800 */
[----:B------:R-:W-:Y:S01]  /*afa0*/  IMAD.WIDE.U32 R4, R28, -0x2daee0ad, RZ ;  /* 0xd2511f531c047825 */ /* 0x000fe200078e00ff */
[----:B------:R-:W-:Y:S01]  /*afb0*/  SHF.R.U32.HI R8, RZ, 0x18, R0 ;  /* 0x00000018ff087819 */ /* 0x000fe20000011600 */
[--C-:B------:R-:W-:Y:S01]  /*afc0*/  HSET2.LE.AND R40, R40, R220.reuse, PT ;  /* 0x000000dc28287233 */ /* 0x100fe20003803000 */
[----:B------:R-:W-:Y:S01]  /*afd0*/  LOP3.LUT R6, R6, 0xff, RZ, 0xc0, !PT ;  /* 0x000000ff06067812 */ /* 0x000fe200078ec0ff */
[--C-:B-1----:R-:W-:Y:S01]  /*afe0*/  HSET2.LE.AND R43, R35, R220.reuse, PT ;  /* 0x000000dc232b7233 */ /* 0x102fe20003803000 */
[----:B------:R-:W-:Y:S01]  /*aff0*/  SHF.R.U32.HI R23, RZ, 0x10, R4 ;  /* 0x00000010ff177819 */ /* 0x000fe20000011604 */
[----:B------:R-:W-:Y:S01]  /*b000*/  FFMA.FTZ R77, R77, c[0x0][0x23c], -R139 ;  /* 0x00008f004d4d7a23 */ /* 0x000fe2000001088b */
[----:B------:R-:W-:Y:S01]  /*b010*/  PRMT R31, R9, 0x5410, R27 ;  /* 0x00005410091f7816 */ /* 0x000fe2000000001b */
[--C-:B------:R-:W-:Y:S01]  /*b020*/  FFMA.FTZ R100, R100, c[0x0][0x23c], -R181.reuse ;  /* 0x00008f0064647a23 */ /* 0x100fe200000108b5 */
[----:B------:R1:W-:Y:S01]  /*b030*/  MUFU.EX2 R213, R42 ;  /* 0x0000002a00d57308 */ /* 0x0003e20000000800 */
[----:B------:R-:W-:Y:S01]  /*b040*/  PRMT R28, R6, 0x5410, R8 ;  /* 0x00005410061c7816 */ /* 0x000fe20000000008 */
[----:B------:R-:W-:Y:S01]  /*b050*/  FFMA.FTZ R101, R101, c[0x0][0x23c], -R181 ;  /* 0x00008f0065657a23 */ /* 0x000fe200000108b5 */
[----:B------:R-:W-:Y:S01]  /*b060*/  LOP3.LUT R6, R29, 0xff, RZ, 0xc0, !PT ;  /* 0x000000ff1d067812 */ /* 0x000fe200078ec0ff */
[----:B------:R-:W-:Y:S01]  /*b070*/  IMAD.MOV.U32 R29, RZ, RZ, R173 ;  /* 0x000000ffff1d7224 */ /* 0x000fe200078e00ad */
[----:B------:R-:W-:Y:S01]  /*b080*/  LOP3.LUT R9, R0, 0xff, RZ, 0xc0, !PT ;  /* 0x000000ff00097812 */ /* 0x000fe200078ec0ff */
[--C-:B------:R-:W-:Y:S01]  /*b090*/  HSET2.LE.AND R35, R31, R220.reuse, PT ;  /* 0x000000dc1f237233 */ /* 0x100fe20003803000 */
[----:B------:R-:W-:Y:S01]  /*b0a0*/  LOP3.LUT R0, R5, UR16, R18, 0x96, !PT ;  /* 0x0000001005007c12 */ /* 0x000fe2000f8e9612 */
[----:B------:R-:W-:Y:S01]  /*b0b0*/  IMAD.MOV.U32 R31, RZ, RZ, R207 ;  /* 0x000000ffff1f7224 */ /* 0x000fe200078e00cf */
[----:B------:R-:W-:Y:S01]  /*b0c0*/  LOP3.LUT R18, R4, 0xffff, RZ, 0xc0, !PT ;  /* 0x0000ffff04127812 */ /* 0x000fe200078ec0ff */
[----:B------:R-:W-:Y:S01]  /*b0d0*/  MUFU.EX2 R207, R61 ;  /* 0x0000003d00cf7308 */ /* 0x000fe20000000800 */
[----:B------:R-:W-:Y:S01]  /*b0e0*/  SHF.R.U32.HI R5, RZ, 0x8, R20 ;  /* 0x00000008ff057819 */ /* 0x000fe20000011614 */
[----:B------:R-:W-:Y:S01]  /*b0f0*/  FFMA.FTZ R120, R120, c[0x0][0x23c], -R139 ;  /* 0x00008f0078787a23 */ /* 0x000fe2000001088b */
[----:B------:R-:W-:Y:S01]  /*b100*/  SHF.R.U32.HI R7, RZ, 0x8, R7 ;  /* 0x00000008ff077819 */ /* 0x000fe20000011607 */
[----:B---3--:R-:W-:Y:S01]  /*b110*/  IMAD.MOV.U32 R46, RZ, RZ, R186 ;  /* 0x000000ffff2e7224 */ /* 0x008fe200078e00ba */
[----:B------:R-:W-:Y:S01]  /*b120*/  LOP3.LUT R26, R4, 0xff, RZ, 0xc0, !PT ;  /* 0x000000ff041a7812 */ /* 0x000fe200078ec0ff */
[----:B------:R-:W-:Y:S01]  /*b130*/  FFMA.FTZ R121, R121, c[0x0][0x23c], -R139 ;  /* 0x00008f0079797a23 */ /* 0x000fe2000001088b */
[----:B------:R-:W-:Y:S01]  /*b140*/  SHF.R.U32.HI R25, RZ, 0x18, R4 ;  /* 0x00000018ff197819 */ /* 0x000fe20000011604 */
[----:B------:R-:W-:Y:S01]  /*b150*/  FFMA.FTZ R126, R126, c[0x0][0x23c], -R182 ;  /* 0x00008f007e7e7a23 */ /* 0x000fe200000108b6 */
[----:B------:R-:W-:Y:S01]  /*b160*/  LOP3.LUT R4, R21, 0xff, RZ, 0xc0, !PT ;  /* 0x000000ff15047812 */ /* 0x000fe200078ec0ff */
[----:B------:R-:W-:Y:S01]  /*b170*/  MUFU.EX2 R186, R57 ;  /* 0x0000003900ba7308 */ /* 0x000fe20000000800 */
[----:B------:R-:W-:Y:S01]  /*b180*/  PRMT R21, R6, 0x5410, R33 ;  /* 0x0000541006157816 */ /* 0x000fe20000000021 */
[--C-:B------:R-:W-:Y:S01]  /*b190*/  HSET2.LE.AND R33, R28, R220.reuse, PT ;  /* 0x000000dc1c217233 */ /* 0x100fe20003803000 */
[----:B------:R-:W-:Y:S01]  /*b1a0*/  PRMT R22, R22, 0x5410, R5 ;  /* 0x0000541016167816 */ /* 0x000fe20000000005 */
[----:B------:R-:W-:Y:S01]  /*b1b0*/  IMAD.MOV.U32 R28, RZ, RZ, R189 ;  /* 0x000000ffff1c7224 */ /* 0x000fe200078e00bd */
[----:B------:R-:W-:Y:S01]  /*b1c0*/  PRMT R27, R9, 0x5410, R7 ;  /* 0x00005410091b7816 */ /* 0x000fe20000000007 */
[--C-:B-1----:R-:W-:Y:S01]  /*b1d0*/  HSET2.LE.AND R42, R174, R220.reuse, PT ;  /* 0x000000dcae2a7233 */ /* 0x102fe20003803000 */
[----:B------:R-:W-:Y:S01]  /*b1e0*/  SHF.R.U32.HI R7, RZ, 0x8, R32 ;  /* 0x00000008ff077819 */ /* 0x000fe20000011620 */
[----:B------:R-:W-:Y:S01]  /*b1f0*/  FFMA.FTZ R122, R122, c[0x0][0x23c], -R182 ;  /* 0x00008f007a7a7a23 */ /* 0x000fe200000108b6 */
[----:B------:R-:W-:Y:S01]  /*b200*/  PRMT R16, R4, 0x5410, R16 ;  /* 0x0000541004107816 */ /* 0x000fe20000000010 */
[----:B------:R1:W-:Y:S01]  /*b210*/  MUFU.EX2 R198, R56 ;  /* 0x0000003800c67308 */ /* 0x0003e20000000800 */
[----:B------:R-:W-:Y:S01]  /*b220*/  LOP3.LUT R6, R11, 0xffff, RZ, 0xc0, !PT ;  /* 0x0000ffff0b067812 */ /* 0x000fe200078ec0ff */
[--C-:B------:R-:W-:Y:S01]  /*b230*/  HSET2.LE.AND R32, R27, R220.reuse, PT ;  /* 0x000000dc1b207233 */ /* 0x100fe20003803000 */
[----:B------:R-:W-:Y:S01]  /*b240*/  SHF.R.U32.HI R5, RZ, 0x10, R11 ;  /* 0x00000010ff057819 */ /* 0x000fe2000001160b */
[----:B------:R-:W-:Y:S01]  /*b250*/  IMAD.MOV.U32 R27, RZ, RZ, R208 ;  /* 0x000000ffff1b7224 */ /* 0x000fe200078e00d0 */
[----:B------:R-:W-:Y:S01]  /*b260*/  LOP3.LUT R4, R10, 0xffff, RZ, 0xc0, !PT ;  /* 0x0000ffff0a047812 */ /* 0x000fe200078ec0ff */
[----:B------:R-:W-:Y:S01]  /*b270*/  FFMA.FTZ R123, R123, c[0x0][0x23c], -R182 ;  /* 0x00008f007b7b7a23 */ /* 0x000fe200000108b6 */
[----:B------:R-:W-:Y:S01]  /*b280*/  PRMT R20, R34, 0x5410, R7 ;  /* 0x0000541022147816 */ /* 0x000fe20000000007 */
[--C-:B------:R-:W-:Y:S01]  /*b290*/  HSET2.LE.AND R34, R175, R220.reuse, PT ;  /* 0x000000dcaf227233 */ /* 0x100fe20003803000 */
[----:B------:R-:W-:Y:S01]  /*b2a0*/  SHF.R.U32.HI R7, RZ, 0x8, R6 ;  /* 0x00000008ff077819 */ /* 0x000fe20000011606 */
[----:B------:R3:W-:Y:S01]  /*b2b0*/  MUFU.EX2 R191, R41 ;  /* 0x0000002900bf7308 */ /* 0x0007e20000000800 */
[----:B------:R-:W-:Y:S01]  /*b2c0*/  LOP3.LUT R8, R11, 0xff, RZ, 0xc0, !PT ;  /* 0x000000ff0b087812 */ /* 0x000fe200078ec0ff */
[--C-:B------:R-:W-:Y:S01]  /*b2d0*/  HSET2.LE.AND R58, R20, R220.reuse, PT ;  /* 0x000000dc143a7233 */ /* 0x100fe20003803000 */
[----:B------:R-:W-:Y:S01]  /*b2e0*/  SHF.R.U32.HI R11, RZ, 0x18, R11 ;  /* 0x00000018ff0b7819 */ /* 0x000fe2000001160b */
[----:B------:R-:W-:Y:S01]  /*b2f0*/  IMAD.MOV.U32 R20, RZ, RZ, R203 ;  /* 0x000000ffff147224 */ /* 0x000fe200078e00cb */
[----:B------:R-:W-:Y:S01]  /*b300*/  LOP3.LUT R5, R5, 0xff, RZ, 0xc0, !PT ;  /* 0x000000ff05057812 */ /* 0x000fe200078ec0ff */
[--C-:B------:R-:W-:Y:S01]  /*b310*/  FFMA.FTZ R130, R130, c[0x0][0x23c], -R180.reuse ;  /* 0x00008f0082827a23 */ /* 0x100fe200000108b4 */
[----:B------:R-:W-:Y:S01]  /*b320*/  LOP3.LUT R6, R10, 0xff, RZ, 0xc0, !PT ;  /* 0x000000ff0a067812 */ /* 0x000fe200078ec0ff */
[----:B------:R-:W-:Y:S01]  /*b330*/  FFMA.FTZ R131, R131, c[0x0][0x23c], -R180 ;  /* 0x00008f0083837a23 */ /* 0x000fe200000108b4 */
[----:B------:R-:W-:Y:S01]  /*b340*/  SHF.R.U32.HI R4, RZ, 0x8, R4 ;  /* 0x00000008ff047819 */ /* 0x000fe20000011604 */
[----:B------:R4:W-:Y:S01]  /*b350*/  MUFU.EX2 R189, R59 ;  /* 0x0000003b00bd7308 */ /* 0x0009e20000000800 */
[----:B------:R-:W-:Y:S01]  /*b360*/  SHF.R.U32.HI R9, RZ, 0x8, R15 ;  /* 0x00000008ff097819 */ /* 0x000fe2000001160f */
[----:B------:R-:W-:Y:S01]  /*b370*/  FFMA.FTZ R128, R128, c[0x0][0x23c], -R181 ;  /* 0x00008f0080807a23 */ /* 0x000fe200000108b5 */
[----:B------:R-:W-:Y:S01]  /*b380*/  PRMT R173, R5, 0x5410, R11 ;  /* 0x0000541005ad7816 */ /* 0x000fe2000000000b */
[----:B------:R-:W-:Y:S01]  /*b390*/  FFMA.FTZ R129, R129, c[0x0][0x23c], -R181 ;  /* 0x00008f0081817a23 */ /* 0x000fe200000108b5 */
[----:B------:R-:W-:Y:S01]  /*b3a0*/  PRMT R14, R6, 0x5410, R4 ;  /* 0x00005410060e7816 */ /* 0x000fe20000000004 */
[----:B------:R-:W-:Y:S01]  /*b3b0*/  FFMA.FTZ R118, R118, c[0x0][0x23c], -R180 ;  /* 0x00008f0076767a23 */ /* 0x000fe200000108b4 */
[----:B------:R-:W-:Y:S01]  /*b3c0*/  SHF.R.U32.HI R5, RZ, 0x10, R10 ;  /* 0x00000010ff057819 */ /* 0x000fe2000001160a */
[--C-:B------:R-:W-:Y:S01]  /*b3d0*/  HSET2.LE.AND R173, R173, R220.reuse, PT ;  /* 0x000000dcadad7233 */ /* 0x100fe20003803000 */
[----:B------:R-:W-:Y:S01]  /*b3e0*/  SHF.R.U32.HI R6, RZ, 0x10, R2 ;  /* 0x00000010ff067819 */ /* 0x000fe20000011602 */
[----:B------:R2:W2:Y:S01]  /*b3f0*/  MUFU.EX2 R15, R47 ;  /* 0x0000002f000f7308 */ /* 0x0004a20000000800 */
[----:B------:R-:W-:Y:S01]  /*b400*/  PRMT R19, R19, 0x5410, R9 ;  /* 0x0000541013137816 */ /* 0x000fe20000000009 */
[--C-:B-1----:R-:W-:Y:S01]  /*b410*/  HSET2.LE.AND R56, R14, R220.reuse, PT ;  /* 0x000000dc0e387233 */ /* 0x102fe20003803000 */
[----:B------:R-:W-:Y:S01]  /*b420*/  LOP3.LUT R9, R17, 0xff, RZ, 0xc0, !PT ;  /* 0x000000ff11097812 */ /* 0x000fe200078ec0ff */
[----:B------:R-:W-:Y:S01]  /*b430*/  IMAD.MOV.U32 R17, RZ, RZ, R177 ;  /* 0x000000ffff117224 */ /* 0x000fe200078e00b1 */
[----:B------:R-:W-:Y:S01]  /*b440*/  PRMT R172, R8, 0x5410, R7 ;  /* 0x0000541008ac7816 */ /* 0x000fe20000000007 */
[--C-:B---3--:R-:W-:Y:S01]  /*b450*/  HSET2.LE.AND R41, R30, R220.reuse, PT ;  /* 0x000000dc1e297233 */ /* 0x108fe20003803000 */
[----:B------:R-:W-:Y:S01]  /*b460*/  LOP3.LUT R7, R5, 0xff, RZ, 0xc0, !PT ;  /* 0x000000ff05077812 */ /* 0x000fe200078ec0ff */
[----:B------:R-:W-:Y:S01]  /*b470*/  IMAD.MOV.U32 R30, RZ, RZ, R226 ;  /* 0x000000ffff1e7224 */ /* 0x000fe200078e00e2 */
[C---:B------:R-:W-:Y:S01]  /*b480*/  LOP3.LUT R4, R2.reuse, 0xffff, RZ, 0xc0, !PT ;  /* 0x0000ffff02047812 */ /* 0x040fe200078ec0ff */
[----:B------:R-:W-:Y:S01]  /*b490*/  MUFU.EX2 R246, R50 ;  /* 0x0000003200f67308 */ /* 0x000fe20000000800 */
[----:B------:R-:W-:Y:S01]  /*b4a0*/  LOP3.LUT R8, R2, 0xff, RZ, 0xc0, !PT ;  /* 0x000000ff02087812 */ /* 0x000fe200078ec0ff */
[--C-:B------:R-:W-:Y:S01]  /*b4b0*/  HSET2.LE.AND R174, R19, R220.reuse, PT ;  /* 0x000000dc13ae7233 */ /* 0x100fe20003803000 */
[----:B------:R-:W-:Y:S01]  /*b4c0*/  SHF.R.U32.HI R5, RZ, 0x18, R2 ;  /* 0x00000018ff057819 */ /* 0x000fe20000011602 */
[--C-:B----4-:R-:W-:Y:S01]  /*b4d0*/  HSET2.LE.AND R59, R21, R220.reuse, PT ;  /* 0x000000dc153b7233 */ /* 0x110fe20003803000 */
[----:B------:R-:W-:Y:S01]  /*b4e0*/  LOP3.LUT R2, R6, 0xff, RZ, 0xc0, !PT ;  /* 0x000000ff06027812 */ /* 0x000fe200078ec0ff */
[----:B--2---:R-:W-:Y:S01]  /*b4f0*/  IMAD.MOV.U32 R21, RZ, RZ, R202 ;  /* 0x000000ffff157224 */ /* 0x004fe200078e00ca */
[----:B------:R-:W-:Y:S01]  /*b500*/  SHF.R.U32.HI R4, RZ, 0x8, R4 ;  /* 0x00000008ff047819 */ /* 0x000fe20000011604 */
[--C-:B------:R-:W-:Y:S01]  /*b510*/  HSET2.LE.AND R172, R172, R220.reuse, PT ;  /* 0x000000dcacac7233 */ /* 0x100fe20003803000 */
[----:B------:R-:W-:Y:S01]  /*b520*/  PRMT R24, R9, 0x5410, R24 ;  /* 0x0000541009187816 */ /* 0x000fe20000000018 */
[----:B------:R-:W-:Y:S01]  /*b530*/  MUFU.EX2 R248, R48 ;  /* 0x0000003000f87308 */ /* 0x000fe20000000800 */
[----:B------:R-:W-:Y:S01]  /*b540*/  PRMT R9, R2, 0x5410, R5 ;  /* 0x0000541002097816 */ /* 0x000fe20000000005 */
[----:B------:R-:W-:Y:S01]  /*b550*/  IMAD.MOV.U32 R19, RZ, RZ, R194 ;  /* 0x000000ffff137224 */ /* 0x000fe200078e00c2 */
[----:B------:R-:W-:Y:S01]  /*b560*/  SHF.R.U32.HI R5, RZ, 0x10, R0 ;  /* 0x00000010ff057819 */ /* 0x000fe20000011600 */
[----:B------:R-:W-:Y:S01]  /*b570*/  IMAD.MOV.U32 R47, RZ, RZ, R209 ;  /* 0x000000ffff2f7224 */ /* 0x000fe200078e00d1 */
[----:B------:R-:W-:Y:S01]  /*b580*/  PRMT R11, R8, 0x5410, R4 ;  /* 0x00005410080b7816 */ /* 0x000fe20000000004 */
[--C-:B------:R-:W-:Y:S01]  /*b590*/  HSET2.LE.AND R61, R9, R220.reuse, PT ;  /* 0x000000dc093d7233 */ /* 0x100fe20003803000 */
[----:B------:R-:W-:Y:S01]  /*b5a0*/  SHF.R.U32.HI R4, RZ, 0x18, R0 ;  /* 0x00000018ff047819 */ /* 0x000fe20000011600 */
[--C-:B------:R-:W-:Y:S01]  /*b5b0*/  HSET2.LE.AND R175, R24, R220.reuse, PT ;  /* 0x000000dc18af7233 */ /* 0x100fe20003803000 */
[C---:B------:R-:W-:Y:S01]  /*b5c0*/  LOP3.LUT R2, R0.reuse, 0xffff, RZ, 0xc0, !PT ;  /* 0x0000ffff00027812 */ /* 0x040fe200078ec0ff */
[----:B------:R1:W-:Y:S01]  /*b5d0*/  MUFU.EX2 R209, R60 ;  /* 0x0000003c00d17308 */ /* 0x0003e20000000800 */
[----:B------:R-:W-:Y:S01]  /*b5e0*/  LOP3.LUT R6, R0, 0xff, RZ, 0xc0, !PT ;  /* 0x000000ff00067812 */ /* 0x000fe200078ec0ff */
[----:B------:R-:W-:Y:S01]  /*b5f0*/  IMAD.MOV.U32 R24, RZ, RZ, R200 ;  /* 0x000000ffff187224 */ /* 0x000fe200078e00c8 */
[----:B------:R-:W-:Y:S01]  /*b600*/  LOP3.LUT R0, R5, 0xff, RZ, 0xc0, !PT ;  /* 0x000000ff05007812 */ /* 0x000fe200078ec0ff */
[----:B------:R-:W-:Y:S01]  /*b610*/  FFMA.FTZ R5, R62, c[0x0][0x23c], -R182 ;  /* 0x00008f003e057a23 */ /* 0x000fe200000108b6 */
[----:B------:R-:W-:Y:S01]  /*b620*/  SHF.R.U32.HI R2, RZ, 0x8, R2 ;  /* 0x00000008ff027819 */ /* 0x000fe20000011602 */
[--C-:B------:R-:W-:Y:S01]  /*b630*/  HSET2.LE.AND R62, R22, R220.reuse, PT ;  /* 0x000000dc163e7233 */ /* 0x100fe20003803000 */
[----:B------:R-:W-:Y:S01]  /*b640*/  PRMT R177, R0, 0x5410, R4 ;  /* 0x0000541000b17816 */ /* 0x000fe20000000004 */
[----:B------:R-:W-:Y:S01]  /*b650*/  IMAD.MOV.U32 R22, RZ, RZ, R15 ;  /* 0x000000ffff167224 */ /* 0x000fe200078e000f */
[----:B------:R-:W-:Y:S01]  /*b660*/  F2FP.PACK_AB R0, R211, R215 ;  /* 0x000000d7d300723e */ /* 0x000fe200000000ff */
[----:B------:R-:W-:Y:S01]  /*b670*/  MUFU.EX2 R208, R5 ;  /* 0x0000000500d07308 */ /* 0x000fe20000000800 */
[----:B------:R-:W2:Y:S01]  /*b680*/  LDL.LU R215, [R1] ;  /* 0x0000000001d77983 */ /* 0x000ea20000300800 */
[----:B------:R-:W-:Y:S01]  /*b690*/  SHF.R.U32.HI R10, RZ, 0x18, R10 ;  /* 0x00000018ff0a7819 */ /* 0x000fe2000001160a */
[--C-:B------:R-:W-:Y:S01]  /*b6a0*/  HSET2.LE.AND R177, R177, R220.reuse, PT ;  /* 0x000000dcb1b17233 */ /* 0x100fe20003803000 */
[----:B------:R-:W-:Y:S01]  /*b6b0*/  SHF.R.U32.HI R8, RZ, 0x8, R18 ;  /* 0x00000008ff087819 */ /* 0x000fe20000011612 */
[----:B------:R3:W-:Y:S01]  /*b6c0*/  STL [R1+0x7c], R211 ;  /* 0x00007cd301007387 */ /* 0x0007e20000100800 */
[----:B------:R-:W-:Y:S01]  /*b6d0*/  PRMT R10, R7, 0x5410, R10 ;  /* 0x00005410070a7816 */ /* 0x000fe2000000000a */
[----:B------:R-:W-:Y:S01]  /*b6e0*/  IMAD.MOV.U32 R18, RZ, RZ, R204 ;  /* 0x000000ffff127224 */ /* 0x000fe200078e00cc */
[----:B------:R-:W-:Y:S01]  /*b6f0*/  LOP3.LUT R7, R23, 0xff, RZ, 0xc0, !PT ;  /* 0x000000ff17077812 */ /* 0x000fe200078ec0ff */
[----:B------:R-:W-:Y:S01]  /*b700*/  IMAD.MOV.U32 R23, RZ, RZ, R176 ;  /* 0x000000ffff177224 */ /* 0x000fe200078e00b0 */
[----:B------:R-:W-:Y:S01]  /*b710*/  MUFU.EX2 R249, R49 ;  /* 0x0000003100f97308 */ /* 0x000fe20000000800 */
[----:B------:R-:W-:Y:S01]  /*b720*/  PRMT R176, R6, 0x5410, R2 ;  /* 0x0000541006b07816 */ /* 0x000fe20000000002 */
[----:B------:R-:W-:Y:S01]  /*b730*/  FFMA.FTZ R6, R63, c[0x0][0x23c], -R182 ;  /* 0x00008f003f067a23 */ /* 0x000fe200000108b6 */
[----:B------:R-:W-:Y:S01]  /*b740*/  F2FP.PACK_AB R4, R45, R252 ;  /* 0x000000fc2d04723e */ /* 0x000fe200000000ff */
[--C-:B------:R-:W-:Y:S01]  /*b750*/  HSET2.LE.AND R57, R10, R220.reuse, PT ;  /* 0x000000dc0a397233 */ /* 0x100fe20003803000 */
[----:B------:R-:W-:Y:S01]  /*b760*/  LOP3.LUT R42, R42, R0, RZ, 0xc0, !PT ;  /* 0x000000002a2a7212 */ /* 0x000fe200078ec0ff */
[--C-:B------:R-:W-:Y:S01]  /*b770*/  HSET2.LE.AND R176, R176, R220.reuse, PT ;  /* 0x000000dcb0b07233 */ /* 0x100fe20003803000 */
[----:B------:R-:W-:Y:S01]  /*b780*/  LOP3.LUT R40, R40, R4, RZ, 0xc0, !PT ;  /* 0x0000000428287212 */ /* 0x000fe200078ec0ff */
[--C-:B-1----:R-:W-:Y:S01]  /*b790*/  HSET2.LE.AND R60, R11, R220.reuse, PT ;  /* 0x000000dc0b3c7233 */ /* 0x102fe20003803000 */
[----:B------:R-:W-:Y:S01]  /*b7a0*/  F2FP.PACK_AB R0, R217, R192 ;  /* 0x000000c0d900723e */ /* 0x000fe200000000ff */
[----:B------:R1:W-:Y:S01]  /*b7b0*/  MUFU.EX2 R204, R6 ;  /* 0x0000000600cc7308 */ /* 0x0003e20000000800 */
[----:B------:R-:W-:Y:S01]  /*b7c0*/  PRMT R26, R26, 0x5410, R8 ;  /* 0x000054101a1a7816 */ /* 0x000fe20000000008 */
[----:B------:R-:W-:Y:S01]  /*b7d0*/  IMAD.WIDE.U32 R8, R178, -0x2daee0ad, RZ ;  /* 0xd2511f53b2087825 */ /* 0x000fe200078e00ff */
[----:B------:R-:W-:Y:S01]  /*b7e0*/  PRMT R25, R7, 0x5410, R25 ;  /* 0x0000541007197816 */ /* 0x000fe20000000019 */
[--C-:B------:R-:W-:Y:S01]  /*b7f0*/  HSET2.LE.AND R63, R16, R220.reuse, PT ;  /* 0x000000dc103f7233 */ /* 0x100fe20003803000 */
[----:B------:R-:W-:Y:S01]  /*b800*/  LOP3.LUT R41, R41, R0, RZ, 0xc0, !PT ;  /* 0x0000000029297212 */ /* 0x000fe200078ec0ff */
[----:B------:R-:W-:Y:S01]  /*b810*/  IMAD.MOV.U32 R16, RZ, RZ, R201 ;  /* 0x000000ffff107224 */ /* 0x000fe200078e00c9 */
[----:B------:R-:W-:Y:S01]  /*b820*/  F2FP.PACK_AB R0, R30, R46 ;  /* 0x0000002e1e00723e */ /* 0x000fe200000000ff */
[--C-:B------:R-:W-:Y:S01]  /*b830*/  HSET2.LE.AND R178, R26, R220.reuse, PT ;  /* 0x000000dc1ab27233 */ /* 0x100fe20003803000 */
[----:B------:R-:W-:Y:S01]  /*b840*/  F2FP.PACK_AB R2, R17, R214 ;  /* 0x000000d61102723e */ /* 0x000fe200000000ff */
[----:B------:R-:W4:Y:S01]  /*b850*/  MUFU.EX2 R245, R51 ;  /* 0x0000003300f57308 */ /* 0x000f220000000800 */
[----:B---3--:R-:W3:Y:S01]  /*b860*/  LDL.LU R211, [R1+0xc] ;  /* 0x00000c0001d37983 */ /* 0x008ee20000300800 */
[----:B------:R-:W-:Y:S01]  /*b870*/  LOP3.LUT R34, R34, R0, RZ, 0xc0, !PT ;  /* 0x0000000022227212 */ /* 0x000fe200078ec0ff */
[----:B------:R-:W-:Y:S01]  /*b880*/  IMAD.MOV.U32 R26, RZ, RZ, R199 ;  /* 0x000000ffff1a7224 */ /* 0x000fe200078e00c7 */
[----:B------:R-:W-:Y:S01]  /*b890*/  F2FP.PACK_AB R0, R210, R193 ;  /* 0x000000c1d200723e */ /* 0x000fe200000000ff */
[----:B------:R-:W-:Y:S01]  /*b8a0*/  FFMA.FTZ R182, R127, c[0x0][0x23c], -R182 ;  /* 0x00008f007fb67a23 */ /* 0x000fe200000108b6 */
[----:B------:R-:W-:Y:S01]  /*b8b0*/  LOP3.LUT R43, R43, R2, RZ, 0xc0, !PT ;  /* 0x000000022b2b7212 */ /* 0x000fe200078ec0ff */
[----:B------:R-:W-:Y:S01]  /*b8c0*/  FFMA.FTZ R180, R119, c[0x0][0x23c], -R180 ;  /* 0x00008f0077b47a23 */ /* 0x000fe200000108b4 */
[----:B------:R-:W-:Y:S01]  /*b8d0*/  LOP3.LUT R59, R59, R0, RZ, 0xc0, !PT ;  /* 0x000000003b3b7212 */ /* 0x000fe200078ec0ff */
[--C-:B------:R-:W-:Y:S01]  /*b8e0*/  FFMA.FTZ R124, R124, c[0x0][0x23c], -R139.reuse ;  /* 0x00008f007c7c7a23 */ /* 0x100fe2000001088b */
[----:B------:R-:W-:Y:S01]  /*b8f0*/  MUFU.EX2 R247, R66 ;  /* 0x0000004200f77308 */ /* 0x000fe20000000800 */
[----:B------:R-:W-:Y:S01]  /*b900*/  F2FP.PACK_AB R0, R200, R47 ;  /* 0x0000002fc800723e */ /* 0x000fe200000000ff */
[----:B------:R-:W-:Y:S01]  /*b910*/  FFMA.FTZ R139, R125, c[0x0][0x23c], -R139 ;  /* 0x00008f007d8b7a23 */ /* 0x000fe2000001088b */
[----:B------:R-:W-:Y:S01]  /*b920*/  F2FP.PACK_AB R2, R221, R233 ;  /* 0x000000e9dd02723e */ /* 0x000fe200000000ff */
[----:B-1----:R-:W-:Y:S01]  /*b930*/  IMAD.WIDE.U32 R6, R179, -0x2daee0ad, RZ ;  /* 0xd2511f53b3067825 */ /* 0x002fe200078e00ff */
[----:B------:R-:W-:Y:S01]  /*b940*/  LOP3.LUT R60, R60, R0, RZ, 0xc0, !PT ;  /* 0x000000003c3c7212 */ /* 0x000fe200078ec0ff */
[--C-:B------:R-:W-:Y:S01]  /*b950*/  HSET2.LE.AND R179, R25, R220.reuse, PT ;  /* 0x000000dc19b37233 */ /* 0x100fe20003803000 */
[----:B------:R-:W-:Y:S01]  /*b960*/  F2FP.PACK_AB R0, R16, R187 ;  /* 0x000000bb1000723e */ /* 0x000fe200000000ff */
[----:B------:R-:W-:Y:S01]  /*b970*/  IMAD.MOV.U32 R25, RZ, RZ, R193 ;  /* 0x000000ffff197224 */ /* 0x000fe200078e00c1 */
[----:B------:R-:W-:Y:S01]  /*b980*/  LOP3.LUT R8, R7, UR10, R8, 0x96, !PT ;  /* 0x0000000a07087c12 */ /* 0x000fe2000f8e9608 */
[----:B------:R-:W-:Y:S01]  /*b990*/  MUFU.EX2 R244, R67 ;  /* 0x0000004300f47308 */ /* 0x000fe20000000800 */
[----:B------:R-:W-:Y:S01]  /*b9a0*/  LOP3.LUT R63, R63, R0, RZ, 0xc0, !PT ;  /* 0x000000003f3f7212 */ /* 0x000fe200078ec0ff */
[--C-:B------:R-:W-:Y:S01]  /*b9b0*/  FFMA.FTZ R116, R116, c[0x0][0x23c], -R181.reuse ;  /* 0x00008f0074747a23 */ /* 0x100fe200000108b5 */
[----:B------:R-:W-:Y:S01]  /*b9c0*/  F2FP.PACK_AB R0, R21, R190 ;  /* 0x000000be1500723e */ /* 0x000fe200000000ff */
[----:B------:R-:W-:Y:S01]  /*b9d0*/  FFMA.FTZ R181, R117, c[0x0][0x23c], -R181 ;  /* 0x00008f0075b57a23 */ /* 0x000fe200000108b5 */
[----:B----4-:R-:W-:Y:S02]  /*b9e0*/  F2FP.PACK_AB R51, R245, R246 ;  /* 0x000000f6f533723e */ /* 0x010fe400000000ff */
[----:B------:R-:W-:Y:S02]  /*b9f0*/  LOP3.LUT R174, R174, R0, RZ, 0xc0, !PT ;  /* 0x00000000aeae7212 */ /* 0x000fe400078ec0ff */
[----:B------:R-:W-:Y:S01]  /*ba00*/  F2FP.PACK_AB R0, R189, R197 ;  /* 0x000000c5bd00723e */ /* 0x000fe200000000ff */
[----:B------:R-:W-:Y:S01]  /*ba10*/  MUFU.EX2 R251, R64 ;  /* 0x0000004000fb7308 */ /* 0x000fe20000000800 */
[----:B------:R-:W-:Y:S02]  /*ba20*/  LOP3.LUT R32, R32, R2, RZ, 0xc0, !PT ;  /* 0x0000000220207212 */ /* 0x000fe400078ec0ff */
[----:B------:R-:W-:Y:S02]  /*ba30*/  LOP3.LUT R177, R177, R0, RZ, 0xc0, !PT ;  /* 0x00000000b1b17212 */ /* 0x000fe400078ec0ff */
[----:B------:R-:W-:Y:S02]  /*ba40*/  F2FP.PACK_AB R0, R204, R208 ;  /* 0x000000d0cc00723e */ /* 0x000fe400000000ff */
[----:B------:R-:W-:Y:S02]  /*ba50*/  F2FP.PACK_AB R2, R29, R212 ;  /* 0x000000d41d02723e */ /* 0x000fe400000000ff */
[----:B------:R-:W-:Y:S01]  /*ba60*/  LOP3.LUT R179, R179, R0, RZ, 0xc0, !PT ;  /* 0x00000000b3b37212 */ /* 0x000fe200078ec0ff */
[----:B------:R-:W1:Y:S01]  /*ba70*/  MUFU.EX2 R250, R65 ;  /* 0x0000004100fa7308 */ /* 0x000e620000000800 */
[----:B------:R-:W-:Y:S02]  /*ba80*/  LOP3.LUT R35, R35, R2, RZ, 0xc0, !PT ;  /* 0x0000000223237212 */ /* 0x000fe400078ec0ff */
[----:B------:R-:W-:Y:S04]  /*ba90*/  F2FP.PACK_AB R2, R28, R44 ;  /* 0x0000002c1c02723e */ /* 0x000fe800000000ff */
[----:B------:R-:W-:Y:S02]  /*baa0*/  LOP3.LUT R56, R56, R2, RZ, 0xc0, !PT ;  /* 0x0000000238387212 */ /* 0x000fe400078ec0ff */
[----:B------:R-:W-:Y:S01]  /*bab0*/  F2FP.PACK_AB R2, R199, R27 ;  /* 0x0000001bc702723e */ /* 0x000fe200000000ff */
[----:B------:R4:W-:Y:S03]  /*bac0*/  MUFU.EX2 R238, R36 ;  /* 0x0000002400ee7308 */ /* 0x0009e60000000800 */
[----:B------:R-:W-:Y:S02]  /*bad0*/  LOP3.LUT R61, R61, R2, RZ, 0xc0, !PT ;  /* 0x000000023d3d7212 */ /* 0x000fe400078ec0ff */
[----:B------:R-:W-:Y:S04]  /*bae0*/  F2FP.PACK_AB R2, R191, R18 ;  /* 0x00000012bf02723e */ /* 0x000fe800000000ff */
[----:B------:R-:W-:Y:S01]  /*baf0*/  LOP3.LUT R172, R172, R2, RZ, 0xc0, !PT ;  /* 0x00000002acac7212 */ /* 0x000fe200078ec0ff */
[----:B------:R1:W1:Y:S01]  /*bb00*/  MUFU.EX2 R239, R37 ;  /* 0x0000002500ef7308 */ /* 0x0002620000000800 */
[----:B------:R-:W-:Y:S04]  /*bb10*/  F2FP.PACK_AB R2, R22, R195 ;  /* 0x000000c31602723e */ /* 0x000fe800000000ff */
[----:B------:R-:W-:Y:S02]  /*bb20*/  LOP3.LUT R175, R175, R2, RZ, 0xc0, !PT ;  /* 0x00000002afaf7212 */ /* 0x000fe400078ec0ff */
[----:B------:R-:W-:Y:S03]  /*bb30*/  F2FP.PACK_AB R2, R207, R209 ;  /* 0x000000d1cf02723e */ /* 0x000fe600000000ff */
[----:B------:R1:W-:Y:S01]  /*bb40*/  MUFU.EX2 R237, R38 ;  /* 0x0000002600ed7308 */ /* 0x0003e20000000800 */
[----:B------:R-:W-:Y:S01]  /*bb50*/  LOP3.LUT R178, R178, R2, RZ, 0xc0, !PT ;  /* 0x00000002b2b27212 */ /* 0x000fe200078ec0ff */
[----:B----4-:R-:W-:Y:S08]  /*bb60*/  IMAD.MOV.U32 R36, RZ, RZ, R192 ;  /* 0x000000ffff247224 */ /* 0x010ff000078e00c0 */
[----:B------:R-:W4:Y:S01]  /*bb70*/  MUFU.EX2 R236, R39 ;  /* 0x0000002700ec7308 */ /* 0x000f220000000800 */
[----:B-1----:R-:W-:Y:S09]  /*bb80*/  IMAD.MOV.U32 R37, RZ, RZ, R195 ;  /* 0x000000ffff257224 */ /* 0x002ff200078e00c3 */
[----:B------:R1:W-:Y:S01]  /*bb90*/  MUFU.EX2 R243, R52 ;  /* 0x0000003400f37308 */ /* 0x0003e20000000800 */
[----:B------:R-:W-:Y:S09]  /*bba0*/  IMAD.MOV.U32 R38, RZ, RZ, R196 ;  /* 0x000000ffff267224 */ /* 0x000ff200078e00c4 */
[----:B------:R4:W2:Y:S10]  /*bbb0*/  MUFU.EX2 R242, R53 ;  /* 0x0000003500f27308 */ /* 0x0008b40000000800 */
[----:B------:R-:W-:Y:S01]  /*bbc0*/  MUFU.EX2 R241, R54 ;  /* 0x0000003600f17308 */ /* 0x000fe20000000800 */
[----:B-1----:R-:W-:Y:S09]  /*bbd0*/  IMAD.MOV.U32 R52, RZ, RZ, R189 ;  /* 0x000000ffff347224 */ /* 0x002ff200078e00bd */
[----:B------:R-:W1:Y:S01]  /*bbe0*/  MUFU.EX2 R240, R55 ;  /* 0x0000003700f07308 */ /* 0x000e620000000800 */
[----:B----4-:R-:W-:Y:S09]  /*bbf0*/  IMAD.MOV.U32 R53, RZ, RZ, R186 ;  /* 0x000000ffff357224 */ /* 0x010ff200078e00ba */
[----:B------:R-:W-:Y:S10]  /*bc00*/  MUFU.EX2 R76, R76 ;  /* 0x0000004c004c7308 */ /* 0x000ff40000000800 */
        /* <DEDUP_REMOVED lines=13> */
[----:B------:R-:W-:Y:S01]  /*bce0*/  MUFU.EX2 R86, R86 ;  /* 0x0000005600567308 */ /* 0x000fe20000000800 */
[----:B--2---:R-:W-:Y:S04]  /*bcf0*/  F2FP.PACK_AB R4, R216, R215 ;  /* 0x000000d7d804723e */ /* 0x004fe800000000ff */
[----:B------:R-:W-:Y:S02]  /*bd00*/  LOP3.LUT R33, R33, R4, RZ, 0xc0, !PT ;  /* 0x0000000421217212 */ /* 0x000fe400078ec0ff */
[----:B------:R-:W-:Y:S03]  /*bd10*/  F2FP.PACK_AB R4, R188, R194 ;  /* 0x000000c2bc04723e */ /* 0x000fe600000000ff */
[----:B------:R-:W-:Y:S01]  /*bd20*/  MUFU.EX2 R87, R87 ;  /* 0x0000005700577308 */ /* 0x000fe20000000800 */
[----:B------:R-:W-:Y:S02]  /*bd30*/  LOP3.LUT R58, R58, R4, RZ, 0xc0, !PT ;  /* 0x000000043a3a7212 */ /* 0x000fe400078ec0ff */
[----:B------:R-:W-:Y:S04]  /*bd40*/  F2FP.PACK_AB R4, R31, R23 ;  /* 0x000000171f04723e */ /* 0x000fe800000000ff */
[----:B------:R-:W-:Y:S03]  /*bd50*/  LOP3.LUT R57, R57, R4, RZ, 0xc0, !PT ;  /* 0x0000000439397212 */ /* 0x000fe600078ec0ff */
[----:B------:R-:W-:Y:S10]  /*bd60*/  MUFU.EX2 R112, R112 ;  /* 0x0000007000707308 */ /* 0x000ff40000000800 */
[----:B------:R-:W-:Y:S01]  /*bd70*/  MUFU.EX2 R113, R113 ;  /* 0x0000007100717308 */ /* 0x000fe20000000800 */
[----:B---3--:R-:W-:Y:S04]  /*bd80*/  F2FP.PACK_AB R4, R211, R20 ;  /* 0x00000014d304723e */ /* 0x008fe800000000ff */
[----:B------:R-:W-:Y:S02]  /*bd90*/  LOP3.LUT R62, R62, R4, RZ, 0xc0, !PT ;  /* 0x000000043e3e7212 */ /* 0x000fe400078ec0ff */
[----:B------:R-:W-:Y:S03]  /*bda0*/  F2FP.PACK_AB R4, R196, R213 ;  /* 0x000000d5c404723e */ /* 0x000fe600000000ff */
[----:B------:R-:W-:Y:S01]  /*bdb0*/  MUFU.EX2 R108, R108 ;  /* 0x0000006c006c7308 */ /* 0x000fe20000000800 */
[----:B------:R-:W-:Y:S02]  /*bdc0*/  LOP3.LUT R173, R173, R4, RZ, 0xc0, !PT ;  /* 0x00000004adad7212 */ /* 0x000fe400078ec0ff */
[----:B------:R-:W-:Y:S04]  /*bdd0*/  F2FP.PACK_AB R4, R186, R198 ;  /* 0x000000c6ba04723e */ /* 0x000fe800000000ff */
[----:B------:R-:W-:Y:S02]  /*bde0*/  LOP3.LUT R176, R176, R4, RZ, 0xc0, !PT ;  /* 0x00000004b0b07212 */ /* 0x000fe400078ec0ff */
[----:B------:R-:W-:Y:S01]  /*bdf0*/  LOP3.LUT R4, R9, UR12, R224, 0x96, !PT ;  /* 0x0000000c09047c12 */ /* 0x000fe2000f8e96e0 */
[----:B------:R-:W-:Y:S01]  /*be00*/  IMAD.WIDE.U32 R8, R8, -0x326172a9, RZ ;  /* 0xcd9e8d5708087825 */ /* 0x000fe200078e00ff */
[----:B------:R-:W-:Y:S03]  /*be10*/  MUFU.EX2 R109, R109 ;  /* 0x0000006d006d7308 */ /* 0x000fe60000000800 */
[----:B------:R-:W-:Y:S05]  /*be20*/  IMAD.WIDE.U32 R10, R4, -0x326172a9, RZ ;  /* 0xcd9e8d57040a7825 */ /* 0x000fea00078e00ff */
[----:B------:R-:W-:Y:S02]  /*be30*/  LOP3.LUT R4, R11, UR11, R12, 0x96, !PT ;  /* 0x0000000b0b047c12 */ /* 0x000fe4000f8e960c */
[----:B------:R-:W-:Y:S01]  /*be40*/  LOP3.LUT R10, R9, UR9, R10, 0x96, !PT ;  /* 0x00000009090a7c12 */ /* 0x000fe2000f8e960a */
[----:B------:R-:W-:Y:S02]  /*be50*/  MUFU.EX2 R104, R104 ;  /* 0x0000006800687308 */ /* 0x000fe40000000800 */
[----:B------:R-:W-:Y:S04]  /*be60*/  IMAD.WIDE.U32 R4, R4, -0x2daee0ad, RZ ;  /* 0xd2511f5304047825 */ /* 0x000fe800078e00ff */
[----:B------:R-:W-:Y:S01]  /*be70*/  IMAD.WIDE.U32 R10, R10, -0x2daee0ad, RZ ;  /* 0xd2511f530a0a7825 */ /* 0x000fe200078e00ff */
[----:B------:R-:W-:Y:S03]  /*be80*/  LOP3.LUT R6, R5, UR8, R6, 0x96, !PT ;  /* 0x0000000805067c12 */ /* 0x000fe6000f8e9606 */
[----:B------:R-:W-:Y:S01]  /*be90*/  MUFU.EX2 R105, R105 ;  /* 0x0000006900697308 */ /* 0x000fe20000000800 */
[----:B------:R-:W-:Y:S01]  /*bea0*/  LOP3.LUT R4, R11, UR6, R4, 0x96, !PT ;  /* 0x000000060b047c12 */ /* 0x000fe2000f8e9604 */
[----:B------:R-:W-:Y:S04]  /*beb0*/  IMAD.WIDE.U32 R6, R6, -0x326172a9, RZ ;  /* 0xcd9e8d5706067825 */ /* 0x000fe800078e00ff */
[----:B------:R-:W-:Y:S01]  /*bec0*/  IMAD.WIDE.U32 R4, R4, -0x326172a9, RZ ;  /* 0xcd9e8d5704047825 */ /* 0x000fe200078e00ff */
[----:B------:R-:W-:Y:S03]  /*bed0*/  LOP3.LUT R8, R7, UR7, R8, 0x96, !PT ;  /* 0x0000000707087c12 */ /* 0x000fe6000f8e9608 */
[----:B------:R-:W-:Y:S01]  /*bee0*/  MUFU.EX2 R106, R106 ;  /* 0x0000006a006a7308 */ /* 0x000fe20000000800 */
[C---:B------:R-:W-:Y:S02]  /*bef0*/  LOP3.LUT R50, R4.reuse, 0xffff, RZ, 0xc0, !PT ;  /* 0x0000ffff04327812 */ /* 0x040fe400078ec0ff */
[----:B------:R-:W-:Y:S02]  /*bf00*/  LOP3.LUT R0, R4, 0xff, RZ, 0xc0, !PT ;  /* 0x000000ff04007812 */ /* 0x000fe400078ec0ff */
[----:B------:R-:W-:Y:S02]  /*bf10*/  SHF.R.U32.HI R50, RZ, 0x8, R50 ;  /* 0x00000008ff327819 */ /* 0x000fe40000011632 */
[----:B------:R-:W-:Y:S02]  /*bf20*/  LOP3.LUT R6, R5, UR17, R6, 0x96, !PT ;  /* 0x0000001105067c12 */ /* 0x000fe4000f8e9606 */
[----:B------:R-:W-:Y:S01]  /*bf30*/  PRMT R50, R0, 0x5410, R50 ;  /* 0x0000541000327816 */ /* 0x000fe20000000032 */
[----:B------:R-:W-:Y:S01]  /*bf40*/  MUFU.EX2 R107, R107 ;  /* 0x0000006b006b7308 */ /* 0x000fe20000000800 */
[----:B------:R-:W-:Y:S02]  /*bf50*/  F2FP.PACK_AB R0, R249, R248 ;  /* 0x000000f8f900723e */ /* 0x000fe400000000ff */
[----:B------:R-:W-:Y:S01]  /*bf60*/  LOP3.LUT R48, R6, 0xff, RZ, 0xc0, !PT ;  /* 0x000000ff06307812 */ /* 0x000fe200078ec0ff */
[--C-:B------:R-:W-:Y:S01]  /*bf70*/  HSET2.LE.AND R50, R50, R220.reuse, PT ;  /* 0x000000dc32327233 */ /* 0x100fe20003803000 */
[----:B------:R-:W-:Y:S04]  /*bf80*/  SHF.R.U32.HI R49, RZ, 0x10, R6 ;  /* 0x00000010ff317819 */ /* 0x000fe80000011606 */
[----:B------:R-:W-:Y:S01]  /*bf90*/  LOP3.LUT R50, R50, R0, RZ, 0xc0, !PT ;  /* 0x0000000032327212 */ /* 0x000fe200078ec0ff */
[----:B------:R-:W-:Y:S01]  /*bfa0*/  MUFU.EX2 R110, R110 ;  /* 0x0000006e006e7308 */ /* 0x000fe20000000800 */
[--C-:B------:R-:W-:Y:S02]  /*bfb0*/  SHF.R.U32.HI R0, RZ, 0x10, R4.reuse ;  /* 0x00000010ff007819 */ /* 0x100fe40000011604 */
[----:B------:R-:W-:Y:S02]  /*bfc0*/  SHF.R.U32.HI R4, RZ, 0x18, R4 ;  /* 0x00000018ff047819 */ /* 0x000fe40000011604 */
[----:B------:R-:W-:Y:S02]  /*bfd0*/  LOP3.LUT R0, R0, 0xff, RZ, 0xc0, !PT ;  /* 0x000000ff00007812 */ /* 0x000fe400078ec0ff */
[----:B------:R-:W-:Y:S02]  /*bfe0*/  LOP3.LUT R49, R49, 0xff, RZ, 0xc0, !PT ;  /* 0x000000ff31317812 */ /* 0x000fe400078ec0ff */
[----:B------:R-:W-:Y:S01]  /*bff0*/  PRMT R0, R0, 0x5410, R4 ;  /* 0x0000541000007816 */ /* 0x000fe20000000004 */
[----:B------:R-:W-:Y:S01]  /*c000*/  IMAD.WIDE.U32 R4, R8, -0x2daee0ad, RZ ;  /* 0xd2511f5308047825 */ /* 0x000fe200078e00ff */
[----:B------:R-:W-:Y:S03]  /*c010*/  MUFU.EX2 R111, R111 ;  /* 0x0000006f006f7308 */ /* 0x000fe60000000800 */
[--C-:B------:R-:W-:Y:S01]  /*c020*/  HSET2.LE.AND R0, R0, R220.reuse, PT ;  /* 0x000000dc00007233 */ /* 0x100fe20003803000 */
[----:B------:R-:W-:Y:S02]  /*c030*/  LOP3.LUT R66, R4, 0xff, RZ, 0xc0, !PT ;  /* 0x000000ff04427812 */ /* 0x000fe400078ec0ff */
[--C-:B------:R-:W-:Y:S02]  /*c040*/  SHF.R.U32.HI R67, RZ, 0x10, R4.reuse ;  /* 0x00000010ff437819 */ /* 0x100fe40000011604 */
[----:B------:R-:W-:Y:S02]  /*c050*/  LOP3.LUT R51, R0, R51, RZ, 0xc0, !PT ;  /* 0x0000003300337212 */ /* 0x000fe400078ec0ff */
[----:B------:R-:W-:Y:S01]  /*c060*/  LOP3.LUT R0, R4, 0xffff, RZ, 0xc0, !PT ;  /* 0x0000ffff04007812 */ /* 0x000fe200078ec0ff */
[----:B------:R-:W-:Y:S01]  /*c070*/  MUFU.EX2 R84, R84 ;  /* 0x0000005400547308 */ /* 0x000fe20000000800 */
[----:B------:R-:W-:Y:S02]  /*c080*/  SHF.R.U32.HI R4, RZ, 0x18, R4 ;  /* 0x00000018ff047819 */ /* 0x000fe40000011604 */
[----:B------:R-:W-:Y:S02]  /*c090*/  SHF.R.U32.HI R0, RZ, 0x8, R0 ;  /* 0x00000008ff007819 */ /* 0x000fe40000011600 */
[----:B------:R-:W-:Y:S02]  /*c0a0*/  LOP3.LUT R67, R67, 0xff, RZ, 0xc0, !PT ;  /* 0x000000ff43437812 */ /* 0x000fe400078ec0ff */
[----:B------:R-:W-:Y:S02]  /*c0b0*/  PRMT R66, R66, 0x5410, R0 ;  /* 0x0000541042427816 */ /* 0x000fe40000000000 */
[----:B------:R-:W-:Y:S01]  /*c0c0*/  PRMT R67, R67, 0x5410, R4 ;  /* 0x0000541043437816 */ /* 0x000fe20000000004 */
[----:B------:R-:W-:Y:S01]  /*c0d0*/  MUFU.EX2 R85, R85 ;  /* 0x0000005500557308 */ /* 0x000fe20000000800 */
[----:B------:R-:W-:Y:S01]  /*c0e0*/  F2FP.PACK_AB R0, R250, R251 ;  /* 0x000000fbfa00723e */ /* 0x000fe200000000ff */
[--C-:B------:R-:W-:Y:S01]  /*c0f0*/  HSET2.LE.AND R66, R66, R220.reuse, PT ;  /* 0x000000dc42427233 */ /* 0x100fe20003803000 */
[----:B------:R-:W-:Y:S01]  /*c100*/  LOP3.LUT R2, R5, UR16, R10, 0x96, !PT ;  /* 0x0000001005027c12 */ /* 0x000fe2000f8e960a */
[--C-:B------:R-:W-:Y:S03]  /*c110*/  HSET2.LE.AND R67, R67, R220.reuse, PT ;  /* 0x000000dc43437233 */ /* 0x100fe60003803000 */
[----:B------:R-:W-:Y:S02]  /*c120*/  LOP3.LUT R66, R66, R0, RZ, 0xc0, !PT ;  /* 0x0000000042427212 */ /* 0x000fe400078ec0ff */
[----:B------:R-:W-:Y:S01]  /*c130*/  F2FP.PACK_AB R0, R244, R247 ;  /* 0x000000f7f400723e */ /* 0x000fe200000000ff */
[----:B------:R-:W-:Y:S01]  /*c140*/  MUFU.EX2 R88, R88 ;  /* 0x0000005800587308 */ /* 0x000fe20000000800 */
[----:B------:R-:W-:Y:S02]  /*c150*/  LOP3.LUT R64, R2, 0xff, RZ, 0xc0, !PT ;  /* 0x000000ff02407812 */ /* 0x000fe400078ec0ff */
[----:B------:R-:W-:Y:S02]  /*c160*/  LOP3.LUT R67, R67, R0, RZ, 0xc0, !PT ;  /* 0x0000000043437212 */ /* 0x000fe400078ec0ff */
[----:B------:R-:W-:Y:S02]  /*c170*/  LOP3.LUT R0, R6, 0xffff, RZ, 0xc0, !PT ;  /* 0x0000ffff06007812 */ /* 0x000fe400078ec0ff */
[----:B------:R-:W-:Y:S02]  /*c180*/  SHF.R.U32.HI R6, RZ, 0x18, R6 ;  /* 0x00000018ff067819 */ /* 0x000fe40000011606 */
[----:B------:R-:W-:Y:S01]  /*c190*/  SHF.R.U32.HI R0, RZ, 0x8, R0 ;  /* 0x00000008ff007819 */ /* 0x000fe20000011600 */
[----:B------:R-:W-:Y:S01]  /*c1a0*/  MUFU.EX2 R89, R89 ;  /* 0x0000005900597308 */ /* 0x000fe20000000800 */
[----:B------:R-:W-:Y:S02]  /*c1b0*/  PRMT R49, R49, 0x5410, R6 ;  /* 0x0000541031317816 */ /* 0x000fe40000000006 */
[----:B------:R-:W-:Y:S02]  /*c1c0*/  PRMT R48, R48, 0x5410, R0 ;  /* 0x0000541030307816 */ /* 0x000fe40000000000 */
[----:B------:R-:W-:Y:S01]  /*c1d0*/  F2FP.PACK_AB R0, R239, R238 ;  /* 0x000000eeef00723e */ /* 0x000fe200000000ff */
[--C-:B------:R-:W-:Y:S01]  /*c1e0*/  HSET2.LE.AND R49, R49, R220.reuse, PT ;  /* 0x000000dc31317233 */ /* 0x100fe20003803000 */
[--C-:B------:R-:W-:Y:S01]  /*c1f0*/  SHF.R.U32.HI R65, RZ, 0x10, R2.reuse ;  /* 0x00000010ff417819 */ /* 0x100fe20000011602 */
[--C-:B------:R-:W-:Y:S02]  /*c200*/  HSET2.LE.AND R48, R48, R220.reuse, PT ;  /* 0x000000dc30307233 */ /* 0x100fe40003803000 */
[----:B------:R-:W-:Y:S01]  /*c210*/  MUFU.EX2 R90, R90 ;  /* 0x0000005a005a7308 */ /* 0x000fe20000000800 */
[----:B------:R-:W-:Y:S02]  /*c220*/  LOP3.LUT R65, R65, 0xff, RZ, 0xc0, !PT ;  /* 0x000000ff41417812 */ /* 0x000fe400078ec0ff */
[----:B------:R-:W-:Y:S02]  /*c230*/  LOP3.LUT R48, R48, R0, RZ, 0xc0, !PT ;  /* 0x0000000030307212 */ /* 0x000fe400078ec0ff */
[----:B------:R-:W-:Y:S04]  /*c240*/  F2FP.PACK_AB R0, R236, R237 ;  /* 0x000000edec00723e */ /* 0x000fe800000000ff */
[----:B------:R-:W-:Y:S01]  /*c250*/  LOP3.LUT R49, R49, R0, RZ, 0xc0, !PT ;  /* 0x0000000031317212 */ /* 0x000fe200078ec0ff */
[----:B------:R-:W-:Y:S01]  /*c260*/  MUFU.EX2 R91, R91 ;  /* 0x0000005b005b7308 */ /* 0x000fe20000000800 */
[----:B------:R-:W-:Y:S02]  /*c270*/  LOP3.LUT R0, R2, 0xffff, RZ, 0xc0, !PT ;  /* 0x0000ffff02007812 */ /* 0x000fe400078ec0ff */
[----:B------:R-:W-:Y:S02]  /*c280*/  SHF.R.U32.HI R2, RZ, 0x18, R2 ;  /* 0x00000018ff027819 */ /* 0x000fe40000011602 */
[----:B------:R-:W-:Y:S02]  /*c290*/  SHF.R.U32.HI R0, RZ, 0x8, R0 ;  /* 0x00000008ff007819 */ /* 0x000fe40000011600 */
[----:B------:R-:W-:Y:S02]  /*c2a0*/  PRMT R65, R65, 0x5410, R2 ;  /* 0x0000541041417816 */ /* 0x000fe40000000002 */
[----:B------:R-:W-:Y:S01]  /*c2b0*/  PRMT R64, R64, 0x5410, R0 ;  /* 0x0000541040407816 */ /* 0x000fe20000000000 */
[----:B------:R-:W-:Y:S01]  /*c2c0*/  MUFU.EX2 R92, R92 ;  /* 0x0000005c005c7308 */ /* 0x000fe20000000800 */
[----:B------:R-:W-:Y:S01]  /*c2d0*/  F2FP.PACK_AB R0, R242, R243 ;  /* 0x000000f3f200723e */ /* 0x000fe200000000ff */
[--C-:B------:R-:W-:Y:S02]  /*c2e0*/  HSET2.LE.AND R65, R65, R220.reuse, PT ;  /* 0x000000dc41417233 */ /* 0x100fe40003803000 */
[--C-:B------:R-:W-:Y:S05]  /*c2f0*/  HSET2.LE.AND R64, R64, R220.reuse, PT ;  /* 0x000000dc40407233 */ /* 0x100fea0003803000 */
[----:B------:R-:W-:Y:S01]  /*c300*/  LOP3.LUT R64, R64, R0, RZ, 0xc0, !PT ;  /* 0x0000000040407212 */ /* 0x000fe200078ec0ff */
[----:B------:R-:W-:Y:S01]  /*c310*/  MUFU.EX2 R93, R93 ;  /* 0x0000005d005d7308 */ /* 0x000fe20000000800 */
[----:B-1----:R-:W-:Y:S04]  /*c320*/  F2FP.PACK_AB R0, R240, R241 ;  /* 0x000000f1f000723e */ /* 0x002fe800000000ff */
[----:B------:R-:W-:Y:S02]  /*c330*/  LOP3.LUT R65, R65, R0, RZ, 0xc0, !PT ;  /* 0x0000000041417212 */ /* 0x000fe400078ec0ff */
[----:B------:R-:W-:Y:S03]  /*c340*/  IADD3 R0, R183, 0x2, RZ ;  /* 0x00000002b7007810 */ /* 0x000fe60007ffe0ff */
[----:B------:R-:W-:Y:S01]  /*c350*/  MUFU.EX2 R94, R94 ;  /* 0x0000005e005e7308 */ /* 0x000fe20000000800 */
[----:B------:R-:W-:Y:S05]  /*c360*/  LOP3.LUT R0, R219, UR27, R0, 0x96, !PT ;  /* 0x0000001bdb007c12 */ /* 0x000fea000f8e9600 */
[----:B------:R-:W-:Y:S04]  /*c370*/  IMAD.WIDE.U32 R14, R0, -0x326172a9, RZ ;  /* 0xcd9e8d57000e7825 */ /* 0x000fe800078e00ff */
[----:B------:R-:W-:Y:S01]  /*c380*/  MUFU.EX2 R95, R95 ;  /* 0x0000005f005f7308 */ /* 0x000fe20000000800 */
[----:B------:R-:W-:Y:S02]  /*c390*/  LOP3.LUT R4, R15, UR15, R230, 0x96, !PT ;  /* 0x0000000f0f047c12 */ /* 0x000fe4000f8e96e6 */
[----:B------:R-:W-:Y:S03]  /*c3a0*/  LOP3.LUT R8, R13, UR13, R14, 0x96, !PT ;  /* 0x0000000d0d087c12 */ /* 0x000fe6000f8e960e */
[----:B------:R-:W-:Y:S04]  /*c3b0*/  IMAD.WIDE.U32 R4, R4, -0x2daee0ad, RZ ;  /* 0xd2511f5304047825 */ /* 0x000fe800078e00ff */
[----:B------:R-:W-:Y:S01]  /*c3c0*/  IMAD.WIDE.U32 R8, R8, -0x2daee0ad, RZ ;  /* 0xd2511f5308087825 */ /* 0x000fe200078e00ff */
[----:B------:R-:W-:Y:S01]  /*c3d0*/  LOP3.LUT R6, R5, UR12, R224, 0x96, !PT ;  /* 0x0000000c05067c12 */ /* 0x000fe2000f8e96e0 */
[----:B------:R-:W-:Y:S03]  /*c3e0*/  MUFU.EX2 R114, R114 ;  /* 0x0000007200727308 */ /* 0x000fe60000000800 */
[----:B------:R-:W-:Y:S01]  /*c3f0*/  LOP3.LUT R9, R9, UR10, R4, 0x96, !PT ;  /* 0x0000000a09097c12 */ /* 0x000fe2000f8e9604 */
[----:B------:R-:W-:Y:S05]  /*c400*/  IMAD.WIDE.U32 R6, R6, -0x326172a9, RZ ;  /* 0xcd9e8d5706067825 */ /* 0x000fea00078e00ff */
[----:B------:R-:W-:Y:S01]  /*c410*/  LOP3.LUT R4, R7, UR11, R12, 0x96, !PT ;  /* 0x0000000b07047c12 */ /* 0x000fe2000f8e960c */
[----:B------:R-:W-:Y:S04]  /*c420*/  MUFU.EX2 R115, R115 ;  /* 0x0000007300737308 */ /* 0x000fe80000000800 */
[----:B------:R-:W-:Y:S05]  /*c430*/  IMAD.WIDE.U32 R4, R4, -0x2daee0ad, RZ ;  /* 0xd2511f5304047825 */ /* 0x000fea00078e00ff */
[----:B------:R-:W-:Y:S01]  /*c440*/  LOP3.LUT R7, R5, UR8, R8, 0x96, !PT ;  /* 0x0000000805077c12 */ /* 0x000fe2000f8e9608 */
[----:B------:R-:W-:Y:S01]  /*c450*/  IMAD.WIDE.U32 R8, R9, -0x326172a9, RZ ;  /* 0xcd9e8d5709087825 */ /* 0x000fe200078e00ff */
[----:B------:R-:W-:Y:S04]  /*c460*/  MUFU.EX2 R102, R102 ;  /* 0x0000006600667308 */ /* 0x000fe80000000800 */
[----:B------:R-:W-:Y:S01]  /*c470*/  LOP3.LUT R10, R9, UR9, R6, 0x96, !PT ;  /* 0x00000009090a7c12 */ /* 0x000fe2000f8e9606 */
[----:B------:R-:W-:Y:S04]  /*c480*/  IMAD.WIDE.U32 R6, R7, -0x326172a9, RZ ;  /* 0xcd9e8d5707067825 */ /* 0x000fe800078e00ff */
[----:B------:R-:W-:Y:S01]  /*c490*/  IMAD.WIDE.U32 R10, R10, -0x2daee0ad, RZ ;  /* 0xd2511f530a0a7825 */ /* 0x000fe200078e00ff */
[----:B------:R-:W-:Y:S01]  /*c4a0*/  LOP3.LUT R8, R7, UR7, R8, 0x96, !PT ;  /* 0x0000000707087c12 */ /* 0x000fe2000f8e9608 */
[----:B------:R-:W-:Y:S03]  /*c4b0*/  MUFU.EX2 R103, R103 ;  /* 0x0000006700677308 */ /* 0x000fe60000000800 */
[----:B------:R-:W-:Y:S01]  /*c4c0*/  LOP3.LUT R4, R11, UR6, R4, 0x96, !PT ;  /* 0x000000060b047c12 */ /* 0x000fe2000f8e9604 */
[----:B------:R-:W-:Y:S04]  /*c4d0*/  IMAD.MOV.U32 R11, RZ, RZ, R198 ;  /* 0x000000ffff0b7224 */ /* 0x000fe800078e00c6 */
[----:B------:R-:W-:Y:S02]  /*c4e0*/  IMAD.WIDE.U32 R4, R4, -0x326172a9, RZ ;  /* 0xcd9e8d5704047825 */ /* 0x000fe400078e00ff */
[----:B------:R-:W-:Y:S03]  /*c4f0*/  MUFU.EX2 R100, R100 ;  /* 0x0000006400647308 */ /* 0x000fe60000000800 */
[C---:B------:R-:W-:Y:S02]  /*c500*/  LOP3.LUT R2, R4.reuse, 0xffff, RZ, 0xc0, !PT ;  /* 0x0000ffff04027812 */ /* 0x040fe400078ec0ff */
[----:B------:R-:W-:Y:S02]  /*c510*/  LOP3.LUT R0, R5, UR17, R6, 0x96, !PT ;  /* 0x0000001105007c12 */ /* 0x000fe4000f8e9606 */
[----:B------:R-:W-:Y:S02]  /*c520*/  SHF.R.U32.HI R5, RZ, 0x8, R2 ;  /* 0x00000008ff057819 */ /* 0x000fe40000011602 */
[----:B------:R-:W-:Y:S01]  /*c530*/  LOP3.LUT R2, R4, 0xff, RZ, 0xc0, !PT ;  /* 0x000000ff04027812 */ /* 0x000fe200078ec0ff */
[----:B------:R-:W-:Y:S03]  /*c540*/  MUFU.EX2 R101, R101 ;  /* 0x0000006500657308 */ /* 0x000fe60000000800 */
[----:B------:R-:W-:Y:S02]  /*c550*/  PRMT R194, R2, 0x5410, R5 ;  /* 0x0000541002c27816 */ /* 0x000fe40000000005 */
[--C-:B------:R-:W-:Y:S02]  /*c560*/  SHF.R.U32.HI R2, RZ, 0x10, R4.reuse ;  /* 0x00000010ff027819 */ /* 0x100fe40000011604 */
[----:B------:R-:W-:Y:S02]  /*c570*/  SHF.R.U32.HI R4, RZ, 0x18, R4 ;  /* 0x00000018ff047819 */ /* 0x000fe40000011604 */
[----:B------:R-:W-:Y:S01]  /*c580*/  LOP3.LUT R2, R2, 0xff, RZ, 0xc0, !PT ;  /* 0x000000ff02027812 */ /* 0x000fe200078ec0ff */
[----:B------:R-:W-:Y:S03]  /*c590*/  MUFU.EX2 R120, R120 ;  /* 0x0000007800787308 */ /* 0x000fe60000000800 */
[----:B------:R-:W-:Y:S01]  /*c5a0*/  PRMT R193, R2, 0x5410, R4 ;  /* 0x0000541002c17816 */ /* 0x000fe20000000004 */
[----:B------:R-:W-:Y:S05]  /*c5b0*/  IMAD.WIDE.U32 R4, R8, -0x2daee0ad, RZ ;  /* 0xd2511f5308047825 */ /* 0x000fea00078e00ff */
[C---:B------:R-:W-:Y:S01]  /*c5c0*/  LOP3.LUT R2, R4.reuse, 0xffff, RZ, 0xc0, !PT ;  /* 0x0000ffff04027812 */ /* 0x040fe200078ec0ff */
[----:B------:R-:W-:Y:S01]  /*c5d0*/  MUFU.EX2 R121, R121 ;  /* 0x0000007900797308 */ /* 0x000fe20000000800 */
[----:B------:R-:W-:Y:S01]  /*c5e0*/  LOP3.LUT R39, R5, UR16, R10, 0x96, !PT ;  /* 0x0000001005277c12 */ /* 0x000fe2000f8e960a */
[----:B------:R-:W-:Y:S01]  /*c5f0*/  IMAD.MOV.U32 R10, RZ, RZ, R197 ;  /* 0x000000ffff0a7224 */ /* 0x000fe200078e00c5 */
[----:B------:R-:W-:Y:S02]  /*c600*/  SHF.R.U32.HI R5, RZ, 0x8, R2 ;  /* 0x00000008ff057819 */ /* 0x000fe40000011602 */
[----:B------:R-:W-:Y:S04]  /*c610*/  LOP3.LUT R2, R4, 0xff, RZ, 0xc0, !PT ;  /* 0x000000ff04027812 */ /* 0x000fe800078ec0ff */
[----:B------:R-:W-:Y:S01]  /*c620*/  PRMT R195, R2, 0x5410, R5 ;  /* 0x0000541002c37816 */ /* 0x000fe20000000005 */
[----:B------:R-:W-:Y:S01]  /*c630*/  MUFU.EX2 R126, R126 ;  /* 0x0000007e007e7308 */ /* 0x000fe20000000800 */
[--C-:B------:R-:W-:Y:S02]  /*c640*/  SHF.R.U32.HI R2, RZ, 0x10, R4.reuse ;  /* 0x00000010ff027819 */ /* 0x100fe40000011604 */
[----:B------:R-:W-:Y:S02]  /*c650*/  SHF.R.U32.HI R4, RZ, 0x18, R4 ;  /* 0x00000018ff047819 */ /* 0x000fe40000011604 */
[----:B------:R-:W-:Y:S04]  /*c660*/  LOP3.LUT R2, R2, 0xff, RZ, 0xc0, !PT ;  /* 0x000000ff02027812 */ /* 0x000fe800078ec0ff */
[----:B------:R-:W-:Y:S01]  /*c670*/  PRMT R197, R2, 0x5410, R4 ;  /* 0x0000541002c57816 */ /* 0x000fe20000000004 */
[----:B------:R-:W-:Y:S01]  /*c680*/  MUFU.EX2 R182, R182 ;  /* 0x000000b600b67308 */ /* 0x000fe20000000800 */
[C---:B------:R-:W-:Y:S04]  /*c690*/  LOP3.LUT R2, R0.reuse, 0xffff, RZ, 0xc0, !PT ;  /* 0x0000ffff00027812 */ /* 0x040fe800078ec0ff */
[----:B------:R-:W-:Y:S02]  /*c6a0*/  SHF.R.U32.HI R4, RZ, 0x8, R2 ;  /* 0x00000008ff047819 */ /* 0x000fe40000011602 */
[----:B------:R-:W-:Y:S03]  /*c6b0*/  LOP3.LUT R2, R0, 0xff, RZ, 0xc0, !PT ;  /* 0x000000ff00027812 */ /* 0x000fe600078ec0ff */
[----:B------:R-:W-:Y:S01]  /*c6c0*/  MUFU.EX2 R122, R122 ;  /* 0x0000007a007a7308 */ /* 0x000fe20000000800 */
[----:B------:R-:W-:Y:S02]  /*c6d0*/  PRMT R189, R2, 0x5410, R4 ;  /* 0x0000541002bd7816 */ /* 0x000fe40000000004 */
[--C-:B------:R-:W-:Y:S02]  /*c6e0*/  SHF.R.U32.HI R4, RZ, 0x10, R0.reuse ;  /* 0x00000010ff047819 */ /* 0x100fe40000011600 */
[----:B------:R-:W-:Y:S02]  /*c6f0*/  SHF.R.U32.HI R2, RZ, 0x18, R0 ;  /* 0x00000018ff027819 */ /* 0x000fe40000011600 */
[----:B------:R-:W-:Y:S03]  /*c700*/  LOP3.LUT R0, R4, 0xff, RZ, 0xc0, !PT ;  /* 0x000000ff04007812 */ /* 0x000fe600078ec0ff */
[----:B------:R-:W-:Y:S01]  /*c710*/  MUFU.EX2 R123, R123 ;  /* 0x0000007b007b7308 */ /* 0x000fe20000000800 */
[----:B------:R-:W-:Y:S02]  /*c720*/  PRMT R192, R0, 0x5410, R2 ;  /* 0x0000541000c07816 */ /* 0x000fe40000000002 */
[C---:B------:R-:W-:Y:S04]  /*c730*/  LOP3.LUT R0, R39.reuse, 0xffff, RZ, 0xc0, !PT ;  /* 0x0000ffff27007812 */ /* 0x040fe800078ec0ff */
[----:B------:R-:W-:Y:S02]  /*c740*/  SHF.R.U32.HI R2, RZ, 0x8, R0 ;  /* 0x00000008ff027819 */ /* 0x000fe40000011600 */
[----:B------:R-:W-:Y:S01]  /*c750*/  LOP3.LUT R0, R39, 0xff, RZ, 0xc0, !PT ;  /* 0x000000ff27007812 */ /* 0x000fe200078ec0ff */
[----:B------:R-:W-:Y:S03]  /*c760*/  MUFU.EX2 R130, R130 ;  /* 0x0000008200827308 */ /* 0x000fe60000000800 */
[----:B------:R-:W-:Y:S02]  /*c770*/  PRMT R196, R0, 0x5410, R2 ;  /* 0x0000541000c47816 */ /* 0x000fe40000000002 */
[----:B------:R-:W-:Y:S04]  /*c780*/  IADD3 R0, R183, 0x3, RZ ;  /* 0x00000003b7007810 */ /* 0x000fe80007ffe0ff */
[----:B------:R-:W-:Y:S01]  /*c790*/  LOP3.LUT R0, R219, UR27, R0, 0x96, !PT ;  /* 0x0000001bdb007c12 */ /* 0x000fe2000f8e9600 */
[----:B------:R-:W-:Y:S04]  /*c7a0*/  MUFU.EX2 R131, R131 ;  /* 0x0000008300837308 */ /* 0x000fe80000000800 */
[----:B------:R-:W-:Y:S05]  /*c7b0*/  IMAD.WIDE.U32 R54, R0, -0x326172a9, RZ ;  /* 0xcd9e8d5700367825 */ /* 0x000fea00078e00ff */
[----:B------:R-:W-:Y:S01]  /*c7c0*/  LOP3.LUT R6, R55, UR15, R230, 0x96, !PT ;  /* 0x0000000f37067c12 */ /* 0x000fe2000f8e96e6 */
[----:B------:R-:W-:Y:S01]  /*c7d0*/  MUFU.EX2 R128, R128 ;  /* 0x0000008000807308 */ /* 0x000fe20000000800 */
[----:B------:R-:W-:Y:S01]  /*c7e0*/  LOP3.LUT R4, R13, UR13, R54, 0x96, !PT ;  /* 0x0000000d0d047c12 */ /* 0x000fe2000f8e9636 */
[----:B------:R-:W-:Y:S02]  /*c7f0*/  IMAD.MOV.U32 R13, RZ, RZ, R191 ;  /* 0x000000ffff0d7224 */ /* 0x000fe400078e00bf */
[----:B------:R-:W-:Y:S04]  /*c800*/  IMAD.WIDE.U32 R6, R6, -0x2daee0ad, RZ ;  /* 0xd2511f5306067825 */ /* 0x000fe800078e00ff */
[----:B------:R-:W-:Y:S01]  /*c810*/  IMAD.WIDE.U32 R4, R4, -0x2daee0ad, RZ ;  /* 0xd2511f5304047825 */ /* 0x000fe200078e00ff */
[----:B------:R-:W-:Y:S01]  /*c820*/  LOP3.LUT R8, R7, UR12, R224, 0x96, !PT ;  /* 0x0000000c07087c12 */ /* 0x000fe2000f8e96e0 */
[----:B------:R-:W-:Y:S03]  /*c830*/  MUFU.EX2 R129, R129 ;  /* 0x0000008100817308 */ /* 0x000fe60000000800 */
[----:B------:R-:W-:Y:S01]  /*c840*/  LOP3.LUT R5, R5, UR10, R6, 0x96, !PT ;  /* 0x0000000a05057c12 */ /* 0x000fe2000f8e9606 */
[----:B------:R-:W-:Y:S05]  /*c850*/  IMAD.WIDE.U32 R8, R8, -0x326172a9, RZ ;  /* 0xcd9e8d5708087825 */ /* 0x000fea00078e00ff */
[----:B------:R-:W-:Y:S01]  /*c860*/  LOP3.LUT R7, R9, UR11, R12, 0x96, !PT ;  /* 0x0000000b09077c12 */ /* 0x000fe2000f8e960c */
[----:B------:R-:W-:Y:S01]  /*c870*/  IMAD.MOV.U32 R12, RZ, RZ, R188 ;  /* 0x000000ffff0c7224 */ /* 0x000fe200078e00bc */
[----:B------:R-:W-:Y:S03]  /*c880*/  MUFU.EX2 R118, R118 ;  /* 0x0000007600767308 */ /* 0x000fe60000000800 */
[----:B------:R-:W-:Y:S05]  /*c890*/  IMAD.WIDE.U32 R6, R7, -0x2daee0ad, RZ ;  /* 0xd2511f5307067825 */ /* 0x000fea00078e00ff */
[----:B------:R-:W-:Y:S01]  /*c8a0*/  LOP3.LUT R7, R7, UR8, R4, 0x96, !PT ;  /* 0x0000000807077c12 */ /* 0x000fe2000f8e9604 */
[----:B------:R-:W-:Y:S01]  /*c8b0*/  IMAD.WIDE.U32 R4, R5, -0x326172a9, RZ ;  /* 0xcd9e8d5705047825 */ /* 0x000fe200078e00ff */
[----:B------:R-:W-:Y:S04]  /*c8c0*/  MUFU.EX2 R180, R180 ;  /* 0x000000b400b47308 */ /* 0x000fe80000000800 */
[----:B------:R-:W-:Y:S05]  /*c8d0*/  LOP3.LUT R8, R5, UR9, R8, 0x96, !PT ;  /* 0x0000000905087c12 */ /* 0x000fea000f8e9608 */
[----:B------:R-:W-:Y:S01]  /*c8e0*/  IMAD.WIDE.U32 R8, R8, -0x2daee0ad, RZ ;  /* 0xd2511f5308087825 */ /* 0x000fe200078e00ff */
[----:B------:R-:W-:Y:S04]  /*c8f0*/  MUFU.EX2 R124, R124 ;  /* 0x0000007c007c7308 */ /* 0x000fe80000000800 */
[----:B------:R-:W-:Y:S01]  /*c900*/  LOP3.LUT R5, R9, UR6, R6, 0x96, !PT ;  /* 0x0000000609057c12 */ /* 0x000fe2000f8e9606 */
[----:B------:R-:W-:Y:S05]  /*c910*/  IMAD.WIDE.U32 R6, R7, -0x326172a9, RZ ;  /* 0xcd9e8d5707067825 */ /* 0x000fea00078e00ff */
[----:B------:R-:W-:Y:S01]  /*c920*/  LOP3.LUT R7, R7, UR7, R4, 0x96, !PT ;  /* 0x0000000707077c12 */ /* 0x000fe2000f8e9604 */
[----:B------:R-:W-:Y:S01]  /*c930*/  IMAD.WIDE.U32 R4, R5, -0x326172a9, RZ ;  /* 0xcd9e8d5705047825 */ /* 0x000fe200078e00ff */
[----:B------:R-:W-:Y:S04]  /*c940*/  MUFU.EX2 R139, R139 ;  /* 0x0000008b008b7308 */ /* 0x000fe80000000800 */
        /* <DEDUP_REMOVED lines=11> */
[----:B------:R-:W-:Y:S01]  /*ca00*/  IMAD.WIDE.U32 R4, R7, -0x2daee0ad, RZ ;  /* 0xd2511f5307047825 */ /* 0x000fe200078e00ff */
[----:B------:R-:W-:Y:S04]  /*ca10*/  LOP3.LUT R2, R0, 0xffff, RZ, 0xc0, !PT ;  /* 0x0000ffff00027812 */ /* 0x000fe800078ec0ff */
[C---:B------:R-:W-:Y:S02]  /*ca20*/  LOP3.LUT R198, R4.reuse, 0xffff, RZ, 0xc0, !PT ;  /* 0x0000ffff04c67812 */ /* 0x040fe400078ec0ff */
[--C-:B------:R-:W-:Y:S02]  /*ca30*/  SHF.R.U32.HI R199, RZ, 0x10, R4.reuse ;  /* 0x00000010ffc77819 */ /* 0x100fe40000011604 */
[----:B------:R-:W-:Y:S02]  /*ca40*/  LOP3.LUT R201, R4, 0xff, RZ, 0xc0, !PT ;  /* 0x000000ff04c97812 */ /* 0x000fe400078ec0ff */
[----:B------:R-:W-:Y:S02]  /*ca50*/  SHF.R.U32.HI R200, RZ, 0x18, R4 ;  /* 0x00000018ffc87819 */ /* 0x000fe40000011604 */
[----:B------:R-:W-:Y:S02]  /*ca60*/  SHF.R.U32.HI R4, RZ, 0x8, R2 ;  /* 0x00000008ff047819 */ /* 0x000fe40000011602 */
[----:B------:R-:W-:Y:S02]  /*ca70*/  LOP3.LUT R2, R0, 0xff, RZ, 0xc0, !PT ;  /* 0x000000ff00027812 */ /* 0x000fe400078ec0ff */
[----:B------:R-:W-:Y:S02]  /*ca80*/  LOP3.LUT R186, R5, UR16, R8, 0x96, !PT ;  /* 0x0000001005ba7c12 */ /* 0x000fe4000f8e9608 */
[----:B------:R-:W-:Y:S02]  /*ca90*/  PRMT R226, R2, 0x5410, R4 ;  /* 0x0000541002e27816 */ /* 0x000fe40000000004 */
[--C-:B------:R-:W-:Y:S02]  /*caa0*/  SHF.R.U32.HI R4, RZ, 0x10, R0.reuse ;  /* 0x00000010ff047819 */ /* 0x100fe40000011600 */
[----:B------:R-:W-:Y:S02]  /*cab0*/  SHF.R.U32.HI R2, RZ, 0x18, R0 ;  /* 0x00000018ff027819 */ /* 0x000fe40000011600 */
[----:B------:R-:W-:Y:S02]  /*cac0*/  LOP3.LUT R0, R4, 0xff, RZ, 0xc0, !PT ;  /* 0x000000ff04007812 */ /* 0x000fe400078ec0ff */
[----:B------:R-:W-:Y:S01]  /*cad0*/  LOP3.LUT R4, R185, UR13, R14, 0x96, !PT ;  /* 0x0000000db9047c12 */ /* 0x000fe2000f8e960e */
[----:B------:R-:W-:Y:S01]  /*cae0*/  IMAD.MOV.U32 R14, RZ, RZ, R52 ;  /* 0x000000ffff0e7224 */ /* 0x000fe200078e0034 */
[----:B------:R-:W-:Y:S02]  /*caf0*/  PRMT R203, R0, 0x5410, R2 ;  /* 0x0000541000cb7816 */ /* 0x000fe40000000002 */
[----:B------:R-:W-:Y:S01]  /*cb00*/  LOP3.LUT R0, R15, UR15, R228, 0x96, !PT ;  /* 0x0000000f0f007c12 */ /* 0x000fe2000f8e96e4 */
[----:B------:R-:W-:Y:S04]  /*cb10*/  IMAD.WIDE.U32 R4, R4, -0x2daee0ad, RZ ;  /* 0xd2511f5304047825 */ /* 0x000fe800078e00ff */
[----:B------:R-:W-:Y:S04]  /*cb20*/  IMAD.WIDE.U32 R6, R0, -0x2daee0ad, RZ ;  /* 0xd2511f5300067825 */ /* 0x000fe800078e00ff */
[----:B------:R-:W-:Y:S01]  /*cb30*/  IMAD.MOV.U32 R15, RZ, RZ, R53 ;  /* 0x000000ffff0f7224 */ /* 0x000fe200078e0035 */
[----:B------:R-:W-:Y:S02]  /*cb40*/  LOP3.LUT R0, R7, UR12, R222, 0x96, !PT ;  /* 0x0000000c07007c12 */ /* 0x000fe4000f8e96de */
[----:B------:R-:W-:Y:S03]  /*cb50*/  LOP3.LUT R5, R5, UR10, R6, 0x96, !PT ;  /* 0x0000000a05057c12 */ /* 0x000fe6000f8e9606 */
[----:B------:R-:W-:Y:S05]  /*cb60*/  IMAD.WIDE.U32 R8, R0, -0x326172a9, RZ ;  /* 0xcd9e8d5700087825 */ /* 0x000fea00078e00ff */
[----:B------:R-:W-:Y:S05]  /*cb70*/  LOP3.LUT R6, R9, UR11, R184, 0x96, !PT ;  /* 0x0000000b09067c12 */ /* 0x000fea000f8e96b8 */
[----:B------:R-:W-:Y:S05]  /*cb80*/  IMAD.WIDE.U32 R6, R6, -0x2daee0ad, RZ ;  /* 0xd2511f5306067825 */ /* 0x000fea00078e00ff */
[----:B------:R-:W-:Y:S01]  /*cb90*/  LOP3.LUT R7, R7, UR8, R4, 0x96, !PT ;  /* 0x0000000807077c12 */ /* 0x000fe2000f8e9604 */
[----:B------:R-:W-:Y:S05]  /*cba0*/  IMAD.WIDE.U32 R4, R5, -0x326172a9, RZ ;  /* 0xcd9e8d5705047825 */ /* 0x000fea00078e00ff */
[----:B------:R-:W-:Y:S05]  /*cbb0*/  LOP3.LUT R8, R5, UR9, R8, 0x96, !PT ;  /* 0x0000000905087c12 */ /* 0x000fea000f8e9608 */
[----:B------:R-:W-:Y:S05]  /*cbc0*/  IMAD.WIDE.U32 R8, R8, -0x2daee0ad, RZ ;  /* 0xd2511f5308087825 */ /* 0x000fea00078e00ff */
[----:B------:R-:W-:Y:S01]  /*cbd0*/  LOP3.LUT R5, R9, UR6, R6, 0x96, !PT ;  /* 0x0000000609057c12 */ /* 0x000fe2000f8e9606 */
[----:B------:R-:W-:Y:S05]  /*cbe0*/  IMAD.WIDE.U32 R6, R7, -0x326172a9, RZ ;  /* 0xcd9e8d5707067825 */ /* 0x000fea00078e00ff */
[----:B------:R-:W-:Y:S01]  /*cbf0*/  LOP3.LUT R7, R7, UR7, R4, 0x96, !PT ;  /* 0x0000000707077c12 */ /* 0x000fe2000f8e9604 */
[----:B------:R-:W-:Y:S05]  /*cc00*/  IMAD.WIDE.U32 R4, R5, -0x326172a9, RZ ;  /* 0xcd9e8d5705047825 */ /* 0x000fea00078e00ff */
[C---:B------:R-:W-:Y:S02]  /*cc10*/  LOP3.LUT R2, R4.reuse, 0xffff, RZ, 0xc0, !PT ;  /* 0x0000ffff04027812 */ /* 0x040fe400078ec0ff */
[----:B------:R-:W-:Y:S01]  /*cc20*/  LOP3.LUT R0, R5, UR17, R6, 0x96, !PT ;  /* 0x0000001105007c12 */ /* 0x000fe2000f8e9606 */
[----:B------:R-:W-:Y:S01]  /*cc30*/  IMAD.MOV.U32 R6, RZ, RZ, R187 ;  /* 0x000000ffff067224 */ /* 0x000fe200078e00bb */
[----:B------:R-:W-:Y:S02]  /*cc40*/  SHF.R.U32.HI R5, RZ, 0x8, R2 ;  /* 0x00000008ff057819 */ /* 0x000fe40000011602 */
[----:B------:R-:W-:Y:S04]  /*cc50*/  LOP3.LUT R2, R4, 0xff, RZ, 0xc0, !PT ;  /* 0x000000ff04027812 */ /* 0x000fe800078ec0ff */
[----:B------:R-:W-:Y:S02]  /*cc60*/  PRMT R187, R2, 0x5410, R5 ;  /* 0x0000541002bb7816 */ /* 0x000fe40000000005 */
[--C-:B------:R-:W-:Y:S02]  /*cc70*/  SHF.R.U32.HI R2, RZ, 0x10, R4.reuse ;  /* 0x00000010ff027819 */ /* 0x100fe40000011604 */
[----:B------:R-:W-:Y:S02]  /*cc80*/  SHF.R.U32.HI R4, RZ, 0x18, R4 ;  /* 0x00000018ff047819 */ /* 0x000fe40000011604 */
[----:B------:R-:W-:Y:S04]  /*cc90*/  LOP3.LUT R2, R2, 0xff, RZ, 0xc0, !PT ;  /* 0x000000ff02027812 */ /* 0x000fe800078ec0ff */
[----:B------:R-:W-:Y:S02]  /*cca0*/  PRMT R53, R2, 0x5410, R4 ;  /* 0x0000541002357816 */ /* 0x000fe40000000004 */
[C---:B------:R-:W-:Y:S04]  /*ccb0*/  LOP3.LUT R2, R0.reuse, 0xffff, RZ, 0xc0, !PT ;  /* 0x0000ffff00027812 */ /* 0x040fe800078ec0ff */
[----:B------:R-:W-:Y:S02]  /*ccc0*/  SHF.R.U32.HI R4, RZ, 0x8, R2 ;  /* 0x00000008ff047819 */ /* 0x000fe40000011602 */
[----:B------:R-:W-:Y:S04]  /*ccd0*/  LOP3.LUT R2, R0, 0xff, RZ, 0xc0, !PT ;  /* 0x000000ff00027812 */ /* 0x000fe800078ec0ff */
[----:B------:R-:W-:Y:S02]  /*cce0*/  PRMT R52, R2, 0x5410, R4 ;  /* 0x0000541002347816 */ /* 0x000fe40000000004 */
[--C-:B------:R-:W-:Y:S02]  /*ccf0*/  SHF.R.U32.HI R4, RZ, 0x10, R0.reuse ;  /* 0x00000010ff047819 */ /* 0x100fe40000011600 */
[----:B------:R-:W-:Y:S02]  /*cd00*/  SHF.R.U32.HI R2, RZ, 0x18, R0 ;  /* 0x00000018ff027819 */ /* 0x000fe40000011600 */
[----:B------:R-:W-:Y:S01]  /*cd10*/  LOP3.LUT R0, R4, 0xff, RZ, 0xc0, !PT ;  /* 0x000000ff04007812 */ /* 0x000fe200078ec0ff */
[----:B------:R-:W-:Y:S03]  /*cd20*/  IMAD.WIDE.U32 R4, R7, -0x2daee0ad, RZ ;  /* 0xd2511f5307047825 */ /* 0x000fe600078e00ff */
[----:B------:R-:W-:Y:S01]  /*cd30*/  PRMT R188, R0, 0x5410, R2 ;  /* 0x0000541000bc7816 */ /* 0x000fe20000000002 */
[----:B------:R-:W-:Y:S01]  /*cd40*/  IMAD.MOV.U32 R7, RZ, RZ, R190 ;  /* 0x000000ffff077224 */ /* 0x000fe200078e00be */
[C---:B------:R-:W-:Y:S02]  /*cd50*/  LOP3.LUT R0, R4.reuse, 0xffff, RZ, 0xc0, !PT ;  /* 0x0000ffff04007812 */ /* 0x040fe400078ec0ff */
[----:B------:R-:W-:Y:S02]  /*cd60*/  LOP3.LUT R183, R5, UR16, R8, 0x96, !PT ;  /* 0x0000001005b77c12 */ /* 0x000fe4000f8e9608 */
[----:B------:R-:W-:Y:S02]  /*cd70*/  SHF.R.U32.HI R2, RZ, 0x8, R0 ;  /* 0x00000008ff027819 */ /* 0x000fe40000011600 */
[----:B------:R-:W-:Y:S04]  /*cd80*/  LOP3.LUT R0, R4, 0xff, RZ, 0xc0, !PT ;  /* 0x000000ff04007812 */ /* 0x000fe800078ec0ff */
[----:B------:R-:W-:Y:S01]  /*cd90*/  PRMT R191, R0, 0x5410, R2 ;  /* 0x0000541000bf7816 */ /* 0x000fe20000000002 */
[----:B------:R-:W-:Y:S01]  /*cda0*/  FADD.FTZ R2, -R136, R133 ;  /* 0x0000008588027221 */ /* 0x000fe20000010100 */
[----:B------:R-:W-:Y:S01]  /*cdb0*/  SHF.R.U32.HI R0, RZ, 0x10, R4 ;  /* 0x00000010ff007819 */ /* 0x000fe20000011604 */
[----:B------:R-:W-:Y:S01]  /*cdc0*/  IMAD.MOV.U32 R133, RZ, RZ, R6 ;  /* 0x000000ffff857224 */ /* 0x000fe200078e0006 */
[----:B------:R-:W-:Y:S01]  /*cdd0*/  SHF.R.U32.HI R4, RZ, 0x18, R4 ;  /* 0x00000018ff047819 */ /* 0x000fe20000011604 */
[----:B------:R-:W-:Y:S01]  /*cde0*/  FMUL.FTZ R2, R2, c[0x0][0x23c] ;  /* 0x00008f0002027a20 */ /* 0x000fe20000410000 */
[----:B------:R-:W-:Y:S04]  /*cdf0*/  LOP3.LUT R0, R0, 0xff, RZ, 0xc0, !PT ;  /* 0x000000ff00007812 */ /* 0x000fe800078ec0ff */
[----:B------:R-:W-:Y:S01]  /*ce00*/  PRMT R190, R0, 0x5410, R4 ;  /* 0x0000541000be7816 */ /* 0x000fe20000000004 */
[----:B------:R-:W-:Y:S01]  /*ce10*/  FADD.FTZ R4, -R138, R3 ;  /* 0x000000038a047221 */ /* 0x000fe20000010100 */
[----:B------:R-:W1:Y:S01]  /*ce20*/  MUFU.EX2 R2, R2 ;  /* 0x0000000200027308 */ /* 0x000e620000000800 */
[----:B------:R-:W-:Y:S02]  /*ce30*/  FADD.FTZ R3, -R137, R132 ;  /* 0x0000008489037221 */ /* 0x000fe40000010100 */
[----:B------:R-:W-:Y:S02]  /*ce40*/  FADD.FTZ R0, -R134, R135 ;  /* 0x0000008786007221 */ /* 0x000fe40000010100 */
[----:B------:R-:W-:Y:S02]  /*ce50*/  FMUL.FTZ R3, R3, c[0x0][0x23c] ;  /* 0x00008f0003037a20 */ /* 0x000fe40000410000 */
[----:B------:R-:W-:Y:S02]  /*ce60*/  FMUL.FTZ R0, R0, c[0x0][0x23c] ;  /* 0x00008f0000007a20 */ /* 0x000fe40000410000 */
[----:B------:R-:W-:Y:S02]  /*ce70*/  IMAD.MOV.U32 R135, RZ, RZ, R7 ;  /* 0x000000ffff877224 */ /* 0x000fe400078e0007 */
[----:B------:R-:W-:Y:S01]  /*ce80*/  FMUL.FTZ R4, R4, c[0x0][0x23c] ;  /* 0x00008f0004047a20 */ /* 0x000fe20000410000 */
[----:B------:R-:W2:Y:S01]  /*ce90*/  MUFU.EX2 R3, R3 ;  /* 0x0000000300037308 */ /* 0x000ea20000000800 */
[----:B------:R-:W-:Y:S02]  /*cea0*/  IMAD.MOV.U32 R132, RZ, RZ, R12 ;  /* 0x000000ffff847224 */ /* 0x000fe400078e000c */
[----:B------:R-:W-:Y:S02]  /*ceb0*/  IMAD.MOV.U32 R12, RZ, RZ, R13 ;  /* 0x000000ffff0c7224 */ /* 0x000fe400078e000d */
[----:B------:R-:W-:Y:S02]  /*cec0*/  IMAD.MOV.U32 R13, RZ, RZ, R38 ;  /* 0x000000ffff0d7224 */ /* 0x000fe400078e0026 */
[----:B------:R-:W-:Y:S02]  /*ced0*/  IMAD.MOV.U32 R38, RZ, RZ, R37 ;  /* 0x000000ffff267224 */ /* 0x000fe400078e0025 */
[----:B------:R-:W-:Y:S01]  /*cee0*/  IMAD.MOV.U32 R37, RZ, RZ, R36 ;  /* 0x000000ffff257224 */ /* 0x000fe200078e0024 */
[----:B------:R-:W3:Y:S01]  /*cef0*/  MUFU.EX2 R0, R0 ;  /* 0x0000000000007308 */ /* 0x000ee20000000800 */
[C---:B-1----:R-:W-:Y:S02]  /*cf00*/  FMUL.FTZ R8, R2.reuse, R140 ;  /* 0x0000008c02087220 */ /* 0x042fe40000410000 */
[----:B------:R-:W-:Y:S02]  /*cf10*/  IMAD.MOV.U32 R140, RZ, RZ, R22 ;  /* 0x000000ffff8c7224 */ /* 0x000fe400078e0016 */
[----:B------:R-:W-:Y:S02]  /*cf20*/  FMUL.FTZ R9, R2, R141 ;  /* 0x0000008d02097220 */ /* 0x000fe40000410000 */
[----:B------:R-:W-:Y:S03]  /*cf30*/  IMAD.MOV.U32 R141, RZ, RZ, R21 ;  /* 0x000000ffff8d7224 */ /* 0x000fe600078e0015 */
[----:B------:R-:W1:Y:S01]  /*cf40*/  MUFU.EX2 R36, R4 ;  /* 0x0000000400247308 */ /* 0x000e620000000800 */
[C---:B--2---:R-:W-:Y:S02]  /*cf50*/  FMUL.FTZ R6, R3.reuse, R146 ;  /* 0x0000009203067220 */ /* 0x044fe40000410000 */
[----:B------:R-:W-:Y:S02]  /*cf60*/  IMAD.MOV.U32 R146, RZ, RZ, R10 ;  /* 0x000000ffff927224 */ /* 0x000fe400078e000a */
[C---:B------:R-:W-:Y:S02]  /*cf70*/  FMUL.FTZ R7, R3.reuse, R147 ;  /* 0x0000009303077220 */ /* 0x040fe40000410000 */
[----:B------:R-:W-:Y:S02]  /*cf80*/  IMAD.MOV.U32 R147, RZ, RZ, R11 ;  /* 0x000000ffff937224 */ /* 0x000fe400078e000b */
[C---:B---3--:R-:W-:Y:S02]  /*cf90*/  FMUL.FTZ R10, R0.reuse, R142 ;  /* 0x0000008e000a7220 */ /* 0x048fe40000410000 */
[----:B------:R-:W-:Y:S02]  /*cfa0*/  IMAD.MOV.U32 R142, RZ, RZ, R20 ;  /* 0x000000ffff8e7224 */ /* 0x000fe400078e0014 */
[----:B------:R-:W-:Y:S02]  /*cfb0*/  FMUL.FTZ R11, R0, R143 ;  /* 0x0000008f000b7220 */ /* 0x000fe40000410000 */
[----:B------:R-:W-:Y:S02]  /*cfc0*/  IMAD.MOV.U32 R143, RZ, RZ, R23 ;  /* 0x000000ffff8f7224 */ /* 0x000fe400078e0017 */
[----:B------:R-:W2:Y:S01]  /*cfd0*/  LDSM.16.MT88.4 R20, [R205+0x4000] ;  /* 0x00400000cd14783b */ /* 0x000ea20000004200 */
[C---:B-1----:R-:W-:Y:S02]  /*cfe0*/  FMUL.FTZ R4, R36.reuse, R144 ;  /* 0x0000009024047220 */ /* 0x042fe40000410000 */
[----:B------:R-:W-:Y:S02]  /*cff0*/  FMUL.FTZ R5, R36, R145 ;  /* 0x0000009124057220 */ /* 0x000fe40000410000 */
[----:B------:R-:W-:Y:S02]  /*d000*/  IMAD.MOV.U32 R144, RZ, RZ, R14 ;  /* 0x000000ffff907224 */ /* 0x000fe400078e000e */
[----:B------:R-:W-:Y:S02]  /*d010*/  IMAD.MOV.U32 R145, RZ, RZ, R15 ;  /* 0x000000ffff917224 */ /* 0x000fe400078e000f */
[C---:B------:R-:W-:Y:S02]  /*d020*/  FMUL.FTZ R14, R0.reuse, R154 ;  /* 0x0000009a000e7220 */ /* 0x040fe40000410000 */
[C---:B------:R-:W-:Y:S02]  /*d030*/  FMUL.FTZ R15, R0.reuse, R155 ;  /* 0x0000009b000f7220 */ /* 0x040fe40000410000 */
[----:B------:R-:W-:Y:S02]  /*d040*/  IMAD.MOV.U32 R155, RZ, RZ, R18 ;  /* 0x000000ffff9b7224 */ /* 0x000fe400078e0012 */
[C---:B------:R-:W-:Y:S02]  /*d050*/  FMUL.FTZ R18, R3.reuse, R150 ;  /* 0x0000009603127220 */ /* 0x040fe40000410000 */
[----:B------:R-:W-:Y:S02]  /*d060*/  IMAD.MOV.U32 R150, RZ, RZ, R19 ;  /* 0x000000ffff967224 */ /* 0x000fe400078e0013 */
[C---:B------:R-:W-:Y:S02]  /*d070*/  FMUL.FTZ R19, R3.reuse, R151 ;  /* 0x0000009703137220 */ /* 0x040fe40000410000 */
[----:B------:R-:W-:Y:S02]  /*d080*/  IMAD.MOV.U32 R151, RZ, RZ, R26 ;  /* 0x000000ffff977224 */ /* 0x000fe400078e001a */
[----:B------:R-:W-:Y:S02]  /*d090*/  FMUL.FTZ R26, R0, R158 ;  /* 0x0000009e001a7220 */ /* 0x000fe40000410000 */
[----:B------:R-:W-:Y:S01]  /*d0a0*/  IMAD.MOV.U32 R158, RZ, RZ, R45 ;  /* 0x000000ffff9e7224 */ /* 0x000fe200078e002d */
[-C--:B--2---:R-:W-:Y:S08]  /*d0b0*/  HMMA.16816.F32 R4, R40, R20.reuse, R4 ;  /* 0x000000142804723c */ /* 0x084ff00000001804 */
[C---:B------:R-:W-:Y:S07]  /*d0c0*/  HMMA.16816.F32 R8, R32.reuse, R20, R8 ;  /* 0x000000142008723c */ /* 0x040fee0000001808 */
[----:B------:R-:W-:Y:S02]  /*d0d0*/  IMAD.MOV.U32 R20, RZ, RZ, R12 ;  /* 0x000000ffff147224 */ /* 0x000fe400078e000c */
[----:B------:R-:W-:Y:S03]  /*d0e0*/  IMAD.MOV.U32 R21, RZ, RZ, R13 ;  /* 0x000000ffff157224 */ /* 0x000fe600078e000d */
[C---:B------:R-:W-:Y:S02]  /*d0f0*/  FMUL.FTZ R12, R2.reuse, R152 ;  /* 0x00000098020c7220 */ /* 0x040fe40000410000 */
[----:B------:R-:W-:Y:S02]  /*d100*/  FMUL.FTZ R13, R2, R153 ;  /* 0x00000099020d7220 */ /* 0x000fe40000410000 */
[----:B------:R-:W-:Y:S02]  /*d110*/  IMAD.MOV.U32 R152, RZ, RZ, R16 ;  /* 0x000000ffff987224 */ /* 0x000fe400078e0010 */
[C---:B------:R-:W-:Y:S02]  /*d120*/  FMUL.FTZ R16, R36.reuse, R148 ;  /* 0x0000009424107220 */ /* 0x040fe40000410000 */
[----:B------:R-:W-:Y:S01]  /*d130*/  IMAD.MOV.U32 R148, RZ, RZ, R143 ;  /* 0x000000ffff947224 */ /* 0x000fe200078e008f */
[-C--:B------:R-:W-:Y:S01]  /*d140*/  HMMA.16816.F32 R12, R32, R22.reuse, R12 ;  /* 0x00000016200c723c */ /* 0x080fe2000000180c */
[----:B------:R-:W-:Y:S02]  /*d150*/  IMAD.MOV.U32 R153, RZ, RZ, R17 ;  /* 0x000000ffff997224 */ /* 0x000fe400078e0011 */
[C---:B------:R-:W-:Y:S02]  /*d160*/  FMUL.FTZ R17, R36.reuse, R149 ;  /* 0x0000009524117220 */ /* 0x040fe40000410000 */
[----:B------:R-:W-:Y:S02]  /*d170*/  IMAD.MOV.U32 R149, RZ, RZ, R153 ;  /* 0x000000ffff957224 */ /* 0x000fe400078e0099 */
[----:B------:R-:W-:Y:S02]  /*d180*/  IMAD.MOV.U32 R154, RZ, RZ, R152 ;  /* 0x000000ffff9a7224 */ /* 0x000fe400078e0098 */
[----:B------:R-:W-:Y:S01]  /*d190*/  IMAD.MOV.U32 R153, RZ, RZ, R20 ;  /* 0x000000ffff997224 */ /* 0x000fe200078e0014 */
[C---:B------:R-:W-:Y:S02]  /*d1a0*/  HMMA.16816.F32 R16, R40.reuse, R22, R16 ;  /* 0x000000162810723c */ /* 0x040fe40000001810 */
[----:B------:R-:W-:Y:S02]  /*d1b0*/  FMUL.FTZ R20, R36, R160 ;  /* 0x000000a024147220 */ /* 0x000fe40000410000 */
[----:B------:R-:W-:Y:S02]  /*d1c0*/  IMAD.MOV.U32 R143, RZ, RZ, R25 ;  /* 0x000000ffff8f7224 */ /* 0x000fe400078e0019 */
[C---:B------:R-:W-:Y:S02]  /*d1d0*/  FMUL.FTZ R25, R2.reuse, R157 ;  /* 0x0000009d02197220 */ /* 0x040fe40000410000 */
[----:B------:R-:W-:Y:S04]  /*d1e0*/  IMAD.MOV.U32 R157, RZ, RZ, R46 ;  /* 0x000000ffff9d7224 */ /* 0x000fe800078e002e */
[C---:B------:R-:W-:Y:S02]  /*d1f0*/  FMUL.FTZ R23, R3.reuse, R163 ;  /* 0x000000a303177220 */ /* 0x040fe40000410000 */
[----:B------:R-:W-:Y:S02]  /*d200*/  IMAD.MOV.U32 R160, RZ, RZ, R24 ;  /* 0x000000ffffa07224 */ /* 0x000fe400078e0018 */
[----:B------:R-:W-:Y:S02]  /*d210*/  FMUL.FTZ R24, R2, R156 ;  /* 0x0000009c02187220 */ /* 0x000fe40000410000 */
[----:B------:R-:W-:Y:S02]  /*d220*/  IMAD.MOV.U32 R156, RZ, RZ, R47 ;  /* 0x000000ffff9c7224 */ /* 0x000fe400078e002f */
[----:B------:R-:W-:Y:S02]  /*d230*/  IMAD.MOV.U32 R163, RZ, RZ, R27 ;  /* 0x000000ffffa37224 */ /* 0x000fe400078e001b */
[----:B------:R-:W-:Y:S02]  /*d240*/  FMUL.FTZ R27, R0, R159 ;  /* 0x0000009f001b7220 */ /* 0x000fe40000410000 */
[----:B------:R-:W-:Y:S02]  /*d250*/  IMAD.MOV.U32 R159, RZ, RZ, R44 ;  /* 0x000000ffff9f7224 */ /* 0x000fe400078e002c */
[----:B------:R-:W1:Y:S01]  /*d260*/  LDSM.16.MT88.4 R44, [R206+0x4000] ;  /* 0x00400000ce2c783b */ /* 0x000e620000004200 */
[----:B------:R-:W-:Y:S02]  /*d270*/  FMUL.FTZ R22, R3, R162 ;  /* 0x000000a203167220 */ /* 0x000fe40000410000 */
[----:B------:R-:W-:Y:S02]  /*d280*/  IMAD.MOV.U32 R152, RZ, RZ, R21 ;  /* 0x000000ffff987224 */ /* 0x000fe400078e0015 */
[----:B------:R-:W-:Y:S02]  /*d290*/  FMUL.FTZ R21, R36, R161 ;  /* 0x000000a124157220 */ /* 0x000fe40000410000 */
[----:B------:R-:W-:Y:S02]  /*d2a0*/  IMAD.MOV.U32 R161, RZ, RZ, R31 ;  /* 0x000000ffffa17224 */ /* 0x000fe400078e001f */
[----:B------:R-:W-:Y:S02]  /*d2b0*/  FMUL.FTZ R31, R0, R167 ;  /* 0x000000a7001f7220 */ /* 0x000fe40000410000 */
[----:B------:R-:W-:Y:S02]  /*d2c0*/  IMAD.MOV.U32 R162, RZ, RZ, R28 ;  /* 0x000000ffffa27224 */ /* 0x000fe400078e001c */
[----:B------:R-:W-:Y:S02]  /*d2d0*/  FMUL.FTZ R28, R2, R164 ;  /* 0x000000a4021c7220 */ /* 0x000fe40000410000 */
[----:B------:R-:W-:Y:S02]  /*d2e0*/  IMAD.MOV.U32 R164, RZ, RZ, R159 ;  /* 0x000000ffffa47224 */ /* 0x000fe400078e009f */
[----:B------:R-:W-:Y:S02]  /*d2f0*/  IMAD.MOV.U32 R159, RZ, RZ, R163 ;  /* 0x000000ffff9f7224 */ /* 0x000fe400078e00a3 */
[----:B------:R-:W-:Y:S02]  /*d300*/  IMAD.MOV.U32 R163, RZ, RZ, R151 ;  /* 0x000000ffffa37224 */ /* 0x000fe400078e0097 */
[----:B------:R-:W-:Y:S02]  /*d310*/  IMAD.MOV.U32 R151, RZ, RZ, R133 ;  /* 0x000000ffff977224 */ /* 0x000fe400078e0085 */
[----:B------:R-:W-:Y:S10]  /*d320*/  MUFU.EX2 R133, R80 ;  /* 0x0000005000857308 */ /* 0x000ff40000000800 */
[----:B------:R-:W-:Y:S01]  /*d330*/  MUFU.EX2 R80, R70 ;  /* 0x0000004600507308 */ /* 0x000fe20000000800 */
[-C--:B-1----:R-:W-:Y:S08]  /*d340*/  HMMA.16816.F32 R20, R40, R44.reuse, R20 ;  /* 0x0000002c2814723c */ /* 0x082ff00000001814 */
[C---:B------:R-:W-:Y:S07]  /*d350*/  HMMA.16816.F32 R24, R32.reuse, R44, R24 ;  /* 0x0000002c2018723c */ /* 0x040fee0000001818 */
[----:B------:R-:W-:Y:S02]  /*d360*/  IMAD.MOV.U32 R44, RZ, RZ, R30 ;  /* 0x000000ffff2c7224 */ /* 0x000fe400078e001e */
[----:B------:R-:W-:Y:S03]  /*d370*/  FMUL.FTZ R30, R0, R166 ;  /* 0x000000a6001e7220 */ /* 0x000fe60000410000 */
[----:B------:R-:W-:Y:S02]  /*d380*/  IMAD.MOV.U32 R45, RZ, RZ, R29 ;  /* 0x000000ffff2d7224 */ /* 0x000fe400078e001d */
[----:B------:R-:W-:Y:S02]  /*d390*/  FMUL.FTZ R29, R2, R165 ;  /* 0x000000a5021d7220 */ /* 0x000fe40000410000 */
[----:B------:R-:W-:Y:S02]  /*d3a0*/  IMAD.MOV.U32 R167, RZ, RZ, R44 ;  /* 0x000000ffffa77224 */ /* 0x000fe400078e002c */
[----:B------:R-:W-:Y:S02]  /*d3b0*/  IMAD.MOV.U32 R165, RZ, RZ, R45 ;  /* 0x000000ffffa57224 */ /* 0x000fe400078e002d */
[----:B------:R-:W-:Y:S01]  /*d3c0*/  IMAD.MOV.U32 R166, RZ, RZ, R156 ;  /* 0x000000ffffa67224 */ /* 0x000fe200078e009c */
[-C--:B------:R-:W-:Y:S01]  /*d3d0*/  HMMA.16816.F32 R28, R32, R46.reuse, R28 ;  /* 0x0000002e201c723c */ /* 0x080fe2000000181c */
[----:B------:R-:W-:Y:S02]  /*d3e0*/  IMAD.MOV.U32 R156, RZ, RZ, R160 ;  /* 0x000000ffff9c7224 */ /* 0x000fe400078e00a0 */
[----:B------:R-:W-:Y:S02]  /*d3f0*/  IMAD.MOV.U32 R160, RZ, RZ, R142 ;  /* 0x000000ffffa07224 */ /* 0x000fe400078e008e */
[----:B------:R-:W-:Y:S01]  /*d400*/  IMAD.MOV.U32 R142, RZ, RZ, R38 ;  /* 0x000000ffff8e7224 */ /* 0x000fe200078e0026 */
[----:B------:R-:W-:Y:S01]  /*d410*/  LOP3.LUT R38, R55, UR15, R228, 0x96, !PT ;  /* 0x0000000f37267c12 */ /* 0x000fe2000f8e96e4 */
[C---:B------:R-:W-:Y:S02]  /*d420*/  FMUL.FTZ R32, R36.reuse, R168 ;  /* 0x000000a824207220 */ /* 0x040fe40000410000 */
[C---:B------:R-:W-:Y:S03]  /*d430*/  FMUL.FTZ R33, R36.reuse, R169 ;  /* 0x000000a924217220 */ /* 0x040fe60000410000 */
[C---:B------:R-:W-:Y:S02]  /*d440*/  FMUL.FTZ R34, R3.reuse, R170 ;  /* 0x000000aa03227220 */ /* 0x040fe40000410000 */
[----:B------:R-:W-:Y:S02]  /*d450*/  FMUL.FTZ R35, R3, R171 ;  /* 0x000000ab03237220 */ /* 0x000fe40000410000 */
[----:B------:R-:W-:Y:S01]  /*d460*/  IMAD.MOV.U32 R170, RZ, RZ, R37 ;  /* 0x000000ffffaa7224 */ /* 0x000fe200078e0025 */
[--C-:B------:R-:W-:Y:S01]  /*d470*/  SHF.R.U32.HI R37, RZ, 0x10, R39.reuse ;  /* 0x00000010ff257819 */ /* 0x100fe20000011627 */
[----:B------:R-:W-:Y:S01]  /*d480*/  IMAD.MOV.U32 R169, RZ, RZ, R158 ;  /* 0x000000ffffa97224 */ /* 0x000fe200078e009e */
[----:B------:R-:W-:Y:S01]  /*d490*/  SHF.R.U32.HI R39, RZ, 0x18, R39 ;  /* 0x00000018ff277819 */ /* 0x000fe20000011627 */
[----:B------:R-:W-:Y:S01]  /*d4a0*/  IMAD.MOV.U32 R158, RZ, RZ, R162 ;  /* 0x000000ffff9e7224 */ /* 0x000fe200078e00a2 */
[----:B------:R-:W-:Y:S01]  /*d4b0*/  HMMA.16816.F32 R32, R40, R46, R32 ;  /* 0x0000002e2820723c */ /* 0x000fe20000001820 */
[----:B------:R-:W1:Y:S01]  /*d4c0*/  LDSM.16.MT88.4 R40, [R205+0x4400] ;  /* 0x00440000cd28783b */ /* 0x000e620000004200 */
[----:B------:R-:W-:Y:S01]  /*d4d0*/  LOP3.LUT R37, R37, 0xff, RZ, 0xc0, !PT ;  /* 0x000000ff25257812 */ /* 0x000fe200078ec0ff */
[----:B------:R-:W-:Y:S02]  /*d4e0*/  IMAD.MOV.U32 R162, RZ, RZ, R150 ;  /* 0x000000ffffa27224 */ /* 0x000fe400078e0096 */
[----:B------:R-:W-:Y:S02]  /*d4f0*/  IMAD.MOV.U32 R150, RZ, RZ, R132 ;  /* 0x000000ffff967224 */ /* 0x000fe400078e0084 */
[----:B------:R-:W2:Y:S01]  /*d500*/  MUFU.EX2 R132, R82 ;  /* 0x0000005200847308 */ /* 0x000ea20000000800 */
[----:B------:R-:W-:Y:S04]  /*d510*/  IMAD.MOV.U32 R168, RZ, RZ, R157 ;  /* 0x000000ffffa87224 */ /* 0x000fe800078e009d */
[----:B------:R-:W-:Y:S02]  /*d520*/  IMAD.MOV.U32 R157, RZ, RZ, R161 ;  /* 0x000000ffff9d7224 */ /* 0x000fe400078e00a1 */
[----:B------:R-:W-:Y:S02]  /*d530*/  IMAD.MOV.U32 R161, RZ, RZ, R143 ;  /* 0x000000ffffa17224 */ /* 0x000fe400078e008f */
[----:B------:R-:W-:Y:S01]  /*d540*/  IMAD.MOV.U32 R143, RZ, RZ, R135 ;  /* 0x000000ffff8f7224 */ /* 0x000fe200078e0087 */
[----:B------:R-:W-:Y:S10]  /*d550*/  MUFU.EX2 R82, R69 ;  /* 0x0000004500527308 */ /* 0x000ff40000000800 */
[----:B------:R-:W-:Y:S10]  /*d560*/  MUFU.EX2 R135, R81 ;  /* 0x0000005100877308 */ /* 0x000ff40000000800 */
[----:B------:R3:W4:Y:S01]  /*d570*/  MUFU.EX2 R81, R68 ;  /* 0x0000004400517308 */ /* 0x0007220000000800 */
[-C--:B-1----:R-:W-:Y:S08]  /*d580*/  HMMA.16816.F32 R4, R56, R40.reuse, R4 ;  /* 0x000000283804723c */ /* 0x082ff00000001804 */
[C---:B------:R-:W-:Y:S08]  /*d590*/  HMMA.16816.F32 R8, R60.reuse, R40, R8 ;  /* 0x000000283c08723c */ /* 0x040ff00000001808 */
[-C--:B------:R-:W-:Y:S01]  /*d5a0*/  HMMA.16816.F32 R12, R60, R42.reuse, R12 ;  /* 0x0000002a3c0c723c */ /* 0x080fe2000000180c */
[----:B---3--:R-:W-:Y:S07]  /*d5b0*/  PRMT R68, R37, 0x5410, R39 ;  /* 0x0000541025447816 */ /* 0x008fee0000000027 */
[C---:B------:R-:W-:Y:S01]  /*d5c0*/  HMMA.16816.F32 R16, R56.reuse, R42, R16 ;  /* 0x0000002a3810723c */ /* 0x040fe20000001810 */
[----:B------:R-:W1:Y:S07]  /*d5d0*/  LDSM.16.MT88.4 R40, [R206+0x4400] ;  /* 0x00440000ce28783b */ /* 0x000e6e0000004200 */
[-C--:B-1----:R-:W-:Y:S08]  /*d5e0*/  HMMA.16816.F32 R20, R56, R40.reuse, R20 ;  /* 0x000000283814723c */ /* 0x082ff00000001814 */
[C---:B------:R-:W-:Y:S08]  /*d5f0*/  HMMA.16816.F32 R24, R60.reuse, R40, R24 ;  /* 0x000000283c18723c */ /* 0x040ff00000001818 */
[-C--:B------:R-:W-:Y:S07]  /*d600*/  HMMA.16816.F32 R28, R60, R42.reuse, R28 ;  /* 0x0000002a3c1c723c */ /* 0x080fee000000181c */
[----:B------:R-:W-:Y:S01]  /*d610*/  FFMA.FTZ R63, R36, R232, R252 ;  /* 0x000000e8243f7223 */ /* 0x000fe200000100fc */
[----:B------:R-:W-:Y:S01]  /*d620*/  HMMA.16816.F32 R32, R56, R42, R32 ;  /* 0x0000002a3820723c */ /* 0x000fe20000001820 */
[----:B------:R-:W1:Y:S07]  /*d630*/  LDSM.16.MT88.4 R40, [R205+0x4800] ;  /* 0x00480000cd28783b */ /* 0x000e6e0000004200 */
[-C--:B-1----:R-:W-:Y:S08]  /*d640*/  HMMA.16816.F32 R4, R48, R40.reuse, R4 ;  /* 0x000000283004723c */ /* 0x082ff00000001804 */
[C---:B------:R-:W-:Y:S08]  /*d650*/  HMMA.16816.F32 R8, R172.reuse, R40, R8 ;  /* 0x00000028ac08723c */ /* 0x040ff00000001808 */
[-C--:B------:R-:W-:Y:S08]  /*d660*/  HMMA.16816.F32 R12, R172, R42.reuse, R12 ;  /* 0x0000002aac0c723c */ /* 0x080ff0000000180c */
[C---:B------:R-:W-:Y:S01]  /*d670*/  HMMA.16816.F32 R16, R48.reuse, R42, R16 ;  /* 0x0000002a3010723c */ /* 0x040fe20000001810 */
[----:B------:R-:W1:Y:S07]  /*d680*/  LDSM.16.MT88.4 R40, [R206+0x4800] ;  /* 0x00480000ce28783b */ /* 0x000e6e0000004200 */
[-C--:B-1----:R-:W-:Y:S08]  /*d690*/  HMMA.16816.F32 R20, R48, R40.reuse, R20 ;  /* 0x000000283014723c */ /* 0x082ff00000001814 */
[C---:B------:R-:W-:Y:S08]  /*d6a0*/  HMMA.16816.F32 R24, R172.reuse, R40, R24 ;  /* 0x00000028ac18723c */ /* 0x040ff00000001818 */
[-C--:B------:R-:W-:Y:S07]  /*d6b0*/  HMMA.16816.F32 R28, R172, R42.reuse, R28 ;  /* 0x0000002aac1c723c */ /* 0x080fee000000181c */
[----:B------:R-:W-:Y:S01]  /*d6c0*/  IMAD.MOV.U32 R174, RZ, RZ, R168 ;  /* 0x000000ffffae7224 */ /* 0x000fe200078e00a8 */
[----:B------:R-:W-:Y:S01]  /*d6d0*/  HMMA.16816.F32 R32, R48, R42, R32 ;  /* 0x0000002a3020723c */ /* 0x000fe20000001820 */
[----:B------:R-:W1:Y:S06]  /*d6e0*/  LDSM.16.MT88.4 R40, [R205+0x4c00] ;  /* 0x004c0000cd28783b */ /* 0x000e6c0000004200 */
[----:B------:R-:W-:Y:S01]  /*d6f0*/  IMAD.WIDE.U32 R48, R38, -0x2daee0ad, RZ ;  /* 0xd2511f5326307825 */ /* 0x000fe200078e00ff */
[----:B------:R-:W-:Y:S04]  /*d700*/  F2FP.PACK_AB R50, R73, R72 ;  /* 0x000000484932723e */ /* 0x000fe800000000ff */
[----:B------:R-:W-:Y:S01]  /*d710*/  LOP3.LUT R46, R49, UR12, R222, 0x96, !PT ;  /* 0x0000000c312e7c12 */ /* 0x000fe2000f8e96de */
[--C-:B------:R-:W-:Y:S01]  /*d720*/  HSET2.LE.AND R49, R52, R220.reuse, PT ;  /* 0x000000dc34317233 */ /* 0x100fe20003803000 */
[----:B------:R-:W-:Y:S03]  /*d730*/  F2FP.PACK_AB R52, R75, R74 ;  /* 0x0000004a4b34723e */ /* 0x000fe600000000ff */
[----:B------:R-:W-:Y:S05]  /*d740*/  IMAD.WIDE.U32 R46, R46, -0x326172a9, RZ ;  /* 0xcd9e8d572e2e7825 */ /* 0x000fea00078e00ff */
[----:B------:R-:W-:Y:S05]  /*d750*/  LOP3.LUT R44, R47, UR11, R184, 0x96, !PT ;  /* 0x0000000b2f2c7c12 */ /* 0x000fea000f8e96b8 */
[----:B------:R-:W-:Y:S01]  /*d760*/  IMAD.WIDE.U32 R44, R44, -0x2daee0ad, RZ ;  /* 0xd2511f532c2c7825 */ /* 0x000fe200078e00ff */
[-C--:B-1----:R-:W-:Y:S08]  /*d770*/  HMMA.16816.F32 R4, R64, R40.reuse, R4 ;  /* 0x000000284004723c */ /* 0x082ff00000001804 */
[C---:B------:R-:W-:Y:S08]  /*d780*/  HMMA.16816.F32 R8, R176.reuse, R40, R8 ;  /* 0x00000028b008723c */ /* 0x040ff00000001808 */
[-C--:B------:R-:W-:Y:S08]  /*d790*/  HMMA.16816.F32 R12, R176, R42.reuse, R12 ;  /* 0x0000002ab00c723c */ /* 0x080ff0000000180c */
[C---:B------:R-:W-:Y:S01]  /*d7a0*/  HMMA.16816.F32 R16, R64.reuse, R42, R16 ;  /* 0x0000002a4010723c */ /* 0x040fe20000001810 */
[----:B------:R-:W1:Y:S07]  /*d7b0*/  LDSM.16.MT88.4 R40, [R206+0x4c00] ;  /* 0x004c0000ce28783b */ /* 0x000e6e0000004200 */
[-C--:B-1----:R-:W-:Y:S08]  /*d7c0*/  HMMA.16816.F32 R20, R64, R40.reuse, R20 ;  /* 0x000000284014723c */ /* 0x082ff00000001814 */
[C---:B------:R-:W-:Y:S07]  /*d7d0*/  HMMA.16816.F32 R24, R176.reuse, R40, R24 ;  /* 0x00000028b018723c */ /* 0x040fee0000001818 */
[----:B------:R-:W-:Y:S01]  /*d7e0*/  LOP3.LUT R40, R185, UR13, R54, 0x96, !PT ;  /* 0x0000000db9287c12 */ /* 0x000fe2000f8e9636 */
[-C--:B------:R-:W-:Y:S04]  /*d7f0*/  HMMA.16816.F32 R28, R176, R42.reuse, R28 ;  /* 0x0000002ab01c723c */ /* 0x080fe8000000181c */
[----:B------:R-:W-:Y:S04]  /*d800*/  IMAD.WIDE.U32 R38, R40, -0x2daee0ad, RZ ;  /* 0xd2511f5328267825 */ /* 0x000fe800078e00ff */
[----:B------:R-:W-:Y:S01]  /*d810*/  IMAD.MOV.U32 R179, RZ, RZ, R174 ;  /* 0x000000ffffb37224 */ /* 0x000fe200078e00ae */
[----:B------:R-:W-:Y:S01]  /*d820*/  LOP3.LUT R40, R39, UR10, R48, 0x96, !PT ;  /* 0x0000000a27287c12 */ /* 0x000fe2000f8e9630 */
[----:B------:R-:W-:Y:S02]  /*d830*/  HMMA.16816.F32 R32, R64, R42, R32 ;  /* 0x0000002a4020723c */ /* 0x000fe40000001820 */
[----:B------:R-:W-:Y:S01]  /*d840*/  IMAD.MOV.U32 R174, RZ, RZ, R165 ;  /* 0x000000ffffae7224 */ /* 0x000fe200078e00a5 */
[----:B------:R-:W-:Y:S01]  /*d850*/  LOP3.LUT R38, R45, UR8, R38, 0x96, !PT ;  /* 0x000000082d267c12 */ /* 0x000fe2000f8e9626 */
[----:B------:R-:W-:Y:S01]  /*d860*/  IMAD.WIDE.U32 R40, R40, -0x326172a9, RZ ;  /* 0xcd9e8d5728287825 */ /* 0x000fe200078e00ff */
[----:B------:R-:W-:Y:S01]  /*d870*/  F2FP.PACK_AB R48, R79, R78 ;  /* 0x0000004e4f30723e */ /* 0x000fe200000000ff */
[--C-:B------:R-:W-:Y:S02]  /*d880*/  HSET2.LE.AND R45, R189, R220.reuse, PT ;  /* 0x000000dcbd2d7233 */ /* 0x100fe40003803000 */
[----:B------:R-:W-:Y:S01]  /*d890*/  IMAD.WIDE.U32 R38, R38, -0x326172a9, RZ ;  /* 0xcd9e8d5726267825 */ /* 0x000fe200078e00ff */
[----:B------:R-:W-:Y:S04]  /*d8a0*/  LOP3.LUT R46, R41, UR9, R46, 0x96, !PT ;  /* 0x00000009292e7c12 */ /* 0x000fe8000f8e962e */
[----:B------:R-:W-:Y:S01]  /*d8b0*/  LOP3.LUT R56, R39, UR7, R40, 0x96, !PT ;  /* 0x0000000727387c12 */ /* 0x000fe2000f8e9628 */
[----:B------:R-:W-:Y:S01]  /*d8c0*/  IMAD.WIDE.U32 R46, R46, -0x2daee0ad, RZ ;  /* 0xd2511f532e2e7825 */ /* 0x000fe200078e00ff */
[----:B------:R-:W1:Y:S01]  /*d8d0*/  LDSM.16.MT88.4 R40, [R205+0x5000] ;  /* 0x00500000cd28783b */ /* 0x000e620000004200 */
[--C-:B------:R-:W-:Y:S02]  /*d8e0*/  HSET2.LE.AND R39, R193, R220.reuse, PT ;  /* 0x000000dcc1277233 */ /* 0x100fe40003803000 */
[----:B------:R-:W-:Y:S01]  /*d8f0*/  IMAD.WIDE.U32 R56, R56, -0x2daee0ad, RZ ;  /* 0xd2511f5338387825 */ /* 0x000fe200078e00ff */
[----:B------:R-:W-:Y:S01]  /*d900*/  LOP3.LUT R54, R47, UR6, R44, 0x96, !PT ;  /* 0x000000062f367c12 */ /* 0x000fe2000f8e962c */
[--C-:B------:R-:W-:Y:S01]  /*d910*/  HSET2.LE.AND R47, R53, R220.reuse, PT ;  /* 0x000000dc352f7233 */ /* 0x100fe20003803000 */
[----:B--2---:R-:W-:Y:S02]  /*d920*/  F2FP.PACK_AB R44, R83, R132 ;  /* 0x00000084532c723e */ /* 0x004fe400000000ff */
[----:B------:R-:W-:Y:S01]  /*d930*/  LOP3.LUT R60, R57, UR16, R46, 0x96, !PT ;  /* 0x00000010393c7c12 */ /* 0x000fe2000f8e962e */
[----:B------:R-:W-:Y:S01]  /*d940*/  IMAD.WIDE.U32 R54, R54, -0x326172a9, RZ ;  /* 0xcd9e8d5736367825 */ /* 0x000fe200078e00ff */
[----:B------:R-:W-:Y:S02]  /*d950*/  LOP3.LUT R64, R56, 0xffff, RZ, 0xc0, !PT ;  /* 0x0000ffff38407812 */ /* 0x000fe400078ec0ff */
[----:B------:R-:W-:Y:S01]  /*d960*/  LOP3.LUT R39, R39, R44, RZ, 0xc0, !PT ;  /* 0x0000002c27277212 */ /* 0x000fe200078ec0ff */
[----:B------:R-:W-:Y:S01]  /*d970*/  FFMA.FTZ R57, R2, R234, R233 ;  /* 0x000000ea02397223 */ /* 0x000fe200000100e9 */
[----:B----4-:R-:W-:Y:S01]  /*d980*/  F2FP.PACK_AB R46, R82, R81 ;  /* 0x00000051522e723e */ /* 0x010fe200000000ff */
[----:B------:R-:W2:Y:S01]  /*d990*/  LDL.LU R233, [R1+0x84] ;  /* 0x0000840001e97983 */ /* 0x000ea20000300800 */
[--C-:B------:R-:W-:Y:S01]  /*d9a0*/  SHF.R.U32.HI R65, RZ, 0x10, R56.reuse ;  /* 0x00000010ff417819 */ /* 0x100fe20000011638 */
[----:B------:R-:W-:Y:S01]  /*d9b0*/  FADD.FTZ R57, R221, R57 ;  /* 0x00000039dd397221 */ /* 0x000fe20000010000 */
[----:B------:R-:W-:Y:S01]  /*d9c0*/  LOP3.LUT R36, R45, R46, RZ, 0xc0, !PT ;  /* 0x0000002e2d247212 */ /* 0x000fe200078ec0ff */
[--C-:B------:R-:W-:Y:S01]  /*d9d0*/  HSET2.LE.AND R46, R187, R220.reuse, PT ;  /* 0x000000dcbb2e7233 */ /* 0x100fe20003803000 */
[----:B------:R-:W-:Y:S02]  /*d9e0*/  LOP3.LUT R67, R56, 0xff, RZ, 0xc0, !PT ;  /* 0x000000ff38437812 */ /* 0x000fe400078ec0ff */
[----:B------:R-:W-:Y:S02]  /*d9f0*/  SHF.R.U32.HI R66, RZ, 0x18, R56 ;  /* 0x00000018ff427819 */ /* 0x000fe40000011638 */
[----:B------:R-:W-:Y:S02]  /*da00*/  LOP3.LUT R47, R47, R48, RZ, 0xc0, !PT ;  /* 0x000000302f2f7212 */ /* 0x000fe400078ec0ff */
[----:B------:R-:W-:Y:S02]  /*da10*/  SHF.R.U32.HI R59, RZ, 0x10, R54 ;  /* 0x00000010ff3b7819 */ /* 0x000fe40000011636 */
[C---:B------:R-:W-:Y:S02]  /*da20*/  LOP3.LUT R37, R54.reuse, 0xffff, RZ, 0xc0, !PT ;  /* 0x0000ffff36257812 */ /* 0x040fe400078ec0ff */
[----:B------:R-:W-:Y:S02]  /*da30*/  LOP3.LUT R58, R55, UR17, R38, 0x96, !PT ;  /* 0x00000011373a7c12 */ /* 0x000fe4000f8e9626 */
[----:B------:R-:W-:Y:S02]  /*da40*/  SHF.R.U32.HI R55, RZ, 0x18, R54 ;  /* 0x00000018ff377819 */ /* 0x000fe40000011636 */
[----:B------:R-:W-:Y:S02]  /*da50*/  LOP3.LUT R38, R54, 0xff, RZ, 0xc0, !PT ;  /* 0x000000ff36267812 */ /* 0x000fe400078ec0ff */
[----:B------:R-:W-:Y:S02]  /*da60*/  LOP3.LUT R54, R183, 0xff, RZ, 0xc0, !PT ;  /* 0x000000ffb7367812 */ /* 0x000fe400078ec0ff */
[----:B------:R-:W-:Y:S02]  /*da70*/  F2FP.PACK_AB R44, R71, R80 ;  /* 0x00000050472c723e */ /* 0x000fe400000000ff */
[----:B------:R-:W-:Y:S02]  /*da80*/  LOP3.LUT R53, R183, 0xffff, RZ, 0xc0, !PT ;  /* 0x0000ffffb7357812 */ /* 0x000fe400078ec0ff */
[----:B------:R-:W-:Y:S02]  /*da90*/  SHF.R.U32.HI R37, RZ, 0x8, R37 ;  /* 0x00000008ff257819 */ /* 0x000fe40000011625 */
[----:B------:R-:W-:Y:S02]  /*daa0*/  SHF.R.U32.HI R53, RZ, 0x8, R53 ;  /* 0x00000008ff357819 */ /* 0x000fe40000011635 */
[----:B------:R-:W-:Y:S01]  /*dab0*/  PRMT R70, R38, 0x5410, R37 ;  /* 0x0000541026467816 */ /* 0x000fe20000000025 */
[--C-:B------:R-:W-:Y:S01]  /*dac0*/  HSET2.LE.AND R38, R194, R220.reuse, PT ;  /* 0x000000dcc2267233 */ /* 0x100fe20003803000 */
[----:B------:R-:W-:Y:S02]  /*dad0*/  PRMT R62, R54, 0x5410, R53 ;  /* 0x00005410363e7816 */ /* 0x000fe40000000035 */
[----:B------:R-:W-:Y:S02]  /*dae0*/  F2FP.PACK_AB R37, R135, R133 ;  /* 0x000000858725723e */ /* 0x000fe400000000ff */
[----:B------:R-:W-:Y:S02]  /*daf0*/  F2FP.PACK_AB R2, R85, R84 ;  /* 0x000000545502723e */ /* 0x000fe400000000ff */
[----:B------:R-:W-:Y:S01]  /*db00*/  LOP3.LUT R38, R38, R37, RZ, 0xc0, !PT ;  /* 0x0000002526267212 */ /* 0x000fe200078ec0ff */
[--C-:B------:R-:W-:Y:S01]  /*db10*/  HSET2.LE.AND R37, R192, R220.reuse, PT ;  /* 0x000000dcc0257233 */ /* 0x100fe20003803000 */
[----:B------:R-:W-:Y:S04]  /*db20*/  F2FP.PACK_AB R45, R77, R76 ;  /* 0x0000004c4d2d723e */ /* 0x000fe800000000ff */
[----:B------:R-:W-:Y:S02]  /*db30*/  LOP3.LUT R37, R37, R44, RZ, 0xc0, !PT ;  /* 0x0000002c25257212 */ /* 0x000fe400078ec0ff */
[----:B------:R-:W-:Y:S02]  /*db40*/  LOP3.LUT R44, R49, R50, RZ, 0xc0, !PT ;  /* 0x00000032312c7212 */ /* 0x000fe400078ec0ff */
[----:B------:R-:W3:Y:S01]  /*db50*/  LDSM.16.MT88.4 R48, [R206+0x5000] ;  /* 0x00500000ce30783b */ /* 0x000ee20000004200 */
[----:B------:R-:W-:Y:S01]  /*db60*/  LOP3.LUT R46, R46, R45, RZ, 0xc0, !PT ;  /* 0x0000002d2e2e7212 */ /* 0x000fe200078ec0ff */
[--C-:B------:R-:W-:Y:S01]  /*db70*/  HSET2.LE.AND R45, R188, R220.reuse, PT ;  /* 0x000000dcbc2d7233 */ /* 0x100fe20003803000 */
[-C--:B-1----:R-:W-:Y:S04]  /*db80*/  HMMA.16816.F32 R4, R36, R40.reuse, R4 ;  /* 0x000000282404723c */ /* 0x082fe80000001804 */
[----:B------:R-:W-:Y:S02]  /*db90*/  LOP3.LUT R45, R45, R52, RZ, 0xc0, !PT ;  /* 0x000000342d2d7212 */ /* 0x000fe400078ec0ff */
[----:B------:R-:W-:Y:S01]  /*dba0*/  LOP3.LUT R52, R59, 0xff, RZ, 0xc0, !PT ;  /* 0x000000ff3b347812 */ /* 0x000fe200078ec0ff */
[----:B------:R-:W-:Y:S01]  /*dbb0*/  FFMA.FTZ R59, R3, R235, R170 ;  /* 0x000000eb033b7223 */ /* 0x000fe200000100aa */
[----:B------:R-:W-:Y:S01]  /*dbc0*/  F2FP.PACK_AB R3, R87, R86 ;  /* 0x000000565703723e */ /* 0x000fe200000000ff */
[----:B------:R-:W-:Y:S02]  /*dbd0*/  IMAD.MOV.U32 R170, RZ, RZ, R169 ;  /* 0x000000ffffaa7224 */ /* 0x000fe400078e00a9 */
[C---:B------:R-:W-:Y:S01]  /*dbe0*/  HMMA.16816.F32 R8, R44.reuse, R40, R8 ;  /* 0x000000282c08723c */ /* 0x040fe20000001808 */
[----:B------:R-:W-:Y:S01]  /*dbf0*/  IMAD.MOV.U32 R169, RZ, RZ, R149 ;  /* 0x000000ffffa97224 */ /* 0x000fe200078e0095 */
[----:B------:R-:W-:Y:S01]  /*dc00*/  PRMT R69, R52, 0x5410, R55 ;  /* 0x0000541034457816 */ /* 0x000fe20000000037 */
[----:B------:R-:W-:Y:S01]  /*dc10*/  IMAD.MOV.U32 R149, RZ, RZ, R211 ;  /* 0x000000ffff957224 */ /* 0x000fe200078e00d3 */
[----:B------:R-:W1:Y:S01]  /*dc20*/  LDSM.16.MT88.4 R52, [R205+0x5400] ;  /* 0x00540000cd34783b */ /* 0x000e620000004200 */
[----:B------:R-:W-:Y:S02]  /*dc30*/  FADD.FTZ R63, R170, R63 ;  /* 0x0000003faa3f7221 */ /* 0x000fe40000010000 */
[----:B------:R-:W-:Y:S01]  /*dc40*/  IMAD.MOV.U32 R175, RZ, RZ, R169 ;  /* 0x000000ffffaf7224 */ /* 0x000fe200078e00a9 */
[-C--:B------:R-:W-:Y:S01]  /*dc50*/  HMMA.16816.F32 R12, R44, R42.reuse, R12 ;  /* 0x0000002a2c0c723c */ /* 0x080fe2000000180c */
[----:B------:R-:W-:Y:S03]  /*dc60*/  FADD.FTZ R59, R217, R59 ;  /* 0x0000003bd93b7221 */ /* 0x000fe60000010000 */
[----:B------:R-:W-:Y:S01]  /*dc70*/  IMAD.MOV.U32 R172, RZ, RZ, R175 ;  /* 0x000000ffffac7224 */ /* 0x000fe200078e00af */
[--C-:B------:R-:W-:Y:S01]  /*dc80*/  SHF.R.U32.HI R41, RZ, 0x18, R183.reuse ;  /* 0x00000018ff297819 */ /* 0x100fe200000116b7 */
[----:B------:R-:W-:Y:S01]  /*dc90*/  IMAD.MOV.U32 R175, RZ, RZ, R164 ;  /* 0x000000ffffaf7224 */ /* 0x000fe200078e00a4 */
[----:B------:R-:W-:Y:S01]  /*dca0*/  SHF.R.U32.HI R40, RZ, 0x10, R183 ;  /* 0x00000010ff287819 */ /* 0x000fe200000116b7 */
[C---:B------:R-:W-:Y:S04]  /*dcb0*/  HMMA.16816.F32 R16, R36.reuse, R42, R16 ;  /* 0x0000002a2410723c */ /* 0x040fe80000001810 */
[----:B------:R-:W-:Y:S03]  /*dcc0*/  LOP3.LUT R40, R40, 0xff, RZ, 0xc0, !PT ;  /* 0x000000ff28287812 */ /* 0x000fe600078ec0ff */
[--C-:B------:R-:W-:Y:S01]  /*dcd0*/  HSET2.LE.AND R42, R195, R220.reuse, PT ;  /* 0x000000dcc32a7233 */ /* 0x100fe20003803000 */
[----:B------:R-:W-:Y:S01]  /*dce0*/  F2FP.PACK_AB R43, R99, R98 ;  /* 0x00000062632b723e */ /* 0x000fe200000000ff */
[-C--:B---3--:R-:W-:Y:S03]  /*dcf0*/  HMMA.16816.F32 R20, R36, R48.reuse, R20 ;  /* 0x000000302414723c */ /* 0x088fe60000001814 */
[----:B------:R-:W-:Y:S01]  /*dd00*/  PRMT R61, R40, 0x5410, R41 ;  /* 0x00005410283d7816 */ /* 0x000fe20000000029 */
[--C-:B------:R-:W-:Y:S01]  /*dd10*/  HSET2.LE.AND R41, R68, R220.reuse, PT ;  /* 0x000000dc44297233 */ /* 0x100fe20003803000 */
[----:B------:R-:W-:Y:S04]  /*dd20*/  F2FP.PACK_AB R40, R97, R96 ;  /* 0x000000606128723e */ /* 0x000fe800000000ff */
[----:B------:R-:W-:Y:S01]  /*dd30*/  LOP3.LUT R42, R42, R40, RZ, 0xc0, !PT ;  /* 0x000000282a2a7212 */ /* 0x000fe200078ec0ff */
[C---:B------:R-:W-:Y:S02]  /*dd40*/  HMMA.16816.F32 R24, R44.reuse, R48, R24 ;  /* 0x000000302c18723c */ /* 0x040fe40000001818 */
[----:B------:R-:W-:Y:S01]  /*dd50*/  LOP3.LUT R41, R41, R3, RZ, 0xc0, !PT ;  /* 0x0000000329297212 */ /* 0x000fe200078ec0ff */
[--C-:B------:R-:W-:Y:S01]  /*dd60*/  HSET2.LE.AND R40, R196, R220.reuse, PT ;  /* 0x000000dcc4287233 */ /* 0x100fe20003803000 */
[----:B------:R-:W-:Y:S03]  /*dd70*/  F2FP.PACK_AB R3, R93, R92 ;  /* 0x0000005c5d03723e */ /* 0x000fe600000000ff */
[----:B------:R-:W-:Y:S01]  /*dd80*/  F2FP.PACK_AB R48, R95, R94 ;  /* 0x0000005e5f30723e */ /* 0x000fe200000000ff */
[-C--:B------:R-:W-:Y:S01]  /*dd90*/  HMMA.16816.F32 R28, R44, R50.reuse, R28 ;  /* 0x000000322c1c723c */ /* 0x080fe2000000181c */
[----:B------:R-:W-:Y:S03]  /*dda0*/  LOP3.LUT R40, R40, R2, RZ, 0xc0, !PT ;  /* 0x0000000228287212 */ /* 0x000fe600078ec0ff */
[----:B------:R-:W-:Y:S02]  /*ddb0*/  F2FP.PACK_AB R2, R91, R90 ;  /* 0x0000005a5b02723e */ /* 0x000fe400000000ff */
[--C-:B------:R-:W-:Y:S01]  /*ddc0*/  SHF.R.U32.HI R49, RZ, 0x18, R58.reuse ;  /* 0x00000018ff317819 */ /* 0x100fe2000001163a */
[--C-:B------:R-:W-:Y:S01]  /*ddd0*/  HSET2.LE.AND R46, R191, R220.reuse, PT ;  /* 0x000000dcbf2e7233 */ /* 0x100fe20003803000 */
[----:B------:R-:W-:Y:S01]  /*dde0*/  HMMA.16816.F32 R32, R36, R50, R32 ;  /* 0x000000322420723c */ /* 0x000fe20000001820 */
[----:B------:R-:W3:Y:S03]  /*ddf0*/  LDSM.16.MT88.4 R36, [R206+0x5400] ;  /* 0x00540000ce24783b */ /* 0x000ee60000004200 */
[----:B------:R-:W-:Y:S01]  /*de00*/  LOP3.LUT R46, R46, R3, RZ, 0xc0, !PT ;  /* 0x000000032e2e7212 */ /* 0x000fe200078ec0ff */
[--C-:B------:R-:W-:Y:S02]  /*de10*/  HSET2.LE.AND R47, R190, R220.reuse, PT ;  /* 0x000000dcbe2f7233 */ /* 0x100fe40003803000 */
[--C-:B------:R-:W-:Y:S01]  /*de20*/  HSET2.LE.AND R44, R62, R220.reuse, PT ;  /* 0x000000dc3e2c7233 */ /* 0x100fe20003803000 */
[----:B------:R-:W-:Y:S01]  /*de30*/  LOP3.LUT R50, R58, 0xff, RZ, 0xc0, !PT ;  /* 0x000000ff3a327812 */ /* 0x000fe200078ec0ff */
[--C-:B------:R-:W-:Y:S03]  /*de40*/  HSET2.LE.AND R45, R61, R220.reuse, PT ;  /* 0x000000dc3d2d7233 */ /* 0x100fe60003803000 */
[----:B------:R-:W-:Y:S02]  /*de50*/  LOP3.LUT R47, R47, R48, RZ, 0xc0, !PT ;  /* 0x000000302f2f7212 */ /* 0x000fe400078ec0ff */
[----:B------:R-:W-:Y:S02]  /*de60*/  LOP3.LUT R45, R45, R2, RZ, 0xc0, !PT ;  /* 0x000000022d2d7212 */ /* 0x000fe400078ec0ff */
[----:B------:R-:W-:Y:S04]  /*de70*/  SHF.R.U32.HI R2, RZ, 0x10, R58 ;  /* 0x00000010ff027819 */ /* 0x000fe8000001163a */
[----:B------:R-:W-:Y:S02]  /*de80*/  LOP3.LUT R3, R2, 0xff, RZ, 0xc0, !PT ;  /* 0x000000ff02037812 */ /* 0x000fe400078ec0ff */
[----:B------:R-:W-:Y:S02]  /*de90*/  SHF.R.U32.HI R2, RZ, 0x8, R198 ;  /* 0x00000008ff027819 */ /* 0x000fe400000116c6 */
[----:B------:R-:W-:Y:S02]  /*dea0*/  PRMT R62, R3, 0x5410, R49 ;  /* 0x00005410033e7816 */ /* 0x000fe40000000031 */
[----:B------:R-:W-:Y:S02]  /*deb0*/  LOP3.LUT R3, R65, 0xff, RZ, 0xc0, !PT ;  /* 0x000000ff41037812 */ /* 0x000fe400078ec0ff */
[----:B------:R-:W-:Y:S02]  /*dec0*/  SHF.R.U32.HI R49, RZ, 0x18, R186 ;  /* 0x00000018ff317819 */ /* 0x000fe400000116ba */
[----:B------:R-:W-:Y:S02]  /*ded0*/  PRMT R66, R3, 0x5410, R66 ;  /* 0x0000541003427816 */ /* 0x000fe40000000042 */
[----:B------:R-:W-:Y:S02]  /*dee0*/  PRMT R170, R201, 0x5410, R2 ;  /* 0x00005410c9aa7816 */ /* 0x000fe40000000002 */
[----:B------:R-:W-:Y:S03]  /*def0*/  SHF.R.U32.HI R2, RZ, 0x10, R186 ;  /* 0x00000010ff027819 */ /* 0x000fe600000116ba */
[--C-:B------:R-:W-:Y:S01]  /*df00*/  HSET2.LE.AND R170, R170, R220.reuse, PT ;  /* 0x000000dcaaaa7233 */ /* 0x100fe20003803000 */
[----:B------:R-:W-:Y:S04]  /*df10*/  LOP3.LUT R2, R2, 0xff, RZ, 0xc0, !PT ;  /* 0x000000ff02027812 */ /* 0x000fe800078ec0ff */
[----:B------:R-:W-:Y:S02]  /*df20*/  PRMT R169, R2, 0x5410, R49 ;  /* 0x0000541002a97816 */ /* 0x000fe40000000031 */
[----:B------:R-:W-:Y:S02]  /*df30*/  SHF.R.U32.HI R2, RZ, 0x10, R60 ;  /* 0x00000010ff027819 */ /* 0x000fe4000001163c */
[----:B------:R-:W-:Y:S01]  /*df40*/  LOP3.LUT R49, R60, 0xff, RZ, 0xc0, !PT ;  /* 0x000000ff3c317812 */ /* 0x000fe200078ec0ff */
[--C-:B------:R-:W-:Y:S01]  /*df50*/  HSET2.LE.AND R169, R169, R220.reuse, PT ;  /* 0x000000dca9a97233 */ /* 0x100fe20003803000 */
[----:B------:R-:W-:Y:S01]  /*df60*/  LOP3.LUT R2, R2, 0xff, RZ, 0xc0, !PT ;  /* 0x000000ff02027812 */ /* 0x000fe200078ec0ff */
[----:B--2---:R-:W-:Y:S01]  /*df70*/  FFMA.FTZ R56, R0, R233, R215 ;  /* 0x000000e900387223 */ /* 0x004fe200000100d7 */
[--C-:B------:R-:W-:Y:S01]  /*df80*/  HSET2.LE.AND R0, R197, R220.reuse, PT ;  /* 0x000000dcc5007233 */ /* 0x100fe20003803000 */
[----:B------:R-:W2:Y:S02]  /*df90*/  LDL.LU R215, [R1+0x80] ;  /* 0x0000800001d77983 */ /* 0x000ea40000300800 */
[----:B------:R-:W-:Y:S02]  /*dfa0*/  FADD.FTZ R56, R216, R56 ;  /* 0x00000038d8387221 */ /* 0x000fe40000010000 */
[----:B------:R-:W4:Y:S01]  /*dfb0*/  LDL.LU R211, [R1+0x7c] ;  /* 0x00007c0001d37983 */ /* 0x000f220000300800 */
[----:B------:R-:W-:Y:S02]  /*dfc0*/  LOP3.LUT R43, R0, R43, RZ, 0xc0, !PT ;  /* 0x0000002b002b7212 */ /* 0x000fe400078ec0ff */
[----:B------:R-:W-:Y:S01]  /*dfd0*/  F2FP.PACK_AB R0, R89, R88 ;  /* 0x000000585900723e */ /* 0x000fe200000000ff */
[----:B------:R-:W4:Y:S03]  /*dfe0*/  LDL.LU R217, [R1+0x78] ;  /* 0x0000780001d97983 */ /* 0x000f260000300800 */
[----:B------:R-:W-:Y:S01]  /*dff0*/  LOP3.LUT R44, R44, R0, RZ, 0xc0, !PT ;  /* 0x000000002c2c7212 */ /* 0x000fe200078ec0ff */
[-C--:B-1----:R-:W-:Y:S01]  /*e000*/  HMMA.16816.F32 R4, R40, R52.reuse, R4 ;  /* 0x000000342804723c */ /* 0x082fe20000001804 */
[----:B------:R-:W-:Y:S01]  /*e010*/  LOP3.LUT R0, R58, 0xffff, RZ, 0xc0, !PT ;  /* 0x0000ffff3a007812 */ /* 0x000fe200078ec0ff */
[----:B------:R1:W5:Y:S03]  /*e020*/  LDL.LU R221, [R1+0x74] ;  /* 0x0000740001dd7983 */ /* 0x0003660000300800 */
[----:B------:R-:W-:Y:S01]  /*e030*/  SHF.R.U32.HI R48, RZ, 0x8, R0 ;  /* 0x00000008ff307819 */ /* 0x000fe20000011600 */
[----:B------:R1:W5:Y:S01]  /*e040*/  LDL.LU R216, [R1+0x70] ;  /* 0x0000700001d87983 */ /* 0x0003620000300800 */
[----:B------:R-:W-:Y:S01]  /*e050*/  LOP3.LUT R0, R199, 0xff, RZ, 0xc0, !PT ;  /* 0x000000ffc7007812 */ /* 0x000fe200078ec0ff */
[C---:B------:R-:W-:Y:S01]  /*e060*/  HMMA.16816.F32 R8, R44.reuse, R52, R8 ;  /* 0x000000342c08723c */ /* 0x040fe20000001808 */
[----:B------:R-:W-:Y:S03]  /*e070*/  PRMT R61, R50, 0x5410, R48 ;  /* 0x00005410323d7816 */ /* 0x000fe60000000030 */
[----:B------:R-:W-:Y:S02]  /*e080*/  SHF.R.U32.HI R48, RZ, 0x8, R64 ;  /* 0x00000008ff307819 */ /* 0x000fe40000011640 */
[----:B------:R-:W-:Y:S01]  /*e090*/  LOP3.LUT R50, R186, 0xff, RZ, 0xc0, !PT ;  /* 0x000000ffba327812 */ /* 0x000fe200078ec0ff */
[----:B------:R-:W-:Y:S01]  /*e0a0*/  FADD.FTZ R52, R214, R59 ;  /* 0x0000003bd6347221 */ /* 0x000fe20000010000 */
[-C--:B------:R-:W-:Y:S01]  /*e0b0*/  HMMA.16816.F32 R12, R44, R54.reuse, R12 ;  /* 0x000000362c0c723c */ /* 0x080fe2000000180c */
[----:B------:R-:W-:Y:S03]  /*e0c0*/  PRMT R67, R67, 0x5410, R48 ;  /* 0x0000541043437816 */ /* 0x000fe60000000030 */
[----:B------:R-:W-:Y:S02]  /*e0d0*/  SHF.R.U32.HI R48, RZ, 0x18, R60 ;  /* 0x00000018ff307819 */ /* 0x000fe4000001163c */
[----:B------:R-:W-:Y:S02]  /*e0e0*/  PRMT R171, R0, 0x5410, R200 ;  /* 0x0000541000ab7816 */ /* 0x000fe400000000c8 */
[C---:B------:R-:W-:Y:S01]  /*e0f0*/  HMMA.16816.F32 R16, R40.reuse, R54, R16 ;  /* 0x000000362810723c */ /* 0x040fe20000001810 */
[----:B------:R-:W-:Y:S03]  /*e100*/  PRMT R165, R2, 0x5410, R48 ;  /* 0x0000541002a57816 */ /* 0x000fe60000000030 */
[----:B------:R-:W-:Y:S01]  /*e110*/  FADD.FTZ R48, R179, R57 ;  /* 0x00000039b3307221 */ /* 0x000fe20000010000 */
[----:B------:R-:W-:Y:S01]  /*e120*/  LOP3.LUT R0, R186, 0xffff, RZ, 0xc0, !PT ;  /* 0x0000ffffba007812 */ /* 0x000fe200078ec0ff */
[----:B------:R-:W-:Y:S01]  /*e130*/  IMAD.MOV.U32 R179, RZ, RZ, R172 ;  /* 0x000000ffffb37224 */ /* 0x000fe200078e00ac */
[--C-:B------:R-:W-:Y:S01]  /*e140*/  HSET2.LE.AND R165, R165, R220.reuse, PT ;  /* 0x000000dca5a57233 */ /* 0x100fe20003803000 */
[-C--:B---3--:R-:W-:Y:S01]  /*e150*/  HMMA.16816.F32 R20, R40, R36.reuse, R20 ;  /* 0x000000242814723c */ /* 0x088fe20000001814 */
[----:B------:R-:W-:Y:S03]  /*e160*/  SHF.R.U32.HI R0, RZ, 0x8, R0 ;  /* 0x00000008ff007819 */ /* 0x000fe60000011600 */
[----:B------:R-:W-:Y:S01]  /*e170*/  FADD.FTZ R2, R179, R52 ;  /* 0x00000034b3027221 */ /* 0x000fe20000010000 */
[----:B------:R-:W-:Y:S01]  /*e180*/  PRMT R168, R50, 0x5410, R0 ;  /* 0x0000541032a87816 */ /* 0x000fe20000000000 */
[----:B------:R-:W3:Y:S01]  /*e190*/  LDSM.16.MT88.4 R52, [R205+0x5800] ;  /* 0x00580000cd34783b */ /* 0x000ee20000004200 */
[--C-:B------:R-:W-:Y:S01]  /*e1a0*/  HSET2.LE.AND R50, R202, R220.reuse, PT ;  /* 0x000000dcca327233 */ /* 0x100fe20003803000 */
[C---:B------:R-:W-:Y:S01]  /*e1b0*/  HMMA.16816.F32 R24, R44.reuse, R36, R24 ;  /* 0x000000242c18723c */ /* 0x040fe20000001818 */
[----:B------:R-:W-:Y:S03]  /*e1c0*/  LOP3.LUT R0, R60, 0xffff, RZ, 0xc0, !PT ;  /* 0x0000ffff3c007812 */ /* 0x000fe600078ec0ff */
[--C-:B------:R-:W-:Y:S01]  /*e1d0*/  HSET2.LE.AND R171, R171, R220.reuse, PT ;  /* 0x000000dcabab7233 */ /* 0x100fe20003803000 */
[----:B------:R-:W-:Y:S01]  /*e1e0*/  SHF.R.U32.HI R3, RZ, 0x8, R0 ;  /* 0x00000008ff037819 */ /* 0x000fe20000011600 */
[--C-:B------:R-:W-:Y:S01]  /*e1f0*/  HSET2.LE.AND R168, R168, R220.reuse, PT ;  /* 0x000000dca8a87233 */ /* 0x100fe20003803000 */
[----:B------:R-:W-:Y:S01]  /*e200*/  F2FP.PACK_AB R0, R113, R112 ;  /* 0x000000707100723e */ /* 0x000fe200000000ff */
[--C-:B------:R-:W-:Y:S01]  /*e210*/  HSET2.LE.AND R36, R61, R220.reuse, PT ;  /* 0x000000dc3d247233 */ /* 0x100fe20003803000 */
[-C--:B------:R-:W-:Y:S03]  /*e220*/  HMMA.16816.F32 R28, R44, R38.reuse, R28 ;  /* 0x000000262c1c723c */ /* 0x080fe6000000181c */
[----:B------:R-:W-:Y:S01]  /*e230*/  PRMT R164, R49, 0x5410, R3 ;  /* 0x0000541031a47816 */ /* 0x000fe20000000003 */
[--C-:B------:R-:W-:Y:S01]  /*e240*/  HSET2.LE.AND R49, R203, R220.reuse, PT ;  /* 0x000000dccb317233 */ /* 0x100fe20003803000 */
[----:B------:R-:W-:Y:S01]  /*e250*/  LOP3.LUT R50, R50, R0, RZ, 0xc0, !PT ;  /* 0x0000000032327212 */ /* 0x000fe200078ec0ff */
[----:B------:R-:W-:Y:S01]  /*e260*/  FADD.FTZ R0, R212, R56 ;  /* 0x00000038d4007221 */ /* 0x000fe20000010000 */
[----:B------:R-:W-:Y:S01]  /*e270*/  F2FP.PACK_AB R37, R105, R104 ;  /* 0x000000686925723e */ /* 0x000fe200000000ff */
[----:B------:R-:W-:Y:S01]  /*e280*/  HMMA.16816.F32 R32, R40, R38, R32 ;  /* 0x000000262820723c */ /* 0x000fe20000001820 */
[--C-:B------:R-:W-:Y:S03]  /*e290*/  HSET2.LE.AND R164, R164, R220.reuse, PT ;  /* 0x000000dca4a47233 */ /* 0x100fe60003803000 */
[----:B------:R-:W-:Y:S01]  /*e2a0*/  LOP3.LUT R36, R36, R37, RZ, 0xc0, !PT ;  /* 0x0000002524247212 */ /* 0x000fe200078ec0ff */
[--C-:B------:R-:W-:Y:S02]  /*e2b0*/  HSET2.LE.AND R37, R62, R220.reuse, PT ;  /* 0x000000dc3e257233 */ /* 0x100fe40003803000 */
[--C-:B------:R-:W-:Y:S02]  /*e2c0*/  HSET2.LE.AND R38, R70, R220.reuse, PT ;  /* 0x000000dc46267233 */ /* 0x100fe40003803000 */
[--C-:B------:R-:W-:Y:S03]  /*e2d0*/  HSET2.LE.AND R39, R69, R220.reuse, PT ;  /* 0x000000dc45277233 */ /* 0x100fe60003803000 */
[----:B--2---:R-:W-:Y:S02]  /*e2e0*/  IMAD.MOV.U32 R173, RZ, RZ, R215 ;  /* 0x000000ffffad7224 */ /* 0x004fe400078e00d7 */
[----:B------:R1:W5:Y:S02]  /*e2f0*/  LDL.LU R215, [R1+0x6c] ;  /* 0x00006c0001d77983 */ /* 0x0003640000300800 */
[----:B------:R-:W-:Y:S02]  /*e300*/  FADD.FTZ R51, R173, R63 ;  /* 0x0000003fad337221 */ /* 0x000fe40000010000 */
[----:B------:R-:W-:Y:S01]  /*e310*/  IMAD.MOV.U32 R173, RZ, RZ, R167 ;  /* 0x000000ffffad7224 */ /* 0x000fe200078e00a7 */
[----:B------:R1:W5:Y:S01]  /*e320*/  LDL.LU R214, [R1+0x68] ;  /* 0x0000680001d67983 */ /* 0x0003620000300800 */
[----:B------:R-:W-:Y:S02]  /*e330*/  IMAD.MOV.U32 R167, RZ, RZ, R148 ;  /* 0x000000ffffa77224 */ /* 0x000fe400078e0094 */
[----:B------:R-:W-:Y:S02]  /*e340*/  IMAD.MOV.U32 R172, RZ, RZ, R173 ;  /* 0x000000ffffac7224 */ /* 0x000fe400078e00ad */
[----:B----4-:R-:W-:Y:S01]  /*e350*/  FADD.FTZ R3, R211, R51 ;  /* 0x00000033d3037221 */ /* 0x010fe20000010000 */
[--C-:B------:R-:W-:Y:S01]  /*e360*/  HSET2.LE.AND R51, R227, R220.reuse, PT ;  /* 0x000000dce3337233 */ /* 0x100fe20003803000 */
[----:B------:R-:W-:Y:S02]  /*e370*/  IMAD.MOV.U32 R173, RZ, RZ, R174 ;  /* 0x000000ffffad7224 */ /* 0x000fe400078e00ae */
[----:B------:R-:W-:Y:S02]  /*e380*/  IMAD.MOV.U32 R174, RZ, RZ, R175 ;  /* 0x000000ffffae7224 */ /* 0x000fe400078e00af */
[----:B------:R-:W-:Y:S02]  /*e390*/  IMAD.MOV.U32 R175, RZ, RZ, R167 ;  /* 0x000000ffffaf7224 */ /* 0x000fe400078e00a7 */
[----:B------:R-:W-:Y:S01]  /*e3a0*/  FADD.FTZ R59, R172, R48 ;  /* 0x00000030ac3b7221 */ /* 0x000fe20000010000 */
[--C-:B------:R-:W-:Y:S01]  /*e3b0*/  HSET2.LE.AND R48, R226, R220.reuse, PT ;  /* 0x000000dce2307233 */ /* 0x100fe20003803000 */
[----:B------:R-:W-:Y:S02]  /*e3c0*/  IMAD.MOV.U32 R167, RZ, RZ, R166 ;  /* 0x000000ffffa77224 */ /* 0x000fe400078e00a6 */
[----:B------:R-:W-:Y:S02]  /*e3d0*/  IMAD.MOV.U32 R166, RZ, RZ, R159 ;  /* 0x000000ffffa67224 */ /* 0x000fe400078e009f */
[----:B------:R-:W-:Y:S02]  /*e3e0*/  IMAD.MOV.U32 R159, RZ, RZ, R158 ;  /* 0x000000ffff9f7224 */ /* 0x000fe400078e009e */
[----:B------:R-:W-:Y:S01]  /*e3f0*/  FADD.FTZ R58, R174, R3 ;  /* 0x00000003ae3a7221 */ /* 0x000fe20000010000 */
[----:B------:R-:W-:Y:S01]  /*e400*/  F2FP.PACK_AB R3, R103, R102 ;  /* 0x000000666703723e */ /* 0x000fe200000000ff */
[----:B------:R-:W-:Y:S01]  /*e410*/  FADD.FTZ R57, R175, R2 ;  /* 0x00000002af397221 */ /* 0x000fe20000010000 */
[----:B------:R-:W-:Y:S01]  /*e420*/  F2FP.PACK_AB R2, R101, R100 ;  /* 0x000000646502723e */ /* 0x000fe200000000ff */
[----:B------:R-:W-:Y:S01]  /*e430*/  IMAD.MOV.U32 R158, RZ, RZ, R157 ;  /* 0x000000ffff9e7224 */ /* 0x000fe200078e009d */
[----:B------:R-:W-:Y:S01]  /*e440*/  LOP3.LUT R49, R49, R3, RZ, 0xc0, !PT ;  /* 0x0000000331317212 */ /* 0x000fe200078ec0ff */
[----:B------:R-:W-:Y:S01]  /*e450*/  IMAD.MOV.U32 R157, RZ, RZ, R156 ;  /* 0x000000ffff9d7224 */ /* 0x000fe200078e009c */
[----:B------:R-:W-:Y:S01]  /*e460*/  F2FP.PACK_AB R3, R111, R110 ;  /* 0x0000006e6f03723e */ /* 0x000fe200000000ff */
[----:B------:R-:W-:Y:S01]  /*e470*/  IMAD.MOV.U32 R156, RZ, RZ, R163 ;  /* 0x000000ffff9c7224 */ /* 0x000fe200078e00a3 */
[----:B------:R-:W-:Y:S01]  /*e480*/  LOP3.LUT R48, R48, R2, RZ, 0xc0, !PT ;  /* 0x0000000230307212 */ /* 0x000fe200078ec0ff */
[----:B------:R-:W-:Y:S01]  /*e490*/  IMAD.MOV.U32 R163, RZ, RZ, R162 ;  /* 0x000000ffffa37224 */ /* 0x000fe200078e00a2 */
[----:B------:R-:W-:Y:S01]  /*e4a0*/  LOP3.LUT R39, R39, R3, RZ, 0xc0, !PT ;  /* 0x0000000327277212 */ /* 0x000fe200078ec0ff */
[----:B------:R-:W-:Y:S01]  /*e4b0*/  FADD.FTZ R2, R167, R59 ;  /* 0x0000003ba7027221 */ /* 0x000fe20000010000 */
[--C-:B------:R-:W-:Y:S01]  /*e4c0*/  HSET2.LE.AND R167, R66, R220.reuse, PT ;  /* 0x000000dc42a77233 */ /* 0x100fe20003803000 */
[----:B------:R-:W-:Y:S02]  /*e4d0*/  FADD.FTZ R44, R159, R58 ;  /* 0x0000003a9f2c7221 */ /* 0x000fe40000010000 */
[----:B------:R-:W-:Y:S02]  /*e4e0*/  IMAD.MOV.U32 R162, RZ, RZ, R161 ;  /* 0x000000ffffa27224 */ /* 0x000fe400078e00a1 */
[----:B------:R-:W-:Y:S02]  /*e4f0*/  IMAD.MOV.U32 R161, RZ, RZ, R160 ;  /* 0x000000ffffa17224 */ /* 0x000fe400078e00a0 */
[----:B------:R-:W-:Y:S02]  /*e500*/  IMAD.MOV.U32 R160, RZ, RZ, R151 ;  /* 0x000000ffffa07224 */ /* 0x000fe400078e0097 */
[----:B------:R-:W-:Y:S02]  /*e510*/  IMAD.MOV.U32 R151, RZ, RZ, R150 ;  /* 0x000000ffff977224 */ /* 0x000fe400078e0096 */
[----:B------:R-:W-:Y:S01]  /*e520*/  FADD.FTZ R45, R157, R2 ;  /* 0x000000029d2d7221 */ /* 0x000fe20000010000 */
[----:B------:R-:W-:Y:S01]  /*e530*/  F2FP.PACK_AB R2, R109, R108 ;  /* 0x0000006c6d02723e */ /* 0x000fe200000000ff */
[----:B------:R-:W-:Y:S01]  /*e540*/  FADD.FTZ R40, R163, R44 ;  /* 0x0000002ca3287221 */ /* 0x000fe20000010000 */
[----:B------:R-:W-:Y:S01]  /*e550*/  F2FP.PACK_AB R44, R180, R118 ;  /* 0x00000076b42c723e */ /* 0x000fe200000000ff */
[----:B------:R-:W-:Y:S01]  /*e560*/  FADD.FTZ R56, R173, R0 ;  /* 0x00000000ad387221 */ /* 0x000fe20000010000 */
[----:B------:R-:W-:Y:S01]  /*e570*/  F2FP.PACK_AB R0, R115, R114 ;  /* 0x000000727300723e */ /* 0x000fe200000000ff */
[----:B------:R-:W-:Y:S01]  /*e580*/  FADD.FTZ R46, R158, R57 ;  /* 0x000000399e2e7221 */ /* 0x000fe20000010000 */
[----:B------:R-:W-:Y:S01]  /*e590*/  LOP3.LUT R38, R38, R2, RZ, 0xc0, !PT ;  /* 0x0000000226267212 */ /* 0x000fe200078ec0ff */
[----:B------:R-:W-:Y:S01]  /*e5a0*/  FADD.FTZ R2, R161, R45 ;  /* 0x0000002da1027221 */ /* 0x000fe20000010000 */
[----:B------:R-:W-:Y:S01]  /*e5b0*/  LOP3.LUT R51, R51, R0, RZ, 0xc0, !PT ;  /* 0x0000000033337212 */ /* 0x000fe200078ec0ff */
[----:B------:R-:W-:Y:S01]  /*e5c0*/  FADD.FTZ R45, R151, R40 ;  /* 0x00000028972d7221 */ /* 0x000fe20000010000 */
[----:B------:R-:W-:Y:S01]  /*e5d0*/  LOP3.LUT R169, R169, R44, RZ, 0xc0, !PT ;  /* 0x0000002ca9a97212 */ /* 0x000fe200078ec0ff */
[----:B------:R-:W-:Y:S01]  /*e5e0*/  FADD.FTZ R0, R166, R56 ;  /* 0x00000038a6007221 */ /* 0x000fe20000010000 */
[----:B------:R-:W2:Y:S01]  /*e5f0*/  LDSM.16.MT88.4 R40, [R206+0x5800] ;  /* 0x00580000ce28783b */ /* 0x000ea20000004200 */
[----:B------:R-:W-:Y:S01]  /*e600*/  IMAD.MOV.U32 R148, RZ, RZ, R154 ;  /* 0x000000ffff947224 */ /* 0x000fe200078e009a */
[----:B------:R-:W-:Y:S01]  /*e610*/  HSET2.LE.AND R166, R67, R220, PT ;  /* 0x000000dc43a67233 */ /* 0x000fe20003803000 */
[----:B------:R-:W-:Y:S01]  /*e620*/  FADD.FTZ R47, R156, R0 ;  /* 0x000000009c2f7221 */ /* 0x000fe20000010000 */
[----:B------:R-:W-:Y:S01]  /*e630*/  F2FP.PACK_AB R0, R107, R106 ;  /* 0x0000006a6b00723e */ /* 0x000fe200000000ff */
[----:B------:R-:W-:Y:S01]  /*e640*/  IMAD.MOV.U32 R150, RZ, RZ, R210 ;  /* 0x000000ffff967224 */ /* 0x000fe200078e00d2 */
[-C--:B---3--:R-:W-:Y:S01]  /*e650*/  HMMA.16816.F32 R4, R48, R52.reuse, R4 ;  /* 0x000000343004723c */ /* 0x088fe20000001804 */
[----:B------:R-:W-:Y:S01]  /*e660*/  FADD.FTZ R3, R162, R46 ;  /* 0x0000002ea2037221 */ /* 0x000fe20000010000 */
[----:B------:R-:W-:Y:S01]  /*e670*/  LOP3.LUT R37, R37, R0, RZ, 0xc0, !PT ;  /* 0x0000000025257212 */ /* 0x000fe200078ec0ff */
[----:B------:R-:W-:Y:S02]  /*e680*/  FADD.FTZ R0, R160, R47 ;  /* 0x0000002fa0007221 */ /* 0x000fe40000010000 */
[----:B------:R-:W-:Y:S01]  /*e690*/  FADD.FTZ R47, R149, R2 ;  /* 0x00000002952f7221 */ /* 0x000fe20000010000 */
[----:B------:R-:W-:Y:S01]  /*e6a0*/  F2FP.PACK_AB R2, R131, R130 ;  /* 0x000000828302723e */ /* 0x000fe200000000ff */
[----:B------:R-:W-:Y:S01]  /*e6b0*/  FADD.FTZ R56, R150, R3 ;  /* 0x0000000396387221 */ /* 0x000fe20000010000 */
[----:B------:R-:W-:Y:S01]  /*e6c0*/  F2FP.PACK_AB R3, R181, R116 ;  /* 0x00000074b503723e */ /* 0x000fe200000000ff */
[----:B------:R-:W-:Y:S01]  /*e6d0*/  FADD.FTZ R46, R148, R0 ;  /* 0x00000000942e7221 */ /* 0x000fe20000010000 */
[C---:B------:R-:W-:Y:S01]  /*e6e0*/  HMMA.16816.F32 R8, R36.reuse, R52, R8 ;  /* 0x000000342408723c */ /* 0x040fe20000001808 */
[----:B------:R-:W3:Y:S01]  /*e6f0*/  LDSM.16.MT88.4 R148, [R205+0x5c00] ;  /* 0x005c0000cd94783b */ /* 0x000ee20000004200 */
[----:B------:R-:W-:Y:S01]  /*e700*/  IMAD.MOV.U32 R154, RZ, RZ, R213 ;  /* 0x000000ffff9a7224 */ /* 0x000fe200078e00d5 */
[----:B------:R-:W-:Y:S01]  /*e710*/  F2FP.PACK_AB R0, R129, R128 ;  /* 0x000000808100723e */ /* 0x000fe200000000ff */
[----:B------:R-:W-:Y:S01]  /*e720*/  FADD.FTZ R44, R238, R45 ;  /* 0x0000002dee2c7221 */ /* 0x000fe20000010000 */
[----:B------:R-:W-:Y:S01]  /*e730*/  LOP3.LUT R171, R171, R2, RZ, 0xc0, !PT ;  /* 0x00000002abab7212 */ /* 0x000fe200078ec0ff */
[----:B------:R-:W-:Y:S01]  /*e740*/  FADD.FTZ R2, R155, R47 ;  /* 0x0000002f9b027221 */ /* 0x000fe20000010000 */
[----:B------:R-:W-:Y:S01]  /*e750*/  LOP3.LUT R170, R170, R0, RZ, 0xc0, !PT ;  /* 0x00000000aaaa7212 */ /* 0x000fe200078ec0ff */
[----:B------:R-:W-:Y:S01]  /*e760*/  FADD.FTZ R0, R154, R46 ;  /* 0x0000002e9a007221 */ /* 0x000fe20000010000 */
[-C--:B------:R-:W-:Y:S01]  /*e770*/  HMMA.16816.F32 R12, R36, R54.reuse, R12 ;  /* 0x00000036240c723c */ /* 0x080fe2000000180c */
[----:B------:R1:W5:Y:S02]  /*e780*/  LDL.LU R213, [R1+0x64] ;  /* 0x0000640001d57983 */ /* 0x0003640000300800 */
[----:B------:R-:W-:Y:S01]  /*e790*/  FADD.FTZ R47, R153, R2 ;  /* 0x00000002992f7221 */ /* 0x000fe20000010000 */
[----:B------:R-:W-:Y:S01]  /*e7a0*/  F2FP.PACK_AB R2, R123, R122 ;  /* 0x0000007a7b02723e */ /* 0x000fe200000000ff */
[----:B------:R-:W-:Y:S01]  /*e7b0*/  FADD.FTZ R45, R239, R44 ;  /* 0x0000002cef2d7221 */ /* 0x000fe20000010000 */
[----:B------:R-:W-:Y:S01]  /*e7c0*/  LOP3.LUT R168, R168, R3, RZ, 0xc0, !PT ;  /* 0x00000003a8a87212 */ /* 0x000fe200078ec0ff */
[----:B------:R-:W-:Y:S01]  /*e7d0*/  FADD.FTZ R3, R237, R56 ;  /* 0x00000038ed037221 */ /* 0x000fe20000010000 */
[C---:B------:R-:W-:Y:S01]  /*e7e0*/  HMMA.16816.F32 R16, R48.reuse, R54, R16 ;  /* 0x000000363010723c */ /* 0x040fe20000001810 */
[----:B------:R-:W-:Y:S01]  /*e7f0*/  FADD.FTZ R46, R152, R0 ;  /* 0x00000000982e7221 */ /* 0x000fe20000010000 */
[----:B------:R1:W5:Y:S02]  /*e800*/  LDL.LU R212, [R1+0x60] ;  /* 0x0000600001d47983 */ /* 0x0003640000300800 */
[----:B------:R-:W-:Y:S01]  /*e810*/  FADD.FTZ R52, R236, R3 ;  /* 0x00000003ec347221 */ /* 0x000fe20000010000 */
[----:B------:R-:W-:Y:S01]  /*e820*/  F2FP.PACK_AB R0, R121, R120 ;  /* 0x000000787900723e */ /* 0x000fe200000000ff */
[----:B------:R1:W5:Y:S01]  /*e830*/  LDL.LU R211, [R1+0x5c] ;  /* 0x00005c0001d37983 */ /* 0x0003620000300800 */
[----:B------:R-:W-:Y:S01]  /*e840*/  F2FP.PACK_AB R44, R182, R126 ;  /* 0x0000007eb62c723e */ /* 0x000fe200000000ff */
[-C--:B--2---:R-:W-:Y:S01]  /*e850*/  HMMA.16816.F32 R20, R48, R40.reuse, R20 ;  /* 0x000000283014723c */ /* 0x084fe20000001814 */
[----:B------:R-:W-:Y:S01]  /*e860*/  LOP3.LUT R165, R165, R2, RZ, 0xc0, !PT ;  /* 0x00000002a5a57212 */ /* 0x000fe200078ec0ff */
[----:B------:R1:W5:Y:S02]  /*e870*/  LDL.LU R210, [R1+0x58] ;  /* 0x0000580001d27983 */ /* 0x0003640000300800 */
[----:B------:R-:W-:Y:S01]  /*e880*/  FADD.FTZ R2, R143, R47 ;  /* 0x0000002f8f027221 */ /* 0x000fe20000010000 */
[----:B------:R-:W-:Y:S02]  /*e890*/  F2FP.PACK_AB R3, R139, R124 ;  /* 0x0000007c8b03723e */ /* 0x000fe400000000ff */
[----:B------:R-:W-:Y:S01]  /*e8a0*/  LOP3.LUT R164, R164, R0, RZ, 0xc0, !PT ;  /* 0x00000000a4a47212 */ /* 0x000fe200078ec0ff */
[----:B------:R-:W-:Y:S01]  /*e8b0*/  FADD.FTZ R0, R142, R46 ;  /* 0x0000002e8e007221 */ /* 0x000fe20000010000 */
[----:B------:R-:W-:Y:S01]  /*e8c0*/  LOP3.LUT R167, R167, R44, RZ, 0xc0, !PT ;  /* 0x0000002ca7a77212 */ /* 0x000fe200078ec0ff */
[C---:B------:R-:W-:Y:S02]  /*e8d0*/  HMMA.16816.F32 R24, R36.reuse, R40, R24 ;  /* 0x000000282418723c */ /* 0x040fe40000001818 */
[----:B------:R-:W-:Y:S01]  /*e8e0*/  FADD.FTZ R44, R248, R45 ;  /* 0x0000002df82c7221 */ /* 0x000fe20000010000 */
[----:B------:R-:W-:Y:S01]  /*e8f0*/  LOP3.LUT R166, R166, R3, RZ, 0xc0, !PT ;  /* 0x00000003a6a67212 */ /* 0x000fe200078ec0ff */
[----:B------:R-:W-:Y:S02]  /*e900*/  FADD.FTZ R3, R246, R52 ;  /* 0x00000034f6037221 */ /* 0x000fe40000010000 */
[----:B------:R-:W-:Y:S02]  /*e910*/  FADD.FTZ R45, R141, R2 ;  /* 0x000000028d2d7221 */ /* 0x000fe40000010000 */
[----:B------:R-:W-:Y:S01]  /*e920*/  FADD.FTZ R47, R249, R44 ;  /* 0x0000002cf92f7221 */ /* 0x000fe20000010000 */
[-C--:B------:R-:W-:Y:S01]  /*e930*/  HMMA.16816.F32 R28, R36, R42.reuse, R28 ;  /* 0x0000002a241c723c */ /* 0x080fe2000000181c */
[----:B------:R-:W2:Y:S02]  /*e940*/  LDSM.16.MT88.4 R36, [R206+0x5c00] ;  /* 0x005c0000ce24783b */ /* 0x000ea40000004200 */
[----:B------:R-:W-:Y:S02]  /*e950*/  FADD.FTZ R46, R245, R3 ;  /* 0x00000003f52e7221 */ /* 0x000fe40000010000 */
[----:B------:R-:W-:Y:S02]  /*e960*/  FADD.FTZ R44, R140, R0 ;  /* 0x000000008c2c7221 */ /* 0x000fe40000010000 */
[----:B------:R-:W-:Y:S01]  /*e970*/  FADD.FTZ R0, R147, R45 ;  /* 0x0000002d93007221 */ /* 0x000fe20000010000 */
[----:B------:R-:W-:Y:S01]  /*e980*/  HMMA.16816.F32 R32, R48, R42, R32 ;  /* 0x0000002a3020723c */ /* 0x000fe20000001820 */
[----:B------:R-:W-:Y:S03]  /*e990*/  FADD.FTZ R2, R241, R46 ;  /* 0x0000002ef1027221 */ /* 0x000fe60000010000 */
[----:B------:R-:W-:Y:S02]  /*e9a0*/  FADD.FTZ R40, R146, R44 ;  /* 0x0000002c92287221 */ /* 0x000fe40000010000 */
[----:B------:R-:W-:Y:S02]  /*e9b0*/  FADD.FTZ R41, R145, R0 ;  /* 0x0000000091297221 */ /* 0x000fe40000010000 */
[----:B------:R-:W-:Y:S04]  /*e9c0*/  FADD.FTZ R2, R240, R2 ;  /* 0x00000002f0027221 */ /* 0x000fe80000010000 */
[----:B------:R-:W-:Y:S02]  /*e9d0*/  FADD.FTZ R0, R144, R40 ;  /* 0x0000002890007221 */ /* 0x000fe40000010000 */
[----:B------:R-:W-:Y:S01]  /*e9e0*/  FADD.FTZ R40, R209, R41 ;  /* 0x00000029d1287221 */ /* 0x000fe20000010000 */
[-C--:B---3--:R-:W-:Y:S01]  /*e9f0*/  HMMA.16816.F32 R144, R168, R148.reuse, R4 ;  /* 0x00000094a890723c */ /* 0x088fe20000001804 */
[----:B------:R-:W-:Y:S01]  /*ea00*/  FADD.FTZ R2, R247, R2 ;  /* 0x00000002f7027221 */ /* 0x000fe20000010000 */
[----:B------:R1:W5:Y:S01]  /*ea10*/  LDL.LU R209, [R1+0x54] ;  /* 0x0000540001d17983 */ /* 0x0003620000300800 */
[----:B------:R-:W-:Y:S02]  /*ea20*/  FADD.FTZ R0, R208, R0 ;  /* 0x00000000d0007221 */ /* 0x000fe40000010000 */
[----:B------:R-:W-:Y:S01]  /*ea30*/  FADD.FTZ R41, R244, R2 ;  /* 0x00000002f4297221 */ /* 0x000fe20000010000 */
[----:B------:R1:W5:Y:S01]  /*ea40*/  LDL.LU R208, [R1+0x50] ;  /* 0x0000500001d07983 */ /* 0x0003620000300800 */
[----:B------:R-:W-:Y:S01]  /*ea50*/  FADD.FTZ R2, R207, R40 ;  /* 0x00000028cf027221 */ /* 0x000fe20000010000 */
[C---:B------:R-:W-:Y:S01]  /*ea60*/  HMMA.16816.F32 R140, R164.reuse, R148, R8 ;  /* 0x00000094a48c723c */ /* 0x040fe20000001808 */
[----:B------:R-:W-:Y:S01]  /*ea70*/  FADD.FTZ R0, R204, R0 ;  /* 0x00000000cc007221 */ /* 0x000fe20000010000 */
[----:B------:R1:W5:Y:S02]  /*ea80*/  LDL.LU R207, [R1+0x4c] ;  /* 0x00004c0001cf7983 */ /* 0x0003640000300800 */
[----:B------:R-:W-:Y:S02]  /*ea90*/  FADD.FTZ R3, R243, R47 ;  /* 0x0000002ff3037221 */ /* 0x000fe40000010000 */
[----:B------:R-:W-:Y:S01]  /*eaa0*/  FADD.FTZ R40, R80, R41 ;  /* 0x0000002950287221 */ /* 0x000fe20000010000 */
[----:B------:R1:W5:Y:S01]  /*eab0*/  LDL.LU R204, [R1+0x48] ;  /* 0x0000480001cc7983 */ /* 0x0003620000300800 */
[----:B------:R-:W-:Y:S01]  /*eac0*/  FADD.FTZ R3, R242, R3 ;  /* 0x00000003f2037221 */ /* 0x000fe20000010000 */
[-C--:B------:R-:W-:Y:S03]  /*ead0*/  HMMA.16816.F32 R152, R164, R150.reuse, R12 ;  /* 0x00000096a498723c */ /* 0x080fe6000000180c */
[----:B------:R-:W-:Y:S02]  /*eae0*/  FADD.FTZ R3, R251, R3 ;  /* 0x00000003fb037221 */ /* 0x000fe40000010000 */
[----:B------:R-:W-:Y:S02]  /*eaf0*/  FADD.FTZ R2, R72, R2 ;  /* 0x0000000248027221 */ /* 0x000fe40000010000 */
[----:B------:R-:W-:Y:S01]  /*eb00*/  FADD.FTZ R3, R250, R3 ;  /* 0x00000003fa037221 */ /* 0x000fe20000010000 */
[C---:B------:R-:W-:Y:S01]  /*eb10*/  HMMA.16816.F32 R148, R168.reuse, R150, R16 ;  /* 0x00000096a894723c */ /* 0x040fe20000001810 */
[----:B------:R-:W-:Y:S03]  /*eb20*/  FADD.FTZ R0, R74, R0 ;  /* 0x000000004a007221 */ /* 0x000fe60000010000 */
[----:B------:R-:W-:Y:S02]  /*eb30*/  FADD.FTZ R3, R81, R3 ;  /* 0x0000000351037221 */ /* 0x000fe40000010000 */
[----:B------:R-:W-:Y:S02]  /*eb40*/  FADD.FTZ R2, R73, R2 ;  /* 0x0000000249027221 */ /* 0x000fe40000010000 */
[----:B------:R-:W-:Y:S01]  /*eb50*/  FADD.FTZ R41, R82, R3 ;  /* 0x0000000352297221 */ /* 0x000fe20000010000 */
[-C--:B--2---:R-:W-:Y:S03]  /*eb60*/  HMMA.16816.F32 R160, R168, R36.reuse, R20 ;  /* 0x00000024a8a0723c */ /* 0x084fe60000001814 */
        /* <DEDUP_REMOVED lines=8> */
[-C--:B------:R-:W-:Y:S03]  /*ebf0*/  HMMA.16816.F32 R164, R164, R38.reuse, R28 ;  /* 0x00000026a4a4723c */ /* 0x080fe6000000181c */
        /* <DEDUP_REMOVED lines=49> */
[----:B------:R-:W-:Y:S02]  /*ef10*/  FADD.FTZ R232, R129, R4 ;  /* 0x0000000481e87221 */ /* 0x000fe40000010000 */
[----:B------:R-:W-:Y:S02]  /*ef20*/  FADD.FTZ R235, R131, R5 ;  /* 0x0000000583eb7221 */ /* 0x000fe40000010000 */
[----:B------:R-:W-:Y:S02]  /*ef30*/  FADD.FTZ R234, R139, R3 ;  /* 0x000000038bea7221 */ /* 0x000fe40000010000 */
[----:B------:R-:W-:Y:S02]  /*ef40*/  FADD.FTZ R233, R182, R2 ;  /* 0x00000002b6e97221 */ /* 0x000fe40000010000 */
[----:B------:R-:W-:Y:S02]  /*ef50*/  IMAD.MOV.U32 R217, RZ, RZ, R0 ;  /* 0x000000ffffd97224 */ /* 0x000fe400078e0000 */
[----:B------:R-:W-:Y:S02]  /*ef60*/  IMAD.MOV.U32 R135, RZ, RZ, R134 ;  /* 0x000000ffff877224 */ /* 0x000fe400078e0086 */
[----:B------:R-:W-:Y:S02]  /*ef70*/  IMAD.MOV.U32 R132, RZ, RZ, R137 ;  /* 0x000000ffff847224 */ /* 0x000fe400078e0089 */
[----:B------:R-:W-:Y:S02]  /*ef80*/  IMAD.MOV.U32 R3, RZ, RZ, R138 ;  /* 0x000000ffff037224 */ /* 0x000fe400078e008a */
[----:B------:R-:W-:Y:S01]  /*ef90*/  IMAD.MOV.U32 R133, RZ, RZ, R136 ;  /* 0x000000ffff857224 */ /* 0x000fe200078e0088 */
[----:B-1---5:R-:W-:-:S05]  /*efa0*/  @P0 BRA `(.L_x_291) ;  /* 0xffff9df000000947 */ /* 0x022fca000383ffff */
.L_x_290:
[----:B--2---:R-:W1:Y:S01]  /*efb0*/  SHFL.BFLY PT, R0, R235, 0x2, 0x1f ;  /* 0x0c401f00eb007f89 */ /* 0x004e6200000e0000 */
[----:B------:R-:W2:Y:S01]  /*efc0*/  S2UR UR6, SR_CTAID.Y ;  /* 0x00000000000679c3 */ /* 0x000ea20000002600 */
[----:B------:R-:W-:Y:S01]  /*efd0*/  UISETP.NE.AND UP0, UPT, UR19, -0x1, UPT ;  /* 0xffffffff1300788c */ /* 0x000fe2000bf05270 */
[----:B------:R-:W-:Y:S01]  /*efe0*/  BSSY B0, `(.L_x_294) ;  /* 0x00000ee000007945 */ /* 0x000fe20003800000 */
[----:B------:R-:W3:Y:S01]  /*eff0*/  SHFL.BFLY PT, R3, R234, 0x2, 0x1f ;  /* 0x0c401f00ea037f89 */ /* 0x000ee200000e0000 */
[----:B------:R-:W-:-:S02]  /*f000*/  ULDC.64 UR4, c[0x0][0x1e8] ;  /* 0x00007a0000047ab9 */ /* 0x000fc40000000a00 */
[----:B------:R-:W-:Y:S01]  /*f010*/  ULDC.U8 UR10, c[0x0][0x328] ;  /* 0x0000ca00000a7ab9 */ /* 0x000fe20000000000 */
[----:B------:R-:W4:Y:S01]  /*f020*/  SHFL.BFLY PT, R2, R232, 0x2, 0x1f ;  /* 0x0c401f00e8027f89 */ /* 0x000f2200000e0000 */
[----:B------:R-:W4:Y:S01]  /*f030*/  S2UR UR9, SR_CTAID.X ;  /* 0x00000000000979c3 */ /* 0x000f220000002500 */
[----:B------:R-:W-:Y:S02]  /*f040*/  UISETP.NE.AND UP3, UPT, UR10, URZ, UPT ;  /* 0x0000003f0a00728c */ /* 0x000fe4000bf65270 */
[----:B------:R-:W4:Y:S01]  /*f050*/  SHFL.BFLY PT, R4, R233, 0x2, 0x1f ;  /* 0x0c401f00e9047f89 */ /* 0x000f2200000e0000 */
[----:B------:R-:W-:Y:S02]  /*f060*/  @UP0 UIMAD.WIDE.U32 UR12, UR19, UR4, URZ ;  /* 0x00000004130c02a5 */ /* 0x000fe4000f8e003f */
[----:B------:R-:W-:Y:S01]  /*f070*/  ULDC UR8, c[0x0][0x214] ;  /* 0x0000850000087ab9 */ /* 0x000fe20000000800 */
[----:B------:R-:W4:Y:S01]  /*f080*/  S2R R25, SR_TID.X ;  /* 0x0000000000197919 */ /* 0x000f220000002100 */
[----:B------:R-:W-:-:S03]  /*f090*/  @UP0 UIMAD UR7, UR19, UR5, UR13 ;  /* 0x00000005130702a4 */ /* 0x000fc6000f8e020d */
[----:B------:R-:W-:Y:S01]  /*f0a0*/  ULDC.64 UR4, c[0x0][0x1e0] ;  /* 0x0000780000047ab9 */ /* 0x000fe20000000a00 */
[----:B-1----:R-:W-:Y:S01]  /*f0b0*/  FADD.FTZ R0, R0, R235 ;  /* 0x000000eb00007221 */ /* 0x002fe20000010000 */
[----:B--2---:R-:W-:Y:S02]  /*f0c0*/  @!UP0 USHF.R.S32.HI UR11, URZ, 0x1f, UR6 ;  /* 0x0000001f3f0b8899 */ /* 0x004fe40008011406 */
[----:B------:R-:W-:Y:S01]  /*f0d0*/  @!UP0 UIMAD.WIDE.U32 UR20, UR6, UR4, URZ ;  /* 0x00000004061482a5 */ /* 0x000fe2000f8e003f */
[----:B---3--:R-:W-:Y:S01]  /*f0e0*/  FADD.FTZ R3, R3, R234 ;  /* 0x000000ea03037221 */ /* 0x008fe20000010000 */
[----:B------:R-:W1:Y:S01]  /*f0f0*/  SHFL.BFLY PT, R7, R0, 0x1, 0x1f ;  /* 0x0c201f0000077f89 */ /* 0x000e6200000e0000 */
[----:B------:R-:W-:Y:S01]  /*f100*/  @!UP0 UIMAD UR11, UR11, UR4, URZ ;  /* 0x000000040b0b82a4 */ /* 0x000fe2000f8e023f */
[----:B----4-:R-:W-:Y:S02]  /*f110*/  FADD.FTZ R2, R2, R232 ;  /* 0x000000e802027221 */ /* 0x010fe40000010000 */
[----:B------:R-:W2:Y:S01]  /*f120*/  SHFL.BFLY PT, R6, R3, 0x1, 0x1f ;  /* 0x0c201f0003067f89 */ /* 0x000ea200000e0000 */
[----:B------:R-:W-:Y:S01]  /*f130*/  ULDC.U8 UR4, c[0x0][0x329] ;  /* 0x0000ca4000047ab9 */ /* 0x000fe20000000000 */
[----:B------:R-:W-:-:S02]  /*f140*/  FADD.FTZ R4, R4, R233 ;  /* 0x000000e904047221 */ /* 0x000fc40000010000 */
[----:B------:R-:W3:Y:S01]  /*f150*/  SHFL.BFLY PT, R8, R2, 0x1, 0x1f ;  /* 0x0c201f0002087f89 */ /* 0x000ee200000e0000 */
[----:B------:R-:W-:Y:S01]  /*f160*/  UISETP.NE.AND UP2, UPT, UR4, URZ, UPT ;  /* 0x0000003f0400728c */ /* 0x000fe2000bf45270 */
[----:B------:R-:W-:Y:S02]  /*f170*/  SHF.R.S32.HI R11, RZ, 0x1f, R25 ;  /* 0x0000001fff0b7819 */ /* 0x000fe40000011419 */
[----:B------:R-:W4:Y:S01]  /*f180*/  SHFL.BFLY PT, R5, R4, 0x1, 0x1f ;  /* 0x0c201f0004057f89 */ /* 0x000f2200000e0000 */
[----:B------:R-:W-:Y:S02]  /*f190*/  UISETP.EQ.AND UP3, UPT, UR4, URZ, UP3 ;  /* 0x0000003f0400728c */ /* 0x000fe40009f62270 */
[----:B------:R-:W-:Y:S02]  /*f1a0*/  @!UP0 UIMAD UR11, UR6, UR5, UR11 ;  /* 0x00000005060b82a4 */ /* 0x000fe4000f8e020b */
[----:B------:R-:W-:Y:S02]  /*f1b0*/  ULDC UR4, c[0x0][0x1c0] ;  /* 0x0000700000047ab9 */ /* 0x000fe40000000800 */
[----:B------:R-:W-:-:S02]  /*f1c0*/  ULDC UR5, c[0x0][0x234] ;  /* 0x00008d0000057ab9 */ /* 0x000fc40000000800 */
[----:B------:R-:W-:Y:S01]  /*f1d0*/  @!UP2 UISETP.NE.AND UP1, UPT, UR10, URZ, UPT ;  /* 0x0000003f0a00a28c */ /* 0x000fe2000bf25270 */
[----:B------:R-:W4:Y:S01]  /*f1e0*/  S2UR UR10, SR_CTAID.Z ;  /* 0x00000000000a79c3 */ /* 0x000f220000002700 */
[----:B------:R-:W-:Y:S01]  /*f1f0*/  @UP2 ULDC UR14, c[0x0][0x210] ;  /* 0x00008400000e2ab9 */ /* 0x000fe20000000800 */
[----:B-1----:R-:W-:Y:S01]  /*f200*/  FADD.FTZ R22, R0, R7 ;  /* 0x0000000700167221 */ /* 0x002fe20000010000 */
[----:B------:R-:W-:Y:S01]  /*f210*/  MOV R0, 0x3f800000 ;  /* 0x3f80000000007802 */ /* 0x000fe20000000f00 */
[----:B------:R-:W-:Y:S01]  /*f220*/  @UP2 UIMAD UR14, UR14, UR8, URZ ;  /* 0x000000080e0e22a4 */ /* 0x000fe2000f8e023f */
[----:B--2---:R-:W-:Y:S02]  /*f230*/  FADD.FTZ R21, R3, R6 ;  /* 0x0000000603157221 */ /* 0x004fe40000010000 */
[----:B------:R-:W-:Y:S01]  /*f240*/  FSETP.NE.FTZ.AND P3, PT, R22, RZ, PT ;  /* 0x000000ff1600720b */ /* 0x000fe20003f75000 */
[----:B------:R-:W-:Y:S01]  /*f250*/  @!UP2 USEL UR14, UR8, UR5, !UP1 ;  /* 0x00000005080ea287 */ /* 0x000fe2000c800000 */
[----:B------:R-:W-:Y:S01]  /*f260*/  MOV R3, 0x3f800000 ;  /* 0x3f80000000037802 */ /* 0x000fe20000000f00 */
[----:B---3--:R-:W-:Y:S01]  /*f270*/  FADD.FTZ R23, R2, R8 ;  /* 0x0000000802177221 */ /* 0x008fe20000010000 */
[----:B------:R-:W-:Y:S01]  /*f280*/  FSETP.NE.FTZ.AND P2, PT, R21, RZ, PT ;  /* 0x000000ff1500720b */ /* 0x000fe20003f55000 */
[----:B------:R-:W-:Y:S01]  /*f290*/  IMAD.MOV.U32 R2, RZ, RZ, 0x3f800000 ;  /* 0x3f800000ff027424 */ /* 0x000fe200078e00ff */
[----:B------:R-:W-:Y:S01]  /*f2a0*/  @UP2 UMOV UR13, 0x1 ;  /* 0x00000001000d2882 */ /* 0x000fe20000000000 */
[----:B----4-:R-:W-:Y:S01]  /*f2b0*/  FADD.FTZ R24, R4, R5 ;  /* 0x0000000504187221 */ /* 0x010fe20000010000 */
[----:B------:R-:W-:Y:S01]  /*f2c0*/  FSETP.NE.FTZ.AND P4, PT, R23, RZ, PT ;  /* 0x000000ff1700720b */ /* 0x000fe20003f95000 */
[----:B------:R-:W-:Y:S01]  /*f2d0*/  @!UP2 UIMAD UR13, UR14, UR4, URZ ;  /* 0x000000040e0da2a4 */ /* 0x000fe2000f8e023f */
[CC--:B------:R-:W-:Y:S01]  /*f2e0*/  LEA.HI R4, R11.reuse, R25.reuse, RZ, 0x2 ;  /* 0x000000190b047211 */ /* 0x0c0fe200078f10ff */
[----:B------:R-:W-:Y:S01]  /*f2f0*/  @UP3 UIMAD UR16, UR6, UR8, URZ ;  /* 0x00000008061032a4 */ /* 0x000fe2000f8e023f */
[----:B------:R-:W-:Y:S01]  /*f300*/  FSETP.NE.FTZ.AND P1, PT, R24, RZ, PT ;  /* 0x000000ff1800720b */ /* 0x000fe20003f35000 */
[----:B------:R-:W1:Y:S01]  /*f310*/  @P3 MUFU.RCP R3, R22 ;  /* 0x0000001600033308 */ /* 0x000e620000001000 */
[----:B------:R-:W-:Y:S01]  /*f320*/  MOV R5, 0x3f800000 ;  /* 0x3f80000000057802 */ /* 0x000fe20000000f00 */
[----:B------:R-:W-:Y:S01]  /*f330*/  @UP2 ULDC UR15, c[0x0][0x210] ;  /* 0x00008400000f2ab9 */ /* 0x000fe20000000800 */
[----:B------:R-:W-:Y:S01]  /*f340*/  LOP3.LUT R6, R4, 0xfffffffc, RZ, 0xc0, !PT ;  /* 0xfffffffc04067812 */ /* 0x000fe200078ec0ff */
[----:B------:R-:W-:Y:S01]  /*f350*/  UIMAD UR4, UR6, UR13, URZ ;  /* 0x0000000d060472a4 */ /* 0x000fe2000f8e023f */
[----:B------:R-:W-:Y:S01]  /*f360*/  SHF.R.S32.HI R4, RZ, 0x2, R4 ;  /* 0x00000002ff047819 */ /* 0x000fe20000011404 */
[----:B------:R-:W-:Y:S01]  /*f370*/  @!UP2 UMOV UR15, 0x1 ;  /* 0x00000001000fa882 */ /* 0x000fe20000000000 */
[-C--:B------:R-:W-:Y:S01]  /*f380*/  LEA.HI R11, R11, R25.reuse, RZ, 0x5 ;  /* 0x000000190b0b7211 */ /* 0x080fe200078f28ff */
[----:B------:R-:W2:Y:S01]  /*f390*/  @P2 MUFU.RCP R2, R21 ;  /* 0x0000001500022308 */ /* 0x000ea20000001000 */
[----:B------:R-:W-:Y:S01]  /*f3a0*/  IADD3 R25, -R6, R25, RZ ;  /* 0x0000001906197210 */ /* 0x000fe20007ffe1ff */
[----:B------:R-:W-:Y:S01]  /*f3b0*/  @UP3 USEL UR16, UR16, UR19, !UP0 ;  /* 0x0000001310103287 */ /* 0x000fe2000c000000 */
[----:B------:R-:W-:Y:S01]  /*f3c0*/  SHF.R.S32.HI R11, RZ, 0x5, R11 ;  /* 0x00000005ff0b7819 */ /* 0x000fe2000001140b */
[----:B------:R-:W-:-:S02]  /*f3d0*/  UIMAD UR9, UR9, UR15, URZ ;  /* 0x0000000f090972a4 */ /* 0x000fc4000f8e023f */
[----:B------:R-:W-:Y:S02]  /*f3e0*/  USEL UR4, UR4, URZ, !UP3 ;  /* 0x0000003f04047287 */ /* 0x000fe4000d800000 */
[----:B------:R-:W3:Y:S01]  /*f3f0*/  @P4 MUFU.RCP R0, R23 ;  /* 0x0000001700004308 */ /* 0x000ee20000001000 */
[----:B-1----:R-:W-:Y:S01]  /*f400*/  FMUL.FTZ R3, R3, c[0x0][0x2dc] ;  /* 0x0000b70003037a20 */ /* 0x002fe20000410000 */
[----:B------:R-:W-:Y:S02]  /*f410*/  USHF.L.U32 UR9, UR9, 0x7, URZ ;  /* 0x0000000709097899 */ /* 0x000fe4000800063f */
[----:B------:R-:W-:Y:S01]  /*f420*/  UIMAD UR14, UR10, UR14, UR4 ;  /* 0x0000000e0a0e72a4 */ /* 0x000fe2000f8e0204 */
[C---:B------:R-:W-:Y:S01]  /*f430*/  FMUL.FTZ R146, R3.reuse, R146 ;  /* 0x0000009203927220 */ /* 0x040fe20000410000 */
[----:B------:R-:W-:Y:S01]  /*f440*/  @!UP3 UMOV UR24, URZ ;  /* 0x0000003f0018bc82 */ /* 0x000fe20008000000 */
[C---:B------:R-:W-:Y:S01]  /*f450*/  FMUL.FTZ R18, R3.reuse, R147 ;  /* 0x0000009303127220 */ /* 0x040fe20000410000 */
[----:B------:R-:W1:Y:S01]  /*f460*/  @P1 MUFU.RCP R5, R24 ;  /* 0x0000001800051308 */ /* 0x000e620000001000 */
[C---:B------:R-:W-:Y:S01]  /*f470*/  FMUL.FTZ R150, R3.reuse, R150 ;  /* 0x0000009603967220 */ /* 0x040fe20000410000 */
[----:B------:R-:W-:Y:S01]  /*f480*/  @UP3 UMOV UR24, UR16 ;  /* 0x0000001000183c82 */ /* 0x000fe20008000000 */
[C---:B------:R-:W-:Y:S01]  /*f490*/  FMUL.FTZ R15, R3.reuse, R151 ;  /* 0x00000097030f7220 */ /* 0x040fe20000410000 */
[----:B------:R-:W-:Y:S01]  /*f4a0*/  F2FP.PACK_AB R18, R18, R146 ;  /* 0x000000921212723e */ /* 0x000fe200000000ff */
[C---:B------:R-:W-:Y:S01]  /*f4b0*/  FMUL.FTZ R162, R3.reuse, R162 ;  /* 0x000000a203a27220 */ /* 0x040fe20000410000 */
[----:B------:R-:W-:Y:S01]  /*f4c0*/  @!UP3 UMOV UR25, URZ ;  /* 0x0000003f0019bc82 */ /* 0x000fe20008000000 */
[----:B------:R-:W-:Y:S01]  /*f4d0*/  FMUL.FTZ R13, R3, R163 ;  /* 0x000000a3030d7220 */ /* 0x000fe20000410000 */
[----:B------:R-:W-:Y:S01]  /*f4e0*/  F2FP.PACK_AB R15, R15, R150 ;  /* 0x000000960f0f723e */ /* 0x000fe200000000ff */
[----:B--2---:R-:W-:Y:S01]  /*f4f0*/  FMUL.FTZ R2, R2, c[0x0][0x2dc] ;  /* 0x0000b70002027a20 */ /* 0x004fe20000410000 */
[----:B------:R-:W-:Y:S01]  /*f500*/  USHF.R.S32.HI UR4, URZ, 0x1f, UR9 ;  /* 0x0000001f3f047899 */ /* 0x000fe20008011409 */
[----:B------:R-:W-:Y:S01]  /*f510*/  FMUL.FTZ R170, R3, R170 ;  /* 0x000000aa03aa7220 */ /* 0x000fe20000410000 */
[----:B------:R-:W-:Y:S01]  /*f520*/  F2FP.PACK_AB R13, R13, R162 ;  /* 0x000000a20d0d723e */ /* 0x000fe200000000ff */
[----:B------:R-:W-:Y:S01]  /*f530*/  FMUL.FTZ R8, R3, R171 ;  /* 0x000000ab03087220 */ /* 0x000fe20000410000 */
[----:B------:R-:W-:Y:S01]  /*f540*/  SHF.R.S32.HI R3, RZ, 0x1f, R4 ;  /* 0x0000001fff037819 */ /* 0x000fe20000011404 */
[C---:B------:R-:W-:Y:S01]  /*f550*/  FMUL.FTZ R140, R2.reuse, R140 ;  /* 0x0000008c028c7220 */ /* 0x040fe20000410000 */
[----:B------:R-:W-:Y:S01]  /*f560*/  @UP3 USHF.R.S32.HI UR25, URZ, 0x1f, UR16 ;  /* 0x0000001f3f193899 */ /* 0x000fe20008011410 */
[----:B------:R-:W-:Y:S01]  /*f570*/  FMUL.FTZ R20, R2, R141 ;  /* 0x0000008d02147220 */ /* 0x000fe20000410000 */
[----:B------:R-:W-:Y:S01]  /*f580*/  F2FP.PACK_AB R8, R8, R170 ;  /* 0x000000aa0808723e */ /* 0x000fe200000000ff */
[C---:B------:R-:W-:Y:S01]  /*f590*/  FMUL.FTZ R152, R2.reuse, R152 ;  /* 0x0000009802987220 */ /* 0x040fe20000410000 */
[----:B------:R-:W-:Y:S01]  /*f5a0*/  USHF.R.S32.HI UR5, URZ, 0x1f, UR14 ;  /* 0x0000001f3f057899 */ /* 0x000fe2000801140e */
[----:B------:R-:W-:Y:S01]  /*f5b0*/  FMUL.FTZ R17, R2, R153 ;  /* 0x0000009902117220 */ /* 0x000fe20000410000 */
[----:B------:R-:W-:Y:S01]  /*f5c0*/  F2FP.PACK_AB R20, R20, R140 ;  /* 0x0000008c1414723e */ /* 0x000fe200000000ff */
[C---:B------:R-:W-:Y:S01]  /*f5d0*/  FMUL.FTZ R156, R2.reuse, R156 ;  /* 0x0000009c029c7220 */ /* 0x040fe20000410000 */
[----:B------:R-:W-:Y:S01]  /*f5e0*/  UIADD3 UR9, UP2, UP1, UR9, UR24, UR14 ;  /* 0x0000001809097290 */ /* 0x000fe2000f95e00e */
[C---:B------:R-:W-:Y:S01]  /*f5f0*/  FMUL.FTZ R12, R2.reuse, R157 ;  /* 0x0000009d020c7220 */ /* 0x040fe20000410000 */
[----:B------:R-:W-:Y:S01]  /*f600*/  F2FP.PACK_AB R17, R17, R152 ;  /* 0x000000981111723e */ /* 0x000fe200000000ff */
[C---:B------:R-:W-:Y:S01]  /*f610*/  FMUL.FTZ R164, R2.reuse, R164 ;  /* 0x000000a402a47220 */ /* 0x040fe20000410000 */
[----:B------:R-:W-:Y:S01]  /*f620*/  @!UP0 UIADD3 UR7, UR21, UR11, URZ ;  /* 0x0000000b15078290 */ /* 0x000fe2000fffe03f */
[----:B------:R-:W-:Y:S01]  /*f630*/  FMUL.FTZ R6, R2, R165 ;  /* 0x000000a502067220 */ /* 0x000fe20000410000 */
[----:B------:R-:W-:Y:S01]  /*f640*/  LEA.HI R2, R3, R4, RZ, 0x3 ;  /* 0x0000000403027211 */ /* 0x000fe200078f18ff */
[----:B---3--:R-:W-:Y:S01]  /*f650*/  FMUL.FTZ R0, R0, c[0x0][0x2dc] ;  /* 0x0000b70000007a20 */ /* 0x008fe20000410000 */
[----:B------:R-:W-:Y:S01]  /*f660*/  F2FP.PACK_AB R12, R12, R156 ;  /* 0x0000009c0c0c723e */ /* 0x000fe200000000ff */
[----:B------:R-:W-:Y:S01]  /*f670*/  UIADD3.X UR4, UR4, UR25, UR5, UP2, UP1 ;  /* 0x0000001904047290 */ /* 0x000fe200097e2405 */
[----:B------:R-:W-:Y:S01]  /*f680*/  LOP3.LUT R2, R2, 0xfffffff8, RZ, 0xc0, !PT ;  /* 0xfffffff802027812 */ /* 0x000fe200078ec0ff */
[----:B------:R-:W-:Y:S01]  /*f690*/  FMUL.FTZ R144, R0, R144 ;  /* 0x0000009000907220 */ /* 0x000fe20000410000 */
[----:B------:R-:W-:Y:S01]  /*f6a0*/  F2FP.PACK_AB R6, R6, R164 ;  /* 0x000000a40606723e */ /* 0x000fe200000000ff */
[C---:B------:R-:W-:Y:S01]  /*f6b0*/  FMUL.FTZ R19, R0.reuse, R145 ;  /* 0x0000009100137220 */ /* 0x040fe20000410000 */
[----:B------:R-:W-:Y:S01]  /*f6c0*/  @!UP0 UMOV UR12, UR20 ;  /* 0x00000014000c8c82 */ /* 0x000fe20008000000 */
[----:B------:R-:W-:-:S02]  /*f6d0*/  FMUL.FTZ R148, R0, R148 ;  /* 0x0000009400947220 */ /* 0x000fc40000410000 */
[C---:B------:R-:W-:Y:S01]  /*f6e0*/  FMUL.FTZ R16, R0.reuse, R149 ;  /* 0x0000009500107220 */ /* 0x040fe20000410000 */
[----:B------:R-:W-:Y:S01]  /*f6f0*/  F2FP.PACK_AB R19, R19, R144 ;  /* 0x000000901313723e */ /* 0x000fe200000000ff */
[C---:B------:R-:W-:Y:S02]  /*f700*/  FMUL.FTZ R160, R0.reuse, R160 ;  /* 0x000000a000a07220 */ /* 0x040fe40000410000 */
[----:B------:R-:W-:Y:S01]  /*f710*/  FMUL.FTZ R14, R0, R161 ;  /* 0x000000a1000e7220 */ /* 0x000fe20000410000 */
[----:B------:R-:W-:Y:S01]  /*f720*/  F2FP.PACK_AB R16, R16, R148 ;  /* 0x000000941010723e */ /* 0x000fe200000000ff */
[C---:B------:R-:W-:Y:S02]  /*f730*/  FMUL.FTZ R168, R0.reuse, R168 ;  /* 0x000000a800a87220 */ /* 0x040fe40000410000 */
[----:B------:R-:W-:Y:S01]  /*f740*/  FMUL.FTZ R9, R0, R169 ;  /* 0x000000a900097220 */ /* 0x000fe20000410000 */
[----:B------:R-:W-:Y:S01]  /*f750*/  F2FP.PACK_AB R14, R14, R160 ;  /* 0x000000a00e0e723e */ /* 0x000fe200000000ff */
[----:B-1----:R-:W-:-:S02]  /*f760*/  FMUL.FTZ R0, R5, c[0x0][0x2dc] ;  /* 0x0000b70005007a20 */ /* 0x002fc40000410000 */
[----:B------:R-:W-:Y:S01]  /*f770*/  IMAD.IADD R2, R4, 0x1, -R2 ;  /* 0x0000000104027824 */ /* 0x000fe200078e0a02 */
[----:B------:R-:W-:Y:S01]  /*f780*/  F2FP.PACK_AB R9, R9, R168 ;  /* 0x000000a80909723e */ /* 0x000fe200000000ff */
[C---:B------:R-:W-:Y:S02]  /*f790*/  FMUL.FTZ R142, R0.reuse, R142 ;  /* 0x0000008e008e7220 */ /* 0x040fe40000410000 */
        /* <DEDUP_REMOVED lines=9> */
[----:B------:R-:W-:Y:S02]  /*f830*/  LEA.HI R0, R2, R2, RZ, 0x1 ;  /* 0x0000000202007211 */ /* 0x000fe400078f08ff */
[----:B------:R-:W-:Y:S02]  /*f840*/  F2FP.PACK_AB R10, R10, R158 ;  /* 0x0000009e0a0a723e */ /* 0x000fe400000000ff */
[----:B------:R-:W-:Y:S02]  /*f850*/  SHF.R.S32.HI R7, RZ, 0x1, R0 ;  /* 0x00000001ff077819 */ /* 0x000fe40000011400 */
[----:B------:R-:W-:-:S02]  /*f860*/  LOP3.LUT R0, R0, 0x3fffffe, RZ, 0xc0, !PT ;  /* 0x03fffffe00007812 */ /* 0x000fc400078ec0ff */
[----:B------:R-:W-:Y:S02]  /*f870*/  SHF.L.U32 R4, R7, 0x6, RZ ;  /* 0x0000000607047819 */ /* 0x000fe400000006ff */
[----:B------:R-:W-:Y:S01]  /*f880*/  IADD3 R2, R2, -R0, RZ ;  /* 0x8000000002027210 */ /* 0x000fe20007ffe0ff */
[----:B------:R-:W-:Y:S01]  /*f890*/  IMAD R0, R11, 0x100, R25 ;  /* 0x000001000b007824 */ /* 0x000fe200078e0219 */
[----:B------:R-:W-:Y:S02]  /*f8a0*/  LOP3.LUT R4, R4, 0xc0, RZ, 0xc0, !PT ;  /* 0x000000c004047812 */ /* 0x000fe400078ec0ff */
[----:B------:R-:W-:Y:S02]  /*f8b0*/  LOP3.LUT R3, R7, 0x1, RZ, 0xc0, !PT ;  /* 0x0000000107037812 */ /* 0x000fe400078ec0ff */
[----:B------:R-:W-:Y:S02]  /*f8c0*/  LEA R0, R2, R0, 0x4 ;  /* 0x0000000002007211 */ /* 0x000fe400078e20ff */
[----:B------:R-:W-:Y:S01]  /*f8d0*/  LEA.HI R2, R4, R4, RZ, 0x1d ;  /* 0x0000000404027211 */ /* 0x000fe200078fe8ff */
[----:B------:R-:W-:Y:S01]  /*f8e0*/  IMAD.MOV.U32 R4, RZ, RZ, -0x10 ;  /* 0xfffffff0ff047424 */ /* 0x000fe200078e00ff */
[----:B------:R-:W-:-:S02]  /*f8f0*/  ISETP.NE.U32.AND P0, PT, R3, 0x1, PT ;  /* 0x000000010300780c */ /* 0x000fc40003f05070 */
[----:B------:R-:W-:Y:S02]  /*f900*/  LEA R0, R0, R2, 0x1 ;  /* 0x0000000200007211 */ /* 0x000fe400078e08ff */
[----:B------:R-:W-:Y:S02]  /*f910*/  SEL R4, R4, 0x10, !P0 ;  /* 0x0000001004047807 */ /* 0x000fe40004000000 */
[----:B------:R-:W-:Y:S02]  /*f920*/  LOP3.LUT P0, RZ, R7, 0x2, RZ, 0xc0, !PT ;  /* 0x0000000207ff7812 */ /* 0x000fe4000780c0ff */
[----:B------:R-:W-:Y:S02]  /*f930*/  SHF.L.U32 R0, R0, 0x1, RZ ;  /* 0x0000000100007819 */ /* 0x000fe400000006ff */
[----:B------:R-:W-:Y:S02]  /*f940*/  F2FP.PACK_AB R5, R5, R166 ;  /* 0x000000a60505723e */ /* 0x000fe400000000ff */
[C---:B------:R-:W-:Y:S01]  /*f950*/  IADD3 R3, R0.reuse, R4, RZ ;  /* 0x0000000400037210 */ /* 0x040fe20007ffe0ff */
[----:B------:R-:W-:Y:S01]  /*f960*/  STS [R0], R19 ;  /* 0x0000001300007388 */ /* 0x000fe20000000800 */
[----:B------:R-:W-:-:S03]  /*f970*/  IADD3 R2, R0, 0x20, RZ ;  /* 0x0000002000027810 */ /* 0x000fc60007ffe0ff */
[----:B------:R-:W-:Y:S02]  /*f980*/  STS [R0+0x200], R18 ;  /* 0x0002001200007388 */ /* 0x000fe40000000800 */
[----:B------:R-:W-:Y:S02]  /*f990*/  @P0 IADD3 R2, R0, -0x20, RZ ;  /* 0xffffffe000020810 */ /* 0x000fe40007ffe0ff */
[----:B------:R-:W-:Y:S04]  /*f9a0*/  STS [R3], R16 ;  /* 0x0000001003007388 */ /* 0x000fe80000000800 */
[----:B------:R1:W-:Y:S04]  /*f9b0*/  STS [R3+0x200], R15 ;  /* 0x0002000f03007388 */ /* 0x0003e80000000800 */
[----:B------:R-:W-:Y:S04]  /*f9c0*/  STS [R0+0x1000], R20 ;  /* 0x0010001400007388 */ /* 0x000fe80000000800 */
[----:B------:R2:W-:Y:S04]  /*f9d0*/  STS [R0+0x1200], R142 ;  /* 0x0012008e00007388 */ /* 0x0005e80000000800 */
[----:B------:R-:W-:Y:S04]  /*f9e0*/  STS [R3+0x1000], R17 ;  /* 0x0010001103007388 */ /* 0x000fe80000000800 */
[----:B------:R3:W-:Y:S04]  /*f9f0*/  STS [R3+0x1200], R154 ;  /* 0x0012009a03007388 */ /* 0x0007e80000000800 */
[----:B------:R4:W-:Y:S04]  /*fa00*/  STS [R2], R14 ;  /* 0x0000000e02007388 */ /* 0x0009e80000000800 */
[----:B------:R4:W-:Y:S04]  /*fa10*/  STS [R2+0x200], R13 ;  /* 0x0002000d02007388 */ /* 0x0009e80000000800 */
[----:B-1----:R-:W1:Y:S01]  /*fa20*/  S2R R15, SR_TID.X ;  /* 0x00000000000f7919 */ /* 0x002e620000002100 */
[----:B--2---:R-:W-:-:S02]  /*fa30*/  IMAD.IADD R0, R4, 0x1, R2 ;  /* 0x0000000104007824 */ /* 0x004fc400078e0202 */
[----:B------:R-:W-:Y:S03]  /*fa40*/  @P4 MUFU.LG2 R4, R23 ;  /* 0x0000001700044308 */ /* 0x000fe60000000c00 */
[----:B------:R2:W-:Y:S04]  /*fa50*/  STS [R0], R9 ;  /* 0x0000000900007388 */ /* 0x0005e80000000800 */
[----:B------:R-:W-:Y:S01]  /*fa60*/  STS [R0+0x200], R8 ;  /* 0x0002000800007388 */ /* 0x000fe20000000800 */
[----:B---3--:R-:W3:Y:S01]  /*fa70*/  @P2 MUFU.LG2 R3, R21 ;  /* 0x0000001500032308 */ /* 0x008ee20000000c00 */
[----:B----4-:R-:W-:Y:S02]  /*fa80*/  MOV R14, 0x7f800000 ;  /* 0x7f800000000e7802 */ /* 0x010fe40000000f00 */
[----:B------:R4:W-:Y:S01]  /*fa90*/  STS [R2+0x1000], R12 ;  /* 0x0010000c02007388 */ /* 0x0009e20000000800 */
[----:B------:R-:W-:-:S03]  /*faa0*/  MOV R13, 0x7f800000 ;  /* 0x7f800000000d7802 */ /* 0x000fc60000000f00 */
[----:B------:R4:W-:Y:S01]  /*fab0*/  STS [R2+0x1200], R10 ;  /* 0x0012000a02007388 */ /* 0x0009e20000000800 */
[----:B-1----:R-:W-:-:S03]  /*fac0*/  SHF.R.S32.HI R20, RZ, 0x1f, R15 ;  /* 0x0000001fff147819 */ /* 0x002fc6000001140f */
[----:B------:R-:W-:Y:S04]  /*fad0*/  STS [R0+0x1000], R6 ;  /* 0x0010000600007388 */ /* 0x000fe80000000800 */
[----:B------:R1:W-:Y:S01]  /*fae0*/  STS [R0+0x1200], R5 ;  /* 0x0012000500007388 */ /* 0x0003e20000000800 */
[----:B---3--:R-:W-:-:S03]  /*faf0*/  @P2 FMUL.FTZ R3, R3, 0.69314718246459960938 ;  /* 0x3f31721803032820 */ /* 0x008fc60000410000 */
[----:B------:R-:W-:Y:S01]  /*fb00*/  BAR.SYNC.DEFER_BLOCKING 0x0 ;  /* 0x0000000000007b1d */ /* 0x000fe20000010000 */
[----:B--2---:R-:W-:Y:S01]  /*fb10*/  MOV R9, 0x7f800000 ;  /* 0x7f80000000097802 */ /* 0x004fe20000000f00 */
[----:B----4-:R-:W-:Y:S02]  /*fb20*/  IMAD.MOV.U32 R12, RZ, RZ, 0x7f800000 ;  /* 0x7f800000ff0c7424 */ /* 0x010fe400078e00ff */
[----:B------:R-:W-:Y:S02]  /*fb30*/  @P2 FFMA.FTZ R12, R136, c[0x0][0x238], R3 ;  /* 0x00008e00880c2a23 */ /* 0x000fe40000010003 */
[----:B------:R-:W2:Y:S01]  /*fb40*/  @P3 MUFU.LG2 R2, R22 ;  /* 0x0000001600023308 */ /* 0x000ea20000000c00 */
[----:B-1----:R-:W-:-:S07]  /*fb50*/  LEA.HI R0, R20, R15, RZ, 0x5 ;  /* 0x0000000f14007211 */ /* 0x002fce00078f28ff */
[----:B------:R-:W1:Y:S01]  /*fb60*/  @P1 MUFU.LG2 R6, R24 ;  /* 0x0000001800061308 */ /* 0x000e620000000c00 */
[----:B------:R-:W-:Y:S01]  /*fb70*/  @P4 FMUL.FTZ R5, R4, 0.69314718246459960938 ;  /* 0x3f31721804054820 */ /* 0x000fe20000410000 */
[----:B------:R3:W4:Y:S01]  /*fb80*/  LDS.128 R16, [R221] ;  /* 0x00000000dd107984 */ /* 0x0007220000000c00 */
[----:B------:R-:W-:Y:S02]  /*fb90*/  LOP3.LUT R0, R0, 0xffffffe0, RZ, 0xc0, !PT ;  /* 0xffffffe000007812 */ /* 0x000fe400078ec0ff */
[----:B------:R-:W-:Y:S01]  /*fba0*/  @P4 FFMA.FTZ R13, R138, c[0x0][0x238], R5 ;  /* 0x00008e008a0d4a23 */ /* 0x000fe20000010005 */
[----:B------:R3:W3:Y:S01]  /*fbb0*/  LDS.128 R28, [R221+0x800] ;  /* 0x00080000dd1c7984 */ /* 0x0006e20000000c00 */
[----:B------:R-:W-:Y:S01]  /*fbc0*/  IADD3 R0, -R0, R15, RZ ;  /* 0x0000000f00007210 */ /* 0x000fe20007ffe1ff */
[----:B--2---:R-:W-:Y:S02]  /*fbd0*/  @P3 FMUL.FTZ R4, R2, 0.69314718246459960938 ;  /* 0x3f31721802043820 */ /* 0x004fe40000410000 */
[----:B------:R2:W2:Y:S01]  /*fbe0*/  LDS.128 R32, [R221+0x1000] ;  /* 0x00100000dd207984 */ /* 0x0004a20000000c00 */
[----:B------:R-:W-:Y:S01]  /*fbf0*/  LOP3.LUT P0, RZ, R0, 0x3, RZ, 0xc0, !PT ;  /* 0x0000000300ff7812 */ /* 0x000fe2000780c0ff */
[----:B------:R-:W-:-:S02]  /*fc00*/  @P3 FFMA.FTZ R14, R137, c[0x0][0x238], R4 ;  /* 0x00008e00890e3a23 */ /* 0x000fc40000010004 */
[----:B------:R2:W2:Y:S01]  /*fc10*/  LDS.128 R36, [R221+0x1800] ;  /* 0x00180000dd247984 */ /* 0x0004a20000000c00 */
[----:B-1----:R-:W-:-:S04]  /*fc20*/  @P1 FMUL.FTZ R2, R6, 0.69314718246459960938 ;  /* 0x3f31721806021820 */ /* 0x002fc80000410000 */
[----:B------:R-:W-:-:S05]  /*fc30*/  @P1 FFMA.FTZ R9, R134, c[0x0][0x238], R2 ;  /* 0x00008e0086091a23 */ /* 0x000fca0000010002 */
[----:B------:R-:W-:Y:S05]  /*fc40*/  @P0 BRA `(.L_x_295) ;  /* 0x0000027000000947 */ /* 0x000fea0003800000 */
[----:B------:R-:W-:Y:S02]  /*fc50*/  SHF.R.S32.HI R2, RZ, 0x1f, R11 ;  /* 0x0000001fff027819 */ /* 0x000fe4000001140b */
[----:B------:R-:W-:Y:S02]  /*fc60*/  SHF.R.S32.HI R3, RZ, 0x1f, R0 ;  /* 0x0000001fff037819 */ /* 0x000fe40000011400 */
[----:B------:R-:W-:Y:S02]  /*fc70*/  LEA.HI R2, R2, R11, RZ, 0x2 ;  /* 0x0000000b02027211 */ /* 0x000fe400078f10ff */
[----:B------:R-:W-:Y:S02]  /*fc80*/  LEA.HI R0, R3, R0, RZ, 0x2 ;  /* 0x0000000003007211 */ /* 0x000fe400078f10ff */
[----:B------:R-:W-:Y:S02]  /*fc90*/  LOP3.LUT R2, R2, 0xffffffc, RZ, 0xc0, !PT ;  /* 0x0ffffffc02027812 */ /* 0x000fe400078ec0ff */
[----:B------:R-:W-:-:S03]  /*fca0*/  SHF.R.S32.HI R0, RZ, 0x2, R0 ;  /* 0x00000002ff007819 */ /* 0x000fc60000011400 */
        /* <DEDUP_REMOVED lines=33> */
.L_x_295:
[----:B------:R-:W-:Y:S05]  /*fec0*/  BSYNC B0 ;  /* 0x0000000000007941 */ /* 0x000fea0003800000 */
.L_x_294:
[----:B-1--4-:R-:W4:Y:S04]  /*fed0*/  LDL.LU.64 R4, [R1+0x38] ;  /* 0x0000380001047983 */ /* 0x012f280000300a00 */
[----:B------:R-:W1:Y:S01]  /*fee0*/  S2R R8, SR_CTAID.Z ;  /* 0x0000000000087919 */ /* 0x000e620000002700 */
[----:B------:R-:W-:Y:S01]  /*fef0*/  LEA.HI R0, R20, R15, RZ, 0x2 ;  /* 0x0000000f14007211 */ /* 0x000fe200078f10ff */
[----:B------:R-:W-:-:S02]  /*ff00*/  USHF.R.S32.HI UR6, URZ, 0x1f, UR10 ;  /* 0x0000001f3f067899 */ /* 0x000fc4000801140a */
[----:B------:R3:W5:Y:S01]  /*ff10*/  LDL.64 R12, [R1+0x30] ;  /* 0x00003000010c7983 */ /* 0x0007620000100a00 */
[----:B------:R-:W-:Y:S01]  /*ff20*/  SHF.R.S32.HI R10, RZ, 0x2, R0 ;  /* 0x00000002ff0a7819 */ /* 0x000fe20000011400 */
[----:B------:R-:W-:Y:S01]  /*ff30*/  ULDC.64 UR4, c[0x0][0x1f0] ;  /* 0x00007c0000047ab9 */ /* 0x000fe20000000a00 */
[----:B------:R-:W-:Y:S01]  /*ff40*/  BSSY B0, `(.L_x_296) ;  /* 0x0000011000007945 */ /* 0x000fe20003800000 */
[----:B------:R-:W-:-:S04]  /*ff50*/  UIMAD UR4, UR6, UR4, URZ ;  /* 0x00000004060472a4 */ /* 0x000fc8000f8e023f */
[----:B------:R-:W-:Y:S01]  /*ff60*/  UIMAD UR4, UR10, UR5, UR4 ;  /* 0x000000050a0472a4 */ /* 0x000fe2000f8e0204 */
[----:B----4-:R-:W-:-:S04]  /*ff70*/  IADD3 R2, P0, R4, UR12, RZ ;  /* 0x0000000c04027c10 */ /* 0x010fc8000ff1e0ff */
[----:B------:R-:W-:Y:S02]  /*ff80*/  IADD3.X R3, R5, UR7, RZ, P0, !PT ;  /* 0x0000000705037c10 */ /* 0x000fe400087fe4ff */
[----:B------:R-:W-:-:S03]  /*ff90*/  ISETP.GE.AND P0, PT, R10, UR18, PT ;  /* 0x000000120a007c0c */ /* 0x000fc6000bf06270 */
[----:B-1----:R-:W-:-:S05]  /*ffa0*/  IMAD.WIDE.U32 R8, R8, c[0x0][0x1f0], R2 ;  /* 0x00007c0008087a25 */ /* 0x002fca00078e0002 */
[----:B------:R-:W-:-:S05]  /*ffb0*/  IADD3 R7, R9, UR4, RZ ;  /* 0x0000000409077c10 */ /* 0x000fca000fffe0ff */
[----:B------:R-:W-:Y:S05]  /*ffc0*/  @P0 BRA `(.L_x_297) ;  /* 0x0000008000000947 */ /* 0x000fea0003800000 */
[----:B---3--:R-:W-:Y:S01]  /*ffd0*/  MOV R6, R8 ;  /* 0x0000000800067202 */ /* 0x008fe20000000f00 */
[----:B-----5:R-:W-:-:S04]  /*ffe0*/  IMAD R0, R13, c[0x0][0x1e8], RZ ;  /* 0x00007a000d007a24 */ /* 0x020fc800078e02ff */
[----:B------:R-:W-:-:S04]  /*fff0*/  IMAD.WIDE.U32 R2, R12, c[0x0][0x1e8], R6 ;  /* 0x00007a000c027a25 */ /* 0x000fc800078e0006 */
[----:B------:R-:W-:Y:S01]  /*10000*/  IMAD R0, R12, c[0x0][0x1ec], R0 ;  /* 0x00007b000c007a24 */ /* 0x000fe200078e0200 */
[----:B------:R-:W-:-:S04]  /*10010*/  LEA R4, P0, R2, c[0x0][0x1d0], 0x1 ;  /* 0x0000740002047a11 */ /* 0x000fc800078008ff */
[----:B------:R-:W-:-:S04]  /*10020*/  IADD3 R0, R3, R0, RZ ;  /* 0x0000000003007210 */ /* 0x000fc80007ffe0ff */
[----:B------:R-:W-:-:S05]  /*10030*/  LEA.HI.X R5, R2, c[0x0][0x1d4], R0, 0x1, P0 ;  /* 0x0000750002057a11 */ /* 0x000fca00000f0c00 */
[----:B------:R1:W-:Y:S02]  /*10040*/  STG.E.128 [R4.64], R16 ;  /* 0x0000001004007986 */ /* 0x0003e4000c101d16 */
.L_x_297:
[----:B---3--:R-:W-:Y:S05]  /*10050*/  BSYNC B0 ;  /* 0x0000000000007941 */ /* 0x008fea0003800000 */
.L_x_296:
[----:B------:R-:W-:Y:S01]  /*10060*/  IADD3 R0, R10, 0x20, RZ ;  /* 0x000000200a007810 */ /* 0x000fe20007ffe0ff */
[----:B------:R-:W-:Y:S03]  /*10070*/  BSSY B0, `(.L_x_298) ;  /* 0x000000e000007945 */ /* 0x000fe60003800000 */
[----:B------:R-:W-:-:S13]  /*10080*/  ISETP.GE.AND P0, PT, R0, UR18, PT ;  /* 0x0000001200007c0c */ /* 0x000fda000bf06270 */
[----:B------:R-:W-:Y:S05]  /*10090*/  @P0 BRA `(.L_x_299) ;  /* 0x000000b000000947 */ /* 0x000fea0003800000 */
[----:B-1---5:R-:W-:Y:S01]  /*100a0*/  IADD3 R4, P0, R12, 0x20, RZ ;  /* 0x000000200c047810 */ /* 0x022fe20007f1e0ff */
        /* <DEDUP_REMOVED lines=10> */
.L_x_299:
[----:B------:R-:W-:Y:S05]  /*10150*/  BSYNC B0 ;  /* 0x0000000000007941 */ /* 0x000fea0003800000 */
.L_x_298:
[----:B------:R-:W3:Y:S01]  /*10160*/  LDL.LU R0, [R1+0x40] ;  /* 0x0000400001007983 */ /* 0x000ee20000300800 */
[----:B------:R-:W-:Y:S01]  /*10170*/  BSSY B0, `(.L_x_300) ;  /* 0x000000e000007945 */ /* 0x000fe20003800000 */
[----:B---3--:R-:W-:-:S13]  /*10180*/  ISETP.GE.AND P0, PT, R0, UR18, PT ;  /* 0x0000001200007c0c */ /* 0x008fda000bf06270 */
        /* <DEDUP_REMOVED lines=11> */
[----:B--2---:R1:W-:Y:S02]  /*10240*/  STG.E.128 [R4.64], R32 ;  /* 0x0000002004007986 */ /* 0x0043e4000c101d16 */
.L_x_301:
[----:B------:R-:W-:Y:S05]  /*10250*/  BSYNC B0 ;  /* 0x0000000000007941 */ /* 0x000fea0003800000 */
.L_x_300:
[----:B------:R-:W3:Y:S02]  /*10260*/  LDL.LU R0, [R1+0x44] ;  /* 0x0000440001007983 */ /* 0x000ee40000300800 */
[----:B---3--:R-:W-:-:S13]  /*10270*/  ISETP.GE.AND P0, PT, R0, UR18, PT ;  /* 0x0000001200007c0c */ /* 0x008fda000bf06270 */
[----:B------:R-:W-:Y:S05]  /*10280*/  @P0 EXIT ;  /* 0x000000000000094d */ /* 0x000fea0003800000 */
[----:B-----5:R-:W-:Y:S01]  /*10290*/  IADD3 R6, P0, R12, 0x60, RZ ;  /* 0x000000600c067810 */ /* 0x020fe20007f1e0ff */
        /* <DEDUP_REMOVED lines=9> */
[----:B--2---:R-:W-:Y:S01]  /*10330*/  STG.E.128 [R2.64], R36 ;  /* 0x0000002402007986 */ /* 0x004fe2000c101d16 */
[----:B------:R-:W-:Y:S05]  /*10340*/  EXIT ;  /* 0x000000000000794d */ /* 0x000fea0003800000 */
.L_x_286:
[----:B------:R-:W-:Y:S01]  /*10350*/  UISETP.NE.AND UP4, UPT, UR19, -0x1, UPT ;  /* 0xffffffff1300788c */ /* 0x000fe2000bf85270 */
[----:B------:R-:W-:Y:S01]  /*10360*/  LEA.HI R4, R30, R70, RZ, 0x2 ;  /* 0x000000461e047211 */ /* 0x000fe200078f10ff */
[----:B------:R-:W-:Y:S01]  /*10370*/  ULDC.U8 UR12, c[0x0][0x329] ;  /* 0x0000ca40000c7ab9 */ /* 0x000fe20000000000 */
[----:B------:R-:W2:Y:S01]  /*10380*/  S2R R2, SR_CTAID.Z ;  /* 0x0000000000027919 */ /* 0x000ea20000002700 */
[----:B------:R-:W-:Y:S01]  /*10390*/  ULDC.U8 UR13, c[0x0][0x328] ;  /* 0x0000ca00000d7ab9 */ /* 0x000fe20000000000 */
[----:B------:R-:W-:Y:S01]  /*103a0*/  LOP3.LUT R0, R4, 0x1ffffffc, RZ, 0xc0, !PT ;  /* 0x1ffffffc04007812 */ /* 0x000fe200078ec0ff */
[----:B------:R-:W-:Y:S01]  /*103b0*/  UISETP.NE.AND UP3, UPT, UR12, URZ, UPT ;  /* 0x0000003f0c00728c */ /* 0x000fe2000bf65270 */
[----:B------:R-:W-:Y:S01]  /*103c0*/  SHF.R.S32.HI R4, RZ, 0x2, R4 ;  /* 0x00000002ff047819 */ /* 0x000fe20000011404 */
[----:B------:R-:W-:Y:S01]  /*103d0*/  UISETP.NE.AND UP2, UPT, UR13, URZ, UPT ;  /* 0x0000003f0d00728c */ /* 0x000fe2000bf45270 */
[----:B------:R-:W-:Y:S01]  /*103e0*/  BSSY B0, `(.L_x_302) ;  /* 0x000003d000007945 */ /* 0x000fe20003800000 */
[----:B------:R-:W-:Y:S01]  /*103f0*/  ULDC.64 UR4, c[0x0][0x1e0] ;  /* 0x0000780000047ab9 */ /* 0x000fe20000000a00 */
[----:B------:R-:W-:Y:S01]  /*10400*/  IMAD.IADD R0, R70, 0x1, -R0 ;  /* 0x0000000146007824 */ /* 0x000fe200078e0a00 */
[----:B------:R-:W-:Y:S01]  /*10410*/  @!UP4 USHF.R.S32.HI UR14, URZ, 0x1f, UR9 ;  /* 0x0000001f3f0ec899 */ /* 0x000fe20008011409 */
[----:B------:R-:W-:Y:S01]  /*10420*/  SHF.R.S32.HI R5, RZ, 0x1f, R4 ;  /* 0x0000001fff057819 */ /* 0x000fe20000011404 */
[----:B------:R-:W-:Y:S01]  /*10430*/  USHF.R.S32.HI UR15, URZ, 0x1f, UR8 ;  /* 0x0000001f3f0f7899 */ /* 0x000fe20008011408 */
[----:B------:R-:W-:Y:S01]  /*10440*/  IMAD.SHL.U32 R0, R0, 0x8, RZ ;  /* 0x0000000800007824 */ /* 0x000fe200078e00ff */
[----:B------:R-:W-:-:S02]  /*10450*/  @!UP4 UIMAD UR14, UR14, UR4, URZ ;  /* 0x000000040e0ec2a4 */ /* 0x000fc4000f8e023f */
[----:B------:R-:W-:Y:S01]  /*10460*/  UISETP.EQ.AND UP2, UPT, UR12, URZ, UP2 ;  /* 0x0000003f0c00728c */ /* 0x000fe20009742270 */
[----:B------:R3:W4:Y:S01]  /*10470*/  R2UR UR12, R14 ;  /* 0x000000000e0c73c2 */ /* 0x00072200000e0000 */
[----:B------:R-:W-:Y:S02]  /*10480*/  @!UP4 UIMAD.WIDE.U32 UR16, UR9, UR4, URZ ;  /* 0x000000040910c2a5 */ /* 0x000fe4000f8e003f */
[----:B------:R-:W-:Y:S02]  /*10490*/  @!UP4 UIMAD UR14, UR9, UR5, UR14 ;  /* 0x00000005090ec2a4 */ /* 0x000fe4000f8e020e */
[----:B------:R-:W-:Y:S02]  /*104a0*/  ULDC.64 UR6, c[0x0][0x1e8] ;  /* 0x00007a0000067ab9 */ /* 0x000fe40000000a00 */
[----:B------:R-:W-:Y:S02]  /*104b0*/  ULDC.64 UR4, c[0x0][0x1f0] ;  /* 0x00007c0000047ab9 */ /* 0x000fe40000000a00 */
[----:B------:R-:W-:-:S02]  /*104c0*/  UIMAD UR4, UR15, UR4, URZ ;  /* 0x000000040f0472a4 */ /* 0x000fc4000f8e023f */
[----:B------:R-:W-:Y:S02]  /*104d0*/  @!UP3 UISETP.NE.AND UP1, UPT, UR13, URZ, UPT ;  /* 0x0000003f0d00b28c */ /* 0x000fe4000bf25270 */
[----:B------:R-:W-:Y:S02]  /*104e0*/  ULDC UR11, c[0x0][0x214] ;  /* 0x00008500000b7ab9 */ /* 0x000fe40000000800 */
[----:B------:R-:W-:Y:S02]  /*104f0*/  @UP3 ULDC UR15, c[0x0][0x210] ;  /* 0x00008400000f3ab9 */ /* 0x000fe40000000800 */
[----:B------:R-:W-:Y:S02]  /*10500*/  @UP4 UIMAD.WIDE.U32 UR20, UR19, UR6, URZ ;  /* 0x00000006131442a5 */ /* 0x000fe4000f8e003f */
[----:B------:R-:W-:Y:S02]  /*10510*/  ULDC UR10, c[0x0][0x234] ;  /* 0x00008d00000a7ab9 */ /* 0x000fe40000000800 */
[----:B------:R-:W-:-:S02]  /*10520*/  @UP3 UIMAD UR15, UR15, UR11, URZ ;  /* 0x0000000b0f0f32a4 */ /* 0x000fc4000f8e023f */
[----:B------:R-:W-:Y:S01]  /*10530*/  UISETP.NE.OR UP0, UPT, UR19, -0x1, !UP2 ;  /* 0xffffffff1300788c */ /* 0x000fe2000d705670 */
[----:B---3--:R-:W-:Y:S01]  /*10540*/  IADD3 R14, -R14, UR18, RZ ;  /* 0x000000120e0e7c10 */ /* 0x008fe2000fffe1ff */
[----:B------:R-:W-:Y:S02]  /*10550*/  @!UP3 USEL UR15, UR11, UR10, !UP1 ;  /* 0x0000000a0b0fb287 */ /* 0x000fe4000c800000 */
[----:B------:R-:W-:Y:S02]  /*10560*/  ULDC UR6, c[0x0][0x1c0] ;  /* 0x0000700000067ab9 */ /* 0x000fe40000000800 */
[----:B------:R-:W-:Y:S02]  /*10570*/  @UP3 UMOV UR24, 0x1 ;  /* 0x0000000100183882 */ /* 0x000fe40000000000 */
[----:B------:R-:W-:Y:S02]  /*10580*/  @UP4 UIMAD UR7, UR19, UR7, UR21 ;  /* 0x00000007130742a4 */ /* 0x000fe4000f8e0215 */
[----:B------:R-:W-:-:S02]  /*10590*/  @!UP3 UIMAD UR24, UR15, UR6, URZ ;  /* 0x000000060f18b2a4 */ /* 0x000fc4000f8e023f */
[----:B------:R-:W-:Y:S02]  /*105a0*/  @!UP4 UMOV UR20, UR16 ;  /* 0x000000100014cc82 */ /* 0x000fe40008000000 */
[----:B------:R-:W-:Y:S01]  /*105b0*/  @!UP4 UIADD3 UR7, UR17, UR14, URZ ;  /* 0x0000000e1107c290 */ /* 0x000fe2000fffe03f */
[C---:B-1----:R-:W-:Y:S01]  /*105c0*/  IADD3 R8, P0, R0.reuse, UR20, RZ ;  /* 0x0000001400087c10 */ /* 0x042fe2000ff1e0ff */
[----:B------:R-:W-:Y:S02]  /*105d0*/  UIMAD UR24, UR9, UR24, URZ ;  /* 0x00000018091872a4 */ /* 0x000fe4000f8e023f */
[----:B------:R-:W-:Y:S02]  /*105e0*/  @!UP0 UIMAD UR19, UR9, UR11, URZ ;  /* 0x0000000b091382a4 */ /* 0x000fe4000f8e023f */
[----:B------:R-:W-:Y:S01]  /*105f0*/  LEA.HI.X.SX32 R9, R0, UR7, 0x1, P0 ;  /* 0x0000000700097c11 */ /* 0x000fe200080f0eff */
[----:B------:R-:W-:Y:S01]  /*10600*/  @UP3 ULDC UR21, c[0x0][0x210] ;  /* 0x0000840000153ab9 */ /* 0x000fe20000000800 */
[----:B------:R-:W-:Y:S01]  /*10610*/  ISETP.GE.AND P0, PT, R4, R14, PT ;  /* 0x0000000e0400720c */ /* 0x000fe20003f06270 */
[----:B------:R-:W-:-:S02]  /*10620*/  USEL UR24, UR24, URZ, !UP2 ;  /* 0x0000003f18187287 */ /* 0x000fc4000d000000 */
[----:B------:R-:W-:Y:S01]  /*10630*/  @!UP3 UMOV UR21, 0x1 ;  /* 0x000000010015b882 */ /* 0x000fe20000000000 */
[----:B--2---:R-:W-:Y:S01]  /*10640*/  IMAD.WIDE.U32 R8, R2, c[0x0][0x1f0], R8 ;  /* 0x00007c0002087a25 */ /* 0x004fe200078e0008 */
[----:B----4-:R-:W-:Y:S02]  /*10650*/  UIMAD UR12, UR12, UR21, URZ ;  /* 0x000000150c0c72a4 */ /* 0x010fe4000f8e023f */
[----:B------:R-:W-:Y:S01]  /*10660*/  UIMAD UR24, UR8, UR15, UR24 ;  /* 0x0000000f081872a4 */ /* 0x000fe2000f8e0218 */
[----:B------:R-:W-:Y:S01]  /*10670*/  IMAD.WIDE R2, R205, 0x80, R4 ;  /* 0x00000080cd027825 */ /* 0x000fe200078e0204 */
[----:B------:R-:W-:Y:S02]  /*10680*/  @!UP2 UMOV UR26, URZ ;  /* 0x0000003f001aac82 */ /* 0x000fe40008000000 */
[----:B------:R-:W-:Y:S02]  /*10690*/  @UP2 UMOV UR26, UR19 ;  /* 0x00000013001a2c82 */ /* 0x000fe40008000000 */
[----:B------:R-:W-:-:S02]  /*106a0*/  UIMAD UR4, UR8, UR5, UR4 ;  /* 0x00000005080472a4 */ /* 0x000fc4000f8e0204 */
[----:B------:R-:W-:Y:S02]  /*106b0*/  @!UP2 UMOV UR27, URZ ;  /* 0x0000003f001bac82 */ /* 0x000fe40008000000 */
[----:B------:R-:W-:Y:S02]  /*106c0*/  USHF.R.S32.HI UR6, URZ, 0x1f, UR12 ;  /* 0x0000001f3f067899 */ /* 0x000fe4000801140c */
[----:B------:R-:W-:Y:S01]  /*106d0*/  @UP2 USHF.R.S32.HI UR27, URZ, 0x1f, UR19 ;  /* 0x0000001f3f1b2899 */ /* 0x000fe20008011413 */
[----:B------:R-:W-:Y:S01]  /*106e0*/  IADD3 R7, R9, UR4, RZ ;  /* 0x0000000409077c10 */ /* 0x000fe2000fffe0ff */
        /* <DEDUP_REMOVED lines=12> */
.L_x_303:
[----:B------:R-:W-:Y:S05]  /*107b0*/  BSYNC B0 ;  /* 0x0000000000007941 */ /* 0x000fea0003800000 */
.L_x_302:
        /* <DEDUP_REMOVED lines=15> */
.L_x_305:
[----:B------:R-:W-:Y:S05]  /*108b0*/  BSYNC B0 ;  /* 0x0000000000007941 */ /* 0x000fea0003800000 */
.L_x_304:
        /* <DEDUP_REMOVED lines=15> */
.L_x_307:
[----:B------:R-:W-:Y:S05]  /*109b0*/  BSYNC B0 ;  /* 0x0000000000007941 */ /* 0x000fea0003800000 */
.L_x_306:
        /* <DEDUP_REMOVED lines=14> */
.L_x_309:
[----:B------:R-:W-:Y:S05]  /*10aa0*/  BSYNC B0 ;  /* 0x0000000000007941 */ /* 0x000fea0003800000 */
.L_x_308:
[----:B------:R-:W-:-:S04]  /*10ab0*/  LOP3.LUT P6, RZ, R70, 0x3, RZ, 0xc0, !PT ;  /* 0x0000000346ff7812 */ /* 0x000fc800078cc0ff */
[-C--:B------:R-:W-:Y:S02]  /*10ac0*/  ISETP.GE.OR P5, PT, R4, R14.reuse, P6 ;  /* 0x0000000e0400720c */ /* 0x080fe400037a6670 */
[-C--:B------:R-:W-:Y:S02]  /*10ad0*/  ISETP.GE.OR P4, PT, R16, R14.reuse, P6 ;  /* 0x0000000e1000720c */ /* 0x080fe40003786670 */
[-C--:B------:R-:W-:Y:S02]  /*10ae0*/  ISETP.GE.OR P3, PT, R15, R14.reuse, P6 ;  /* 0x0000000e0f00720c */ /* 0x080fe40003766670 */
[----:B------:R-:W-:-:S07]  /*10af0*/  ISETP.GE.OR P6, PT, R10, R14, P6 ;  /* 0x0000000e0a00720c */ /* 0x000fce00037c6670 */
[----:B------:R-:W-:Y:S02]  /*10b00*/  @!P5 IMAD R4, R4, UR21, RZ ;  /* 0x000000150404dc24 */ /* 0x000fe4000f8e02ff */
[----:B--2---:R-:W-:Y:S02]  /*10b10*/  @!P4 IMAD R2, R16, UR21, RZ ;  /* 0x000000151002cc24 */ /* 0x004fe4000f8e02ff */
[----:B------:R-:W-:Y:S01]  /*10b20*/  @!P3 IMAD R3, R15, UR21, RZ ;  /* 0x000000150f03bc24 */ /* 0x000fe2000f8e02ff */
[----:B------:R-:W-:Y:S02]  /*10b30*/  @!P5 IADD3 R0, P0, R4, UR12, RZ ;  /* 0x0000000c0400dc10 */ /* 0x000fe4000ff1e0ff */
[----:B------:R-:W-:Y:S02]  /*10b40*/  @!P4 IADD3 R5, P1, R2, UR12, RZ ;  /* 0x0000000c0205cc10 */ /* 0x000fe4000ff3e0ff */
[----:B------:R-:W-:Y:S02]  /*10b50*/  @!P5 LEA.HI.X.SX32 R4, R4, UR6, 0x1, P0 ;  /* 0x000000060404dc11 */ /* 0x000fe400080f0eff */
[----:B------:R-:W-:-:S02]  /*10b60*/  @!P5 LEA R6, P2, R0, c[0x0][0x200], 0x2 ;  /* 0x000080000006da11 */ /* 0x000fc400078410ff */
[----:B------:R-:W-:Y:S02]  /*10b70*/  @!P3 IADD3 R8, P0, R3, UR12, RZ ;  /* 0x0000000c0308bc10 */ /* 0x000fe4000ff1e0ff */
[----:B------:R-:W-:Y:S02]  /*10b80*/  @!P4 LEA.HI.X.SX32 R9, R2, UR6, 0x1, P1 ;  /* 0x000000060209cc11 */ /* 0x000fe400088f0eff */
[----:B------:R-:W-:Y:S01]  /*10b90*/  @!P5 LEA.HI.X R7, R0, c[0x0][0x204], R4, 0x2, P2 ;  /* 0x000081000007da11 */ /* 0x000fe200010f1404 */
[----:B------:R-:W-:Y:S01]  /*10ba0*/  @!P3 IMAD.MOV.U32 R0, RZ, RZ, 0x7f800000 ;  /* 0x7f800000ff00b424 */ /* 0x000fe200078e00ff */
[----:B------:R-:W-:Y:S02]  /*10bb0*/  @!P4 LEA R4, P1, R5, c[0x0][0x200], 0x2 ;  /* 0x000080000504ca11 */ /* 0x000fe400078210ff */
[----:B------:R-:W-:Y:S02]  /*10bc0*/  @!P3 LEA.HI.X.SX32 R3, R3, UR6, 0x1, P0 ;  /* 0x000000060303bc11 */ /* 0x000fe400080f0eff */
        /* <DEDUP_REMOVED lines=9> */
[----:B--2---:R-:W-:-:S05]  /*10c60*/  IMAD R0, R10, UR21, RZ ;  /* 0x000000150a007c24 */ /* 0x004fca000f8e02ff */
[----:B------:R-:W-:-:S04]  /*10c70*/  IADD3 R3, P0, R0, UR12, RZ ;  /* 0x0000000c00037c10 */ /* 0x000fc8000ff1e0ff */
[----:B------:R-:W-:Y:S02]  /*10c80*/  LEA.HI.X.SX32 R0, R0, UR6, 0x1, P0 ;  /* 0x0000000600007c11 */ /* 0x000fe400080f0eff */
[----:B------:R-:W-:-:S04]  /*10c90*/  LEA R2, P0, R3, c[0x0][0x200], 0x2 ;  /* 0x0000800003027a11 */ /* 0x000fc800078010ff */
[----:B------:R-:W-:Y:S01]  /*10ca0*/  LEA.HI.X R3, R3, c[0x0][0x204], R0, 0x2, P0 ;  /* 0x0000810003037a11 */ /* 0x000fe200000f1400 */
[----:B------:R-:W-:-:S05]  /*10cb0*/  IMAD.MOV.U32 R0, RZ, RZ, 0x7f800000 ;  /* 0x7f800000ff007424 */ /* 0x000fca00078e00ff */
[----:B------:R-:W-:Y:S01]  /*10cc0*/  STG.E [R2.64], R0 ;  /* 0x0000000002007986 */ /* 0x000fe2000c101916 */
[----:B------:R-:W-:Y:S05]  /*10cd0*/  EXIT ;  /* 0x000000000000794d */ /* 0x000fea0003800000 */
.L_x_310:
        /* <DEDUP_REMOVED lines=10> */
.L_x_1131:


//--------------------- .text._ZN5flash16flash_fwd_kernelI23Flash_fwd_kernel_traitsILi32ELi128ELi128ELi4ELb0ELb0EN7cutlass6half_tE19Flash_kernel_traitsILi32ELi128ELi128ELi4ES3_EELb0ELb0ELb0ELb0ELb0ELb1ELb1ELb0EEEvNS_16Flash_fwd_paramsE --------------------------
	.section	.text._ZN5flash16flash_fwd_kernelI23Flash_fwd_kernel_traitsILi32ELi128ELi128ELi4ELb0ELb0EN7cutlass6half_tE19Flash_kernel_traitsILi32ELi128ELi128ELi4ES3_EELb0ELb0ELb0ELb0ELb0ELb1ELb1ELb0EEEvNS_16Flash_fwd_paramsE,"ax",@progbits
	.sectioninfo	@"SHI_REGISTERS=255"
	.align	128
        .global         _ZN5flash16flash_fwd_kernelI23Flash_fwd_kernel_traitsILi32ELi128ELi128ELi4ELb0ELb0EN7cutlass6half_tE19Flash_kernel_traitsILi32ELi128ELi128ELi4ES3_EELb0ELb0ELb0ELb0ELb0ELb1ELb1ELb0EEEvNS_16Flash_fwd_paramsE
        .type           _ZN5flash16flash_fwd_kernelI23Flash_fwd_kernel_traitsILi32ELi128ELi128ELi4ELb0ELb0EN7cutlass6half_tE19Flash_kernel_traitsILi32ELi128ELi128ELi4ES3_EELb0ELb0ELb0ELb0ELb0ELb1ELb1ELb0EEEvNS_16Flash_fwd_paramsE,@function
        .size           _ZN5flash16flash_fwd_kernelI23Flash_fwd_kernel_traitsILi32ELi128ELi128ELi4ELb0ELb0EN7cutlass6half_tE19Flash_kernel_traitsILi32ELi128ELi128ELi4ES3_EELb0ELb0ELb0ELb0ELb0ELb1ELb1ELb0EEEvNS_16Flash_fwd_paramsE,(.L_x_1132 - _ZN5flash16flash_fwd_kernelI23Flash_fwd_kernel_traitsILi32ELi128ELi128ELi4ELb0ELb0EN7cutlass6half_tE19Flash_kernel_traitsILi32ELi128ELi128ELi4ES3_EELb0ELb0ELb0ELb0ELb0ELb1ELb1ELb0EEEvNS_16Flash_fwd_paramsE)
        .other          _ZN5flash16flash_fwd_kernelI23Flash_fwd_kernel_traitsILi32ELi128ELi128ELi4ELb0ELb0EN7cutlass6half_tE19Flash_kernel_traitsILi32ELi128ELi128ELi4ES3_EELb0ELb0ELb0ELb0ELb0ELb1ELb1ELb0EEEvNS_16Flash_fwd_paramsE,@"STO_CUDA_ENTRY STV_DEFAULT"
_ZN5flash16flash_fwd_kernelI23Flash_fwd_kernel_traitsILi32ELi128ELi128ELi4ELb0ELb0EN7cutlass6half_tE19Flash_kernel_traitsILi32ELi128ELi128ELi4ES3_EELb0ELb0ELb0ELb0ELb0ELb1ELb1ELb0EEEvNS_16Flash_fwd_paramsE:
.text._ZN5flash16flash_fwd_kernelI23Flash_fwd_kernel_traitsILi32ELi128ELi128ELi4ELb0ELb0EN7cutlass6half_tE19Flash_kernel_traitsILi32ELi128ELi128ELi4ES3_EELb0ELb0ELb0ELb0ELb0ELb1ELb1ELb0EEEvNS_16Flash_fwd_paramsE:
[----:B------:R-:W-:Y:S02]  /*0000*/  MOV R1, c[0x0][0x28] ;  /* 0x00000a0000017a02 */ /* 0x000fe40000000f00 */
[----:B------:R-:W1:Y:S01]  /*0010*/  S2R R12, SR_CTAID.Y ;  /* 0x00000000000c7919 */ /* 0x000e620000002600 */
[----:B------:R-:W2:Y:S01]  /*0020*/  LDC.U8 R0, c[0x0][0x312] ;  /* 0x0000c480ff007b82 */ /* 0x000ea20000000000 */
[----:B------:R-:W-:Y:S01]  /*0030*/  ISETP.NE.U32.AND P2, PT, RZ, c[0x0][0x240], PT ;  /* 0x00009000ff007a0c */ /* 0x000fe20003f45070 */
[----:B------:R-:W-:Y:S01]  /*0040*/  IMAD.MOV.U32 R7, RZ, RZ, 0x4 ;  /* 0x00000004ff077424 */ /* 0x000fe200078e00ff */
[----:B------:R-:W-:Y:S01]  /*0050*/  ULDC.64 UR8, c[0x0][0x118] ;  /* 0x0000460000087ab9 */ /* 0x000fe20000000a00 */
[----:B------:R-:W-:Y:S01]  /*0060*/  IMAD.MOV.U32 R9, RZ, RZ, -0x1 ;  /* 0xffffffffff097424 */ /* 0x000fe200078e00ff */
[----:B------:R-:W-:Y:S02]  /*0070*/  ISETP.NE.AND.EX P2, PT, RZ, c[0x0][0x244], PT, P2 ;  /* 0x00009100ff007a0c */ /* 0x000fe40003f45320 */
[----:B------:R-:W-:Y:S02]  /*0080*/  ISETP.EQ.U32.AND P1, PT, RZ, c[0x0][0x248], PT ;  /* 0x00009200ff007a0c */ /* 0x000fe40003f22070 */
[----:B------:R-:W-:Y:S01]  /*0090*/  ISETP.NE.U32.AND P0, PT, RZ, c[0x0][0x250], PT ;  /* 0x00009400ff007a0c */ /* 0x000fe20003f05070 */
[----:B------:R-:W-:Y:S01]  /*00a0*/  IMAD.MOV.U32 R8, RZ, RZ, -0x1 ;  /* 0xffffffffff087424 */ /* 0x000fe200078e00ff */
[----:B------:R-:W-:-:S02]  /*00b0*/  IADD3 R1, R1, -0x60, RZ ;  /* 0xffffffa001017810 */ /* 0x000fc40007ffe0ff */
[----:B------:R-:W-:Y:S01]  /*00c0*/  ISETP.NE.AND.EX P0, PT, RZ, c[0x0][0x254], PT, P0 ;  /* 0x00009500ff007a0c */ /* 0x000fe20003f05300 */
[----:B-1----:R-:W-:Y:S01]  /*00d0*/  IMAD.WIDE R2, R12, R7, c[0x0][0x240] ;  /* 0x000090000c027625 */ /* 0x002fe200078e0207 */
[----:B--2---:R-:W-:-:S04]  /*00e0*/  ISETP.NE.AND P3, PT, R0, RZ, PT ;  /* 0x000000ff0000720c */ /* 0x004fc80003f65270 */
[----:B------:R1:W2:Y:S01]  /*00f0*/  @P2 LDG.E R9, [R2.64] ;  /* 0x0000000802092981 */ /* 0x0002a2000c1e1900 */
[----:B------:R-:W-:Y:S01]  /*0100*/  ISETP.EQ.OR.EX P1, PT, RZ, c[0x0][0x24c], !P3, P1 ;  /* 0x00009300ff007a0c */ /* 0x000fe20005f22710 */
[----:B------:R-:W-:Y:S02]  /*0110*/  IMAD.WIDE R4, R12, R7, c[0x0][0x248] ;  /* 0x000092000c047625 */ /* 0x000fe400078e0207 */
[----:B------:R1:W3:Y:S10]  /*0120*/  @P2 LDG.E R0, [R2.64+0x4] ;  /* 0x0000040802002981 */ /* 0x0002f4000c1e1900 */
[----:B------:R4:W5:Y:S01]  /*0130*/  @!P1 LDG.E R8, [R4.64] ;  /* 0x0000000804089981 */ /* 0x000962000c1e1900 */
[----:B------:R-:W-:-:S03]  /*0140*/  IMAD.MOV.U32 R6, RZ, RZ, RZ ;  /* 0x000000ffff067224 */ /* 0x000fc600078e00ff */
[----:B------:R-:W2:Y:S04]  /*0150*/  S2R R18, SR_CTAID.X ;  /* 0x0000000000127919 */ /* 0x000ea80000002500 */
[----:B------:R-:W2:Y:S01]  /*0160*/  S2R R14, SR_CTAID.Z ;  /* 0x00000000000e7919 */ /* 0x000ea20000002700 */
[----:B-1----:R-:W-:-:S03]  /*0170*/  @P0 IMAD.WIDE R2, R12, R7, c[0x0][0x250] ;  /* 0x000094000c020625 */ /* 0x002fc600078e0207 */
[----:B------:R-:W1:Y:S04]  /*0180*/  S2R R111, SR_TID.X ;  /* 0x00000000006f7919 */ /* 0x000e680000002100 */
[----:B------:R4:W5:Y:S01]  /*0190*/  @P0 LDG.E R6, [R2.64] ;  /* 0x0000000802060981 */ /* 0x000962000c1e1900 */
[----:B------:R-:W-:-:S04]  /*01a0*/  ISETP.NE.U32.AND P0, PT, RZ, c[0x0][0x248], PT ;  /* 0x00009200ff007a0c */ /* 0x000fc80003f05070 */
[----:B------:R-:W-:Y:S01]  /*01b0*/  ISETP.NE.AND.EX P0, PT, RZ, c[0x0][0x24c], PT, P0 ;  /* 0x00009300ff007a0c */ /* 0x000fe20003f05300 */
[----:B--2---:R4:W-:Y:S01]  /*01c0*/  STL [R1+0x34], R9 ;  /* 0x0000340901007387 */ /* 0x0049e20000100800 */
[----:B---3--:R-:W-:Y:S02]  /*01d0*/  @P2 IMAD.IADD R15, R0, 0x1, -R9 ;  /* 0x00000001000f2824 */ /* 0x008fe400078e0a09 */
[----:B------:R-:W-:-:S09]  /*01e0*/  @!P2 IMAD.MOV.U32 R15, RZ, RZ, c[0x0][0x214] ;  /* 0x00008500ff0fa624 */ /* 0x000fd200078e00ff */
[----:B------:R-:W-:Y:S05]  /*01f0*/  @!P0 BRA `(.L_x_311) ;  /* 0x0000004000008947 */ /* 0x000fea0003800000 */
[----:B-1----:R-:W2:Y:S02]  /*0200*/  @P3 LDG.E R0, [R4.64+0x4] ;  /* 0x0000040804003981 */ /* 0x002ea4000c1e1900 */
[----:B--2--5:R-:W-:-:S06]  /*0210*/  @P3 IADD3 R0, R0, -R8, RZ ;  /* 0x8000000800003210 */ /* 0x024fcc0007ffe0ff */
[----:B------:R1:W5:Y:S01]  /*0220*/  @!P3 LDG.E R0, [R4.64] ;  /* 0x000000080400b981 */ /* 0x000362000c1e1900 */
[----:B------:R-:W-:Y:S05]  /*0230*/  BRA `(.L_x_312) ;  /* 0x0000001000007947 */ /* 0x000fea0003800000 */
.L_x_311:
[----:B-1----:R-:W-:Y:S02]  /*0240*/  MOV R0, c[0x0][0x218] ;  /* 0x0000860000007a02 */ /* 0x002fe40000000f00 */
.L_x_312:
[----:B------:R-:W-:-:S04]  /*0250*/  ISETP.NE.U32.AND P2, PT, RZ, c[0x0][0x258], PT ;  /* 0x00009600ff007a0c */ /* 0x000fc80003f45070 */
[----:B------:R-:W-:-:S13]  /*0260*/  ISETP.NE.AND.EX P2, PT, RZ, c[0x0][0x25c], PT, P2 ;  /* 0x00009700ff007a0c */ /* 0x000fda0003f45320 */
[----:B----4-:R-:W-:-:S06]  /*0270*/  @P2 IMAD.WIDE R2, R12, R7, c[0x0][0x258] ;  /* 0x000096000c022625 */ /* 0x010fcc00078e0207 */
        /* <DEDUP_REMOVED lines=19> */
[----:B------:R-:W-:Y:S02]  /*03b0*/  @!P1 IMAD R7, R4, c[0x0][0x178], RZ ;  /* 0x00005e0004079a24 */ /* 0x000fe400078e02ff */
[----:B------:R-:W-:Y:S01]  /*03c0*/  @P1 IMAD R10, R9, c[0x0][0x194], R3 ;  /* 0x00006500090a1a24 */ /* 0x000fe200078e0203 */
[----:B------:R-:W-:Y:S01]  /*03d0*/  @P1 MOV R9, R2 ;  /* 0x0000000200091202 */ /* 0x000fe20000000f00 */
        /* <DEDUP_REMOVED lines=19> */
.L_x_314:
        /* <DEDUP_REMOVED lines=42> */
.L_x_315:
[----:B------:R-:W-:Y:S01]  /*07b0*/  SHF.R.S32.HI R29, RZ, 0x1f, R111 ;  /* 0x0000001fff1d7819 */ /* 0x000fe2000001146f */
[----:B------:R-:W-:Y:S01]  /*07c0*/  IMAD.IADD R4, R15, 0x1, -R13 ;  /* 0x000000010f047824 */ /* 0x000fe200078e0a0d */
[----:B------:R-:W-:Y:S01]  /*07d0*/  LEA.HI.SX32 R108, R197, 0xffffffff, 0x19 ;  /* 0xffffffffc56c7811 */ /* 0x000fe200078fcaff */
[----:B------:R-:W-:Y:S01]  /*07e0*/  IMAD R6, R5, c[0x0][0x1a8], RZ ;  /* 0x00006a0005067a24 */ /* 0x000fe200078e02ff */
[CC--:B------:R-:W-:Y:S01]  /*07f0*/  LEA.HI R16, R29.reuse, R111.reuse, RZ, 0x2 ;  /* 0x0000006f1d107211 */ /* 0x0c0fe200078f10ff */
[----:B------:R-:W-:Y:S01]  /*0800*/  IMAD.MOV.U32 R200, RZ, RZ, c[0x0][0x198] ;  /* 0x00006600ffc87624 */ /* 0x000fe200078e00ff */
[-C--:B------:R-:W-:Y:S01]  /*0810*/  LEA.HI R28, R29, R111.reuse, RZ, 0x3 ;  /* 0x0000006f1d1c7211 */ /* 0x080fe200078f18ff */
        /* <DEDUP_REMOVED lines=13> */
[----:B------:R-:W-:Y:S01]  /*08f0*/  LOP3.LUT R0, R2, 0xc0, RZ, 0xc0, !PT ;  /* 0x000000c002007812 */ /* 0x000fe200078ec0ff */
[----:B------:R-:W-:Y:S01]  /*0900*/  IMAD.MOV.U32 R248, RZ, RZ, c[0x0][0x1a0] ;  /* 0x00006800fff87624 */ /* 0x000fe200078e00ff */
[----:B------:R-:W-:Y:S01]  /*0910*/  ISETP.GE.AND P4, PT, R33, R4, PT ;  /* 0x000000042100720c */ /* 0x000fe20003f86270 */
[----:B------:R-:W-:Y:S01]  /*0920*/  IMAD.MOV.U32 R249, RZ, RZ, c[0x0][0x1a4] ;  /* 0x00006900fff97624 */ /* 0x000fe200078e00ff */
[----:B------:R-:W-:-:S02]  /*0930*/  LOP3.LUT R2, R0, 0x18, R36, 0xf8, !PT ;  /* 0x0000001800027812 */ /* 0x000fc400078ef824 */
[----:B------:R-:W-:Y:S02]  /*0940*/  SHF.R.U32.HI R0, RZ, 0x3, R0 ;  /* 0x00000003ff007819 */ /* 0x000fe40000011600 */
[----:B------:R-:W-:Y:S02]  /*0950*/  ISETP.GE.AND P1, PT, R32, R4, PT ;  /* 0x000000042000720c */ /* 0x000fe40003f26270 */
[----:B------:R-:W-:Y:S02]  /*0960*/  LOP3.LUT R26, R2, R0, RZ, 0x3c, !PT ;  /* 0x00000000021a7212 */ /* 0x000fe400078e3cff */
[----:B------:R-:W-:Y:S02]  /*0970*/  SHF.R.S32.HI R35, RZ, 0x1f, R34 ;  /* 0x0000001fff237819 */ /* 0x000fe40000011422 */
[----:B------:R-:W-:Y:S02]  /*0980*/  IADD3 R2, P0, R36, R9, RZ ;  /* 0x0000000924027210 */ /* 0x000fe40007f1e0ff */
[----:B------:R-:W-:Y:S01]  /*0990*/  SHF.R.S32.HI R37, RZ, 0x1f, R36 ;  /* 0x0000001fff257819 */ /* 0x000fe20000011424 */
[----:B------:R-:W-:Y:S01]  /*09a0*/  STL.64 [R1+0x28], R34 ;  /* 0x0000282201007387 */ /* 0x000fe20000100a00 */
        /* <DEDUP_REMOVED lines=21> */
[----:B------:R-:W-:Y:S01]  /*0b00*/  STL [R1+0x5c], R31 ;  /* 0x00005c1f01007387 */ /* 0x000fe20000100800 */
        /* <DEDUP_REMOVED lines=39> */
[----:B------:R-:W-:Y:S01]  /*0d80*/  SHF.R.S32.HI R13, RZ, 0x1f, R108 ;  /* 0x0000001fff0d7819 */ /* 0x000fe2000001146c */
[----:B------:R-:W-:Y:S01]  /*0d90*/  @!P0 IMAD.IADD R3, R9, 0x1, R19 ;  /* 0x0000000109038824 */ /* 0x000fe200078e0213 */
[----:B------:R-:W-:Y:S01]  /*0da0*/  IADD3.X R19, R25, R5, R0, P3, !PT ;  /* 0x0000000519137210 */ /* 0x000fe20001ffe400 */
[----:B------:R-:W-:Y:S01]  /*0db0*/  IMAD.U32 R9, R15, 0x20, R26 ;  /* 0x000000200f097824 */ /* 0x000fe200078e001a */
[----:B------:R-:W-:Y:S01]  /*0dc0*/  @!P1 LEA.HI.X R5, R12, c[0x0][0x164], R2, 0x1, P6 ;  /* 0x000059000c059a11 */ /* 0x000fe200030f0c02 */
[----:B------:R-:W-:Y:S01]  /*0dd0*/  IMAD.WIDE.U32 R22, R17, c[0x0][0x1b0], R22 ;  /* 0x00006c0011167a25 */ /* 0x000fe200078e0016 */
[----:B------:R-:W-:-:S02]  /*0de0*/  SHF.R.S32.HI R12, RZ, 0x1f, R17 ;  /* 0x0000001fff0c7819 */ /* 0x000fc40000011411 */
[----:B------:R-:W-:Y:S01]  /*0df0*/  @!P0 LEA.HI.X R15, R8, c[0x0][0x164], R3, 0x1, P5 ;  /* 0x00005900080f8a11 */ /* 0x000fe200028f0c03 */
[----:B------:R-:W-:Y:S01]  /*0e00*/  IMAD.SHL.U32 R198, R9, 0x2, RZ ;  /* 0x0000000209c67824 */ /* 0x000fe200078e00ff */
[----:B------:R1:W-:Y:S01]  /*0e10*/  STL.64 [R1+0x20], R22 ;  /* 0x0000201601007387 */ /* 0x0003e20000100a00 */
        /* <DEDUP_REMOVED lines=20> */
[----:B------:R-:W-:-:S03]  /*0f60*/  IMAD.WIDE.U32 R18, R17, c[0x0][0x1b8], R18 ;  /* 0x00006e0011127a25 */ /* 0x000fc600078e0012 */
[----:B------:R-:W-:Y:S04]  /*0f70*/  STL.64 [R1+0x10], R204 ;  /* 0x000010cc01007387 */ /* 0x000fe80000100a00 */
[----:B------:R1:W-:Y:S01]  /*0f80*/  STL.64 [R1+0x18], R18 ;  /* 0x0000181201007387 */ /* 0x0003e20000100a00 */
[----:B--2---:R-:W-:Y:S01]  /*0f90*/  IMAD.SHL.U32 R7, R201, 0x40, RZ ;  /* 0x00000040c9077824 */ /* 0x004fe200078e00ff */
[----:B------:R-:W-:Y:S01]  /*0fa0*/  @!P3 LEA R6, P5, R2, c[0x0][0x168], 0x1 ;  /* 0x00005a000206ba11 */ /* 0x000fe200078a08ff */
        /* <DEDUP_REMOVED lines=10> */
[----:B-1----:R-:W-:-:S02]  /*1050*/  @!P6 LEA R22, P0, R8, c[0x0][0x168], 0x1 ;  /* 0x00005a000816ea11 */ /* 0x002fc400078008ff */
        /* <DEDUP_REMOVED lines=12> */
[----:B--2---:R-:W-:Y:S01]  /*1120*/  IMAD R7, R17, c[0x0][0x1bc], R0 ;  /* 0x00006f0011077a24 */ /* 0x004fe200078e0200 */
[----:B------:R-:W-:Y:S01]  /*1130*/  LOP3.LUT R0, R28, 0xfffffff8, RZ, 0xc0, !PT ;  /* 0xfffffff81c007812 */ /* 0x000fe200078ec0ff */
[----:B------:R-:W-:Y:S02]  /*1140*/  IMAD R6, R13, c[0x0][0x1a0], RZ ;  /* 0x000068000d067a24 */ /* 0x000fe400078e02ff */
[----:B-1----:R-:W-:Y:S02]  /*1150*/  @!P5 IMAD R5, R201, 0x60, RZ ;  /* 0x00000060c905d824 */ /* 0x002fe400078e02ff */
        /* <DEDUP_REMOVED lines=21> */
[----:B------:R-:W-:Y:S01]  /*12b0*/  IMAD.WIDE.U32 R18, R248, 0x40, RZ ;  /* 0x00000040f8127825 */ /* 0x000fe200078e00ff */
[----:B------:R-:W-:Y:S01]  /*12c0*/  LEA.HI.X R3, R8, R16, R6, 0x7, P0 ;  /* 0x0000001008037211 */ /* 0x000fe200000f3c06 */
[----:B------:R2:W-:Y:S01]  /*12d0*/  STL [R1+0x30], R16 ;  /* 0x0000301001007387 */ /* 0x0005e20000100800 */
[----:B------:R-:W-:-:S02]  /*12e0*/  @!P3 LEA R5, P0, R248, R2, 0x5 ;  /* 0x00000002f805b211 */ /* 0x000fc400078028ff */
[----:B------:R-:W-:Y:S02]  /*12f0*/  LOP3.LUT R7, R4, 0x8, R7, 0xf8, !PT ;  /* 0x0000000804077812 */ /* 0x000fe400078ef807 */
[----:B------:R-:W-:Y:S02]  /*1300*/  SHF.R.U32.HI R6, RZ, 0x3, R4 ;  /* 0x00000003ff067819 */ /* 0x000fe40000011604 */
[----:B------:R-:W-:Y:S02]  /*1310*/  LEA.HI R4, R0, R0, RZ, 0x1 ;  /* 0x0000000000047211 */ /* 0x000fe400078f08ff */
[----:B------:R-:W-:Y:S02]  /*1320*/  @!P3 LEA.HI.X R8, R248, R3, R249, 0x5, P0 ;  /* 0x00000003f808b211 */ /* 0x000fe400000f2cf9 */
[----:B------:R-:W-:Y:S02]  /*1330*/  @!P3 LEA R12, P0, R5, c[0x0][0x170], 0x1 ;  /* 0x00005c00050cba11 */ /* 0x000fe400078008ff */
[----:B------:R-:W-:-:S02]  /*1340*/  LOP3.LUT R9, R7, R6, RZ, 0x3c, !PT ;  /* 0x0000000607097212 */ /* 0x000fc400078e3cff */
[--C-:B------:R-:W-:Y:S02]  /*1350*/  SHF.R.S32.HI R6, RZ, 0x1, R4.reuse ;  /* 0x00000001ff067819 */ /* 0x100fe40000011404 */
[----:B------:R-:W-:Y:S02]  /*1360*/  SHF.R.S32.HI R7, RZ, 0x1f, R4 ;  /* 0x0000001fff077819 */ /* 0x000fe40000011404 */
[----:B------:R-:W-:Y:S01]  /*1370*/  @!P3 LEA.HI.X R13, R5, c[0x0][0x174], R8, 0x1, P0 ;  /* 0x00005d00050dba11 */ /* 0x000fe200000f0c08 */
[----:B------:R-:W-:-:S04]  /*1380*/  DEPBAR.LE SB0, 0x0 ;  /* 0x000080000000791a */ /* 0x000fc80000000000 */
[----:B------:R-:W-:Y:S01]  /*1390*/  LEA.HI R5, R7, R6, RZ, 0x2 ;  /* 0x0000000607057211 */ /* 0x000fe200078f10ff */
[----:B--2---:R-:W-:Y:S01]  /*13a0*/  IMAD.SHL.U32 R16, R249, 0x40, RZ ;  /* 0x00000040f9107824 */ /* 0x004fe200078e00ff */
[----:B------:R-:W-:Y:S01]  /*13b0*/  LOP3.LUT R7, R4, 0x7fffffe, RZ, 0xc0, !PT ;  /* 0x07fffffe04077812 */ /* 0x000fe200078ec0ff */
[----:B------:R-:W-:Y:S01]  /*13c0*/  IMAD R4, R10, 0x8, R11 ;  /* 0x000000080a047824 */ /* 0x000fe200078e020b */
[----:B------:R-:W-:Y:S01]  /*13d0*/  LOP3.LUT R5, R5, 0xfffffffc, RZ, 0xc0, !PT ;  /* 0xfffffffc05057812 */ /* 0x000fe200078ec0ff */
[----:B------:R-:W-:Y:S01]  /*13e0*/  BAR.SYNC.DEFER_BLOCKING 0x0 ;  /* 0x0000000000007b1d */ /* 0x000fe20000010000 */
        /* <DEDUP_REMOVED lines=10> */
[----:B------:R-:W-:Y:S01]  /*1490*/  @!P1 IMAD R8, R249, 0x60, RZ ;  /* 0x00000060f9089824 */ /* 0x000fe200078e02ff */
        /* <DEDUP_REMOVED lines=8> */
[----:B------:R-:W-:Y:S01]  /*1520*/  IMAD.SHL.U32 R184, R0, 0x2, RZ ;  /* 0x0000000200b87824 */ /* 0x000fe200078e00ff */
[----:B------:R-:W-:Y:S01]  /*1530*/  LOP3.LUT R121, R10, 0xffffff00, RZ, 0xc0, !PT ;  /* 0xffffff000a797812 */ /* 0x000fe200078ec0ff */
[----:B------:R-:W-:Y:S01]  /*1540*/  @P4 STS [R198+0x4000], RZ ;  /* 0x004000ffc6004388 */ /* 0x000fe20000000800 */
[----:B------:R-:W-:Y:S01]  /*1550*/  LOP3.LUT R127, R9, R5, RZ, 0x3c, !PT ;  /* 0x00000005097f7212 */ /* 0x000fe200078e3cff */
[----:B------:R-:W-:Y:S01]  /*1560*/  IMAD.MOV.U32 R0, RZ, RZ, 0x10 ;  /* 0x00000010ff007424 */ /* 0x000fe200078e00ff */
[----:B------:R-:W-:Y:S01]  /*1570*/  @!P1 LEA.HI.X R9, R2, c[0x0][0x174], R3, 0x1, P0 ;  /* 0x00005d0002099a11 */ /* 0x000fe200000f0c03 */
[----:B------:R-:W-:Y:S01]  /*1580*/  IMAD R2, R30, 0x200, R121 ;  /* 0x000002001e027824 */ /* 0x000fe200078e0279 */
[----:B------:R-:W-:Y:S01]  /*1590*/  @!P2 LEA R4, P5, R11, c[0x0][0x170], 0x1 ;  /* 0x00005c000b04aa11 */ /* 0x000fe200078a08ff */
[----:B------:R-:W-:Y:S01]  /*15a0*/  @P4 STS [R198+0x4004], RZ ;  /* 0x004004ffc6004388 */ /* 0x000fe20000000800 */
[----:B------:R-:W-:Y:S01]  /*15b0*/  LOP3.LUT P0, RZ, R24, 0x2, RZ, 0xc0, !PT ;  /* 0x0000000218ff7812 */ /* 0x000fe2000780c0ff */
[----:B------:R-:W-:Y:S01]  /*15c0*/  IMAD R2, R125, 0x20, R2 ;  /* 0x000000207d027824 */ /* 0x000fe200078e0202 */
[----:B------:R-:W-:Y:S01]  /*15d0*/  @!P2 LEA.HI.X R5, R11, c[0x0][0x174], R16, 0x1, P5 ;  /* 0x00005d000b05aa11 */ /* 0x000fe200028f0c10 */
[----:B------:R-:W-:Y:S01]  /*15e0*/  @P4 STS.64 [R198+0x4008], RZ ;  /* 0x004008ffc6004388 */ /* 0x000fe20000000a00 */
[----:B------:R-:W-:Y:S01]  /*15f0*/  IADD3 R189, R184, 0x2020, RZ ;  /* 0x00002020b8bd7810 */ /* 0x000fe20007ffe0ff */
[----:B------:R-:W-:Y:S01]  /*1600*/  IMAD.IADD R2, R127, 0x1, R2 ;  /* 0x000000017f027824 */ /* 0x000fe200078e0202 */
[----:B------:R-:W-:Y:S01]  /*1610*/  LOP3.LUT R3, R159, 0xffffffe0, RZ, 0xc0, !PT ;  /* 0xffffffe09f037812 */ /* 0x000fe200078ec0ff */
        /* <DEDUP_REMOVED lines=11> */
[----:B------:R1:W-:Y:S03]  /*16d0*/  @!P3 LDGSTS.E.BYPASS.LTC128B.128 [R198+0x4800], [R12.64] ;  /* 0x048000000cc6bfae */ /* 0x0003e6000b901d48 */
[C---:B------:R-:W-:Y:S01]  /*16e0*/  IADD3 R196, R189.reuse, 0x400, RZ ;  /* 0x00000400bdc47810 */ /* 0x040fe20007ffe0ff */
[----:B------:R-:W-:Y:S01]  /*16f0*/  @P2 STS.128 [R198+0x5000], RZ ;  /* 0x005000ffc6002388 */ /* 0x000fe20000000c00 */
[----:B------:R-:W-:-:S02]  /*1700*/  IADD3 R195, R189, 0x800, RZ ;  /* 0x00000800bdc37810 */ /* 0x000fc40007ffe0ff */
        /* <DEDUP_REMOVED lines=8> */
[----:B------:R-:W-:-:S03]  /*1790*/  IADD3 R191, R189, 0x1800, RZ ;  /* 0x00001800bdbf7810 */ /* 0x000fc60007ffe0ff */
[----:B------:R-:W-:Y:S01]  /*17a0*/  @!PT LDS RZ, [RZ] ;  /* 0x00000000fffff984 */ /* 0x000fe20000000800 */
[----:B------:R-:W-:Y:S01]  /*17b0*/  @!PT LDS RZ, [RZ] ;  /* 0x00000000fffff984 */ /* 0x000fe20000000800 */
[----:B------:R-:W-:Y:S01]  /*17c0*/  @!PT LDS RZ, [RZ] ;  /* 0x00000000fffff984 */ /* 0x000fe20000000800 */
[----:B------:R4:W-:Y:S01]  /*17d0*/  @!P1 LDGSTS.E.BYPASS.LTC128B.128 [R198+0x5800], [R8.64] ;  /* 0x0580000008c69fae */ /* 0x0009e2000b901d48 */
[----:B------:R-:W-:-:S03]  /*17e0*/  LOP3.LUT P1, RZ, R21, 0x2, RZ, 0xc0, !PT ;  /* 0x0000000215ff7812 */ /* 0x000fc6000782c0ff */
[----:B------:R-:W-:Y:S01]  /*17f0*/  LDSM.16.M88.4 R16, [R187] ;  /* 0x00000000bb10783b */ /* 0x000fe20000000200 */
[----:B------:R-:W-:-:S03]  /*1800*/  SEL R0, R0, 0xfffffff0, !P1 ;  /* 0xfffffff000007807 */ /* 0x000fc60004800000 */
[----:B------:R-:W5:Y:S02]  /*1810*/  LDSM.16.M88.4 R44, [R184+0x2000] ;  /* 0x00200000b82c783b */ /* 0x000f640000000200 */
[----:B------:R-:W-:Y:S02]  /*1820*/  IMAD R188, R0, 0x2, R187 ;  /* 0x0000000200bc7824 */ /* 0x000fe400078e02bb */
[----:B------:R-:W-:Y:S04]  /*1830*/  LDSM.16.M88.4 R48, [R189] ;  /* 0x00000000bd30783b */ /* 0x000fe80000000200 */
[----:B-1----:R-:W-:Y:S04]  /*1840*/  LDSM.16.M88.4 R12, [R188] ;  /* 0x00000000bc0c783b */ /* 0x002fe80000000200 */
[----:B--2---:R-:W-:Y:S04]  /*1850*/  LDSM.16.M88.4 R4, [R188+0x1000] ;  /* 0x00100000bc04783b */ /* 0x004fe80000000200 */
[----:B------:R-:W-:Y:S04]  /*1860*/  LDSM.16.M88.4 R56, [R184+0x2400] ;  /* 0x00240000b838783b */ /* 0x000fe80000000200 */
[----:B----4-:R-:W1:Y:S04]  /*1870*/  LDSM.16.M88.4 R8, [R187+0x1000] ;  /* 0x00100000bb08783b */ /* 0x010e680000000200 */
[----:B------:R-:W2:Y:S04]  /*1880*/  LDSM.16.M88.4 R64, [R189+0x400] ;  /* 0x00040000bd40783b */ /* 0x000ea80000000200 */
[----:B------:R-:W4:Y:S04]  /*1890*/  LDSM.16.M88.4 R92, [R184+0x2800] ;  /* 0x00280000b85c783b */ /* 0x000f280000000200 */
[----:B------:R-:W2:Y:S04]  /*18a0*/  LDSM.16.M88.4 R100, [R189+0x800] ;  /* 0x00080000bd64783b */ /* 0x000ea80000000200 */
[----:B------:R-:W2:Y:S01]  /*18b0*/  LDSM.16.M88.4 R72, [R184+0x2c00] ;  /* 0x002c0000b848783b */ /* 0x000ea20000000200 */
[-C--:B-----5:R-:W-:Y:S03]  /*18c0*/  HMMA.16816.F32 R24, R16, R44.reuse, RZ ;  /* 0x0000002c1018723c */ /* 0x0a0fe600000018ff */
[----:B------:R-:W5:Y:S04]  /*18d0*/  LDSM.16.M88.4 R96, [R189+0xc00] ;  /* 0x000c0000bd60783b */ /* 0x000f680000000200 */
[----:B------:R-:W2:Y:S04]  /*18e0*/  LDSM.16.M88.4 R88, [R184+0x3000] ;  /* 0x00300000b858783b */ /* 0x000ea80000000200 */
[----:B------:R-:W2:Y:S04]  /*18f0*/  LDSM.16.M88.4 R68, [R189+0x1000] ;  /* 0x00100000bd44783b */ /* 0x000ea80000000200 */
[----:B------:R-:W2:Y:S04]  /*1900*/  LDSM.16.M88.4 R60, [R184+0x3400] ;  /* 0x00340000b83c783b */ /* 0x000ea80000000200 */
[----:B------:R-:W2:Y:S01]  /*1910*/  LDSM.16.M88.4 R84, [R189+0x1400] ;  /* 0x00140000bd54783b */ /* 0x000ea20000000200 */
[----:B-1----:R-:W-:Y:S03]  /*1920*/  HMMA.16816.F32 R28, R8, R44, RZ ;  /* 0x0000002c081c723c */ /* 0x002fe600000018ff */
[----:B------:R-:W1:Y:S04]  /*1930*/  LDSM.16.M88.4 R80, [R184+0x3800] ;  /* 0x00380000b850783b */ /* 0x000e680000000200 */
[----:B------:R-:W1:Y:S01]  /*1940*/  LDSM.16.M88.4 R104, [R189+0x1800] ;  /* 0x00180000bd68783b */ /* 0x000e620000000200 */
[----:B------:R-:W-:Y:S03]  /*1950*/  HMMA.16816.F32 R24, R12, R48, R24 ;  /* 0x000000300c18723c */ /* 0x000fe60000001818 */
[----:B------:R-:W1:Y:S04]  /*1960*/  LDSM.16.M88.4 R52, [R184+0x3c00] ;  /* 0x003c0000b834783b */ /* 0x000e680000000200 */
[----:B------:R-:W1:Y:S01]  /*1970*/  LDSM.16.M88.4 R76, [R189+0x1c00] ;  /* 0x001c0000bd4c783b */ /* 0x000e620000000200 */
[----:B------:R-:W-:Y:S03]  /*1980*/  HMMA.16816.F32 R32, R8, R56, RZ ;  /* 0x000000380820723c */ /* 0x000fe600000018ff */
[----:B------:R-:W0:Y:S05]  /*1990*/  LDGDEPBAR ;  /* 0x00000000000079af */ /* 0x000e2a0000000000 */
[----:B------:R-:W-:Y:S08]  /*19a0*/  HMMA.16816.F32 R36, R4, R48, R28 ;  /* 0x000000300424723c */ /* 0x000ff0000000181c */
[----:B------:R-:W-:Y:S01]  /*19b0*/  HMMA.16816.F32 R28, R16, R56, RZ ;  /* 0x00000038101c723c */ /* 0x000fe200000018ff */
[----:B------:R-:W-:-:S04]  /*19c0*/  FMUL.FTZ R2, R24, c[0x0][0x2ec] ;  /* 0x0000bb0018027a20 */ /* 0x000fc80000410000 */
[----:B------:R1:W-:Y:S03]  /*19d0*/  MUFU.TANH R115, R2 ;  /* 0x0000000200737308 */ /* 0x0003e60000002400 */
[----:B--2---:R-:W-:Y:S01]  /*19e0*/  HMMA.16816.F32 R40, R4, R64, R32 ;  /* 0x000000400428723c */ /* 0x004fe20000001820 */
[----:B------:R-:W-:-:S07]  /*19f0*/  DEPBAR.LE SB0, 0x0 ;  /* 0x000080000000791a */ /* 0x000fce0000000000 */
[----:B----4-:R-:W-:Y:S01]  /*1a00*/  HMMA.16816.F32 R32, R8, R92, RZ ;  /* 0x0000005c0820723c */ /* 0x010fe200000018ff */
[----:B-1----:R-:W-:-:S04]  /*1a10*/  FMUL.FTZ R2, R25, c[0x0][0x2ec] ;  /* 0x0000bb0019027a20 */ /* 0x002fc80000410000 */
[----:B------:R1:W-:Y:S11]  /*1a20*/  MUFU.TANH R138, R2 ;  /* 0x00000002008a7308 */ /* 0x0003f60000002400 */
[----:B------:R-:W-:Y:S08]  /*1a30*/  @!UPT UIADD3 URZ, URZ, URZ, URZ ;  /* 0x0000003f3f3ff290 */ /* 0x000ff0000fffe03f */
[----:B------:R-:W-:Y:S01]  /*1a40*/  HMMA.16816.F32 R32, R4, R100, R32 ;  /* 0x000000640420723c */ /* 0x000fe20000001820 */
[----:B-1----:R-:W-:-:S04]  /*1a50*/  FMUL.FTZ R2, R26, c[0x0][0x2ec] ;  /* 0x0000bb001a027a20 */ /* 0x002fc80000410000 */
[----:B------:R1:W-:Y:S02]  /*1a60*/  MUFU.TANH R109, R2 ;  /* 0x00000002006d7308 */ /* 0x0003e40000002400 */
[----:B-1----:R-:W-:Y:S02]  /*1a70*/  FMUL.FTZ R2, R27, c[0x0][0x2ec] ;  /* 0x0000bb001b027a20 */ /* 0x002fe40000410000 */
[----:B------:R-:W-:Y:S04]  /*1a80*/  HMMA.16816.F32 R24, R12, R64, R28 ;  /* 0x000000400c18723c */ /* 0x000fe8000000181c */
[----:B------:R1:W-:Y:S04]  /*1a90*/  MUFU.TANH R123, R2 ;  /* 0x00000002007b7308 */ /* 0x0003e80000002400 */
[----:B------:R-:W-:Y:S01]  /*1aa0*/  HMMA.16816.F32 R28, R16, R92, RZ ;  /* 0x0000005c101c723c */ /* 0x000fe200000018ff */
[----:B-1----:R-:W-:-:S04]  /*1ab0*/  FMUL.FTZ R2, R36, c[0x0][0x2ec] ;  /* 0x0000bb0024027a20 */ /* 0x002fc80000410000 */
[----:B------:R1:W2:Y:S02]  /*1ac0*/  MUFU.TANH R45, R2 ;  /* 0x00000002002d7308 */ /* 0x0002a40000002400 */
[----:B-1----:R-:W-:-:S06]  /*1ad0*/  FMUL.FTZ R2, R37, c[0x0][0x2ec] ;  /* 0x0000bb0025027a20 */ /* 0x002fcc0000410000 */
[----:B------:R1:W-:Y:S02]  /*1ae0*/  MUFU.TANH R57, R2 ;  /* 0x0000000200397308 */ /* 0x0003e40000002400 */
[----:B-1----:R-:W-:-:S06]  /*1af0*/  FMUL.FTZ R2, R38, c[0x0][0x2ec] ;  /* 0x0000bb0026027a20 */ /* 0x002fcc0000410000 */
[----:B---3--:R1:W3:Y:S02]  /*1b00*/  MUFU.TANH R23, R2 ;  /* 0x0000000200177308 */ /* 0x0082e40000002400 */
[----:B-1----:R-:W-:-:S06]  /*1b10*/  FMUL.FTZ R2, R39, c[0x0][0x2ec] ;  /* 0x0000bb0027027a20 */ /* 0x002fcc0000410000 */
[----:B------:R1:W4:Y:S02]  /*1b20*/  MUFU.TANH R44, R2 ;  /* 0x00000002002c7308 */ /* 0x0003240000002400 */
[----:B-1----:R-:W-:-:S06]  /*1b30*/  FMUL.FTZ R2, R24, c[0x0][0x2ec] ;  /* 0x0000bb0018027a20 */ /* 0x002fcc0000410000 */
[----:B------:R1:W-:Y:S02]  /*1b40*/  MUFU.TANH R135, R2 ;  /* 0x0000000200877308 */ /* 0x0003e40000002400 */
[----:B-1----:R-:W-:-:S06]  /*1b50*/  FMUL.FTZ R2, R25, c[0x0][0x2ec] ;  /* 0x0000bb0019027a20 */ /* 0x002fcc0000410000 */
[----:B------:R1:W-:Y:S02]  /*1b60*/  MUFU.TANH R146, R2 ;  /* 0x0000000200927308 */ /* 0x0003e40000002400 */
[----:B-1----:R-:W-:-:S06]  /*1b70*/  FMUL.FTZ R2, R26, c[0x0][0x2ec] ;  /* 0x0000bb001a027a20 */ /* 0x002fcc0000410000 */
[----:B------:R1:W-:Y:S02]  /*1b80*/  MUFU.TANH R122, R2 ;  /* 0x00000002007a7308 */ /* 0x0003e40000002400 */
[----:B-1----:R-:W-:Y:S02]  /*1b90*/  FMUL.FTZ R2, R27, c[0x0][0x2ec] ;  /* 0x0000bb001b027a20 */ /* 0x002fe40000410000 */
[----:B------:R-:W-:Y:S04]  /*1ba0*/  HMMA.16816.F32 R24, R12, R100, R28 ;  /* 0x000000640c18723c */ /* 0x000fe8000000181c */
[----:B------:R1:W-:Y:S04]  /*1bb0*/  MUFU.TANH R141, R2 ;  /* 0x00000002008d7308 */ /* 0x0003e80000002400 */
[----:B------:R-:W-:Y:S01]  /*1bc0*/  HMMA.16816.F32 R28, R16, R72, RZ ;  /* 0x00000048101c723c */ /* 0x000fe200000018ff */
[----:B-1----:R-:W-:-:S04]  /*1bd0*/  FMUL.FTZ R2, R40, c[0x0][0x2ec] ;  /* 0x0000bb0028027a20 */ /* 0x002fc80000410000 */
[----:B------:R1:W-:Y:S02]  /*1be0*/  MUFU.TANH R92, R2 ;  /* 0x00000002005c7308 */ /* 0x0003e40000002400 */
[----:B-1----:R-:W-:-:S06]  /*1bf0*/  FMUL.FTZ R2, R41, c[0x0][0x2ec] ;  /* 0x0000bb0029027a20 */ /* 0x002fcc0000410000 */
[----:B------:R1:W-:Y:S02]  /*1c00*/  MUFU.TANH R65, R2 ;  /* 0x0000000200417308 */ /* 0x0003e40000002400 */
[----:B-1----:R-:W-:-:S06]  /*1c10*/  FMUL.FTZ R2, R42, c[0x0][0x2ec] ;  /* 0x0000bb002a027a20 */ /* 0x002fcc0000410000 */
[----:B------:R1:W-:Y:S02]  /*1c20*/  MUFU.TANH R56, R2 ;  /* 0x0000000200387308 */ /* 0x0003e40000002400 */
[----:B-1----:R-:W-:Y:S02]  /*1c30*/  FMUL.FTZ R2, R43, c[0x0][0x2ec] ;  /* 0x0000bb002b027a20 */ /* 0x002fe40000410000 */
[----:B------:R-:W-:Y:S04]  /*1c40*/  HMMA.16816.F32 R40, R8, R72, RZ ;  /* 0x000000480828723c */ /* 0x000fe800000018ff */
[----:B------:R1:W-:Y:S02]  /*1c50*/  MUFU.TANH R64, R2 ;  /* 0x0000000200407308 */ /* 0x0003e40000002400 */
[----:B-1----:R-:W-:-:S06]  /*1c60*/  FMUL.FTZ R2, R24, c[0x0][0x2ec] ;  /* 0x0000bb0018027a20 */ /* 0x002fcc0000410000 */
[----:B------:R1:W-:Y:S11]  /*1c70*/  MUFU.TANH R145, R2 ;  /* 0x0000000200917308 */ /* 0x0003f60000002400 */
[----:B------:R-:W-:Y:S01]  /*1c80*/  @!UPT UIADD3 URZ, URZ, URZ, URZ ;  /* 0x0000003f3f3ff290 */ /* 0x000fe2000fffe03f */
[----:B-----5:R-:W-:Y:S01]  /*1c90*/  HMMA.16816.F32 R40, R4, R96, R40 ;  /* 0x000000600428723c */ /* 0x020fe20000001828 */
[----:B-1----:R-:W-:-:S04]  /*1ca0*/  FMUL.FTZ R2, R25, c[0x0][0x2ec] ;  /* 0x0000bb0019027a20 */ /* 0x002fc80000410000 */
        /* <DEDUP_REMOVED lines=19> */
[----:B------:R-:W-:Y:S08]  /*1de0*/  HMMA.16816.F32 R36, R4, R68, R32 ;  /* 0x000000440424723c */ /* 0x000ff00000001820 */
[----:B------:R-:W-:Y:S01]  /*1df0*/  HMMA.16816.F32 R32, R8, R60, RZ ;  /* 0x0000003c0820723c */ /* 0x000fe200000018ff */
        /* <DEDUP_REMOVED lines=19> */
[----:B------:R1:W-:Y:S11]  /*1f30*/  MUFU.TANH R170, R2 ;  /* 0x0000000200aa7308 */ /* 0x0003f60000002400 */
[----:B------:R-:W-:Y:S08]  /*1f40*/  @!UPT UIADD3 URZ, URZ, URZ, URZ ;  /* 0x0000003f3f3ff290 */ /* 0x000ff0000fffe03f */
[----:B------:R-:W-:Y:S01]  /*1f50*/  HMMA.16816.F32 R32, R4, R104, R32 ;  /* 0x000000680420723c */ /* 0x000fe20000001820 */
        /* <DEDUP_REMOVED lines=20> */
[----:B------:R-:W-:Y:S01]  /*20a0*/  HMMA.16816.F32 R36, R12, R76, R36 ;  /* 0x0000004c0c24723c */ /* 0x000fe20000001824 */
[----:B-1----:R-:W-:-:S04]  /*20b0*/  FMUL.FTZ R2, R25, c[0x0][0x2ec] ;  /* 0x0000bb0019027a20 */ /* 0x002fc80000410000 */
[----:B------:R1:W-:Y:S11]  /*20c0*/  MUFU.TANH R190, R2 ;  /* 0x0000000200be7308 */ /* 0x0003f60000002400 */
[----:B------:R-:W-:Y:S08]  /*20d0*/  @!UPT UIADD3 URZ, URZ, URZ, URZ ;  /* 0x0000003f3f3ff290 */ /* 0x000ff0000fffe03f */
[----:B------:R-:W-:Y:S02]  /*20e0*/  FMUL.FTZ R36, R36, c[0x0][0x2ec] ;  /* 0x0000bb0024247a20 */ /* 0x000fe40000410000 */
[----:B------:R-:W-:Y:S02]  /*20f0*/  FMUL.FTZ R37, R37, c[0x0][0x2ec] ;  /* 0x0000bb0025257a20 */ /* 0x000fe40000410000 */
[----:B------:R-:W-:Y:S01]  /*2100*/  FMUL.FTZ R38, R38, c[0x0][0x2ec] ;  /* 0x0000bb0026267a20 */ /* 0x000fe20000410000 */
[----:B------:R-:W-:Y:S01]  /*2110*/  MUFU.TANH R179, R36 ;  /* 0x0000002400b37308 */ /* 0x000fe20000002400 */
[----:B------:R-:W-:Y:S02]  /*2120*/  FMUL.FTZ R39, R39, c[0x0][0x2ec] ;  /* 0x0000bb0027277a20 */ /* 0x000fe40000410000 */
[----:B-1----:R-:W-:-:S05]  /*2130*/  FMUL.FTZ R2, R26, c[0x0][0x2ec] ;  /* 0x0000bb001a027a20 */ /* 0x002fca0000410000 */
[----:B------:R-:W-:Y:S08]  /*2140*/  MUFU.TANH R181, R37 ;  /* 0x0000002500b57308 */ /* 0x000ff00000002400 */
[----:B------:R1:W-:Y:S08]  /*2150*/  MUFU.TANH R173, R2 ;  /* 0x0000000200ad7308 */ /* 0x0003f00000002400 */
[----:B------:R-:W-:Y:S01]  /*2160*/  MUFU.TANH R175, R38 ;  /* 0x0000002600af7308 */ /* 0x000fe20000002400 */
[----:B-1----:R-:W-:-:S07]  /*2170*/  FMUL.FTZ R2, R27, c[0x0][0x2ec] ;  /* 0x0000bb001b027a20 */ /* 0x002fce0000410000 */
[----:B------:R1:W-:Y:S01]  /*2180*/  MUFU.TANH R176, R39 ;  /* 0x0000002700b07308 */ /* 0x0003e20000002400 */
[----:B------:R-:W-:Y:S07]  /*2190*/  HMMA.16816.F32 R24, R12, R104, R28 ;  /* 0x000000680c18723c */ /* 0x000fee000000181c */
[----:B------:R5:W-:Y:S01]  /*21a0*/  MUFU.TANH R183, R2 ;  /* 0x0000000200b77308 */ /* 0x000be20000002400 */
[C---:B------:R-:W-:Y:S08]  /*21b0*/  HMMA.16816.F32 R28, R8.reuse, R52, RZ ;  /* 0x00000034081c723c */ /* 0x040ff000000018ff */
[----:B-1----:R-:W-:Y:S01]  /*21c0*/  HMMA.16816.F32 R36, R8, R94, RZ ;  /* 0x0000005e0824723c */ /* 0x002fe200000018ff */
[----:B-----5:R-:W-:-:S04]  /*21d0*/  FMUL.FTZ R2, R40, c[0x0][0x2ec] ;  /* 0x0000bb0028027a20 */ /* 0x020fc80000410000 */
        /* <DEDUP_REMOVED lines=20> */
[----:B------:R-:W-:-:S02]  /*2320*/  FMUL.FTZ R24, R24, c[0x0][0x2ec] ;  /* 0x0000bb0018187a20 */ /* 0x000fc40000410000 */
[----:B------:R-:W-:Y:S02]  /*2330*/  FMUL.FTZ R25, R25, c[0x0][0x2ec] ;  /* 0x0000bb0019197a20 */ /* 0x000fe40000410000 */
[----:B------:R-:W-:Y:S02]  /*2340*/  FMUL.FTZ R26, R26, c[0x0][0x2ec] ;  /* 0x0000bb001a1a7a20 */ /* 0x000fe40000410000 */
[----:B------:R-:W-:Y:S01]  /*2350*/  FMUL.FTZ R27, R27, c[0x0][0x2ec] ;  /* 0x0000bb001b1b7a20 */ /* 0x000fe20000410000 */
[----:B------:R-:W-:Y:S01]  /*2360*/  MUFU.TANH R163, R24 ;  /* 0x0000001800a37308 */ /* 0x000fe20000002400 */
[----:B-1----:R-:W-:-:S07]  /*2370*/  FMUL.FTZ R2, R33, c[0x0][0x2ec] ;  /* 0x0000bb0021027a20 */ /* 0x002fce0000410000 */
[----:B------:R-:W-:Y:S08]  /*2380*/  MUFU.TANH R165, R25 ;  /* 0x0000001900a57308 */ /* 0x000ff00000002400 */
[----:B------:R1:W-:Y:S08]  /*2390*/  MUFU.TANH R171, R2 ;  /* 0x0000000200ab7308 */ /* 0x0003f00000002400 */
[----:B------:R-:W-:Y:S01]  /*23a0*/  MUFU.TANH R152, R26 ;  /* 0x0000001a00987308 */ /* 0x000fe20000002400 */
[----:B-1----:R-:W-:-:S07]  /*23b0*/  FMUL.FTZ R2, R34, c[0x0][0x2ec] ;  /* 0x0000bb0022027a20 */ /* 0x002fce0000410000 */
[----:B------:R1:W-:Y:S08]  /*23c0*/  MUFU.TANH R156, R27 ;  /* 0x0000001b009c7308 */ /* 0x0003f00000002400 */
[----:B------:R5:W-:Y:S01]  /*23d0*/  MUFU.TANH R157, R2 ;  /* 0x00000002009d7308 */ /* 0x000be20000002400 */
[----:B-1----:R-:W-:Y:S01]  /*23e0*/  HMMA.16816.F32 R24, R4, R66, R28 ;  /* 0x000000420418723c */ /* 0x002fe2000000181c */
[----:B-----5:R-:W-:-:S07]  /*23f0*/  FMUL.FTZ R2, R35, c[0x0][0x2ec] ;  /* 0x0000bb0023027a20 */ /* 0x020fce0000410000 */
[----:B------:R-:W-:Y:S01]  /*2400*/  HMMA.16816.F32 R28, R8, R74, RZ ;  /* 0x0000004a081c723c */ /* 0x000fe200000018ff */
[----:B------:R1:W-:Y:S07]  /*2410*/  MUFU.TANH R166, R2 ;  /* 0x0000000200a67308 */ /* 0x0003ee0000002400 */
[----:B------:R-:W-:Y:S08]  /*2420*/  HMMA.16816.F32 R32, R4, R50, R40 ;  /* 0x000000320420723c */ /* 0x000ff00000001828 */
[----:B------:R-:W-:-:S02]  /*2430*/  FMUL.FTZ R24, R24, c[0x0][0x2ec] ;  /* 0x0000bb0018187a20 */ /* 0x000fc40000410000 */
[----:B------:R-:W-:Y:S02]  /*2440*/  FMUL.FTZ R25, R25, c[0x0][0x2ec] ;  /* 0x0000bb0019197a20 */ /* 0x000fe40000410000 */
[----:B------:R-:W-:Y:S01]  /*2450*/  FMUL.FTZ R26, R26, c[0x0][0x2ec] ;  /* 0x0000bb001a1a7a20 */ /* 0x000fe20000410000 */
[----:B------:R-:W-:Y:S01]  /*2460*/  MUFU.TANH R80, R24 ;  /* 0x0000001800507308 */ /* 0x000fe20000002400 */
[----:B------:R-:W-:Y:S02]  /*2470*/  FMUL.FTZ R27, R27, c[0x0][0x2ec] ;  /* 0x0000bb001b1b7a20 */ /* 0x000fe40000410000 */
[----:B-1----:R-:W-:-:S05]  /*2480*/  IMAD.SHL.U32 R2, R111, 0x2, RZ ;  /* 0x000000026f027824 */ /* 0x002fca00078e00ff */
[----:B------:R-:W-:Y:S01]  /*2490*/  MUFU.TANH R77, R25 ;  /* 0x00000019004d7308 */ /* 0x000fe20000002400 */
[----:B------:R-:W-:Y:S02]  /*24a0*/  LOP3.LUT R2, R2, 0x6, RZ, 0xc0, !PT ;  /* 0x0000000602027812 */ /* 0x000fe400078ec0ff */
[----:B------:R-:W-:Y:S02]  /*24b0*/  FMUL.FTZ R32, R32, c[0x0][0x2ec] ;  /* 0x0000bb0020207a20 */ /* 0x000fe40000410000 */
[----:B------:R-:W-:Y:S02]  /*24c0*/  FMUL.FTZ R33, R33, c[0x0][0x2ec] ;  /* 0x0000bb0021217a20 */ /* 0x000fe40000410000 */
[----:B------:R-:W-:Y:S01]  /*24d0*/  FMUL.FTZ R34, R34, c[0x0][0x2ec] ;  /* 0x0000bb0022227a20 */ /* 0x000fe20000410000 */
[----:B------:R-:W-:Y:S01]  /*24e0*/  MUFU.TANH R84, R32 ;  /* 0x0000002000547308 */ /* 0x000fe20000002400 */
[----:B------:R-:W-:Y:S02]  /*24f0*/  FMUL.FTZ R35, R35, c[0x0][0x2ec] ;  /* 0x0000bb0023237a20 */ /* 0x000fe40000410000 */
[----:B------:R-:W-:-:S05]  /*2500*/  IMAD R2, R108, 0x80, R2 ;  /* 0x000000806c027824 */ /* 0x000fca00078e0202 */
[----:B------:R-:W-:Y:S01]  /*2510*/  MUFU.TANH R40, R33 ;  /* 0x0000002100287308 */ /* 0x000fe20000002400 */
[----:B------:R-:W-:Y:S01]  /*2520*/  BAR.SYNC.DEFER_BLOCKING 0x0 ;  /* 0x0000000000007b1d */ /* 0x000fe20000010000 */
[----:B------:R-:W-:-:S04]  /*2530*/  ISETP.GE.AND P6, PT, R2, R20, PT ;  /* 0x000000140200720c */ /* 0x000fc80003fc6270 */
[----:B--2---:R-:W-:Y:S02]  /*2540*/  FSEL R85, R45, -INF , !P6 ;  /* 0xff8000002d557808 */ /* 0x004fe40007000000 */
[----:B------:R-:W1:Y:S01]  /*2550*/  MUFU.TANH R22, R34 ;  /* 0x0000002200167308 */ /* 0x000e620000002400 */
[----:B---3--:R-:W-:Y:S02]  /*2560*/  FSEL R89, R23, -INF , !P6 ;  /* 0xff80000017597808 */ /* 0x008fe40007000000 */
[----:B------:R-:W-:-:S05]  /*2570*/  FSEL R45, R115, -INF , !P6 ;  /* 0xff800000732d7808 */ /* 0x000fca0007000000 */
[----:B------:R2:W-:Y:S08]  /*2580*/  MUFU.TANH R93, R35 ;  /* 0x00000023005d7308 */ /* 0x0005f00000002400 */
[----:B------:R-:W-:Y:S01]  /*2590*/  MUFU.TANH R48, R26 ;  /* 0x0000001a00307308 */ /* 0x000fe20000002400 */
[----:B--2---:R-:W-:Y:S07]  /*25a0*/  HMMA.16816.F32 R32, R4, R102, R36 ;  /* 0x000000660420723c */ /* 0x004fee0000001824 */
[----:B------:R2:W-:Y:S01]  /*25b0*/  MUFU.TANH R49, R27 ;  /* 0x0000001b00317308 */ /* 0x0005e20000002400 */
[----:B------:R-:W-:Y:S08]  /*25c0*/  HMMA.16816.F32 R36, R8, R90, RZ ;  /* 0x0000005a0824723c */ /* 0x000ff000000018ff */
[----:B--2---:R-:W-:Y:S08]  /*25d0*/  HMMA.16816.F32 R24, R4, R98, R28 ;  /* 0x000000620418723c */ /* 0x004ff0000000181c */
[----:B------:R-:W-:Y:S01]  /*25e0*/  FMUL.FTZ R32, R32, c[0x0][0x2ec] ;  /* 0x0000bb0020207a20 */ /* 0x000fe20000410000 */
[----:B------:R-:W-:Y:S01]  /*25f0*/  HMMA.16816.F32 R28, R8, R62, RZ ;  /* 0x0000003e081c723c */ /* 0x000fe200000018ff */
[----:B------:R-:W-:-:S02]  /*2600*/  FMUL.FTZ R33, R33, c[0x0][0x2ec] ;  /* 0x0000bb0021217a20 */ /* 0x000fc40000410000 */
[----:B------:R-:W-:Y:S01]  /*2610*/  FMUL.FTZ R34, R34, c[0x0][0x2ec] ;  /* 0x0000bb0022227a20 */ /* 0x000fe20000410000 */
[----:B------:R-:W-:Y:S01]  /*2620*/  MUFU.TANH R100, R32 ;  /* 0x0000002000647308 */ /* 0x000fe20000002400 */
[----:B------:R-:W-:-:S07]  /*2630*/  FMUL.FTZ R35, R35, c[0x0][0x2ec] ;  /* 0x0000bb0023237a20 */ /* 0x000fce0000410000 */
[----:B------:R-:W-:Y:S03]  /*2640*/  MUFU.TANH R97, R33 ;  /* 0x0000002100617308 */ /* 0x000fe60000002400 */
[----:B------:R-:W-:Y:S02]  /*2650*/  FMUL.FTZ R24, R24, c[0x0][0x2ec] ;  /* 0x0000bb0018187a20 */ /* 0x000fe40000410000 */
[----:B------:R-:W-:-:S03]  /*2660*/  FMUL.FTZ R25, R25, c[0x0][0x2ec] ;  /* 0x0000bb0019197a20 */ /* 0x000fc60000410000 */
[----:B------:R-:W-:Y:S01]  /*2670*/  MUFU.TANH R105, R34 ;  /* 0x0000002200697308 */ /* 0x000fe20000002400 */
[----:B------:R-:W-:Y:S02]  /*2680*/  FMUL.FTZ R26, R26, c[0x0][0x2ec] ;  /* 0x0000bb001a1a7a20 */ /* 0x000fe40000410000 */
[----:B------:R-:W-:-:S05]  /*2690*/  FMUL.FTZ R27, R27, c[0x0][0x2ec] ;  /* 0x0000bb001b1b7a20 */ /* 0x000fca0000410000 */
[----:B------:R2:W-:Y:S08]  /*26a0*/  MUFU.TANH R52, R35 ;  /* 0x0000002300347308 */ /* 0x0005f00000002400 */
[----:B------:R-:W-:Y:S01]  /*26b0*/  MUFU.TANH R53, R24 ;  /* 0x0000001800357308 */ /* 0x000fe20000002400 */
[----:B--2---:R-:W-:Y:S07]  /*26c0*/  HMMA.16816.F32 R32, R4, R70, R36 ;  /* 0x000000460420723c */ /* 0x004fee0000001824 */
[----:B------:R-:W-:Y:S01]  /*26d0*/  MUFU.TANH R113, R25 ;  /* 0x0000001900717308 */ /* 0x000fe20000002400 */
[C---:B------:R-:W-:Y:S07]  /*26e0*/  HMMA.16816.F32 R36, R8.reuse, R82, RZ ;  /* 0x000000520824723c */ /* 0x040fee00000018ff */
[----:B------:R-:W-:Y:S01]  /*26f0*/  MUFU.TANH R110, R26 ;  /* 0x0000001a006e7308 */ /* 0x000fe20000002400 */
[----:B------:R-:W-:Y:S07]  /*2700*/  HMMA.16816.F32 R8, R8, R54, RZ ;  /* 0x000000360808723c */ /* 0x000fee00000018ff */
[----:B------:R2:W-:Y:S01]  /*2710*/  MUFU.TANH R112, R27 ;  /* 0x0000001b00707308 */ /* 0x0005e20000002400 */
[----:B------:R-:W-:-:S02]  /*2720*/  FMUL.FTZ R32, R32, c[0x0][0x2ec] ;  /* 0x0000bb0020207a20 */ /* 0x000fc40000410000 */
[----:B------:R-:W-:Y:S02]  /*2730*/  FMUL.FTZ R33, R33, c[0x0][0x2ec] ;  /* 0x0000bb0021217a20 */ /* 0x000fe40000410000 */
[----:B------:R-:W-:-:S03]  /*2740*/  FMUL.FTZ R34, R34, c[0x0][0x2ec] ;  /* 0x0000bb0022227a20 */ /* 0x000fc60000410000 */
[----:B------:R-:W-:Y:S01]  /*2750*/  MUFU.TANH R118, R32 ;  /* 0x0000002000767308 */ /* 0x000fe20000002400 */
[----:B------:R-:W-:Y:S01]  /*2760*/  FMUL.FTZ R35, R35, c[0x0][0x2ec] ;  /* 0x0000bb0023237a20 */ /* 0x000fe20000410000 */
[----:B--2---:R-:W-:Y:S06]  /*2770*/  HMMA.16816.F32 R24, R4, R86, R28 ;  /* 0x000000560418723c */ /* 0x004fec000000181c */
[----:B------:R-:W-:Y:S02]  /*2780*/  MUFU.TANH R120, R33 ;  /* 0x0000002100787308 */ /* 0x000fe40000002400 */
[----:B------:R-:W-:Y:S06]  /*2790*/  HMMA.16816.F32 R28, R16, R46, RZ ;  /* 0x0000002e101c723c */ /* 0x000fec00000018ff */
[----:B------:R-:W-:Y:S08]  /*27a0*/  MUFU.TANH R117, R34 ;  /* 0x0000002200757308 */ /* 0x000ff00000002400 */
[----:B------:R2:W-:Y:S02]  /*27b0*/  MUFU.TANH R119, R35 ;  /* 0x0000002300777308 */ /* 0x0005e40000002400 */
[----:B------:R-:W-:-:S02]  /*27c0*/  FMUL.FTZ R24, R24, c[0x0][0x2ec] ;  /* 0x0000bb0018187a20 */ /* 0x000fc40000410000 */
[----:B------:R-:W-:Y:S02]  /*27d0*/  FMUL.FTZ R25, R25, c[0x0][0x2ec] ;  /* 0x0000bb0019197a20 */ /* 0x000fe40000410000 */
[----:B------:R-:W-:Y:S02]  /*27e0*/  FMUL.FTZ R26, R26, c[0x0][0x2ec] ;  /* 0x0000bb001a1a7a20 */ /* 0x000fe40000410000 */
[----:B------:R-:W-:Y:S01]  /*27f0*/  FMUL.FTZ R27, R27, c[0x0][0x2ec] ;  /* 0x0000bb001b1b7a20 */ /* 0x000fe20000410000 */
[----:B------:R-:W-:Y:S01]  /*2800*/  MUFU.TANH R128, R25 ;  /* 0x0000001900807308 */ /* 0x000fe20000002400 */
[----:B------:R-:W-:Y:S07]  /*2810*/  HMMA.16816.F32 R28, R12, R50, R28 ;  /* 0x000000320c1c723c */ /* 0x000fee000000181c */
[----:B------:R-:W-:Y:S01]  /*2820*/  MUFU.TANH R124, R26 ;  /* 0x0000001a007c7308 */ /* 0x000fe20000002400 */
[C---:B--2---:R-:W-:Y:S07]  /*2830*/  HMMA.16816.F32 R32, R4.reuse, R106, R36 ;  /* 0x0000006a0420723c */ /* 0x044fee0000001824 */
[----:B------:R-:W-:Y:S01]  /*2840*/  MUFU.TANH R38, R24 ;  /* 0x0000001800267308 */ /* 0x000fe20000002400 */
[----:B------:R-:W-:Y:S07]  /*2850*/  HMMA.16816.F32 R4, R4, R78, R8 ;  /* 0x0000004e0404723c */ /* 0x000fee0000001808 */
[----:B------:R2:W-:Y:S01]  /*2860*/  MUFU.TANH R126, R27 ;  /* 0x0000001b007e7308 */ /* 0x0005e20000002400 */
[----:B------:R-:W-:Y:S01]  /*2870*/  HMMA.16816.F32 R8, R16, R58, RZ ;  /* 0x0000003a1008723c */ /* 0x000fe200000018ff */
[----:B------:R-:W-:-:S02]  /*2880*/  FMUL.FTZ R30, R30, c[0x0][0x2ec] ;  /* 0x0000bb001e1e7a20 */ /* 0x000fc40000410000 */
[----:B------:R-:W-:Y:S02]  /*2890*/  FMUL.FTZ R28, R28, c[0x0][0x2ec] ;  /* 0x0000bb001c1c7a20 */ /* 0x000fe40000410000 */
[----:B------:R-:W-:Y:S02]  /*28a0*/  FMUL.FTZ R29, R29, c[0x0][0x2ec] ;  /* 0x0000bb001d1d7a20 */ /* 0x000fe40000410000 */
[----:B------:R-:W3:Y:S01]  /*28b0*/  MUFU.TANH R21, R28 ;  /* 0x0000001c00157308 */ /* 0x000ee20000002400 */
[----:B------:R-:W-:Y:S02]  /*28c0*/  FMUL.FTZ R31, R31, c[0x0][0x2ec] ;  /* 0x0000bb001f1f7a20 */ /* 0x000fe40000410000 */
[----:B------:R-:W-:Y:S02]  /*28d0*/  FMUL.FTZ R34, R34, c[0x0][0x2ec] ;  /* 0x0000bb0022227a20 */ /* 0x000fe40000410000 */
[----:B------:R-:W-:Y:S02]  /*28e0*/  FMUL.FTZ R35, R35, c[0x0][0x2ec] ;  /* 0x0000bb0023237a20 */ /* 0x000fe40000410000 */
[----:B------:R-:W-:Y:S01]  /*28f0*/  FMUL.FTZ R32, R32, c[0x0][0x2ec] ;  /* 0x0000bb0020207a20 */ /* 0x000fe20000410000 */
[----:B------:R-:W5:Y:S01]  /*2900*/  MUFU.TANH R30, R30 ;  /* 0x0000001e001e7308 */ /* 0x000f620000002400 */
[----:B------:R-:W-:-:S02]  /*2910*/  FMUL.FTZ R4, R4, c[0x0][0x2ec] ;  /* 0x0000bb0004047a20 */ /* 0x000fc40000410000 */
[----:B------:R-:W-:Y:S02]  /*2920*/  FMUL.FTZ R5, R5, c[0x0][0x2ec] ;  /* 0x0000bb0005057a20 */ /* 0x000fe40000410000 */
[----:B------:R-:W-:Y:S02]  /*2930*/  FMUL.FTZ R6, R6, c[0x0][0x2ec] ;  /* 0x0000bb0006067a20 */ /* 0x000fe40000410000 */
[----:B------:R-:W-:Y:S01]  /*2940*/  FMUL.FTZ R7, R7, c[0x0][0x2ec] ;  /* 0x0000bb0007077a20 */ /* 0x000fe20000410000 */
[----:B------:R1:W-:Y:S01]  /*2950*/  MUFU.TANH R149, R4 ;  /* 0x0000000400957308 */ /* 0x0003e20000002400 */
[----:B--2---:R-:W-:Y:S01]  /*2960*/  HMMA.16816.F32 R24, R12, R66, R8 ;  /* 0x000000420c18723c */ /* 0x004fe20000001808 */
[----:B------:R-:W-:-:S06]  /*2970*/  FMUL.FTZ R33, R33, c[0x0][0x2ec] ;  /* 0x0000bb0021217a20 */ /* 0x000fcc0000410000 */
[----:B------:R-:W-:Y:S01]  /*2980*/  MUFU.TANH R150, R5 ;  /* 0x0000000500967308 */ /* 0x000fe20000002400 */
[C---:B------:R-:W-:Y:S02]  /*2990*/  IADD3 R8, R2.reuse, 0x8, RZ ;  /* 0x0000000802087810 */ /* 0x040fe40007ffe0ff */
[----:B------:R-:W-:Y:S02]  /*29a0*/  IADD3 R9, R2, 0x10, RZ ;  /* 0x0000001002097810 */ /* 0x000fe40007ffe0ff */
[----:B------:R-:W-:Y:S02]  /*29b0*/  ISETP.GE.AND P2, PT, R8, R20, PT ;  /* 0x000000140800720c */ /* 0x000fe40003f46270 */
[C---:B------:R-:W-:Y:S01]  /*29c0*/  IADD3 R8, R2.reuse, 0x11, RZ ;  /* 0x0000001102087810 */ /* 0x040fe20007ffe0ff */
[----:B-1----:R-:W-:Y:S01]  /*29d0*/  IMAD.IADD R4, R111, 0x1, -R3 ;  /* 0x000000016f047824 */ /* 0x002fe200078e0a03 */
[----:B------:R-:W-:Y:S01]  /*29e0*/  MUFU.TANH R153, R6 ;  /* 0x0000000600997308 */ /* 0x000fe20000002400 */
[----:B------:R-:W-:-:S02]  /*29f0*/  IADD3 R3, R2, 0x1, RZ ;  /* 0x0000000102037810 */ /* 0x000fc40007ffe0ff */
[-C--:B------:R-:W-:Y:S01]  /*2a00*/  ISETP.GE.AND P1, PT, R9, R20.reuse, PT ;  /* 0x000000140900720c */ /* 0x080fe20003f26270 */
[----:B------:R1:W-:Y:S01]  /*2a10*/  STL [R1+0x54], R4 ;  /* 0x0000540401007387 */ /* 0x0003e20000100800 */
[-C--:B------:R-:W-:Y:S02]  /*2a20*/  ISETP.GE.AND P4, PT, R8, R20.reuse, PT ;  /* 0x000000140800720c */ /* 0x080fe40003f86270 */
[-C--:B------:R-:W-:Y:S01]  /*2a30*/  ISETP.GE.AND P5, PT, R3, R20.reuse, PT ;  /* 0x000000140300720c */ /* 0x080fe20003fa6270 */
[----:B------:R1:W-:Y:S01]  /*2a40*/  MUFU.TANH R154, R7 ;  /* 0x00000007009a7308 */ /* 0x0003e20000002400 */
[----:B------:R-:W-:Y:S01]  /*2a50*/  IADD3 R3, R2, 0x9, RZ ;  /* 0x0000000902037810 */ /* 0x000fe20007ffe0ff */
[----:B------:R-:W-:Y:S01]  /*2a60*/  FMUL.FTZ R24, R24, c[0x0][0x2ec] ;  /* 0x0000bb0018187a20 */ /* 0x000fe20000410000 */
[----:B------:R-:W-:Y:S01]  /*2a70*/  FSEL R67, R109, -INF , !P6 ;  /* 0xff8000006d437808 */ /* 0x000fe20007000000 */
[----:B------:R-:W-:Y:S01]  /*2a80*/  FMUL.FTZ R25, R25, c[0x0][0x2ec] ;  /* 0x0000bb0019197a20 */ /* 0x000fe20000410000 */
[-C--:B------:R-:W-:Y:S01]  /*2a90*/  ISETP.GE.AND P0, PT, R3, R20.reuse, PT ;  /* 0x000000140300720c */ /* 0x080fe20003f06270 */
[----:B------:R-:W-:Y:S01]  /*2aa0*/  FMUL.FTZ R26, R26, c[0x0][0x2ec] ;  /* 0x0000bb001a1a7a20 */ /* 0x000fe20000410000 */
[----:B------:R-:W-:Y:S01]  /*2ab0*/  IADD3 R3, R2, 0x18, RZ ;  /* 0x0000001802037810 */ /* 0x000fe20007ffe0ff */
[----:B------:R-:W-:Y:S01]  /*2ac0*/  MUFU.TANH R29, R29 ;  /* 0x0000001d001d7308 */ /* 0x000fe20000002400 */
[----:B----4-:R-:W-:Y:S01]  /*2ad0*/  FSEL R88, R44, -INF , !P5 ;  /* 0xff8000002c587808 */ /* 0x010fe20006800000 */
[----:B------:R-:W-:Y:S01]  /*2ae0*/  FMUL.FTZ R27, R27, c[0x0][0x2ec] ;  /* 0x0000bb001b1b7a20 */ /* 0x000fe20000410000 */
[----:B------:R-:W-:-:S02]  /*2af0*/  ISETP.GE.AND P3, PT, R3, R20, PT ;  /* 0x000000140300720c */ /* 0x000fc40003f66270 */
[C---:B------:R-:W-:Y:S02]  /*2b00*/  IADD3 R3, R2.reuse, 0x19, RZ ;  /* 0x0000001902037810 */ /* 0x040fe40007ffe0ff */
[----:B------:R-:W-:Y:S01]  /*2b10*/  FSEL R76, R57, -INF , !P5 ;  /* 0xff800000394c7808 */ /* 0x000fe20006800000 */
[----:B------:R-:W2:Y:S01]  /*2b20*/  MUFU.TANH R31, R31 ;  /* 0x0000001f001f7308 */ /* 0x000ea20000002400 */
[-C--:B------:R-:W-:Y:S02]  /*2b30*/  ISETP.GE.AND P6, PT, R3, R20.reuse, PT ;  /* 0x000000140300720c */ /* 0x080fe40003fc6270 */
[----:B------:R-:W-:Y:S01]  /*2b40*/  IADD3 R3, R2, 0x20, RZ ;  /* 0x0000002002037810 */ /* 0x000fe20007ffe0ff */
[----:B-1----:R-:W-:Y:S01]  /*2b50*/  HMMA.16816.F32 R4, R16, R94, RZ ;  /* 0x0000005e1004723c */ /* 0x002fe200000018ff */
[----:B------:R-:W-:Y:S02]  /*2b60*/  FSEL R60, R123, -INF , !P5 ;  /* 0xff8000007b3c7808 */ /* 0x000fe40006800000 */
[----:B------:R-:W-:Y:S01]  /*2b70*/  FSEL R44, R138, -INF , !P5 ;  /* 0xff8000008a2c7808 */ /* 0x000fe20006800000 */
[----:B------:R-:W-:Y:S01]  /*2b80*/  MUFU.TANH R23, R24 ;  /* 0x0000001800177308 */ /* 0x000fe20000002400 */
[----:B------:R-:W-:-:S02]  /*2b90*/  ISETP.GE.AND P5, PT, R3, R20, PT ;  /* 0x000000140300720c */ /* 0x000fc40003fa6270 */
[----:B------:R-:W-:Y:S02]  /*2ba0*/  IADD3 R3, R2, 0x21, RZ ;  /* 0x0000002102037810 */ /* 0x000fe40007ffe0ff */
[----:B------:R-:W-:Y:S02]  /*2bb0*/  FSEL R95, R22, -INF , !P2 ;  /* 0xff800000165f7808 */ /* 0x000fe40005000000 */
[----:B---3--:R-:W-:Y:S01]  /*2bc0*/  FSEL R43, R21, -INF , !P2 ;  /* 0xff800000152b7808 */ /* 0x008fe20005000000 */
[----:B------:R-:W-:Y:S01]  /*2bd0*/  MUFU.TANH R28, R25 ;  /* 0x00000019001c7308 */ /* 0x000fe20000002400 */
[----:B------:R-:W-:Y:S02]  /*2be0*/  FSEL R84, R84, -INF , !P2 ;  /* 0xff80000054547808 */ /* 0x000fe40005000000 */
[----:B-----5:R-:W-:Y:S02]  /*2bf0*/  FSEL R72, R30, -INF , !P2 ;  /* 0xff8000001e487808 */ /* 0x020fe40005000000 */
[----:B------:R-:W-:-:S02]  /*2c00*/  ISETP.GE.AND P2, PT, R3, R20, PT ;  /* 0x000000140300720c */ /* 0x000fc40003f46270 */
[----:B------:R-:W-:Y:S01]  /*2c10*/  IADD3 R3, R2, 0x28, RZ ;  /* 0x0000002802037810 */ /* 0x000fe20007ffe0ff */
[----:B------:R-:W1:Y:S01]  /*2c20*/  MUFU.TANH R22, R26 ;  /* 0x0000001a00167308 */ /* 0x000e620000002400 */
[----:B------:R-:W-:Y:S02]  /*2c30*/  FSEL R93, R93, -INF , !P0 ;  /* 0xff8000005d5d7808 */ /* 0x000fe40004000000 */
[----:B--2---:R-:W-:Y:S01]  /*2c40*/  FSEL R69, R31, -INF , !P0 ;  /* 0xff8000001f457808 */ /* 0x004fe20004000000 */
[----:B------:R-:W-:Y:S01]  /*2c50*/  HMMA.16816.F32 R8, R12, R102, R4 ;  /* 0x000000660c08723c */ /* 0x000fe20000001804 */
[----:B------:R-:W-:Y:S02]  /*2c60*/  FSEL R42, R29, -INF , !P0 ;  /* 0xff8000001d2a7808 */ /* 0x000fe40004000000 */
[----:B------:R-:W-:Y:S01]  /*2c70*/  FSEL R96, R56, -INF , !P1 ;  /* 0xff80000038607808 */ /* 0x000fe20004800000 */
[----:B------:R2:W3:Y:S01]  /*2c80*/  MUFU.TANH R21, R27 ;  /* 0x0000001b00157308 */ /* 0x0004e20000002400 */
[----:B------:R-:W-:-:S02]  /*2c90*/  FSEL R92, R92, -INF , !P1 ;  /* 0xff8000005c5c7808 */ /* 0x000fc40004800000 */
[----:B------:R-:W-:Y:S01]  /*2ca0*/  FSEL R73, R122, -INF , !P1 ;  /* 0xff8000007a497808 */ /* 0x000fe20004800000 */
[----:B------:R-:W-:Y:S01]  /*2cb0*/  HMMA.16816.F32 R4, R16, R74, RZ ;  /* 0x0000004a1004723c */ /* 0x000fe200000018ff */
[----:B------:R-:W-:Y:S02]  /*2cc0*/  FSEL R41, R135, -INF , !P1 ;  /* 0xff80000087297808 */ /* 0x000fe40004800000 */
[----:B------:R-:W-:Y:S01]  /*2cd0*/  FSEL R94, R64, -INF , !P4 ;  /* 0xff800000405e7808 */ /* 0x000fe20006000000 */
[----:B------:R-:W-:Y:S01]  /*2ce0*/  MUFU.TANH R131, R34 ;  /* 0x0000002200837308 */ /* 0x000fe20000002400 */
[----:B------:R-:W-:Y:S02]  /*2cf0*/  FSEL R81, R65, -INF , !P4 ;  /* 0xff80000041517808 */ /* 0x000fe40006000000 */
[----:B------:R-:W-:Y:S02]  /*2d00*/  FSEL R75, R40, -INF , !P0 ;  /* 0xff800000284b7808 */ /* 0x000fe40004000000 */
[----:B------:R-:W-:-:S02]  /*2d10*/  ISETP.GE.AND P0, PT, R3, R20, PT ;  /* 0x000000140300720c */ /* 0x000fc40003f06270 */
[----:B------:R-:W-:Y:S01]  /*2d20*/  IADD3 R3, R2, 0x29, RZ ;  /* 0x0000002902037810 */ /* 0x000fe20007ffe0ff */
[----:B------:R-:W-:Y:S01]  /*2d30*/  MUFU.TANH R133, R35 ;  /* 0x0000002300857308 */ /* 0x000fe20000002400 */
[----:B------:R-:W-:Y:S02]  /*2d40*/  FSEL R66, R141, -INF , !P4 ;  /* 0xff8000008d427808 */ /* 0x000fe40006000000 */
[-C--:B------:R-:W-:Y:S01]  /*2d50*/  ISETP.GE.AND P1, PT, R3, R20.reuse, PT ;  /* 0x000000140300720c */ /* 0x080fe20003f26270 */
[----:B------:R-:W-:Y:S01]  /*2d60*/  FMUL.FTZ R8, R8, c[0x0][0x2ec] ;  /* 0x0000bb0008087a20 */ /* 0x000fe20000410000 */
[----:B------:R-:W-:Y:S01]  /*2d70*/  IADD3 R3, R2, 0x30, RZ ;  /* 0x0000003002037810 */ /* 0x000fe20007ffe0ff */
[----:B------:R-:W-:Y:S01]  /*2d80*/  FMUL.FTZ R10, R10, c[0x0][0x2ec] ;  /* 0x0000bb000a0a7a20 */ /* 0x000fe20000410000 */
[----:B------:R-:W-:Y:S01]  /*2d90*/  FSEL R37, R146, -INF , !P4 ;  /* 0xff80000092257808 */ /* 0x000fe20006000000 */
[----:B------:R-:W-:Y:S01]  /*2da0*/  FMUL.FTZ R9, R9, c[0x0][0x2ec] ;  /* 0x0000bb0009097a20 */ /* 0x000fe20000410000 */
[----:B------:R-:W-:Y:S01]  /*2db0*/  ISETP.GE.AND P4, PT, R3, R20, PT ;  /* 0x000000140300720c */ /* 0x000fe20003f86270 */
[----:B------:R-:W-:Y:S01]  /*2dc0*/  MUFU.TANH R8, R8 ;  /* 0x0000000800087308 */ /* 0x000fe20000002400 */
[----:B------:R-:W-:Y:S01]  /*2dd0*/  IADD3 R3, R2, 0x31, RZ ;  /* 0x0000003102037810 */ /* 0x000fe20007ffe0ff */
[----:B--2---:R-:W-:Y:S01]  /*2de0*/  HMMA.16816.F32 R24, R12, R98, R4 ;  /* 0x000000620c18723c */ /* 0x004fe20000001804 */
[----:B------:R-:W-:Y:S01]  /*2df0*/  FSEL R80, R80, -INF , !P3 ;  /* 0xff80000050507808 */ /* 0x000fe20005800000 */
[----:B------:R-:W-:Y:S01]  /*2e00*/  FMUL.FTZ R11, R11, c[0x0][0x2ec] ;  /* 0x0000bb000b0b7a20 */ /* 0x000fe20000410000 */
[----:B-1----:R-:W-:-:S02]  /*2e10*/  FSEL R65, R22, -INF , !P3 ;  /* 0xff80000016417808 */ /* 0x002fc40005800000 */
[----:B------:R-:W-:Y:S01]  /*2e20*/  FSEL R40, R23, -INF , !P3 ;  /* 0xff80000017287808 */ /* 0x000fe20005800000 */
[----:B------:R-:W1:Y:S01]  /*2e30*/  MUFU.TANH R10, R10 ;  /* 0x0000000a000a7308 */ /* 0x000e620000002400 */
[----:B------:R-:W-:Y:S01]  /*2e40*/  FSEL R77, R77, -INF , !P6 ;  /* 0xff8000004d4d7808 */ /* 0x000fe20007000000 */
[----:B------:R-:W-:Y:S01]  /*2e50*/  HMMA.16816.F32 R4, R16, R90, RZ ;  /* 0x0000005a1004723c */ /* 0x000fe200000018ff */
[----:B---3--:R-:W-:Y:S02]  /*2e60*/  FSEL R64, R21, -INF , !P6 ;  /* 0xff80000015407808 */ /* 0x008fe40007000000 */
[----:B------:R-:W-:Y:S02]  /*2e70*/  FSEL R36, R28, -INF , !P6 ;  /* 0xff8000001c247808 */ /* 0x000fe40007000000 */
[----:B------:R-:W-:Y:S01]  /*2e80*/  FSEL R102, R101, -INF , !P5 ;  /* 0xff80000065667808 */ /* 0x000fe20006800000 */
[----:B------:R-:W-:Y:S01]  /*2e90*/  MUFU.TANH R29, R9 ;  /* 0x00000009001d7308 */ /* 0x000fe20000002400 */
[----:B------:R-:W-:-:S02]  /*2ea0*/  FSEL R91, R48, -INF , !P3 ;  /* 0xff800000305b7808 */ /* 0x000fc40005800000 */
[-C--:B------:R-:W-:Y:S02]  /*2eb0*/  ISETP.GE.AND P3, PT, R3, R20.reuse, PT ;  /* 0x000000140300720c */ /* 0x080fe40003f66270 */
[----:B------:R-:W-:Y:S02]  /*2ec0*/  IADD3 R3, R2, 0x38, RZ ;  /* 0x0000003802037810 */ /* 0x000fe40007ffe0ff */
[----:B------:R-:W-:Y:S01]  /*2ed0*/  FSEL R90, R49, -INF , !P6 ;  /* 0xff800000315a7808 */ /* 0x000fe20007000000 */
[----:B------:R2:W3:Y:S01]  /*2ee0*/  MUFU.TANH R21, R11 ;  /* 0x0000000b00157308 */ /* 0x0004e20000002400 */
[----:B------:R-:W-:Y:S01]  /*2ef0*/  ISETP.GE.AND P6, PT, R3, R20, PT ;  /* 0x000000140300720c */ /* 0x000fe20003fc6270 */
[----:B------:R-:W-:Y:S01]  /*2f00*/  FMUL.FTZ R24, R24, c[0x0][0x2ec] ;  /* 0x0000bb0018187a20 */ /* 0x000fe20000410000 */
[----:B------:R-:W-:Y:S01]  /*2f10*/  IADD3 R3, R2, 0x39, RZ ;  /* 0x0000003902037810 */ /* 0x000fe20007ffe0ff */
[----:B------:R-:W-:Y:S01]  /*2f20*/  FMUL.FTZ R26, R26, c[0x0][0x2ec] ;  /* 0x0000bb001a1a7a20 */ /* 0x000fe20000410000 */
[----:B-1----:R-:W-:Y:S01]  /*2f30*/  FSEL R61, R10, -INF , !P0 ;  /* 0xff8000000a3d7808 */ /* 0x002fe20004000000 */
[----:B------:R-:W-:Y:S01]  /*2f40*/  FMUL.FTZ R27, R27, c[0x0][0x2ec] ;  /* 0x0000bb001b1b7a20 */ /* 0x000fe20000410000 */
[----:B------:R-:W-:Y:S01]  /*2f50*/  FSEL R34, R8, -INF , !P0 ;  /* 0xff80000008227808 */ /* 0x000fe20004000000 */
[----:B------:R-:W-:Y:S01]  /*2f60*/  FMUL.FTZ R25, R25, c[0x0][0x2ec] ;  /* 0x0000bb0019197a20 */ /* 0x000fe20000410000 */
[----:B------:R-:W-:Y:S01]  /*2f70*/  FSEL R99, R114, -INF , !P5 ;  /* 0xff80000072637808 */ /* 0x000fe20006800000 */
[----:B------:R-:W-:Y:S01]  /*2f80*/  HMMA.16816.F32 R4, R12, R70, R4 ;  /* 0x000000460c04723c */ /* 0x000fe20000001804 */
[----:B------:R-:W-:Y:S01]  /*2f90*/  FSEL R68, R140, -INF , !P5 ;  /* 0xff8000008c447808 */ /* 0x000fe20006800000 */
[----:B------:R1:W-:Y:S01]  /*2fa0*/  MUFU.TANH R134, R32 ;  /* 0x0000002000867308 */ /* 0x0003e20000002400 */
[----:B------:R-:W-:-:S02]  /*2fb0*/  FSEL R39, R145, -INF , !P5 ;  /* 0xff80000091277808 */ /* 0x000fc40006800000 */
[----:B------:R-:W-:Y:S02]  /*2fc0*/  ISETP.GE.AND P5, PT, R3, R20, PT ;  /* 0x000000140300720c */ /* 0x000fe40003fa6270 */
[----:B------:R-:W-:Y:S01]  /*2fd0*/  IADD3 R3, R2, 0x40, RZ ;  /* 0x0000004002037810 */ /* 0x000fe20007ffe0ff */
[----:B--2---:R-:W-:Y:S01]  /*2fe0*/  HMMA.16816.F32 R8, R16, R62, RZ ;  /* 0x0000003e1008723c */ /* 0x004fe200000018ff */
[----:B------:R-:W-:Y:S01]  /*2ff0*/  FSEL R101, R132, -INF , !P2 ;  /* 0xff80000084657808 */ /* 0x000fe20005000000 */
[----:B------:R-:W-:Y:S01]  /*3000*/  MUFU.TANH R24, R24 ;  /* 0x0000001800187308 */ /* 0x000fe20000002400 */
[----:B------:R-:W-:Y:S02]  /*3010*/  FSEL R98, R137, -INF , !P2 ;  /* 0xff80000089627808 */ /* 0x000fe40005000000 */
[----:B------:R-:W-:Y:S02]  /*3020*/  FSEL R59, R148, -INF , !P2 ;  /* 0xff800000943b7808 */ /* 0x000fe40005000000 */
[----:B------:R-:W-:-:S02]  /*3030*/  FSEL R35, R162, -INF , !P2 ;  /* 0xff800000a2237808 */ /* 0x000fc40005000000 */
[-C--:B------:R-:W-:Y:S01]  /*3040*/  ISETP.GE.AND P2, PT, R3, R20.reuse, PT ;  /* 0x000000140300720c */ /* 0x080fe20003f46270 */
[----:B------:R-:W2:Y:S01]  /*3050*/  MUFU.TANH R26, R26 ;  /* 0x0000001a001a7308 */ /* 0x000ea20000002400 */
[----:B------:R-:W-:Y:S02]  /*3060*/  IADD3 R3, R2, 0x41, RZ ;  /* 0x0000004102037810 */ /* 0x000fe40007ffe0ff */
[----:B------:R-:W-:Y:S02]  /*3070*/  FSEL R105, R105, -INF , !P0 ;  /* 0xff80000069697808 */ /* 0x000fe40004000000 */
[----:B------:R-:W-:Y:S01]  /*3080*/  FSEL R100, R100, -INF , !P0 ;  /* 0xff80000064647808 */ /* 0x000fe20004000000 */
[----:B------:R-:W-:Y:S01]  /*3090*/  FMUL.FTZ R4, R4, c[0x0][0x2ec] ;  /* 0x0000bb0004047a20 */ /* 0x000fe20000410000 */
[-C--:B------:R-:W-:Y:S01]  /*30a0*/  ISETP.GE.AND P0, PT, R3, R20.reuse, PT ;  /* 0x000000140300720c */ /* 0x080fe20003f06270 */
[----:B------:R-:W4:Y:S01]  /*30b0*/  MUFU.TANH R27, R27 ;  /* 0x0000001b001b7308 */ /* 0x000f220000002400 */
[----:B------:R-:W-:Y:S01]  /*30c0*/  IADD3 R3, R2, 0x48, RZ ;  /* 0x0000004802037810 */ /* 0x000fe20007ffe0ff */
[----:B------:R-:W-:Y:S01]  /*30d0*/  FMUL.FTZ R5, R5, c[0x0][0x2ec] ;  /* 0x0000bb0005057a20 */ /* 0x000fe20000410000 */
[----:B------:R-:W-:Y:S01]  /*30e0*/  FSEL R103, R52, -INF , !P1 ;  /* 0xff80000034677808 */ /* 0x000fe20004800000 */
[----:B------:R-:W-:Y:S01]  /*30f0*/  FMUL.FTZ R22, R6, c[0x0][0x2ec] ;  /* 0x0000bb0006167a20 */ /* 0x000fe20000410000 */
[----:B------:R-:W-:Y:S01]  /*3100*/  FSEL R97, R97, -INF , !P1 ;  /* 0xff80000061617808 */ /* 0x000fe20004800000 */
[----:B------:R-:W-:Y:S01]  /*3110*/  HMMA.16816.F32 R8, R12, R86, R8 ;  /* 0x000000560c08723c */ /* 0x000fe20000001808 */
[----:B---3--:R-:W-:Y:S01]  /*3120*/  FSEL R58, R21, -INF , !P1 ;  /* 0xff800000153a7808 */ /* 0x008fe20004800000 */
[----:B------:R-:W3:Y:S01]  /*3130*/  MUFU.TANH R25, R25 ;  /* 0x0000001900197308 */ /* 0x000ee20000002400 */
[----:B-1----:R-:W-:Y:S01]  /*3140*/  FSEL R32, R29, -INF , !P1 ;  /* 0xff8000001d207808 */ /* 0x002fe20004800000 */
[----:B------:R-:W-:Y:S01]  /*3150*/  FMUL.FTZ R21, R7, c[0x0][0x2ec] ;  /* 0x0000bb0007157a20 */ /* 0x000fe20000410000 */
[----:B------:R-:W-:-:S02]  /*3160*/  ISETP.GE.AND P1, PT, R3, R20, PT ;  /* 0x000000140300720c */ /* 0x000fc40003f26270 */
[----:B------:R-:W-:Y:S02]  /*3170*/  IADD3 R3, R2, 0x49, RZ ;  /* 0x0000004902037810 */ /* 0x000fe40007ffe0ff */
[----:B------:R-:W-:Y:S01]  /*3180*/  FSEL R109, R130, -INF , !P4 ;  /* 0xff800000826d7808 */ /* 0x000fe20006000000 */
[----:B------:R1:W-:Y:S01]  /*3190*/  MUFU.TANH R129, R33 ;  /* 0x0000002100817308 */ /* 0x0003e20000002400 */
[----:B------:R-:W-:Y:S02]  /*31a0*/  FSEL R104, R136, -INF , !P4 ;  /* 0xff80000088687808 */ /* 0x000fe40006000000 */
[----:B------:R-:W-:Y:S02]  /*31b0*/  FSEL R56, R151, -INF , !P4 ;  /* 0xff80000097387808 */ /* 0x000fe40006000000 */
[----:B------:R-:W-:Y:S02]  /*31c0*/  FSEL R31, R160, -INF , !P4 ;  /* 0xff800000a01f7808 */ /* 0x000fe40006000000 */
[----:B------:R-:W-:Y:S01]  /*31d0*/  ISETP.GE.AND P4, PT, R3, R20, PT ;  /* 0x000000140300720c */ /* 0x000fe20003f86270 */
[----:B------:R-:W-:Y:S01]  /*31e0*/  MUFU.TANH R28, R4 ;  /* 0x00000004001c7308 */ /* 0x000fe20000002400 */
[----:B------:R-:W-:-:S02]  /*31f0*/  IADD3 R3, R2, 0x50, RZ ;  /* 0x0000005002037810 */ /* 0x000fc40007ffe0ff */
[----:B------:R-:W-:Y:S02]  /*3200*/  FSEL R111, R116, -INF , !P3 ;  /* 0xff800000746f7808 */ /* 0x000fe40005800000 */
[----:B------:R-:W-:Y:S01]  /*3210*/  FSEL R108, R142, -INF , !P3 ;  /* 0xff8000008e6c7808 */ /* 0x000fe20005800000 */
[----:B------:R-:W-:Y:S01]  /*3220*/  FMUL.FTZ R8, R8, c[0x0][0x2ec] ;  /* 0x0000bb0008087a20 */ /* 0x000fe20000410000 */
[----:B------:R-:W-:Y:S01]  /*3230*/  FSEL R57, R155, -INF , !P3 ;  /* 0xff8000009b397808 */ /* 0x000fe20005800000 */
[----:B------:R5:W-:Y:S01]  /*3240*/  MUFU.TANH R23, R5 ;  /* 0x0000000500177308 */ /* 0x000be20000002400 */
[----:B-1----:R-:W-:Y:S01]  /*3250*/  FSEL R33, R169, -INF , !P3 ;  /* 0xff800000a9217808 */ /* 0x002fe20005800000 */
[----:B------:R-:W-:Y:S01]  /*3260*/  FMUL.FTZ R10, R10, c[0x0][0x2ec] ;  /* 0x0000bb000a0a7a20 */ /* 0x000fe20000410000 */
[----:B------:R-:W-:Y:S01]  /*3270*/  ISETP.GE.AND P3, PT, R3, R20, PT ;  /* 0x000000140300720c */ /* 0x000fe20003f66270 */
[----:B------:R-:W-:Y:S01]  /*3280*/  FMUL.FTZ R9, R9, c[0x0][0x2ec] ;  /* 0x0000bb0009097a20 */ /* 0x000fe20000410000 */
[----:B------:R-:W-:Y:S01]  /*3290*/  IADD3 R3, R2, 0x51, RZ ;  /* 0x0000005102037810 */ /* 0x000fe20007ffe0ff */
[----:B------:R-:W-:Y:S01]  /*32a0*/  FMUL.FTZ R11, R11, c[0x0][0x2ec] ;  /* 0x0000bb000b0b7a20 */ /* 0x000fe20000410000 */
[----:B------:R-:W-:Y:S01]  /*32b0*/  FSEL R86, R53, -INF , !P6 ;  /* 0xff80000035567808 */ /* 0x000fe20007000000 */
[----:B------:R-:W1:Y:S01]  /*32c0*/  MUFU.TANH R22, R22 ;  /* 0x0000001600167308 */ /* 0x000e620000002400 */
[----:B------:R-:W-:-:S02]  /*32d0*/  FSEL R110, R110, -INF , !P6 ;  /* 0xff8000006e6e7808 */ /* 0x000fc40007000000 */
[----:B--2---:R-:W-:Y:S02]  /*32e0*/  FSEL R53, R26, -INF , !P6 ;  /* 0xff8000001a357808 */ /* 0x004fe40007000000 */
[----:B------:R-:W-:Y:S02]  /*32f0*/  FSEL R30, R24, -INF , !P6 ;  /* 0xff800000181e7808 */ /* 0x000fe40007000000 */
[----:B------:R-:W-:Y:S01]  /*3300*/  ISETP.GE.AND P6, PT, R3, R20, PT ;  /* 0x000000140300720c */ /* 0x000fe20003fc6270 */
[----:B-----5:R-:W-:Y:S01]  /*3310*/  HMMA.16816.F32 R4, R16, R82, RZ ;  /* 0x000000521004723c */ /* 0x020fe200000018ff */
[----:B------:R-:W-:Y:S01]  /*3320*/  IADD3 R3, R2, 0x58, RZ ;  /* 0x0000005802037810 */ /* 0x000fe20007ffe0ff */
[----:B------:R-:W2:Y:S01]  /*3330*/  MUFU.TANH R21, R21 ;  /* 0x0000001500157308 */ /* 0x000ea20000002400 */
[----:B----4-:R-:W-:Y:S02]  /*3340*/  FSEL R52, R27, -INF , !P5 ;  /* 0xff8000001b347808 */ /* 0x010fe40006800000 */
[----:B------:R-:W-:-:S02]  /*3350*/  FSEL R112, R112, -INF , !P5 ;  /* 0xff80000070707808 */ /* 0x000fc40006800000 */
[----:B------:R-:W-:Y:S01]  /*3360*/  FSEL R82, R113, -INF , !P5 ;  /* 0xff80000071527808 */ /* 0x000fe20006800000 */
[----:B------:R-:W-:Y:S01]  /*3370*/  HMMA.16816.F32 R16, R16, R54, RZ ;  /* 0x000000361010723c */ /* 0x000fe200000018ff */
[----:B---3--:R-:W-:Y:S01]  /*3380*/  FSEL R27, R25, -INF , !P5 ;  /* 0xff800000191b7808 */ /* 0x008fe20006800000 */
[----:B------:R-:W-:Y:S01]  /*3390*/  MUFU.TANH R8, R8 ;  /* 0x0000000800087308 */ /* 0x000fe20000002400 */
[----:B------:R-:W-:Y:S02]  /*33a0*/  ISETP.GE.AND P5, PT, R3, R20, PT ;  /* 0x000000140300720c */ /* 0x000fe40003fa6270 */
[----:B------:R-:W-:Y:S02]  /*33b0*/  IADD3 R3, R2, 0x59, RZ ;  /* 0x0000005902037810 */ /* 0x000fe40007ffe0ff */
[----:B------:R-:W-:Y:S02]  /*33c0*/  FSEL R116, R139, -INF , !P2 ;  /* 0xff8000008b747808 */ /* 0x000fe40005000000 */
[----:B------:R-:W-:Y:S01]  /*33d0*/  FSEL R114, R144, -INF , !P2 ;  /* 0xff80000090727808 */ /* 0x000fe20005000000 */
[----:B------:R-:W3:Y:S01]  /*33e0*/  MUFU.TANH R10, R10 ;  /* 0x0000000a000a7308 */ /* 0x000ee20000002400 */
[----:B------:R-:W-:-:S02]  /*33f0*/  FSEL R51, R164, -INF , !P2 ;  /* 0xff800000a4337808 */ /* 0x000fc40005000000 */
[----:B------:R-:W-:Y:S02]  /*3400*/  FSEL R29, R170, -INF , !P2 ;  /* 0xff800000aa1d7808 */ /* 0x000fe40005000000 */
[-C--:B------:R-:W-:Y:S01]  /*3410*/  ISETP.GE.AND P2, PT, R3, R20.reuse, PT ;  /* 0x000000140300720c */ /* 0x080fe20003f46270 */
[C---:B------:R-:W-:Y:S01]  /*3420*/  HMMA.16816.F32 R4, R12.reuse, R106, R4 ;  /* 0x0000006a0c04723c */ /* 0x040fe20000001804 */
[----:B------:R-:W-:Y:S01]  /*3430*/  IADD3 R3, R2, 0x60, RZ ;  /* 0x0000006002037810 */ /* 0x000fe20007ffe0ff */
[----:B------:R-:W-:Y:S01]  /*3440*/  MUFU.TANH R9, R9 ;  /* 0x0000000900097308 */ /* 0x000fe20000002400 */
[----:B------:R-:W-:Y:S02]  /*3450*/  FSEL R115, R143, -INF , !P0 ;  /* 0xff8000008f737808 */ /* 0x000fe40004000000 */
[----:B------:R-:W-:Y:S02]  /*3460*/  FSEL R113, R161, -INF , !P0 ;  /* 0xff800000a1717808 */ /* 0x000fe40004000000 */
[----:B------:R-:W-:Y:S01]  /*3470*/  FSEL R50, R174, -INF , !P0 ;  /* 0xff800000ae327808 */ /* 0x000fe20004000000 */
[----:B------:R-:W-:Y:S01]  /*3480*/  HMMA.16816.F32 R12, R12, R78, R16 ;  /* 0x0000004e0c0c723c */ /* 0x000fe20000001810 */
[----:B------:R-:W-:Y:S01]  /*3490*/  FSEL R26, R180, -INF , !P0 ;  /* 0xff800000b41a7808 */ /* 0x000fe20004000000 */
[----:B------:R-:W4:Y:S01]  /*34a0*/  MUFU.TANH R11, R11 ;  /* 0x0000000b000b7308 */ /* 0x000f220000002400 */
[----:B------:R-:W-:-:S02]  /*34b0*/  ISETP.GE.AND P0, PT, R3, R20, PT ;  /* 0x000000140300720c */ /* 0x000fc40003f06270 */
[----:B------:R-:W-:Y:S02]  /*34c0*/  IADD3 R3, R2, 0x61, RZ ;  /* 0x0000006102037810 */ /* 0x000fe40007ffe0ff */
[----:B------:R-:W-:Y:S02]  /*34d0*/  FSEL R106, R117, -INF , !P1 ;  /* 0xff800000756a7808 */ /* 0x000fe40004800000 */
[----:B------:R-:W-:Y:S02]  /*34e0*/  FSEL R87, R118, -INF , !P1 ;  /* 0xff80000076577808 */ /* 0x000fe40004800000 */
[----:B-1----:R-:W-:Y:S02]  /*34f0*/  FSEL R49, R22, -INF , !P1 ;  /* 0xff80000016317808 */ /* 0x002fe40004800000 */
[----:B------:R-:W-:Y:S02]  /*3500*/  FSEL R28, R28, -INF , !P1 ;  /* 0xff8000001c1c7808 */ /* 0x000fe40004800000 */
[-C--:B------:R-:W-:Y:S01]  /*3510*/  ISETP.GE.AND P1, PT, R3, R20.reuse, PT ;  /* 0x000000140300720c */ /* 0x080fe20003f26270 */
[----:B------:R-:W-:Y:S01]  /*3520*/  FMUL.FTZ R4, R4, c[0x0][0x2ec] ;  /* 0x0000bb0004047a20 */ /* 0x000fe20000410000 */
[----:B------:R-:W-:Y:S01]  /*3530*/  IADD3 R3, R2, 0x70, RZ ;  /* 0x0000007002037810 */ /* 0x000fe20007ffe0ff */
[----:B------:R-:W-:Y:S01]  /*3540*/  FMUL.FTZ R6, R6, c[0x0][0x2ec] ;  /* 0x0000bb0006067a20 */ /* 0x000fe20000410000 */
[----:B------:R-:W-:Y:S01]  /*3550*/  FSEL R119, R119, -INF , !P4 ;  /* 0xff80000077777808 */ /* 0x000fe20006000000 */
[----:B------:R-:W-:Y:S01]  /*3560*/  FMUL.FTZ R5, R5, c[0x0][0x2ec] ;  /* 0x0000bb0005057a20 */ /* 0x000fe20000410000 */
[----:B------:R-:W-:Y:S01]  /*3570*/  FSEL R83, R120, -INF , !P4 ;  /* 0xff80000078537808 */ /* 0x000fe20006000000 */
[----:B------:R-:W-:Y:S01]  /*3580*/  FMUL.FTZ R7, R7, c[0x0][0x2ec] ;  /* 0x0000bb0007077a20 */ /* 0x000fe20000410000 */
[----:B--2---:R-:W-:Y:S01]  /*3590*/  FSEL R48, R21, -INF , !P4 ;  /* 0xff80000015307808 */ /* 0x004fe20006000000 */
[----:B------:R-:W-:Y:S01]  /*35a0*/  FMUL.FTZ R12, R12, c[0x0][0x2ec] ;  /* 0x0000bb000c0c7a20 */ /* 0x000fe20000410000 */
[----:B------:R-:W-:Y:S01]  /*35b0*/  FSEL R24, R23, -INF , !P4 ;  /* 0xff80000017187808 */ /* 0x000fe20006000000 */
[----:B------:R-:W-:Y:S01]  /*35c0*/  FMUL.FTZ R14, R14, c[0x0][0x2ec] ;  /* 0x0000bb000e0e7a20 */ /* 0x000fe20000410000 */
[----:B------:R-:W-:Y:S01]  /*35d0*/  ISETP.GE.AND P4, PT, R3, R20, PT ;  /* 0x000000140300720c */ /* 0x000fe20003f86270 */
[----:B------:R-:W-:Y:S01]  /*35e0*/  FMUL.FTZ R13, R13, c[0x0][0x2ec] ;  /* 0x0000bb000d0d7a20 */ /* 0x000fe20000410000 */
[----:B------:R-:W-:Y:S01]  /*35f0*/  IADD3 R3, R2, 0x71, RZ ;  /* 0x0000007102037810 */ /* 0x000fe20007ffe0ff */
[----:B------:R-:W-:Y:S01]  /*3600*/  MUFU.TANH R4, R4 ;  /* 0x0000000400047308 */ /* 0x000fe20000002400 */
[----:B------:R-:W-:-:S02]  /*3610*/  FSEL R123, R147, -INF , !P3 ;  /* 0xff800000937b7808 */ /* 0x000fc40005800000 */
[----:B------:R-:W-:Y:S02]  /*3620*/  FSEL R120, R158, -INF , !P3 ;  /* 0xff8000009e787808 */ /* 0x000fe40005800000 */
[----:B------:R-:W-:Y:S02]  /*3630*/  FSEL R47, R173, -INF , !P3 ;  /* 0xff800000ad2f7808 */ /* 0x000fe40005800000 */
[----:B------:R-:W-:Y:S01]  /*3640*/  FSEL R25, R178, -INF , !P3 ;  /* 0xff800000b2197808 */ /* 0x000fe20005800000 */
[----:B------:R-:W1:Y:S01]  /*3650*/  MUFU.TANH R6, R6 ;  /* 0x0000000600067308 */ /* 0x000e620000002400 */
[----:B------:R-:W-:Y:S02]  /*3660*/  ISETP.GE.AND P3, PT, R3, R20, PT ;  /* 0x000000140300720c */ /* 0x000fe40003f66270 */
[----:B------:R-:W-:Y:S02]  /*3670*/  IADD3 R3, R2, 0x68, RZ ;  /* 0x0000006802037810 */ /* 0x000fe40007ffe0ff */
[----:B------:R-:W-:-:S02]  /*3680*/  FSEL R122, R168, -INF , !P6 ;  /* 0xff800000a87a7808 */ /* 0x000fc40007000000 */
[----:B------:R-:W-:Y:S01]  /*3690*/  FSEL R107, R172, -INF , !P6 ;  /* 0xff800000ac6b7808 */ /* 0x000fe20007000000 */
[----:B------:R-:W-:Y:S01]  /*36a0*/  MUFU.TANH R5, R5 ;  /* 0x0000000500057308 */ /* 0x000fe20000002400 */
[----:B------:R-:W-:Y:S02]  /*36b0*/  FSEL R46, R183, -INF , !P6 ;  /* 0xff800000b72e7808 */ /* 0x000fe40007000000 */
[----:B------:R-:W-:Y:S02]  /*36c0*/  FSEL R23, R190, -INF , !P6 ;  /* 0xff800000be177808 */ /* 0x000fe40007000000 */
[----:B------:R-:W-:Y:S02]  /*36d0*/  ISETP.GE.AND P6, PT, R3, R20, PT ;  /* 0x000000140300720c */ /* 0x000fe40003fc6270 */
[----:B------:R-:W-:Y:S01]  /*36e0*/  IADD3 R3, R2, 0x69, RZ ;  /* 0x0000006902037810 */ /* 0x000fe20007ffe0ff */
[----:B------:R-:W2:Y:S01]  /*36f0*/  MUFU.TANH R7, R7 ;  /* 0x0000000700077308 */ /* 0x000ea20000002400 */
[----:B------:R-:W-:-:S02]  /*3700*/  FSEL R124, R124, -INF , !P5 ;  /* 0xff8000007c7c7808 */ /* 0x000fc40006800000 */
[----:B------:R-:W-:Y:S02]  /*3710*/  FSEL R118, R38, -INF , !P5 ;  /* 0xff80000026767808 */ /* 0x000fe40006800000 */
[----:B---3--:R-:W-:Y:S02]  /*3720*/  FSEL R62, R10, -INF , !P5 ;  /* 0xff8000000a3e7808 */ /* 0x008fe40006800000 */
[----:B------:R-:W-:Y:S01]  /*3730*/  FSEL R22, R8, -INF , !P5 ;  /* 0xff80000008167808 */ /* 0x000fe20006800000 */
[----:B------:R-:W-:Y:S01]  /*3740*/  MUFU.TANH R12, R12 ;  /* 0x0000000c000c7308 */ /* 0x000fe20000002400 */
[----:B------:R-:W-:Y:S02]  /*3750*/  ISETP.GE.AND P5, PT, R3, R20, PT ;  /* 0x000000140300720c */ /* 0x000fe40003fa6270 */
[----:B------:R-:W-:Y:S02]  /*3760*/  IADD3 R3, R2, 0x78, RZ ;  /* 0x0000007802037810 */ /* 0x000fe40007ffe0ff */
[----:B------:R-:W-:-:S02]  /*3770*/  FSEL R126, R126, -INF , !P2 ;  /* 0xff8000007e7e7808 */ /* 0x000fc40005000000 */
[----:B------:R-:W-:Y:S01]  /*3780*/  FSEL R117, R128, -INF , !P2 ;  /* 0xff80000080757808 */ /* 0x000fe20005000000 */
[----:B------:R-:W3:Y:S01]  /*3790*/  MUFU.TANH R14, R14 ;  /* 0x0000000e000e7308 */ /* 0x000ee20000002400 */
[----:B----4-:R-:W-:Y:S02]  /*37a0*/  FSEL R74, R11, -INF , !P2 ;  /* 0xff8000000b4a7808 */ /* 0x010fe40005000000 */
[----:B------:R-:W-:Y:S02]  /*37b0*/  FSEL R21, R9, -INF , !P2 ;  /* 0xff80000009157808 */ /* 0x000fe40005000000 */
[----:B------:R-:W-:Y:S01]  /*37c0*/  ISETP.GE.AND P2, PT, R3, R20, PT ;  /* 0x000000140300720c */ /* 0x000fe20003f46270 */
[----:B------:R-:W-:Y:S01]  /*37d0*/  IMAD R3, R125, 0x20, R121 ;  /* 0x000000207d037824 */ /* 0x000fe200078e0279 */
[----:B------:R-:W-:Y:S01]  /*37e0*/  IADD3 R2, R2, 0x79, RZ ;  /* 0x0000007902027810 */ /* 0x000fe20007ffe0ff */
[----:B------:R-:W-:Y:S01]  /*37f0*/  MUFU.TANH R13, R13 ;  /* 0x0000000d000d7308 */ /* 0x000fe20000002400 */
[----:B------:R-:W-:-:S02]  /*3800*/  FSEL R132, R166, -INF , !P1 ;  /* 0xff800000a6847808 */ /* 0x000fc40004800000 */
[----:B------:R-:W-:Y:S02]  /*3810*/  FSEL R128, R171, -INF , !P1 ;  /* 0xff800000ab807808 */ /* 0x000fe40004800000 */
[----:B------:R-:W-:Y:S02]  /*3820*/  FSEL R79, R182, -INF , !P1 ;  /* 0xff800000b64f7808 */ /* 0x000fe40004800000 */
[----:B------:R-:W-:Y:S02]  /*3830*/  FSEL R18, R186, -INF , !P1 ;  /* 0xff800000ba127808 */ /* 0x000fe40004800000 */
[----:B------:R-:W-:Y:S01]  /*3840*/  ISETP.GE.AND P1, PT, R2, R20, PT ;  /* 0x000000140200720c */ /* 0x000fe20003f26270 */
[----:B------:R-:W-:Y:S01]  /*3850*/  IMAD.IADD R2, R127, 0x1, R3 ;  /* 0x000000017f027824 */ /* 0x000fe200078e0203 */
[----:B------:R-:W-:Y:S01]  /*3860*/  FSEL R130, R157, -INF , !P0 ;  /* 0xff8000009d827808 */ /* 0x000fe20004000000 */
[----:B------:R-:W-:Y:S01]  /*3870*/  FMUL.FTZ R3, R15, c[0x0][0x2ec] ;  /* 0x0000bb000f037a20 */ /* 0x000fe20000410000 */
[----:B------:R-:W-:-:S02]  /*3880*/  FSEL R125, R167, -INF , !P0 ;  /* 0xff800000a77d7808 */ /* 0x000fc40004000000 */
[----:B------:R-:W-:Y:S02]  /*3890*/  FSEL R78, R177, -INF , !P0 ;  /* 0xff800000b14e7808 */ /* 0x000fe40004000000 */
[----:B------:R-:W-:Y:S01]  /*38a0*/  FSEL R19, R185, -INF , !P0 ;  /* 0xff800000b9137808 */ /* 0x000fe20004000000 */
[----:B------:R-:W4:Y:S01]  /*38b0*/  MUFU.TANH R3, R3 ;  /* 0x0000000300037308 */ /* 0x000f220000002400 */
[----:B------:R-:W-:Y:S02]  /*38c0*/  ISETP.GE.AND P0, PT, R20, 0x81, PT ;  /* 0x000000811400780c */ /* 0x000fe40003f06270 */
[----:B------:R-:W-:Y:S02]  /*38d0*/  FSEL R151, R152, -INF , !P4 ;  /* 0xff80000098977808 */ /* 0x000fe40006000000 */
[----:B------:R-:W-:Y:S02]  /*38e0*/  FSEL R127, R134, -INF , !P6 ;  /* 0xff800000867f7808 */ /* 0x000fe40007000000 */
[----:B------:R-:W-:-:S02]  /*38f0*/  IADD3 R190, R189, 0x1c00, RZ ;  /* 0x00001c00bdbe7810 */ /* 0x000fc40007ffe0ff */
        /* <DEDUP_REMOVED lines=14> */
[----:B-1----:R-:W-:Y:S02]  /*39e0*/  FSEL R121, R6, -INF , !P6 ;  /* 0xff80000006797808 */ /* 0x002fe40007000000 */
[----:B------:R-:W-:Y:S02]  /*39f0*/  FSEL R15, R4, -INF , !P6 ;  /* 0xff800000040f7808 */ /* 0x000fe40007000000 */
[----:B--2---:R-:W-:Y:S02]  /*3a00*/  FSEL R134, R7, -INF , !P5 ;  /* 0xff80000007867808 */ /* 0x004fe40006800000 */
[----:B------:R-:W-:-:S02]  /*3a10*/  FSEL R16, R5, -INF , !P5 ;  /* 0xff80000005107808 */ /* 0x000fc40006800000 */
[----:B---3--:R-:W-:Y:S02]  /*3a20*/  FSEL R161, R14, -INF , !P2 ;  /* 0xff8000000ea17808 */ /* 0x008fe40005000000 */
[----:B------:R-:W-:Y:S02]  /*3a30*/  FSEL R12, R12, -INF , !P2 ;  /* 0xff8000000c0c7808 */ /* 0x000fe40005000000 */
[----:B----4-:R-:W-:Y:S02]  /*3a40*/  FSEL R160, R3, -INF , !P1 ;  /* 0xff80000003a07808 */ /* 0x010fe40004800000 */
[----:B------:R-:W-:Y:S01]  /*3a50*/  FSEL R13, R13, -INF , !P1 ;  /* 0xff8000000d0d7808 */ /* 0x000fe20004800000 */
[----:B------:R-:W-:Y:S05]  /*3a60*/  @!P0 BRA `(.L_x_316) ;  /* 0x0000018000008947 */ /* 0x000fea0003800000 */
[----:B------:R-:W-:Y:S01]  /*3a70*/  LEA.HI.SX32 R4, R197, 0xfffffffe, 0x19 ;  /* 0xfffffffec5047811 */ /* 0x000fe200078fcaff */
[C---:B------:R-:W-:Y:S01]  /*3a80*/  IMAD.SHL.U32 R10, R200.reuse, 0x40, RZ ;  /* 0x00000040c80a7824 */ /* 0x040fe200078e00ff */
[----:B------:R-:W-:Y:S02]  /*3a90*/  SHF.L.U64.HI R11, R200, 0x6, R201 ;  /* 0x00000006c80b7819 */ /* 0x000fe400000102c9 */
[----:B------:R-:W-:Y:S01]  /*3aa0*/  SHF.R.S32.HI R6, RZ, 0x1f, R4 ;  /* 0x0000001fff067819 */ /* 0x000fe20000011404 */
[----:B------:R-:W-:-:S02]  /*3ab0*/  IMAD R3, R199, R4, RZ ;  /* 0x00000004c7037224 */ /* 0x000fc400078e02ff */
        /* <DEDUP_REMOVED lines=19> */
.L_x_316:
[----:B------:R-:W-:Y:S02]  /*3bf0*/  FMNMX.FTZ R38, R45, R44, !PT ;  /* 0x0000002c2d267209 */ /* 0x000fe40007810000 */
[----:B------:R-:W-:-:S02]  /*3c00*/  SHF.L.U32 R185, R2, 0x1, RZ ;  /* 0x0000000102b97819 */ /* 0x000fc400000006ff */
[----:B------:R-:W-:Y:S02]  /*3c10*/  FMNMX.FTZ R38, R43, R38, !PT ;  /* 0x000000262b267209 */ /* 0x000fe40007810000 */
[----:B------:R-:W-:Y:S02]  /*3c20*/  LEA R186, R0, R185, 0x1 ;  /* 0x000000b900ba7211 */ /* 0x000fe400078e08ff */
        /* <DEDUP_REMOVED lines=29> */
[----:B------:R-:W2:Y:S02]  /*3e00*/  SHFL.BFLY PT, R3, R38, 0x2, 0x1f ;  /* 0x0c401f0026037f89 */ /* 0x000ea400000e0000 */
[----:B--2---:R-:W-:-:S05]  /*3e10*/  FMNMX.FTZ R38, R38, R3, !PT ;  /* 0x0000000326267209 */ /* 0x004fca0007810000 */
[----:B------:R-:W2:Y:S02]  /*3e20*/  SHFL.BFLY PT, R3, R38, 0x1, 0x1f ;  /* 0x0c201f0026037f89 */ /* 0x000ea400000e0000 */
[----:B--2---:R-:W-:-:S04]  /*3e30*/  FMNMX.FTZ R38, R38, R3, !PT ;  /* 0x0000000326267209 */ /* 0x004fc80007810000 */
[C---:B------:R-:W-:Y:S01]  /*3e40*/  FSETP.NEU.FTZ.AND P1, PT, R38.reuse, -INF , PT ;  /* 0xff8000002600780b */ /* 0x040fe20003f3d000 */
[----:B------:R-:W-:-:S05]  /*3e50*/  FMUL.FTZ R3, R38, c[0x0][0x23c] ;  /* 0x00008f0026037a20 */ /* 0x000fca0000410000 */
[----:B------:R-:W-:-:S05]  /*3e60*/  FSEL R3, R3, RZ, P1 ;  /* 0x000000ff03037208 */ /* 0x000fca0000800000 */
[--C-:B-1----:R-:W-:Y:S02]  /*3e70*/  FFMA.FTZ R4, R45, c[0x0][0x23c], -R3.reuse ;  /* 0x00008f002d047a23 */ /* 0x102fe40000010803 */
        /* <DEDUP_REMOVED lines=14> */
[----:B------:R-:W-:Y:S01]  /*3f60*/  MUFU.EX2 R245, R5 ;  /* 0x0000000500f57308 */ /* 0x000fe20000000800 */
[----:B-1----:R-:W-:Y:S01]  /*3f70*/  FFMA.FTZ R4, R41, c[0x0][0x23c], -R3 ;  /* 0x00008f0029047a23 */ /* 0x002fe20000010803 */
[----:B---3--:R-:W-:-:S06]  /*3f80*/  F2FP.PACK_AB R14, R219, R218 ;  /* 0x000000dadb0e723e */ /* 0x008fcc00000000ff */
[----:B------:R1:W-:Y:S02]  /*3f90*/  MUFU.EX2 R220, R4 ;  /* 0x0000000400dc7308 */ /* 0x0003e40000000800 */
[----:B-1----:R-:W-:Y:S01]  /*3fa0*/  FFMA.FTZ R4, R37, c[0x0][0x23c], -R3 ;  /* 0x00008f0025047a23 */ /* 0x002fe20000010803 */
[----:B------:R-:W-:-:S05]  /*3fb0*/  FMNMX.FTZ R37, R67, R60, !PT ;  /* 0x0000003c43257209 */ /* 0x000fca0007810000 */
[----:B------:R1:W-:Y:S01]  /*3fc0*/  MUFU.EX2 R221, R4 ;  /* 0x0000000400dd7308 */ /* 0x0003e20000000800 */
        /* <DEDUP_REMOVED lines=41> */
[----:B------:R1:W-:Y:S04]  /*4260*/  MUFU.EX2 R234, R4 ;  /* 0x0000000400ea7308 */ /* 0x0003e80000000800 */
[----:B------:R-:W2:Y:S01]  /*4270*/  SHFL.BFLY PT, R6, R37, 0x2, 0x1f ;  /* 0x0c401f0025067f89 */ /* 0x000ea200000e0000 */
[----:B-1----:R-:W-:-:S04]  /*4280*/  FFMA.FTZ R4, R31, c[0x0][0x23c], -R3 ;  /* 0x00008f001f047a23 */ /* 0x002fc80000010803 */
[----:B------:R1:W-:Y:S01]  /*4290*/  MUFU.EX2 R233, R4 ;  /* 0x0000000400e97308 */ /* 0x0003e20000000800 */
[----:B--2---:R-:W-:Y:S02]  /*42a0*/  FMNMX.FTZ R37, R37, R6, !PT ;  /* 0x0000000625257209 */ /* 0x004fe40007810000 */
[----:B------:R-:W-:-:S03]  /*42b0*/  FMNMX.FTZ R6, R89, R88, !PT ;  /* 0x0000005859067209 */ /* 0x000fc60007810000 */
[----:B------:R-:W2:Y:S01]  /*42c0*/  SHFL.BFLY PT, R8, R37, 0x1, 0x1f ;  /* 0x0c201f0025087f89 */ /* 0x000ea200000e0000 */
[----:B------:R-:W-:Y:S01]  /*42d0*/  FMNMX.FTZ R5, R95, R6, !PT ;  /* 0x000000065f057209 */ /* 0x000fe20007810000 */
[----:B-1----:R-:W-:-:S04]  /*42e0*/  FFMA.FTZ R4, R33, c[0x0][0x23c], -R3 ;  /* 0x00008f0021047a23 */ /* 0x002fc80000010803 */
[----:B------:R1:W-:Y:S01]  /*42f0*/  MUFU.EX2 R232, R4 ;  /* 0x0000000400e87308 */ /* 0x0003e20000000800 */
[----:B--2---:R-:W-:Y:S01]  /*4300*/  FMNMX.FTZ R37, R37, R8, !PT ;  /* 0x0000000825257209 */ /* 0x004fe20007810000 */
[----:B-1----:R-:W-:-:S03]  /*4310*/  FFMA.FTZ R4, R30, c[0x0][0x23c], -R3 ;  /* 0x00008f001e047a23 */ /* 0x002fc60000010803 */
[----:B------:R-:W-:-:S03]  /*4320*/  FSETP.NEU.FTZ.AND P1, PT, R37, -INF , PT ;  /* 0xff8000002500780b */ /* 0x000fc60003f3d000 */
[----:B------:R1:W-:Y:S02]  /*4330*/  MUFU.EX2 R231, R4 ;  /* 0x0000000400e77308 */ /* 0x0003e40000000800 */
[----:B-1----:R-:W-:-:S06]  /*4340*/  FFMA.FTZ R4, R27, c[0x0][0x23c], -R3 ;  /* 0x00008f001b047a23 */ /* 0x002fcc0000010803 */
[----:B------:R1:W-:Y:S02]  /*4350*/  MUFU.EX2 R230, R4 ;  /* 0x0000000400e67308 */ /* 0x0003e40000000800 */
[----:B-1----:R-:W-:-:S06]  /*4360*/  FFMA.FTZ R4, R29, c[0x0][0x23c], -R3 ;  /* 0x00008f001d047a23 */ /* 0x002fcc0000010803 */
[----:B------:R1:W-:Y:S02]  /*4370*/  MUFU.EX2 R229, R4 ;  /* 0x0000000400e57308 */ /* 0x0003e40000000800 */
[----:B-1----:R-:W-:-:S06]  /*4380*/  FFMA.FTZ R4, R26, c[0x0][0x23c], -R3 ;  /* 0x00008f001a047a23 */ /* 0x002fcc0000010803 */
[----:B------:R1:W-:Y:S02]  /*4390*/  MUFU.EX2 R228, R4 ;  /* 0x0000000400e47308 */ /* 0x0003e40000000800 */
[--C-:B-1----:R-:W-:Y:S02]  /*43a0*/  FFMA.FTZ R4, R28, c[0x0][0x23c], -R3.reuse ;  /* 0x00008f001c047a23 */ /* 0x102fe40000010803 */
[----:B------:R-:W-:Y:S04]  /*43b0*/  LDSM.16.MT88.4 R28, [R185+0x4400] ;  /* 0x00440000b91c783b */ /* 0x000fe80000004200 */
        /* <DEDUP_REMOVED lines=25> */
[--C-:B------:R-:W-:Y:S01]  /*4550*/  FFMA.FTZ R4, R12, c[0x0][0x23c], -R3.reuse ;  /* 0x00008f000c047a23 */ /* 0x100fe20000010803 */
[----:B------:R-:W-:Y:S01]  /*4560*/  F2FP.PACK_AB R12, R163, R217 ;  /* 0x000000d9a30c723e */ /* 0x000fe200000000ff */
[----:B------:R-:W-:Y:S01]  /*4570*/  FFMA.FTZ R3, R13, c[0x0][0x23c], -R3 ;  /* 0x00008f000d037a23 */ /* 0x000fe20000010803 */
[----:B------:R-:W-:Y:S01]  /*4580*/  FMNMX.FTZ R6, R99, R7, !PT ;  /* 0x0000000763067209 */ /* 0x000fe20007810000 */
[----:B------:R1:W-:Y:S01]  /*4590*/  MUFU.EX2 R241, R4 ;  /* 0x0000000400f17308 */ /* 0x0003e20000000800 */
[----:B------:R-:W-:Y:S02]  /*45a0*/  FMNMX.FTZ R7, R93, R5, !PT ;  /* 0x000000055d077209 */ /* 0x000fe40007810000 */
        /* <DEDUP_REMOVED lines=71> */
[--C-:B-1----:R-:W-:Y:S02]  /*4a20*/  FFMA.FTZ R4, R68, c[0x0][0x23c], -R6.reuse ;  /* 0x00008f0044047a23 */ /* 0x102fe40000010806 */
[----:B------:R-:W-:Y:S04]  /*4a30*/  HMMA.16816.F32 R68, R12, R22, RZ ;  /* 0x000000160c44723c */ /* 0x000fe800000018ff */
        /* <DEDUP_REMOVED lines=17> */
[----:B--2---:R-:W-:Y:S02]  /*4b50*/  FFMA.FTZ R4, R57, c[0x0][0x23c], -R6 ;  /* 0x00008f0039047a23 */ /* 0x004fe40000010806 */
[----:B------:R-:W-:Y:S04]  /*4b60*/  HMMA.16816.F32 R56, R12, R18, RZ ;  /* 0x000000120c38723c */ /* 0x000fe800000018ff */
        /* <DEDUP_REMOVED lines=11> */
[----:B------:R-:W-:-:S03]  /*4c20*/  FSETP.NEU.FTZ.AND P1, PT, R3, -INF , PT ;  /* 0xff8000000300780b */ /* 0x000fc60003f3d000 */
[----:B------:R-:W1:Y:S01]  /*4c30*/  MUFU.EX2 R175, R7 ;  /* 0x0000000700af7308 */ /* 0x000e620000000800 */
[--C-:B---3--:R-:W-:Y:S02]  /*4c40*/  FFMA.FTZ R4, R52, c[0x0][0x23c], -R6.reuse ;  /* 0x00008f0034047a23 */ /* 0x108fe40000010806 */
[----:B------:R-:W-:Y:S05]  /*4c50*/  HMMA.16816.F32 R52, R12, R20, RZ ;  /* 0x000000140c34723c */ /* 0x000fea00000018ff */
[----:B------:R2:W-:Y:S01]  /*4c60*/  MUFU.EX2 R210, R4 ;  /* 0x0000000400d27308 */ /* 0x0005e20000000800 */
[----:B-1----:R-:W-:Y:S01]  /*4c70*/  F2FP.PACK_AB R10, R175, R167 ;  /* 0x000000a7af0a723e */ /* 0x002fe200000000ff */
[----:B--2---:R-:W-:-:S06]  /*4c80*/  FFMA.FTZ R4, R51, c[0x0][0x23c], -R6 ;  /* 0x00008f0033047a23 */ /* 0x004fcc0000010806 */
        /* <DEDUP_REMOVED lines=14> */
[----:B------:R1:W2:Y:S02]  /*4d70*/  MUFU.EX2 R166, R4 ;  /* 0x0000000400a67308 */ /* 0x0002a40000000800 */
[----:B-1----:R-:W-:Y:S01]  /*4d80*/  FMUL.FTZ R4, R3, c[0x0][0x23c] ;  /* 0x00008f0003047a20 */ /* 0x002fe20000410000 */
[----:B--2---:R-:W-:-:S04]  /*4d90*/  F2FP.PACK_AB R8, R166, R170 ;  /* 0x000000aaa608723e */ /* 0x004fc800000000ff */
[----:B------:R-:W-:-:S05]  /*4da0*/  FSEL R4, R4, RZ, P1 ;  /* 0x000000ff04047208 */ /* 0x000fca0000800000 */
[--C-:B------:R-:W-:Y:S02]  /*4db0*/  FFMA.FTZ R0, R88, c[0x0][0x23c], -R4.reuse ;  /* 0x00008f0058007a23 */ /* 0x100fe40000010804 */
[--C-:B------:R-:W-:Y:S02]  /*4dc0*/  FFMA.FTZ R7, R89, c[0x0][0x23c], -R4.reuse ;  /* 0x00008f0059077a23 */ /* 0x100fe40000010804 */
[----:B------:R1:W-:Y:S08]  /*4dd0*/  MUFU.EX2 R164, R0 ;  /* 0x0000000000a47308 */ /* 0x0003f00000000800 */
[----:B------:R-:W2:Y:S01]  /*4de0*/  MUFU.EX2 R165, R7 ;  /* 0x0000000700a57308 */ /* 0x000ea20000000800 */
[----:B-1----:R-:W-:-:S07]  /*4df0*/  FFMA.FTZ R0, R95, c[0x0][0x23c], -R4 ;  /* 0x00008f005f007a23 */ /* 0x002fce0000010804 */
        /* <DEDUP_REMOVED lines=20> */
[----:B--2---:R-:W-:-:S05]  /*4f40*/  F2FP.PACK_AB R10, R178, R177 ;  /* 0x000000b1b20a723e */ /* 0x004fca00000000ff */
        /* <DEDUP_REMOVED lines=23> */
[----:B------:R2:W4:Y:S01]  /*50c0*/  MUFU.EX2 R98, R0 ;  /* 0x0000000000627308 */ /* 0x0005220000000800 */
        /* <DEDUP_REMOVED lines=9> */
[----:B-----5:R-:W-:-:S04]  /*5160*/  FFMA.FTZ R0, R97, c[0x0][0x23c], -R5 ;  /* 0x00008f0061007a23 */ /* 0x020fc80000010805 */
[----:B------:R5:W1:Y:S02]  /*5170*/  MUFU.EX2 R94, R0 ;  /* 0x00000000005e7308 */ /* 0x000a640000000800 */
[----:B----4-:R-:W-:Y:S01]  /*5180*/  F2FP.PACK_AB R8, R98, R99 ;  /* 0x000000636208723e */ /* 0x010fe200000000ff */
[----:B-----5:R-:W-:Y:S01]  /*5190*/  FFMA.FTZ R0, R102, c[0x0][0x23c], -R4 ;  /* 0x00008f0066007a23 */ /* 0x020fe20000010804 */
[----:B-1----:R-:W-:-:S04]  /*51a0*/  F2FP.PACK_AB R10, R94, R96 ;  /* 0x000000605e0a723e */ /* 0x002fc800000000ff */
        /* <DEDUP_REMOVED lines=11> */
[C---:B------:R-:W-:Y:S08]  /*5260*/  HMMA.16816.F32 R64, R8.reuse, R16, R64 ;  /* 0x000000100840723c */ /* 0x040ff00000001840 */
[----:B---3--:R-:W-:Y:S01]  /*5270*/  HMMA.16816.F32 R136, R8, R12, R136 ;  /* 0x0000000c0888723c */ /* 0x008fe20000001888 */
[----:B-1----:R-:W-:-:S04]  /*5280*/  FFMA.FTZ R0, R104, c[0x0][0x23c], -R5 ;  /* 0x00008f0068007a23 */ /* 0x002fc80000010805 */
[----:B------:R1:W-:Y:S03]  /*5290*/  MUFU.EX2 R89, R0 ;  /* 0x0000000000597308 */ /* 0x0003e60000000800 */
[C---:B------:R-:W-:Y:S01]  /*52a0*/  HMMA.16816.F32 R144, R8.reuse, R14, R20 ;  /* 0x0000000e0890723c */ /* 0x040fe20000001814 */
[----:B------:R-:W3:Y:S07]  /*52b0*/  LDSM.16.MT88.4 R20, [R185+0x4c00] ;  /* 0x004c0000b914783b */ /* 0x000eee0000004200 */
[----:B------:R-:W-:Y:S01]  /*52c0*/  HMMA.16816.F32 R28, R8, R18, R32 ;  /* 0x00000012081c723c */ /* 0x000fe20000001820 */
[----:B-1----:R-:W-:-:S06]  /*52d0*/  FFMA.FTZ R0, R108, c[0x0][0x23c], -R5 ;  /* 0x00008f006c007a23 */ /* 0x002fcc0000010805 */
[----:B------:R-:W-:Y:S02]  /*52e0*/  F2FP.PACK_AB R8, R236, R224 ;  /* 0x000000e0ec08723e */ /* 0x000fe400000000ff */
[----:B------:R-:W-:Y:S01]  /*52f0*/  F2FP.PACK_AB R9, R208, R200 ;  /* 0x000000c8d009723e */ /* 0x000fe200000000ff */
[----:B------:R1:W4:Y:S01]  /*5300*/  MUFU.EX2 R88, R0 ;  /* 0x0000000000587308 */ /* 0x0003220000000800 */
        /* <DEDUP_REMOVED lines=9> */
[----:B------:R-:W1:Y:S01]  /*53a0*/  LDSM.16.MT88.4 R16, [R186+0x5000] ;  /* 0x00500000ba10783b */ /* 0x000e620000004200 */
[----:B-----5:R-:W-:-:S04]  /*53b0*/  FFMA.FTZ R0, R82, c[0x0][0x23c], -R5 ;  /* 0x00008f0052007a23 */ /* 0x020fc80000010805 */
[----:B------:R5:W2:Y:S01]  /*53c0*/  MUFU.EX2 R85, R0 ;  /* 0x0000000000557308 */ /* 0x000aa20000000800 */
[----:B----4-:R-:W-:Y:S01]  /*53d0*/  F2FP.PACK_AB R8, R88, R89 ;  /* 0x000000595808723e */ /* 0x010fe200000000ff */
[----:B-----5:R-:W-:Y:S01]  /*53e0*/  FFMA.FTZ R0, R109, c[0x0][0x23c], -R4 ;  /* 0x00008f006d007a23 */ /* 0x020fe20000010804 */
[----:B--2---:R-:W-:-:S05]  /*53f0*/  F2FP.PACK_AB R10, R85, R86 ;  /* 0x00000056550a723e */ /* 0x004fca00000000ff */
[----:B------:R2:W-:Y:S02]  /*5400*/  MUFU.EX2 R82, R0 ;  /* 0x0000000000527308 */ /* 0x0005e40000000800 */
[----:B--2---:R-:W-:-:S06]  /*5410*/  FFMA.FTZ R0, R111, c[0x0][0x23c], -R4 ;  /* 0x00008f006f007a23 */ /* 0x004fcc0000010804 */
[----:B------:R2:W4:Y:S02]  /*5420*/  MUFU.EX2 R84, R0 ;  /* 0x0000000000547308 */ /* 0x0005240000000800 */
[----:B--2---:R-:W-:Y:S01]  /*5430*/  FFMA.FTZ R0, R110, c[0x0][0x23c], -R4 ;  /* 0x00008f006e007a23 */ /* 0x004fe20000010804 */
[----:B----4-:R-:W-:-:S05]  /*5440*/  F2FP.PACK_AB R9, R84, R82 ;  /* 0x000000525409723e */ /* 0x010fca00000000ff */
[----:B------:R2:W-:Y:S02]  /*5450*/  MUFU.EX2 R81, R0 ;  /* 0x0000000000517308 */ /* 0x0005e40000000800 */
[----:B--2---:R-:W-:-:S06]  /*5460*/  FFMA.FTZ R0, R112, c[0x0][0x23c], -R4 ;  /* 0x00008f0070007a23 */ /* 0x004fcc0000010804 */
[----:B------:R2:W4:Y:S02]  /*5470*/  MUFU.EX2 R80, R0 ;  /* 0x0000000000507308 */ /* 0x0005240000000800 */
[----:B--2---:R-:W-:Y:S01]  /*5480*/  FFMA.FTZ R0, R78, c[0x0][0x23c], -R6 ;  /* 0x00008f004e007a23 */ /* 0x004fe20000010806 */
[----:B----4-:R-:W-:-:S05]  /*5490*/  F2FP.PACK_AB R11, R80, R81 ;  /* 0x00000051500b723e */ /* 0x010fca00000000ff */
[----:B------:R2:W-:Y:S02]  /*54a0*/  MUFU.EX2 R78, R0 ;  /* 0x00000000004e7308 */ /* 0x0005e40000000800 */
[C---:B------:R-:W-:Y:S08]  /*54b0*/  HMMA.16816.F32 R156, R8.reuse, R24, R64 ;  /* 0x00000018089c723c */ /* 0x040ff00000001840 */
[----:B---3--:R-:W-:Y:S01]  /*54c0*/  HMMA.16816.F32 R136, R8, R20, R136 ;  /* 0x000000140888723c */ /* 0x008fe20000001888 */
        /* <DEDUP_REMOVED lines=17> */
[----:B------:R-:W5:Y:S01]  /*55e0*/  LDSM.16.MT88.4 R24, [R186+0x5400] ;  /* 0x00540000ba18783b */ /* 0x000f620000004200 */
[----:B----4-:R-:W-:-:S04]  /*55f0*/  FFMA.FTZ R0, R83, c[0x0][0x23c], -R5 ;  /* 0x00008f0053007a23 */ /* 0x010fc80000010805 */
        /* <DEDUP_REMOVED lines=55> */
[C---:B-----5:R-:W-:Y:S08]  /*5970*/  HMMA.16816.F32 R156, R8.reuse, R24, R156 ;  /* 0x00000018089c723c */ /* 0x060ff0000000189c */
        /* <DEDUP_REMOVED lines=41> */
[----:B---3--:R-:W-:-:S07]  /*5c10*/  F2FP.PACK_AB R11, R43, R61 ;  /* 0x0000003d2b0b723e */ /* 0x008fce00000000ff */
[----:B------:R-:W-:Y:S01]  /*5c20*/  HMMA.16816.F32 R44, R8, R16, R44 ;  /* 0x00000010082c723c */ /* 0x000fe2000000182c */
[----:B-1----:R-:W-:-:S07]  /*5c30*/  FFMA.FTZ R0, R149, c[0x0][0x23c], -R5 ;  /* 0x00008f0095007a23 */ /* 0x002fce0000010805 */
        /* <DEDUP_REMOVED lines=8> */
[----:B------:R1:W-:Y:S01]  /*5cc0*/  MUFU.EX2 R39, R0 ;  /* 0x0000000000277308 */ /* 0x0003e20000000800 */
[----:B--2---:R-:W-:Y:S01]  /*5cd0*/  FADD.FTZ R2, R165, R164 ;  /* 0x000000a4a5027221 */ /* 0x004fe20000010000 */
[----:B------:R-:W-:Y:S01]  /*5ce0*/  F2FP.PACK_AB R164, R245, R246 ;  /* 0x000000f6f5a4723e */ /* 0x000fe200000000ff */
[--C-:B-1----:R-:W-:Y:S02]  /*5cf0*/  FFMA.FTZ R0, R151, c[0x0][0x23c], -R4.reuse ;  /* 0x00008f0097007a23 */ /* 0x102fe40000010804 */
[----:B------:R-:W1:Y:S03]  /*5d00*/  LDSM.16.MT88.4 R148, [R185+0x5c00] ;  /* 0x005c0000b994783b */ /* 0x000e660000004200 */
[----:B------:R2:W-:Y:S02]  /*5d10*/  MUFU.EX2 R30, R0 ;  /* 0x00000000001e7308 */ /* 0x0005e40000000800 */
[----:B--2---:R-:W-:-:S06]  /*5d20*/  FFMA.FTZ R0, R152, c[0x0][0x23c], -R4 ;  /* 0x00008f0098007a23 */ /* 0x004fcc0000010804 */
[----:B------:R2:W3:Y:S02]  /*5d30*/  MUFU.EX2 R31, R0 ;  /* 0x00000000001f7308 */ /* 0x0004e40000000800 */
[----:B--2---:R-:W-:Y:S01]  /*5d40*/  FFMA.FTZ R0, R153, c[0x0][0x23c], -R4 ;  /* 0x00008f0099007a23 */ /* 0x004fe20000010804 */
[----:B---3--:R-:W-:-:S05]  /*5d50*/  F2FP.PACK_AB R161, R31, R30 ;  /* 0x0000001e1fa1723e */ /* 0x008fca00000000ff */
[----:B------:R2:W-:Y:S02]  /*5d60*/  MUFU.EX2 R29, R0 ;  /* 0x00000000001d7308 */ /* 0x0005e40000000800 */
[----:B--2---:R-:W-:Y:S02]  /*5d70*/  FFMA.FTZ R0, R154, c[0x0][0x23c], -R4 ;  /* 0x00008f009a007a23 */ /* 0x004fe40000010804 */
[----:B------:R-:W-:Y:S01]  /*5d80*/  FADD.FTZ R4, R170, R166 ;  /* 0x000000a6aa047221 */ /* 0x000fe20000010000 */
[----:B------:R-:W-:-:S03]  /*5d90*/  F2FP.PACK_AB R166, R238, R241 ;  /* 0x000000f1eea6723e */ /* 0x000fc600000000ff */
[----:B------:R2:W3:Y:S01]  /*5da0*/  MUFU.EX2 R28, R0 ;  /* 0x00000000001c7308 */ /* 0x0004e20000000800 */
[----:B------:R-:W-:Y:S02]  /*5db0*/  FADD.FTZ R4, R167, R4 ;  /* 0x00000004a7047221 */ /* 0x000fe40000010000 */
[----:B--2---:R-:W-:Y:S01]  /*5dc0*/  FFMA.FTZ R0, R155, c[0x0][0x23c], -R6 ;  /* 0x00008f009b007a23 */ /* 0x004fe20000010806 */
[----:B---3--:R-:W-:-:S04]  /*5dd0*/  F2FP.PACK_AB R163, R28, R29 ;  /* 0x0000001d1ca3723e */ /* 0x008fc800000000ff */
[----:B------:R2:W-:Y:S02]  /*5de0*/  MUFU.EX2 R16, R0 ;  /* 0x0000000000107308 */ /* 0x0005e40000000800 */
[--C-:B--2---:R-:W-:Y:S01]  /*5df0*/  FFMA.FTZ R0, R162, c[0x0][0x23c], -R6.reuse ;  /* 0x00008f00a2007a23 */ /* 0x104fe20000010806 */
[----:B------:R-:W-:Y:S01]  /*5e00*/  F2FP.PACK_AB R162, R39, R40 ;  /* 0x0000002827a2723e */ /* 0x000fe200000000ff */
[----:B------:R-:W-:Y:S01]  /*5e10*/  FFMA.FTZ R6, R160, c[0x0][0x23c], -R6 ;  /* 0x00008f00a0067a23 */ /* 0x000fe20000010806 */
[----:B------:R-:W-:-:S03]  /*5e20*/  F2FP.PACK_AB R160, R41, R42 ;  /* 0x0000002a29a0723e */ /* 0x000fc600000000ff */
[----:B------:R2:W3:Y:S04]  /*5e30*/  MUFU.EX2 R11, R0 ;  /* 0x00000000000b7308 */ /* 0x0004e80000000800 */
[C---:B-1----:R-:W-:Y:S04]  /*5e40*/  HMMA.16816.F32 R136, R160.reuse, R148, R136 ;  /* 0x00000094a088723c */ /* 0x042fe80000001888 */
[----:B------:R1:W4:Y:S04]  /*5e50*/  MUFU.EX2 R9, R6 ;  /* 0x0000000600097308 */ /* 0x0003280000000800 */
[----:B------:R-:W-:Y:S01]  /*5e60*/  HMMA.16816.F32 R144, R160, R150, R144 ;  /* 0x00000096a090723c */ /* 0x000fe20000001890 */
[----:B--2---:R-:W-:Y:S01]  /*5e70*/  FADD.FTZ R0, R218, R7 ;  /* 0x00000007da007221 */ /* 0x004fe20000010000 */
[----:B---3--:R-:W-:Y:S01]  /*5e80*/  F2FP.PACK_AB R165, R11, R16 ;  /* 0x000000100ba5723e */ /* 0x008fe200000000ff */
[----:B------:R-:W-:-:S04]  /*5e90*/  FADD.FTZ R7, R175, R4 ;  /* 0x00000004af077221 */ /* 0x000fc80000010000 */
[----:B------:R-:W-:Y:S01]  /*5ea0*/  FADD.FTZ R7, R174, R7 ;  /* 0x00000007ae077221 */ /* 0x000fe20000010000 */
[C---:B------:R-:W-:Y:S01]  /*5eb0*/  HMMA.16816.F32 R156, R160.reuse, R20, R156 ;  /* 0x00000014a09c723c */ /* 0x040fe2000000189c */
[----:B-1----:R-:W-:Y:S01]  /*5ec0*/  FADD.FTZ R6, R95, R2 ;  /* 0x000000025f067221 */ /* 0x002fe20000010000 */
[----:B----4-:R-:W-:Y:S01]  /*5ed0*/  F2FP.PACK_AB R167, R9, R10 ;  /* 0x0000000a09a7723e */ /* 0x010fe200000000ff */
        /* <DEDUP_REMOVED lines=118> */
[----:B------:R1:W-:Y:S01]  /*6640*/  STL [R1], R5 ;  /* 0x0000000501007387 */ /* 0x0003e20000100800 */
[----:B------:R-:W-:-:S03]  /*6650*/  FADD.FTZ R2, R39, R2 ;  /* 0x0000000227027221 */ /* 0x000fc60000010000 */
[----:B------:R1:W-:Y:S04]  /*6660*/  STL [R1+0x8], R4 ;  /* 0x0000080401007387 */ /* 0x0003e80000100800 */
[----:B------:R1:W-:Y:S04]  /*6670*/  STL [R1+0xc], R0 ;  /* 0x00000c0001007387 */ /* 0x0003e80000100800 */
[----:B------:R1:W-:Y:S01]  /*6680*/  STL [R1+0x4], R2 ;  /* 0x0000040201007387 */ /* 0x0003e20000100800 */
[----:B------:R-:W-:Y:S05]  /*6690*/  @!P0 BRA `(.L_x_317) ;  /* 0x000048f000008947 */ /* 0x000fea0003800000 */
[----:B------:R-:W-:Y:S01]  /*66a0*/  LEA.HI.SX32 R197, R197, 0xfffffffe, 0x19 ;  /* 0xfffffffec5c57811 */ /* 0x000fe200078fcaff */
[----:B------:R-:W-:Y:S01]  /*66b0*/  IMAD.MOV.U32 R133, RZ, RZ, R37 ;  /* 0x000000ffff857224 */ /* 0x000fe200078e0025 */
[----:B-1----:R-:W-:Y:S01]  /*66c0*/  SHF.L.U64.HI R0, R248, 0x6, R249 ;  /* 0x00000006f8007819 */ /* 0x002fe200000102f9 */
[----:B------:R-:W-:Y:S01]  /*66d0*/  IMAD.MOV.U32 R132, RZ, RZ, R38 ;  /* 0x000000ffff847224 */ /* 0x000fe200078e0026 */
[----:B------:R-:W-:Y:S01]  /*66e0*/  MOV R135, R3 ;  /* 0x0000000300877202 */ /* 0x000fe20000000f00 */
[----:B------:R-:W-:Y:S01]  /*66f0*/  IMAD.MOV.U32 R134, RZ, RZ, R36 ;  /* 0x000000ffff867224 */ /* 0x000fe200078e0024 */
[----:B------:R-:W-:Y:S05]  /*6700*/  BRA `(.L_x_318) ;  /* 0x000001e000007947 */ /* 0x000fea0003800000 */
.L_x_320:
        /* <DEDUP_REMOVED lines=30> */
.L_x_318:
[----:B------:R-:W2:Y:S01]  /*68f0*/  LDL.64 R10, [R1+0x18] ;  /* 0x00001800010a7983 */ /* 0x000ea20000100a00 */
[----:B------:R-:W-:Y:S04]  /*6900*/  DEPBAR.LE SB0, 0x0 ;  /* 0x000080000000791a */ /* 0x000fe80000000000 */
[C---:B------:R-:W-:Y:S01]  /*6910*/  IMAD.WIDE.U32 R2, R197.reuse, c[0x0][0x1a0], RZ ;  /* 0x00006800c5027a25 */ /* 0x040fe200078e00ff */
[----:B------:R-:W3:Y:S01]  /*6920*/  LDL R8, [R1+0x30] ;  /* 0x0000300001087983 */ /* 0x000ee20000100800 */
[----:B------:R-:W-:Y:S03]  /*6930*/  SHF.R.S32.HI R0, RZ, 0x1f, R197 ;  /* 0x0000001fff007819 */ /* 0x000fe600000114c5 */
[----:B------:R-:W-:Y:S02]  /*6940*/  BAR.SYNC.DEFER_BLOCKING 0x0 ;  /* 0x0000000000007b1d */ /* 0x000fe40000010000 */
[----:B------:R-:W-:Y:S04]  /*6950*/  IMAD R0, R0, c[0x0][0x1a0], RZ ;  /* 0x0000680000007a24 */ /* 0x000fe800078e02ff */
[----:B------:R-:W-:Y:S05]  /*6960*/  IMAD R4, R197, c[0x0][0x1a4], R0 ;  /* 0x00006900c5047a24 */ /* 0x000fea00078e0200 */
[----:B------:R-:W-:Y:S02]  /*6970*/  IADD3 R4, R3, R4, RZ ;  /* 0x0000000403047210 */ /* 0x000fe40007ffe0ff */
[----:B--2---:R-:W-:Y:S02]  /*6980*/  LEA R0, P0, R2, R10, 0x7 ;  /* 0x0000000a02007211 */ /* 0x004fe400078038ff */
[----:B------:R-:W-:Y:S02]  /*6990*/  MOV R11, c[0x0][0x1a4] ;  /* 0x00006900000b7a02 */ /* 0x000fe40000000f00 */
[----:B------:R-:W-:Y:S02]  /*69a0*/  LEA R6, P1, R0, c[0x0][0x170], 0x1 ;  /* 0x00005c0000067a11 */ /* 0x000fe400078208ff */
[----:B---3--:R-:W-:Y:S02]  /*69b0*/  LEA.HI.X R2, R2, R8, R4, 0x7, P0 ;  /* 0x0000000802027211 */ /* 0x008fe400000f3c04 */
[----:B------:R-:W-:Y:S02]  /*69c0*/  MOV R8, c[0x0][0x1a0] ;  /* 0x0000680000087a02 */ /* 0x000fe40000000f00 */
[----:B------:R-:W-:Y:S02]  /*69d0*/  LEA.HI.X R7, R0, c[0x0][0x174], R2, 0x1, P1 ;  /* 0x00005d0000077a11 */ /* 0x000fe400008f0c02 */
[----:B------:R-:W-:Y:S02]  /*69e0*/  SHF.L.U32 R8, R8, 0x6, RZ ;  /* 0x0000000608087819 */ /* 0x000fe400000006ff */
[----:B------:R-:W-:Y:S02]  /*69f0*/  MOV R10, c[0x0][0x1a0] ;  /* 0x00006800000a7a02 */ /* 0x000fe40000000f00 */
[-C--:B------:R-:W-:Y:S02]  /*6a00*/  IADD3 R4, P0, R6, R8.reuse, RZ ;  /* 0x0000000806047210 */ /* 0x080fe40007f1e0ff */
[----:B------:R-:W-:Y:S02]  /*6a10*/  SHF.L.U64.HI R10, R10, 0x6, R11 ;  /* 0x000000060a0a7819 */ /* 0x000fe4000001020b */
[----:B------:R-:W-:Y:S02]  /*6a20*/  IADD3 R2, P1, R4, R8, RZ ;  /* 0x0000000804027210 */ /* 0x000fe40007f3e0ff */
[----:B------:R-:W-:Y:S02]  /*6a30*/  IADD3.X R5, R7, R10, RZ, P0, !PT ;  /* 0x0000000a07057210 */ /* 0x000fe400007fe4ff */
[----:B------:R-:W-:Y:S02]  /*6a40*/  IADD3 R8, P0, R2, R8, RZ ;  /* 0x0000000802087210 */ /* 0x000fe40007f1e0ff */
[-C--:B------:R-:W-:Y:S04]  /*6a50*/  IADD3.X R3, R5, R10.reuse, RZ, P1, !PT ;  /* 0x0000000a05037210 */ /* 0x080fe80000ffe4ff */
[----:B------:R-:W-:Y:S02]  /*6a60*/  IADD3.X R9, R3, R10, RZ, P0, !PT ;  /* 0x0000000a03097210 */ /* 0x000fe400007fe4ff */
[----:B------:R-:W-:Y:S01]  /*6a70*/  ISETP.GT.AND P0, PT, R197, RZ, PT ;  /* 0x000000ffc500720c */ /* 0x000fe20003f04270 */
[----:B------:R-:W-:Y:S01]  /*6a80*/  @!PT LDS RZ, [RZ] ;  /* 0x00000000fffff984 */ /* 0x000fe20000000800 */
[----:B------:R-:W-:Y:S01]  /*6a90*/  @!PT LDS RZ, [RZ] ;  /* 0x00000000fffff984 */ /* 0x000fe20000000800 */
[----:B------:R-:W-:Y:S01]  /*6aa0*/  @!PT LDS RZ, [RZ] ;  /* 0x00000000fffff984 */ /* 0x000fe20000000800 */
[----:B------:R1:W-:Y:S08]  /*6ab0*/  LDGSTS.E.BYPASS.LTC128B.128 [R198+0x4000], [R6.64] ;  /* 0x0400000006c67fae */ /* 0x0003f0000b901d48 */
[----:B------:R1:W-:Y:S08]  /*6ac0*/  LDGSTS.E.BYPASS.LTC128B.128 [R198+0x4800], [R4.64] ;  /* 0x0480000004c67fae */ /* 0x0003f0000b901d48 */
[----:B------:R2:W-:Y:S08]  /*6ad0*/  LDGSTS.E.BYPASS.LTC128B.128 [R198+0x5000], [R2.64] ;  /* 0x0500000002c67fae */ /* 0x0005f0000b901d48 */
[----:B------:R3:W-:Y:S08]  /*6ae0*/  LDGSTS.E.BYPASS.LTC128B.128 [R198+0x5800], [R8.64] ;  /* 0x0580000008c67fae */ /* 0x0007f0000b901d48 */
[----:B------:R-:W-:Y:S08]  /*6af0*/  LDSM.16.M88.4 R128, [R187] ;  /* 0x00000000bb80783b */ /* 0x000ff00000000200 */
[----:B------:R-:W0:Y:S08]  /*6b00*/  LDGDEPBAR ;  /* 0x00000000000079af */ /* 0x000e300000000000 */
[----:B------:R-:W1:Y:S08]  /*6b10*/  LDSM.16.M88.4 R16, [R184+0x2000] ;  /* 0x00200000b810783b */ /* 0x000e700000000200 */
[----:B------:R-:W3:Y:S08]  /*6b20*/  LDSM.16.M88.4 R124, [R187+0x1000] ;  /* 0x00100000bb7c783b */ /* 0x000ef00000000200 */
[----:B------:R-:W4:Y:S08]  /*6b30*/  LDSM.16.M88.4 R32, [R184+0x2400] ;  /* 0x00240000b820783b */ /* 0x000f300000000200 */
[----:B------:R-:W5:Y:S08]  /*6b40*/  LDSM.16.M88.4 R48, [R184+0x2800] ;  /* 0x00280000b830783b */ /* 0x000f700000000200 */
[----:B------:R-:W2:Y:S08]  /*6b50*/  LDSM.16.M88.4 R64, [R184+0x2c00] ;  /* 0x002c0000b840783b */ /* 0x000eb00000000200 */
[----:B------:R-:W2:Y:S01]  /*6b60*/  LDSM.16.M88.4 R80, [R184+0x3000] ;  /* 0x00300000b850783b */ /* 0x000ea20000000200 */
[-C--:B-1----:R-:W-:Y:S07]  /*6b70*/  HMMA.16816.F32 R4, R128, R16.reuse, RZ ;  /* 0x000000108004723c */ /* 0x082fee00000018ff */
[----:B------:R-:W1:Y:S01]  /*6b80*/  LDSM.16.M88.4 R96, [R184+0x3400] ;  /* 0x00340000b860783b */ /* 0x000e620000000200 */
[C---:B---3--:R-:W-:Y:S07]  /*6b90*/  HMMA.16816.F32 R8, R124.reuse, R16, RZ ;  /* 0x000000107c08723c */ /* 0x048fee00000018ff */
[----:B------:R-:W3:Y:S01]  /*6ba0*/  LDSM.16.M88.4 R112, [R184+0x3800] ;  /* 0x00380000b870783b */ /* 0x000ee20000000200 */
[-C--:B------:R-:W-:Y:S07]  /*6bb0*/  HMMA.16816.F32 R12, R124, R18.reuse, RZ ;  /* 0x000000127c0c723c */ /* 0x080fee00000018ff */
[----:B------:R-:W1:Y:S01]  /*6bc0*/  LDSM.16.M88.4 R168, [R184+0x3c00] ;  /* 0x003c0000b8a8783b */ /* 0x000e620000000200 */
[C---:B------:R-:W-:Y:S07]  /*6bd0*/  HMMA.16816.F32 R16, R128.reuse, R18, RZ ;  /* 0x000000128010723c */ /* 0x040fee00000018ff */
[----:B------:R-:W-:Y:S01]  /*6be0*/  LDSM.16.M88.4 R172, [R188] ;  /* 0x00000000bcac783b */ /* 0x000fe20000000200 */
[-C--:B----4-:R-:W-:Y:S07]  /*6bf0*/  HMMA.16816.F32 R20, R128, R32.reuse, RZ ;  /* 0x000000208014723c */ /* 0x090fee00000018ff */
[----:B------:R-:W4:Y:S01]  /*6c00*/  LDSM.16.M88.4 R176, [R189] ;  /* 0x00000000bdb0783b */ /* 0x000f220000000200 */
[C---:B------:R-:W-:Y:S07]  /*6c10*/  HMMA.16816.F32 R24, R124.reuse, R32, RZ ;  /* 0x000000207c18723c */ /* 0x040fee00000018ff */
[----:B------:R-:W1:Y:S01]  /*6c20*/  LDSM.16.M88.4 R180, [R188+0x1000] ;  /* 0x00100000bcb4783b */ /* 0x000e620000000200 */
[-C--:B------:R-:W-:Y:S08]  /*6c30*/  HMMA.16816.F32 R28, R124, R34.reuse, RZ ;  /* 0x000000227c1c723c */ /* 0x080ff000000018ff */
[C---:B------:R-:W-:Y:S08]  /*6c40*/  HMMA.16816.F32 R32, R128.reuse, R34, RZ ;  /* 0x000000228020723c */ /* 0x040ff000000018ff */
[-C--:B-----5:R-:W-:Y:S08]  /*6c50*/  HMMA.16816.F32 R36, R128, R48.reuse, RZ ;  /* 0x000000308024723c */ /* 0x0a0ff000000018ff */
[C---:B------:R-:W-:Y:S08]  /*6c60*/  HMMA.16816.F32 R40, R124.reuse, R48, RZ ;  /* 0x000000307c28723c */ /* 0x040ff000000018ff */
[-C--:B------:R-:W-:Y:S08]  /*6c70*/  HMMA.16816.F32 R44, R124, R50.reuse, RZ ;  /* 0x000000327c2c723c */ /* 0x080ff000000018ff */
[C---:B------:R-:W-:Y:S08]  /*6c80*/  HMMA.16816.F32 R48, R128.reuse, R50, RZ ;  /* 0x000000328030723c */ /* 0x040ff000000018ff */
[-C--:B--2---:R-:W-:Y:S08]  /*6c90*/  HMMA.16816.F32 R52, R128, R64.reuse, RZ ;  /* 0x000000408034723c */ /* 0x084ff000000018ff */
        /* <DEDUP_REMOVED lines=18> */
[----:B------:R-:W-:Y:S08]  /*6dc0*/  HMMA.16816.F32 R128, R128, R170, RZ ;  /* 0x000000aa8080723c */ /* 0x000ff000000018ff */
[-C--:B----4-:R-:W-:Y:S08]  /*6dd0*/  HMMA.16816.F32 R4, R172, R176.reuse, R4 ;  /* 0x000000b0ac04723c */ /* 0x090ff00000001804 */
[C---:B------:R-:W-:Y:S08]  /*6de0*/  HMMA.16816.F32 R8, R180.reuse, R176, R8 ;  /* 0x000000b0b408723c */ /* 0x040ff00000001808 */
[-C--:B------:R-:W-:Y:S08]  /*6df0*/  HMMA.16816.F32 R12, R180, R178.reuse, R12 ;  /* 0x000000b2b40c723c */ /* 0x080ff0000000180c */
[----:B------:R-:W-:Y:S01]  /*6e00*/  FMUL.FTZ R4, R4, c[0x0][0x2ec] ;  /* 0x0000bb0004047a20 */ /* 0x000fe20000410000 */
[C---:B------:R-:W-:Y:S03]  /*6e10*/  HMMA.16816.F32 R16, R172.reuse, R178, R16 ;  /* 0x000000b2ac10723c */ /* 0x040fe60000001810 */
[----:B------:R-:W1:Y:S01]  /*6e20*/  MUFU.TANH R201, R4 ;  /* 0x0000000400c97308 */ /* 0x000e620000002400 */
[----:B------:R-:W-:Y:S02]  /*6e30*/  FMUL.FTZ R5, R5, c[0x0][0x2ec] ;  /* 0x0000bb0005057a20 */ /* 0x000fe40000410000 */
[----:B------:R-:W-:Y:S02]  /*6e40*/  FMUL.FTZ R6, R6, c[0x0][0x2ec] ;  /* 0x0000bb0006067a20 */ /* 0x000fe40000410000 */
[----:B------:R-:W-:Y:S04]  /*6e50*/  FMUL.FTZ R7, R7, c[0x0][0x2ec] ;  /* 0x0000bb0007077a20 */ /* 0x000fe80000410000 */
[----:B------:R-:W-:Y:S01]  /*6e60*/  FMUL.FTZ R8, R8, c[0x0][0x2ec] ;  /* 0x0000bb0008087a20 */ /* 0x000fe20000410000 */
[----:B------:R-:W2:Y:S01]  /*6e70*/  MUFU.TANH R209, R5 ;  /* 0x0000000500d17308 */ /* 0x000ea20000002400 */
[----:B------:R-:W-:Y:S02]  /*6e80*/  FMUL.FTZ R9, R9, c[0x0][0x2ec] ;  /* 0x0000bb0009097a20 */ /* 0x000fe40000410000 */
[----:B------:R-:W-:Y:S02]  /*6e90*/  FMUL.FTZ R10, R10, c[0x0][0x2ec] ;  /* 0x0000bb000a0a7a20 */ /* 0x000fe40000410000 */
[----:B------:R-:W-:Y:S02]  /*6ea0*/  FMUL.FTZ R11, R11, c[0x0][0x2ec] ;  /* 0x0000bb000b0b7a20 */ /* 0x000fe40000410000 */
[----:B------:R-:W-:Y:S02]  /*6eb0*/  FMUL.FTZ R12, R12, c[0x0][0x2ec] ;  /* 0x0000bb000c0c7a20 */ /* 0x000fe40000410000 */
[----:B------:R-:W-:Y:S01]  /*6ec0*/  FMUL.FTZ R13, R13, c[0x0][0x2ec] ;  /* 0x0000bb000d0d7a20 */ /* 0x000fe20000410000 */
[----:B------:R-:W3:Y:S01]  /*6ed0*/  MUFU.TANH R200, R6 ;  /* 0x0000000600c87308 */ /* 0x000ee20000002400 */
[----:B------:R-:W-:Y:S02]  /*6ee0*/  FMUL.FTZ R16, R16, c[0x0][0x2ec] ;  /* 0x0000bb0010107a20 */ /* 0x000fe40000410000 */
[----:B------:R-:W-:Y:S02]  /*6ef0*/  FMUL.FTZ R14, R14, c[0x0][0x2ec] ;  /* 0x0000bb000e0e7a20 */ /* 0x000fe40000410000 */
[----:B------:R-:W-:Y:S02]  /*6f00*/  FMUL.FTZ R15, R15, c[0x0][0x2ec] ;  /* 0x0000bb000f0f7a20 */ /* 0x000fe40000410000 */
[----:B------:R-:W-:Y:S02]  /*6f10*/  FMUL.FTZ R17, R17, c[0x0][0x2ec] ;  /* 0x0000bb0011117a20 */ /* 0x000fe40000410000 */
[----:B------:R-:W-:Y:S01]  /*6f20*/  FMUL.FTZ R18, R18, c[0x0][0x2ec] ;  /* 0x0000bb0012127a20 */ /* 0x000fe20000410000 */
[----:B------:R4:W1:Y:S01]  /*6f30*/  MUFU.TANH R207, R7 ;  /* 0x0000000700cf7308 */ /* 0x0008620000002400 */
[----:B------:R-:W-:Y:S09]  /*6f40*/  FMUL.FTZ R19, R19, c[0x0][0x2ec] ;  /* 0x0000bb0013137a20 */ /* 0x000ff20000410000 */
[----:B------:R-:W1:Y:S10]  /*6f50*/  MUFU.TANH R202, R8 ;  /* 0x0000000800ca7308 */ /* 0x000e740000002400 */
[----:B------:R-:W1:Y:S01]  /*6f60*/  MUFU.TANH R208, R9 ;  /* 0x0000000900d07308 */ /* 0x000e620000002400 */
[----:B----4-:R-:W4:Y:S09]  /*6f70*/  LDSM.16.M88.4 R4, [R196] ;  /* 0x00000000c404783b */ /* 0x010f320000000200 */
[----:B------:R-:W1:Y:S10]  /*6f80*/  MUFU.TANH R199, R10 ;  /* 0x0000000a00c77308 */ /* 0x000e740000002400 */
[----:B------:R5:W1:Y:S10]  /*6f90*/  MUFU.TANH R206, R11 ;  /* 0x0000000b00ce7308 */ /* 0x000a740000002400 */
[----:B------:R-:W1:Y:S10]  /*6fa0*/  MUFU.TANH R178, R16 ;  /* 0x0000001000b27308 */ /* 0x000e740000002400 */
[----:B------:R-:W1:Y:S01]  /*6fb0*/  MUFU.TANH R205, R12 ;  /* 0x0000000c00cd7308 */ /* 0x000e620000002400 */
[----:B-----5:R-:W5:Y:S01]  /*6fc0*/  LDSM.16.M88.4 R8, [R195] ;  /* 0x00000000c308783b */ /* 0x020f620000000200 */
[-C--:B----4-:R-:W-:Y:S08]  /*6fd0*/  HMMA.16816.F32 R20, R172, R4.reuse, R20 ;  /* 0x00000004ac14723c */ /* 0x090ff00000001814 */
[----:B------:R-:W4:Y:S01]  /*6fe0*/  MUFU.TANH R204, R13 ;  /* 0x0000000d00cc7308 */ /* 0x000f220000002400 */
[C---:B------:R-:W-:Y:S09]  /*6ff0*/  HMMA.16816.F32 R24, R180.reuse, R4, R24 ;  /* 0x00000004b418723c */ /* 0x040ff20000001818 */
[----:B------:R-:W1:Y:S01]  /*7000*/  MUFU.TANH R203, R14 ;  /* 0x0000000e00cb7308 */ /* 0x000e620000002400 */
[-C--:B------:R-:W-:Y:S08]  /*7010*/  HMMA.16816.F32 R28, R180, R6.reuse, R28 ;  /* 0x00000006b41c723c */ /* 0x080ff0000000181c */
[C---:B------:R-:W-:Y:S01]  /*7020*/  HMMA.16816.F32 R32, R172.reuse, R6, R32 ;  /* 0x00000006ac20723c */ /* 0x040fe20000001820 */
[----:B------:R-:W1:Y:S01]  /*7030*/  MUFU.TANH R179, R15 ;  /* 0x0000000f00b37308 */ /* 0x000e620000002400 */
[----:B------:R-:W1:Y:S02]  /*7040*/  LDSM.16.M88.4 R4, [R194] ;  /* 0x00000000c204783b */ /* 0x000e640000000200 */
[----:B------:R-:W-:Y:S02]  /*7050*/  FMUL.FTZ R20, R20, c[0x0][0x2ec] ;  /* 0x0000bb0014147a20 */ /* 0x000fe40000410000 */
[----:B------:R-:W-:Y:S02]  /*7060*/  FMUL.FTZ R21, R21, c[0x0][0x2ec] ;  /* 0x0000bb0015157a20 */ /* 0x000fe40000410000 */
[----:B------:R-:W-:Y:S03]  /*7070*/  FMUL.FTZ R22, R22, c[0x0][0x2ec] ;  /* 0x0000bb0016167a20 */ /* 0x000fe60000410000 */
[----:B------:R-:W1:Y:S01]  /*7080*/  MUFU.TANH R170, R17 ;  /* 0x0000001100aa7308 */ /* 0x000e620000002400 */
[----:B------:R-:W-:Y:S02]  /*7090*/  FMUL.FTZ R23, R23, c[0x0][0x2ec] ;  /* 0x0000bb0017177a20 */ /* 0x000fe40000410000 */
[----:B------:R-:W-:Y:S01]  /*70a0*/  FMUL.FTZ R24, R24, c[0x0][0x2ec] ;  /* 0x0000bb0018187a20 */ /* 0x000fe20000410000 */
[-C--:B-----5:R-:W-:Y:S03]  /*70b0*/  HMMA.16816.F32 R36, R172, R8.reuse, R36 ;  /* 0x00000008ac24723c */ /* 0x0a0fe60000001824 */
[----:B------:R-:W-:Y:S02]  /*70c0*/  FMUL.FTZ R25, R25, c[0x0][0x2ec] ;  /* 0x0000bb0019197a20 */ /* 0x000fe40000410000 */
[----:B------:R-:W-:Y:S01]  /*70d0*/  FMUL.FTZ R26, R26, c[0x0][0x2ec] ;  /* 0x0000bb001a1a7a20 */ /* 0x000fe20000410000 */
[----:B------:R-:W1:Y:S01]  /*70e0*/  MUFU.TANH R169, R18 ;  /* 0x0000001200a97308 */ /* 0x000e620000002400 */
[----:B------:R-:W-:Y:S01]  /*70f0*/  FMUL.FTZ R27, R27, c[0x0][0x2ec] ;  /* 0x0000bb001b1b7a20 */ /* 0x000fe20000410000 */
[C---:B------:R-:W-:Y:S04]  /*7100*/  HMMA.16816.F32 R40, R180.reuse, R8, R40 ;  /* 0x00000008b428723c */ /* 0x040fe80000001828 */
[----:B------:R-:W-:Y:S02]  /*7110*/  FMUL.FTZ R28, R28, c[0x0][0x2ec] ;  /* 0x0000bb001c1c7a20 */ /* 0x000fe40000410000 */
[----:B------:R-:W-:Y:S02]  /*7120*/  FMUL.FTZ R29, R29, c[0x0][0x2ec] ;  /* 0x0000bb001d1d7a20 */ /* 0x000fe40000410000 */
[----:B------:R-:W2:Y:S01]  /*7130*/  MUFU.TANH R168, R19 ;  /* 0x0000001300a87308 */ /* 0x000ea20000002400 */
[-C--:B------:R-:W-:Y:S03]  /*7140*/  HMMA.16816.F32 R44, R180, R10.reuse, R44 ;  /* 0x0000000ab42c723c */ /* 0x080fe6000000182c */
[----:B------:R-:W-:Y:S02]  /*7150*/  FMUL.FTZ R30, R30, c[0x0][0x2ec] ;  /* 0x0000bb001e1e7a20 */ /* 0x000fe40000410000 */
[----:B------:R-:W-:Y:S02]  /*7160*/  FMUL.FTZ R31, R31, c[0x0][0x2ec] ;  /* 0x0000bb001f1f7a20 */ /* 0x000fe40000410000 */
[----:B------:R-:W-:Y:S01]  /*7170*/  FMUL.FTZ R32, R32, c[0x0][0x2ec] ;  /* 0x0000bb0020207a20 */ /* 0x000fe20000410000 */
[C---:B------:R-:W-:Y:S01]  /*7180*/  HMMA.16816.F32 R48, R172.reuse, R10, R48 ;  /* 0x0000000aac30723c */ /* 0x040fe20000001830 */
[----:B------:R-:W2:Y:S01]  /*7190*/  MUFU.TANH R177, R20 ;  /* 0x0000001400b17308 */ /* 0x000ea20000002400 */
[----:B------:R-:W5:Y:S02]  /*71a0*/  LDSM.16.M88.4 R8, [R193] ;  /* 0x00000000c108783b */ /* 0x000f640000000200 */
[----:B------:R-:W-:Y:S02]  /*71b0*/  FMUL.FTZ R33, R33, c[0x0][0x2ec] ;  /* 0x0000bb0021217a20 */ /* 0x000fe40000410000 */
[----:B------:R-:W-:Y:S02]  /*71c0*/  FMUL.FTZ R34, R34, c[0x0][0x2ec] ;  /* 0x0000bb0022227a20 */ /* 0x000fe40000410000 */
[-C--:B-1----:R-:W-:Y:S03]  /*71d0*/  HMMA.16816.F32 R52, R172, R4.reuse, R52 ;  /* 0x00000004ac34723c */ /* 0x082fe60000001834 */
[----:B------:R-:W1:Y:S01]  /*71e0*/  MUFU.TANH R176, R21 ;  /* 0x0000001500b07308 */ /* 0x000e620000002400 */
[----:B------:R-:W-:Y:S02]  /*71f0*/  FMUL.FTZ R42, R42, c[0x0][0x2ec] ;  /* 0x0000bb002a2a7a20 */ /* 0x000fe40000410000 */
[----:B------:R-:W-:Y:S02]  /*7200*/  FMUL.FTZ R35, R35, c[0x0][0x2ec] ;  /* 0x0000bb0023237a20 */ /* 0x000fe40000410000 */
[C---:B------:R-:W-:Y:S04]  /*7210*/  HMMA.16816.F32 R56, R180.reuse, R4, R56 ;  /* 0x00000004b438723c */ /* 0x040fe80000001838 */
[----:B------:R-:W-:Y:S01]  /*7220*/  FMUL.FTZ R41, R41, c[0x0][0x2ec] ;  /* 0x0000bb0029297a20 */ /* 0x000fe20000410000 */
[----:B------:R1:W1:Y:S01]  /*7230*/  MUFU.TANH R16, R42 ;  /* 0x0000002a00107308 */ /* 0x0002620000002400 */
[----:B------:R-:W-:Y:S02]  /*7240*/  FMUL.FTZ R44, R44, c[0x0][0x2ec] ;  /* 0x0000bb002c2c7a20 */ /* 0x000fe40000410000 */
[-C--:B------:R-:W-:Y:S04]  /*7250*/  HMMA.16816.F32 R60, R180, R6.reuse, R60 ;  /* 0x00000006b43c723c */ /* 0x080fe8000000183c */
[----:B------:R-:W-:Y:S02]  /*7260*/  FMUL.FTZ R45, R45, c[0x0][0x2ec] ;  /* 0x0000bb002d2d7a20 */ /* 0x000fe40000410000 */
[----:B------:R-:W-:Y:S01]  /*7270*/  FMUL.FTZ R46, R46, c[0x0][0x2ec] ;  /* 0x0000bb002e2e7a20 */ /* 0x000fe20000410000 */
[----:B------:R1:W1:Y:S01]  /*7280*/  MUFU.TANH R171, R22 ;  /* 0x0000001600ab7308 */ /* 0x0002620000002400 */
[C---:B------:R-:W-:Y:S01]  /*7290*/  HMMA.16816.F32 R64, R172.reuse, R6, R64 ;  /* 0x00000006ac40723c */ /* 0x040fe20000001840 */
[----:B------:R-:W1:Y:S03]  /*72a0*/  LDSM.16.M88.4 R4, [R192] ;  /* 0x00000000c004783b */ /* 0x000e660000000200 */
[----:B------:R-:W-:Y:S02]  /*72b0*/  FMUL.FTZ R47, R47, c[0x0][0x2ec] ;  /* 0x0000bb002f2f7a20 */ /* 0x000fe40000410000 */
[----:B------:R-:W-:Y:S02]  /*72c0*/  FMUL.FTZ R48, R48, c[0x0][0x2ec] ;  /* 0x0000bb0030307a20 */ /* 0x000fe40000410000 */
[----:B------:R-:W-:Y:S01]  /*72d0*/  FMUL.FTZ R49, R49, c[0x0][0x2ec] ;  /* 0x0000bb0031317a20 */ /* 0x000fe20000410000 */
[----:B------:R-:W1:Y:S01]  /*72e0*/  MUFU.TANH R23, R23 ;  /* 0x0000001700177308 */ /* 0x000e620000002400 */
[-C--:B-----5:R-:W-:Y:S03]  /*72f0*/  HMMA.16816.F32 R68, R172, R8.reuse, R68 ;  /* 0x00000008ac44723c */ /* 0x0a0fe60000001844 */
[----:B------:R-:W-:Y:S02]  /*7300*/  FMUL.FTZ R50, R50, c[0x0][0x2ec] ;  /* 0x0000bb0032327a20 */ /* 0x000fe40000410000 */
[----:B------:R-:W-:Y:S02]  /*7310*/  FMUL.FTZ R51, R51, c[0x0][0x2ec] ;  /* 0x0000bb0033337a20 */ /* 0x000fe40000410000 */
[----:B------:R-:W-:Y:S01]  /*7320*/  FMUL.FTZ R52, R52, c[0x0][0x2ec] ;  /* 0x0000bb0034347a20 */ /* 0x000fe20000410000 */
[C---:B------:R-:W-:Y:S01]  /*7330*/  HMMA.16816.F32 R72, R180.reuse, R8, R72 ;  /* 0x00000008b448723c */ /* 0x040fe20000001848 */
[----:B------:R-:W2:Y:S03]  /*7340*/  MUFU.TANH R24, R24 ;  /* 0x0000001800187308 */ /* 0x000ea60000002400 */
[----:B------:R-:W-:Y:S02]  /*7350*/  FMUL.FTZ R53, R53, c[0x0][0x2ec] ;  /* 0x0000bb0035357a20 */ /* 0x000fe40000410000 */
[----:B------:R-:W-:Y:S02]  /*7360*/  FMUL.FTZ R54, R54, c[0x0][0x2ec] ;  /* 0x0000bb0036367a20 */ /* 0x000fe40000410000 */
[-C--:B------:R-:W-:Y:S03]  /*7370*/  HMMA.16816.F32 R76, R180, R10.reuse, R76 ;  /* 0x0000000ab44c723c */ /* 0x080fe6000000184c */
[----:B------:R-:W2:Y:S01]  /*7380*/  MUFU.TANH R25, R25 ;  /* 0x0000001900197308 */ /* 0x000ea20000002400 */
[----:B------:R-:W-:Y:S02]  /*7390*/  FMUL.FTZ R55, R55, c[0x0][0x2ec] ;  /* 0x0000bb0037377a20 */ /* 0x000fe40000410000 */
[----:B------:R-:W-:Y:S02]  /*73a0*/  FMUL.FTZ R56, R56, c[0x0][0x2ec] ;  /* 0x0000bb0038387a20 */ /* 0x000fe40000410000 */
[C---:B------:R-:W-:Y:S01]  /*73b0*/  HMMA.16816.F32 R80, R172.reuse, R10, R80 ;  /* 0x0000000aac50723c */ /* 0x040fe20000001850 */
[----:B------:R-:W5:Y:S03]  /*73c0*/  LDSM.16.M88.4 R8, [R191] ;  /* 0x00000000bf08783b */ /* 0x000f660000000200 */
[----:B------:R-:W-:Y:S01]  /*73d0*/  FMUL.FTZ R57, R57, c[0x0][0x2ec] ;  /* 0x0000bb0039397a20 */ /* 0x000fe20000410000 */
[----:B------:R-:W2:Y:S01]  /*73e0*/  MUFU.TANH R26, R26 ;  /* 0x0000001a001a7308 */ /* 0x000ea20000002400 */
[----:B------:R-:W-:Y:S02]  /*73f0*/  FMUL.FTZ R58, R58, c[0x0][0x2ec] ;  /* 0x0000bb003a3a7a20 */ /* 0x000fe40000410000 */
[-C--:B-1----:R-:W-:Y:S04]  /*7400*/  HMMA.16816.F32 R84, R172, R4.reuse, R84 ;  /* 0x00000004ac54723c */ /* 0x082fe80000001854 */
[----:B------:R-:W-:Y:S02]  /*7410*/  FMUL.FTZ R59, R59, c[0x0][0x2ec] ;  /* 0x0000bb003b3b7a20 */ /* 0x000fe40000410000 */
[----:B------:R-:W-:Y:S01]  /*7420*/  FMUL.FTZ R60, R60, c[0x0][0x2ec] ;  /* 0x0000bb003c3c7a20 */ /* 0x000fe20000410000 */
[----:B------:R-:W1:Y:S01]  /*7430*/  MUFU.TANH R27, R27 ;  /* 0x0000001b001b7308 */ /* 0x000e620000002400 */
[C---:B------:R-:W-:Y:S04]  /*7440*/  HMMA.16816.F32 R88, R180.reuse, R4, R88 ;  /* 0x00000004b458723c */ /* 0x040fe80000001858 */
[----:B------:R-:W-:Y:S02]  /*7450*/  FMUL.FTZ R61, R61, c[0x0][0x2ec] ;  /* 0x0000bb003d3d7a20 */ /* 0x000fe40000410000 */
[----:B------:R-:W-:Y:S02]  /*7460*/  FMUL.FTZ R62, R62, c[0x0][0x2ec] ;  /* 0x0000bb003e3e7a20 */ /* 0x000fe40000410000 */
[-C--:B------:R-:W-:Y:S01]  /*7470*/  HMMA.16816.F32 R92, R180, R6.reuse, R92 ;  /* 0x00000006b45c723c */ /* 0x080fe2000000185c */
[----:B------:R-:W1:Y:S03]  /*7480*/  MUFU.TANH R28, R28 ;  /* 0x0000001c001c7308 */ /* 0x000e660000002400 */
[----:B------:R-:W-:Y:S02]  /*7490*/  FMUL.FTZ R63, R63, c[0x0][0x2ec] ;  /* 0x0000bb003f3f7a20 */ /* 0x000fe40000410000 */
[----:B------:R-:W-:Y:S02]  /*74a0*/  FMUL.FTZ R67, R67, c[0x0][0x2ec] ;  /* 0x0000bb0043437a20 */ /* 0x000fe40000410000 */
[C---:B------:R-:W-:Y:S01]  /*74b0*/  HMMA.16816.F32 R96, R172.reuse, R6, R96 ;  /* 0x00000006ac60723c */ /* 0x040fe20000001860 */
[----:B------:R-:W1:Y:S01]  /*74c0*/  LDSM.16.M88.4 R4, [R190] ;  /* 0x00000000be04783b */ /* 0x000e620000000200 */
[----:B------:R-:W-:Y:S04]  /*74d0*/  DEPBAR.LE SB0, 0x0 ;  /* 0x000080000000791a */ /* 0x000fe80000000000 */
[----:B------:R-:W1:Y:S01]  /*74e0*/  MUFU.TANH R29, R29 ;  /* 0x0000001d001d7308 */ /* 0x000e620000002400 */
[----:B------:R-:W-:Y:S02]  /*74f0*/  FMUL.FTZ R68, R68, c[0x0][0x2ec] ;  /* 0x0000bb0044447a20 */ /* 0x000fe40000410000 */
[----:B------:R-:W-:Y:S01]  /*7500*/  BAR.SYNC.DEFER_BLOCKING 0x0 ;  /* 0x0000000000007b1d */ /* 0x000fe20000010000 */
[-C--:B-----5:R-:W-:Y:S05]  /*7510*/  HMMA.16816.F32 R100, R172, R8.reuse, R100 ;  /* 0x00000008ac64723c */ /* 0x0a0fea0000001864 */
        /* <DEDUP_REMOVED lines=12> */
[----:B------:R-:W2:Y:S03]  /*75e0*/  MUFU.TANH R32, R32 ;  /* 0x0000002000207308 */ /* 0x000ea60000002400 */
        /* <DEDUP_REMOVED lines=8> */
[----:B------:R-:W1:Y:S01]  /*7670*/  MUFU.TANH R34, R34 ;  /* 0x0000002200227308 */ /* 0x000e620000002400 */
[----:B------:R-:W-:Y:S02]  /*7680*/  FMUL.FTZ R81, R81, c[0x0][0x2ec] ;  /* 0x0000bb0051517a20 */ /* 0x000fe40000410000 */
[-C--:B------:R-:W-:Y:S04]  /*7690*/  HMMA.16816.F32 R124, R180, R6.reuse, R124 ;  /* 0x00000006b47c723c */ /* 0x080fe8000000187c */
[----:B------:R-:W-:Y:S02]  /*76a0*/  FMUL.FTZ R82, R82, c[0x0][0x2ec] ;  /* 0x0000bb0052527a20 */ /* 0x000fe40000410000 */
[----:B------:R-:W-:Y:S01]  /*76b0*/  FMUL.FTZ R83, R83, c[0x0][0x2ec] ;  /* 0x0000bb0053537a20 */ /* 0x000fe20000410000 */
[----:B------:R-:W1:Y:S01]  /*76c0*/  MUFU.TANH R35, R35 ;  /* 0x0000002300237308 */ /* 0x000e620000002400 */
[----:B------:R-:W-:Y:S04]  /*76d0*/  HMMA.16816.F32 R128, R172, R6, R128 ;  /* 0x00000006ac80723c */ /* 0x000fe80000001880 */
[----:B------:R-:W-:Y:S02]  /*76e0*/  FMUL.FTZ R84, R84, c[0x0][0x2ec] ;  /* 0x0000bb0054547a20 */ /* 0x000fe40000410000 */
[----:B------:R-:W-:Y:S02]  /*76f0*/  FMUL.FTZ R85, R85, c[0x0][0x2ec] ;  /* 0x0000bb0055557a20 */ /* 0x000fe40000410000 */
[----:B------:R-:W-:Y:S01]  /*7700*/  FMUL.FTZ R86, R86, c[0x0][0x2ec] ;  /* 0x0000bb0056567a20 */ /* 0x000fe20000410000 */
[----:B------:R1:W1:Y:S03]  /*7710*/  MUFU.TANH R17, R41 ;  /* 0x0000002900117308 */ /* 0x0002660000002400 */
[----:B------:R-:W-:Y:S02]  /*7720*/  FMUL.FTZ R87, R87, c[0x0][0x2ec] ;  /* 0x0000bb0057577a20 */ /* 0x000fe40000410000 */
[----:B------:R-:W-:Y:S02]  /*7730*/  FMUL.FTZ R88, R88, c[0x0][0x2ec] ;  /* 0x0000bb0058587a20 */ /* 0x000fe40000410000 */
[----:B------:R-:W-:Y:S02]  /*7740*/  FMUL.FTZ R89, R89, c[0x0][0x2ec] ;  /* 0x0000bb0059597a20 */ /* 0x000fe40000410000 */
[----:B------:R-:W-:Y:S01]  /*7750*/  FMUL.FTZ R90, R90, c[0x0][0x2ec] ;  /* 0x0000bb005a5a7a20 */ /* 0x000fe20000410000 */
[----:B------:R-:W1:Y:S01]  /*7760*/  MUFU.TANH R44, R44 ;  /* 0x0000002c002c7308 */ /* 0x000e620000002400 */
[----:B------:R-:W-:Y:S02]  /*7770*/  FMUL.FTZ R91, R91, c[0x0][0x2ec] ;  /* 0x0000bb005b5b7a20 */ /* 0x000fe40000410000 */
        /* <DEDUP_REMOVED lines=52> */
[----:B------:R1:W1:Y:S01]  /*7ac0*/  MUFU.TANH R22, R36 ;  /* 0x0000002400167308 */ /* 0x0002620000002400 */
[----:B------:R-:W-:Y:S02]  /*7ad0*/  FMUL.FTZ R43, R43, c[0x0][0x2ec] ;  /* 0x0000bb002b2b7a20 */ /* 0x000fe40000410000 */
[----:B------:R-:W-:Y:S02]  /*7ae0*/  FMUL.FTZ R64, R64, c[0x0][0x2ec] ;  /* 0x0000bb0040407a20 */ /* 0x000fe40000410000 */
[----:B------:R-:W-:Y:S02]  /*7af0*/  FMUL.FTZ R65, R65, c[0x0][0x2ec] ;  /* 0x0000bb0041417a20 */ /* 0x000fe40000410000 */
[----:B------:R-:W-:Y:S02]  /*7b00*/  FMUL.FTZ R66, R66, c[0x0][0x2ec] ;  /* 0x0000bb0042427a20 */ /* 0x000fe40000410000 */
[----:B------:R-:W-:Y:S01]  /*7b10*/  FMUL.FTZ R0, R127, c[0x0][0x2ec] ;  /* 0x0000bb007f007a20 */ /* 0x000fe20000410000 */
[----:B------:R1:W1:Y:S10]  /*7b20*/  MUFU.TANH R20, R37 ;  /* 0x0000002500147308 */ /* 0x0002740000002400 */
[----:B------:R1:W1:Y:S10]  /*7b30*/  MUFU.TANH R19, R38 ;  /* 0x0000002600137308 */ /* 0x0002740000002400 */
[----:B------:R1:W1:Y:S10]  /*7b40*/  MUFU.TANH R18, R39 ;  /* 0x0000002700127308 */ /* 0x0002740000002400 */
[----:B------:R1:W1:Y:S10]  /*7b50*/  MUFU.TANH R21, R40 ;  /* 0x0000002800157308 */ /* 0x0002740000002400 */
[----:B------:R1:W1:Y:S10]  /*7b60*/  MUFU.TANH R15, R43 ;  /* 0x0000002b000f7308 */ /* 0x0002740000002400 */
[----:B------:R-:W1:Y:S10]  /*7b70*/  MUFU.TANH R53, R53 ;  /* 0x0000003500357308 */ /* 0x000e740000002400 */
        /* <DEDUP_REMOVED lines=74> */
[----:B------:R-:W1:Y:S10]  /*8020*/  MUFU.TANH R128, R128 ;  /* 0x0000008000807308 */ /* 0x000e740000002400 */
[----:B------:R-:W1:Y:S10]  /*8030*/  MUFU.TANH R129, R129 ;  /* 0x0000008100817308 */ /* 0x000e740000002400 */
[----:B------:R-:W1:Y:S10]  /*8040*/  MUFU.TANH R130, R130 ;  /* 0x0000008200827308 */ /* 0x000e740000002400 */
[----:B------:R-:W1:Y:S02]  /*8050*/  MUFU.TANH R131, R131 ;  /* 0x0000008300837308 */ /* 0x000e640000002400 */
[----:B-1234-:R-:W-:-:S05]  /*8060*/  @P0 BRA `(.L_x_320) ;  /* 0xffffe6a000000947 */ /* 0x01efca000383ffff */
.L_x_319:
        /* <DEDUP_REMOVED lines=108> */
[----:B------:R-:W-:Y:S03]  /*8730*/  FMNMX.FTZ R0, R15, R0, !PT ;  /* 0x000000000f007209 */ /* 0x000fe60007810000 */
[----:B------:R-:W1:Y:S01]  /*8740*/  SHFL.BFLY PT, R37, R3, 0x2, 0x1f ;  /* 0x0c401f0003257f89 */ /* 0x000e6200000e0000 */
[----:B------:R-:W-:Y:S04]  /*8750*/  FMNMX.FTZ R0, R46, R0, !PT ;  /* 0x000000002e007209 */ /* 0x000fe80007810000 */
[----:B------:R-:W-:Y:S04]  /*8760*/  FMNMX.FTZ R0, R47, R0, !PT ;  /* 0x000000002f007209 */ /* 0x000fe80007810000 */
[----:B------:R-:W-:Y:S04]  /*8770*/  FMNMX.FTZ R0, R58, R0, !PT ;  /* 0x000000003a007209 */ /* 0x000fe80007810000 */
[----:B------:R-:W-:Y:S04]  /*8780*/  FMNMX.FTZ R0, R59, R0, !PT ;  /* 0x000000003b007209 */ /* 0x000fe80007810000 */
[----:B------:R-:W-:Y:S04]  /*8790*/  FMNMX.FTZ R0, R62, R0, !PT ;  /* 0x000000003e007209 */ /* 0x000fe80007810000 */
[----:B------:R-:W-:Y:S02]  /*87a0*/  FMNMX.FTZ R0, R63, R0, !PT ;  /* 0x000000003f007209 */ /* 0x000fe40007810000 */
[----:B-1----:R-:W-:Y:S02]  /*87b0*/  FMNMX.FTZ R37, R3, R37, !PT ;  /* 0x0000002503257209 */ /* 0x002fe40007810000 */
[----:B------:R-:W-:Y:S02]  /*87c0*/  FMNMX.FTZ R38, R38, R6, !PT ;  /* 0x0000000626267209 */ /* 0x000fe40007810000 */
[----:B------:R-:W-:Y:S01]  /*87d0*/  FMNMX.FTZ R4, R4, R5, !PT ;  /* 0x0000000504047209 */ /* 0x000fe20007810000 */
[----:B------:R-:W1:Y:S01]  /*87e0*/  SHFL.BFLY PT, R7, R37, 0x1, 0x1f ;  /* 0x0c201f0025077f89 */ /* 0x000e6200000e0000 */
[----:B------:R-:W-:Y:S04]  /*87f0*/  FMNMX.FTZ R0, R74, R0, !PT ;  /* 0x000000004a007209 */ /* 0x000fe80007810000 */
[----:B------:R-:W-:Y:S03]  /*8800*/  FMNMX.FTZ R0, R75, R0, !PT ;  /* 0x000000004b007209 */ /* 0x000fe60007810000 */
[----:B------:R-:W2:Y:S01]  /*8810*/  SHFL.BFLY PT, R6, R38, 0x1, 0x1f ;  /* 0x0c201f0026067f89 */ /* 0x000ea200000e0000 */
[----:B------:R-:W-:Y:S04]  /*8820*/  FMNMX.FTZ R0, R78, R0, !PT ;  /* 0x000000004e007209 */ /* 0x000fe80007810000 */
[----:B------:R-:W-:Y:S03]  /*8830*/  FMNMX.FTZ R0, R79, R0, !PT ;  /* 0x000000004f007209 */ /* 0x000fe60007810000 */
[----:B------:R-:W3:Y:S01]  /*8840*/  SHFL.BFLY PT, R36, R4, 0x1, 0x1f ;  /* 0x0c201f0004247f89 */ /* 0x000ee200000e0000 */
[----:B------:R-:W-:Y:S04]  /*8850*/  FMNMX.FTZ R0, R90, R0, !PT ;  /* 0x000000005a007209 */ /* 0x000fe80007810000 */
[----:B------:R-:W-:Y:S02]  /*8860*/  FMNMX.FTZ R0, R91, R0, !PT ;  /* 0x000000005b007209 */ /* 0x000fe40007810000 */
[----:B-1----:R-:W-:Y:S02]  /*8870*/  FMNMX.FTZ R37, R37, R7, !PT ;  /* 0x0000000725257209 */ /* 0x002fe40007810000 */
[----:B------:R-:W-:Y:S03]  /*8880*/  FMNMX.FTZ R0, R94, R0, !PT ;  /* 0x000000005e007209 */ /* 0x000fe60007810000 */
[----:B------:R-:W-:Y:S01]  /*8890*/  FMUL.FTZ R65, R37, c[0x0][0x23c] ;  /* 0x00008f0025417a20 */ /* 0x000fe20000410000 */
[----:B------:R-:W-:Y:S02]  /*88a0*/  FMNMX.FTZ R0, R95, R0, !PT ;  /* 0x000000005f007209 */ /* 0x000fe40007810000 */
[----:B--2---:R-:W-:Y:S02]  /*88b0*/  FMNMX.FTZ R38, R38, R6, !PT ;  /* 0x0000000626267209 */ /* 0x004fe40007810000 */
[----:B------:R-:W-:Y:S02]  /*88c0*/  FMNMX.FTZ R0, R106, R0, !PT ;  /* 0x000000006a007209 */ /* 0x000fe40007810000 */
[C---:B------:R-:W-:Y:S01]  /*88d0*/  FSETP.NEU.FTZ.AND P1, PT, R38.reuse, -INF , PT ;  /* 0xff8000002600780b */ /* 0x040fe20003f3d000 */
[----:B------:R-:W-:Y:S01]  /*88e0*/  FMUL.FTZ R43, R38, c[0x0][0x23c] ;  /* 0x00008f00262b7a20 */ /* 0x000fe20000410000 */
[----:B------:R-:W-:Y:S02]  /*88f0*/  FMNMX.FTZ R0, R107, R0, !PT ;  /* 0x000000006b007209 */ /* 0x000fe40007810000 */
[----:B---3--:R-:W-:Y:S02]  /*8900*/  FMNMX.FTZ R36, R4, R36, !PT ;  /* 0x0000002404247209 */ /* 0x008fe40007810000 */
[----:B------:R-:W-:Y:S02]  /*8910*/  FSEL R43, R43, RZ, P1 ;  /* 0x000000ff2b2b7208 */ /* 0x000fe40000800000 */
[----:B------:R-:W-:Y:S01]  /*8920*/  FSETP.NEU.FTZ.AND P1, PT, R37, -INF , PT ;  /* 0xff8000002500780b */ /* 0x000fe20003f3d000 */
[----:B------:R-:W-:Y:S01]  /*8930*/  FMUL.FTZ R64, R36, c[0x0][0x23c] ;  /* 0x00008f0024407a20 */ /* 0x000fe20000410000 */
[----:B------:R-:W-:Y:S01]  /*8940*/  FMNMX.FTZ R0, R110, R0, !PT ;  /* 0x000000006e007209 */ /* 0x000fe20007810000 */
[--C-:B------:R-:W-:Y:S01]  /*8950*/  FFMA.FTZ R4, R201, c[0x0][0x23c], -R43.reuse ;  /* 0x00008f00c9047a23 */ /* 0x100fe2000001082b */
[----:B------:R-:W-:Y:S01]  /*8960*/  FSEL R65, R65, RZ, P1 ;  /* 0x000000ff41417208 */ /* 0x000fe20000800000 */
[--C-:B------:R-:W-:Y:S01]  /*8970*/  FFMA.FTZ R8, R177, c[0x0][0x23c], -R43.reuse ;  /* 0x00008f00b1087a23 */ /* 0x100fe2000001082b */
[----:B------:R-:W-:Y:S01]  /*8980*/  FSETP.NEU.FTZ.AND P1, PT, R36, -INF , PT ;  /* 0xff8000002400780b */ /* 0x000fe20003f3d000 */
[----:B------:R1:W-:Y:S01]  /*8990*/  MUFU.EX2 R172, R4 ;  /* 0x0000000400ac7308 */ /* 0x0003e20000000800 */
[----:B------:R-:W-:Y:S01]  /*89a0*/  FMNMX.FTZ R0, R111, R0, !PT ;  /* 0x000000006f007209 */ /* 0x000fe20007810000 */
[--C-:B------:R-:W-:Y:S01]  /*89b0*/  FFMA.FTZ R5, R209, c[0x0][0x23c], -R43.reuse ;  /* 0x00008f00d1057a23 */ /* 0x100fe2000001082b */
[----:B------:R-:W-:Y:S01]  /*89c0*/  FSEL R64, R64, RZ, P1 ;  /* 0x000000ff40407208 */ /* 0x000fe20000800000 */
[--C-:B------:R-:W-:Y:S01]  /*89d0*/  FFMA.FTZ R7, R32, c[0x0][0x23c], -R43.reuse ;  /* 0x00008f0020077a23 */ /* 0x100fe2000001082b */
[----:B------:R-:W-:Y:S01]  /*89e0*/  FMNMX.FTZ R0, R122, R0, !PT ;  /* 0x000000007a007209 */ /* 0x000fe20007810000 */
[----:B------:R-:W-:Y:S03]  /*89f0*/  FFMA.FTZ R6, R33, c[0x0][0x23c], -R43 ;  /* 0x00008f0021067a23 */ /* 0x000fe6000001082b */
[----:B------:R-:W-:Y:S01]  /*8a00*/  FMNMX.FTZ R0, R123, R0, !PT ;  /* 0x000000007b007209 */ /* 0x000fe20007810000 */
[----:B------:R2:W-:Y:S03]  /*8a10*/  MUFU.EX2 R236, R5 ;  /* 0x0000000500ec7308 */ /* 0x0005e60000000800 */
[----:B------:R-:W-:Y:S04]  /*8a20*/  FMNMX.FTZ R0, R42, R0, !PT ;  /* 0x000000002a007209 */ /* 0x000fe80007810000 */
[----:B------:R-:W-:Y:S03]  /*8a30*/  FMNMX.FTZ R0, R41, R0, !PT ;  /* 0x0000000029007209 */ /* 0x000fe60007810000 */
[----:B------:R3:W-:Y:S02]  /*8a40*/  MUFU.EX2 R126, R7 ;  /* 0x00000007007e7308 */ /* 0x0007e40000000800 */
[----:B------:R-:W4:Y:S01]  /*8a50*/  SHFL.BFLY PT, R2, R0, 0x2, 0x1f ;  /* 0x0c401f0000027f89 */ /* 0x000f2200000e0000 */
[--C-:B-1----:R-:W-:Y:S07]  /*8a60*/  FFMA.FTZ R4, R200, c[0x0][0x23c], -R65.reuse ;  /* 0x00008f00c8047a23 */ /* 0x102fee0000010841 */
[----:B------:R1:W-:Y:S01]  /*8a70*/  MUFU.EX2 R173, R4 ;  /* 0x0000000400ad7308 */ /* 0x0003e20000000800 */
[----:B--2---:R-:W-:Y:S09]  /*8a80*/  FFMA.FTZ R5, R168, c[0x0][0x23c], -R65 ;  /* 0x00008f00a8057a23 */ /* 0x004ff20000010841 */
[----:B------:R2:W-:Y:S01]  /*8a90*/  MUFU.EX2 R239, R5 ;  /* 0x0000000500ef7308 */ /* 0x0005e20000000800 */
[----:B---3--:R-:W-:Y:S01]  /*8aa0*/  FFMA.FTZ R7, R48, c[0x0][0x23c], -R43 ;  /* 0x00008f0030077a23 */ /* 0x008fe2000001082b */
[----:B----4-:R-:W-:Y:S01]  /*8ab0*/  FMNMX.FTZ R2, R0, R2, !PT ;  /* 0x0000000200027209 */ /* 0x010fe20007810000 */
[----:B------:R-:W-:Y:S07]  /*8ac0*/  FADD.FTZ R0, -R38, R132 ;  /* 0x0000008426007221 */ /* 0x000fee0000010100 */
[----:B------:R3:W-:Y:S01]  /*8ad0*/  MUFU.EX2 R246, R7 ;  /* 0x0000000700f67308 */ /* 0x0007e20000000800 */
[----:B------:R-:W-:Y:S01]  /*8ae0*/  FMUL.FTZ R0, R0, c[0x0][0x23c] ;  /* 0x00008f0000007a20 */ /* 0x000fe20000410000 */
[----:B------:R-:W4:Y:S01]  /*8af0*/  SHFL.BFLY PT, R3, R2, 0x1, 0x1f ;  /* 0x0c201f0002037f89 */ /* 0x000f2200000e0000 */
[----:B-1----:R-:W-:Y:S07]  /*8b00*/  FFMA.FTZ R4, R207, c[0x0][0x23c], -R65 ;  /* 0x00008f00cf047a23 */ /* 0x002fee0000010841 */
[----:B------:R1:W-:Y:S01]  /*8b10*/  MUFU.EX2 R227, R4 ;  /* 0x0000000400e37308 */ /* 0x0003e20000000800 */
[----:B--2---:R-:W-:Y:S09]  /*8b20*/  FFMA.FTZ R5, R205, c[0x0][0x23c], -R64 ;  /* 0x00008f00cd057a23 */ /* 0x004ff20000010840 */
[----:B------:R2:W-:Y:S01]  /*8b30*/  MUFU.EX2 R39, R0 ;  /* 0x0000000000277308 */ /* 0x0005e20000000800 */
[--C-:B---3--:R-:W-:Y:S01]  /*8b40*/  FFMA.FTZ R7, R14, c[0x0][0x23c], -R43.reuse ;  /* 0x00008f000e077a23 */ /* 0x108fe2000001082b */
[----:B----4-:R-:W-:Y:S08]  /*8b50*/  FMNMX.FTZ R3, R2, R3, !PT ;  /* 0x0000000302037209 */ /* 0x010ff00007810000 */
[----:B------:R3:W-:Y:S01]  /*8b60*/  MUFU.EX2 R180, R5 ;  /* 0x0000000500b47308 */ /* 0x0007e20000000800 */
[C---:B------:R-:W-:Y:S01]  /*8b70*/  FMUL.FTZ R66, R3.reuse, c[0x0][0x23c] ;  /* 0x00008f0003427a20 */ /* 0x040fe20000410000 */
[----:B------:R-:W-:Y:S01]  /*8b80*/  FSETP.NEU.FTZ.AND P1, PT, R3, -INF , PT ;  /* 0xff8000000300780b */ /* 0x000fe20003f3d000 */
[----:B-1----:R-:W-:Y:S03]  /*8b90*/  FFMA.FTZ R4, R178, c[0x0][0x23c], -R43 ;  /* 0x00008f00b2047a23 */ /* 0x002fe6000001082b */
[----:B------:R-:W-:Y:S04]  /*8ba0*/  FSEL R66, R66, RZ, P1 ;  /* 0x000000ff42427208 */ /* 0x000fe80000800000 */
[----:B------:R1:W-:Y:S01]  /*8bb0*/  MUFU.EX2 R229, R4 ;  /* 0x0000000400e57308 */ /* 0x0003e20000000800 */
[----:B--2---:R-:W-:Y:S04]  /*8bc0*/  FADD.FTZ R0, -R37, R133 ;  /* 0x0000008525007221 */ /* 0x004fe80000010100 */
[----:B------:R-:W-:Y:S05]  /*8bd0*/  FMUL.FTZ R0, R0, c[0x0][0x23c] ;  /* 0x00008f0000007a20 */ /* 0x000fea0000410000 */
[----:B------:R2:W-:Y:S01]  /*8be0*/  MUFU.EX2 R127, R6 ;  /* 0x00000006007f7308 */ /* 0x0005e20000000800 */
[----:B---3--:R-:W-:Y:S09]  /*8bf0*/  FFMA.FTZ R5, R171, c[0x0][0x23c], -R65 ;  /* 0x00008f00ab057a23 */ /* 0x008ff20000010841 */
[----:B------:R3:W-:Y:S01]  /*8c00*/  MUFU.EX2 R40, R0 ;  /* 0x0000000000287308 */ /* 0x0007e20000000800 */
[--C-:B-1----:R-:W-:Y:S09]  /*8c10*/  FFMA.FTZ R4, R170, c[0x0][0x23c], -R43.reuse ;  /* 0x00008f00aa047a23 */ /* 0x102ff2000001082b */
[----:B------:R1:W-:Y:S01]  /*8c20*/  MUFU.EX2 R247, R4 ;  /* 0x0000000400f77308 */ /* 0x0003e20000000800 */
[----:B--2---:R-:W-:Y:S09]  /*8c30*/  FFMA.FTZ R6, R49, c[0x0][0x23c], -R43 ;  /* 0x00008f0031067a23 */ /* 0x004ff2000001082b */
[----:B------:R2:W-:Y:S01]  /*8c40*/  MUFU.EX2 R181, R5 ;  /* 0x0000000500b57308 */ /* 0x0005e20000000800 */
[----:B---3--:R-:W-:Y:S04]  /*8c50*/  FADD.FTZ R0, -R36, R134 ;  /* 0x0000008624007221 */ /* 0x008fe80000010100 */
[----:B------:R-:W-:Y:S05]  /*8c60*/  FMUL.FTZ R0, R0, c[0x0][0x23c] ;  /* 0x00008f0000007a20 */ /* 0x000fea0000410000 */
[----:B------:R3:W-:Y:S01]  /*8c70*/  MUFU.EX2 R249, R7 ;  /* 0x0000000700f97308 */ /* 0x0007e20000000800 */
[----:B-1----:R-:W-:Y:S09]  /*8c80*/  FFMA.FTZ R4, R169, c[0x0][0x23c], -R65 ;  /* 0x00008f00a9047a23 */ /* 0x002ff20000010841 */
[----:B------:R1:W-:Y:S01]  /*8c90*/  MUFU.EX2 R218, R4 ;  /* 0x0000000400da7308 */ /* 0x0003e20000000800 */
[--C-:B--2---:R-:W-:Y:S09]  /*8ca0*/  FFMA.FTZ R5, R28, c[0x0][0x23c], -R64.reuse ;  /* 0x00008f001c057a23 */ /* 0x104ff20000010840 */
[----:B------:R2:W4:Y:S01]  /*8cb0*/  MUFU.EX2 R2, R0 ;  /* 0x0000000000027308 */ /* 0x0005220000000800 */
[----:B---3--:R-:W-:Y:S09]  /*8cc0*/  FFMA.FTZ R7, R80, c[0x0][0x23c], -R43 ;  /* 0x00008f0050077a23 */ /* 0x008ff2000001082b */
[----:B------:R3:W-:Y:S01]  /*8cd0*/  MUFU.EX2 R225, R5 ;  /* 0x0000000500e17308 */ /* 0x0007e20000000800 */
[--C-:B-1----:R-:W-:Y:S09]  /*8ce0*/  FFMA.FTZ R4, R202, c[0x0][0x23c], -R64.reuse ;  /* 0x00008f00ca047a23 */ /* 0x102ff20000010840 */
[----:B------:R1:W-:Y:S01]  /*8cf0*/  MUFU.EX2 R202, R8 ;  /* 0x0000000800ca7308 */ /* 0x0003e20000000800 */
[----:B--2---:R-:W-:Y:S02]  /*8d00*/  FADD.FTZ R0, -R3, R135 ;  /* 0x0000008703007221 */ /* 0x004fe40000010100 */
[----:B----4-:R-:W-:Y:S02]  /*8d10*/  FMUL.FTZ R9, R2, R137 ;  /* 0x0000008902097220 */ /* 0x010fe40000410000 */
[----:B------:R-:W-:Y:S05]  /*8d20*/  FMUL.FTZ R0, R0, c[0x0][0x23c] ;  /* 0x00008f0000007a20 */ /* 0x000fea0000410000 */
[----:B------:R2:W-:Y:S01]  /*8d30*/  MUFU.EX2 R135, R4 ;  /* 0x0000000400877308 */ /* 0x0005e20000000800 */
[----:B---3--:R-:W-:Y:S02]  /*8d40*/  FFMA.FTZ R5, R19, c[0x0][0x23c], -R65 ;  /* 0x00008f0013057a23 */ /* 0x008fe40000010841 */
[----:B------:R-:W-:Y:S07]  /*8d50*/  FMUL.FTZ R19, R40, R151 ;  /* 0x0000009728137220 */ /* 0x000fee0000410000 */
[----:B------:R3:W-:Y:S01]  /*8d60*/  MUFU.EX2 R226, R5 ;  /* 0x0000000500e27308 */ /* 0x0007e20000000800 */
[--C-:B-1----:R-:W-:Y:S09]  /*8d70*/  FFMA.FTZ R8, R22, c[0x0][0x23c], -R43.reuse ;  /* 0x00008f0016087a23 */ /* 0x102ff2000001082b */
[----:B------:R1:W-:Y:S01]  /*8d80*/  MUFU.EX2 R234, R8 ;  /* 0x0000000800ea7308 */ /* 0x0003e20000000800 */
[--C-:B--2---:R-:W-:Y:S09]  /*8d90*/  FFMA.FTZ R4, R208, c[0x0][0x23c], -R64.reuse ;  /* 0x00008f00d0047a23 */ /* 0x104ff20000010840 */
[----:B------:R2:W4:Y:S01]  /*8da0*/  MUFU.EX2 R178, R4 ;  /* 0x0000000400b27308 */ /* 0x0005220000000800 */
[----:B---3--:R-:W-:Y:S01]  /*8db0*/  FFMA.FTZ R5, R44, c[0x0][0x23c], -R64 ;  /* 0x00008f002c057a23 */ /* 0x008fe20000010840 */
[----:B------:R-:W-:Y:S08]  /*8dc0*/  F2FP.PACK_AB R44, R236, R172 ;  /* 0x000000acec2c723e */ /* 0x000ff000000000ff */
[----:B------:R3:W-:Y:S01]  /*8dd0*/  MUFU.EX2 R220, R5 ;  /* 0x0000000500dc7308 */ /* 0x0007e20000000800 */
[----:B-1----:R-:W-:Y:S09]  /*8de0*/  FFMA.FTZ R8, R52, c[0x0][0x23c], -R43 ;  /* 0x00008f0034087a23 */ /* 0x002ff2000001082b */
[----:B------:R1:W-:Y:S01]  /*8df0*/  MUFU.EX2 R133, R6 ;  /* 0x0000000600857308 */ /* 0x0003e20000000800 */
[--C-:B--2---:R-:W-:Y:S01]  /*8e00*/  FFMA.FTZ R4, R199, c[0x0][0x23c], -R66.reuse ;  /* 0x00008f00c7047a23 */ /* 0x104fe20000010842 */
[----:B----4-:R-:W-:Y:S08]  /*8e10*/  F2FP.PACK_AB R32, R178, R135 ;  /* 0x00000087b220723e */ /* 0x010ff000000000ff */
[----:B------:R2:W-:Y:S01]  /*8e20*/  MUFU.EX2 R169, R4 ;  /* 0x0000000400a97308 */ /* 0x0005e20000000800 */
[----:B---3--:R-:W-:Y:S09]  /*8e30*/  FFMA.FTZ R5, R54, c[0x0][0x23c], -R65 ;  /* 0x00008f0036057a23 */ /* 0x008ff20000010841 */
[----:B------:R3:W-:Y:S01]  /*8e40*/  MUFU.EX2 R233, R5 ;  /* 0x0000000500e97308 */ /* 0x0007e20000000800 */
[--C-:B-1----:R-:W-:Y:S02]  /*8e50*/  FFMA.FTZ R6, R13, c[0x0][0x23c], -R43.reuse ;  /* 0x00008f000d067a23 */ /* 0x102fe4000001082b */
[----:B------:R-:W-:Y:S07]  /*8e60*/  FMUL.FTZ R13, R2, R145 ;  /* 0x00000091020d7220 */ /* 0x000fee0000410000 */
[----:B------:R1:W-:Y:S01]  /*8e70*/  MUFU.EX2 R240, R8 ;  /* 0x0000000800f07308 */ /* 0x0003e20000000800 */
[----:B--2---:R-:W-:Y:S09]  /*8e80*/  FFMA.FTZ R4, R206, c[0x0][0x23c], -R66 ;  /* 0x00008f00ce047a23 */ /* 0x004ff20000010842 */
[----:B------:R2:W4:Y:S01]  /*8e90*/  MUFU.EX2 R174, R4 ;  /* 0x0000000400ae7308 */ /* 0x0005220000000800 */
[----:B---3--:R-:W-:Y:S02]  /*8ea0*/  FFMA.FTZ R5, R60, c[0x0][0x23c], -R64 ;  /* 0x00008f003c057a23 */ /* 0x008fe40000010840 */
[----:B------:R-:W-:Y:S07]  /*8eb0*/  FFMA.FTZ R60, R90, c[0x0][0x23c], -R66 ;  /* 0x00008f005a3c7a23 */ /* 0x000fee0000010842 */
[----:B------:R3:W5:Y:S01]  /*8ec0*/  MUFU.EX2 R171, R6 ;  /* 0x0000000600ab7308 */ /* 0x0007620000000800 */
[--C-:B-1----:R-:W-:Y:S02]  /*8ed0*/  FFMA.FTZ R8, R68, c[0x0][0x23c], -R43.reuse ;  /* 0x00008f0044087a23 */ /* 0x102fe4000001082b */
[--C-:B------:R-:W-:Y:S07]  /*8ee0*/  FFMA.FTZ R68, R120, c[0x0][0x23c], -R64.reuse ;  /* 0x00008f0078447a23 */ /* 0x100fee0000010840 */
[----:B------:R1:W-:Y:S01]  /*8ef0*/  MUFU.EX2 R212, R5 ;  /* 0x0000000500d47308 */ /* 0x0003e20000000800 */
[--C-:B--2---:R-:W-:Y:S01]  /*8f00*/  FFMA.FTZ R4, R204, c[0x0][0x23c], -R64.reuse ;  /* 0x00008f00cc047a23 */ /* 0x104fe20000010840 */
[----:B----4-:R-:W-:Y:S08]  /*8f10*/  F2FP.PACK_AB R33, R174, R169 ;  /* 0x000000a9ae21723e */ /* 0x010ff000000000ff */
[----:B------:R2:W-:Y:S01]  /*8f20*/  MUFU.EX2 R200, R4 ;  /* 0x0000000400c87308 */ /* 0x0005e20000000800 */
[----:B---3--:R-:W-:Y:S09]  /*8f30*/  FFMA.FTZ R6, R81, c[0x0][0x23c], -R43 ;  /* 0x00008f0051067a23 */ /* 0x008ff2000001082b */
[----:B------:R3:W-:Y:S01]  /*8f40*/  MUFU.EX2 R222, R8 ;  /* 0x0000000800de7308 */ /* 0x0007e20000000800 */
[----:B-1----:R-:W-:Y:S02]  /*8f50*/  FFMA.FTZ R5, R70, c[0x0][0x23c], -R65 ;  /* 0x00008f0046057a23 */ /* 0x002fe40000010841 */
[----:B------:R-:W-:Y:S07]  /*8f60*/  FFMA.FTZ R70, R121, c[0x0][0x23c], -R64 ;  /* 0x00008f0079467a23 */ /* 0x000fee0000010840 */
[----:B------:R1:W-:Y:S01]  /*8f70*/  MUFU.EX2 R210, R5 ;  /* 0x0000000500d27308 */ /* 0x0003e20000000800 */
[----:B--2---:R-:W-:Y:S09]  /*8f80*/  FFMA.FTZ R4, R203, c[0x0][0x23c], -R66 ;  /* 0x00008f00cb047a23 */ /* 0x004ff20000010842 */
[----:B------:R2:W-:Y:S01]  /*8f90*/  MUFU.EX2 R175, R4 ;  /* 0x0000000400af7308 */ /* 0x0005e20000000800 */
[----:B---3--:R-:W-:Y:S09]  /*8fa0*/  FFMA.FTZ R8, R77, c[0x0][0x23c], -R64 ;  /* 0x00008f004d087a23 */ /* 0x008ff20000010840 */
[----:B------:R3:W-:Y:S01]  /*8fb0*/  MUFU.EX2 R28, R6 ;  /* 0x00000006001c7308 */ /* 0x0007e20000000800 */
[----:B-1----:R-:W-:Y:S09]  /*8fc0*/  FMUL.FTZ R5, R39, R141 ;  /* 0x0000008d27057220 */ /* 0x002ff20000410000 */
[----:B------:R-:W1:Y:S01]  /*8fd0*/  MUFU.EX2 R0, R0 ;  /* 0x0000000000007308 */ /* 0x000e620000000800 */
[----:B--2---:R-:W-:Y:S09]  /*8fe0*/  FFMA.FTZ R4, R179, c[0x0][0x23c], -R66 ;  /* 0x00008f00b3047a23 */ /* 0x004ff20000010842 */
[----:B------:R2:W4:Y:S01]  /*8ff0*/  MUFU.EX2 R179, R4 ;  /* 0x0000000400b37308 */ /* 0x0005220000000800 */
[----:B---3--:R-:W-:Y:S01]  /*9000*/  FMUL.FTZ R6, R40, R142 ;  /* 0x0000008e28067220 */ /* 0x008fe20000410000 */
[----:B-----5:R-:W-:Y:S08]  /*9010*/  MOV R142, R171 ;  /* 0x000000ab008e7202 */ /* 0x020ff00000000f00 */
[----:B------:R3:W-:Y:S01]  /*9020*/  MUFU.EX2 R230, R8 ;  /* 0x0000000800e67308 */ /* 0x0007e20000000800 */
[C---:B-1----:R-:W-:Y:S01]  /*9030*/  FMUL.FTZ R10, R0.reuse, R138 ;  /* 0x0000008a000a7220 */ /* 0x042fe20000410000 */
[----:B------:R-:W-:Y:S01]  /*9040*/  MOV R138, R133 ;  /* 0x00000085008a7202 */ /* 0x000fe20000000f00 */
[C---:B------:R-:W-:Y:S02]  /*9050*/  FMUL.FTZ R11, R0.reuse, R139 ;  /* 0x0000008b000b7220 */ /* 0x040fe40000410000 */
[----:B------:R-:W-:Y:S01]  /*9060*/  FMUL.FTZ R14, R0, R146 ;  /* 0x00000092000e7220 */ /* 0x000fe20000410000 */
[----:B------:R-:W-:Y:S04]  /*9070*/  MOV R146, R28 ;  /* 0x0000001c00927202 */ /* 0x000fe80000000f00 */
[----:B------:R-:W-:Y:S01]  /*9080*/  MUFU.EX2 R68, R68 ;  /* 0x0000004400447308 */ /* 0x000fe20000000800 */
[--C-:B------:R-:W-:Y:S02]  /*9090*/  FFMA.FTZ R28, R97, c[0x0][0x23c], -R43.reuse ;  /* 0x00008f00611c7a23 */ /* 0x100fe4000001082b */
[----:B--2---:R-:W-:Y:S07]  /*90a0*/  FFMA.FTZ R4, R176, c[0x0][0x23c], -R43 ;  /* 0x00008f00b0047a23 */ /* 0x004fee000001082b */
[----:B------:R1:W-:Y:S01]  /*90b0*/  MUFU.EX2 R207, R4 ;  /* 0x0000000400cf7308 */ /* 0x0003e20000000800 */
[----:B---3--:R-:W-:Y:S09]  /*90c0*/  FMUL.FTZ R8, R2, R136 ;  /* 0x0000008802087220 */ /* 0x008ff20000410000 */
[----:B------:R-:W-:Y:S01]  /*90d0*/  MUFU.EX2 R70, R70 ;  /* 0x0000004600467308 */ /* 0x000fe20000000800 */
[--C-:B-1----:R-:W-:Y:S09]  /*90e0*/  FFMA.FTZ R4, R23, c[0x0][0x23c], -R65.reuse ;  /* 0x00008f0017047a23 */ /* 0x102ff20000010841 */
[----:B------:R1:W-:Y:S02]  /*90f0*/  MUFU.EX2 R201, R4 ;  /* 0x0000000400c97308 */ /* 0x0003e40000000800 */
[--C-:B-1----:R-:W-:Y:S01]  /*9100*/  FFMA.FTZ R4, R34, c[0x0][0x23c], -R65.reuse ;  /* 0x00008f0022047a23 */ /* 0x102fe20000010841 */
[----:B------:R-:W-:Y:S07]  /*9110*/  F2FP.PACK_AB R34, R200, R180 ;  /* 0x000000b4c822723e */ /* 0x000fee00000000ff */
[----:B------:R1:W-:Y:S02]  /*9120*/  MUFU.EX2 R251, R4 ;  /* 0x0000000400fb7308 */ /* 0x0003e40000000800 */
[--C-:B-1----:R-:W-:Y:S01]  /*9130*/  FFMA.FTZ R4, R35, c[0x0][0x23c], -R65.reuse ;  /* 0x00008f0023047a23 */ /* 0x102fe20000010841 */
[----:B----4-:R-:W-:Y:S07]  /*9140*/  F2FP.PACK_AB R35, R179, R175 ;  /* 0x000000afb323723e */ /* 0x010fee00000000ff */
[----:B------:R1:W2:Y:S02]  /*9150*/  MUFU.EX2 R132, R4 ;  /* 0x0000000400847308 */ /* 0x0002a40000000800 */
[--C-:B-1----:R-:W-:Y:S01]  /*9160*/  FFMA.FTZ R4, R24, c[0x0][0x23c], -R64.reuse ;  /* 0x00008f0018047a23 */ /* 0x102fe20000010840 */
[----:B--2---:R-:W-:Y:S07]  /*9170*/  MOV R139, R132 ;  /* 0x00000084008b7202 */ /* 0x004fee0000000f00 */
[----:B------:R1:W-:Y:S02]  /*9180*/  MUFU.EX2 R170, R4 ;  /* 0x0000000400aa7308 */ /* 0x0003e40000000800 */
[----:B-1----:R-:W-:Y:S08]  /*9190*/  FFMA.FTZ R4, R25, c[0x0][0x23c], -R64 ;  /* 0x00008f0019047a23 */ /* 0x002ff00000010840 */
[----:B------:R1:W-:Y:S02]  /*91a0*/  MUFU.EX2 R204, R4 ;  /* 0x0000000400cc7308 */ /* 0x0003e40000000800 */
[--C-:B-1----:R-:W-:Y:S08]  /*91b0*/  FFMA.FTZ R4, R26, c[0x0][0x23c], -R66.reuse ;  /* 0x00008f001a047a23 */ /* 0x102ff00000010842 */
[----:B------:R1:W-:Y:S02]  /*91c0*/  MUFU.EX2 R168, R4 ;  /* 0x0000000400a87308 */ /* 0x0003e40000000800 */
[----:B-1----:R-:W-:Y:S08]  /*91d0*/  FFMA.FTZ R4, R27, c[0x0][0x23c], -R66 ;  /* 0x00008f001b047a23 */ /* 0x002ff00000010842 */
[----:B------:R1:W2:Y:S10]  /*91e0*/  MUFU.EX2 R27, R7 ;  /* 0x00000007001b7308 */ /* 0x0002b40000000800 */
[----:B------:R3:W-:Y:S01]  /*91f0*/  MUFU.EX2 R183, R4 ;  /* 0x0000000400b77308 */ /* 0x0007e20000000800 */
[--C-:B-1----:R-:W-:Y:S01]  /*9200*/  FFMA.FTZ R7, R76, c[0x0][0x23c], -R64.reuse ;  /* 0x00008f004c077a23 */ /* 0x102fe20000010840 */
[----:B--2---:R-:W-:Y:S01]  /*9210*/  MOV R136, R27 ;  /* 0x0000001b00887202 */ /* 0x004fe20000000f00 */
[----:B------:R-:W-:Y:S07]  /*9220*/  FMUL.FTZ R27, R0, R159 ;  /* 0x0000009f001b7220 */ /* 0x000fee0000410000 */
[----:B------:R1:W-:Y:S01]  /*9230*/  MUFU.EX2 R228, R7 ;  /* 0x0000000700e47308 */ /* 0x0003e20000000800 */
[----:B---3--:R-:W-:Y:S09]  /*9240*/  FFMA.FTZ R4, R29, c[0x0][0x23c], -R64 ;  /* 0x00008f001d047a23 */ /* 0x008ff20000010840 */
[----:B------:R2:W-:Y:S01]  /*9250*/  MUFU.EX2 R242, R4 ;  /* 0x0000000400f27308 */ /* 0x0005e20000000800 */
[--C-:B-1----:R-:W-:Y:S09]  /*9260*/  FFMA.FTZ R7, R79, c[0x0][0x23c], -R66.reuse ;  /* 0x00008f004f077a23 */ /* 0x102ff20000010842 */
[----:B------:R1:W-:Y:S01]  /*9270*/  MUFU.EX2 R219, R7 ;  /* 0x0000000700db7308 */ /* 0x0003e20000000800 */
[--C-:B--2---:R-:W-:Y:S02]  /*9280*/  FFMA.FTZ R4, R30, c[0x0][0x23c], -R66.reuse ;  /* 0x00008f001e047a23 */ /* 0x104fe40000010842 */
[----:B------:R-:W-:Y:S07]  /*9290*/  FFMA.FTZ R30, R98, c[0x0][0x23c], -R65 ;  /* 0x00008f00621e7a23 */ /* 0x000fee0000010841 */
[----:B------:R2:W-:Y:S01]  /*92a0*/  MUFU.EX2 R216, R4 ;  /* 0x0000000400d87308 */ /* 0x0005e20000000800 */
[----:B-1----:R-:W-:Y:S02]  /*92b0*/  FMUL.FTZ R7, R40, R143 ;  /* 0x0000008f28077220 */ /* 0x002fe40000410000 */
[----:B--2---:R-:W-:Y:S02]  /*92c0*/  FFMA.FTZ R4, R31, c[0x0][0x23c], -R66 ;  /* 0x00008f001f047a23 */ /* 0x004fe40000010842 */
[----:B------:R-:W-:Y:S05]  /*92d0*/  FMUL.FTZ R31, R0, R163 ;  /* 0x000000a3001f7220 */ /* 0x000fea0000410000 */
[----:B------:R1:W-:Y:S02]  /*92e0*/  MUFU.EX2 R235, R4 ;  /* 0x0000000400eb7308 */ /* 0x0003e40000000800 */
[----:B-1----:R-:W-:Y:S08]  /*92f0*/  FFMA.FTZ R4, R20, c[0x0][0x23c], -R43 ;  /* 0x00008f0014047a23 */ /* 0x002ff0000001082b */
[----:B------:R1:W-:Y:S02]  /*9300*/  MUFU.EX2 R250, R4 ;  /* 0x0000000400fa7308 */ /* 0x0003e40000000800 */
[--C-:B-1----:R-:W-:Y:S02]  /*9310*/  FFMA.FTZ R4, R18, c[0x0][0x23c], -R65.reuse ;  /* 0x00008f0012047a23 */ /* 0x102fe40000010841 */
[----:B------:R-:W-:Y:S06]  /*9320*/  FMUL.FTZ R18, R40, R150 ;  /* 0x0000009628127220 */ /* 0x000fec0000410000 */
[----:B------:R1:W-:Y:S02]  /*9330*/  MUFU.EX2 R243, R4 ;  /* 0x0000000400f37308 */ /* 0x0003e40000000800 */
[--C-:B-1----:R-:W-:Y:S08]  /*9340*/  FFMA.FTZ R4, R50, c[0x0][0x23c], -R65.reuse ;  /* 0x00008f0032047a23 */ /* 0x102ff00000010841 */
[----:B------:R1:W-:Y:S02]  /*9350*/  MUFU.EX2 R238, R4 ;  /* 0x0000000400ee7308 */ /* 0x0003e40000000800 */
[--C-:B-1----:R-:W-:Y:S02]  /*9360*/  FFMA.FTZ R4, R51, c[0x0][0x23c], -R65.reuse ;  /* 0x00008f0033047a23 */ /* 0x102fe40000010841 */
[----:B------:R-:W-:Y:S06]  /*9370*/  LDSM.16.MT88.4 R48, [R186+0x4000] ;  /* 0x00400000ba30783b */ /* 0x000fec0000004200 */
[----:B------:R1:W2:Y:S02]  /*9380*/  MUFU.EX2 R134, R4 ;  /* 0x0000000400867308 */ /* 0x0002a40000000800 */
[--C-:B-1----:R-:W-:Y:S01]  /*9390*/  FFMA.FTZ R4, R21, c[0x0][0x23c], -R64.reuse ;  /* 0x00008f0015047a23 */ /* 0x102fe20000010840 */
[----:B--2---:R-:W-:Y:S01]  /*93a0*/  MOV R143, R134 ;  /* 0x00000086008f7202 */ /* 0x004fe20000000f00 */
[----:B------:R-:W1:Y:S06]  /*93b0*/  LDSM.16.MT88.4 R20, [R185+0x4000] ;  /* 0x00400000b914783b */ /* 0x000e6c0000004200 */
[----:B------:R2:W-:Y:S02]  /*93c0*/  MUFU.EX2 R177, R4 ;  /* 0x0000000400b17308 */ /* 0x0005e40000000800 */
[----:B--2---:R-:W-:Y:S02]  /*93d0*/  FFMA.FTZ R4, R17, c[0x0][0x23c], -R64 ;  /* 0x00008f0011047a23 */ /* 0x004fe40000010840 */
[----:B------:R-:W-:Y:S06]  /*93e0*/  FFMA.FTZ R17, R86, c[0x0][0x23c], -R65 ;  /* 0x00008f0056117a23 */ /* 0x000fec0000010841 */
[----:B------:R2:W-:Y:S02]  /*93f0*/  MUFU.EX2 R209, R4 ;  /* 0x0000000400d17308 */ /* 0x0005e40000000800 */
[--C-:B--2---:R-:W-:Y:S02]  /*9400*/  FFMA.FTZ R4, R16, c[0x0][0x23c], -R66.reuse ;  /* 0x00008f0010047a23 */ /* 0x104fe40000010842 */
[----:B------:R-:W-:Y:S01]  /*9410*/  FMUL.FTZ R16, R39, R148 ;  /* 0x0000009427107220 */ /* 0x000fe20000410000 */
[----:B------:R-:W-:Y:S05]  /*9420*/  MOV R148, R126 ;  /* 0x0000007e00947202 */ /* 0x000fea0000000f00 */
[----:B------:R2:W-:Y:S02]  /*9430*/  MUFU.EX2 R182, R4 ;  /* 0x0000000400b67308 */ /* 0x0005e40000000800 */
[----:B--2---:R-:W-:Y:S02]  /*9440*/  FFMA.FTZ R4, R15, c[0x0][0x23c], -R66 ;  /* 0x00008f000f047a23 */ /* 0x004fe40000010842 */
[----:B------:R-:W-:Y:S01]  /*9450*/  FMUL.FTZ R15, R0, R147 ;  /* 0x00000093000f7220 */ /* 0x000fe20000410000 */
[----:B------:R-:W-:Y:S05]  /*9460*/  MOV R147, R127 ;  /* 0x0000007f00937202 */ /* 0x000fea0000000f00 */
[----:B------:R2:W-:Y:S10]  /*9470*/  MUFU.EX2 R203, R4 ;  /* 0x0000000400cb7308 */ /* 0x0005f40000000800 */
[----:B------:R-:W-:Y:S01]  /*9480*/  MUFU.EX2 R127, R60 ;  /* 0x0000003c007f7308 */ /* 0x000fe20000000800 */
[----:B--2---:R-:W-:Y:S01]  /*9490*/  FFMA.FTZ R4, R45, c[0x0][0x23c], -R64 ;  /* 0x00008f002d047a23 */ /* 0x004fe20000010840 */
[----:B------:R-:W-:Y:S08]  /*94a0*/  F2FP.PACK_AB R45, R227, R173 ;  /* 0x000000ade32d723e */ /* 0x000ff000000000ff */
[----:B------:R2:W-:Y:S02]  /*94b0*/  MUFU.EX2 R237, R4 ;  /* 0x0000000400ed7308 */ /* 0x0005e40000000800 */
[--C-:B--2---:R-:W-:Y:S01]  /*94c0*/  FFMA.FTZ R4, R46, c[0x0][0x23c], -R66.reuse ;  /* 0x00008f002e047a23 */ /* 0x104fe20000010842 */
[----:B------:R-:W-:Y:S07]  /*94d0*/  F2FP.PACK_AB R46, R247, R229 ;  /* 0x000000e5f72e723e */ /* 0x000fee00000000ff */
[----:B------:R2:W-:Y:S02]  /*94e0*/  MUFU.EX2 R208, R4 ;  /* 0x0000000400d07308 */ /* 0x0005e40000000800 */
[----:B--2---:R-:W-:Y:S01]  /*94f0*/  FFMA.FTZ R4, R47, c[0x0][0x23c], -R66 ;  /* 0x00008f002f047a23 */ /* 0x004fe20000010842 */
[----:B------:R-:W-:Y:S07]  /*9500*/  F2FP.PACK_AB R47, R239, R218 ;  /* 0x000000daef2f723e */ /* 0x000fee00000000ff */
[----:B------:R2:W-:Y:S02]  /*9510*/  MUFU.EX2 R241, R4 ;  /* 0x0000000400f17308 */ /* 0x0005e40000000800 */
[----:B--2---:R-:W-:Y:S08]  /*9520*/  FFMA.FTZ R4, R53, c[0x0][0x23c], -R43 ;  /* 0x00008f0035047a23 */ /* 0x004ff0000001082b */
[----:B------:R2:W-:Y:S02]  /*9530*/  MUFU.EX2 R245, R4 ;  /* 0x0000000400f57308 */ /* 0x0005e40000000800 */
[--C-:B--2---:R-:W-:Y:S02]  /*9540*/  FFMA.FTZ R4, R55, c[0x0][0x23c], -R65.reuse ;  /* 0x00008f0037047a23 */ /* 0x104fe40000010841 */
[----:B------:R-:W2:Y:S06]  /*9550*/  LDSM.16.MT88.4 R52, [R185+0x4400] ;  /* 0x00440000b934783b */ /* 0x000eac0000004200 */
[----:B------:R3:W-:Y:S02]  /*9560*/  MUFU.EX2 R248, R4 ;  /* 0x0000000400f87308 */ /* 0x0007e40000000800 */
[----:B---3--:R-:W-:Y:S02]  /*9570*/  FFMA.FTZ R4, R12, c[0x0][0x23c], -R65 ;  /* 0x00008f000c047a23 */ /* 0x008fe40000010841 */
[----:B------:R-:W-:Y:S06]  /*9580*/  FFMA.FTZ R12, R84, c[0x0][0x23c], -R43 ;  /* 0x00008f00540c7a23 */ /* 0x000fec000001082b */
[----:B------:R3:W-:Y:S10]  /*9590*/  MUFU.EX2 R244, R4 ;  /* 0x0000000400f47308 */ /* 0x0007f40000000800 */
[----:B------:R4:W-:Y:S01]  /*95a0*/  MUFU.EX2 R221, R12 ;  /* 0x0000000c00dd7308 */ /* 0x0009e20000000800 */
[----:B---3--:R-:W-:Y:S02]  /*95b0*/  FFMA.FTZ R4, R67, c[0x0][0x23c], -R65 ;  /* 0x00008f0043047a23 */ /* 0x008fe40000010841 */
[--C-:B------:R-:W-:Y:S07]  /*95c0*/  FFMA.FTZ R67, R128, c[0x0][0x23c], -R43.reuse ;  /* 0x00008f0080437a23 */ /* 0x100fee000001082b */
[----:B------:R3:W5:Y:S01]  /*95d0*/  MUFU.EX2 R24, R4 ;  /* 0x0000000400187308 */ /* 0x0007620000000800 */
[--C-:B----4-:R-:W-:Y:S09]  /*95e0*/  FFMA.FTZ R12, R85, c[0x0][0x23c], -R43.reuse ;  /* 0x00008f00550c7a23 */ /* 0x110ff2000001082b */
[----:B------:R4:W-:Y:S01]  /*95f0*/  MUFU.EX2 R213, R12 ;  /* 0x0000000c00d57308 */ /* 0x0009e20000000800 */
[--C-:B---3--:R-:W-:Y:S01]  /*9600*/  FFMA.FTZ R4, R56, c[0x0][0x23c], -R64.reuse ;  /* 0x00008f0038047a23 */ /* 0x108fe20000010840 */
[----:B-----5:R-:W-:Y:S01]  /*9610*/  MOV R141, R24 ;  /* 0x00000018008d7202 */ /* 0x020fe20000000f00 */
[--C-:B------:R-:W-:Y:S07]  /*9620*/  FFMA.FTZ R24, R96, c[0x0][0x23c], -R43.reuse ;  /* 0x00008f0060187a23 */ /* 0x100fee000001082b */
[----:B------:R3:W-:Y:S01]  /*9630*/  MUFU.EX2 R199, R4 ;  /* 0x0000000400c77308 */ /* 0x0007e20000000800 */
[----:B----4-:R-:W-:Y:S09]  /*9640*/  FMUL.FTZ R12, R2, R144 ;  /* 0x00000090020c7220 */ /* 0x010ff20000410000 */
[----:B------:R4:W-:Y:S01]  /*9650*/  MUFU.EX2 R144, R17 ;  /* 0x0000001100907308 */ /* 0x0009e20000000800 */
[----:B---3--:R-:W-:Y:S09]  /*9660*/  FFMA.FTZ R4, R57, c[0x0][0x23c], -R64 ;  /* 0x00008f0039047a23 */ /* 0x008ff20000010840 */
[----:B------:R3:W-:Y:S01]  /*9670*/  MUFU.EX2 R217, R4 ;  /* 0x0000000400d97308 */ /* 0x0007e20000000800 */
[----:B----4-:R-:W-:Y:S02]  /*9680*/  FMUL.FTZ R17, R39, R149 ;  /* 0x0000009527117220 */ /* 0x010fe40000410000 */
[--C-:B---3--:R-:W-:Y:S07]  /*9690*/  FFMA.FTZ R4, R58, c[0x0][0x23c], -R66.reuse ;  /* 0x00008f003a047a23 */ /* 0x108fee0000010842 */
[----:B------:R3:W-:Y:S02]  /*96a0*/  MUFU.EX2 R176, R4 ;  /* 0x0000000400b07308 */ /* 0x0007e40000000800 */
[----:B---3--:R-:W-:Y:S02]  /*96b0*/  FFMA.FTZ R4, R59, c[0x0][0x23c], -R66 ;  /* 0x00008f003b047a23 */ /* 0x008fe40000010842 */
[----:B------:R-:W3:Y:S06]  /*96c0*/  LDSM.16.MT88.4 R56, [R186+0x4400] ;  /* 0x00440000ba38783b */ /* 0x000eec0000004200 */
[----:B------:R4:W-:Y:S02]  /*96d0*/  MUFU.EX2 R206, R4 ;  /* 0x0000000400ce7308 */ /* 0x0009e40000000800 */
[----:B----4-:R-:W-:Y:S08]  /*96e0*/  FFMA.FTZ R4, R61, c[0x0][0x23c], -R64 ;  /* 0x00008f003d047a23 */ /* 0x010ff00000010840 */
[----:B------:R4:W-:Y:S02]  /*96f0*/  MUFU.EX2 R232, R4 ;  /* 0x0000000400e87308 */ /* 0x0009e40000000800 */
[--C-:B----4-:R-:W-:Y:S08]  /*9700*/  FFMA.FTZ R4, R62, c[0x0][0x23c], -R66.reuse ;  /* 0x00008f003e047a23 */ /* 0x110ff00000010842 */
[----:B------:R4:W-:Y:S02]  /*9710*/  MUFU.EX2 R215, R4 ;  /* 0x0000000400d77308 */ /* 0x0009e40000000800 */
[----:B----4-:R-:W-:Y:S02]  /*9720*/  FFMA.FTZ R4, R63, c[0x0][0x23c], -R66 ;  /* 0x00008f003f047a23 */ /* 0x010fe40000010842 */
[----:B------:R-:W4:Y:S06]  /*9730*/  LDSM.16.MT88.4 R60, [R185+0x4800] ;  /* 0x00480000b93c783b */ /* 0x000f2c0000004200 */
[----:B------:R5:W-:Y:S02]  /*9740*/  MUFU.EX2 R224, R4 ;  /* 0x0000000400e07308 */ /* 0x000be40000000800 */
[----:B-----5:R-:W-:Y:S08]  /*9750*/  FFMA.FTZ R4, R69, c[0x0][0x23c], -R43 ;  /* 0x00008f0045047a23 */ /* 0x020ff0000001082b */
[----:B------:R5:W-:Y:S02]  /*9760*/  MUFU.EX2 R25, R4 ;  /* 0x0000000400197308 */ /* 0x000be40000000800 */
[--C-:B-----5:R-:W-:Y:S08]  /*9770*/  FFMA.FTZ R4, R71, c[0x0][0x23c], -R65.reuse ;  /* 0x00008f0047047a23 */ /* 0x120ff00000010841 */
[----:B------:R5:W1:Y:S02]  /*9780*/  MUFU.EX2 R26, R4 ;  /* 0x00000004001a7308 */ /* 0x000a640000000800 */
[--C-:B-----5:R-:W-:Y:S01]  /*9790*/  FFMA.FTZ R4, R82, c[0x0][0x23c], -R65.reuse ;  /* 0x00008f0052047a23 */ /* 0x120fe20000010841 */
[----:B-1----:R-:W-:Y:S01]  /*97a0*/  MOV R137, R26 ;  /* 0x0000001a00897202 */ /* 0x002fe20000000f00 */
[----:B------:R-:W-:Y:S06]  /*97b0*/  FMUL.FTZ R26, R0, R158 ;  /* 0x0000009e001a7220 */ /* 0x000fec0000410000 */
[----:B------:R1:W-:Y:S02]  /*97c0*/  MUFU.EX2 R252, R4 ;  /* 0x0000000400fc7308 */ /* 0x0003e40000000800 */
[--C-:B-1----:R-:W-:Y:S08]  /*97d0*/  FFMA.FTZ R4, R83, c[0x0][0x23c], -R65.reuse ;  /* 0x00008f0053047a23 */ /* 0x102ff00000010841 */
[----:B------:R1:W5:Y:S02]  /*97e0*/  MUFU.EX2 R29, R4 ;  /* 0x00000004001d7308 */ /* 0x0003640000000800 */
[--C-:B-1----:R-:W-:Y:S01]  /*97f0*/  FFMA.FTZ R4, R72, c[0x0][0x23c], -R64.reuse ;  /* 0x00008f0048047a23 */ /* 0x102fe20000010840 */
[----:B-----5:R-:W-:Y:S01]  /*9800*/  MOV R145, R29 ;  /* 0x0000001d00917202 */ /* 0x020fe20000000f00 */
[----:B------:R-:W-:Y:S06]  /*9810*/  FMUL.FTZ R29, R2, R161 ;  /* 0x000000a1021d7220 */ /* 0x000fec0000410000 */
[----:B------:R1:W-:Y:S01]  /*9820*/  MUFU.EX2 R211, R4 ;  /* 0x0000000400d37308 */ /* 0x0003e20000000800 */
[--C-:B------:R-:W-:Y:S09]  /*9830*/  FFMA.FTZ R72, R124, c[0x0][0x23c], -R64.reuse ;  /* 0x00008f007c487a23 */ /* 0x100ff20000010840 */
[----:B------:R-:W-:Y:S01]  /*9840*/  MUFU.EX2 R72, R72 ;  /* 0x0000004800487308 */ /* 0x000fe20000000800 */
[----:B-1----:R-:W-:Y:S02]  /*9850*/  FFMA.FTZ R4, R73, c[0x0][0x23c], -R64 ;  /* 0x00008f0049047a23 */ /* 0x002fe40000010840 */
[----:B------:R-:W5:Y:S07]  /*9860*/  LDL.LU R73, [R1] ;  /* 0x0000000001497983 */ /* 0x000f6e0000300800 */
[----:B------:R1:W-:Y:S01]  /*9870*/  MUFU.EX2 R231, R4 ;  /* 0x0000000400e77308 */ /* 0x0003e20000000800 */
[----:B------:R-:W3:Y:S04]  /*9880*/  LDL.LU R71, [R1+0x8] ;  /* 0x0000080001477983 */ /* 0x000ee80000300800 */
[----:B------:R-:W4:Y:S04]  /*9890*/  LDL.LU R69, [R1+0x4] ;  /* 0x0000040001457983 */ /* 0x000f280000300800 */
[----:B------:R-:W4:Y:S01]  /*98a0*/  LDL.LU R149, [R1+0xc] ;  /* 0x00000c0001957983 */ /* 0x000f220000300800 */
[--C-:B-1----:R-:W-:Y:S04]  /*98b0*/  FFMA.FTZ R4, R74, c[0x0][0x23c], -R66.reuse ;  /* 0x00008f004a047a23 */ /* 0x102fe80000010842 */
[----:B------:R1:W-:Y:S02]  /*98c0*/  MUFU.EX2 R205, R4 ;  /* 0x0000000400cd7308 */ /* 0x0003e40000000800 */
[--C-:B-1----:R-:W-:Y:S08]  /*98d0*/  FFMA.FTZ R4, R75, c[0x0][0x23c], -R66.reuse ;  /* 0x00008f004b047a23 */ /* 0x102ff00000010842 */
[----:B------:R1:W-:Y:S10]  /*98e0*/  MUFU.EX2 R75, R67 ;  /* 0x00000043004b7308 */ /* 0x0003f40000000800 */
[----:B------:R2:W-:Y:S01]  /*98f0*/  MUFU.EX2 R223, R4 ;  /* 0x0000000400df7308 */ /* 0x0005e20000000800 */
[--C-:B-1----:R-:W-:Y:S09]  /*9900*/  FFMA.FTZ R67, R122, c[0x0][0x23c], -R66.reuse ;  /* 0x00008f007a437a23 */ /* 0x102ff20000010842 */
[----:B------:R-:W-:Y:S01]  /*9910*/  MUFU.EX2 R67, R67 ;  /* 0x0000004300437308 */ /* 0x000fe20000000800 */
[----:B--2---:R-:W-:Y:S09]  /*9920*/  FFMA.FTZ R4, R78, c[0x0][0x23c], -R66 ;  /* 0x00008f004e047a23 */ /* 0x004ff20000010842 */
[----:B------:R1:W-:Y:S02]  /*9930*/  MUFU.EX2 R214, R4 ;  /* 0x0000000400d67308 */ /* 0x0003e40000000800 */
[C---:B-1----:R-:W-:Y:S01]  /*9940*/  FMUL.FTZ R4, R39.reuse, R140 ;  /* 0x0000008c27047220 */ /* 0x042fe20000410000 */
[----:B------:R-:W-:Y:S01]  /*9950*/  MOV R140, R25 ;  /* 0x00000019008c7202 */ /* 0x000fe20000000f00 */
[----:B------:R-:W-:Y:S05]  /*9960*/  FMUL.FTZ R25, R2, R157 ;  /* 0x0000009d02197220 */ /* 0x000fea0000410000 */
[-C--:B------:R-:W-:Y:S08]  /*9970*/  HMMA.16816.F32 R4, R44, R20.reuse, R4 ;  /* 0x000000142c04723c */ /* 0x080ff00000001804 */
[C---:B------:R-:W-:Y:S07]  /*9980*/  HMMA.16816.F32 R8, R32.reuse, R20, R8 ;  /* 0x000000142008723c */ /* 0x040fee0000001808 */
[----:B------:R-:W-:Y:S01]  /*9990*/  FMUL.FTZ R21, R39, R153 ;  /* 0x0000009927157220 */ /* 0x000fe20000410000 */
[-C--:B------:R-:W-:Y:S01]  /*99a0*/  HMMA.16816.F32 R12, R32, R22.reuse, R12 ;  /* 0x00000016200c723c */ /* 0x080fe2000000180c */
[----:B------:R1:W-:Y:S03]  /*99b0*/  MUFU.EX2 R153, R28 ;  /* 0x0000001c00997308 */ /* 0x0003e60000000800 */
[--C-:B------:R-:W-:Y:S04]  /*99c0*/  FFMA.FTZ R20, R87, c[0x0][0x23c], -R65.reuse ;  /* 0x00008f0057147a23 */ /* 0x100fe80000010841 */
[C---:B------:R-:W-:Y:S03]  /*99d0*/  HMMA.16816.F32 R16, R44.reuse, R22, R16 ;  /* 0x000000162c10723c */ /* 0x040fe60000001810 */
[----:B------:R2:W-:Y:S04]  /*99e0*/  MUFU.EX2 R171, R20 ;  /* 0x0000001400ab7308 */ /* 0x0005e80000000800 */
[C---:B------:R-:W-:Y:S02]  /*99f0*/  FMUL.FTZ R22, R40.reuse, R154 ;  /* 0x0000009a28167220 */ /* 0x040fe40000410000 */
[----:B------:R-:W-:Y:S04]  /*9a00*/  FMUL.FTZ R23, R40, R155 ;  /* 0x0000009b28177220 */ /* 0x000fe80000410000 */
[----:B------:R2:W-:Y:S01]  /*9a10*/  MUFU.EX2 R154, R24 ;  /* 0x00000018009a7308 */ /* 0x0005e20000000800 */
[----:B-1----:R-:W-:Y:S01]  /*9a20*/  FMUL.FTZ R28, R2, R160 ;  /* 0x000000a0021c7220 */ /* 0x002fe20000410000 */
[----:B------:R-:W-:Y:S01]  /*9a30*/  F2FP.PACK_AB R160, R70, R68 ;  /* 0x0000004446a0723e */ /* 0x000fe200000000ff */
[----:B--2---:R-:W-:Y:S07]  /*9a40*/  FMUL.FTZ R20, R39, R152 ;  /* 0x0000009827147220 */ /* 0x004fee0000410000 */
[----:B------:R1:W-:Y:S01]  /*9a50*/  MUFU.EX2 R152, R30 ;  /* 0x0000001e00987308 */ /* 0x0003e20000000800 */
[-C--:B------:R-:W-:Y:S03]  /*9a60*/  HMMA.16816.F32 R20, R44, R48.reuse, R20 ;  /* 0x000000302c14723c */ /* 0x080fe60000001814 */
[----:B------:R-:W-:Y:S07]  /*9a70*/  FMUL.FTZ R24, R2, R156 ;  /* 0x0000009c02187220 */ /* 0x000fee0000410000 */
[C---:B------:R-:W-:Y:S07]  /*9a80*/  HMMA.16816.F32 R24, R32.reuse, R48, R24 ;  /* 0x000000302018723c */ /* 0x040fee0000001818 */
[----:B------:R-:W-:Y:S01]  /*9a90*/  FFMA.FTZ R48, R99, c[0x0][0x23c], -R65 ;  /* 0x00008f0063307a23 */ /* 0x000fe20000010841 */
[----:B------:R-:W-:Y:S01]  /*9aa0*/  F2FP.PACK_AB R49, R183, R168 ;  /* 0x000000a8b731723e */ /* 0x000fe200000000ff */
[----:B-1----:R-:W-:Y:S02]  /*9ab0*/  FMUL.FTZ R30, R0, R162 ;  /* 0x000000a2001e7220 */ /* 0x002fe40000410000 */
[----:B------:R1:W-:Y:S05]  /*9ac0*/  MUFU.EX2 R134, R48 ;  /* 0x0000003000867308 */ /* 0x0003ea0000000800 */
[-C--:B------:R-:W-:Y:S07]  /*9ad0*/  HMMA.16816.F32 R28, R32, R50.reuse, R28 ;  /* 0x00000032201c723c */ /* 0x080fee000000181c */
[C---:B------:R-:W-:Y:S02]  /*9ae0*/  FMUL.FTZ R32, R39.reuse, R164 ;  /* 0x000000a427207220 */ /* 0x040fe40000410000 */
[----:B------:R-:W-:Y:S03]  /*9af0*/  FMUL.FTZ R33, R39, R165 ;  /* 0x000000a527217220 */ /* 0x000fe60000410000 */
[C---:B------:R-:W-:Y:S02]  /*9b00*/  FMUL.FTZ R34, R40.reuse, R166 ;  /* 0x000000a628227220 */ /* 0x040fe40000410000 */
[----:B------:R-:W-:Y:S02]  /*9b10*/  FMUL.FTZ R35, R40, R167 ;  /* 0x000000a728237220 */ /* 0x000fe40000410000 */
[--C-:B-1----:R-:W-:Y:S05]  /*9b20*/  FFMA.FTZ R48, R88, c[0x0][0x23c], -R64.reuse ;  /* 0x00008f0058307a23 */ /* 0x102fea0000010840 */
[----:B------:R-:W-:Y:S01]  /*9b30*/  HMMA.16816.F32 R32, R44, R50, R32 ;  /* 0x000000322c20723c */ /* 0x000fe20000001820 */
[----:B------:R1:W-:Y:S06]  /*9b40*/  MUFU.EX2 R133, R48 ;  /* 0x0000003000857308 */ /* 0x0003ec0000000800 */
[----:B------:R-:W-:Y:S02]  /*9b50*/  F2FP.PACK_AB R46, R147, R148 ;  /* 0x00000094932e723e */ /* 0x000fe400000000ff */
[----:B------:R-:W-:Y:S03]  /*9b60*/  F2FP.PACK_AB R44, R207, R202 ;  /* 0x000000cacf2c723e */ /* 0x000fe600000000ff */
[----:B------:R-:W-:Y:S02]  /*9b70*/  F2FP.PACK_AB R45, R201, R181 ;  /* 0x000000b5c92d723e */ /* 0x000fe400000000ff */
[----:B------:R-:W-:Y:S02]  /*9b80*/  F2FP.PACK_AB R47, R139, R251 ;  /* 0x000000fb8b2f723e */ /* 0x000fe400000000ff */
[----:B------:R-:W-:Y:S02]  /*9b90*/  F2FP.PACK_AB R50, R242, R225 ;  /* 0x000000e1f232723e */ /* 0x000fe400000000ff */
[----:B------:R-:W-:Y:S03]  /*9ba0*/  F2FP.PACK_AB R51, R235, R216 ;  /* 0x000000d8eb33723e */ /* 0x000fe600000000ff */
[-C--:B------:R-:W-:Y:S03]  /*9bb0*/  HMMA.16816.F32 R4, R44, R52.reuse, R4 ;  /* 0x000000342c04723c */ /* 0x080fe60000001804 */
[----:B-1----:R-:W-:Y:S04]  /*9bc0*/  FFMA.FTZ R48, R89, c[0x0][0x23c], -R64 ;  /* 0x00008f0059307a23 */ /* 0x002fe80000010840 */
[----:B------:R1:W-:Y:S02]  /*9bd0*/  MUFU.EX2 R132, R48 ;  /* 0x0000003000847308 */ /* 0x0003e40000000800 */
[----:B-1----:R-:W-:Y:S07]  /*9be0*/  F2FP.PACK_AB R48, R204, R170 ;  /* 0x000000aacc30723e */ /* 0x002fee00000000ff */
[C---:B------:R-:W-:Y:S07]  /*9bf0*/  HMMA.16816.F32 R8, R48.reuse, R52, R8 ;  /* 0x000000343008723c */ /* 0x040fee0000001808 */
[--C-:B------:R-:W-:Y:S01]  /*9c00*/  FFMA.FTZ R52, R91, c[0x0][0x23c], -R66.reuse ;  /* 0x00008f005b347a23 */ /* 0x100fe20000010842 */
[-C--:B------:R-:W-:Y:S03]  /*9c10*/  HMMA.16816.F32 R12, R48, R54.reuse, R12 ;  /* 0x00000036300c723c */ /* 0x080fe6000000180c */
[----:B------:R1:W-:Y:S01]  /*9c20*/  MUFU.EX2 R126, R52 ;  /* 0x00000034007e7308 */ /* 0x0003e20000000800 */
[----:B---3--:R-:W-:Y:S02]  /*9c30*/  FFMA.FTZ R40, R40, R71, R173 ;  /* 0x0000004728287223 */ /* 0x008fe400000100ad */
[----:B------:R-:W-:Y:S02]  /*9c40*/  FFMA.FTZ R71, R42, c[0x0][0x23c], -R66 ;  /* 0x00008f002a477a23 */ /* 0x000fe40000010842 */
[C---:B------:R-:W-:Y:S04]  /*9c50*/  HMMA.16816.F32 R16, R44.reuse, R54, R16 ;  /* 0x000000362c10723c */ /* 0x040fe80000001810 */
[----:B----4-:R-:W-:Y:S01]  /*9c60*/  FFMA.FTZ R0, R0, R149, R169 ;  /* 0x0000009500007223 */ /* 0x010fe200000100a9 */
[----:B------:R-:W-:Y:S01]  /*9c70*/  MUFU.EX2 R71, R71 ;  /* 0x0000004700477308 */ /* 0x000fe20000000800 */
[----:B------:R-:W-:Y:S02]  /*9c80*/  FADD.FTZ R40, R227, R40 ;  /* 0x00000028e3287221 */ /* 0x000fe40000010000 */
[-C--:B------:R-:W-:Y:S04]  /*9c90*/  HMMA.16816.F32 R20, R44, R56.reuse, R20 ;  /* 0x000000382c14723c */ /* 0x080fe80000001814 */
[----:B------:R-:W-:Y:S02]  /*9ca0*/  FADD.FTZ R40, R218, R40 ;  /* 0x00000028da287221 */ /* 0x000fe40000010000 */
[----:B------:R-:W-:Y:S02]  /*9cb0*/  FADD.FTZ R0, R174, R0 ;  /* 0x00000000ae007221 */ /* 0x000fe40000010000 */
[C---:B------:R-:W-:Y:S04]  /*9cc0*/  HMMA.16816.F32 R24, R48.reuse, R56, R24 ;  /* 0x000000383018723c */ /* 0x040fe80000001818 */
[----:B-1----:R-:W-:Y:S02]  /*9cd0*/  FFMA.FTZ R52, R92, c[0x0][0x23c], -R64 ;  /* 0x00008f005c347a23 */ /* 0x002fe40000010840 */
[----:B------:R-:W-:Y:S02]  /*9ce0*/  FADD.FTZ R40, R239, R40 ;  /* 0x00000028ef287221 */ /* 0x000fe40000010000 */
[-C--:B------:R-:W-:Y:S01]  /*9cf0*/  HMMA.16816.F32 R28, R48, R58.reuse, R28 ;  /* 0x0000003a301c723c */ /* 0x080fe2000000181c */
[----:B------:R1:W-:Y:S03]  /*9d00*/  MUFU.EX2 R99, R52 ;  /* 0x0000003400637308 */ /* 0x0003e60000000800 */
[--C-:B------:R-:W-:Y:S02]  /*9d10*/  FFMA.FTZ R56, R101, c[0x0][0x23c], -R43.reuse ;  /* 0x00008f0065387a23 */ /* 0x100fe4000001082b */
[----:B------:R-:W-:Y:S01]  /*9d20*/  FADD.FTZ R0, R175, R0 ;  /* 0x00000000af007221 */ /* 0x000fe20000010000 */
[----:B------:R-:W-:Y:S01]  /*9d30*/  F2FP.PACK_AB R49, R203, R182 ;  /* 0x000000b6cb31723e */ /* 0x000fe200000000ff */
[----:B------:R-:W-:Y:S04]  /*9d40*/  HMMA.16816.F32 R32, R44, R58, R32 ;  /* 0x0000003a2c20723c */ /* 0x000fe80000001820 */
[----:B------:R-:W-:Y:S01]  /*9d50*/  FFMA.FTZ R48, R95, c[0x0][0x23c], -R66 ;  /* 0x00008f005f307a23 */ /* 0x000fe20000010842 */
[----:B------:R-:W-:Y:S02]  /*9d60*/  F2FP.PACK_AB R50, R237, R220 ;  /* 0x000000dced32723e */ /* 0x000fe400000000ff */
[----:B------:R-:W-:Y:S01]  /*9d70*/  F2FP.PACK_AB R44, R250, R234 ;  /* 0x000000eafa2c723e */ /* 0x000fe200000000ff */
[----:B------:R2:W-:Y:S01]  /*9d80*/  MUFU.EX2 R96, R48 ;  /* 0x0000003000607308 */ /* 0x0005e20000000800 */
[----:B------:R-:W-:Y:S03]  /*9d90*/  F2FP.PACK_AB R45, R243, R226 ;  /* 0x000000e2f32d723e */ /* 0x000fe600000000ff */
[----:B------:R-:W-:Y:S02]  /*9da0*/  F2FP.PACK_AB R46, R138, R246 ;  /* 0x000000f68a2e723e */ /* 0x000fe400000000ff */
[----:B------:R-:W-:Y:S02]  /*9db0*/  F2FP.PACK_AB R47, R143, R238 ;  /* 0x000000ee8f2f723e */ /* 0x000fe400000000ff */
[----:B------:R-:W-:Y:S01]  /*9dc0*/  F2FP.PACK_AB R51, R241, R208 ;  /* 0x000000d0f133723e */ /* 0x000fe200000000ff */
[----:B-1----:R-:W-:Y:S04]  /*9dd0*/  FFMA.FTZ R52, R93, c[0x0][0x23c], -R64 ;  /* 0x00008f005d347a23 */ /* 0x002fe80000010840 */
[-C--:B------:R-:W-:Y:S01]  /*9de0*/  HMMA.16816.F32 R4, R44, R60.reuse, R4 ;  /* 0x0000003c2c04723c */ /* 0x080fe20000001804 */
[----:B------:R1:W-:Y:S02]  /*9df0*/  MUFU.EX2 R98, R52 ;  /* 0x0000003400627308 */ /* 0x0003e40000000800 */
[----:B--2---:R-:W-:Y:S08]  /*9e00*/  FFMA.FTZ R48, R100, c[0x0][0x23c], -R43 ;  /* 0x00008f0064307a23 */ /* 0x004ff0000001082b */
[----:B------:R2:W-:Y:S01]  /*9e10*/  MUFU.EX2 R95, R48 ;  /* 0x00000030005f7308 */ /* 0x0005e20000000800 */
[----:B-1----:R-:W-:Y:S09]  /*9e20*/  FFMA.FTZ R52, R94, c[0x0][0x23c], -R66 ;  /* 0x00008f005e347a23 */ /* 0x002ff20000010842 */
[----:B------:R1:W-:Y:S10]  /*9e30*/  MUFU.EX2 R94, R56 ;  /* 0x00000038005e7308 */ /* 0x0003f40000000800 */
[----:B------:R3:W-:Y:S01]  /*9e40*/  MUFU.EX2 R97, R52 ;  /* 0x0000003400617308 */ /* 0x0007e20000000800 */
[----:B--2---:R-:W-:Y:S07]  /*9e50*/  F2FP.PACK_AB R48, R209, R177 ;  /* 0x000000b1d130723e */ /* 0x004fee00000000ff */
[C---:B------:R-:W-:Y:S04]  /*9e60*/  HMMA.16816.F32 R8, R48.reuse, R60, R8 ;  /* 0x0000003c3008723c */ /* 0x040fe80000001808 */
[--C-:B-1----:R-:W-:Y:S03]  /*9e70*/  FFMA.FTZ R56, R102, c[0x0][0x23c], -R65.reuse ;  /* 0x00008f0066387a23 */ /* 0x102fe60000010841 */
[----:B------:R-:W-:Y:S01]  /*9e80*/  FFMA.FTZ R60, R103, c[0x0][0x23c], -R65 ;  /* 0x00008f00673c7a23 */ /* 0x000fe20000010841 */
[-C--:B------:R-:W-:Y:S01]  /*9e90*/  HMMA.16816.F32 R12, R48, R62.reuse, R12 ;  /* 0x0000003e300c723c */ /* 0x080fe2000000180c */
[----:B------:R1:W-:Y:S01]  /*9ea0*/  MUFU.EX2 R93, R56 ;  /* 0x00000038005d7308 */ /* 0x0003e20000000800 */
[----:B---3--:R-:W2:Y:S06]  /*9eb0*/  LDSM.16.MT88.4 R52, [R186+0x4800] ;  /* 0x00480000ba34783b */ /* 0x008eac0000004200 */
[C---:B------:R-:W-:Y:S03]  /*9ec0*/  HMMA.16816.F32 R16, R44.reuse, R62, R16 ;  /* 0x0000003e2c10723c */ /* 0x040fe60000001810 */
[----:B------:R3:W-:Y:S01]  /*9ed0*/  MUFU.EX2 R91, R60 ;  /* 0x0000003c005b7308 */ /* 0x0007e20000000800 */
[----:B-1----:R-:W1:Y:S01]  /*9ee0*/  LDSM.16.MT88.4 R56, [R185+0x4c00] ;  /* 0x004c0000b938783b */ /* 0x002e620000004200 */
[--C-:B---3--:R-:W-:Y:S08]  /*9ef0*/  FFMA.FTZ R60, R112, c[0x0][0x23c], -R43.reuse ;  /* 0x00008f00703c7a23 */ /* 0x108ff0000001082b */
[----:B------:R3:W-:Y:S01]  /*9f00*/  MUFU.EX2 R92, R60 ;  /* 0x0000003c005c7308 */ /* 0x0007e20000000800 */
[-C--:B--2---:R-:W-:Y:S08]  /*9f10*/  HMMA.16816.F32 R20, R44, R52.reuse, R20 ;  /* 0x000000342c14723c */ /* 0x084ff00000001814 */
[C---:B------:R-:W-:Y:S07]  /*9f20*/  HMMA.16816.F32 R24, R48.reuse, R52, R24 ;  /* 0x000000343018723c */ /* 0x040fee0000001818 */
[----:B------:R-:W-:Y:S01]  /*9f30*/  FFMA.FTZ R52, R113, c[0x0][0x23c], -R43 ;  /* 0x00008f0071347a23 */ /* 0x000fe2000001082b */
[-C--:B------:R-:W-:Y:S01]  /*9f40*/  HMMA.16816.F32 R28, R48, R54.reuse, R28 ;  /* 0x00000036301c723c */ /* 0x080fe2000000181c */
[----:B---3--:R-:W2:Y:S02]  /*9f50*/  LDSM.16.MT88.4 R60, [R186+0x4c00] ;  /* 0x004c0000ba3c783b */ /* 0x008ea40000004200 */
[----:B------:R3:W4:Y:S04]  /*9f60*/  MUFU.EX2 R90, R52 ;  /* 0x00000034005a7308 */ /* 0x0007280000000800 */
[--C-:B------:R-:W-:Y:S01]  /*9f70*/  FFMA.FTZ R48, R114, c[0x0][0x23c], -R65.reuse ;  /* 0x00008f0072307a23 */ /* 0x100fe20000010841 */
[----:B------:R-:W-:Y:S04]  /*9f80*/  HMMA.16816.F32 R32, R44, R54, R32 ;  /* 0x000000362c20723c */ /* 0x000fe80000001820 */
[----:B------:R-:W-:Y:S01]  /*9f90*/  F2FP.PACK_AB R49, R206, R176 ;  /* 0x000000b0ce31723e */ /* 0x000fe200000000ff */
[----:B------:R5:W-:Y:S01]  /*9fa0*/  MUFU.EX2 R89, R48 ;  /* 0x0000003000597308 */ /* 0x000be20000000800 */
[----:B------:R-:W-:Y:S02]  /*9fb0*/  F2FP.PACK_AB R50, R232, R212 ;  /* 0x000000d4e832723e */ /* 0x000fe400000000ff */
[----:B------:R-:W-:Y:S04]  /*9fc0*/  F2FP.PACK_AB R44, R245, R240 ;  /* 0x000000f0f52c723e */ /* 0x000fe800000000ff */
[----:B------:R-:W-:Y:S02]  /*9fd0*/  F2FP.PACK_AB R45, R248, R233 ;  /* 0x000000e9f82d723e */ /* 0x000fe400000000ff */
[----:B------:R-:W-:Y:S02]  /*9fe0*/  F2FP.PACK_AB R46, R142, R249 ;  /* 0x000000f98e2e723e */ /* 0x000fe400000000ff */
[----:B------:R-:W-:Y:S02]  /*9ff0*/  F2FP.PACK_AB R47, R141, R244 ;  /* 0x000000f48d2f723e */ /* 0x000fe400000000ff */
[----:B------:R-:W-:Y:S01]  /*a000*/  F2FP.PACK_AB R51, R224, R215 ;  /* 0x000000d7e033723e */ /* 0x000fe200000000ff */
[--C-:B---3--:R-:W-:Y:S01]  /*a010*/  FFMA.FTZ R52, R104, c[0x0][0x23c], -R64.reuse ;  /* 0x00008f0068347a23 */ /* 0x108fe20000010840 */
[----:B----4-:R-:W-:Y:S03]  /*a020*/  F2FP.PACK_AB R42, R90, R92 ;  /* 0x0000005c5a2a723e */ /* 0x010fe600000000ff */
[-C--:B-1----:R-:W-:Y:S01]  /*a030*/  HMMA.16816.F32 R4, R44, R56.reuse, R4 ;  /* 0x000000382c04723c */ /* 0x082fe20000001804 */
[----:B------:R1:W-:Y:S02]  /*a040*/  MUFU.EX2 R87, R52 ;  /* 0x0000003400577308 */ /* 0x0003e40000000800 */
[----:B-----5:R-:W-:Y:S08]  /*a050*/  FFMA.FTZ R48, R115, c[0x0][0x23c], -R65 ;  /* 0x00008f0073307a23 */ /* 0x020ff00000010841 */
[----:B------:R3:W-:Y:S01]  /*a060*/  MUFU.EX2 R88, R48 ;  /* 0x0000003000587308 */ /* 0x0007e20000000800 */
[----:B-1----:R-:W-:Y:S09]  /*a070*/  FFMA.FTZ R52, R105, c[0x0][0x23c], -R64 ;  /* 0x00008f0069347a23 */ /* 0x002ff20000010840 */
[----:B------:R1:W-:Y:S01]  /*a080*/  MUFU.EX2 R86, R52 ;  /* 0x0000003400567308 */ /* 0x0003e20000000800 */
[----:B---3--:R-:W-:Y:S07]  /*a090*/  F2FP.PACK_AB R48, R217, R199 ;  /* 0x000000c7d930723e */ /* 0x008fee00000000ff */
[C---:B------:R-:W-:Y:S07]  /*a0a0*/  HMMA.16816.F32 R8, R48.reuse, R56, R8 ;  /* 0x000000383008723c */ /* 0x040fee0000001808 */
[--C-:B------:R-:W-:Y:S01]  /*a0b0*/  FFMA.FTZ R56, R107, c[0x0][0x23c], -R66.reuse ;  /* 0x00008f006b387a23 */ /* 0x100fe20000010842 */
[-C--:B------:R-:W-:Y:S03]  /*a0c0*/  HMMA.16816.F32 R12, R48, R58.reuse, R12 ;  /* 0x0000003a300c723c */ /* 0x080fe6000000180c */
[----:B------:R3:W-:Y:S01]  /*a0d0*/  MUFU.EX2 R84, R56 ;  /* 0x0000003800547308 */ /* 0x0007e20000000800 */
[----:B-1----:R-:W-:Y:S04]  /*a0e0*/  FFMA.FTZ R52, R106, c[0x0][0x23c], -R66 ;  /* 0x00008f006a347a23 */ /* 0x002fe80000010842 */
[C---:B------:R-:W-:Y:S05]  /*a0f0*/  HMMA.16816.F32 R16, R44.reuse, R58, R16 ;  /* 0x0000003a2c10723c */ /* 0x040fea0000001810 */
[----:B------:R1:W-:Y:S03]  /*a100*/  MUFU.EX2 R85, R52 ;  /* 0x0000003400557308 */ /* 0x0003e60000000800 */
[-C--:B--2---:R-:W-:Y:S08]  /*a110*/  HMMA.16816.F32 R20, R44, R60.reuse, R20 ;  /* 0x0000003c2c14723c */ /* 0x084ff00000001814 */
[C---:B------:R-:W-:Y:S04]  /*a120*/  HMMA.16816.F32 R24, R48.reuse, R60, R24 ;  /* 0x0000003c3018723c */ /* 0x040fe80000001818 */
[----:B---3--:R-:W-:Y:S03]  /*a130*/  FFMA.FTZ R56, R108, c[0x0][0x23c], -R64 ;  /* 0x00008f006c387a23 */ /* 0x008fe60000010840 */
[--C-:B------:R-:W-:Y:S01]  /*a140*/  FFMA.FTZ R61, R117, c[0x0][0x23c], -R43.reuse ;  /* 0x00008f00753d7a23 */ /* 0x100fe2000001082b */
[-C--:B------:R-:W-:Y:S01]  /*a150*/  HMMA.16816.F32 R28, R48, R62.reuse, R28 ;  /* 0x0000003e301c723c */ /* 0x080fe2000000181c */
[----:B------:R2:W-:Y:S03]  /*a160*/  MUFU.EX2 R83, R56 ;  /* 0x0000003800537308 */ /* 0x0005e60000000800 */
[--C-:B------:R-:W-:Y:S01]  /*a170*/  FFMA.FTZ R60, R116, c[0x0][0x23c], -R43.reuse ;  /* 0x00008f00743c7a23 */ /* 0x100fe2000001082b */
[----:B-1----:R-:W1:Y:S01]  /*a180*/  LDSM.16.MT88.4 R52, [R185+0x5000] ;  /* 0x00500000b934783b */ /* 0x002e620000004200 */
[----:B------:R-:W-:Y:S01]  /*a190*/  FFMA.FTZ R43, R129, c[0x0][0x23c], -R43 ;  /* 0x00008f00812b7a23 */ /* 0x000fe2000001082b */
[----:B------:R-:W-:Y:S01]  /*a1a0*/  F2FP.PACK_AB R49, R223, R205 ;  /* 0x000000cddf31723e */ /* 0x000fe200000000ff */
[----:B------:R-:W-:Y:S03]  /*a1b0*/  HMMA.16816.F32 R32, R44, R62, R32 ;  /* 0x0000003e2c20723c */ /* 0x000fe60000001820 */
[----:B------:R-:W-:Y:S01]  /*a1c0*/  MUFU.EX2 R78, R61 ;  /* 0x0000003d004e7308 */ /* 0x000fe20000000800 */
[----:B------:R-:W-:Y:S01]  /*a1d0*/  FFMA.FTZ R48, R110, c[0x0][0x23c], -R66 ;  /* 0x00008f006e307a23 */ /* 0x000fe20000010842 */
[----:B------:R-:W-:Y:S02]  /*a1e0*/  F2FP.PACK_AB R50, R230, R228 ;  /* 0x000000e4e632723e */ /* 0x000fe400000000ff */
[----:B------:R-:W-:Y:S02]  /*a1f0*/  F2FP.PACK_AB R44, R140, R222 ;  /* 0x000000de8c2c723e */ /* 0x000fe400000000ff */
[----:B------:R-:W-:Y:S03]  /*a200*/  F2FP.PACK_AB R45, R137, R210 ;  /* 0x000000d2892d723e */ /* 0x000fe600000000ff */
[----:B------:R-:W-:Y:S01]  /*a210*/  F2FP.PACK_AB R46, R146, R136 ;  /* 0x00000088922e723e */ /* 0x000fe200000000ff */
[----:B------:R3:W-:Y:S01]  /*a220*/  MUFU.EX2 R80, R48 ;  /* 0x0000003000507308 */ /* 0x0007e20000000800 */
[----:B------:R-:W-:Y:S02]  /*a230*/  F2FP.PACK_AB R47, R145, R252 ;  /* 0x000000fc912f723e */ /* 0x000fe400000000ff */
[----:B------:R-:W-:Y:S01]  /*a240*/  F2FP.PACK_AB R51, R219, R214 ;  /* 0x000000d6db33723e */ /* 0x000fe200000000ff */
[--C-:B--2---:R-:W-:Y:S02]  /*a250*/  FFMA.FTZ R56, R109, c[0x0][0x23c], -R64.reuse ;  /* 0x00008f006d387a23 */ /* 0x104fe40000010840 */
[----:B------:R-:W-:Y:S04]  /*a260*/  FFMA.FTZ R64, R125, c[0x0][0x23c], -R64 ;  /* 0x00008f007d407a23 */ /* 0x000fe80000010840 */
[----:B------:R2:W-:Y:S10]  /*a270*/  MUFU.EX2 R82, R56 ;  /* 0x0000003800527308 */ /* 0x0005f40000000800 */
[----:B------:R4:W5:Y:S01]  /*a280*/  MUFU.EX2 R79, R60 ;  /* 0x0000003c004f7308 */ /* 0x0009620000000800 */
[-C--:B-1----:R-:W-:Y:S03]  /*a290*/  HMMA.16816.F32 R4, R44, R52.reuse, R4 ;  /* 0x000000342c04723c */ /* 0x082fe60000001804 */
[----:B---3--:R-:W-:Y:S06]  /*a2a0*/  FFMA.FTZ R48, R111, c[0x0][0x23c], -R66 ;  /* 0x00008f006f307a23 */ /* 0x008fec0000010842 */
[----:B------:R1:W3:Y:S01]  /*a2b0*/  MUFU.EX2 R74, R43 ;  /* 0x0000002b004a7308 */ /* 0x0002e20000000800 */
[----:B--2---:R-:W2:Y:S09]  /*a2c0*/  LDSM.16.MT88.4 R56, [R186+0x5000] ;  /* 0x00500000ba38783b */ /* 0x004eb20000004200 */
[----:B------:R3:W-:Y:S01]  /*a2d0*/  MUFU.EX2 R81, R48 ;  /* 0x0000003000517308 */ /* 0x0007e20000000800 */
[----:B----4-:R-:W-:Y:S01]  /*a2e0*/  FFMA.FTZ R60, R118, c[0x0][0x23c], -R65 ;  /* 0x00008f00763c7a23 */ /* 0x010fe20000010841 */
[----:B-----5:R-:W-:Y:S08]  /*a2f0*/  F2FP.PACK_AB R164, R78, R79 ;  /* 0x0000004f4ea4723e */ /* 0x020ff000000000ff */
[----:B------:R4:W-:Y:S01]  /*a300*/  MUFU.EX2 R77, R60 ;  /* 0x0000003c004d7308 */ /* 0x0009e20000000800 */
[----:B-1----:R-:W-:Y:S02]  /*a310*/  F2FP.PACK_AB R43, R88, R89 ;  /* 0x00000059582b723e */ /* 0x002fe400000000ff */
[----:B---3--:R-:W-:Y:S07]  /*a320*/  F2FP.PACK_AB R166, R74, R75 ;  /* 0x0000004b4aa6723e */ /* 0x008fee00000000ff */
[----:B------:R-:W1:Y:S01]  /*a330*/  MUFU.EX2 R64, R64 ;  /* 0x0000004000407308 */ /* 0x000e620000000800 */
[----:B------:R-:W-:Y:S07]  /*a340*/  F2FP.PACK_AB R48, R231, R211 ;  /* 0x000000d3e730723e */ /* 0x000fee00000000ff */
[C---:B------:R-:W-:Y:S01]  /*a350*/  HMMA.16816.F32 R8, R48.reuse, R52, R8 ;  /* 0x000000343008723c */ /* 0x040fe20000001808 */
[----:B----4-:R-:W-:Y:S07]  /*a360*/  LDSM.16.MT88.4 R60, [R186+0x5400] ;  /* 0x00540000ba3c783b */ /* 0x010fee0000004200 */
[-C--:B------:R-:W-:Y:S04]  /*a370*/  HMMA.16816.F32 R12, R48, R54.reuse, R12 ;  /* 0x00000036300c723c */ /* 0x080fe8000000180c */
[----:B-1----:R-:W-:Y:S04]  /*a380*/  F2FP.PACK_AB R162, R64, R72 ;  /* 0x0000004840a2723e */ /* 0x002fe800000000ff */
[C---:B------:R-:W-:Y:S01]  /*a390*/  HMMA.16816.F32 R16, R44.reuse, R54, R16 ;  /* 0x000000362c10723c */ /* 0x040fe20000001810 */
[----:B------:R-:W1:Y:S07]  /*a3a0*/  LDSM.16.MT88.4 R52, [R185+0x5400] ;  /* 0x00540000b934783b */ /* 0x000e6e0000004200 */
[-C--:B--2---:R-:W-:Y:S08]  /*a3b0*/  HMMA.16816.F32 R20, R44, R56.reuse, R20 ;  /* 0x000000382c14723c */ /* 0x084ff00000001814 */
[C---:B------:R-:W-:Y:S07]  /*a3c0*/  HMMA.16816.F32 R24, R48.reuse, R56, R24 ;  /* 0x000000383018723c */ /* 0x040fee0000001818 */
[----:B------:R-:W-:Y:S01]  /*a3d0*/  FFMA.FTZ R57, R39, R73, R172 ;  /* 0x0000004927397223 */ /* 0x000fe200000100ac */
[-C--:B------:R-:W-:Y:S04]  /*a3e0*/  HMMA.16816.F32 R28, R48, R58.reuse, R28 ;  /* 0x0000003a301c723c */ /* 0x080fe8000000181c */
[----:B------:R-:W-:Y:S01]  /*a3f0*/  FFMA.FTZ R39, R2, R69, R135 ;  /* 0x0000004502277223 */ /* 0x000fe20000010087 */
[----:B------:R-:W-:Y:S01]  /*a400*/  MOV R135, R3 ;  /* 0x0000000300877202 */ /* 0x000fe20000000f00 */
[--C-:B------:R-:W-:Y:S01]  /*a410*/  FFMA.FTZ R69, R123, c[0x0][0x23c], -R66.reuse ;  /* 0x00008f007b457a23 */ /* 0x100fe20000010842 */
[----:B------:R-:W-:Y:S01]  /*a420*/  F2FP.PACK_AB R48, R132, R133 ;  /* 0x000000858430723e */ /* 0x000fe200000000ff */
[----:B------:R-:W-:Y:S01]  /*a430*/  FADD.FTZ R39, R178, R39 ;  /* 0x00000027b2277221 */ /* 0x000fe20000010000 */
[----:B------:R-:W-:Y:S01]  /*a440*/  F2FP.PACK_AB R49, R126, R127 ;  /* 0x0000007f7e31723e */ /* 0x000fe200000000ff */
[----:B------:R-:W-:Y:S02]  /*a450*/  HMMA.16816.F32 R32, R44, R58, R32 ;  /* 0x0000003a2c20723c */ /* 0x000fe40000001820 */
[----:B------:R-:W2:Y:S02]  /*a460*/  MUFU.EX2 R69, R69 ;  /* 0x0000004500457308 */ /* 0x000ea40000000800 */
[----:B------:R-:W-:Y:S01]  /*a470*/  FFMA.FTZ R66, R41, c[0x0][0x23c], -R66 ;  /* 0x00008f0029427a23 */ /* 0x000fe20000010842 */
[----:B------:R-:W-:Y:S01]  /*a480*/  F2FP.PACK_AB R50, R98, R99 ;  /* 0x000000636232723e */ /* 0x000fe200000000ff */
[----:B------:R-:W-:Y:S01]  /*a490*/  FADD.FTZ R2, R236, R57 ;  /* 0x00000039ec027221 */ /* 0x000fe20000010000 */
[----:B------:R-:W-:Y:S01]  /*a4a0*/  F2FP.PACK_AB R51, R96, R97 ;  /* 0x000000616033723e */ /* 0x000fe200000000ff */
[----:B------:R-:W-:Y:S01]  /*a4b0*/  FADD.FTZ R57, R180, R39 ;  /* 0x00000027b4397221 */ /* 0x000fe20000010000 */
[----:B------:R-:W-:Y:S03]  /*a4c0*/  F2FP.PACK_AB R41, R91, R93 ;  /* 0x0000005d5b29723e */ /* 0x000fe600000000ff */
[----:B------:R-:W-:Y:S01]  /*a4d0*/  FADD.FTZ R39, R179, R0 ;  /* 0x00000000b3277221 */ /* 0x000fe20000010000 */
[----:B------:R-:W-:Y:S01]  /*a4e0*/  F2FP.PACK_AB R44, R213, R221 ;  /* 0x000000ddd52c723e */ /* 0x000fe200000000ff */
        /* <DEDUP_REMOVED lines=8> */
[----:B------:R-:W-:Y:S01]  /*a570*/  FFMA.FTZ R56, R119, c[0x0][0x23c], -R65 ;  /* 0x00008f0077387a23 */ /* 0x000fe20000010841 */
[----:B------:R-:W3:Y:S01]  /*a580*/  MUFU.EX2 R66, R66 ;  /* 0x0000004200427308 */ /* 0x000ee20000000800 */
[----:B------:R-:W-:Y:S02]  /*a590*/  FADD.FTZ R2, R202, R2 ;  /* 0x00000002ca027221 */ /* 0x000fe40000010000 */
[----:B------:R-:W-:Y:S01]  /*a5a0*/  FADD.FTZ R57, R200, R57 ;  /* 0x00000039c8397221 */ /* 0x000fe20000010000 */
[-C--:B-1----:R-:W-:Y:S03]  /*a5b0*/  HMMA.16816.F32 R4, R44, R52.reuse, R4 ;  /* 0x000000342c04723c */ /* 0x082fe60000001804 */
[----:B------:R-:W-:Y:S01]  /*a5c0*/  FADD.FTZ R59, R207, R2 ;  /* 0x00000002cf3b7221 */ /* 0x000fe20000010000 */
[----:B--2---:R-:W-:Y:S01]  /*a5d0*/  F2FP.PACK_AB R161, R69, R67 ;  /* 0x0000004345a1723e */ /* 0x004fe200000000ff */
[----:B------:R-:W-:Y:S01]  /*a5e0*/  FADD.FTZ R57, R170, R57 ;  /* 0x00000039aa397221 */ /* 0x000fe20000010000 */
[----:B------:R1:W2:Y:S01]  /*a5f0*/  MUFU.EX2 R76, R56 ;  /* 0x00000038004c7308 */ /* 0x0002a20000000800 */
[----:B------:R-:W-:Y:S01]  /*a600*/  FADD.FTZ R0, R148, R59 ;  /* 0x0000003b94007221 */ /* 0x000fe20000010000 */
[C---:B------:R-:W-:Y:S01]  /*a610*/  HMMA.16816.F32 R8, R48.reuse, R52, R8 ;  /* 0x000000343008723c */ /* 0x040fe20000001808 */
[----:B------:R-:W-:Y:S07]  /*a620*/  LDSM.16.MT88.4 R148, [R185+0x5c00] ;  /* 0x005c0000b994783b */ /* 0x000fee0000004200 */
[-C--:B------:R-:W-:Y:S04]  /*a630*/  HMMA.16816.F32 R12, R48, R54.reuse, R12 ;  /* 0x00000036300c723c */ /* 0x080fe8000000180c */
[----:B---3--:R-:W-:Y:S04]  /*a640*/  F2FP.PACK_AB R163, R66, R71 ;  /* 0x0000004742a3723e */ /* 0x008fe800000000ff */
[C---:B------:R-:W-:Y:S01]  /*a650*/  HMMA.16816.F32 R16, R44.reuse, R54, R16 ;  /* 0x000000362c10723c */ /* 0x040fe20000001810 */
[----:B------:R-:W3:Y:S03]  /*a660*/  LDSM.16.MT88.4 R52, [R185+0x5800] ;  /* 0x00580000b934783b */ /* 0x000ee60000004200 */
[--C-:B-1----:R-:W-:Y:S01]  /*a670*/  FFMA.FTZ R56, R130, c[0x0][0x23c], -R65.reuse ;  /* 0x00008f0082387a23 */ /* 0x102fe20000010841 */
[----:B--2---:R-:W-:Y:S01]  /*a680*/  F2FP.PACK_AB R165, R76, R77 ;  /* 0x0000004d4ca5723e */ /* 0x004fe200000000ff */
[----:B------:R-:W-:Y:S02]  /*a690*/  FFMA.FTZ R65, R131, c[0x0][0x23c], -R65 ;  /* 0x00008f0083417a23 */ /* 0x000fe40000010841 */
[-C--:B------:R-:W-:Y:S01]  /*a6a0*/  HMMA.16816.F32 R20, R44, R60.reuse, R20 ;  /* 0x0000003c2c14723c */ /* 0x080fe20000001814 */
[----:B------:R1:W-:Y:S07]  /*a6b0*/  MUFU.EX2 R73, R56 ;  /* 0x0000003800497308 */ /* 0x0003ee0000000800 */
[C---:B------:R-:W-:Y:S03]  /*a6c0*/  HMMA.16816.F32 R24, R48.reuse, R60, R24 ;  /* 0x0000003c3018723c */ /* 0x040fe60000001818 */
[----:B------:R-:W2:Y:S05]  /*a6d0*/  MUFU.EX2 R65, R65 ;  /* 0x0000004100417308 */ /* 0x000eaa0000000800 */
[-C--:B------:R-:W-:Y:S01]  /*a6e0*/  HMMA.16816.F32 R28, R48, R62.reuse, R28 ;  /* 0x0000003e301c723c */ /* 0x080fe2000000181c */
[----:B------:R-:W4:Y:S07]  /*a6f0*/  LDSM.16.MT88.4 R48, [R186+0x5800] ;  /* 0x00580000ba30783b */ /* 0x000f2e0000004200 */
[----:B------:R-:W-:Y:S04]  /*a700*/  HMMA.16816.F32 R32, R44, R62, R32 ;  /* 0x0000003e2c20723c */ /* 0x000fe80000001820 */
[----:B-1----:R-:W-:Y:S02]  /*a710*/  FADD.FTZ R56, R168, R39 ;  /* 0x00000027a8387221 */ /* 0x002fe40000010000 */
[----:B------:R-:W-:Y:S01]  /*a720*/  FADD.FTZ R39, R204, R57 ;  /* 0x00000039cc277221 */ /* 0x000fe20000010000 */
[----:B------:R-:W-:Y:S01]  /*a730*/  F2FP.PACK_AB R44, R86, R87 ;  /* 0x00000057562c723e */ /* 0x000fe200000000ff */
[----:B------:R-:W-:Y:S01]  /*a740*/  FADD.FTZ R2, R183, R56 ;  /* 0x00000038b7027221 */ /* 0x000fe20000010000 */
[-C--:B---3--:R-:W-:Y:S05]  /*a750*/  HMMA.16816.F32 R4, R40, R52.reuse, R4 ;  /* 0x000000342804723c */ /* 0x088fea0000001804 */
[----:B------:R-:W-:Y:S01]  /*a760*/  FADD.FTZ R57, R251, R58 ;  /* 0x0000003afb397221 */ /* 0x000fe20000010000 */
[----:B------:R-:W-:Y:S01]  /*a770*/  F2FP.PACK_AB R45, R84, R85 ;  /* 0x00000055542d723e */ /* 0x000fe200000000ff */
[----:B------:R-:W-:Y:S01]  /*a780*/  FADD.FTZ R56, R225, R39 ;  /* 0x00000027e1387221 */ /* 0x000fe20000010000 */
[----:B------:R-:W-:Y:S01]  /*a790*/  F2FP.PACK_AB R46, R82, R83 ;  /* 0x00000053522e723e */ /* 0x000fe200000000ff */
[----:B------:R-:W-:Y:S03]  /*a7a0*/  FADD.FTZ R39, R216, R2 ;  /* 0x00000002d8277221 */ /* 0x000fe60000010000 */
[----:B------:R-:W-:Y:S01]  /*a7b0*/  FADD.FTZ R58, R147, R0 ;  /* 0x00000000933a7221 */ /* 0x000fe20000010000 */
[----:B------:R-:W-:Y:S01]  /*a7c0*/  F2FP.PACK_AB R47, R81, R80 ;  /* 0x00000050512f723e */ /* 0x000fe200000000ff */
[----:B------:R-:W-:Y:S01]  /*a7d0*/  FADD.FTZ R2, R139, R57 ;  /* 0x000000398b027221 */ /* 0x000fe20000010000 */
[----:B--2---:R-:W-:Y:S01]  /*a7e0*/  F2FP.PACK_AB R167, R65, R73 ;  /* 0x0000004941a7723e */ /* 0x004fe200000000ff */
[----:B------:R-:W-:Y:S02]  /*a7f0*/  FADD.FTZ R0, R242, R56 ;  /* 0x00000038f2007221 */ /* 0x000fe40000010000 */
[----:B------:R-:W-:Y:S02]  /*a800*/  FADD.FTZ R39, R235, R39 ;  /* 0x00000027eb277221 */ /* 0x000fe40000010000 */
[----:B------:R-:W-:Y:S01]  /*a810*/  FADD.FTZ R2, R226, R2 ;  /* 0x00000002e2027221 */ /* 0x000fe20000010000 */
[C---:B------:R-:W-:Y:S04]  /*a820*/  HMMA.16816.F32 R8, R44.reuse, R52, R8 ;  /* 0x000000342c08723c */ /* 0x040fe80000001808 */
[----:B------:R-:W-:Y:S03]  /*a830*/  FADD.FTZ R2, R243, R2 ;  /* 0x00000002f3027221 */ /* 0x000fe60000010000 */
        /* <DEDUP_REMOVED lines=9> */
[-C--:B----4-:R-:W-:Y:S03]  /*a8d0*/  HMMA.16816.F32 R20, R40, R48.reuse, R20 ;  /* 0x000000302814723c */ /* 0x090fe60000001814 */
        /* <DEDUP_REMOVED lines=12> */
[----:B------:R-:W1:Y:S03]  /*a9a0*/  LDSM.16.MT88.4 R40, [R186+0x5c00] ;  /* 0x005c0000ba28783b */ /* 0x000e660000004200 */
        /* <DEDUP_REMOVED lines=17> */
[-C--:B------:R-:W-:Y:S05]  /*aac0*/  HMMA.16816.F32 R140, R164, R148.reuse, R4 ;  /* 0x00000094a48c723c */ /* 0x080fea0000001804 */
[----:B------:R-:W-:Y:S02]  /*aad0*/  FADD.FTZ R2, R210, R2 ;  /* 0x00000002d2027221 */ /* 0x000fe40000010000 */
[----:B------:R-:W-:Y:S02]  /*aae0*/  FADD.FTZ R0, R211, R48 ;  /* 0x00000030d3007221 */ /* 0x000fe40000010000 */
[----:B------:R-:W-:Y:S03]  /*aaf0*/  FADD.FTZ R2, R137, R2 ;  /* 0x0000000289027221 */ /* 0x000fe60000010000 */
[----:B------:R-:W-:Y:S02]  /*ab00*/  FADD.FTZ R0, R231, R0 ;  /* 0x00000000e7007221 */ /* 0x000fe40000010000 */
[----:B------:R-:W-:Y:S02]  /*ab10*/  FADD.FTZ R4, R223, R39 ;  /* 0x00000027df047221 */ /* 0x000fe40000010000 */
[----:B------:R-:W-:Y:S02]  /*ab20*/  FADD.FTZ R44, R136, R44 ;  /* 0x0000002c882c7221 */ /* 0x000fe40000010000 */
[----:B------:R-:W-:Y:S01]  /*ab30*/  FADD.FTZ R2, R252, R2 ;  /* 0x00000002fc027221 */ /* 0x000fe20000010000 */
[C---:B------:R-:W-:Y:S04]  /*ab40*/  HMMA.16816.F32 R136, R160.reuse, R148, R8 ;  /* 0x00000094a088723c */ /* 0x040fe80000001808 */
        /* <DEDUP_REMOVED lines=8> */
[----:B------:R-:W-:Y:S01]  /*abd0*/  FADD.FTZ R2, R133, R5 ;  /* 0x0000000585027221 */ /* 0x000fe20000010000 */
[-C--:B------:R-:W-:Y:S03]  /*abe0*/  HMMA.16816.F32 R144, R160, R150.reuse, R12 ;  /* 0x00000096a090723c */ /* 0x080fe6000000180c */
[----:B------:R-:W-:Y:S01]  /*abf0*/  FADD.FTZ R4, R213, R4 ;  /* 0x00000004d5047221 */ /* 0x000fe20000010000 */
[----:B------:R-:W-:Y:S01]  /*ac00*/  MOV R133, R37 ;  /* 0x0000002500857202 */ /* 0x000fe20000000f00 */
[----:B------:R-:W-:Y:S02]  /*ac10*/  FADD.FTZ R0, R127, R0 ;  /* 0x000000007f007221 */ /* 0x000fe40000010000 */
[----:B------:R-:W-:Y:S01]  /*ac20*/  FADD.FTZ R5, R171, R6 ;  /* 0x00000006ab057221 */ /* 0x000fe20000010000 */
[C---:B------:R-:W-:Y:S04]  /*ac30*/  HMMA.16816.F32 R148, R164.reuse, R150, R16 ;  /* 0x00000096a494723c */ /* 0x040fe80000001810 */
[----:B------:R-:W-:Y:S01]  /*ac40*/  FADD.FTZ R2, R132, R2 ;  /* 0x0000000284027221 */ /* 0x000fe20000010000 */
[----:B------:R-:W-:Y:S01]  /*ac50*/  MOV R132, R38 ;  /* 0x0000002600847202 */ /* 0x000fe20000000f00 */
[----:B------:R-:W-:Y:S02]  /*ac60*/  FADD.FTZ R8, R154, R4 ;  /* 0x000000049a087221 */ /* 0x000fe40000010000 */
[----:B------:R-:W-:Y:S04]  /*ac70*/  FADD.FTZ R0, R126, R0 ;  /* 0x000000007e007221 */ /* 0x000fe80000010000 */
[----:B------:R-:W-:Y:S02]  /*ac80*/  FADD.FTZ R4, R152, R5 ;  /* 0x0000000598047221 */ /* 0x000fe40000010000 */
[----:B------:R-:W-:Y:S02]  /*ac90*/  FADD.FTZ R2, R99, R2 ;  /* 0x0000000263027221 */ /* 0x000fe40000010000 */
[----:B------:R-:W-:Y:S02]  /*aca0*/  FADD.FTZ R8, R153, R8 ;  /* 0x0000000899087221 */ /* 0x000fe40000010000 */
[----:B------:R-:W-:Y:S01]  /*acb0*/  FADD.FTZ R0, R97, R0 ;  /* 0x0000000061007221 */ /* 0x000fe20000010000 */
[-C--:B-1----:R-:W-:Y:S03]  /*acc0*/  HMMA.16816.F32 R152, R164, R40.reuse, R20 ;  /* 0x00000028a498723c */ /* 0x082fe60000001814 */
[----:B------:R-:W-:Y:S01]  /*acd0*/  FADD.FTZ R7, R134, R4 ;  /* 0x0000000486077221 */ /* 0x000fe20000010000 */
[----:B------:R-:W-:Y:S01]  /*ace0*/  MOV R134, R36 ;  /* 0x0000002400867202 */ /* 0x000fe20000000f00 */
        /* <DEDUP_REMOVED lines=33> */
[----:B------:R1:W-:Y:S01]  /*af00*/  STL [R1], R6 ;  /* 0x0000000601007387 */ /* 0x0003e20000100800 */
[----:B------:R-:W-:Y:S02]  /*af10*/  FADD.FTZ R0, R71, R4 ;  /* 0x0000000447007221 */ /* 0x000fe40000010000 */
[----:B------:R-:W-:Y:S02]  /*af20*/  FADD.FTZ R4, R65, R5 ;  /* 0x0000000541047221 */ /* 0x000fe40000010000 */
[----:B------:R-:W-:Y:S02]  /*af30*/  FADD.FTZ R2, R64, R2 ;  /* 0x0000000240027221 */ /* 0x000fe40000010000 */
[----:B------:R-:W-:Y:S01]  /*af40*/  FADD.FTZ R0, R66, R0 ;  /* 0x0000000042007221 */ /* 0x000fe20000010000 */
[----:B------:R1:W-:Y:S04]  /*af50*/  STL [R1+0x8], R4 ;  /* 0x0000080401007387 */ /* 0x0003e80000100800 */
[----:B------:R1:W-:Y:S04]  /*af60*/  STL [R1+0x4], R2 ;  /* 0x0000040201007387 */ /* 0x0003e80000100800 */
[----:B------:R1:W-:Y:S02]  /*af70*/  STL [R1+0xc], R0 ;  /* 0x00000c0001007387 */ /* 0x0003e40000100800 */
[----:B-1----:R-:W-:-:S05]  /*af80*/  @P0 BRA `(.L_x_318) ;  /* 0xffffb96000000947 */ /* 0x002fca000383ffff */
.L_x_317:
[----:B-1----:R-:W2:Y:S04]  /*af90*/  LDL.LU R5, [R1] ;  /* 0x0000000001057983 */ /* 0x002ea80000300800 */
[----:B------:R-:W3:Y:S04]  /*afa0*/  LDL.LU R7, [R1+0x8] ;  /* 0x0000080001077983 */ /* 0x000ee80000300800 */
[----:B------:R-:W4:Y:S04]  /*afb0*/  LDL.LU R6, [R1+0x4] ;  /* 0x0000040001067983 */ /* 0x000f280000300800 */
[----:B------:R-:W4:Y:S04]  /*afc0*/  LDL.LU R9, [R1+0xc] ;  /* 0x00000c0001097983 */ /* 0x000f280000300800 */
[----:B------:R-:W4:Y:S01]  /*afd0*/  LDL.LU R29, [R1+0x34] ;  /* 0x00003400011d7983 */ /* 0x000f220000300800 */
[----:B------:R-:W-:Y:S01]  /*afe0*/  IMAD.MOV.U32 R13, RZ, RZ, -0x10 ;  /* 0xfffffff0ff0d7424 */ /* 0x000fe200078e00ff */
[----:B------:R-:W1:Y:S02]  /*aff0*/  LDC.U8 R28, c[0x0][0x329] ;  /* 0x0000ca40ff1c7b82 */ /* 0x000e640000000000 */
[----:B------:R-:W1:Y:S04]  /*b000*/  S2R R10, SR_TID.X ;  /* 0x00000000000a7919 */ /* 0x000e680000002100 */
[----:B------:R-:W2:Y:S02]  /*b010*/  S2R R45, SR_CTAID.Y ;  /* 0x00000000002d7919 */ /* 0x000ea40000002600 */
[----:B------:R-:W2:Y:S01]  /*b020*/  LDC.U8 R27, c[0x0][0x328] ;  /* 0x0000ca00ff1b7b82 */ /* 0x000ea20000000000 */
[----:B-1----:R-:W-:-:S02]  /*b030*/  ISETP.NE.AND P1, PT, R28, RZ, PT ;  /* 0x000000ff1c00720c */ /* 0x002fc40003f25270 */
[----:B------:R-:W-:Y:S01]  /*b040*/  SHF.R.S32.HI R22, RZ, 0x1f, R10 ;  /* 0x0000001fff167819 */ /* 0x000fe2000001140a */
[----:B--2---:R-:W1:Y:S04]  /*b050*/  SHFL.BFLY PT, R2, R5, 0x2, 0x1f ;  /* 0x0c401f0005027f89 */ /* 0x004e6800000e0000 */
[----:B---3--:R-:W2:Y:S04]  /*b060*/  SHFL.BFLY PT, R0, R7, 0x2, 0x1f ;  /* 0x0c401f0007007f89 */ /* 0x008ea800000e0000 */
[----:B----4-:R-:W3:Y:S01]  /*b070*/  SHFL.BFLY PT, R4, R6, 0x2, 0x1f ;  /* 0x0c401f0006047f89 */ /* 0x010ee200000e0000 */
[----:B------:R-:W-:Y:S01]  /*b080*/  ISETP.NE.AND P0, PT, R29, -0x1, PT ;  /* 0xffffffff1d00780c */ /* 0x000fe20003f05270 */
[----:B-1----:R-:W-:-:S02]  /*b090*/  FADD.FTZ R2, R2, R5 ;  /* 0x0000000502027221 */ /* 0x002fc40000010000 */
[----:B------:R-:W1:Y:S01]  /*b0a0*/  SHFL.BFLY PT, R5, R9, 0x2, 0x1f ;  /* 0x0c401f0009057f89 */ /* 0x000e6200000e0000 */
[----:B--2---:R-:W-:-:S03]  /*b0b0*/  FADD.FTZ R0, R0, R7 ;  /* 0x0000000700007221 */ /* 0x004fc60000010000 */
[----:B------:R-:W2:Y:S01]  /*b0c0*/  SHFL.BFLY PT, R8, R2, 0x1, 0x1f ;  /* 0x0c201f0002087f89 */ /* 0x000ea200000e0000 */
[----:B---3--:R-:W-:-:S03]  /*b0d0*/  FADD.FTZ R4, R4, R6 ;  /* 0x0000000604047221 */ /* 0x008fc60000010000 */
[----:B------:R-:W3:Y:S04]  /*b0e0*/  SHFL.BFLY PT, R7, R0, 0x1, 0x1f ;  /* 0x0c201f0000077f89 */ /* 0x000ee800000e0000 */
[----:B------:R-:W4:Y:S01]  /*b0f0*/  SHFL.BFLY PT, R6, R4, 0x1, 0x1f ;  /* 0x0c201f0004067f89 */ /* 0x000f2200000e0000 */
[----:B-1----:R-:W-:Y:S02]  /*b100*/  FADD.FTZ R5, R5, R9 ;  /* 0x0000000905057221 */ /* 0x002fe40000010000 */
[----:B--2---:R-:W-:-:S03]  /*b110*/  FADD.FTZ R23, R2, R8 ;  /* 0x0000000802177221 */ /* 0x004fc60000010000 */
[----:B------:R-:W1:Y:S01]  /*b120*/  SHFL.BFLY PT, R9, R5, 0x1, 0x1f ;  /* 0x0c201f0005097f89 */ /* 0x000e6200000e0000 */
[----:B------:R-:W-:Y:S01]  /*b130*/  MOV R2, 0x3f800000 ;  /* 0x3f80000000027802 */ /* 0x000fe20000000f00 */
[----:B---3--:R-:W-:Y:S01]  /*b140*/  FADD.FTZ R25, R0, R7 ;  /* 0x0000000700197221 */ /* 0x008fe20000010000 */
[----:B------:R-:W-:Y:S01]  /*b150*/  FSETP.NE.FTZ.AND P6, PT, R23, RZ, PT ;  /* 0x000000ff1700720b */ /* 0x000fe20003fd5000 */
[----:B------:R-:W-:Y:S01]  /*b160*/  IMAD.MOV.U32 R0, RZ, RZ, 0x3f800000 ;  /* 0x3f800000ff007424 */ /* 0x000fe200078e00ff */
[----:B------:R-:W-:Y:S01]  /*b170*/  LEA.HI R8, R22, R10, RZ, 0x2 ;  /* 0x0000000a16087211 */ /* 0x000fe200078f10ff */
[----:B----4-:R-:W-:Y:S01]  /*b180*/  FADD.FTZ R24, R4, R6 ;  /* 0x0000000604187221 */ /* 0x010fe20000010000 */
[----:B------:R-:W-:Y:S01]  /*b190*/  FSETP.NE.FTZ.AND P5, PT, R25, RZ, PT ;  /* 0x000000ff1900720b */ /* 0x000fe20003fb5000 */
[C---:B------:R-:W-:Y:S01]  /*b1a0*/  @P0 IMAD.WIDE.U32 R6, R29.reuse, c[0x0][0x1e8], RZ ;  /* 0x00007a001d060a25 */ /* 0x040fe200078e00ff */
[----:B------:R-:W-:Y:S02]  /*b1b0*/  LOP3.LUT R12, R8, 0xfffffffc, RZ, 0xc0, !PT ;  /* 0xfffffffc080c7812 */ /* 0x000fe400078ec0ff */
[----:B------:R-:W-:Y:S01]  /*b1c0*/  FSETP.NE.FTZ.AND P4, PT, R24, RZ, PT ;  /* 0x000000ff1800720b */ /* 0x000fe20003f95000 */
[----:B------:R-:W-:Y:S01]  /*b1d0*/  IMAD.MOV.U32 R4, RZ, RZ, 0x3f800000 ;  /* 0x3f800000ff047424 */ /* 0x000fe200078e00ff */
[----:B------:R-:W-:Y:S01]  /*b1e0*/  @P0 MOV R39, R6 ;  /* 0x0000000600270202 */ /* 0x000fe20000000f00 */
[----:B------:R-:W-:Y:S01]  /*b1f0*/  @P0 IMAD R44, R29, c[0x0][0x1ec], R7 ;  /* 0x00007b001d2c0a24 */ /* 0x000fe200078e0207 */
[----:B------:R-:W-:Y:S01]  /*b200*/  SHF.R.S32.HI R6, RZ, 0x2, R8 ;  /* 0x00000002ff067819 */ /* 0x000fe20000011408 */
[----:B------:R-:W2:Y:S01]  /*b210*/  @P6 MUFU.RCP R2, R23 ;  /* 0x0000001700026308 */ /* 0x000ea20000001000 */
[----:B------:R-:W-:-:S02]  /*b220*/  LEA.HI R22, R22, R10, RZ, 0x5 ;  /* 0x0000000a16167211 */ /* 0x000fc400078f28ff */
[----:B------:R-:W-:Y:S02]  /*b230*/  IADD3 R12, -R12, R10, RZ ;  /* 0x0000000a0c0c7210 */ /* 0x000fe40007ffe1ff */
[----:B------:R-:W-:Y:S01]  /*b240*/  SHF.R.S32.HI R22, RZ, 0x5, R22 ;  /* 0x00000005ff167819 */ /* 0x000fe20000011416 */
[----:B-1----:R-:W-:Y:S02]  /*b250*/  FADD.FTZ R26, R5, R9 ;  /* 0x00000009051a7221 */ /* 0x002fe40000010000 */
[----:B------:R-:W1:Y:S01]  /*b260*/  @P4 MUFU.RCP R0, R24 ;  /* 0x0000001800004308 */ /* 0x000e620000001000 */
[----:B------:R-:W-:Y:S02]  /*b270*/  IMAD.MOV.U32 R5, RZ, RZ, 0x3f800000 ;  /* 0x3f800000ff057424 */ /* 0x000fe400078e00ff */
[----:B------:R-:W-:Y:S01]  /*b280*/  FSETP.NE.FTZ.AND P3, PT, R26, RZ, PT ;  /* 0x000000ff1a00720b */ /* 0x000fe20003f75000 */
[----:B--2---:R-:W-:-:S04]  /*b290*/  FMUL.FTZ R140, R2, R140 ;  /* 0x0000008c028c7220 */ /* 0x004fc80000410000 */
[----:B------:R-:W2:Y:S01]  /*b2a0*/  @P5 MUFU.RCP R4, R25 ;  /* 0x0000001900045308 */ /* 0x000ea20000001000 */
        /* <DEDUP_REMOVED lines=27> */
[----:B--2---:R-:W-:Y:S01]  /*b460*/  FMUL.FTZ R142, R4, R142 ;  /* 0x0000008e048e7220 */ /* 0x004fe20000410000 */
        /* <DEDUP_REMOVED lines=11> */
[C---:B---3--:R-:W-:Y:S01]  /*b520*/  FMUL.FTZ R139, R5.reuse, R139 ;  /* 0x0000008b058b7220 */ /* 0x048fe20000410000 */
        /* <DEDUP_REMOVED lines=29> */
[----:B------:R1:W-:Y:S01]  /*b700*/  STS [R0], R21 ;  /* 0x0000001500007388 */ /* 0x0003e20000000800 */
[C---:B------:R-:W-:Y:S02]  /*b710*/  IADD3 R4, R0.reuse, R13, RZ ;  /* 0x0000000d00047210 */ /* 0x040fe40007ffe0ff */
[C---:B------:R-:W-:Y:S01]  /*b720*/  IADD3 R2, R0.reuse, 0x20, RZ ;  /* 0x0000002000027810 */ /* 0x040fe20007ffe0ff */
[----:B------:R2:W-:Y:S01]  /*b730*/  STS [R0+0x200], R20 ;  /* 0x0002001400007388 */ /* 0x0005e20000000800 */
[----:B------:R-:W-:Y:S02]  /*b740*/  @P2 IADD3 R2, R0, -0x20, RZ ;  /* 0xffffffe000022810 */ /* 0x000fe40007ffe0ff */
[----:B------:R-:W-:Y:S01]  /*b750*/  ISETP.NE.AND P2, PT, R27, RZ, PT ;  /* 0x000000ff1b00720c */ /* 0x000fe20003f45270 */
[----:B------:R-:W-:Y:S01]  /*b760*/  STS [R4], R17 ;  /* 0x0000001104007388 */ /* 0x000fe20000000800 */
[----:B------:R-:W-:-:S03]  /*b770*/  @!P1 IMAD.MOV.U32 R27, RZ, RZ, c[0x0][0x214] ;  /* 0x00008500ff1b9624 */ /* 0x000fc600078e00ff */
[----:B------:R-:W-:Y:S02]  /*b780*/  STS [R4+0x200], R16 ;  /* 0x0002001004007388 */ /* 0x000fe40000000800 */
[----:B------:R-:W-:Y:S02]  /*b790*/  @!P1 SEL R12, R27, c[0x0][0x234], !P2 ;  /* 0x00008d001b0c9a07 */ /* 0x000fe40005000000 */
[----:B------:R-:W-:Y:S01]  /*b7a0*/  STS [R0+0x1000], R19 ;  /* 0x0010001300007388 */ /* 0x000fe20000000800 */
[----:B------:R-:W-:-:S03]  /*b7b0*/  ISETP.NE.OR P2, PT, R28, RZ, !P2 ;  /* 0x000000ff1c00720c */ /* 0x000fc60005745670 */
[----:B------:R3:W-:Y:S04]  /*b7c0*/  STS [R0+0x1200], R138 ;  /* 0x0012008a00007388 */ /* 0x0007e80000000800 */
[----:B------:R-:W-:Y:S04]  /*b7d0*/  STS [R4+0x1000], R18 ;  /* 0x0010001204007388 */ /* 0x000fe80000000800 */
[----:B-1----:R-:W4:Y:S04]  /*b7e0*/  LDL R21, [R1+0x54] ;  /* 0x0000540001157983 */ /* 0x002f280000100800 */
[----:B--2---:R1:W5:Y:S04]  /*b7f0*/  LDL R20, [R1+0x40] ;  /* 0x0000400001147983 */ /* 0x0043680000100800 */
[----:B------:R2:W-:Y:S04]  /*b800*/  STS [R4+0x1200], R15 ;  /* 0x0012000f04007388 */ /* 0x0005e80000000800 */
[----:B------:R-:W-:Y:S04]  /*b810*/  STS [R2], R14 ;  /* 0x0000000e02007388 */ /* 0x000fe80000000800 */
[----:B------:R-:W-:Y:S01]  /*b820*/  STS [R2+0x200], R11 ;  /* 0x0002000b02007388 */ /* 0x000fe20000000800 */
[----:B---3--:R-:W-:-:S05]  /*b830*/  IMAD.IADD R0, R13, 0x1, R2 ;  /* 0x000000010d007824 */ /* 0x008fca00078e0202 */
[----:B------:R-:W-:Y:S04]  /*b840*/  STS [R0], R8 ;  /* 0x0000000800007388 */ /* 0x000fe80000000800 */
[----:B------:R3:W-:Y:S04]  /*b850*/  STS [R0+0x200], R7 ;  /* 0x0002000700007388 */ /* 0x0007e80000000800 */
[----:B------:R-:W-:Y:S01]  /*b860*/  STS [R2+0x1000], R10 ;  /* 0x0010000a02007388 */ /* 0x000fe20000000800 */
[----:B--2---:R-:W-:-:S03]  /*b870*/  @!P2 IMAD R4, R45, c[0x0][0x214], RZ ;  /* 0x000085002d04aa24 */ /* 0x004fc600078e02ff */
[----:B------:R2:W-:Y:S04]  /*b880*/  STS [R2+0x1200], R9 ;  /* 0x0012000902007388 */ /* 0x0005e80000000800 */
[----:B------:R-:W-:Y:S04]  /*b890*/  STS [R0+0x1000], R6 ;  /* 0x0010000600007388 */ /* 0x000fe80000000800 */
[----:B------:R1:W-:Y:S04]  /*b8a0*/  STS [R0+0x1200], R5 ;  /* 0x0012000500007388 */ /* 0x0003e80000000800 */
[----:B------:R-:W-:Y:S06]  /*b8b0*/  BAR.SYNC.DEFER_BLOCKING 0x0 ;  /* 0x0000000000007b1d */ /* 0x000fec0000010000 */
[----:B------:R-:W1:Y:S01]  /*b8c0*/  S2R R19, SR_CTAID.Z ;  /* 0x0000000000137919 */ /* 0x000e620000002700 */
[----:B---3--:R-:W3:Y:S01]  /*b8d0*/  @P6 MUFU.LG2 R7, R23 ;  /* 0x0000001700076308 */ /* 0x008ee20000000c00 */
[----:B--2---:R-:W-:-:S02]  /*b8e0*/  @!P2 SEL R2, R4, R29, !P0 ;  /* 0x0000001d0402a207 */ /* 0x004fc40004000000 */
[----:B------:R-:W2:Y:S01]  /*b8f0*/  S2R R9, SR_CTAID.X ;  /* 0x0000000000097919 */ /* 0x000ea20000002500 */
[----:B------:R-:W-:-:S03]  /*b900*/  @!P0 SHF.R.S32.HI R4, RZ, 0x1f, R45 ;  /* 0x0000001fff048819 */ /* 0x000fc6000001142d */
[----:B------:R2:W3:Y:S04]  /*b910*/  LDS.128 R28, [R198] ;  /* 0x00000000c61c7984 */ /* 0x0004e80000000c00 */
[----:B------:R2:W4:Y:S04]  /*b920*/  LDS.128 R32, [R198+0x800] ;  /* 0x00080000c6207984 */ /* 0x0005280000000c00 */
[----:B------:R2:W4:Y:S04]  /*b930*/  LDS.128 R40, [R198+0x1000] ;  /* 0x00100000c6287984 */ /* 0x0005280000000c00 */
[----:B------:R-:W4:Y:S01]  /*b940*/  LDS.128 R196, [R198+0x1800] ;  /* 0x00180000c6c47984 */ /* 0x000f220000000c00 */
[----:B------:R-:W-:Y:S01]  /*b950*/  @!P0 IMAD.WIDE.U32 R10, R45, c[0x0][0x1e0], RZ ;  /* 0x000078002d0a8a25 */ /* 0x000fe200078e00ff */
[----:B-1----:R-:W-:-:S03]  /*b960*/  @P1 MOV R0, 0x1 ;  /* 0x0000000100001802 */ /* 0x002fc60000000f00 */
[----:B------:R-:W-:Y:S01]  /*b970*/  @!P1 IMAD R0, R12, c[0x0][0x1c0], RZ ;  /* 0x000070000c009a24 */ /* 0x000fe200078e02ff */
[----:B------:R-:W-:Y:S01]  /*b980*/  @!P0 MOV R39, R10 ;  /* 0x0000000a00278202 */ /* 0x000fe20000000f00 */
[----:B------:R-:W-:Y:S01]  /*b990*/  @!P0 IMAD R4, R4, c[0x0][0x1e0], RZ ;  /* 0x0000780004048a24 */ /* 0x000fe200078e02ff */
[----:B------:R-:W1:Y:S01]  /*b9a0*/  @P3 MUFU.LG2 R10, R26 ;  /* 0x0000001a000a3308 */ /* 0x000e620000000c00 */
[C---:B------:R-:W-:Y:S02]  /*b9b0*/  IMAD R0, R45.reuse, R0, RZ ;  /* 0x000000002d007224 */ /* 0x040fe400078e02ff */
[----:B------:R-:W-:Y:S01]  /*b9c0*/  @P1 IMAD.MOV.U32 R6, RZ, RZ, c[0x0][0x210] ;  /* 0x00008400ff061624 */ /* 0x000fe200078e00ff */
[----:B------:R-:W-:Y:S01]  /*b9d0*/  @!P1 MOV R6, 0x1 ;  /* 0x0000000100069802 */ /* 0x000fe20000000f00 */
[----:B------:R-:W-:-:S03]  /*b9e0*/  @!P0 IMAD R8, R45, c[0x0][0x1e4], R4 ;  /* 0x000079002d088a24 */ /* 0x000fc600078e0204 */
[----:B------:R-:W1:Y:S01]  /*b9f0*/  @P5 MUFU.LG2 R14, R25 ;  /* 0x00000019000e5308 */ /* 0x000e620000000c00 */
[----:B------:R-:W-:Y:S01]  /*ba00*/  CS2R R4, SRZ ;  /* 0x0000000000047805 */ /* 0x000fe2000001ff00 */
[----:B------:R-:W-:Y:S02]  /*ba10*/  SEL R0, R0, RZ, P2 ;  /* 0x000000ff00007207 */ /* 0x000fe40001000000 */
[----:B------:R-:W-:-:S04]  /*ba20*/  @!P2 SHF.R.S32.HI R5, RZ, 0x1f, R2 ;  /* 0x0000001fff05a819 */ /* 0x000fc80000011402 */
[----:B------:R-:W1:Y:S01]  /*ba30*/  @P4 MUFU.LG2 R13, R24 ;  /* 0x00000018000d4308 */ /* 0x000e620000000c00 */
[----:B------:R-:W-:Y:S01]  /*ba40*/  @!P2 MOV R4, R2 ;  /* 0x000000020004a202 */ /* 0x000fe20000000f00 */
[----:B--2---:R-:W-:Y:S02]  /*ba50*/  IMAD R2, R9, R6, RZ ;  /* 0x0000000609027224 */ /* 0x004fe400078e02ff */
[----:B------:R-:W-:Y:S02]  /*ba60*/  IMAD R0, R19, R12, R0 ;  /* 0x0000000c13007224 */ /* 0x000fe400078e0200 */
[----:B---3--:R-:W-:Y:S01]  /*ba70*/  @P6 FMUL.FTZ R7, R7, 0.69314718246459960938 ;  /* 0x3f31721807076820 */ /* 0x008fe20000410000 */
[----:B------:R-:W-:Y:S01]  /*ba80*/  SHF.L.U32 R9, R2, 0x7, RZ ;  /* 0x0000000702097819 */ /* 0x000fe200000006ff */
[----:B------:R-:W-:Y:S01]  /*ba90*/  @!P0 IMAD.IADD R44, R11, 0x1, R8 ;  /* 0x000000010b2c8824 */ /* 0x000fe200078e0208 */
[----:B------:R-:W-:Y:S01]  /*baa0*/  MOV R18, 0x7f800000 ;  /* 0x7f80000000127802 */ /* 0x000fe20000000f00 */
[----:B-1----:R-:W-:Y:S01]  /*bab0*/  @P3 FMUL.FTZ R2, R10, 0.69314718246459960938 ;  /* 0x3f3172180a023820 */ /* 0x002fe20000410000 */
[--C-:B------:R-:W-:Y:S01]  /*bac0*/  IADD3 R10, P1, P0, R9, R4, R0.reuse ;  /* 0x00000004090a7210 */ /* 0x100fe2000783e000 */
[----:B------:R-:W-:Y:S01]  /*bad0*/  @P6 FFMA.FTZ R18, R38, c[0x0][0x238], R7 ;  /* 0x00008e0026126a23 */ /* 0x000fe20000010007 */
[----:B------:R-:W-:Y:S01]  /*bae0*/  SHF.R.S32.HI R4, RZ, 0x1f, R9 ;  /* 0x0000001fff047819 */ /* 0x000fe20000011409 */
[----:B------:R-:W-:Y:S01]  /*baf0*/  @P5 FMUL.FTZ R8, R14, 0.69314718246459960938 ;  /* 0x3f3172180e085820 */ /* 0x000fe20000410000 */
[----:B------:R-:W-:Y:S01]  /*bb00*/  SHF.R.S32.HI R0, RZ, 0x1f, R0 ;  /* 0x0000001fff007819 */ /* 0x000fe20000011400 */
[----:B------:R-:W-:Y:S01]  /*bb10*/  @P4 FMUL.FTZ R7, R13, 0.69314718246459960938 ;  /* 0x3f3172180d074820 */ /* 0x000fe20000410000 */
[----:B------:R-:W-:Y:S01]  /*bb20*/  BSSY B0, `(.L_x_321) ;  /* 0x0000031000007945 */ /* 0x000fe20003800000 */
[----:B------:R-:W-:Y:S01]  /*bb30*/  MOV R17, 0x7f800000 ;  /* 0x7f80000000117802 */ /* 0x000fe20000000f00 */
[----:B------:R-:W-:Y:S01]  /*bb40*/  IMAD.MOV.U32 R15, RZ, RZ, 0x7f800000 ;  /* 0x7f800000ff0f7424 */ /* 0x000fe200078e00ff */
[----:B------:R-:W-:Y:S01]  /*bb50*/  MOV R16, 0x7f800000 ;  /* 0x7f80000000107802 */ /* 0x000fe20000000f00 */
[----:B------:R-:W-:Y:S01]  /*bb60*/  @P5 FFMA.FTZ R17, R37, c[0x0][0x238], R8 ;  /* 0x00008e0025115a23 */ /* 0x000fe20000010008 */
[----:B------:R-:W-:Y:S01]  /*bb70*/  IADD3.X R11, R4, R5, R0, P1, P0 ;  /* 0x00000005040b7210 */ /* 0x000fe20000fe0400 */
[----:B------:R-:W-:-:S02]  /*bb80*/  @P4 FFMA.FTZ R15, R36, c[0x0][0x238], R7 ;  /* 0x00008e00240f4a23 */ /* 0x000fc40000010007 */
[----:B------:R-:W-:Y:S01]  /*bb90*/  @P3 FFMA.FTZ R16, R3, c[0x0][0x238], R2 ;  /* 0x00008e0003103a23 */ /* 0x000fe20000010002 */
[----:B----4-:R-:W-:-:S13]  /*bba0*/  LOP3.LUT P2, RZ, R21, 0x3, RZ, 0xc0, !PT ;  /* 0x0000000315ff7812 */ /* 0x010fda000784c0ff */
        /* <DEDUP_REMOVED lines=40> */
.L_x_322:
[----:B------:R-:W-:Y:S05]  /*be30*/  BSYNC B0 ;  /* 0x0000000000007941 */ /* 0x000fea0003800000 */
.L_x_321:
[----:B-1----:R-:W2:Y:S04]  /*be40*/  LDL.LU.64 R8, [R1+0x48] ;  /* 0x0000480001087983 */ /* 0x002ea80000300a00 */
[----:B------:R-:W3:Y:S04]  /*be50*/  LDL.LU.64 R4, [R1+0x28] ;  /* 0x0000280001047983 */ /* 0x000ee80000300a00 */
[----:B------:R1:W5:Y:S01]  /*be60*/  LDL.64 R10, [R1+0x38] ;  /* 0x00003800010a7983 */ /* 0x0003620000100a00 */
[----:B------:R-:W-:Y:S01]  /*be70*/  SHF.R.S32.HI R0, RZ, 0x1f, R19 ;  /* 0x0000001fff007819 */ /* 0x000fe20000011413 */
[----:B------:R-:W-:Y:S04]  /*be80*/  BSSY B0, `(.L_x_323) ;  /* 0x0000011000007945 */ /* 0x000fe80003800000 */
[----:B------:R-:W-:-:S04]  /*be90*/  IMAD R0, R0, c[0x0][0x1f0], RZ ;  /* 0x00007c0000007a24 */ /* 0x000fc800078e02ff */
[----:B------:R-:W-:Y:S01]  /*bea0*/  IMAD R0, R19, c[0x0][0x1f4], R0 ;  /* 0x00007d0013007a24 */ /* 0x000fe200078e0200 */
[----:B--2---:R-:W-:-:S04]  /*beb0*/  IADD3 R2, P0, R8, R39, RZ ;  /* 0x0000002708027210 */ /* 0x004fc80007f1e0ff */
[----:B------:R-:W-:Y:S02]  /*bec0*/  IADD3.X R3, R9, R44, RZ, P0, !PT ;  /* 0x0000002c09037210 */ /* 0x000fe400007fe4ff */
[----:B---3-5:R-:W-:-:S03]  /*bed0*/  ISETP.GE.AND P0, PT, R4, R20, PT ;  /* 0x000000140400720c */ /* 0x028fc60003f06270 */
        /* <DEDUP_REMOVED lines=11> */
.L_x_324:
[----:B-1----:R-:W-:Y:S05]  /*bf90*/  BSYNC B0 ;  /* 0x0000000000007941 */ /* 0x002fea0003800000 */
.L_x_323:
        /* <DEDUP_REMOVED lines=15> */
.L_x_326:
[----:B------:R-:W-:Y:S05]  /*c090*/  BSYNC B0 ;  /* 0x0000000000007941 */ /* 0x000fea0003800000 */
.L_x_325:
        /* <DEDUP_REMOVED lines=15> */
.L_x_328:
[----:B------:R-:W-:Y:S05]  /*c190*/  BSYNC B0 ;  /* 0x0000000000007941 */ /* 0x000fea0003800000 */
.L_x_327:
        /* <DEDUP_REMOVED lines=13> */
[----:B------:R-:W-:Y:S01]  /*c270*/  STG.E.128 [R2.64], R196 ;  /* 0x000000c402007986 */ /* 0x000fe2000c101d08 */
[----:B------:R-:W-:Y:S05]  /*c280*/  EXIT ;  /* 0x000000000000794d */ /* 0x000fea0003800000 */
.L_x_313:
[----:B------:R-:W2:Y:S01]  /*c290*/  LDL.LU R16, [R1+0x34] ;  /* 0x0000340001107983 */ /* 0x000ea20000300800 */
[----:B-1----:R-:W1:Y:S01]  /*c2a0*/  LDC.U8 R4, c[0x0][0x329] ;  /* 0x0000ca40ff047b82 */ /* 0x002e620000000000 */
[----:B------:R-:W-:Y:S01]  /*c2b0*/  SHF.R.S32.HI R10, RZ, 0x1f, R111 ;  /* 0x0000001fff0a7819 */ /* 0x000fe2000001146f */
[----:B------:R-:W-:Y:S01]  /*c2c0*/  IMAD.IADD R15, R15, 0x1, -R13 ;  /* 0x000000010f0f7824 */ /* 0x000fe200078e0a0d */
[----:B------:R-:W-:Y:S02]  /*c2d0*/  BSSY B0, `(.L_x_329) ;  /* 0x000003c000007945 */ /* 0x000fe40003800000 */
[----:B------:R-:W-:-:S03]  /*c2e0*/  LEA.HI R10, R10, R111, RZ, 0x2 ;  /* 0x0000006f0a0a7211 */ /* 0x000fc600078f10ff */
[----:B------:R-:W3:Y:S01]  /*c2f0*/  LDC.U8 R0, c[0x0][0x328] ;  /* 0x0000ca00ff007b82 */ /* 0x000ee20000000000 */
[----:B-1----:R-:W-:Y:S02]  /*c300*/  ISETP.NE.AND P1, PT, R4, RZ, PT ;  /* 0x000000ff0400720c */ /* 0x002fe40003f25270 */
[----:B---3--:R-:W-:-:S04]  /*c310*/  ISETP.NE.AND P3, PT, R0, RZ, PT ;  /* 0x000000ff0000720c */ /* 0x008fc80003f65270 */
[----:B------:R-:W-:-:S07]  /*c320*/  ISETP.NE.OR P2, PT, R4, RZ, !P3 ;  /* 0x000000ff0400720c */ /* 0x000fce0005f45670 */
[----:B------:R-:W-:Y:S01]  /*c330*/  @P1 IMAD.MOV.U32 R9, RZ, RZ, c[0x0][0x210] ;  /* 0x00008400ff091624 */ /* 0x000fe200078e00ff */
[----:B------:R-:W-:Y:S01]  /*c340*/  LOP3.LUT R4, R10, 0x1ffffffc, RZ, 0xc0, !PT ;  /* 0x1ffffffc0a047812 */ /* 0x000fe200078ec0ff */
[----:B------:R-:W-:Y:S02]  /*c350*/  @!P1 IMAD.MOV.U32 R8, RZ, RZ, c[0x0][0x214] ;  /* 0x00008500ff089624 */ /* 0x000fe400078e00ff */
[----:B------:R-:W-:Y:S02]  /*c360*/  @P1 IMAD R9, R9, c[0x0][0x214], RZ ;  /* 0x0000850009091a24 */ /* 0x000fe400078e02ff */
[----:B------:R-:W-:Y:S01]  /*c370*/  @P1 IMAD.MOV.U32 R17, RZ, RZ, c[0x0][0x210] ;  /* 0x00008400ff111624 */ /* 0x000fe200078e00ff */
[----:B------:R-:W-:Y:S02]  /*c380*/  @!P1 SEL R9, R8, c[0x0][0x234], !P3 ;  /* 0x00008d0008099a07 */ /* 0x000fe40005800000 */
[----:B------:R-:W-:-:S05]  /*c390*/  @!P1 MOV R17, 0x1 ;  /* 0x0000000100119802 */ /* 0x000fca0000000f00 */
[----:B------:R-:W-:Y:S01]  /*c3a0*/  IMAD R8, R13, R17, RZ ;  /* 0x000000110d087224 */ /* 0x000fe200078e02ff */
[C---:B--2---:R-:W-:Y:S02]  /*c3b0*/  ISETP.NE.AND P4, PT, R16.reuse, -0x1, PT ;  /* 0xffffffff1000780c */ /* 0x044fe40003f85270 */
[----:B------:R-:W-:-:S11]  /*c3c0*/  ISETP.NE.OR P0, PT, R16, -0x1, P2 ;  /* 0xffffffff1000780c */ /* 0x000fd60001705670 */
[----:B------:R-:W-:Y:S01]  /*c3d0*/  @P4 IMAD.WIDE.U32 R2, R16, c[0x0][0x1e8], RZ ;  /* 0x00007a0010024a25 */ /* 0x000fe200078e00ff */
[----:B------:R-:W-:-:S03]  /*c3e0*/  @!P4 SHF.R.S32.HI R0, RZ, 0x1f, R12 ;  /* 0x0000001fff00c819 */ /* 0x000fc6000001140c */
[----:B------:R-:W-:Y:S02]  /*c3f0*/  @P4 IMAD R5, R16, c[0x0][0x1ec], R3 ;  /* 0x00007b0010054a24 */ /* 0x000fe400078e0203 */
[----:B------:R-:W-:Y:S02]  /*c400*/  @!P4 IMAD R3, R0, c[0x0][0x1e0], RZ ;  /* 0x000078000003ca24 */ /* 0x000fe400078e02ff */
[----:B------:R-:W-:-:S04]  /*c410*/  @!P4 IMAD.WIDE.U32 R6, R12, c[0x0][0x1e0], RZ ;  /* 0x000078000c06ca25 */ /* 0x000fc800078e00ff */
[----:B------:R-:W-:Y:S01]  /*c420*/  IMAD.IADD R0, R111, 0x1, -R4 ;  /* 0x000000016f007824 */ /* 0x000fe200078e0a04 */
[----:B------:R-:W-:Y:S01]  /*c430*/  @!P4 MOV R2, R6 ;  /* 0x000000060002c202 */ /* 0x000fe20000000f00 */
[----:B------:R-:W-:Y:S02]  /*c440*/  @!P4 IMAD R3, R12, c[0x0][0x1e4], R3 ;  /* 0x000079000c03ca24 */ /* 0x000fe400078e0203 */
[----:B------:R-:W-:Y:S02]  /*c450*/  IMAD.SHL.U32 R0, R0, 0x8, RZ ;  /* 0x0000000800007824 */ /* 0x000fe400078e00ff */
[----:B------:R-:W-:Y:S01]  /*c460*/  @P1 IMAD.MOV.U32 R4, RZ, RZ, 0x1 ;  /* 0x00000001ff041424 */ /* 0x000fe200078e00ff */
[----:B------:R-:W-:Y:S01]  /*c470*/  @!P4 IADD3 R5, R7, R3, RZ ;  /* 0x000000030705c210 */ /* 0x000fe20007ffe0ff */
[----:B------:R-:W-:Y:S01]  /*c480*/  @!P1 IMAD R4, R9, c[0x0][0x1c0], RZ ;  /* 0x0000700009049a24 */ /* 0x000fe200078e02ff */
[----:B------:R-:W-:Y:S01]  /*c490*/  IADD3 R2, P3, R0, R2, RZ ;  /* 0x0000000200027210 */ /* 0x000fe20007f7e0ff */
[----:B------:R-:W-:Y:S01]  /*c4a0*/  @!P0 IMAD R16, R12, c[0x0][0x214], RZ ;  /* 0x000085000c108a24 */ /* 0x000fe200078e02ff */
[----:B------:R-:W-:-:S02]  /*c4b0*/  CS2R R6, SRZ ;  /* 0x0000000000067805 */ /* 0x000fc4000001ff00 */
[----:B------:R-:W-:Y:S01]  /*c4c0*/  LEA.HI.X.SX32 R3, R0, R5, 0x1, P3 ;  /* 0x0000000500037211 */ /* 0x000fe200018f0eff */
[----:B------:R-:W-:Y:S01]  /*c4d0*/  IMAD R0, R12, R4, RZ ;  /* 0x000000040c007224 */ /* 0x000fe200078e02ff */
[----:B------:R-:W-:Y:S01]  /*c4e0*/  SHF.R.S32.HI R4, RZ, 0x2, R10 ;  /* 0x00000002ff047819 */ /* 0x000fe2000001140a */
[--C-:B------:R-:W-:Y:S01]  /*c4f0*/  @!P2 IMAD.MOV.U32 R6, RZ, RZ, R16.reuse ;  /* 0x000000ffff06a224 */ /* 0x100fe200078e0010 */
[----:B------:R-:W-:Y:S01]  /*c500*/  @!P2 SHF.R.S32.HI R7, RZ, 0x1f, R16 ;  /* 0x0000001fff07a819 */ /* 0x000fe20000011410 */
[----:B------:R1:W-:Y:S01]  /*c510*/  @!P0 STL [R1+0x34], R16 ;  /* 0x0000341001008387 */ /* 0x0003e20000100800 */
[----:B------:R-:W-:Y:S01]  /*c520*/  SEL R0, R0, RZ, P2 ;  /* 0x000000ff00007207 */ /* 0x000fe20001000000 */
[----:B------:R-:W-:Y:S01]  /*c530*/  IMAD.WIDE.U32 R10, R14, c[0x0][0x1f0], R2 ;  /* 0x00007c000e0a7a25 */ /* 0x000fe200078e0002 */
[----:B------:R-:W-:Y:S02]  /*c540*/  ISETP.GE.AND P2, PT, R4, R15, PT ;  /* 0x0000000f0400720c */ /* 0x000fe40003f46270 */
[----:B------:R-:W-:Y:S01]  /*c550*/  SHF.R.S32.HI R5, RZ, 0x1f, R14 ;  /* 0x0000001fff057819 */ /* 0x000fe2000001140e */
[----:B------:R-:W-:Y:S01]  /*c560*/  IMAD R0, R14, R9, R0 ;  /* 0x000000090e007224 */ /* 0x000fe200078e0200 */
[----:B------:R-:W-:-:S03]  /*c570*/  SHF.R.S32.HI R9, RZ, 0x1f, R8 ;  /* 0x0000001fff097819 */ /* 0x000fc60000011408 */
[----:B------:R-:W-:Y:S01]  /*c580*/  IMAD R12, R5, c[0x0][0x1f0], RZ ;  /* 0x00007c00050c7a24 */ /* 0x000fe200078e02ff */
[----:B------:R-:W-:Y:S02]  /*c590*/  SHF.R.S32.HI R5, RZ, 0x1f, R4 ;  /* 0x0000001fff057819 */ /* 0x000fe40000011404 */
[----:B------:R-:W-:Y:S01]  /*c5a0*/  IADD3 R19, P1, P0, R8, R6, R0 ;  /* 0x0000000608137210 */ /* 0x000fe2000783e000 */
[----:B------:R-:W-:Y:S01]  /*c5b0*/  IMAD R12, R14, c[0x0][0x1f4], R12 ;  /* 0x00007d000e0c7a24 */ /* 0x000fe200078e020c */
[----:B------:R-:W-:Y:S01]  /*c5c0*/  SHF.R.S32.HI R0, RZ, 0x1f, R0 ;  /* 0x0000001fff007819 */ /* 0x000fe20000011400 */
[----:B------:R-:W-:-:S03]  /*c5d0*/  IMAD.WIDE R2, R18, 0x80, R4 ;  /* 0x0000008012027825 */ /* 0x000fc600078e0204 */
        /* <DEDUP_REMOVED lines=11> */
.L_x_330:
[----:B------:R-:W-:Y:S05]  /*c690*/  BSYNC B0 ;  /* 0x0000000000007941 */ /* 0x000fea0003800000 */
.L_x_329:
[----:B-1----:R-:W-:Y:S01]  /*c6a0*/  IADD3 R16, R4, 0x20, RZ ;  /* 0x0000002004107810 */ /* 0x002fe20007ffe0ff */
[----:B------:R-:W-:Y:S03]  /*c6b0*/  BSSY B0, `(.L_x_331) ;  /* 0x000000e000007945 */ /* 0x000fe60003800000 */
[----:B------:R-:W-:-:S13]  /*c6c0*/  ISETP.GE.AND P0, PT, R16, R15, PT ;  /* 0x0000000f1000720c */ /* 0x000fda0003f06270 */
[----:B------:R-:W-:Y:S05]  /*c6d0*/  @P0 BRA `(.L_x_332) ;  /* 0x000000b000000947 */ /* 0x000fea0003800000 */
[----:B------:R-:W-:Y:S02]  /*c6e0*/  IADD3 R0, P0, R2, 0x20, RZ ;  /* 0x0000002002007810 */ /* 0x000fe40007f1e0ff */
[----:B------:R-:W-:-:S03]  /*c6f0*/  MOV R9, R7 ;  /* 0x0000000700097202 */ /* 0x000fc60000000f00 */
[----:B------:R-:W-:-:S04]  /*c700*/  IMAD.X R8, RZ, RZ, R3, P0 ;  /* 0x000000ffff087224 */ /* 0x000fc800000e0603 */
[----:B--2---:R-:W-:Y:S02]  /*c710*/  IMAD R12, R8, c[0x0][0x1e8], RZ ;  /* 0x00007a00080c7a24 */ /* 0x004fe400078e02ff */
[----:B------:R-:W-:-:S04]  /*c720*/  IMAD.MOV.U32 R8, RZ, RZ, R10 ;  /* 0x000000ffff087224 */ /* 0x000fc800078e000a */
[----:B------:R-:W-:-:S04]  /*c730*/  IMAD.WIDE.U32 R8, R0, c[0x0][0x1e8], R8 ;  /* 0x00007a0000087a25 */ /* 0x000fc800078e0008 */
[----:B------:R-:W-:Y:S01]  /*c740*/  IMAD R0, R0, c[0x0][0x1ec], R12 ;  /* 0x00007b0000007a24 */ /* 0x000fe200078e020c */
[----:B------:R-:W-:-:S04]  /*c750*/  LEA R12, P0, R8, c[0x0][0x1d0], 0x1 ;  /* 0x00007400080c7a11 */ /* 0x000fc800078008ff */
[----:B------:R-:W-:-:S04]  /*c760*/  IADD3 R0, R0, R9, RZ ;  /* 0x0000000900007210 */ /* 0x000fc80007ffe0ff */
[----:B------:R-:W-:-:S05]  /*c770*/  LEA.HI.X R13, R8, c[0x0][0x1d4], R0, 0x1, P0 ;  /* 0x00007500080d7a11 */ /* 0x000fca00000f0c00 */
[----:B------:R1:W-:Y:S02]  /*c780*/  STG.E.128 [R12.64], RZ ;  /* 0x000000ff0c007986 */ /* 0x0003e4000c101d08 */
.L_x_332:
[----:B------:R-:W-:Y:S05]  /*c790*/  BSYNC B0 ;  /* 0x0000000000007941 */ /* 0x000fea0003800000 */
.L_x_331:
[----:B------:R-:W-:Y:S01]  /*c7a0*/  IADD3 R14, R4, 0x40, RZ ;  /* 0x00000040040e7810 */ /* 0x000fe20007ffe0ff */
[----:B------:R-:W-:Y:S03]  /*c7b0*/  BSSY B0, `(.L_x_333) ;  /* 0x000000e000007945 */ /* 0x000fe60003800000 */
[----:B------:R-:W-:-:S13]  /*c7c0*/  ISETP.GE.AND P0, PT, R14, R15, PT ;  /* 0x0000000f0e00720c */ /* 0x000fda0003f06270 */
[----:B------:R-:W-:Y:S05]  /*c7d0*/  @P0 BRA `(.L_x_334) ;  /* 0x000000b000000947 */ /* 0x000fea0003800000 */
[----:B------:R-:W-:Y:S02]  /*c7e0*/  IADD3 R0, P0, R2, 0x40, RZ ;  /* 0x0000004002007810 */ /* 0x000fe40007f1e0ff */
[----:B------:R-:W-:-:S03]  /*c7f0*/  MOV R9, R7 ;  /* 0x0000000700097202 */ /* 0x000fc60000000f00 */
[----:B------:R-:W-:-:S04]  /*c800*/  IMAD.X R8, RZ, RZ, R3, P0 ;  /* 0x000000ffff087224 */ /* 0x000fc800000e0603 */
[----:B-12---:R-:W-:Y:S02]  /*c810*/  IMAD R12, R8, c[0x0][0x1e8], RZ ;  /* 0x00007a00080c7a24 */ /* 0x006fe400078e02ff */
[----:B------:R-:W-:-:S04]  /*c820*/  IMAD.MOV.U32 R8, RZ, RZ, R10 ;  /* 0x000000ffff087224 */ /* 0x000fc800078e000a */
[----:B------:R-:W-:-:S04]  /*c830*/  IMAD.WIDE.U32 R8, R0, c[0x0][0x1e8], R8 ;  /* 0x00007a0000087a25 */ /* 0x000fc800078e0008 */
[----:B------:R-:W-:Y:S01]  /*c840*/  IMAD R0, R0, c[0x0][0x1ec], R12 ;  /* 0x00007b0000007a24 */ /* 0x000fe200078e020c */
[----:B------:R-:W-:-:S04]  /*c850*/  LEA R12, P0, R8, c[0x0][0x1d0], 0x1 ;  /* 0x00007400080c7a11 */ /* 0x000fc800078008ff */
[----:B------:R-:W-:-:S04]  /*c860*/  IADD3 R0, R0, R9, RZ ;  /* 0x0000000900007210 */ /* 0x000fc80007ffe0ff */
[----:B------:R-:W-:-:S05]  /*c870*/  LEA.HI.X R13, R8, c[0x0][0x1d4], R0, 0x1, P0 ;  /* 0x00007500080d7a11 */ /* 0x000fca00000f0c00 */
[----:B------:R1:W-:Y:S02]  /*c880*/  STG.E.128 [R12.64], RZ ;  /* 0x000000ff0c007986 */ /* 0x0003e4000c101d08 */
.L_x_334:
[----:B------:R-:W-:Y:S05]  /*c890*/  BSYNC B0 ;  /* 0x0000000000007941 */ /* 0x000fea0003800000 */
.L_x_333:
[----:B-12---:R-:W-:Y:S01]  /*c8a0*/  IADD3 R12, R4, 0x60, RZ ;  /* 0x00000060040c7810 */ /* 0x006fe20007ffe0ff */
        /* <DEDUP_REMOVED lines=13> */
.L_x_336:
[----:B------:R-:W-:Y:S05]  /*c980*/  BSYNC B0 ;  /* 0x0000000000007941 */ /* 0x000fea0003800000 */
.L_x_335:
        /* <DEDUP_REMOVED lines=35> */
.L_x_337:
        /* <DEDUP_REMOVED lines=12> */
.L_x_1132:


//--------------------- .text._ZN5flash16flash_fwd_kernelI23Flash_fwd_kernel_traitsILi32ELi128ELi128ELi4ELb0ELb0EN7cutlass6half_tE19Flash_kernel_traitsILi32ELi128ELi128ELi4ES3_EELb1ELb0ELb0ELb0ELb0ELb0ELb0ELb0EEEvNS_16Flash_fwd_paramsE --------------------------
	.section	.text._ZN5flash16flash_fwd_kernelI23Flash_fwd_kernel_traitsILi32ELi128ELi128ELi4ELb0ELb0EN7cutlass6half_tE19Flash_kernel_traitsILi32ELi128ELi128ELi4ES3_EELb1ELb0ELb0ELb0ELb0ELb0ELb0ELb0EEEvNS_16Flash_fwd_paramsE,"ax",@progbits
	.sectioninfo	@"SHI_REGISTERS=255"
	.align	128
        .global         _ZN5flash16flash_fwd_kernelI23Flash_fwd_kernel_traitsILi32ELi128ELi128ELi4ELb0ELb0EN7cutlass6half_tE19Flash_kernel_traitsILi32ELi128ELi128ELi4ES3_EELb1ELb0ELb0ELb0ELb0ELb0ELb0ELb0EEEvNS_16Flash_fwd_paramsE
        .type           _ZN5flash16flash_fwd_kernelI23Flash_fwd_kernel_traitsILi32ELi128ELi128ELi4ELb0ELb0EN7cutlass6half_tE19Flash_kernel_traitsILi32ELi128ELi128ELi4ES3_EELb1ELb0ELb0ELb0ELb0ELb0ELb0ELb0EEEvNS_16Flash_fwd_paramsE,@function
        .size           _ZN5flash16flash_fwd_kernelI23Flash_fwd_kernel_traitsILi32ELi128ELi128ELi4ELb0ELb0EN7cutlass6half_tE19Flash_kernel_traitsILi32ELi128ELi128ELi4ES3_EELb1ELb0ELb0ELb0ELb0ELb0ELb0ELb0EEEvNS_16Flash_fwd_paramsE,(.L_x_1133 - _ZN5flash16flash_fwd_kernelI23Flash_fwd_kernel_traitsILi32ELi128ELi128ELi4ELb0ELb0EN7cutlass6half_tE19Flash_kernel_traitsILi32ELi128ELi128ELi4ES3_EELb1ELb0ELb0ELb0ELb0ELb0ELb0ELb0EEEvNS_16Flash_fwd_paramsE)
        .other          _ZN5flash16flash_fwd_kernelI23Flash_fwd_kernel_traitsILi32ELi128ELi128ELi4ELb0ELb0EN7cutlass6half_tE19Flash_kernel_traitsILi32ELi128ELi128ELi4ES3_EELb1ELb0ELb0ELb0ELb0ELb0ELb0ELb0EEEvNS_16Flash_fwd_paramsE,@"STO_CUDA_ENTRY STV_DEFAULT"
_ZN5flash16flash_fwd_kernelI23Flash_fwd_kernel_traitsILi32ELi128ELi128ELi4ELb0ELb0EN7cutlass6half_tE19Flash_kernel_traitsILi32ELi128ELi128ELi4ES3_EELb1ELb0ELb0ELb0ELb0ELb0ELb0ELb0EEEvNS_16Flash_fwd_paramsE:
.text._ZN5flash16flash_fwd_kernelI23Flash_fwd_kernel_traitsILi32ELi128ELi128ELi4ELb0ELb0EN7cutlass6half_tE19Flash_kernel_traitsILi32ELi128ELi128ELi4ES3_EELb1ELb0ELb0ELb0ELb0ELb0ELb0ELb0EEEvNS_16Flash_fwd_paramsE:
        /* <DEDUP_REMOVED lines=8> */
[----:B------:R-:W-:-:S08]  /*0080*/  IMAD.MOV.U32 R6, RZ, RZ, c[0x0][0x2f8] ;  /* 0x0000be00ff067624 */ /* 0x000fd000078e00ff */
[----:B------:R1:W2:Y:S01]  /*0090*/  @P1 LDG.E.64 R4, [R2.64] ;  /* 0x0000001202041981 */ /* 0x0002a2000c1e1b00 */
[----:B------:R-:W-:Y:S02]  /*00a0*/  IMAD.MOV.U32 R8, RZ, RZ, c[0x0][0x2fc] ;  /* 0x0000bf00ff087624 */ /* 0x000fe400078e00ff */
[----:B-1----:R-:W-:Y:S02]  /*00b0*/  @P1 IMAD.MOV.U32 R2, RZ, RZ, R6 ;  /* 0x000000ffff021224 */ /* 0x002fe400078e0006 */
[----:B------:R-:W-:-:S06]  /*00c0*/  @P1 IMAD.MOV.U32 R3, RZ, RZ, R8 ;  /* 0x000000ffff031224 */ /* 0x000fcc00078e0008 */
[----:B------:R-:W3:Y:S01]  /*00d0*/  @P1 LDG.E.64 R2, [R2.64] ;  /* 0x0000001202021981 */ /* 0x000ee2000c1e1b00 */
[----:B------:R-:W-:Y:S01]  /*00e0*/  ISETP.NE.U32.AND P3, PT, RZ, c[0x0][0x240], PT ;  /* 0x00009000ff007a0c */ /* 0x000fe20003f65070 */
[----:B------:R-:W1:Y:S01]  /*00f0*/  LDC.U8 R7, c[0x0][0x312] ;  /* 0x0000c480ff077b82 */ /* 0x000e620000000000 */
[----:B------:R-:W-:Y:S01]  /*0100*/  MOV R13, 0x4 ;  /* 0x00000004000d7802 */ /* 0x000fe20000000f00 */
[----:B------:R-:W4:Y:S01]  /*0110*/  S2R R206, SR_CTAID.X ;  /* 0x0000000000ce7919 */ /* 0x000f220000002500 */
[----:B------:R-:W-:Y:S02]  /*0120*/  ISETP.NE.AND.EX P3, PT, RZ, c[0x0][0x244], PT, P3 ;  /* 0x00009100ff007a0c */ /* 0x000fe40003f65330 */
[----:B------:R-:W-:Y:S01]  /*0130*/  MOV R14, 0xffffffff ;  /* 0xffffffff000e7802 */ /* 0x000fe20000000f00 */
[----:B------:R-:W4:Y:S04]  /*0140*/  S2R R18, SR_CTAID.Y ;  /* 0x0000000000127919 */ /* 0x000f280000002600 */
[----:B------:R-:W4:Y:S04]  /*0150*/  S2R R21, SR_CTAID.Z ;  /* 0x0000000000157919 */ /* 0x000f280000002700 */
[----:B------:R-:W4:Y:S01]  /*0160*/  S2R R134, SR_TID.X ;  /* 0x0000000000867919 */ /* 0x000f220000002100 */
[----:B-1----:R-:W-:-:S02]  /*0170*/  ISETP.NE.AND P4, PT, R7, RZ, PT ;  /* 0x000000ff0700720c */ /* 0x002fc40003f85270 */
[----:B----4-:R-:W-:-:S04]  /*0180*/  LOP3.LUT R0, R21, R206, R18, 0xfe, !PT ;  /* 0x000000ce15007212 */ /* 0x010fc800078efe12 */
[----:B------:R-:W-:-:S13]  /*0190*/  LOP3.LUT P2, RZ, R0, R134, RZ, 0xfc, !PT ;  /* 0x0000008600ff7212 */ /* 0x000fda000784fcff */
[----:B------:R-:W-:Y:S02]  /*01a0*/  @!P2 IMAD.MOV.U32 R10, RZ, RZ, c[0x0][0x308] ;  /* 0x0000c200ff0aa624 */ /* 0x000fe400078e00ff */
[----:B------:R-:W-:Y:S01]  /*01b0*/  @!P2 IMAD.MOV.U32 R11, RZ, RZ, c[0x0][0x30c] ;  /* 0x0000c300ff0ba624 */ /* 0x000fe200078e00ff */
[----:B--2---:R1:W2:Y:S08]  /*01c0*/  @P1 R2UR UR20, R4 ;  /* 0x00000000041413c2 */ /* 0x0042b000000e0000 */
[----:B------:R1:W4:Y:S02]  /*01d0*/  @P1 R2UR UR21, R5 ;  /* 0x00000000051513c2 */ /* 0x00032400000e0000 */
[----:B-1----:R-:W-:Y:S01]  /*01e0*/  IMAD.WIDE R4, R18, R13, c[0x0][0x240] ;  /* 0x0000900012047625 */ /* 0x002fe200078e020d */
[----:B---3--:R-:W-:-:S03]  /*01f0*/  @P1 IADD3 R6, P0, R2, c[0x0][0x300], RZ ;  /* 0x0000c00002061a10 */ /* 0x008fc60007f1e0ff */
[----:B--2---:R-:W-:Y:S02]  /*0200*/  IMAD.U32 R2, RZ, RZ, UR20 ;  /* 0x00000014ff027e24 */ /* 0x004fe4000f8e00ff */
[----:B------:R-:W-:Y:S01]  /*0210*/  @P1 IMAD.X R8, RZ, RZ, R3, P0 ;  /* 0x000000ffff081224 */ /* 0x000fe200000e0603 */
[----:B------:R-:W-:Y:S01]  /*0220*/  ISETP.NE.U32.AND P0, PT, RZ, c[0x0][0x250], PT ;  /* 0x00009400ff007a0c */ /* 0x000fe20003f05070 */
[----:B----4-:R-:W-:Y:S01]  /*0230*/  IMAD.U32 R3, RZ, RZ, UR21 ;  /* 0x00000015ff037e24 */ /* 0x010fe2000f8e00ff */
[----:B------:R-:W-:Y:S02]  /*0240*/  ISETP.EQ.U32.AND P1, PT, RZ, c[0x0][0x248], PT ;  /* 0x00009200ff007a0c */ /* 0x000fe40003f22070 */
[----:B------:R-:W-:Y:S02]  /*0250*/  ISETP.NE.AND.EX P0, PT, RZ, c[0x0][0x254], PT, P0 ;  /* 0x00009500ff007a0c */ /* 0x000fe40003f05300 */
[----:B------:R1:W-:Y:S01]  /*0260*/  @!P2 STG.E.64 [R10.64], R2 ;  /* 0x000000020a00a986 */ /* 0x0003e2000c101b12 */
[----:B------:R-:W-:Y:S01]  /*0270*/  SHF.R.S32.HI R24, RZ, 0x1f, R134 ;  /* 0x0000001fff187819 */ /* 0x000fe20000011486 */
[----:B------:R-:W-:Y:S01]  /*0280*/  IMAD.MOV.U32 R7, RZ, RZ, RZ ;  /* 0x000000ffff077224 */ /* 0x000fe200078e00ff */
[----:B------:R-:W-:Y:S01]  /*0290*/  ISETP.EQ.OR.EX P1, PT, RZ, c[0x0][0x24c], !P4, P1 ;  /* 0x00009300ff007a0c */ /* 0x000fe20006722710 */
[----:B-1----:R-:W-:-:S02]  /*02a0*/  @!P2 IMAD.MOV.U32 R2, RZ, RZ, R6 ;  /* 0x000000ffff02a224 */ /* 0x002fc400078e0006 */
[----:B------:R-:W-:-:S05]  /*02b0*/  @!P2 IMAD.MOV.U32 R3, RZ, RZ, R8 ;  /* 0x000000ffff03a224 */ /* 0x000fca00078e0008 */
[----:B------:R1:W-:Y:S04]  /*02c0*/  @!P2 STG.E.64 [R10.64+0x8], R2 ;  /* 0x000008020a00a986 */ /* 0x0003e8000c101b12 */
[----:B------:R2:W3:Y:S04]  /*02d0*/  @P3 LDG.E R14, [R4.64] ;  /* 0x00000012040e3981 */ /* 0x0004e8000c1e1900 */
[----:B--2---:R-:W2:Y:S01]  /*02e0*/  @P3 LDG.E R4, [R4.64+0x4] ;  /* 0x0000041204043981 */ /* 0x004ea2000c1e1900 */
[----:B-1----:R-:W-:Y:S01]  /*02f0*/  @P0 IMAD.WIDE R2, R18, R13, c[0x0][0x250] ;  /* 0x0000940012020625 */ /* 0x002fe200078e020d */
[----:B------:R-:W-:-:S03]  /*0300*/  LEA.HI R17, R24, R134, RZ, 0x5 ;  /* 0x0000008618117211 */ /* 0x000fc600078f28ff */
[C---:B------:R-:W-:Y:S01]  /*0310*/  IMAD R0, R18.reuse, c[0x0][0x1c0], R21 ;  /* 0x0000700012007a24 */ /* 0x040fe200078e0215 */
[----:B------:R1:W5:Y:S01]  /*0320*/  @P0 LDG.E R7, [R2.64] ;  /* 0x0000001202070981 */ /* 0x000362000c1e1900 */
[----:B------:R-:W-:Y:S02]  /*0330*/  IMAD.MOV.U32 R9, RZ, RZ, -0x1 ;  /* 0xffffffffff097424 */ /* 0x000fe400078e00ff */
[----:B------:R-:W-:Y:S01]  /*0340*/  IMAD.WIDE R10, R18, R13, c[0x0][0x248] ;  /* 0x00009200120a7625 */ /* 0x000fe200078e020d */
[----:B------:R-:W-:-:S04]  /*0350*/  SHF.L.U32 R0, R0, 0x5, RZ ;  /* 0x0000000500007819 */ /* 0x000fc800000006ff */
[----:B------:R4:W5:Y:S01]  /*0360*/  @!P1 LDG.E R9, [R10.64] ;  /* 0x000000120a099981 */ /* 0x000962000c1e1900 */
[----:B------:R-:W-:Y:S02]  /*0370*/  ISETP.NE.U32.AND P2, PT, RZ, c[0x0][0x248], PT ;  /* 0x00009200ff007a0c */ /* 0x000fe40003f45070 */
[----:B-1----:R-:W-:-:S05]  /*0380*/  LOP3.LUT R2, R17, 0xffffffe0, RZ, 0xc0, !PT ;  /* 0xffffffe011027812 */ /* 0x002fca00078ec0ff */
[----:B------:R-:W-:-:S05]  /*0390*/  IMAD.IADD R2, R134, 0x1, -R2 ;  /* 0x0000000186027824 */ /* 0x000fca00078e0a02 */
[----:B------:R-:W-:Y:S02]  /*03a0*/  IADD3 R205, P1, P0, R0, R6, R2 ;  /* 0x0000000600cd7210 */ /* 0x000fe4000783e002 */
[----:B------:R-:W-:Y:S02]  /*03b0*/  ISETP.NE.AND.EX P2, PT, RZ, c[0x0][0x24c], PT, P2 ;  /* 0x00009300ff007a0c */ /* 0x000fe40003f45320 */
[----:B------:R-:W-:Y:S02]  /*03c0*/  SHF.R.S32.HI R3, RZ, 0x1f, R0 ;  /* 0x0000001fff037819 */ /* 0x000fe40000011400 */
[----:B------:R-:W-:-:S04]  /*03d0*/  SHF.R.S32.HI R0, RZ, 0x1f, R2 ;  /* 0x0000001fff007819 */ /* 0x000fc80000011402 */
[----:B------:R-:W-:Y:S01]  /*03e0*/  IADD3.X R222, R3, R8, R0, P1, P0 ;  /* 0x0000000803de7210 */ /* 0x000fe20000fe0400 */
[----:B---3--:R4:W-:Y:S04]  /*03f0*/  STL [R1+0x30], R14 ;  /* 0x0000300e01007387 */ /* 0x0089e80000100800 */
[----:B------:R4:W-:Y:S01]  /*0400*/  STL [R1], R205 ;  /* 0x000000cd01007387 */ /* 0x0009e20000100800 */
[----:B--2---:R-:W-:Y:S02]  /*0410*/  @P3 IMAD.IADD R12, R4, 0x1, -R14 ;  /* 0x00000001040c3824 */ /* 0x004fe400078e0a0e */
[----:B------:R-:W-:Y:S01]  /*0420*/  @!P3 IMAD.MOV.U32 R12, RZ, RZ, c[0x0][0x214] ;  /* 0x00008500ff0cb624 */ /* 0x000fe200078e00ff */
[----:B------:R-:W-:Y:S05]  /*0430*/  @!P2 BRA `(.L_x_338) ;  /* 0x000000400000a947 */ /* 0x000fea0003800000 */
[----:B------:R-:W2:Y:S02]  /*0440*/  @P4 LDG.E R0, [R10.64+0x4] ;  /* 0x000004120a004981 */ /* 0x000ea4000c1e1900 */
[----:B--2--5:R-:W-:-:S06]  /*0450*/  @P4 IADD3 R0, R0, -R9, RZ ;  /* 0x8000000900004210 */ /* 0x024fcc0007ffe0ff */
[----:B------:R1:W5:Y:S01]  /*0460*/  @!P4 LDG.E R0, [R10.64] ;  /* 0x000000120a00c981 */ /* 0x000362000c1e1900 */
[----:B------:R-:W-:Y:S05]  /*0470*/  BRA `(.L_x_339) ;  /* 0x0000001000007947 */ /* 0x000fea0003800000 */
.L_x_338:
[----:B------:R-:W-:Y:S02]  /*0480*/  MOV R0, c[0x0][0x218] ;  /* 0x0000860000007a02 */ /* 0x000fe40000000f00 */
.L_x_339:
        /* <DEDUP_REMOVED lines=17> */
[----:B------:R-:W-:Y:S01]  /*05a0*/  ISETP.NE.AND P1, PT, R14, -0x1, PT ;  /* 0xffffffff0e00780c */ /* 0x000fe20003f25270 */
[----:B------:R-:W2:Y:S01]  /*05b0*/  LDC.U8 R172, c[0x0][0x2d8] ;  /* 0x0000b600ffac7b82 */ /* 0x000ea20000000000 */
[----:B------:R-:W-:-:S11]  /*05c0*/  ISETP.NE.AND P0, PT, R9, -0x1, PT ;  /* 0xffffffff0900780c */ /* 0x000fd60003f05270 */
[----:B------:R-:W-:Y:S01]  /*05d0*/  @!P1 SHF.R.S32.HI R4, RZ, 0x1f, R18 ;  /* 0x0000001fff049819 */ /* 0x000fe20000011412 */
[----:B------:R-:W-:Y:S01]  /*05e0*/  @P1 IMAD.WIDE.U32 R2, R14, c[0x0][0x190], RZ ;  /* 0x000064000e021a25 */ /* 0x000fe200078e00ff */
[----:B------:R-:W-:-:S03]  /*05f0*/  @P0 IADD3 R0, R7, R9, RZ ;  /* 0x0000000907000210 */ /* 0x000fc60007ffe0ff */
[----:B------:R-:W-:Y:S01]  /*0600*/  @!P1 IMAD R6, R4, c[0x0][0x178], RZ ;  /* 0x00005e0004069a24 */ /* 0x000fe200078e02ff */
[----:B------:R-:W-:Y:S01]  /*0610*/  @P1 MOV R8, R2 ;  /* 0x0000000200081202 */ /* 0x000fe20000000f00 */
[----:B-1--4-:R-:W-:Y:S02]  /*0620*/  @P1 IMAD R10, R14, c[0x0][0x194], R3 ;  /* 0x000065000e0a1a24 */ /* 0x012fe400078e0203 */
        /* <DEDUP_REMOVED lines=8> */
[----:B--2---:R-:W-:Y:S01]  /*06b0*/  SHF.R.S32.HI R0, RZ, 0x1f, R7 ;  /* 0x0000001fff007819 */ /* 0x004fe20000011407 */
        /* <DEDUP_REMOVED lines=10> */
.L_x_341:
[----:B--2---:R-:W-:Y:S02]  /*0760*/  IABS R4, c[0x0][0x1c8] ;  /* 0x0000720000047a13 */ /* 0x004fe40000000000 */
[----:B------:R-:W-:Y:S02]  /*0770*/  IABS R5, R21 ;  /* 0x0000001500057213 */ /* 0x000fe40000000000 */
[----:B------:R-:W1:Y:S01]  /*0780*/  I2F.RP R2, R4 ;  /* 0x0000000400027306 */ /* 0x000e620000209400 */
[----:B------:R-:W-:-:S07]  /*0790*/  SHF.R.S32.HI R6, RZ, 0x1f, R21 ;  /* 0x0000001fff067819 */ /* 0x000fce0000011415 */
[----:B-1----:R-:W1:Y:S02]  /*07a0*/  MUFU.RCP R2, R2 ;  /* 0x0000000200027308 */ /* 0x002e640000001000 */
[----:B-1----:R-:W-:-:S06]  /*07b0*/  IADD3 R2, R2, 0xffffffe, RZ ;  /* 0x0ffffffe02027810 */ /* 0x002fcc0007ffe0ff */
[----:B------:R-:W1:Y:S02]  /*07c0*/  F2I.FTZ.U32.TRUNC.NTZ R3, R2 ;  /* 0x0000000200037305 */ /* 0x000e64000021f000 */
[----:B-1----:R-:W-:Y:S02]  /*07d0*/  IMAD.MOV R0, RZ, RZ, -R3 ;  /* 0x000000ffff007224 */ /* 0x002fe400078e0a03 */
[----:B------:R-:W-:Y:S02]  /*07e0*/  IMAD.MOV.U32 R2, RZ, RZ, RZ ;  /* 0x000000ffff027224 */ /* 0x000fe400078e00ff */
[----:B------:R-:W-:-:S04]  /*07f0*/  IMAD R0, R0, R4, RZ ;  /* 0x0000000400007224 */ /* 0x000fc800078e02ff */
        /* <DEDUP_REMOVED lines=32> */
.L_x_342:
[-C--:B------:R-:W-:Y:S01]  /*0a00*/  LEA.HI R3, R24, R134.reuse, RZ, 0x2 ;  /* 0x0000008618037211 */ /* 0x080fe200078f10ff */
[----:B------:R-:W-:Y:S01]  /*0a10*/  IMAD.IADD R27, R12, 0x1, -R13 ;  /* 0x000000010c1b7824 */ /* 0x000fe200078e0a0d */
[----:B------:R-:W-:Y:S01]  /*0a20*/  LEA.HI R26, R24, R134, RZ, 0x3 ;  /* 0x00000086181a7211 */ /* 0x000fe200078f18ff */
[----:B------:R-:W-:Y:S01]  /*0a30*/  IMAD R6, R6, c[0x0][0x1a8], RZ ;  /* 0x00006a0006067a24 */ /* 0x000fe200078e02ff */
[----:B------:R-:W-:Y:S01]  /*0a40*/  LOP3.LUT R2, R3, 0xfffffffc, RZ, 0xc0, !PT ;  /* 0xfffffffc03027812 */ /* 0x000fe200078ec0ff */
[----:B------:R-:W-:Y:S01]  /*0a50*/  BSSY B0, `(.L_x_343) ;  /* 0x000002e000007945 */ /* 0x000fe20003800000 */
[----:B------:R-:W-:Y:S01]  /*0a60*/  SHF.R.S32.HI R25, RZ, 0x3, R26 ;  /* 0x00000003ff197819 */ /* 0x000fe2000001141a */
[----:B------:R-:W-:Y:S01]  /*0a70*/  IMAD R6, R21, c[0x0][0x1ac], R6 ;  /* 0x00006b0015067a24 */ /* 0x000fe200078e0206 */
[----:B------:R-:W-:Y:S01]  /*0a80*/  SHF.R.S32.HI R4, RZ, 0x2, R3 ;  /* 0x00000002ff047819 */ /* 0x000fe20000011403 */
[----:B------:R-:W-:Y:S01]  /*0a90*/  IMAD.IADD R2, R134, 0x1, -R2 ;  /* 0x0000000186027824 */ /* 0x000fe200078e0a02 */
[----:B------:R-:W-:Y:S01]  /*0aa0*/  SHF.R.S32.HI R133, RZ, 0x5, R17 ;  /* 0x00000005ff857819 */ /* 0x000fe20000011411 */
[----:B------:R-:W-:Y:S01]  /*0ab0*/  IMAD.SHL.U32 R0, R25, 0x40, RZ ;  /* 0x0000004019007824 */ /* 0x000fe200078e00ff */
[----:B------:R-:W-:Y:S01]  /*0ac0*/  LEA.HI R3, R3, R4, RZ, 0x1 ;  /* 0x0000000403037211 */ /* 0x000fe200078f08ff */
[----:B------:R-:W-:Y:S01]  /*0ad0*/  IMAD.SHL.U32 R244, R2, 0x8, RZ ;  /* 0x0000000802f47824 */ /* 0x000fe200078e00ff */
[----:B------:R-:W-:-:S02]  /*0ae0*/  SHF.R.S32.HI R5, RZ, 0x1f, R4 ;  /* 0x0000001fff057819 */ /* 0x000fc40000011404 */
[----:B------:R-:W-:Y:S02]  /*0af0*/  LOP3.LUT R0, R0, 0xc0, RZ, 0xc0, !PT ;  /* 0x000000c000007812 */ /* 0x000fe400078ec0ff */
[--C-:B------:R-:W-:Y:S02]  /*0b00*/  SHF.R.S32.HI R245, RZ, 0x1f, R244.reuse ;  /* 0x0000001ffff57819 */ /* 0x100fe400000114f4 */
[----:B------:R-:W-:Y:S02]  /*0b10*/  IADD3 R8, P0, R244, R8, RZ ;  /* 0x00000008f4087210 */ /* 0x000fe40007f1e0ff */
[----:B------:R-:W-:Y:S01]  /*0b20*/  LOP3.LUT R3, R3, 0x7fffffe, RZ, 0xc0, !PT ;  /* 0x07fffffe03037812 */ /* 0x000fe200078ec0ff */
[----:B------:R1:W-:Y:S01]  /*0b30*/  STL.64 [R1+0x10], R244 ;  /* 0x000010f401007387 */ /* 0x0003e20000100a00 */
[----:B------:R-:W-:Y:S01]  /*0b40*/  LOP3.LUT R2, R0, 0x18, R244, 0xf8, !PT ;  /* 0x0000001800027812 */ /* 0x000fe200078ef8f4 */
[----:B------:R-:W-:Y:S01]  /*0b50*/  IMAD.X R9, R245, 0x1, R10, P0 ;  /* 0x00000001f5097824 */ /* 0x000fe200000e060a */
[C---:B------:R-:W-:Y:S01]  /*0b60*/  ISETP.GE.AND P0, PT, R4.reuse, R27, PT ;  /* 0x0000001b0400720c */ /* 0x040fe20003f06270 */
[----:B------:R1:W-:Y:S01]  /*0b70*/  STL [R1+0x34], R27 ;  /* 0x0000341b01007387 */ /* 0x0003e20000100800 */
[----:B------:R-:W-:Y:S01]  /*0b80*/  SHF.R.U32.HI R0, RZ, 0x3, R0 ;  /* 0x00000003ff007819 */ /* 0x000fe20000011600 */
[----:B------:R-:W-:Y:S01]  /*0b90*/  IMAD.IADD R3, R4, 0x1, -R3 ;  /* 0x0000000104037824 */ /* 0x000fe200078e0a03 */
[----:B------:R-:W-:Y:S01]  /*0ba0*/  SHF.R.S32.HI R18, RZ, 0x1f, R14 ;  /* 0x0000001fff127819 */ /* 0x000fe2000001140e */
[----:B------:R-:W-:Y:S01]  /*0bb0*/  IMAD.WIDE.U32 R8, R21, c[0x0][0x1a8], R8 ;  /* 0x00006a0015087a25 */ /* 0x000fe200078e0008 */
[----:B------:R-:W-:-:S03]  /*0bc0*/  LOP3.LUT R0, R2, R0, RZ, 0x3c, !PT ;  /* 0x0000000002007212 */ /* 0x000fc600078e3cff */
[----:B------:R-:W-:Y:S02]  /*0bd0*/  IMAD R3, R133, 0x8, R3 ;  /* 0x0000000885037824 */ /* 0x000fe400078e0203 */
[----:B------:R-:W-:Y:S02]  /*0be0*/  IMAD.IADD R7, R9, 0x1, R6 ;  /* 0x0000000109077824 */ /* 0x000fe400078e0206 */
[----:B------:R-:W-:Y:S02]  /*0bf0*/  IMAD.U32 R0, R3, 0x20, R0 ;  /* 0x0000002003007824 */ /* 0x000fe400078e0000 */
[----:B------:R-:W-:-:S04]  /*0c00*/  IMAD.WIDE R2, R206, 0x80, R4 ;  /* 0x00000080ce027825 */ /* 0x000fc800078e0204 */
        /* <DEDUP_REMOVED lines=18> */
.L_x_344:
[----:B------:R-:W-:Y:S05]  /*0d30*/  BSYNC B0 ;  /* 0x0000000000007941 */ /* 0x000fea0003800000 */
.L_x_343:
[----:B------:R-:W-:Y:S01]  /*0d40*/  IADD3 R21, R4, 0x20, RZ ;  /* 0x0000002004157810 */ /* 0x000fe20007ffe0ff */
[----:B------:R-:W-:Y:S03]  /*0d50*/  BSSY B0, `(.L_x_345) ;  /* 0x0000014000007945 */ /* 0x000fe60003800000 */
[----:B------:R-:W-:-:S13]  /*0d60*/  ISETP.GE.AND P0, PT, R21, R27, PT ;  /* 0x0000001b1500720c */ /* 0x000fda0003f06270 */
        /* <DEDUP_REMOVED lines=18> */
.L_x_346:
[----:B------:R-:W-:Y:S05]  /*0e90*/  BSYNC B0 ;  /* 0x0000000000007941 */ /* 0x000fea0003800000 */
.L_x_345:
        /* <DEDUP_REMOVED lines=21> */
.L_x_348:
[----:B------:R-:W-:Y:S05]  /*0ff0*/  BSYNC B0 ;  /* 0x0000000000007941 */ /* 0x000fea0003800000 */
.L_x_347:
[----:B------:R-:W-:Y:S01]  /*1000*/  IADD3 R17, R4, 0x60, RZ ;  /* 0x0000006004117810 */ /* 0x000fe20007ffe0ff */
[----:B------:R-:W-:Y:S01]  /*1010*/  UMOV UR6, 0x7 ;  /* 0x0000000700067882 */ /* 0x000fe20000000000 */
[----:B------:R-:W-:Y:S01]  /*1020*/  BSSY B0, `(.L_x_349) ;  /* 0x0000016000007945 */ /* 0x000fe20003800000 */
[----:B------:R-:W-:Y:S01]  /*1030*/  ULDC.64 UR4, c[0x0][0x198] ;  /* 0x0000660000047ab9 */ /* 0x000fe20000000a00 */
[----:B------:R-:W-:Y:S01]  /*1040*/  ISETP.GE.AND P0, PT, R17, R27, PT ;  /* 0x0000001b1100720c */ /* 0x000fe20003f06270 */
        /* <DEDUP_REMOVED lines=19> */
.L_x_350:
[----:B------:R-:W-:Y:S05]  /*1180*/  BSYNC B0 ;  /* 0x0000000000007941 */ /* 0x000fea0003800000 */
.L_x_349:
[C---:B------:R-:W-:Y:S01]  /*1190*/  IMAD R8, R5.reuse, c[0x0][0x198], RZ ;  /* 0x0000660005087a24 */ /* 0x040fe200078e02ff */
[----:B------:R-:W-:Y:S01]  /*11a0*/  LEA.HI R24, R24, R134, RZ, 0x4 ;  /* 0x0000008618187211 */ /* 0x000fe200078f20ff */
[----:B------:R-:W-:Y:S01]  /*11b0*/  IMAD R0, R5, c[0x0][0x1a0], RZ ;  /* 0x0000680005007a24 */ /* 0x000fe200078e02ff */
[----:B------:R-:W-:Y:S01]  /*11c0*/  BSSY B0, `(.L_x_351) ;  /* 0x0000035000007945 */ /* 0x000fe20003800000 */
[----:B------:R-:W-:-:S04]  /*11d0*/  IMAD.WIDE.U32 R6, R4, c[0x0][0x198], R244 ;  /* 0x0000660004067a25 */ /* 0x000fc800078e00f4 */
[----:B-1----:R-:W-:Y:S01]  /*11e0*/  IMAD.WIDE.U32 R2, R4, c[0x0][0x1a0], R244 ;  /* 0x0000680004027a25 */ /* 0x002fe200078e00f4 */
[----:B------:R-:W-:-:S03]  /*11f0*/  IADD3 R6, P1, R22, R6, RZ ;  /* 0x0000000616067210 */ /* 0x000fc60007f3e0ff */
[C---:B------:R-:W-:Y:S01]  /*1200*/  IMAD R9, R4.reuse, c[0x0][0x19c], R8 ;  /* 0x0000670004097a24 */ /* 0x040fe200078e0208 */
[----:B------:R-:W-:Y:S01]  /*1210*/  IADD3 R2, P0, R15, R2, RZ ;  /* 0x000000020f027210 */ /* 0x000fe20007f1e0ff */
[----:B------:R-:W-:Y:S01]  /*1220*/  IMAD R0, R4, c[0x0][0x1a4], R0 ;  /* 0x0000690004007a24 */ /* 0x000fe200078e0200 */
[----:B------:R-:W-:Y:S02]  /*1230*/  LOP3.LUT R8, R24, 0xfffffff0, RZ, 0xc0, !PT ;  /* 0xfffffff018087812 */ /* 0x000fe400078ec0ff */
[----:B------:R-:W-:Y:S01]  /*1240*/  IADD3.X R7, R23, R7, R9, P1, !PT ;  /* 0x0000000717077210 */ /* 0x000fe20000ffe409 */
[----:B------:R-:W-:Y:S01]  /*1250*/  IMAD R9, R18, c[0x0][0x1b8], RZ ;  /* 0x00006e0012097a24 */ /* 0x000fe200078e02ff */
[----:B------:R-:W-:Y:S01]  /*1260*/  IADD3.X R3, R16, R3, R0, P0, !PT ;  /* 0x0000000310037210 */ /* 0x000fe200007fe400 */
[----:B------:R-:W-:Y:S01]  /*1270*/  IMAD R0, R18, c[0x0][0x1b0], RZ ;  /* 0x00006c0012007a24 */ /* 0x000fe200078e02ff */
[----:B------:R-:W-:Y:S01]  /*1280*/  IADD3 R15, -R8, R134, RZ ;  /* 0x00000086080f7210 */ /* 0x000fe20007ffe1ff */
[----:B------:R-:W-:Y:S01]  /*1290*/  IMAD.WIDE.U32 R30, R14, c[0x0][0x1b0], R6 ;  /* 0x00006c000e1e7a25 */ /* 0x000fe200078e0006 */
[----:B------:R-:W-:-:S02]  /*12a0*/  LEA.HI.SX32 R23, R241, 0xffffffff, 0x19 ;  /* 0xfffffffff1177811 */ /* 0x000fc400078fcaff */
[----:B------:R-:W-:Y:S01]  /*12b0*/  LEA.HI R16, R15, R15, RZ, 0x1 ;  /* 0x0000000f0f107211 */ /* 0x000fe200078f08ff */
[C---:B------:R-:W-:Y:S01]  /*12c0*/  IMAD R10, R14.reuse, c[0x0][0x1b4], R0 ;  /* 0x00006d000e0a7a24 */ /* 0x040fe200078e0200 */
[----:B------:R1:W-:Y:S01]  /*12d0*/  STL.64 [R1+0x28], R30 ;  /* 0x0000281e01007387 */ /* 0x0003e20000100a00 */
[C---:B------:R-:W-:Y:S01]  /*12e0*/  IMAD R9, R14.reuse, c[0x0][0x1bc], R9 ;  /* 0x00006f000e097a24 */ /* 0x040fe200078e0209 */
[----:B------:R-:W-:Y:S01]  /*12f0*/  SHF.R.S32.HI R8, RZ, 0x1, R16 ;  /* 0x00000001ff087819 */ /* 0x000fe20000011410 */
[----:B------:R-:W-:Y:S01]  /*1300*/  IMAD.WIDE.U32 R28, R14, c[0x0][0x1b8], R2 ;  /* 0x00006e000e1c7a25 */ /* 0x000fe200078e0002 */
[----:B------:R-:W-:Y:S02]  /*1310*/  IADD3 R243, R31, R10, RZ ;  /* 0x0000000a1ff37210 */ /* 0x000fe40007ffe0ff */
[----:B------:R-:W-:Y:S01]  /*1320*/  SHF.R.S32.HI R0, RZ, 0x1f, R16 ;  /* 0x0000001fff007819 */ /* 0x000fe20000011410 */
[----:B------:R-:W-:Y:S01]  /*1330*/  IMAD.MOV.U32 R242, RZ, RZ, R30 ;  /* 0x000000fffff27224 */ /* 0x000fe200078e001e */
[----:B------:R-:W-:Y:S01]  /*1340*/  IADD3 R18, R29, R9, RZ ;  /* 0x000000091d127210 */ /* 0x000fe20007ffe0ff */
[----:B------:R1:W-:Y:S01]  /*1350*/  STL.64 [R1+0x20], R28 ;  /* 0x0000201c01007387 */ /* 0x0003e20000100a00 */
[C---:B---3--:R-:W-:Y:S01]  /*1360*/  IMAD R12, R23.reuse, -0x80, R20 ;  /* 0xffffff80170c7824 */ /* 0x048fe200078e0214 */
[----:B------:R-:W-:Y:S01]  /*1370*/  LEA.HI R0, R0, R8, RZ, 0x2 ;  /* 0x0000000800007211 */ /* 0x000fe200078f10ff */
[----:B------:R-:W-:Y:S01]  /*1380*/  IMAD.WIDE.U32 R6, R23, UR7, R242 ;  /* 0x0000000717067c25 */ /* 0x000fe2000f8e00f2 */
[----:B------:R1:W-:Y:S01]  /*1390*/  STL.64 [R1+0x18], R242 ;  /* 0x000018f201007387 */ /* 0x0003e20000100a00 */
[----:B------:R-:W-:-:S02]  /*13a0*/  SHF.R.S32.HI R13, RZ, 0x1f, R23 ;  /* 0x0000001fff0d7819 */ /* 0x000fc40000011417 */
[----:B------:R-:W-:Y:S01]  /*13b0*/  ISETP.GE.AND P0, PT, R4, R12, PT ;  /* 0x0000000c0400720c */ /* 0x000fe20003f06270 */
[----:B------:R1:W-:Y:S01]  /*13c0*/  STL [R1+0xc], R18 ;  /* 0x00000c1201007387 */ /* 0x0003e20000100800 */
[----:B------:R-:W-:Y:S01]  /*13d0*/  LOP3.LUT R2, R0, 0xfffffffc, RZ, 0xc0, !PT ;  /* 0xfffffffc00027812 */ /* 0x000fe200078ec0ff */
[----:B------:R-:W-:Y:S01]  /*13e0*/  IMAD R0, R23, UR6, RZ ;  /* 0x0000000617007c24 */ /* 0x000fe2000f8e02ff */
[----:B------:R-:W-:-:S03]  /*13f0*/  MOV R3, 0x10 ;  /* 0x0000001000037802 */ /* 0x000fc60000000f00 */
[----:B------:R-:W-:Y:S02]  /*1400*/  IMAD.IADD R14, R8, 0x1, -R2 ;  /* 0x00000001080e7824 */ /* 0x000fe400078e0a02 */
[----:B------:R-:W-:-:S03]  /*1410*/  IMAD R0, R13, UR7, R0 ;  /* 0x000000070d007c24 */ /* 0x000fc6000f8e0200 */
[----:B------:R-:W-:Y:S01]  /*1420*/  LOP3.LUT P1, RZ, R14, 0x2, RZ, 0xc0, !PT ;  /* 0x000000020eff7812 */ /* 0x000fe2000782c0ff */
        /* <DEDUP_REMOVED lines=14> */
.L_x_352:
[----:B------:R-:W-:Y:S05]  /*1510*/  BSYNC B0 ;  /* 0x0000000000007941 */ /* 0x000fea0003800000 */
.L_x_351:
[----:B------:R-:W-:Y:S01]  /*1520*/  ISETP.GE.AND P0, PT, R21, R12, PT ;  /* 0x0000000c1500720c */ /* 0x000fe20003f06270 */
        /* <DEDUP_REMOVED lines=11> */
[----:B-1----:R-:W-:-:S04]  /*15e0*/  LEA R10, P0, R0, c[0x0][0x168], 0x1 ;  /* 0x00005a00000a7a11 */ /* 0x002fc800078008ff */
[----:B------:R-:W-:-:S05]  /*15f0*/  LEA.HI.X R11, R0, c[0x0][0x16c], R2, 0x1, P0 ;  /* 0x00005b00000b7a11 */ /* 0x000fca00000f0c02 */
[----:B------:R-:W-:Y:S01]  /*1600*/  @!PT LDS RZ, [RZ] ;  /* 0x00000000fffff984 */ /* 0x000fe20000000800 */
[----:B------:R-:W-:Y:S01]  /*1610*/  @!PT LDS RZ, [RZ] ;  /* 0x00000000fffff984 */ /* 0x000fe20000000800 */
[----:B------:R-:W-:Y:S01]  /*1620*/  @!PT LDS RZ, [RZ] ;  /* 0x00000000fffff984 */ /* 0x000fe20000000800 */
[----:B------:R1:W-:Y:S04]  /*1630*/  LDGSTS.E.BYPASS.LTC128B.128 [R217+0x2800], [R10.64] ;  /* 0x028000000ad97fae */ /* 0x0003e8000b901d52 */
.L_x_354:
[----:B------:R-:W-:Y:S05]  /*1640*/  BSYNC B0 ;  /* 0x0000000000007941 */ /* 0x000fea0003800000 */
.L_x_353:
[----:B------:R-:W-:Y:S01]  /*1650*/  ISETP.GE.AND P0, PT, R19, R12, PT ;  /* 0x0000000c1300720c */ /* 0x000fe20003f06270 */
[----:B------:R-:W-:-:S12]  /*1660*/  BSSY B0, `(.L_x_355) ;  /* 0x0000010000007945 */ /* 0x000fd80003800000 */
        /* <DEDUP_REMOVED lines=15> */
.L_x_356:
[----:B------:R-:W-:Y:S05]  /*1760*/  BSYNC B0 ;  /* 0x0000000000007941 */ /* 0x000fea0003800000 */
.L_x_355:
[----:B------:R-:W-:Y:S01]  /*1770*/  ISETP.GE.AND P0, PT, R17, R12, PT ;  /* 0x0000000c1100720c */ /* 0x000fe20003f06270 */
        /* <DEDUP_REMOVED lines=17> */
.L_x_358:
[----:B------:R-:W-:Y:S05]  /*1890*/  BSYNC B0 ;  /* 0x0000000000007941 */ /* 0x000fea0003800000 */
.L_x_357:
        /* <DEDUP_REMOVED lines=26> */
.L_x_360:
[----:B------:R-:W-:Y:S05]  /*1a40*/  BSYNC B0 ;  /* 0x0000000000007941 */ /* 0x000fea0003800000 */
.L_x_359:
        /* <DEDUP_REMOVED lines=8> */
[----:B-1----:R-:W-:-:S03]  /*1ad0*/  IMAD.MOV.U32 R6, RZ, RZ, c[0x0][0x1a4] ;  /* 0x00006900ff067624 */ /* 0x002fc600078e00ff */
        /* <DEDUP_REMOVED lines=8> */
.L_x_362:
[----:B------:R-:W-:Y:S05]  /*1b60*/  BSYNC B0 ;  /* 0x0000000000007941 */ /* 0x000fea0003800000 */
.L_x_361:
        /* <DEDUP_REMOVED lines=17> */
.L_x_364:
[----:B------:R-:W-:Y:S05]  /*1c80*/  BSYNC B0 ;  /* 0x0000000000007941 */ /* 0x000fea0003800000 */
.L_x_363:
        /* <DEDUP_REMOVED lines=18> */
.L_x_366:
[----:B------:R-:W-:Y:S05]  /*1db0*/  BSYNC B0 ;  /* 0x0000000000007941 */ /* 0x000fea0003800000 */
.L_x_365:
[----:B------:R-:W-:Y:S01]  /*1dc0*/  LOP3.LUT R2, R26, 0xfffffff8, RZ, 0xc0, !PT ;  /* 0xfffffff81a027812 */ /* 0x000fe200078ec0ff */
[----:B-1----:R-:W-:Y:S01]  /*1dd0*/  IMAD.SHL.U32 R5, R14, 0x40, RZ ;  /* 0x000000400e057824 */ /* 0x002fe200078e00ff */
        /* <DEDUP_REMOVED lines=36> */
[----:B------:R-:W-:Y:S02]  /*2020*/  LDSM.16.M88.4 R8, [R207] ;  /* 0x00000000cf08783b */ /* 0x000fe40000000200 */
        /* <DEDUP_REMOVED lines=13> */
[----:B------:R-:W4:Y:S01]  /*2100*/  LDSM.16.M88.4 R24, [R204+0x2c00] ;  /* 0x002c0000cc18783b */ /* 0x000f220000000200 */
        /* <DEDUP_REMOVED lines=9> */
[----:B------:R-:W-:Y:S02]  /*21a0*/  IADD3 R2, R0, 0x8, RZ ;  /* 0x0000000800027810 */ /* 0x000fe40007ffe0ff */
[----:B------:R-:W-:Y:S01]  /*21b0*/  IADD3 R210, R209, 0x1c00, RZ ;  /* 0x00001c00d1d27810 */ /* 0x000fe20007ffe0ff */
[----:B------:R-:W2:Y:S01]  /*21c0*/  LDSM.16.M88.4 R48, [R204+0x3c00] ;  /* 0x003c0000cc30783b */ /* 0x000ea20000000200 */
[-C--:B------:R-:W-:Y:S02]  /*21d0*/  ISETP.GE.AND P6, PT, R2, R20.reuse, PT ;  /* 0x000000140200720c */ /* 0x080fe40003fc6270 */
[----:B------:R-:W-:Y:S01]  /*21e0*/  IADD3 R2, R0, 0x11, RZ ;  /* 0x0000001100027810 */ /* 0x000fe20007ffe0ff */
[----:B------:R-:W-:Y:S03]  /*21f0*/  LDSM.16.M88.4 R16, [R208] ;  /* 0x00000000d010783b */ /* 0x000fe60000000200 */
[----:B------:R-:W-:Y:S01]  /*2200*/  ISETP.GE.AND P1, PT, R2, R20, PT ;  /* 0x000000140200720c */ /* 0x000fe20003f26270 */
[----:B-1----:R-:W-:Y:S01]  /*2210*/  HMMA.16816.F32 R84, R8, R12, RZ ;  /* 0x0000000c0854723c */ /* 0x002fe200000018ff */
[----:B------:R-:W1:Y:S01]  /*2220*/  LDSM.16.M88.4 R44, [R209] ;  /* 0x00000000d12c783b */ /* 0x000e620000000200 */
[----:B------:R-:W-:-:S03]  /*2230*/  IADD3 R2, R0, 0x19, RZ ;  /* 0x0000001900027810 */ /* 0x000fc60007ffe0ff */
[----:B------:R-:W-:Y:S03]  /*2240*/  LDSM.16.M88.4 R64, [R209+0xc00] ;  /* 0x000c0000d140783b */ /* 0x000fe60000000200 */
[C---:B-----5:R-:W-:Y:S01]  /*2250*/  HMMA.16816.F32 R88, R4.reuse, R12, RZ ;  /* 0x0000000c0458723c */ /* 0x060fe200000018ff */
[----:B------:R-:W-:Y:S04]  /*2260*/  LDSM.16.M88.4 R80, [R209+0x1400] ;  /* 0x00140000d150783b */ /* 0x000fe80000000200 */
[----:B------:R-:W-:Y:S03]  /*2270*/  LDSM.16.M88.4 R60, [R209+0x800] ;  /* 0x00080000d13c783b */ /* 0x000fe60000000200 */
[-C--:B------:R-:W-:Y:S01]  /*2280*/  HMMA.16816.F32 R116, R4, R14.reuse, RZ ;  /* 0x0000000e0474723c */ /* 0x080fe200000018ff */
[----:B------:R-:W-:Y:S04]  /*2290*/  LDSM.16.M88.4 R72, [R209+0x1000] ;  /* 0x00100000d148783b */ /* 0x000fe80000000200 */
        /* <DEDUP_REMOVED lines=25> */
[----:B-1----:R-:W-:Y:S08]  /*2430*/  HMMA.16816.F32 R48, R16, R44, R84 ;  /* 0x0000002c1030723c */ /* 0x002ff00000001854 */
[----:B-----5:R-:W-:Y:S08]  /*2440*/  HMMA.16816.F32 R84, R12, R64, R100 ;  /* 0x000000400c54723c */ /* 0x020ff00000001864 */
[----:B------:R-:W-:Y:S01]  /*2450*/  HMMA.16816.F32 R100, R16, R80, R4 ;  /* 0x000000501064723c */ /* 0x000fe20000001804 */
[----:B------:R-:W1:Y:S07]  /*2460*/  LDSM.16.M88.4 R4, [R209+0x1800] ;  /* 0x00180000d104783b */ /* 0x000e6e0000000200 */
[C---:B------:R-:W-:Y:S08]  /*2470*/  HMMA.16816.F32 R76, R8.reuse, R32, RZ ;  /* 0x00000020084c723c */ /* 0x040ff000000018ff */
[----:B------:R-:W-:Y:S08]  /*2480*/  HMMA.16816.F32 R124, R8, R34, RZ ;  /* 0x00000022087c723c */ /* 0x000ff000000018ff */
[----:B------:R-:W-:Y:S08]  /*2490*/  HMMA.16816.F32 R32, R12, R44, R88 ;  /* 0x0000002c0c20723c */ /* 0x000ff00000001858 */
[C---:B------:R-:W-:Y:S08]  /*24a0*/  HMMA.16816.F32 R112, R8.reuse, R52, RZ ;  /* 0x000000340870723c */ /* 0x040ff000000018ff */
[----:B------:R-:W-:Y:S08]  /*24b0*/  HMMA.16816.F32 R180, R8, R54, RZ ;  /* 0x0000003608b4723c */ /* 0x000ff000000018ff */
[----:B------:R-:W-:Y:S08]  /*24c0*/  HMMA.16816.F32 R52, R12, R60, R96 ;  /* 0x0000003c0c34723c */ /* 0x000ff00000001860 */
[C---:B------:R-:W-:Y:S08]  /*24d0*/  HMMA.16816.F32 R156, R8.reuse, R38, RZ ;  /* 0x00000026089c723c */ /* 0x040ff000000018ff */
[----:B------:R-:W-:Y:S08]  /*24e0*/  HMMA.16816.F32 R168, R8, R42, RZ ;  /* 0x0000002a08a8723c */ /* 0x000ff000000018ff */
[----:B------:R-:W-:Y:S08]  /*24f0*/  HMMA.16816.F32 R96, R16, R72, R24 ;  /* 0x000000481060723c */ /* 0x000ff00000001818 */
[-C--:B------:R-:W-:Y:S07]  /*2500*/  HMMA.16816.F32 R24, R12, R46.reuse, R116 ;  /* 0x0000002e0c18723c */ /* 0x080fee0000001874 */
[----:B------:R-:W-:Y:S01]  /*2510*/  FSEL R117, R34, -INF , !P5 ;  /* 0xff80000022757808 */ /* 0x000fe20006800000 */
[----:B------:R-:W-:Y:S01]  /*2520*/  HMMA.16816.F32 R8, R16, R46, R120 ;  /* 0x0000002e1008723c */ /* 0x000fe20000001878 */
[----:B------:R-:W-:-:S06]  /*2530*/  FSEL R116, R32, -INF , !P5 ;  /* 0xff80000020747808 */ /* 0x000fcc0006800000 */
[----:B------:R-:W-:Y:S01]  /*2540*/  FSEL R121, R35, -INF , !P4 ;  /* 0xff80000023797808 */ /* 0x000fe20006000000 */
[-C--:B------:R-:W-:Y:S08]  /*2550*/  HMMA.16816.F32 R76, R16, R56.reuse, R76 ;  /* 0x00000038104c723c */ /* 0x080ff0000000184c */
[C---:B------:R-:W-:Y:S08]  /*2560*/  HMMA.16816.F32 R40, R12.reuse, R56, R92 ;  /* 0x000000380c28723c */ /* 0x040ff0000000185c */
[C---:B------:R-:W-:Y:S07]  /*2570*/  HMMA.16816.F32 R104, R12.reuse, R72, R104 ;  /* 0x000000480c68723c */ /* 0x040fee0000001868 */
[----:B------:R-:W-:Y:S01]  /*2580*/  FSEL R73, R48, -INF , !P5 ;  /* 0xff80000030497808 */ /* 0x000fe20006800000 */
[----:B------:R-:W-:Y:S01]  /*2590*/  HMMA.16816.F32 R36, R12, R58, R128 ;  /* 0x0000003a0c24723c */ /* 0x000fe20000001880 */
[----:B------:R-:W-:-:S06]  /*25a0*/  FSEL R72, R49, -INF , !P4 ;  /* 0xff80000031487808 */ /* 0x000fcc0006000000 */
[----:B------:R-:W-:Y:S01]  /*25b0*/  FSEL R128, R50, -INF , !P5 ;  /* 0xff80000032807808 */ /* 0x000fe20006800000 */
[----:B------:R-:W-:Y:S01]  /*25c0*/  HMMA.16816.F32 R92, R16, R64, R28 ;  /* 0x00000040105c723c */ /* 0x000fe2000000181c */
[----:B------:R-:W-:Y:S02]  /*25d0*/  ISETP.GE.AND P5, PT, R2, R20, PT ;  /* 0x000000140200720c */ /* 0x000fe40003fa6270 */
[----:B------:R-:W-:Y:S02]  /*25e0*/  IADD3 R2, R0, 0x20, RZ ;  /* 0x0000002000027810 */ /* 0x000fe40007ffe0ff */
[----:B------:R-:W-:Y:S02]  /*25f0*/  FSEL R122, R43, -INF , !P1 ;  /* 0xff8000002b7a7808 */ /* 0x000fe40004800000 */
[----:B------:R-:W-:Y:S01]  /*2600*/  FSEL R129, R77, -INF , !P1 ;  /* 0xff8000004d817808 */ /* 0x000fe20004800000 */
[----:B------:R-:W-:Y:S07]  /*2610*/  HMMA.16816.F32 R108, R12, R80, R108 ;  /* 0x000000500c6c723c */ /* 0x000fee000000186c */
[----:B------:R-:W-:Y:S01]  /*2620*/  FSEL R81, R33, -INF , !P4 ;  /* 0xff80000021517808 */ /* 0x000fe20006000000 */
[----:B------:R-:W-:Y:S01]  /*2630*/  HMMA.16816.F32 R28, R16, R58, R124 ;  /* 0x0000003a101c723c */ /* 0x000fe2000000187c */
[----:B------:R-:W-:-:S06]  /*2640*/  FSEL R80, R8, -INF , !P6 ;  /* 0xff80000008507808 */ /* 0x000fcc0007000000 */
[----:B------:R-:W-:Y:S01]  /*2650*/  FSEL R127, R51, -INF , !P4 ;  /* 0xff800000337f7808 */ /* 0x000fe20006000000 */
[C---:B------:R-:W-:Y:S01]  /*2660*/  HMMA.16816.F32 R68, R16.reuse, R60, R68 ;  /* 0x0000003c1044723c */ /* 0x040fe20000001844 */
[----:B------:R-:W-:Y:S02]  /*2670*/  ISETP.GE.AND P4, PT, R2, R20, PT ;  /* 0x000000140200720c */ /* 0x000fe40003f86270 */
[----:B------:R-:W-:Y:S02]  /*2680*/  IADD3 R2, R0, 0x21, RZ ;  /* 0x0000002100027810 */ /* 0x000fe40007ffe0ff */
[----:B------:R-:W-:Y:S02]  /*2690*/  FSEL R124, R10, -INF , !P6 ;  /* 0xff8000000a7c7808 */ /* 0x000fe40007000000 */
[----:B------:R-:W-:Y:S01]  /*26a0*/  IMAD R60, R22, 0x20, R21 ;  /* 0x00000020163c7824 */ /* 0x000fe200078e0215 */
[C---:B------:R-:W-:Y:S01]  /*26b0*/  IADD3 R22, R0.reuse, 0x9, RZ ;  /* 0x0000000900167810 */ /* 0x040fe20007ffe0ff */
[----:B-1----:R-:W-:Y:S01]  /*26c0*/  HMMA.16816.F32 R88, R16, R4, R112 ;  /* 0x000000041058723c */ /* 0x002fe20000001870 */
[----:B------:R-:W-:-:S02]  /*26d0*/  IADD3 R21, R0, 0x10, RZ ;  /* 0x0000001000157810 */ /* 0x000fc40007ffe0ff */
[-C--:B------:R-:W-:Y:S02]  /*26e0*/  ISETP.GE.AND P2, PT, R22, R20.reuse, PT ;  /* 0x000000141600720c */ /* 0x080fe40003f46270 */
[-C--:B------:R-:W-:Y:S02]  /*26f0*/  ISETP.GE.AND P0, PT, R21, R20.reuse, PT ;  /* 0x000000141500720c */ /* 0x080fe40003f06270 */
[----:B------:R-:W-:Y:S01]  /*2700*/  FSEL R115, R26, -INF , !P6 ;  /* 0xff8000001a737808 */ /* 0x000fe20007000000 */
[----:B------:R-:W-:Y:S01]  /*2710*/  HMMA.16816.F32 R56, R12, R4, R140 ;  /* 0x000000040c38723c */ /* 0x000fe2000000188c */
[----:B------:R-:W-:Y:S02]  /*2720*/  FSEL R112, R24, -INF , !P6 ;  /* 0xff80000018707808 */ /* 0x000fe40007000000 */
[----:B------:R-:W-:Y:S02]  /*2730*/  ISETP.GE.AND P6, PT, R2, R20, PT ;  /* 0x000000140200720c */ /* 0x000fe40003fc6270 */
[----:B------:R-:W-:-:S02]  /*2740*/  IADD3 R2, R0, 0x28, RZ ;  /* 0x0000002800027810 */ /* 0x000fc40007ffe0ff */
[----:B------:R-:W-:Y:S01]  /*2750*/  FSEL R118, R27, -INF , !P2 ;  /* 0xff8000001b767808 */ /* 0x000fe20005000000 */
[C---:B------:R-:W-:Y:S01]  /*2760*/  HMMA.16816.F32 R32, R16.reuse, R62, R136 ;  /* 0x0000003e1020723c */ /* 0x040fe20000001888 */
[----:B------:R-:W-:Y:S02]  /*2770*/  FSEL R114, R25, -INF , !P2 ;  /* 0xff80000019727808 */ /* 0x000fe40005000000 */
[----:B------:R-:W-:Y:S02]  /*2780*/  FSEL R125, R11, -INF , !P2 ;  /* 0xff8000000b7d7808 */ /* 0x000fe40005000000 */
[----:B------:R-:W-:Y:S02]  /*2790*/  FSEL R123, R9, -INF , !P2 ;  /* 0xff800000097b7808 */ /* 0x000fe40005000000 */
[----:B------:R-:W-:Y:S01]  /*27a0*/  ISETP.GE.AND P2, PT, R2, R20, PT ;  /* 0x000000140200720c */ /* 0x000fe20003f46270 */
[----:B------:R-:W1:Y:S01]  /*27b0*/  LDSM.16.M88.4 R8, [R209+0x1c00] ;  /* 0x001c0000d108783b */ /* 0x000e620000000200 */
[----:B------:R-:W-:Y:S01]  /*27c0*/  IADD3 R2, R0, 0x29, RZ ;  /* 0x0000002900027810 */ /* 0x000fe20007ffe0ff */
[----:B------:R-:W-:Y:S01]  /*27d0*/  HMMA.16816.F32 R24, R16, R66, R148 ;  /* 0x000000421018723c */ /* 0x000fe20000001894 */
[----:B------:R-:W-:Y:S01]  /*27e0*/  FSEL R141, R78, -INF , !P0 ;  /* 0xff8000004e8d7808 */ /* 0x000fe20004000000 */
[----:B------:R-:W-:-:S04]  /*27f0*/  DEPBAR.LE SB0, 0x0 ;  /* 0x000080000000791a */ /* 0x000fc80000000000 */
[----:B------:R-:W-:Y:S02]  /*2800*/  FSEL R120, R42, -INF , !P0 ;  /* 0xff8000002a787808 */ /* 0x000fe40004000000 */
[----:B------:R-:W-:Y:S02]  /*2810*/  FSEL R78, R40, -INF , !P0 ;  /* 0xff800000284e7808 */ /* 0x000fe40004000000 */
[----:B------:R-:W-:Y:S02]  /*2820*/  FSEL R126, R76, -INF , !P0 ;  /* 0xff8000004c7e7808 */ /* 0x000fe40004000000 */
[----:B------:R-:W-:Y:S02]  /*2830*/  ISETP.GE.AND P0, PT, R2, R20, PT ;  /* 0x000000140200720c */ /* 0x000fe40003f06270 */
[C---:B------:R-:W-:Y:S02]  /*2840*/  IADD3 R21, R0.reuse, 0x18, RZ ;  /* 0x0000001800157810 */ /* 0x040fe40007ffe0ff */
[----:B------:R-:W-:-:S02]  /*2850*/  IADD3 R2, R0, 0x30, RZ ;  /* 0x0000003000027810 */ /* 0x000fc40007ffe0ff */
[----:B------:R-:W-:Y:S02]  /*2860*/  FSEL R113, R41, -INF , !P1 ;  /* 0xff80000029717808 */ /* 0x000fe40004800000 */
[----:B------:R-:W-:Y:S01]  /*2870*/  FSEL R142, R79, -INF , !P1 ;  /* 0xff8000004f8e7808 */ /* 0x000fe20004800000 */
[----:B------:R-:W-:Y:S01]  /*2880*/  HMMA.16816.F32 R40, R12, R62, R144 ;  /* 0x0000003e0c28723c */ /* 0x000fe20000001890 */
[-C--:B------:R-:W-:Y:S02]  /*2890*/  ISETP.GE.AND P3, PT, R21, R20.reuse, PT ;  /* 0x000000141500720c */ /* 0x080fe40003f66270 */
[----:B------:R-:W-:Y:S02]  /*28a0*/  ISETP.GE.AND P1, PT, R2, R20, PT ;  /* 0x000000140200720c */ /* 0x000fe40003f26270 */
[----:B------:R-:W-:Y:S02]  /*28b0*/  IADD3 R2, R0, 0x31, RZ ;  /* 0x0000003100027810 */ /* 0x000fe40007ffe0ff */
[----:B------:R-:W-:-:S02]  /*28c0*/  FSEL R119, R38, -INF , !P3 ;  /* 0xff80000026777808 */ /* 0x000fc40005800000 */
[----:B------:R-:W-:Y:S02]  /*28d0*/  FSEL R77, R36, -INF , !P3 ;  /* 0xff800000244d7808 */ /* 0x000fe40005800000 */
[----:B------:R-:W-:Y:S02]  /*28e0*/  FSEL R140, R30, -INF , !P3 ;  /* 0xff8000001e8c7808 */ /* 0x000fe40005800000 */
[----:B------:R-:W-:Y:S02]  /*28f0*/  FSEL R131, R28, -INF , !P3 ;  /* 0xff8000001c837808 */ /* 0x000fe40005800000 */
[----:B------:R-:W-:Y:S02]  /*2900*/  ISETP.GE.AND P3, PT, R2, R20, PT ;  /* 0x000000140200720c */ /* 0x000fe40003f66270 */
[----:B------:R-:W-:Y:S01]  /*2910*/  IADD3 R2, R0, 0x38, RZ ;  /* 0x0000003800027810 */ /* 0x000fe20007ffe0ff */
[----:B-1----:R-:W-:Y:S01]  /*2920*/  HMMA.16816.F32 R48, R16, R8, R152 ;  /* 0x000000081030723c */ /* 0x002fe20000001898 */
        /* <DEDUP_REMOVED lines=9> */
[C---:B------:R-:W-:Y:S01]  /*29c0*/  HMMA.16816.F32 R28, R12.reuse, R66, R160 ;  /* 0x000000420c1c723c */ /* 0x040fe200000018a0 */
[----:B------:R-:W-:Y:S02]  /*29d0*/  FSEL R145, R53, -INF , !P6 ;  /* 0xff80000035917808 */ /* 0x000fe40007000000 */
[----:B------:R-:W-:Y:S02]  /*29e0*/  FSEL R173, R71, -INF , !P6 ;  /* 0xff80000047ad7808 */ /* 0x000fe40007000000 */
[----:B------:R-:W-:Y:S02]  /*29f0*/  FSEL R146, R42, -INF , !P2 ;  /* 0xff8000002a927808 */ /* 0x000fe40005000000 */
[----:B------:R-:W-:Y:S01]  /*2a00*/  FSEL R160, R54, -INF , !P4 ;  /* 0xff80000036a07808 */ /* 0x000fe20006000000 */
[----:B------:R-:W-:Y:S01]  /*2a10*/  HMMA.16816.F32 R44, R12, R8, R184 ;  /* 0x000000080c2c723c */ /* 0x000fe200000018b8 */
[----:B------:R-:W-:-:S02]  /*2a20*/  FSEL R162, R68, -INF , !P4 ;  /* 0xff80000044a27808 */ /* 0x000fc40006000000 */
[-C--:B------:R-:W-:Y:S02]  /*2a30*/  ISETP.GE.AND P4, PT, R2, R20.reuse, PT ;  /* 0x000000140200720c */ /* 0x080fe40003f86270 */
[----:B------:R-:W-:Y:S02]  /*2a40*/  IADD3 R2, R0, 0x40, RZ ;  /* 0x0000004000027810 */ /* 0x000fe40007ffe0ff */
[----:B------:R-:W-:Y:S02]  /*2a50*/  FSEL R161, R55, -INF , !P6 ;  /* 0xff80000037a17808 */ /* 0x000fe40007000000 */
[----:B------:R-:W-:Y:S02]  /*2a60*/  FSEL R163, R69, -INF , !P6 ;  /* 0xff80000045a37808 */ /* 0x000fe40007000000 */
[----:B------:R-:W-:Y:S02]  /*2a70*/  ISETP.GE.AND P6, PT, R2, R20, PT ;  /* 0x000000140200720c */ /* 0x000fe40003fc6270 */
[----:B------:R-:W-:-:S02]  /*2a80*/  IADD3 R2, R0, 0x41, RZ ;  /* 0x0000004100027810 */ /* 0x000fc40007ffe0ff */
[----:B------:R-:W-:Y:S02]  /*2a90*/  FSEL R139, R40, -INF , !P2 ;  /* 0xff800000288b7808 */ /* 0x000fe40005000000 */
[----:B------:R-:W-:Y:S02]  /*2aa0*/  FSEL R151, R34, -INF , !P2 ;  /* 0xff80000022977808 */ /* 0x000fe40005000000 */
[----:B------:R-:W-:Y:S02]  /*2ab0*/  FSEL R149, R32, -INF , !P2 ;  /* 0xff80000020957808 */ /* 0x000fe40005000000 */
[----:B------:R-:W-:Y:S02]  /*2ac0*/  ISETP.GE.AND P2, PT, R2, R20, PT ;  /* 0x000000140200720c */ /* 0x000fe40003f46270 */
[----:B------:R-:W-:Y:S02]  /*2ad0*/  IADD3 R2, R0, 0x48, RZ ;  /* 0x0000004800027810 */ /* 0x000fe40007ffe0ff */
[----:B------:R-:W-:-:S02]  /*2ae0*/  FSEL R147, R43, -INF , !P0 ;  /* 0xff8000002b937808 */ /* 0x000fc40004000000 */
[----:B------:R-:W-:Y:S02]  /*2af0*/  FSEL R144, R41, -INF , !P0 ;  /* 0xff80000029907808 */ /* 0x000fe40004000000 */
[----:B------:R-:W-:Y:S01]  /*2b00*/  FSEL R150, R35, -INF , !P0 ;  /* 0xff80000023967808 */ /* 0x000fe20004000000 */
[----:B------:R-:W-:Y:S01]  /*2b10*/  HMMA.16816.F32 R40, R12, R82, R188 ;  /* 0x000000520c28723c */ /* 0x000fe200000018bc */
[----:B------:R-:W-:Y:S02]  /*2b20*/  FSEL R148, R33, -INF , !P0 ;  /* 0xff80000021947808 */ /* 0x000fe40004000000 */
[----:B------:R-:W-:Y:S02]  /*2b30*/  ISETP.GE.AND P0, PT, R2, R20, PT ;  /* 0x000000140200720c */ /* 0x000fe40003f06270 */
[----:B------:R-:W-:Y:S02]  /*2b40*/  IADD3 R2, R0, 0x49, RZ ;  /* 0x0000004900027810 */ /* 0x000fe40007ffe0ff */
[----:B------:R-:W-:Y:S01]  /*2b50*/  FSEL R167, R94, -INF , !P1 ;  /* 0xff8000005ea77808 */ /* 0x000fe20004800000 */
[----:B------:R-:W-:Y:S01]  /*2b60*/  HMMA.16816.F32 R32, R16, R74, R156 ;  /* 0x0000004a1020723c */ /* 0x000fe2000000189c */
[----:B------:R-:W-:-:S02]  /*2b70*/  FSEL R165, R86, -INF , !P1 ;  /* 0xff80000056a57808 */ /* 0x000fc40004800000 */
[----:B------:R-:W-:Y:S02]  /*2b80*/  FSEL R164, R84, -INF , !P1 ;  /* 0xff80000054a47808 */ /* 0x000fe40004800000 */
[----:B------:R-:W-:Y:S02]  /*2b90*/  FSEL R92, R92, -INF , !P1 ;  /* 0xff8000005c5c7808 */ /* 0x000fe40004800000 */
[----:B------:R-:W-:Y:S02]  /*2ba0*/  ISETP.GE.AND P1, PT, R2, R20, PT ;  /* 0x000000140200720c */ /* 0x000fe40003f26270 */
[----:B------:R-:W-:Y:S02]  /*2bb0*/  IADD3 R2, R0, 0x50, RZ ;  /* 0x0000005000027810 */ /* 0x000fe40007ffe0ff */
[----:B------:R-:W-:Y:S02]  /*2bc0*/  FSEL R166, R95, -INF , !P3 ;  /* 0xff8000005fa67808 */ /* 0x000fe40005800000 */
        /* <DEDUP_REMOVED lines=23> */
[----:B------:R-:W-:Y:S01]  /*2d40*/  ISETP.GE.AND P6, PT, R2, R20, PT ;  /* 0x000000140200720c */ /* 0x000fe20003fc6270 */
[----:B------:R-:W-:Y:S01]  /*2d50*/  HMMA.16816.F32 R4, R16, R6, R180 ;  /* 0x000000061004723c */ /* 0x000fe200000018b4 */
[----:B------:R-:W-:Y:S02]  /*2d60*/  IADD3 R2, R0, 0x60, RZ ;  /* 0x0000006000027810 */ /* 0x000fe40007ffe0ff */
[----:B------:R-:W-:Y:S02]  /*2d70*/  FSEL R184, R107, -INF , !P2 ;  /* 0xff8000006bb87808 */ /* 0x000fe40005000000 */
[----:B------:R-:W-:-:S02]  /*2d80*/  FSEL R105, R105, -INF , !P2 ;  /* 0xff80000069697808 */ /* 0x000fc40005000000 */
[----:B------:R-:W-:Y:S01]  /*2d90*/  FSEL R201, R99, -INF , !P2 ;  /* 0xff80000063c97808 */ /* 0x000fe20005000000 */
[-C--:B------:R-:W-:Y:S01]  /*2da0*/  HMMA.16816.F32 R12, R12, R10.reuse, R196 ;  /* 0x0000000a0c0c723c */ /* 0x080fe200000018c4 */
        /* <DEDUP_REMOVED lines=30> */
[----:B------:R-:W-:Y:S02]  /*2f90*/  ISETP.GE.AND P5, PT, R2, R20, PT ;  /* 0x000000140200720c */ /* 0x000fe40003fa6270 */
[----:B------:R-:W-:Y:S02]  /*2fa0*/  ISETP.GE.AND P0, PT, R20, 0x81, PT ;  /* 0x000000811400780c */ /* 0x000fe40003f06270 */
[----:B------:R-:W-:Y:S02]  /*2fb0*/  IADD3 R2, R0, 0x69, RZ ;  /* 0x0000006900027810 */ /* 0x000fe40007ffe0ff */
[----:B------:R-:W-:Y:S02]  /*2fc0*/  FSEL R197, R42, -INF , !P4 ;  /* 0xff8000002ac57808 */ /* 0x000fe40006000000 */
[----:B------:R-:W-:Y:S02]  /*2fd0*/  FSEL R196, R40, -INF , !P4 ;  /* 0xff80000028c47808 */ /* 0x000fe40006000000 */
[----:B------:R-:W-:-:S02]  /*2fe0*/  FSEL R192, R26, -INF , !P4 ;  /* 0xff8000001ac07808 */ /* 0x000fc40006000000 */
[----:B------:R-:W-:Y:S02]  /*2ff0*/  FSEL R188, R24, -INF , !P4 ;  /* 0xff80000018bc7808 */ /* 0x000fe40006000000 */
[----:B------:R-:W-:Y:S02]  /*3000*/  ISETP.GE.AND P4, PT, R2, R20, PT ;  /* 0x000000140200720c */ /* 0x000fe40003f86270 */
        /* <DEDUP_REMOVED lines=10> */
[-C--:B------:R-:W-:Y:S02]  /*30b0*/  ISETP.GE.AND P2, PT, R2, R20.reuse, PT ;  /* 0x000000140200720c */ /* 0x080fe40003f46270 */
[----:B------:R-:W-:Y:S01]  /*30c0*/  ISETP.GE.AND P1, PT, R0, R20, PT ;  /* 0x000000140000720c */ /* 0x000fe20003f26270 */
[----:B------:R-:W-:Y:S01]  /*30d0*/  IMAD.IADD R0, R132, 0x1, R60 ;  /* 0x0000000184007824 */ /* 0x000fe200078e023c */
        /* <DEDUP_REMOVED lines=23> */
[----:B------:R-:W-:Y:S01]  /*3250*/  FSEL R132, R17, -INF , !P1 ;  /* 0xff80000011847808 */ /* 0x000fe20004800000 */
[----:B------:R-:W-:Y:S06]  /*3260*/  BAR.SYNC.DEFER_BLOCKING 0x0 ;  /* 0x0000000000007b1d */ /* 0x000fec0000010000 */
[----:B------:R-:W-:Y:S05]  /*3270*/  @!P0 BRA `(.L_x_367) ;  /* 0x0000036000008947 */ /* 0x000fea0003800000 */
[----:B------:R-:W-:Y:S01]  /*3280*/  LEA.HI.SX32 R6, R241, 0xfffffffe, 0x19 ;  /* 0xfffffffef1067811 */ /* 0x000fe200078fcaff */
[----:B------:R-:W-:Y:S01]  /*3290*/  IMAD.U32 R4, RZ, RZ, UR4 ;  /* 0x00000004ff047e24 */ /* 0x000fe2000f8e00ff */
[----:B------:R-:W-:Y:S01]  /*32a0*/  ISETP.GE.AND P1, PT, R244, c[0x0][0x220], PT ;  /* 0x00008800f4007a0c */ /* 0x000fe20003f26270 */
[----:B------:R-:W-:Y:S01]  /*32b0*/  IMAD.U32 R8, RZ, RZ, UR4 ;  /* 0x00000004ff087e24 */ /* 0x000fe2000f8e00ff */
[----:B------:R-:W-:Y:S01]  /*32c0*/  SHF.R.S32.HI R2, RZ, 0x1f, R6 ;  /* 0x0000001fff027819 */ /* 0x000fe20000011406 */
[C---:B------:R-:W-:Y:S01]  /*32d0*/  IMAD R5, R6.reuse, UR6, RZ ;  /* 0x0000000606057c24 */ /* 0x040fe2000f8e02ff */
[----:B------:R-:W-:Y:S01]  /*32e0*/  BSSY B0, `(.L_x_368) ;  /* 0x000002e000007945 */ /* 0x000fe20003800000 */
[----:B------:R-:W-:-:S04]  /*32f0*/  IMAD.WIDE.U32 R6, R6, UR7, R242 ;  /* 0x0000000706067c25 */ /* 0x000fc8000f8e00f2 */
[----:B------:R-:W-:-:S04]  /*3300*/  IMAD R5, R2, UR7, R5 ;  /* 0x0000000702057c24 */ /* 0x000fc8000f8e0205 */
[----:B------:R-:W-:Y:S01]  /*3310*/  IMAD.IADD R5, R7, 0x1, R5 ;  /* 0x0000000107057824 */ /* 0x000fe200078e0205 */
[----:B------:R-:W-:Y:S01]  /*3320*/  @!P1 IADD3 R2, P4, R6, UR17, RZ ;  /* 0x0000001106029c10 */ /* 0x000fe2000ff9e0ff */
[----:B------:R-:W-:Y:S01]  /*3330*/  @!P1 IMAD.MOV.U32 R14, RZ, RZ, c[0x0][0x19c] ;  /* 0x00006700ff0e9624 */ /* 0x000fe200078e00ff */
[----:B------:R-:W-:Y:S01]  /*3340*/  @!P1 LEA R4, P2, R4, R6, 0x6 ;  /* 0x0000000604049211 */ /* 0x000fe200078430ff */
[----:B------:R1:W-:Y:S01]  /*3350*/  @P1 STS [R217+0x2000], RZ ;  /* 0x002000ffd9001388 */ /* 0x0003e20000000800 */
[----:B------:R-:W-:Y:S02]  /*3360*/  @!P1 IADD3.X R9, R5, UR16, RZ, P4, !PT ;  /* 0x0000001005099c10 */ /* 0x000fe4000a7fe4ff */
[----:B------:R-:W-:Y:S01]  /*3370*/  @!P1 LEA R12, P4, R6, c[0x0][0x168], 0x1 ;  /* 0x00005a00060c9a11 */ /* 0x000fe200078808ff */
[----:B------:R1:W-:Y:S01]  /*3380*/  @P1 STS [R217+0x2004], RZ ;  /* 0x002004ffd9001388 */ /* 0x0003e20000000800 */
[----:B------:R-:W-:Y:S02]  /*3390*/  @!P1 LEA R10, P3, R2, c[0x0][0x168], 0x1 ;  /* 0x00005a00020a9a11 */ /* 0x000fe400078608ff */
[----:B------:R-:W-:Y:S01]  /*33a0*/  @!P1 LEA.HI.X R14, R8, R5, R14, 0x6, P2 ;  /* 0x00000005080e9211 */ /* 0x000fe200010f340e */
[----:B------:R1:W-:Y:S01]  /*33b0*/  @P1 STS.64 [R217+0x2008], RZ ;  /* 0x002008ffd9001388 */ /* 0x0003e20000000a00 */
        /* <DEDUP_REMOVED lines=32> */
.L_x_369:
[----:B------:R-:W-:Y:S05]  /*35c0*/  BSYNC B0 ;  /* 0x0000000000007941 */ /* 0x000fea0003800000 */
.L_x_368:
[----:B------:R-:W0:Y:S02]  /*35d0*/  LDGDEPBAR ;  /* 0x00000000000079af */ /* 0x000e240000000000 */
.L_x_367:
[----:B------:R-:W-:Y:S01]  /*35e0*/  FMNMX.FTZ R2, R73, R72, !PT ;  /* 0x0000004849027209 */ /* 0x000fe20007810000 */
[----:B------:R-:W-:Y:S01]  /*35f0*/  IMAD R244, R206, 0x8, R133 ;  /* 0x00000008cef47824 */ /* 0x000fe200078e0285 */
[----:B------:R-:W-:Y:S01]  /*3600*/  FMNMX.FTZ R6, R128, R127, !PT ;  /* 0x0000007f80067209 */ /* 0x000fe20007810000 */
[----:B------:R-:W-:Y:S01]  /*3610*/  IMAD.SHL.U32 R86, R23, 0x4, RZ ;  /* 0x0000000417567824 */ /* 0x000fe200078e00ff */
[----:B------:R-:W-:Y:S01]  /*3620*/  FMNMX.FTZ R2, R80, R2, !PT ;  /* 0x0000000250027209 */ /* 0x000fe20007810000 */
[C---:B------:R-:W-:Y:S01]  /*3630*/  IMAD.WIDE.U32 R62, R244.reuse, -0x326172a9, RZ ;  /* 0xcd9e8d57f43e7825 */ /* 0x040fe200078e00ff */
[----:B------:R-:W-:Y:S01]  /*3640*/  IADD3 R252, R244, 0x4, RZ ;  /* 0x00000004f4fc7810 */ /* 0x000fe20007ffe0ff */
[----:B------:R-:W-:Y:S01]  /*3650*/  UIADD3 UR12, UR21, -0x4498517b, URZ ;  /* 0xbb67ae85150c7890 */ /* 0x000fe2000fffe03f */
[----:B------:R-:W-:Y:S01]  /*3660*/  FMNMX.FTZ R2, R123, R2, !PT ;  /* 0x000000027b027209 */ /* 0x000fe20007810000 */
[----:B------:R-:W-:Y:S01]  /*3670*/  IMAD.WIDE.U32 R84, R205, -0x2daee0ad, RZ ;  /* 0xd2511f53cd547825 */ /* 0x000fe200078e00ff */
[----:B------:R-:W-:Y:S01]  /*3680*/  LOP3.LUT R222, R222, UR20, RZ, 0x3c, !PT ;  /* 0x00000014dede7c12 */ /* 0x000fe2000f8e3cff */
[----:B------:R-:W-:Y:S01]  /*3690*/  UIADD3 UR11, UR20, 0x3c6ef372, URZ ;  /* 0x3c6ef372140b7890 */ /* 0x000fe2000fffe03f */
[----:B--2---:R-:W-:Y:S01]  /*36a0*/  FMNMX.FTZ R4, R126, R2, !PT ;  /* 0x000000027e047209 */ /* 0x004fe20007810000 */
[----:B------:R-:W-:Y:S01]  /*36b0*/  IMAD.WIDE.U32 R60, R252, -0x326172a9, RZ ;  /* 0xcd9e8d57fc3c7825 */ /* 0x000fe200078e00ff */
[----:B------:R-:W-:Y:S01]  /*36c0*/  FMNMX.FTZ R2, R116, R81, !PT ;  /* 0x0000005174027209 */ /* 0x000fe20007810000 */
[----:B------:R-:W-:Y:S01]  /*36d0*/  UIADD3 UR13, UR20, -0x61c88647, URZ ;  /* 0x9e3779b9140d7890 */ /* 0x000fe2000fffe03f */
[----:B------:R-:W-:Y:S01]  /*36e0*/  FMNMX.FTZ R4, R129, R4, !PT ;  /* 0x0000000481047209 */ /* 0x000fe20007810000 */
[----:B------:R-:W-:Y:S01]  /*36f0*/  UIADD3 UR8, UR21, 0x32370b8f, URZ ;  /* 0x32370b8f15087890 */ /* 0x000fe2000fffe03f */
[----:B------:R-:W-:Y:S01]  /*3700*/  FMNMX.FTZ R2, R112, R2, !PT ;  /* 0x0000000270027209 */ /* 0x000fe20007810000 */
[----:B------:R-:W-:Y:S01]  /*3710*/  UIADD3 UR10, UR21, 0x76cf5d0a, URZ ;  /* 0x76cf5d0a150a7890 */ /* 0x000fe2000fffe03f */
[----:B------:R-:W-:Y:S01]  /*3720*/  FMNMX.FTZ R5, R131, R4, !PT ;  /* 0x0000000483057209 */ /* 0x000fe20007810000 */
[----:B------:R-:W-:Y:S01]  /*3730*/  UIADD3 UR9, UR20, -0x255992d5, URZ ;  /* 0xdaa66d2b14097890 */ /* 0x000fe2000fffe03f */
[----:B------:R-:W-:Y:S01]  /*3740*/  FMNMX.FTZ R2, R114, R2, !PT ;  /* 0x0000000272027209 */ /* 0x000fe20007810000 */
[----:B------:R-:W-:Y:S01]  /*3750*/  UIADD3 UR6, UR21, -0x126145ec, URZ ;  /* 0xed9eba1415067890 */ /* 0x000fe2000fffe03f */
[----:B------:R-:W-:Y:S01]  /*3760*/  FMNMX.FTZ R5, R130, R5, !PT ;  /* 0x0000000582057209 */ /* 0x000fe20007810000 */
[----:B------:R-:W-:Y:S01]  /*3770*/  UIADD3 UR7, UR20, 0x78dde6e4, URZ ;  /* 0x78dde6e414077890 */ /* 0x000fe2000fffe03f */
        /* <DEDUP_REMOVED lines=9> */
[----:B------:R-:W-:Y:S01]  /*3810*/  STL [R1+0x68], R241 ;  /* 0x000068f101007387 */ /* 0x000fe20000100800 */
[----:B------:R-:W-:Y:S01]  /*3820*/  FMNMX.FTZ R5, R149, R5, !PT ;  /* 0x0000000595057209 */ /* 0x000fe20007810000 */
[----:B------:R-:W-:Y:S01]  /*3830*/  IMAD.SHL.U32 R205, R0, 0x2, RZ ;  /* 0x0000000200cd7824 */ /* 0x000fe200078e00ff */
[----:B------:R-:W-:Y:S01]  /*3840*/  FMNMX.FTZ R2, R76, R2, !PT ;  /* 0x000000024c027209 */ /* 0x000fe20007810000 */
[----:B------:R-:W-:Y:S01]  /*3850*/  STL [R1+0x64], R217 ;  /* 0x000064d901007387 */ /* 0x000fe20000100800 */
[----:B------:R-:W-:Y:S01]  /*3860*/  FMNMX.FTZ R5, R148, R5, !PT ;  /* 0x0000000594057209 */ /* 0x000fe20007810000 */
[----:B------:R-:W-:Y:S01]  /*3870*/  IMAD R206, R3, 0x2, R205 ;  /* 0x0000000203ce7824 */ /* 0x000fe200078e02cd */
[----:B------:R-:W-:Y:S01]  /*3880*/  FMNMX.FTZ R2, R143, R2, !PT ;  /* 0x000000028f027209 */ /* 0x000fe20007810000 */
[----:B------:R-:W-:Y:S01]  /*3890*/  STL [R1+0x60], R216 ;  /* 0x000060d801007387 */ /* 0x000fe20000100800 */
[----:B------:R-:W-:Y:S01]  /*38a0*/  FMNMX.FTZ R5, R92, R5, !PT ;  /* 0x000000055c057209 */ /* 0x000fe20007810000 */
[----:B------:R-:W-:Y:S01]  /*38b0*/  IMAD R108, R172, 0x10000, R172 ;  /* 0x00010000ac6c7824 */ /* 0x000fe200078e02ac */
[----:B------:R-:W-:Y:S01]  /*38c0*/  FMNMX.FTZ R2, R145, R2, !PT ;  /* 0x0000000291027209 */ /* 0x000fe20007810000 */
[----:B------:R-:W-:Y:S01]  /*38d0*/  STL [R1+0x5c], R215 ;  /* 0x00005cd701007387 */ /* 0x000fe20000100800 */
[----:B------:R-:W-:-:S02]  /*38e0*/  FMNMX.FTZ R5, R95, R5, !PT ;  /* 0x000000055f057209 */ /* 0x000fc40007810000 */
        /* <DEDUP_REMOVED lines=63> */
[----:B-1----:R-:W-:-:S02]  /*3ce0*/  FMNMX.FTZ R8, R132, R5, !PT ;  /* 0x0000000584087209 */ /* 0x002fc40007810000 */
[----:B------:R-:W-:Y:S02]  /*3cf0*/  LOP3.LUT R7, R61, R222, RZ, 0x3c, !PT ;  /* 0x000000de3d077212 */ /* 0x000fe400078e3cff */
[----:B------:R-:W-:Y:S01]  /*3d00*/  FMNMX.FTZ R2, R165, R2, !PT ;  /* 0x00000002a5027209 */ /* 0x000fe20007810000 */
[----:B------:R-:W1:Y:S01]  /*3d10*/  SHFL.BFLY PT, R138, R8, 0x2, 0x1f ;  /* 0x0c401f00088a7f89 */ /* 0x000e6200000e0000 */
[----:B------:R-:W-:Y:S01]  /*3d20*/  FMNMX.FTZ R4, R236, R4, !PT ;  /* 0x00000004ec047209 */ /* 0x000fe20007810000 */
[----:B------:R-:W-:Y:S01]  /*3d30*/  IMAD.WIDE.U32 R96, R7, -0x2daee0ad, RZ ;  /* 0xd2511f5307607825 */ /* 0x000fe200078e00ff */
[----:B------:R-:W-:Y:S02]  /*3d40*/  LOP3.LUT R5, R63, R222, RZ, 0x3c, !PT ;  /* 0x000000de3f057212 */ /* 0x000fe400078e3cff */
[----:B------:R-:W-:Y:S02]  /*3d50*/  LOP3.LUT R9, R85, UR21, R86, 0x96, !PT ;  /* 0x0000001555097c12 */ /* 0x000fe4000f8e9656 */
[----:B------:R-:W-:Y:S01]  /*3d60*/  FMNMX.FTZ R12, R125, R6, !PT ;  /* 0x000000067d0c7209 */ /* 0x000fe20007810000 */
[----:B------:R-:W-:Y:S01]  /*3d70*/  IMAD.WIDE.U32 R66, R5, -0x2daee0ad, RZ ;  /* 0xd2511f5305427825 */ /* 0x000fe200078e00ff */
[----:B------:R-:W-:-:S02]  /*3d80*/  FMNMX.FTZ R6, R158, R2, !PT ;  /* 0x000000029e067209 */ /* 0x000fc40007810000 */
[----:B------:R-:W-:Y:S01]  /*3d90*/  FMNMX.FTZ R2, R233, R4, !PT ;  /* 0x00000004e9027209 */ /* 0x000fe20007810000 */
[----:B------:R-:W-:Y:S01]  /*3da0*/  IMAD.WIDE.U32 R4, R9, -0x326172a9, RZ ;  /* 0xcd9e8d5709047825 */ /* 0x000fe200078e00ff */
[----:B------:R-:W-:Y:S02]  /*3db0*/  FMNMX.FTZ R7, R154, R6, !PT ;  /* 0x000000069a077209 */ /* 0x000fe40007810000 */
[----:B------:R-:W-:Y:S02]  /*3dc0*/  FMNMX.FTZ R9, R234, R2, !PT ;  /* 0x00000002ea097209 */ /* 0x000fe40007810000 */
[--C-:B------:R-:W-:Y:S02]  /*3dd0*/  LOP3.LUT R2, R97, UR12, R84.reuse, 0x96, !PT ;  /* 0x0000000c61027c12 */ /* 0x100fe4000f8e9654 */
[----:B------:R-:W-:Y:S02]  /*3de0*/  FMNMX.FTZ R7, R155, R7, !PT ;  /* 0x000000079b077209 */ /* 0x000fe40007810000 */
[----:B------:R-:W-:Y:S01]  /*3df0*/  LOP3.LUT R6, R67, UR12, R84, 0x96, !PT ;  /* 0x0000000c43067c12 */ /* 0x000fe2000f8e9654 */
[----:B------:R-:W-:Y:S01]  /*3e00*/  IMAD.WIDE.U32 R64, R2, -0x326172a9, RZ ;  /* 0xcd9e8d5702407825 */ /* 0x000fe200078e00ff */
[----:B------:R-:W-:-:S02]  /*3e10*/  FMNMX.FTZ R2, R175, R7, !PT ;  /* 0x00000007af027209 */ /* 0x000fc40007810000 */
[----:B------:R-:W-:Y:S01]  /*3e20*/  FMNMX.FTZ R9, R232, R9, !PT ;  /* 0x00000009e8097209 */ /* 0x000fe20007810000 */
[----:B------:R-:W-:Y:S01]  /*3e30*/  IMAD.WIDE.U32 R48, R6, -0x326172a9, RZ ;  /* 0xcd9e8d5706307825 */ /* 0x000fe200078e00ff */
[----:B------:R-:W-:Y:S02]  /*3e40*/  FMNMX.FTZ R2, R184, R2, !PT ;  /* 0x00000002b8027209 */ /* 0x000fe40007810000 */
[--C-:B------:R-:W-:Y:S01]  /*3e50*/  LOP3.LUT R17, R65, UR11, R4.reuse, 0x96, !PT ;  /* 0x0000000b41117c12 */ /* 0x100fe2000f8e9604 */
[----:B------:R-:W2:Y:S01]  /*3e60*/  SHFL.BFLY PT, R136, R9, 0x2, 0x1f ;  /* 0x0c401f0009887f89 */ /* 0x000ea200000e0000 */
[----:B------:R-:W-:Y:S02]  /*3e70*/  FMNMX.FTZ R2, R107, R2, !PT ;  /* 0x000000026b027209 */ /* 0x000fe40007810000 */
[----:B------:R-:W-:Y:S02]  /*3e80*/  LOP3.LUT R10, R49, UR11, R4, 0x96, !PT ;  /* 0x0000000b310a7c12 */ /* 0x000fe4000f8e9604 */
[----:B------:R-:W-:-:S02]  /*3e90*/  LOP3.LUT R11, R5, UR13, R62, 0x96, !PT ;  /* 0x0000000d050b7c12 */ /* 0x000fc4000f8e963e */
[----:B------:R-:W-:Y:S02]  /*3ea0*/  FMNMX.FTZ R4, R141, R12, !PT ;  /* 0x0000000c8d047209 */ /* 0x000fe40007810000 */
[----:B------:R-:W-:Y:S02]  /*3eb0*/  FMNMX.FTZ R2, R106, R2, !PT ;  /* 0x000000026a027209 */ /* 0x000fe40007810000 */
[----:B-1----:R-:W-:Y:S02]  /*3ec0*/  FMNMX.FTZ R138, R8, R138, !PT ;  /* 0x0000008a088a7209 */ /* 0x002fe40007810000 */
[----:B------:R-:W-:Y:S02]  /*3ed0*/  LOP3.LUT R7, R5, UR13, R60, 0x96, !PT ;  /* 0x0000000d05077c12 */ /* 0x000fe4000f8e963c */
[----:B------:R-:W-:Y:S01]  /*3ee0*/  FMNMX.FTZ R6, R142, R4, !PT ;  /* 0x000000048e067209 */ /* 0x000fe20007810000 */
[----:B------:R-:W-:Y:S01]  /*3ef0*/  IMAD.WIDE.U32 R4, R11, -0x2daee0ad, RZ ;  /* 0xd2511f530b047825 */ /* 0x000fe200078e00ff */
[----:B------:R-:W-:Y:S01]  /*3f00*/  FMNMX.FTZ R2, R219, R2, !PT ;  /* 0x00000002db027209 */ /* 0x000fe20007810000 */
[----:B------:R-:W1:Y:S01]  /*3f10*/  SHFL.BFLY PT, R16, R138, 0x1, 0x1f ;  /* 0x0c201f008a107f89 */ /* 0x000e6200000e0000 */
[----:B------:R-:W-:Y:S01]  /*3f20*/  FMNMX.FTZ R6, R140, R6, !PT ;  /* 0x000000068c067209 */ /* 0x000fe20007810000 */
[----:B------:R-:W-:Y:S01]  /*3f30*/  IMAD.WIDE.U32 R10, R10, -0x2daee0ad, RZ ;  /* 0xd2511f530a0a7825 */ /* 0x000fe200078e00ff */
[----:B------:R-:W-:-:S02]  /*3f40*/  FMNMX.FTZ R2, R220, R2, !PT ;  /* 0x00000002dc027209 */ /* 0x000fc40007810000 */
[----:B------:R-:W-:Y:S02]  /*3f50*/  LOP3.LUT R5, R5, UR10, R66, 0x96, !PT ;  /* 0x0000000a05057c12 */ /* 0x000fe4000f8e9642 */
[----:B------:R-:W-:Y:S02]  /*3f60*/  LOP3.LUT R22, R11, UR8, R4, 0x96, !PT ;  /* 0x000000080b167c12 */ /* 0x000fe4000f8e9604 */
[----:B------:R-:W-:Y:S01]  /*3f70*/  FMNMX.FTZ R4, R135, R6, !PT ;  /* 0x0000000687047209 */ /* 0x000fe20007810000 */
[----:B------:R-:W-:Y:S01]  /*3f80*/  IMAD.WIDE.U32 R6, R7, -0x2daee0ad, RZ ;  /* 0xd2511f5307067825 */ /* 0x000fe200078e00ff */
[----:B------:R-:W-:Y:S02]  /*3f90*/  FMNMX.FTZ R2, R197, R2, !PT ;  /* 0x00000002c5027209 */ /* 0x000fe40007810000 */
[----:B------:R-:W-:Y:S01]  /*3fa0*/  FMNMX.FTZ R4, R174, R4, !PT ;  /* 0x00000004ae047209 */ /* 0x000fe20007810000 */
[----:B------:R-:W-:Y:S01]  /*3fb0*/  IMAD.WIDE.U32 R12, R5, -0x326172a9, RZ ;  /* 0xcd9e8d57050c7825 */ /* 0x000fe200078e00ff */
[----:B------:R-:W-:-:S02]  /*3fc0*/  FMNMX.FTZ R2, R183, R2, !PT ;  /* 0x00000002b7027209 */ /* 0x000fc40007810000 */
[----:B--2---:R-:W-:Y:S02]  /*3fd0*/  FMNMX.FTZ R136, R9, R136, !PT ;  /* 0x0000008809887209 */ /* 0x004fe40007810000 */
[----:B------:R-:W-:Y:S02]  /*3fe0*/  FMNMX.FTZ R5, R173, R4, !PT ;  /* 0x00000004ad057209 */ /* 0x000fe40007810000 */
[----:B------:R-:W-:Y:S01]  /*3ff0*/  FMNMX.FTZ R4, R228, R2, !PT ;  /* 0x00000002e4047209 */ /* 0x000fe20007810000 */
[----:B------:R-:W2:Y:S01]  /*4000*/  SHFL.BFLY PT, R11, R136, 0x1, 0x1f ;  /* 0x0c201f00880b7f89 */ /* 0x000ea200000e0000 */
[----:B------:R-:W-:Y:S02]  /*4010*/  LOP3.LUT R2, R7, UR10, R96, 0x96, !PT ;  /* 0x0000000a07027c12 */ /* 0x000fe4000f8e9660 */
[----:B------:R-:W-:Y:S02]  /*4020*/  FMNMX.FTZ R5, R151, R5, !PT ;  /* 0x0000000597057209 */ /* 0x000fe40007810000 */
[----:B------:R-:W-:Y:S01]  /*4030*/  LOP3.LUT R8, R13, UR9, R48, 0x96, !PT ;  /* 0x000000090d087c12 */ /* 0x000fe2000f8e9630 */
[----:B------:R-:W-:Y:S01]  /*4040*/  IMAD.WIDE.U32 R14, R2, -0x326172a9, RZ ;  /* 0xcd9e8d57020e7825 */ /* 0x000fe200078e00ff */
[----:B------:R-:W-:-:S02]  /*4050*/  FMNMX.FTZ R4, R230, R4, !PT ;  /* 0x00000004e6047209 */ /* 0x000fc40007810000 */
[----:B------:R-:W-:Y:S01]  /*4060*/  FMNMX.FTZ R5, R150, R5, !PT ;  /* 0x0000000596057209 */ /* 0x000fe20007810000 */
[----:B------:R-:W-:Y:S01]  /*4070*/  IMAD.WIDE.U32 R20, R8, -0x2daee0ad, RZ ;  /* 0xd2511f5308147825 */ /* 0x000fe200078e00ff */
[----:B-1----:R-:W-:Y:S02]  /*4080*/  FMNMX.FTZ R138, R138, R16, !PT ;  /* 0x000000108a8a7209 */ /* 0x002fe40007810000 */
[----:B------:R-:W-:Y:S02]  /*4090*/  FMNMX.FTZ R2, R225, R4, !PT ;  /* 0x00000004e1027209 */ /* 0x000fe40007810000 */
[----:B------:R-:W-:Y:S01]  /*40a0*/  FMNMX.FTZ R8, R167, R5, !PT ;  /* 0x00000005a7087209 */ /* 0x000fe20007810000 */
[----:B------:R-:W-:Y:S01]  /*40b0*/  IMAD.WIDE.U32 R4, R17, -0x2daee0ad, RZ ;  /* 0xd2511f5311047825 */ /* 0x000fe200078e00ff */
[----:B------:R-:W-:Y:S01]  /*40c0*/  LOP3.LUT R9, R15, UR9, R64, 0x96, !PT ;  /* 0x000000090f097c12 */ /* 0x000fe2000f8e9640 */
[----:B------:R-:W-:Y:S01]  /*40d0*/  STL [R1+0x78], R138 ;  /* 0x0000788a01007387 */ /* 0x000fe20000100800 */
[----:B------:R-:W-:Y:S01]  /*40e0*/  FMNMX.FTZ R7, R226, R2, !PT ;  /* 0x00000002e2077209 */ /* 0x000fe20007810000 */
[----:B------:R-:W-:Y:S01]  /*40f0*/  FMUL.FTZ R2, R138, c[0x0][0x23c] ;  /* 0x00008f008a027a20 */ /* 0x000fe20000410000 */
[----:B------:R-:W-:Y:S01]  /*4100*/  FMNMX.FTZ R8, R166, R8, !PT ;  /* 0x00000008a6087209 */ /* 0x000fe20007810000 */
[----:B------:R-:W-:Y:S01]  /*4110*/  IMAD.WIDE.U32 R18, R9, -0x2daee0ad, RZ ;  /* 0xd2511f5309127825 */ /* 0x000fe200078e00ff */
[----:B------:R-:W-:-:S02]  /*4120*/  LOP3.LUT R13, R21, UR6, R10, 0x96, !PT ;  /* 0x00000006150d7c12 */ /* 0x000fc4000f8e960a */
[----:B------:R-:W-:Y:S02]  /*4130*/  FSETP.NEU.FTZ.AND P1, PT, R138, -INF , PT ;  /* 0xff8000008a00780b */ /* 0x000fe40003f3d000 */
[----:B------:R-:W-:Y:S02]  /*4140*/  LOP3.LUT R10, R5, UR8, R6, 0x96, !PT ;  /* 0x00000008050a7c12 */ /* 0x000fe4000f8e9606 */
[----:B------:R-:W-:Y:S02]  /*4150*/  FMNMX.FTZ R5, R157, R8, !PT ;  /* 0x000000089d057209 */ /* 0x000fe40007810000 */
[----:B------:R-:W-:Y:S02]  /*4160*/  FSEL R2, R2, RZ, P1 ;  /* 0x000000ff02027208 */ /* 0x000fe40000800000 */
[----:B------:R-:W-:Y:S02]  /*4170*/  FMNMX.FTZ R7, R240, R7, !PT ;  /* 0x00000007f0077209 */ /* 0x000fe40007810000 */
[----:B------:R-:W-:Y:S01]  /*4180*/  LOP3.LUT R16, R19, UR6, R4, 0x96, !PT ;  /* 0x0000000613107c12 */ /* 0x000fe2000f8e9604 */
[----:B------:R-:W-:Y:S01]  /*4190*/  FFMA.FTZ R6, R73, c[0x0][0x23c], -R2 ;  /* 0x00008f0049067a23 */ /* 0x000fe20000010802 */
[----:B------:R-:W-:-:S02]  /*41a0*/  FMNMX.FTZ R4, R159, R5, !PT ;  /* 0x000000059f047209 */ /* 0x000fc40007810000 */
[----:B------:R-:W-:Y:S01]  /*41b0*/  FMNMX.FTZ R8, R239, R7, !PT ;  /* 0x00000007ef087209 */ /* 0x000fe20007810000 */
[----:B------:R1:W3:Y:S01]  /*41c0*/  MUFU.EX2 R25, R6 ;  /* 0x0000000600197308 */ /* 0x0002e20000000800 */
[----:B------:R-:W-:Y:S01]  /*41d0*/  FMNMX.FTZ R5, R202, R4, !PT ;  /* 0x00000004ca057209 */ /* 0x000fe20007810000 */
[--C-:B------:R-:W-:Y:S01]  /*41e0*/  FFMA.FTZ R4, R72, c[0x0][0x23c], -R2.reuse ;  /* 0x00008f0048047a23 */ /* 0x100fe20000010802 */
[----:B--2---:R-:W-:Y:S01]  /*41f0*/  FMNMX.FTZ R136, R136, R11, !PT ;  /* 0x0000000b88887209 */ /* 0x004fe20007810000 */
[----:B------:R-:W-:Y:S01]  /*4200*/  IMAD.WIDE.U32 R16, R16, -0x326172a9, RZ ;  /* 0xcd9e8d5710107825 */ /* 0x000fe200078e00ff */
[----:B------:R-:W-:Y:S02]  /*4210*/  FMNMX.FTZ R8, R235, R8, !PT ;  /* 0x00000008eb087209 */ /* 0x000fe40007810000 */
[----:B------:R-:W-:Y:S01]  /*4220*/  FMNMX.FTZ R9, R201, R5, !PT ;  /* 0x00000005c9097209 */ /* 0x000fe20007810000 */
[----:B------:R2:W-:Y:S01]  /*4230*/  MUFU.EX2 R237, R4 ;  /* 0x0000000400ed7308 */ /* 0x0005e20000000800 */
[----:B------:R-:W-:Y:S01]  /*4240*/  FMNMX.FTZ R8, R238, R8, !PT ;  /* 0x00000008ee087209 */ /* 0x000fe20007810000 */
[----:B------:R-:W-:Y:S01]  /*4250*/  FFMA.FTZ R5, R80, c[0x0][0x23c], -R2 ;  /* 0x00008f0050057a23 */ /* 0x000fe20000010802 */
[----:B------:R-:W-:-:S03]  /*4260*/  FSETP.NEU.FTZ.AND P1, PT, R136, -INF , PT ;  /* 0xff8000008800780b */ /* 0x000fc60003f3d000 */
[----:B------:R-:W4:Y:S01]  /*4270*/  SHFL.BFLY PT, R11, R8, 0x2, 0x1f ;  /* 0x0c401f00080b7f89 */ /* 0x000f2200000e0000 */
[----:B-1----:R-:W-:Y:S01]  /*4280*/  IMAD.WIDE.U32 R6, R22, -0x326172a9, RZ ;  /* 0xcd9e8d5716067825 */ /* 0x002fe200078e00ff */
[----:B------:R1:W-:Y:S04]  /*4290*/  MUFU.EX2 R30, R5 ;  /* 0x00000005001e7308 */ /* 0x0003e80000000800 */
[----:B------:R-:W-:Y:S01]  /*42a0*/  LOP3.LUT R15, R7, UR7, R12, 0x96, !PT ;  /* 0x00000007070f7c12 */ /* 0x000fe2000f8e960c */
[----:B------:R-:W-:Y:S01]  /*42b0*/  IMAD.WIDE.U32 R12, R13, -0x326172a9, RZ ;  /* 0xcd9e8d570d0c7825 */ /* 0x000fe200078e00ff */
[----:B------:R-:W-:-:S03]  /*42c0*/  FMNMX.FTZ R7, R200, R9, !PT ;  /* 0x00000009c8077209 */ /* 0x000fc60007810000 */
[----:B--2---:R-:W-:Y:S01]  /*42d0*/  FMUL.FTZ R4, R136, c[0x0][0x23c] ;  /* 0x00008f0088047a20 */ /* 0x004fe20000410000 */
[----:B------:R-:W-:Y:S01]  /*42e0*/  FMNMX.FTZ R7, R190, R7, !PT ;  /* 0x00000007be077209 */ /* 0x000fe20007810000 */
[----:B------:R-:W-:Y:S01]  /*42f0*/  IMAD.WIDE.U32 R50, R15, -0x2daee0ad, RZ ;  /* 0xd2511f530f327825 */ /* 0x000fe200078e00ff */
[----:B------:R-:W-:Y:S02]  /*4300*/  LOP3.LUT R63, R13, UR5, R6, 0x96, !PT ;  /* 0x000000050d3f7c12 */ /* 0x000fe4000f8e9606 */
[----:B------:R-:W-:Y:S01]  /*4310*/  FSEL R23, R4, RZ, P1 ;  /* 0x000000ff04177208 */ /* 0x000fe20000800000 */
[----:B-1----:R-:W-:Y:S01]  /*4320*/  IMAD.WIDE.U32 R4, R10, -0x326172a9, RZ ;  /* 0xcd9e8d570a047825 */ /* 0x002fe200078e00ff */
[----:B------:R-:W-:-:S03]  /*4330*/  FMNMX.FTZ R7, R195, R7, !PT ;  /* 0x00000007c3077209 */ /* 0x000fc60007810000 */
[--C-:B------:R-:W-:Y:S01]  /*4340*/  FFMA.FTZ R9, R116, c[0x0][0x23c], -R23.reuse ;  /* 0x00008f0074097a23 */ /* 0x100fe20000010817 */
[----:B------:R-:W-:Y:S01]  /*4350*/  LOP3.LUT R10, R17, UR5, R4, 0x96, !PT ;  /* 0x00000005110a7c12 */ /* 0x000fe2000f8e9604 */
[----:B------:R-:W-:Y:S01]  /*4360*/  FFMA.FTZ R6, R81, c[0x0][0x23c], -R23 ;  /* 0x00008f0051067a23 */ /* 0x000fe20000010817 */
[----:B----4-:R-:W-:Y:S01]  /*4370*/  FMNMX.FTZ R8, R8, R11, !PT ;  /* 0x0000000b08087209 */ /* 0x010fe20007810000 */
[----:B------:R1:W-:Y:S01]  /*4380*/  MUFU.EX2 R116, R9 ;  /* 0x0000000900747308 */ /* 0x0003e20000000800 */
[----:B------:R-:W-:-:S03]  /*4390*/  LOP3.LUT R11, R51, UR4, R20, 0x96, !PT ;  /* 0x00000004330b7c12 */ /* 0x000fc6000f8e9614 */
[----:B------:R-:W2:Y:S04]  /*43a0*/  SHFL.BFLY PT, R134, R8, 0x1, 0x1f ;  /* 0x0c201f0008867f89 */ /* 0x000ea800000e0000 */
[----:B------:R4:W2:Y:S01]  /*43b0*/  MUFU.EX2 R24, R6 ;  /* 0x0000000600187308 */ /* 0x0008a20000000800 */
[----:B-1----:R-:W-:Y:S02]  /*43c0*/  LOP3.LUT R9, R5, UR7, R14, 0x96, !PT ;  /* 0x0000000705097c12 */ /* 0x002fe4000f8e960e */
[----:B------:R-:W-:-:S04]  /*43d0*/  FMNMX.FTZ R5, R194, R7, !PT ;  /* 0x00000007c2057209 */ /* 0x000fc80007810000 */
[----:B------:R-:W-:Y:S01]  /*43e0*/  FMNMX.FTZ R4, R192, R5, !PT ;  /* 0x00000005c0047209 */ /* 0x000fe20007810000 */
[----:B----4-:R-:W-:-:S03]  /*43f0*/  IMAD.WIDE.U32 R6, R9, -0x2daee0ad, RZ ;  /* 0xd2511f5309067825 */ /* 0x010fc600078e00ff */
[----:B------:R-:W-:Y:S01]  /*4400*/  FMNMX.FTZ R5, R176, R4, !PT ;  /* 0x00000004b0057209 */ /* 0x000fe20007810000 */
[----:B------:R-:W-:Y:S01]  /*4410*/  FFMA.FTZ R4, R112, c[0x0][0x23c], -R23 ;  /* 0x00008f0070047a23 */ /* 0x000fe20000010817 */
[----:B------:R-:W-:Y:S01]  /*4420*/  LOP3.LUT R18, R7, UR4, R18, 0x96, !PT ;  /* 0x0000000407127c12 */ /* 0x000fe2000f8e9612 */
[----:B---3--:R-:W-:Y:S01]  /*4430*/  IMAD.MOV.U32 R112, RZ, RZ, R25 ;  /* 0x000000ffff707224 */ /* 0x008fe200078e0019 */
[----:B------:R-:W-:Y:S01]  /*4440*/  FMNMX.FTZ R9, R193, R5, !PT ;  /* 0x00000005c1097209 */ /* 0x000fe20007810000 */
[----:B------:R1:W-:Y:S01]  /*4450*/  MUFU.EX2 R100, R4 ;  /* 0x0000000400647308 */ /* 0x0003e20000000800 */
[----:B--2---:R-:W-:Y:S01]  /*4460*/  FMNMX.FTZ R134, R8, R134, !PT ;  /* 0x0000008608867209 */ /* 0x004fe20007810000 */
[----:B------:R-:W-:Y:S01]  /*4470*/  FFMA.FTZ R8, R77, c[0x0][0x23c], -R23 ;  /* 0x00008f004d087a23 */ /* 0x000fe20000010817 */
[----:B------:R-:W-:Y:S02]  /*4480*/  FMNMX.FTZ R9, R182, R9, !PT ;  /* 0x00000009b6097209 */ /* 0x000fe40007810000 */
[----:B------:R-:W-:-:S02]  /*4490*/  FSETP.NEU.FTZ.AND P1, PT, R134, -INF , PT ;  /* 0xff8000008600780b */ /* 0x000fc40003f3d000 */
[----:B------:R-:W-:Y:S01]  /*44a0*/  FMNMX.FTZ R9, R177, R9, !PT ;  /* 0x00000009b1097209 */ /* 0x000fe20007810000 */
[----:B------:R2:W3:Y:S03]  /*44b0*/  MUFU.EX2 R26, R8 ;  /* 0x00000008001a7308 */ /* 0x0004e60000000800 */
[----:B------:R-:W-:Y:S01]  /*44c0*/  FMNMX.FTZ R9, R178, R9, !PT ;  /* 0x00000009b2097209 */ /* 0x000fe20007810000 */
[----:B-1----:R-:W-:-:S04]  /*44d0*/  IMAD.WIDE.U32 R4, R10, -0x2daee0ad, RZ ;  /* 0xd2511f530a047825 */ /* 0x002fc800078e00ff */
[--C-:B------:R-:W-:Y:S01]  /*44e0*/  FFMA.FTZ R10, R114, c[0x0][0x23c], -R23.reuse ;  /* 0x00008f00720a7a23 */ /* 0x100fe20000010817 */
[----:B------:R-:W-:Y:S01]  /*44f0*/  LOP3.LUT R13, R5, UR14, R6, 0x96, !PT ;  /* 0x0000000e050d7c12 */ /* 0x000fe2000f8e9606 */
[----:B------:R-:W-:Y:S01]  /*4500*/  IMAD.MOV.U32 R114, RZ, RZ, R24 ;  /* 0x000000ffff727224 */ /* 0x000fe200078e0018 */
[C---:B------:R-:W-:Y:S01]  /*4510*/  LOP3.LUT R19, R4.reuse, 0xffff, RZ, 0xc0, !PT ;  /* 0x0000ffff04137812 */ /* 0x040fe200078ec0ff */
[----:B------:R-:W-:Y:S01]  /*4520*/  IMAD.WIDE.U32 R6, R11, -0x326172a9, RZ ;  /* 0xcd9e8d570b067825 */ /* 0x000fe200078e00ff */
[----:B------:R-:W-:Y:S01]  /*4530*/  FMNMX.FTZ R5, R199, R9, !PT ;  /* 0x00000009c7057209 */ /* 0x000fe20007810000 */
[----:B------:R1:W-:Y:S01]  /*4540*/  MUFU.EX2 R133, R10 ;  /* 0x0000000a00857308 */ /* 0x0003e20000000800 */
[----:B------:R-:W-:Y:S01]  /*4550*/  LOP3.LUT R24, R4, 0xff, RZ, 0xc0, !PT ;  /* 0x000000ff04187812 */ /* 0x000fe200078ec0ff */
[----:B--2---:R-:W-:Y:S01]  /*4560*/  FMUL.FTZ R8, R134, c[0x0][0x23c] ;  /* 0x00008f0086087a20 */ /* 0x004fe20000410000 */
[----:B------:R-:W-:Y:S01]  /*4570*/  FMNMX.FTZ R5, R231, R5, !PT ;  /* 0x00000005e7057209 */ /* 0x000fe20007810000 */
[----:B------:R-:W-:Y:S01]  /*4580*/  FFMA.FTZ R9, R113, c[0x0][0x23c], -R23 ;  /* 0x00008f0071097a23 */ /* 0x000fe20000010817 */
[----:B------:R-:W-:-:S02]  /*4590*/  SHF.R.U32.HI R20, RZ, 0x10, R4 ;  /* 0x00000010ff147819 */ /* 0x000fc40000011604 */
[----:B------:R-:W-:Y:S01]  /*45a0*/  SHF.R.U32.HI R21, RZ, 0x18, R4 ;  /* 0x00000018ff157819 */ /* 0x000fe20000011604 */
[----:B------:R2:W-:Y:S01]  /*45b0*/  MUFU.EX2 R215, R9 ;  /* 0x0000000900d77308 */ /* 0x0005e20000000800 */
[----:B------:R-:W-:Y:S02]  /*45c0*/  FMNMX.FTZ R4, R229, R5, !PT ;  /* 0x00000005e5047209 */ /* 0x000fe40007810000 */
[----:B------:R-:W-:Y:S02]  /*45d0*/  LOP3.LUT R17, R7, UR15, R12, 0x96, !PT ;  /* 0x0000000f07117c12 */ /* 0x000fe4000f8e960c */
[----:B------:R-:W-:Y:S02]  /*45e0*/  LOP3.LUT R28, R6, 0xffff, RZ, 0xc0, !PT ;  /* 0x0000ffff061c7812 */ /* 0x000fe400078ec0ff */
[----:B------:R-:W-:Y:S01]  /*45f0*/  FMNMX.FTZ R7, R227, R4, !PT ;  /* 0x00000004e3077209 */ /* 0x000fe20007810000 */
[----:B------:R-:W-:Y:S01]  /*4600*/  IMAD.WIDE.U32 R4, R18, -0x326172a9, RZ ;  /* 0xcd9e8d5712047825 */ /* 0x000fe200078e00ff */
[----:B------:R-:W-:-:S02]  /*4610*/  FSEL R22, R8, RZ, P1 ;  /* 0x000000ff08167208 */ /* 0x000fc40000800000 */
[----:B------:R-:W-:Y:S01]  /*4620*/  LOP3.LUT R61, R6, 0xff, RZ, 0xc0, !PT ;  /* 0x000000ff063d7812 */ /* 0x000fe200078ec0ff */
[----:B------:R-:W4:Y:S01]  /*4630*/  SHFL.BFLY PT, R18, R7, 0x2, 0x1f ;  /* 0x0c401f0007127f89 */ /* 0x000f2200000e0000 */
[--C-:B------:R-:W-:Y:S01]  /*4640*/  SHF.R.U32.HI R29, RZ, 0x10, R6.reuse ;  /* 0x00000010ff1d7819 */ /* 0x100fe20000011606 */
[--C-:B-1----:R-:W-:Y:S01]  /*4650*/  FFMA.FTZ R10, R78, c[0x0][0x23c], -R23.reuse ;  /* 0x00008f004e0a7a23 */ /* 0x102fe20000010817 */
[----:B------:R-:W-:Y:S01]  /*4660*/  SHF.R.U32.HI R51, RZ, 0x18, R6 ;  /* 0x00000018ff337819 */ /* 0x000fe20000011606 */
[----:B--2---:R-:W-:Y:S01]  /*4670*/  FFMA.FTZ R9, R76, c[0x0][0x23c], -R23 ;  /* 0x00008f004c097a23 */ /* 0x004fe20000010817 */
[C---:B------:R-:W-:Y:S01]  /*4680*/  LOP3.LUT R11, R4.reuse, 0xffff, RZ, 0xc0, !PT ;  /* 0x0000ffff040b7812 */ /* 0x040fe200078ec0ff */
[----:B------:R-:W-:Y:S01]  /*4690*/  FFMA.FTZ R3, R121, c[0x0][0x23c], -R22 ;  /* 0x00008f0079037a23 */ /* 0x000fe20000010816 */
[----:B------:R-:W-:Y:S01]  /*46a0*/  LOP3.LUT R15, R4, 0xff, RZ, 0xc0, !PT ;  /* 0x000000ff040f7812 */ /* 0x000fe200078ec0ff */
[----:B------:R1:W-:Y:S01]  /*46b0*/  MUFU.EX2 R207, R9 ;  /* 0x0000000900cf7308 */ /* 0x0003e20000000800 */
[----:B------:R-:W-:Y:S01]  /*46c0*/  SHF.R.U32.HI R12, RZ, 0x10, R4 ;  /* 0x00000010ff0c7819 */ /* 0x000fe20000011604 */
[----:B---3--:R-:W-:Y:S01]  /*46d0*/  IMAD.MOV.U32 R121, RZ, RZ, R26 ;  /* 0x000000ffff797224 */ /* 0x008fe200078e001a */
[----:B------:R-:W-:-:S02]  /*46e0*/  SHF.R.U32.HI R14, RZ, 0x18, R4 ;  /* 0x00000018ff0e7819 */ /* 0x000fc40000011604 */
[----:B------:R-:W-:Y:S01]  /*46f0*/  LOP3.LUT R6, R5, UR15, R16, 0x96, !PT ;  /* 0x0000000f05067c12 */ /* 0x000fe2000f8e9610 */
[----:B------:R-:W-:Y:S01]  /*4700*/  FFMA.FTZ R5, R117, c[0x0][0x23c], -R22 ;  /* 0x00008f0075057a23 */ /* 0x000fe20000010816 */
[C---:B------:R-:W-:Y:S01]  /*4710*/  LOP3.LUT R4, R13.reuse, 0xffff, RZ, 0xc0, !PT ;  /* 0x0000ffff0d047812 */ /* 0x040fe200078ec0ff */
[----:B------:R2:W-:Y:S01]  /*4720*/  MUFU.EX2 R244, R10 ;  /* 0x0000000a00f47308 */ /* 0x0005e20000000800 */
[----:B------:R-:W-:Y:S02]  /*4730*/  LOP3.LUT R8, R20, 0xff, RZ, 0xc0, !PT ;  /* 0x000000ff14087812 */ /* 0x000fe400078ec0ff */
[----:B------:R-:W-:Y:S02]  /*4740*/  SHF.R.U32.HI R4, RZ, 0x8, R4 ;  /* 0x00000008ff047819 */ /* 0x000fe40000011604 */
[----:B------:R-:W-:Y:S02]  /*4750*/  LOP3.LUT R0, R6, 0xffff, RZ, 0xc0, !PT ;  /* 0x0000ffff06007812 */ /* 0x000fe400078ec0ff */
[----:B------:R-:W-:Y:S01]  /*4760*/  PRMT R16, R8, 0x5410, R21 ;  /* 0x0000541008107816 */ /* 0x000fe20000000015 */
[----:B------:R3:W-:Y:S01]  /*4770*/  MUFU.EX2 R113, R5 ;  /* 0x0000000500717308 */ /* 0x0007e20000000800 */
[----:B-1----:R-:W-:-:S02]  /*4780*/  LOP3.LUT R9, R13, 0xff, RZ, 0xc0, !PT ;  /* 0x000000ff0d097812 */ /* 0x002fc400078ec0ff */
[----:B------:R-:W-:Y:S02]  /*4790*/  SHF.R.U32.HI R8, RZ, 0x8, R11 ;  /* 0x00000008ff087819 */ /* 0x000fe4000001160b */
[----:B------:R-:W-:Y:S02]  /*47a0*/  PRMT R20, R9, 0x5410, R4 ;  /* 0x0000541009147816 */ /* 0x000fe40000000004 */
[----:B------:R-:W-:Y:S01]  /*47b0*/  LOP3.LUT R4, R12, 0xff, RZ, 0xc0, !PT ;  /* 0x000000ff0c047812 */ /* 0x000fe200078ec0ff */
[----:B------:R1:W-:Y:S01]  /*47c0*/  MUFU.EX2 R101, R3 ;  /* 0x0000000300657308 */ /* 0x0003e20000000800 */
[----:B--2---:R-:W-:Y:S02]  /*47d0*/  SHF.R.U32.HI R10, RZ, 0x8, R19 ;  /* 0x00000008ff0a7819 */ /* 0x004fe40000011613 */
[----:B------:R-:W-:Y:S02]  /*47e0*/  PRMT R9, R4, 0x5410, R14 ;  /* 0x0000541004097816 */ /* 0x000fe4000000000e */
[----:B------:R-:W-:-:S02]  /*47f0*/  SHF.R.U32.HI R4, RZ, 0x10, R6 ;  /* 0x00000010ff047819 */ /* 0x000fc40000011606 */
[----:B------:R-:W-:Y:S01]  /*4800*/  PRMT R11, R15, 0x5410, R8 ;  /* 0x000054100f0b7816 */ /* 0x000fe20000000008 */
[----:B---3--:R-:W-:Y:S01]  /*4810*/  FFMA.FTZ R5, R115, c[0x0][0x23c], -R22 ;  /* 0x00008f0073057a23 */ /* 0x008fe20000010816 */
[----:B------:R-:W-:Y:S02]  /*4820*/  LOP3.LUT R8, R6, 0xff, RZ, 0xc0, !PT ;  /* 0x000000ff06087812 */ /* 0x000fe400078ec0ff */
[----:B------:R-:W-:Y:S01]  /*4830*/  PRMT R19, R24, 0x5410, R10 ;  /* 0x0000541018137816 */ /* 0x000fe2000000000a */
[----:B------:R4:W2:Y:S01]  /*4840*/  MUFU.EX2 R25, R5 ;  /* 0x0000000500197308 */ /* 0x0008a20000000800 */
[----:B-1----:R-:W-:Y:S01]  /*4850*/  SHF.R.U32.HI R3, RZ, 0x18, R6 ;  /* 0x00000018ff037819 */ /* 0x002fe20000011606 */
[----:B------:R-:W-:-:S06]  /*4860*/  FFMA.FTZ R6, R119, c[0x0][0x23c], -R22 ;  /* 0x00008f0077067a23 */ /* 0x000fcc0000010816 */
[----:B------:R-:W-:Y:S01]  /*4870*/  MUFU.EX2 R210, R6 ;  /* 0x0000000600d27308 */ /* 0x000fe20000000800 */
[----:B----4-:R-:W-:Y:S01]  /*4880*/  FMNMX.FTZ R5, R7, R18, !PT ;  /* 0x0000001207057209 */ /* 0x010fe20007810000 */
[----:B------:R-:W-:-:S06]  /*4890*/  FFMA.FTZ R7, R118, c[0x0][0x23c], -R22 ;  /* 0x00008f0076077a23 */ /* 0x000fcc0000010816 */
[----:B------:R1:W-:Y:S01]  /*48a0*/  MUFU.EX2 R138, R7 ;  /* 0x00000007008a7308 */ /* 0x0003e20000000800 */
[----:B------:R-:W3:Y:S01]  /*48b0*/  SHFL.BFLY PT, R12, R5, 0x1, 0x1f ;  /* 0x0c201f00050c7f89 */ /* 0x000ee200000e0000 */
[----:B-1----:R-:W-:Y:S02]  /*48c0*/  SHF.R.U32.HI R7, RZ, 0x8, R0 ;  /* 0x00000008ff077819 */ /* 0x002fe40000011600 */
[----:B------:R-:W-:Y:S01]  /*48d0*/  LOP3.LUT R0, R4, 0xff, RZ, 0xc0, !PT ;  /* 0x000000ff04007812 */ /* 0x000fe200078ec0ff */
[----:B------:R-:W-:Y:S01]  /*48e0*/  FFMA.FTZ R4, R120, c[0x0][0x23c], -R22 ;  /* 0x00008f0078047a23 */ /* 0x000fe20000010816 */
[----:B------:R-:W-:Y:S01]  /*48f0*/  PRMT R10, R8, 0x5410, R7 ;  /* 0x00005410080a7816 */ /* 0x000fe20000000007 */
[----:B--2---:R-:W-:Y:S01]  /*4900*/  IMAD.MOV.U32 R120, RZ, RZ, R25 ;  /* 0x000000ffff787224 */ /* 0x004fe200078e0019 */
[----:B------:R-:W-:Y:S01]  /*4910*/  PRMT R8, R0, 0x5410, R3 ;  /* 0x0000541000087816 */ /* 0x000fe20000000003 */
[--C-:B------:R-:W-:Y:S01]  /*4920*/  HSET2.LE.AND R0, R11, R108.reuse, PT ;  /* 0x0000006c0b007233 */ /* 0x100fe20003803000 */
[----:B------:R-:W-:Y:S01]  /*4930*/  F2FP.PACK_AB R3, R133, R100 ;  /* 0x000000648503723e */ /* 0x000fe200000000ff */
[----:B------:R-:W1:Y:S01]  /*4940*/  MUFU.EX2 R4, R4 ;  /* 0x0000000400047308 */ /* 0x000e620000000800 */
[--C-:B------:R-:W-:Y:S01]  /*4950*/  HSET2.LE.AND R7, R9, R108.reuse, PT ;  /* 0x0000006c09077233 */ /* 0x100fe20003803000 */
[----:B---3--:R-:W-:Y:S01]  /*4960*/  FMNMX.FTZ R137, R5, R12, !PT ;  /* 0x0000000c05897209 */ /* 0x008fe20007810000 */
[--C-:B------:R-:W-:Y:S01]  /*4970*/  HSET2.LE.AND R5, R8, R108.reuse, PT ;  /* 0x0000006c08057233 */ /* 0x100fe20003803000 */
[----:B------:R-:W-:Y:S01]  /*4980*/  LOP3.LUT R6, R0, R3, RZ, 0xc0, !PT ;  /* 0x0000000300067212 */ /* 0x000fe200078ec0ff */
[--C-:B------:R-:W-:Y:S01]  /*4990*/  HSET2.LE.AND R0, R10, R108.reuse, PT ;  /* 0x0000006c0a007233 */ /* 0x100fe20003803000 */
[----:B------:R-:W-:Y:S01]  /*49a0*/  F2FP.PACK_AB R3, R114, R116 ;  /* 0x000000747203723e */ /* 0x000fe200000000ff */
[----:B------:R-:W-:Y:S01]  /*49b0*/  HSET2.LE.AND R9, R16, R108, PT ;  /* 0x0000006c10097233 */ /* 0x000fe20003803000 */
[----:B------:R-:W-:-:S02]  /*49c0*/  F2FP.PACK_AB R8, R101, R113 ;  /* 0x000000716508723e */ /* 0x000fc400000000ff */
[----:B------:R-:W-:Y:S02]  /*49d0*/  FSETP.NEU.FTZ.AND P1, PT, R137, -INF , PT ;  /* 0xff8000008900780b */ /* 0x000fe40003f3d000 */
[----:B------:R-:W-:Y:S01]  /*49e0*/  LOP3.LUT R5, R5, R8, RZ, 0xc0, !PT ;  /* 0x0000000805057212 */ /* 0x000fe200078ec0ff */
[----:B------:R-:W-:Y:S02]  /*49f0*/  FFMA.FTZ R8, R122, c[0x0][0x23c], -R22 ;  /* 0x00008f007a087a23 */ /* 0x000fe40000010816 */
[----:B-1----:R-:W-:Y:S01]  /*4a00*/  IMAD.MOV.U32 R119, RZ, RZ, R4 ;  /* 0x000000ffff777224 */ /* 0x002fe200078e0004 */
[----:B------:R-:W-:Y:S01]  /*4a10*/  F2FP.PACK_AB R4, R138, R120 ;  /* 0x000000788a04723e */ /* 0x000fe200000000ff */
[----:B------:R1:W-:Y:S03]  /*4a20*/  MUFU.EX2 R214, R8 ;  /* 0x0000000800d67308 */ /* 0x0003e60000000800 */
[----:B------:R-:W-:Y:S01]  /*4a30*/  LOP3.LUT R7, R7, R4, RZ, 0xc0, !PT ;  /* 0x0000000407077212 */ /* 0x000fe200078ec0ff */
[----:B------:R-:W-:-:S04]  /*4a40*/  FFMA.FTZ R4, R79, c[0x0][0x23c], -R22 ;  /* 0x00008f004f047a23 */ /* 0x000fc80000010816 */
[----:B------:R2:W3:Y:S01]  /*4a50*/  MUFU.EX2 R204, R4 ;  /* 0x0000000400cc7308 */ /* 0x0004e20000000800 */
[----:B-1----:R-:W-:Y:S01]  /*4a60*/  FMUL.FTZ R8, R137, c[0x0][0x23c] ;  /* 0x00008f0089087a20 */ /* 0x002fe20000410000 */
[----:B--2---:R-:W-:Y:S02]  /*4a70*/  LOP3.LUT R4, R0, R3, RZ, 0xc0, !PT ;  /* 0x0000000300047212 */ /* 0x004fe400078ec0ff */
[--C-:B------:R-:W-:Y:S02]  /*4a80*/  SHF.R.U32.HI R0, RZ, 0x10, R13.reuse ;  /* 0x00000010ff007819 */ /* 0x100fe4000001160d */
[----:B------:R-:W-:Y:S02]  /*4a90*/  SHF.R.U32.HI R3, RZ, 0x18, R13 ;  /* 0x00000018ff037819 */ /* 0x000fe4000001160d */
[----:B------:R-:W-:Y:S01]  /*4aa0*/  LOP3.LUT R0, R0, 0xff, RZ, 0xc0, !PT ;  /* 0x000000ff00007812 */ /* 0x000fe200078ec0ff */
[----:B------:R-:W-:Y:S01]  /*4ab0*/  HMMA.16816.F32 R24, R4, R40, RZ ;  /* 0x000000280418723c */ /* 0x000fe200000018ff */
[----:B---3--:R-:W-:-:S02]  /*4ac0*/  F2FP.PACK_AB R10, R204, R210 ;  /* 0x000000d2cc0a723e */ /* 0x008fc400000000ff */
[----:B------:R-:W-:Y:S01]  /*4ad0*/  PRMT R12, R0, 0x5410, R3 ;  /* 0x00005410000c7816 */ /* 0x000fe20000000003 */
[----:B------:R-:W-:Y:S01]  /*4ae0*/  FFMA.FTZ R3, R123, c[0x0][0x23c], -R2 ;  /* 0x00008f007b037a23 */ /* 0x000fe20000010802 */
[----:B------:R-:W-:Y:S02]  /*4af0*/  FSEL R0, R8, RZ, P1 ;  /* 0x000000ff08007208 */ /* 0x000fe40000800000 */
[----:B------:R-:W-:Y:S01]  /*4b00*/  F2FP.PACK_AB R8, R207, R121 ;  /* 0x00000079cf08723e */ /* 0x000fe200000000ff */
[----:B------:R1:W-:Y:S01]  /*4b10*/  MUFU.EX2 R118, R3 ;  /* 0x0000000300767308 */ /* 0x0003e20000000800 */
[----:B------:R-:W-:Y:S01]  /*4b20*/  LOP3.LUT R15, R9, R10, RZ, 0xc0, !PT ;  /* 0x0000000a090f7212 */ /* 0x000fe200078ec0ff */
[----:B------:R-:W-:Y:S01]  /*4b30*/  FFMA.FTZ R11, R128, c[0x0][0x23c], -R0 ;  /* 0x00008f00800b7a23 */ /* 0x000fe20000010800 */
[----:B------:R-:W-:Y:S01]  /*4b40*/  HSET2.LE.AND R9, R12, R108, PT ;  /* 0x0000006c0c097233 */ /* 0x000fe20003803000 */
[----:B------:R-:W-:Y:S01]  /*4b50*/  F2FP.PACK_AB R10, R214, R119 ;  /* 0x00000077d60a723e */ /* 0x000fe200000000ff */
[----:B------:R-:W-:Y:S03]  /*4b60*/  HMMA.16816.F32 R32, R4, R44, RZ ;  /* 0x0000002c0420723c */ /* 0x000fe600000018ff */
[----:B------:R2:W-:Y:S01]  /*4b70*/  MUFU.EX2 R115, R11 ;  /* 0x0000000b00737308 */ /* 0x0005e20000000800 */
[----:B------:R-:W-:-:S02]  /*4b80*/  LOP3.LUT R13, R9, R10, RZ, 0xc0, !PT ;  /* 0x0000000a090d7212 */ /* 0x000fc400078ec0ff */
[----:B------:R-:W-:Y:S02]  /*4b90*/  SHF.R.U32.HI R10, RZ, 0x8, R28 ;  /* 0x00000008ff0a7819 */ /* 0x000fe4000001161c */
[----:B------:R-:W-:Y:S01]  /*4ba0*/  HMMA.16816.F32 R36, R4, R42, RZ ;  /* 0x0000002a0424723c */ /* 0x000fe200000018ff */
[----:B------:R-:W-:Y:S01]  /*4bb0*/  SHF.R.U32.HI R9, RZ, 0x18, R17 ;  /* 0x00000018ff097819 */ /* 0x000fe20000011611 */
[----:B-1----:R-:W-:-:S05]  /*4bc0*/  HSET2.LE.AND R3, R19, R108, PT ;  /* 0x0000006c13037233 */ /* 0x002fca0003803000 */
[----:B------:R-:W-:Y:S01]  /*4bd0*/  LOP3.LUT R14, R3, R8, RZ, 0xc0, !PT ;  /* 0x00000008030e7212 */ /* 0x000fe200078ec0ff */
[----:B------:R-:W-:Y:S01]  /*4be0*/  HSET2.LE.AND R3, R20, R108, PT ;  /* 0x0000006c14037233 */ /* 0x000fe20003803000 */
[----:B------:R-:W-:Y:S01]  /*4bf0*/  F2FP.PACK_AB R8, R215, R244 ;  /* 0x000000f4d708723e */ /* 0x000fe200000000ff */
[----:B--2---:R-:W-:Y:S02]  /*4c00*/  FFMA.FTZ R11, R124, c[0x0][0x23c], -R0 ;  /* 0x00008f007c0b7a23 */ /* 0x004fe40000010800 */
[----:B------:R-:W-:Y:S01]  /*4c10*/  IMAD.MOV.U32 R124, RZ, RZ, R30 ;  /* 0x000000ffff7c7224 */ /* 0x000fe200078e001e */
[----:B------:R-:W-:Y:S01]  /*4c20*/  LOP3.LUT R12, R3, R8, RZ, 0xc0, !PT ;  /* 0x00000008030c7212 */ /* 0x000fe200078ec0ff */
[----:B------:R-:W-:Y:S01]  /*4c30*/  FFMA.FTZ R3, R125, c[0x0][0x23c], -R0 ;  /* 0x00008f007d037a23 */ /* 0x000fe20000010800 */
[----:B------:R1:W-:Y:S01]  /*4c40*/  MUFU.EX2 R128, R11 ;  /* 0x0000000b00807308 */ /* 0x0003e20000000800 */
[----:B------:R-:W-:-:S04]  /*4c50*/  LOP3.LUT R8, R17, 0xffff, RZ, 0xc0, !PT ;  /* 0x0000ffff11087812 */ /* 0x000fc800078ec0ff */
[C---:B------:R-:W-:Y:S03]  /*4c60*/  HMMA.16816.F32 R76, R12.reuse, R52, R24 ;  /* 0x000000340c4c723c */ /* 0x040fe60000001818 */
[----:B------:R2:W3:Y:S05]  /*4c70*/  MUFU.EX2 R16, R3 ;  /* 0x0000000300107308 */ /* 0x0004ea0000000800 */
[----:B------:R-:W-:Y:S01]  /*4c80*/  HMMA.16816.F32 R68, R12, R54, R36 ;  /* 0x000000360c44723c */ /* 0x000fe20000001824 */
[----:B-1----:R-:W-:-:S07]  /*4c90*/  LOP3.LUT R11, R29, 0xff, RZ, 0xc0, !PT ;  /* 0x000000ff1d0b7812 */ /* 0x002fce00078ec0ff */
[----:B------:R-:W-:Y:S01]  /*4ca0*/  HMMA.16816.F32 R28, R4, R46, RZ ;  /* 0x0000002e041c723c */ /* 0x000fe200000018ff */
[----:B--2---:R-:W-:-:S06]  /*4cb0*/  SHF.R.U32.HI R3, RZ, 0x10, R17 ;  /* 0x00000010ff037819 */ /* 0x004fcc0000011611 */
[----:B------:R-:W-:Y:S01]  /*4cc0*/  FFMA.FTZ R4, R127, c[0x0][0x23c], -R0 ;  /* 0x00008f007f047a23 */ /* 0x000fe20000010800 */
[----:B------:R-:W-:Y:S01]  /*4cd0*/  SHF.R.U32.HI R7, RZ, 0x8, R8 ;  /* 0x00000008ff077819 */ /* 0x000fe20000011608 */
[----:B---3--:R-:W-:Y:S01]  /*4ce0*/  IMAD.MOV.U32 R127, RZ, RZ, R16 ;  /* 0x000000ffff7f7224 */ /* 0x008fe200078e0010 */
[----:B------:R-:W-:Y:S01]  /*4cf0*/  LOP3.LUT R8, R3, 0xff, RZ, 0xc0, !PT ;  /* 0x000000ff03087812 */ /* 0x000fe200078ec0ff */
[----:B------:R1:W2:Y:S01]  /*4d00*/  MUFU.EX2 R117, R4 ;  /* 0x0000000400757308 */ /* 0x0002a20000000800 */
[----:B------:R-:W-:Y:S01]  /*4d10*/  PRMT R3, R61, 0x5410, R10 ;  /* 0x000054103d037816 */ /* 0x000fe2000000000a */
[----:B------:R-:W-:Y:S01]  /*4d20*/  HMMA.16816.F32 R72, R12, R56, R32 ;  /* 0x000000380c48723c */ /* 0x000fe20000001820 */
[----:B------:R-:W-:Y:S02]  /*4d30*/  LOP3.LUT R5, R17, 0xff, RZ, 0xc0, !PT ;  /* 0x000000ff11057812 */ /* 0x000fe400078ec0ff */
[----:B------:R-:W-:Y:S01]  /*4d40*/  PRMT R6, R11, 0x5410, R51 ;  /* 0x000054100b067816 */ /* 0x000fe20000000033 */
[----:B------:R-:W-:Y:S01]  /*4d50*/  HSET2.LE.AND R3, R3, R108, PT ;  /* 0x0000006c03037233 */ /* 0x000fe20003803000 */
[----:B------:R-:W-:-:S02]  /*4d60*/  PRMT R7, R5, 0x5410, R7 ;  /* 0x0000541005077816 */ /* 0x000fc40000000007 */
[----:B------:R-:W-:Y:S01]  /*4d70*/  PRMT R16, R8, 0x5410, R9 ;  /* 0x0000541008107816 */ /* 0x000fe20000000009 */
[--C-:B------:R-:W-:Y:S01]  /*4d80*/  HSET2.LE.AND R5, R6, R108.reuse, PT ;  /* 0x0000006c06057233 */ /* 0x100fe20003803000 */
[----:B------:R-:W-:Y:S01]  /*4d90*/  F2FP.PACK_AB R6, R127, R128 ;  /* 0x000000807f06723e */ /* 0x000fe200000000ff */
[--C-:B------:R-:W-:Y:S01]  /*4da0*/  FFMA.FTZ R9, R129, c[0x0][0x23c], -R2.reuse ;  /* 0x00008f0081097a23 */ /* 0x100fe20000010802 */
[----:B------:R-:W-:Y:S01]  /*4db0*/  HSET2.LE.AND R7, R7, R108, PT ;  /* 0x0000006c07077233 */ /* 0x000fe20003803000 */
[----:B------:R-:W-:Y:S01]  /*4dc0*/  F2FP.PACK_AB R8, R237, R112 ;  /* 0x00000070ed08723e */ /* 0x000fe200000000ff */
[----:B------:R-:W-:Y:S01]  /*4dd0*/  HMMA.16816.F32 R36, R12, R58, R28 ;  /* 0x0000003a0c24723c */ /* 0x000fe2000000181c */
[----:B-1----:R-:W-:Y:S01]  /*4de0*/  FFMA.FTZ R4, R126, c[0x0][0x23c], -R2 ;  /* 0x00008f007e047a23 */ /* 0x002fe20000010802 */
[----:B------:R-:W-:Y:S01]  /*4df0*/  LOP3.LUT R11, R5, R6, RZ, 0xc0, !PT ;  /* 0x00000006050b7212 */ /* 0x000fe200078ec0ff */
[----:B------:R-:W-:Y:S01]  /*4e00*/  MUFU.EX2 R217, R9 ;  /* 0x0000000900d97308 */ /* 0x000fe20000000800 */
[----:B--2---:R-:W-:-:S02]  /*4e10*/  F2FP.PACK_AB R6, R117, R115 ;  /* 0x000000737506723e */ /* 0x004fc400000000ff */
[----:B------:R-:W-:Y:S02]  /*4e20*/  LOP3.LUT R8, R7, R8, RZ, 0xc0, !PT ;  /* 0x0000000807087212 */ /* 0x000fe400078ec0ff */
[----:B------:R-:W-:-:S03]  /*4e30*/  IADD3 R7, R86, 0x1, RZ ;  /* 0x0000000156077810 */ /* 0x000fc60007ffe0ff */
[----:B------:R1:W-:Y:S01]  /*4e40*/  MUFU.EX2 R222, R4 ;  /* 0x0000000400de7308 */ /* 0x0003e20000000800 */
[----:B------:R-:W-:-:S05]  /*4e50*/  LOP3.LUT R7, R85, UR21, R7, 0x96, !PT ;  /* 0x0000001555077c12 */ /* 0x000fca000f8e9607 */
[----:B------:R-:W-:-:S04]  /*4e60*/  IMAD.WIDE.U32 R18, R7, -0x326172a9, RZ ;  /* 0xcd9e8d5707127825 */ /* 0x000fc800078e00ff */
[----:B------:R-:W-:-:S04]  /*4e70*/  FFMA.FTZ R7, R140, c[0x0][0x23c], -R0 ;  /* 0x00008f008c077a23 */ /* 0x000fc80000010800 */
[----:B------:R-:W-:Y:S01]  /*4e80*/  MUFU.EX2 R212, R7 ;  /* 0x0000000700d47308 */ /* 0x000fe20000000800 */
[----:B-1----:R-:W-:-:S04]  /*4e90*/  F2FP.PACK_AB R4, R118, R124 ;  /* 0x0000007c7604723e */ /* 0x002fc800000000ff */
[----:B------:R-:W-:Y:S01]  /*4ea0*/  LOP3.LUT R10, R3, R4, RZ, 0xc0, !PT ;  /* 0x00000004030a7212 */ /* 0x000fe200078ec0ff */
[----:B------:R-:W-:Y:S01]  /*4eb0*/  HSET2.LE.AND R3, R16, R108, PT ;  /* 0x0000006c10037233 */ /* 0x000fe20003803000 */
[----:B------:R-:W-:-:S04]  /*4ec0*/  FFMA.FTZ R4, R131, c[0x0][0x23c], -R2 ;  /* 0x00008f0083047a23 */ /* 0x000fc80000010802 */
[----:B------:R1:W-:Y:S01]  /*4ed0*/  MUFU.EX2 R213, R4 ;  /* 0x0000000400d57308 */ /* 0x0003e20000000800 */
[----:B------:R-:W-:Y:S01]  /*4ee0*/  LOP3.LUT R9, R3, R6, RZ, 0xc0, !PT ;  /* 0x0000000603097212 */ /* 0x000fe200078ec0ff */
[----:B------:R-:W-:-:S06]  /*4ef0*/  FFMA.FTZ R6, R130, c[0x0][0x23c], -R2 ;  /* 0x00008f0082067a23 */ /* 0x000fcc0000010802 */
[----:B------:R2:W-:Y:S01]  /*4f00*/  MUFU.EX2 R209, R6 ;  /* 0x0000000600d17308 */ /* 0x0005e20000000800 */
[----:B------:R-:W-:Y:S01]  /*4f10*/  HMMA.16816.F32 R28, R8, R40, RZ ;  /* 0x00000028081c723c */ /* 0x000fe200000018ff */
[----:B-1----:R-:W-:-:S07]  /*4f20*/  IMAD.WIDE.U32 R4, R63, -0x2daee0ad, RZ ;  /* 0xd2511f533f047825 */ /* 0x002fce00078e00ff */
[----:B------:R-:W-:Y:S01]  /*4f30*/  HMMA.16816.F32 R40, R8, R42, RZ ;  /* 0x0000002a0828723c */ /* 0x000fe200000018ff */
[----:B------:R-:W-:Y:S02]  /*4f40*/  LOP3.LUT R3, R5, UR14, R50, 0x96, !PT ;  /* 0x0000000e05037c12 */ /* 0x000fe4000f8e9632 */
[----:B------:R-:W-:Y:S01]  /*4f50*/  LOP3.LUT R5, R4, 0xffff, RZ, 0xc0, !PT ;  /* 0x0000ffff04057812 */ /* 0x000fe200078ec0ff */
[----:B--2---:R-:W-:Y:S01]  /*4f60*/  FFMA.FTZ R6, R141, c[0x0][0x23c], -R0 ;  /* 0x00008f008d067a23 */ /* 0x004fe20000010800 */
[----:B------:R-:W-:-:S03]  /*4f70*/  SHF.R.U32.HI R12, RZ, 0x10, R4 ;  /* 0x00000010ff0c7819 */ /* 0x000fc60000011604 */
[C---:B------:R-:W-:Y:S01]  /*4f80*/  HMMA.16816.F32 R24, R8.reuse, R44, RZ ;  /* 0x0000002c0818723c */ /* 0x040fe200000018ff */
[----:B------:R-:W-:Y:S01]  /*4f90*/  LOP3.LUT R15, R4, 0xff, RZ, 0xc0, !PT ;  /* 0x000000ff040f7812 */ /* 0x000fe200078ec0ff */
[----:B------:R1:W-:Y:S01]  /*4fa0*/  MUFU.EX2 R252, R6 ;  /* 0x0000000600fc7308 */ /* 0x0003e20000000800 */
[----:B------:R-:W-:Y:S02]  /*4fb0*/  SHF.R.U32.HI R14, RZ, 0x18, R4 ;  /* 0x00000018ff0e7819 */ /* 0x000fe40000011604 */
[C---:B------:R-:W-:Y:S02]  /*4fc0*/  LOP3.LUT R4, R3.reuse, 0xffff, RZ, 0xc0, !PT ;  /* 0x0000ffff03047812 */ /* 0x040fe400078ec0ff */
[----:B------:R-:W-:Y:S01]  /*4fd0*/  LOP3.LUT R13, R3, 0xff, RZ, 0xc0, !PT ;  /* 0x000000ff030d7812 */ /* 0x000fe200078ec0ff */
[----:B------:R-:W-:Y:S01]  /*4fe0*/  HMMA.16816.F32 R32, R8, R46, RZ ;  /* 0x0000002e0820723c */ /* 0x000fe200000018ff */
[----:B------:R-:W-:-:S06]  /*4ff0*/  SHF.R.U32.HI R7, RZ, 0x10, R3 ;  /* 0x00000010ff077819 */ /* 0x000fcc0000011603 */
[----:B------:R-:W-:Y:S01]  /*5000*/  FFMA.FTZ R8, R142, c[0x0][0x23c], -R0 ;  /* 0x00008f008e087a23 */ /* 0x000fe20000010800 */
[----:B-1----:R-:W-:-:S03]  /*5010*/  SHF.R.U32.HI R6, RZ, 0x8, R5 ;  /* 0x00000008ff067819 */ /* 0x002fc60000011605 */
[----:B------:R-:W-:Y:S01]  /*5020*/  MUFU.EX2 R216, R8 ;  /* 0x0000000800d87308 */ /* 0x000fe20000000800 */
[----:B------:R-:W-:Y:S02]  /*5030*/  LOP3.LUT R5, R12, 0xff, RZ, 0xc0, !PT ;  /* 0x000000ff0c057812 */ /* 0x000fe400078ec0ff */
[----:B------:R-:W-:Y:S02]  /*5040*/  PRMT R16, R15, 0x5410, R6 ;  /* 0x000054100f107816 */ /* 0x000fe40000000006 */
[----:B------:R-:W-:Y:S01]  /*5050*/  PRMT R15, R5, 0x5410, R14 ;  /* 0x00005410050f7816 */ /* 0x000fe2000000000e */
[----:B------:R-:W-:Y:S01]  /*5060*/  FFMA.FTZ R5, R135, c[0x0][0x23c], -R0 ;  /* 0x00008f0087057a23 */ /* 0x000fe20000010800 */
[----:B------:R-:W-:Y:S02]  /*5070*/  SHF.R.U32.HI R12, RZ, 0x8, R4 ;  /* 0x00000008ff0c7819 */ /* 0x000fe40000011604 */
[----:B------:R-:W-:Y:S01]  /*5080*/  LOP3.LUT R6, R65, UR11, R18, 0x96, !PT ;  /* 0x0000000b41067c12 */ /* 0x000fe2000f8e9612 */
[----:B------:R1:W2:Y:S01]  /*5090*/  MUFU.EX2 R208, R5 ;  /* 0x0000000500d07308 */ /* 0x0002a20000000800 */
[----:B------:R-:W-:-:S02]  /*50a0*/  LOP3.LUT R4, R19, UR13, R60, 0x96, !PT ;  /* 0x0000000d13047c12 */ /* 0x000fc4000f8e963c */
[----:B------:R-:W-:Y:S01]  /*50b0*/  PRMT R17, R13, 0x5410, R12 ;  /* 0x000054100d117816 */ /* 0x000fe2000000000c */
[----:B------:R-:W-:Y:S01]  /*50c0*/  IMAD.WIDE.U32 R12, R6, -0x2daee0ad, RZ ;  /* 0xd2511f53060c7825 */ /* 0x000fe200078e00ff */
[----:B------:R-:W-:Y:S02]  /*50d0*/  SHF.R.U32.HI R6, RZ, 0x18, R3 ;  /* 0x00000018ff067819 */ /* 0x000fe40000011603 */
[----:B------:R-:W-:-:S04]  /*50e0*/  LOP3.LUT R3, R7, 0xff, RZ, 0xc0, !PT ;  /* 0x000000ff07037812 */ /* 0x000fc800078ec0ff */
[----:B------:R-:W-:Y:S01]  /*50f0*/  PRMT R7, R3, 0x5410, R6 ;  /* 0x0000541003077816 */ /* 0x000fe20000000006 */
[----:B------:R-:W-:Y:S01]  /*5100*/  HSET2.LE.AND R3, R16, R108, PT ;  /* 0x0000006c10037233 */ /* 0x000fe20003803000 */
[----:B-1----:R-:W-:Y:S01]  /*5110*/  IMAD.WIDE.U32 R4, R4, -0x2daee0ad, RZ ;  /* 0xd2511f5304047825 */ /* 0x002fe200078e00ff */
[----:B--2---:R-:W-:-:S04]  /*5120*/  F2FP.PACK_AB R6, R208, R212 ;  /* 0x000000d4d006723e */ /* 0x004fc800000000ff */
[----:B------:R-:W-:Y:S01]  /*5130*/  LOP3.LUT R14, R5, UR10, R96, 0x96, !PT ;  /* 0x0000000a050e7c12 */ /* 0x000fe2000f8e9660 */
[--C-:B------:R-:W-:Y:S01]  /*5140*/  HSET2.LE.AND R5, R15, R108.reuse, PT ;  /* 0x0000006c0f057233 */ /* 0x100fe20003803000 */
[----:B------:R-:W-:Y:S02]  /*5150*/  LOP3.LUT R13, R13, UR8, R4, 0x96, !PT ;  /* 0x000000080d0d7c12 */ /* 0x000fe4000f8e9604 */
[----:B------:R-:W-:Y:S02]  /*5160*/  F2FP.PACK_AB R4, R209, R213 ;  /* 0x000000d5d104723e */ /* 0x000fe400000000ff */
[----:B------:R-:W-:Y:S01]  /*5170*/  LOP3.LUT R11, R5, R6, RZ, 0xc0, !PT ;  /* 0x00000006050b7212 */ /* 0x000fe200078ec0ff */
[--C-:B------:R-:W-:Y:S01]  /*5180*/  HSET2.LE.AND R5, R7, R108.reuse, PT ;  /* 0x0000006c07057233 */ /* 0x100fe20003803000 */
[----:B------:R-:W-:Y:S01]  /*5190*/  LOP3.LUT R10, R3, R4, RZ, 0xc0, !PT ;  /* 0x00000004030a7212 */ /* 0x000fe200078ec0ff */
[----:B------:R-:W-:Y:S01]  /*51a0*/  HSET2.LE.AND R3, R17, R108, PT ;  /* 0x0000006c11037233 */ /* 0x000fe20003803000 */
[----:B------:R-:W-:Y:S01]  /*51b0*/  F2FP.PACK_AB R4, R217, R222 ;  /* 0x000000ded904723e */ /* 0x000fe200000000ff */
[----:B------:R-:W-:Y:S01]  /*51c0*/  IMAD.WIDE.U32 R16, R13, -0x326172a9, RZ ;  /* 0xcd9e8d570d107825 */ /* 0x000fe200078e00ff */
[----:B------:R-:W-:-:S02]  /*51d0*/  F2FP.PACK_AB R6, R216, R252 ;  /* 0x000000fcd806723e */ /* 0x000fc400000000ff */
[----:B------:R-:W-:Y:S02]  /*51e0*/  LOP3.LUT R8, R3, R4, RZ, 0xc0, !PT ;  /* 0x0000000403087212 */ /* 0x000fe400078ec0ff */
[----:B------:R-:W-:Y:S01]  /*51f0*/  LOP3.LUT R9, R5, R6, RZ, 0xc0, !PT ;  /* 0x0000000605097212 */ /* 0x000fe200078ec0ff */
[----:B------:R-:W-:-:S04]  /*5200*/  IMAD.WIDE.U32 R4, R14, -0x326172a9, RZ ;  /* 0xcd9e8d570e047825 */ /* 0x000fc800078e00ff */
[----:B------:R-:W-:Y:S01]  /*5210*/  FFMA.FTZ R6, R143, c[0x0][0x23c], -R23 ;  /* 0x00008f008f067a23 */ /* 0x000fe20000010817 */
[----:B------:R-:W-:Y:S01]  /*5220*/  LOP3.LUT R5, R5, UR9, R64, 0x96, !PT ;  /* 0x0000000905057c12 */ /* 0x000fe2000f8e9640 */
[----:B------:R-:W-:Y:S01]  /*5230*/  HMMA.16816.F32 R44, R8, R52, R28 ;  /* 0x00000034082c723c */ /* 0x000fe2000000181c */
[----:B------:R-:W-:Y:S01]  /*5240*/  LOP3.LUT R3, R17, UR7, R4, 0x96, !PT ;  /* 0x0000000711037c12 */ /* 0x000fe2000f8e9604 */
[----:B------:R1:W2:Y:S01]  /*5250*/  MUFU.EX2 R87, R6 ;  /* 0x0000000600577308 */ /* 0x0002a20000000800 */
[----:B------:R-:W-:Y:S01]  /*5260*/  LDSM.16.MT88.4 R28, [R206+0x4800] ;  /* 0x00480000ce1c783b */ /* 0x000fe20000004200 */
[----:B------:R-:W-:-:S04]  /*5270*/  IMAD.WIDE.U32 R4, R5, -0x2daee0ad, RZ ;  /* 0xd2511f5305047825 */ /* 0x000fc800078e00ff */
[----:B------:R-:W-:Y:S01]  /*5280*/  IMAD.WIDE.U32 R20, R3, -0x2daee0ad, RZ ;  /* 0xd2511f5303147825 */ /* 0x000fe200078e00ff */
[----:B------:R-:W-:Y:S01]  /*5290*/  LOP3.LUT R7, R5, UR6, R12, 0x96, !PT ;  /* 0x0000000605077c12 */ /* 0x000fe2000f8e960c */
[----:B------:R-:W-:Y:S01]  /*52a0*/  HMMA.16816.F32 R80, R8, R56, R24 ;  /* 0x000000380850723c */ /* 0x000fe20000001818 */
[----:B------:R-:W3:Y:S02]  /*52b0*/  LDSM.16.MT88.4 R24, [R205+0x4800] ;  /* 0x00480000cd18783b */ /* 0x000ee40000004200 */
[----:B------:R-:W-:Y:S01]  /*52c0*/  LOP3.LUT R3, R21, UR4, R4, 0x96, !PT ;  /* 0x0000000415037c12 */ /* 0x000fe2000f8e9604 */
[----:B------:R-:W-:-:S04]  /*52d0*/  IMAD.WIDE.U32 R14, R7, -0x326172a9, RZ ;  /* 0xcd9e8d57070e7825 */ /* 0x000fc800078e00ff */
[----:B------:R-:W-:Y:S01]  /*52e0*/  IMAD.WIDE.U32 R4, R3, -0x326172a9, RZ ;  /* 0xcd9e8d5703047825 */ /* 0x000fe200078e00ff */
[C---:B------:R-:W-:Y:S03]  /*52f0*/  HMMA.16816.F32 R52, R8.reuse, R54, R40 ;  /* 0x000000360834723c */ /* 0x040fe60000001828 */
[----:B-1----:R-:W-:Y:S01]  /*5300*/  FFMA.FTZ R6, R145, c[0x0][0x23c], -R23 ;  /* 0x00008f0091067a23 */ /* 0x002fe20000010817 */
[C---:B------:R-:W-:Y:S01]  /*5310*/  LOP3.LUT R3, R4.reuse, 0xffff, RZ, 0xc0, !PT ;  /* 0x0000ffff04037812 */ /* 0x040fe200078ec0ff */
[----:B--2---:R-:W-:Y:S01]  /*5320*/  IMAD.MOV.U32 R145, RZ, RZ, R87 ;  /* 0x000000ffff917224 */ /* 0x004fe200078e0057 */
[----:B------:R-:W-:Y:S01]  /*5330*/  LOP3.LUT R13, R4, 0xff, RZ, 0xc0, !PT ;  /* 0x000000ff040d7812 */ /* 0x000fe200078ec0ff */
[----:B------:R1:W-:Y:S01]  /*5340*/  MUFU.EX2 R50, R6 ;  /* 0x0000000600327308 */ /* 0x0003e20000000800 */
[----:B------:R-:W-:Y:S01]  /*5350*/  SHF.R.U32.HI R12, RZ, 0x8, R3 ;  /* 0x00000008ff0c7819 */ /* 0x000fe20000011603 */
[----:B------:R-:W-:Y:S01]  /*5360*/  HMMA.16816.F32 R56, R8, R58, R32 ;  /* 0x0000003a0838723c */ /* 0x000fe20000001820 */
[----:B------:R-:W-:Y:S01]  /*5370*/  LOP3.LUT R3, R5, UR15, R14, 0x96, !PT ;  /* 0x0000000f05037c12 */ /* 0x000fe2000f8e960e */
[----:B------:R-:W-:Y:S01]  /*5380*/  FFMA.FTZ R5, R144, c[0x0][0x23c], -R23 ;  /* 0x00008f0090057a23 */ /* 0x000fe20000010817 */
[----:B------:R-:W-:-:S02]  /*5390*/  SHF.R.U32.HI R7, RZ, 0x10, R4 ;  /* 0x00000010ff077819 */ /* 0x000fc40000011604 */
[----:B------:R-:W-:Y:S01]  /*53a0*/  SHF.R.U32.HI R14, RZ, 0x18, R4 ;  /* 0x00000018ff0e7819 */ /* 0x000fe20000011604 */
[----:B------:R2:W-:Y:S01]  /*53b0*/  MUFU.EX2 R130, R5 ;  /* 0x0000000500827308 */ /* 0x0005e20000000800 */
[----:B------:R-:W-:Y:S02]  /*53c0*/  LOP3.LUT R4, R3, 0xffff, RZ, 0xc0, !PT ;  /* 0x0000ffff03047812 */ /* 0x000fe400078ec0ff */
[----:B------:R-:W-:Y:S02]  /*53d0*/  PRMT R13, R13, 0x5410, R12 ;  /* 0x000054100d0d7816 */ /* 0x000fe4000000000c */
[----:B------:R-:W-:Y:S02]  /*53e0*/  LOP3.LUT R7, R7, 0xff, RZ, 0xc0, !PT ;  /* 0x000000ff07077812 */ /* 0x000fe400078ec0ff */
[----:B------:R-:W-:Y:S01]  /*53f0*/  IADD3 R9, R86, 0x2, RZ ;  /* 0x0000000256097810 */ /* 0x000fe20007ffe0ff */
[----:B-1----:R-:W-:Y:S01]  /*5400*/  FFMA.FTZ R6, R139, c[0x0][0x23c], -R23 ;  /* 0x00008f008b067a23 */ /* 0x002fe20000010817 */
[----:B------:R-:W-:-:S02]  /*5410*/  PRMT R7, R7, 0x5410, R14 ;  /* 0x0000541007077816 */ /* 0x000fc4000000000e */
[----:B------:R-:W-:Y:S01]  /*5420*/  IADD3 R10, R86, 0x3, RZ ;  /* 0x00000003560a7810 */ /* 0x000fe20007ffe0ff */
[----:B------:R1:W4:Y:S01]  /*5430*/  MUFU.EX2 R135, R6 ;  /* 0x0000000600877308 */ /* 0x0003220000000800 */
[----:B------:R-:W-:Y:S02]  /*5440*/  LOP3.LUT R8, R49, UR11, R18, 0x96, !PT ;  /* 0x0000000b31087c12 */ /* 0x000fe4000f8e9612 */
[----:B------:R-:W-:Y:S02]  /*5450*/  LOP3.LUT R9, R85, UR21, R9, 0x96, !PT ;  /* 0x0000001555097c12 */ /* 0x000fe4000f8e9609 */
[----:B--2---:R-:W-:Y:S02]  /*5460*/  SHF.R.U32.HI R5, RZ, 0x8, R4 ;  /* 0x00000008ff057819 */ /* 0x004fe40000011604 */
[----:B------:R-:W-:Y:S02]  /*5470*/  LOP3.LUT R4, R3, 0xff, RZ, 0xc0, !PT ;  /* 0x000000ff03047812 */ /* 0x000fe400078ec0ff */
[----:B------:R-:W-:-:S02]  /*5480*/  LOP3.LUT R10, R85, UR21, R10, 0x96, !PT ;  /* 0x00000015550a7c12 */ /* 0x000fc4000f8e960a */
[----:B------:R-:W-:Y:S02]  /*5490*/  PRMT R12, R4, 0x5410, R5 ;  /* 0x00005410040c7816 */ /* 0x000fe40000000005 */
[--C-:B------:R-:W-:Y:S01]  /*54a0*/  SHF.R.U32.HI R4, RZ, 0x10, R3.reuse ;  /* 0x00000010ff047819 */ /* 0x100fe20000011603 */
[----:B------:R-:W-:Y:S01]  /*54b0*/  IMAD.WIDE.U32 R10, R10, -0x326172a9, RZ ;  /* 0xcd9e8d570a0a7825 */ /* 0x000fe200078e00ff */
[----:B------:R-:W-:Y:S02]  /*54c0*/  SHF.R.U32.HI R5, RZ, 0x18, R3 ;  /* 0x00000018ff057819 */ /* 0x000fe40000011603 */
[----:B------:R-:W-:Y:S01]  /*54d0*/  LOP3.LUT R3, R4, 0xff, RZ, 0xc0, !PT ;  /* 0x000000ff04037812 */ /* 0x000fe200078ec0ff */
[----:B-1----:R-:W-:Y:S01]  /*54e0*/  FFMA.FTZ R6, R146, c[0x0][0x23c], -R22 ;  /* 0x00008f0092067a23 */ /* 0x002fe20000010816 */
[----:B------:R-:W-:Y:S01]  /*54f0*/  LOP3.LUT R33, R11, UR13, R62, 0x96, !PT ;  /* 0x0000000d0b217c12 */ /* 0x000fe2000f8e963e */
[----:B------:R-:W-:Y:S01]  /*5500*/  FFMA.FTZ R4, R160, c[0x0][0x23c], -R22 ;  /* 0x00008f00a0047a23 */ /* 0x000fe20000010816 */
[----:B------:R-:W-:Y:S01]  /*5510*/  PRMT R5, R3, 0x5410, R5 ;  /* 0x0000541003057816 */ /* 0x000fe20000000005 */
[----:B------:R1:W-:Y:S01]  /*5520*/  MUFU.EX2 R126, R6 ;  /* 0x00000006007e7308 */ /* 0x0003e20000000800 */
[----:B------:R-:W-:Y:S01]  /*5530*/  HSET2.LE.AND R3, R13, R108, PT ;  /* 0x0000006c0d037233 */ /* 0x000fe20003803000 */
[----:B------:R-:W-:-:S02]  /*5540*/  LOP3.LUT R97, R11, UR13, R60, 0x96, !PT ;  /* 0x0000000d0b617c12 */ /* 0x000fc4000f8e963c */
[----:B------:R-:W-:Y:S02]  /*5550*/  LOP3.LUT R34, R49, UR11, R10, 0x96, !PT ;  /* 0x0000000b31227c12 */ /* 0x000fe4000f8e960a */
[----:B------:R-:W-:Y:S02]  /*5560*/  LOP3.LUT R14, R15, UR5, R16, 0x96, !PT ;  /* 0x000000050f0e7c12 */ /* 0x000fe4000f8e9610 */
[----:B------:R2:W-:Y:S01]  /*5570*/  MUFU.EX2 R103, R4 ;  /* 0x0000000400677308 */ /* 0x0005e20000000800 */
[----:B-1----:R-:W-:-:S07]  /*5580*/  FFMA.FTZ R6, R147, c[0x0][0x23c], -R22 ;  /* 0x00008f0093067a23 */ /* 0x002fce0000010816 */
[----:B------:R4:W1:Y:S01]  /*5590*/  MUFU.EX2 R129, R6 ;  /* 0x0000000600817308 */ /* 0x0008620000000800 */
[----:B--2---:R-:W-:-:S07]  /*55a0*/  FFMA.FTZ R4, R161, c[0x0][0x23c], -R22 ;  /* 0x00008f00a1047a23 */ /* 0x004fce0000010816 */
[----:B------:R2:W2:Y:S01]  /*55b0*/  MUFU.EX2 R147, R4 ;  /* 0x0000000400937308 */ /* 0x0004a20000000800 */
[----:B----4-:R-:W-:-:S04]  /*55c0*/  F2FP.PACK_AB R6, R130, R135 ;  /* 0x000000878206723e */ /* 0x010fc800000000ff */
[----:B------:R-:W-:Y:S01]  /*55d0*/  LOP3.LUT R6, R3, R6, RZ, 0xc0, !PT ;  /* 0x0000000603067212 */ /* 0x000fe200078ec0ff */
[--C-:B------:R-:W-:Y:S01]  /*55e0*/  HSET2.LE.AND R3, R7, R108.reuse, PT ;  /* 0x0000006c07037233 */ /* 0x100fe20003803000 */
[----:B-1----:R-:W-:Y:S02]  /*55f0*/  F2FP.PACK_AB R7, R129, R126 ;  /* 0x0000007e8107723e */ /* 0x002fe400000000ff */
[----:B--2---:R-:W-:Y:S02]  /*5600*/  F2FP.PACK_AB R4, R50, R145 ;  /* 0x000000913204723e */ /* 0x004fe400000000ff */
[----:B------:R-:W-:Y:S01]  /*5610*/  LOP3.LUT R7, R3, R7, RZ, 0xc0, !PT ;  /* 0x0000000703077212 */ /* 0x000fe200078ec0ff */
[----:B------:R-:W-:-:S05]  /*5620*/  HSET2.LE.AND R3, R12, R108, PT ;  /* 0x0000006c0c037233 */ /* 0x000fca0003803000 */
[----:B------:R-:W-:Y:S01]  /*5630*/  LOP3.LUT R4, R3, R4, RZ, 0xc0, !PT ;  /* 0x0000000403047212 */ /* 0x000fe200078ec0ff */
[----:B------:R-:W-:Y:S01]  /*5640*/  HSET2.LE.AND R3, R5, R108, PT ;  /* 0x0000006c05037233 */ /* 0x000fe20003803000 */
[----:B------:R-:W-:-:S04]  /*5650*/  F2FP.PACK_AB R5, R147, R103 ;  /* 0x000000679305723e */ /* 0x000fc800000000ff */
[----:B------:R-:W-:Y:S02]  /*5660*/  LOP3.LUT R5, R3, R5, RZ, 0xc0, !PT ;  /* 0x0000000503057212 */ /* 0x000fe400078ec0ff */
[----:B------:R-:W-:-:S05]  /*5670*/  LOP3.LUT R3, R19, UR13, R62, 0x96, !PT ;  /* 0x0000000d13037c12 */ /* 0x000fca000f8e963e */
[C---:B---3--:R-:W-:Y:S08]  /*5680*/  HMMA.16816.F32 R76, R4.reuse, R24, R76 ;  /* 0x00000018044c723c */ /* 0x048ff0000000184c */
[C---:B------:R-:W-:Y:S08]  /*5690*/  HMMA.16816.F32 R88, R4.reuse, R28, R72 ;  /* 0x0000001c0458723c */ /* 0x040ff00000001848 */
[C---:B------:R-:W-:Y:S08]  /*56a0*/  HMMA.16816.F32 R68, R4.reuse, R26, R68 ;  /* 0x0000001a0444723c */ /* 0x040ff00000001844 */
[----:B------:R-:W-:Y:S07]  /*56b0*/  HMMA.16816.F32 R84, R4, R30, R36 ;  /* 0x0000001e0454723c */ /* 0x000fee0000001824 */
[----:B------:R-:W-:-:S04]  /*56c0*/  IMAD.WIDE.U32 R6, R3, -0x2daee0ad, RZ ;  /* 0xd2511f5303067825 */ /* 0x000fc800078e00ff */
[----:B------:R-:W-:Y:S01]  /*56d0*/  IMAD.WIDE.U32 R4, R8, -0x2daee0ad, RZ ;  /* 0xd2511f5308047825 */ /* 0x000fe200078e00ff */
[----:B------:R-:W-:-:S03]  /*56e0*/  LOP3.LUT R7, R7, UR10, R66, 0x96, !PT ;  /* 0x0000000a07077c12 */ /* 0x000fc6000f8e9642 */
[----:B------:R-:W-:Y:S01]  /*56f0*/  FFMA.FTZ R3, R162, c[0x0][0x23c], -R2 ;  /* 0x00008f00a2037a23 */ /* 0x000fe20000010802 */
[----:B------:R-:W-:Y:S01]  /*5700*/  LOP3.LUT R6, R5, UR8, R6, 0x96, !PT ;  /* 0x0000000805067c12 */ /* 0x000fe2000f8e9606 */
[----:B------:R-:W-:Y:S02]  /*5710*/  IMAD.WIDE.U32 R12, R7, -0x326172a9, RZ ;  /* 0xcd9e8d57070c7825 */ /* 0x000fe400078e00ff */
[----:B------:R1:W-:Y:S02]  /*5720*/  MUFU.EX2 R172, R3 ;  /* 0x0000000300ac7308 */ /* 0x0003e40000000800 */
[----:B------:R-:W-:-:S04]  /*5730*/  IMAD.WIDE.U32 R6, R6, -0x326172a9, RZ ;  /* 0xcd9e8d5706067825 */ /* 0x000fc800078e00ff */
[----:B------:R-:W-:Y:S01]  /*5740*/  IMAD.WIDE.U32 R8, R9, -0x326172a9, RZ ;  /* 0xcd9e8d5709087825 */ /* 0x000fe200078e00ff */
[----:B------:R-:W-:-:S03]  /*5750*/  LOP3.LUT R7, R7, UR7, R12, 0x96, !PT ;  /* 0x0000000707077c12 */ /* 0x000fc6000f8e960c */
[----:B------:R-:W-:Y:S01]  /*5760*/  FFMA.FTZ R5, R163, c[0x0][0x23c], -R2 ;  /* 0x00008f00a3057a23 */ /* 0x000fe20000010802 */
[C---:B------:R-:W-:Y:S01]  /*5770*/  LOP3.LUT R35, R9.reuse, UR13, R62, 0x96, !PT ;  /* 0x0000000d09237c12 */ /* 0x040fe2000f8e963e */
[----:B------:R-:W-:Y:S01]  /*5780*/  IMAD.MOV.U32 R163, RZ, RZ, R50 ;  /* 0x000000ffffa37224 */ /* 0x000fe200078e0032 */
[----:B------:R-:W-:Y:S01]  /*5790*/  LOP3.LUT R32, R9, UR13, R60, 0x96, !PT ;  /* 0x0000000d09207c12 */ /* 0x000fe2000f8e963c */
[----:B------:R2:W-:Y:S01]  /*57a0*/  MUFU.EX2 R102, R5 ;  /* 0x0000000500667308 */ /* 0x0005e20000000800 */
[----:B------:R-:W-:Y:S02]  /*57b0*/  LOP3.LUT R67, R49, UR11, R8, 0x96, !PT ;  /* 0x0000000b31437c12 */ /* 0x000fe4000f8e9608 */
[----:B-1----:R-:W-:Y:S01]  /*57c0*/  LOP3.LUT R3, R13, UR9, R48, 0x96, !PT ;  /* 0x000000090d037c12 */ /* 0x002fe2000f8e9630 */
[----:B------:R-:W-:Y:S01]  /*57d0*/  IMAD.WIDE.U32 R12, R7, -0x2daee0ad, RZ ;  /* 0xd2511f53070c7825 */ /* 0x000fe200078e00ff */
[C---:B------:R-:W-:Y:S02]  /*57e0*/  LOP3.LUT R21, R65.reuse, UR11, R8, 0x96, !PT ;  /* 0x0000000b41157c12 */ /* 0x040fe4000f8e9608 */
[----:B------:R-:W-:Y:S01]  /*57f0*/  LOP3.LUT R65, R65, UR11, R10, 0x96, !PT ;  /* 0x0000000b41417c12 */ /* 0x000fe2000f8e960a */
[----:B------:R-:W-:-:S04]  /*5800*/  IMAD.WIDE.U32 R8, R3, -0x2daee0ad, RZ ;  /* 0xd2511f5303087825 */ /* 0x000fc800078e00ff */
[----:B------:R-:W-:Y:S01]  /*5810*/  FFMA.FTZ R3, R149, c[0x0][0x23c], -R2 ;  /* 0x00008f0095037a23 */ /* 0x000fe20000010802 */
[----:B------:R-:W-:Y:S01]  /*5820*/  LOP3.LUT R4, R9, UR6, R4, 0x96, !PT ;  /* 0x0000000609047c12 */ /* 0x000fe2000f8e9604 */
[--C-:B------:R-:W-:Y:S02]  /*5830*/  FFMA.FTZ R7, R92, c[0x0][0x23c], -R2.reuse ;  /* 0x00008f005c077a23 */ /* 0x100fe40000010802 */
[----:B------:R1:W-:Y:S01]  /*5840*/  MUFU.EX2 R144, R3 ;  /* 0x0000000300907308 */ /* 0x0003e20000000800 */
[----:B--2---:R-:W-:Y:S02]  /*5850*/  FFMA.FTZ R5, R148, c[0x0][0x23c], -R2 ;  /* 0x00008f0094057a23 */ /* 0x004fe40000010802 */
[----:B------:R-:W-:Y:S02]  /*5860*/  IMAD.MOV.U32 R149, RZ, RZ, R118 ;  /* 0x000000ffff957224 */ /* 0x000fe400078e0076 */
[----:B------:R-:W-:-:S03]  /*5870*/  IMAD.MOV.U32 R148, RZ, RZ, R120 ;  /* 0x000000ffff947224 */ /* 0x000fc600078e0078 */
[----:B------:R2:W3:Y:S01]  /*5880*/  MUFU.EX2 R125, R5 ;  /* 0x00000005007d7308 */ /* 0x0004e20000000800 */
[----:B-1----:R-:W-:Y:S01]  /*5890*/  LOP3.LUT R3, R13, UR4, R8, 0x96, !PT ;  /* 0x000000040d037c12 */ /* 0x002fe2000f8e9608 */
[----:B------:R-:W-:-:S06]  /*58a0*/  IMAD.WIDE.U32 R8, R4, -0x326172a9, RZ ;  /* 0xcd9e8d5704087825 */ /* 0x000fcc00078e00ff */
[----:B------:R1:W-:Y:S01]  /*58b0*/  MUFU.EX2 R241, R7 ;  /* 0x0000000700f17308 */ /* 0x0003e20000000800 */
[----:B------:R-:W-:Y:S01]  /*58c0*/  LOP3.LUT R13, R9, UR5, R6, 0x96, !PT ;  /* 0x00000005090d7c12 */ /* 0x000fe2000f8e9606 */
[----:B--2---:R-:W-:-:S05]  /*58d0*/  IMAD.WIDE.U32 R4, R3, -0x326172a9, RZ ;  /* 0xcd9e8d5703047825 */ /* 0x004fca00078e00ff */
[----:B------:R-:W-:Y:S02]  /*58e0*/  LOP3.LUT R3, R5, UR15, R8, 0x96, !PT ;  /* 0x0000000f05037c12 */ /* 0x000fe4000f8e9608 */
[C---:B------:R-:W-:Y:S02]  /*58f0*/  LOP3.LUT R5, R4.reuse, 0xffff, RZ, 0xc0, !PT ;  /* 0x0000ffff04057812 */ /* 0x040fe400078ec0ff */
[----:B------:R-:W-:Y:S02]  /*5900*/  LOP3.LUT R8, R4, 0xff, RZ, 0xc0, !PT ;  /* 0x000000ff04087812 */ /* 0x000fe400078ec0ff */
[--C-:B-1----:R-:W-:Y:S02]  /*5910*/  SHF.R.U32.HI R7, RZ, 0x10, R4.reuse ;  /* 0x00000010ff077819 */ /* 0x102fe40000011604 */
[----:B------:R-:W-:Y:S01]  /*5920*/  SHF.R.U32.HI R6, RZ, 0x18, R4 ;  /* 0x00000018ff067819 */ /* 0x000fe20000011604 */
[----:B------:R-:W-:Y:S01]  /*5930*/  FFMA.FTZ R4, R151, c[0x0][0x23c], -R0 ;  /* 0x00008f0097047a23 */ /* 0x000fe20000010800 */
[----:B------:R-:W-:Y:S01]  /*5940*/  SHF.R.U32.HI R5, RZ, 0x8, R5 ;  /* 0x00000008ff057819 */ /* 0x000fe20000011605 */
[----:B------:R-:W-:-:S02]  /*5950*/  IMAD.MOV.U32 R151, RZ, RZ, R119 ;  /* 0x000000ffff977224 */ /* 0x000fc400078e0077 */
[----:B------:R1:W-:Y:S01]  /*5960*/  MUFU.EX2 R139, R4 ;  /* 0x00000004008b7308 */ /* 0x0003e20000000800 */
[----:B------:R-:W-:Y:S01]  /*5970*/  PRMT R9, R8, 0x5410, R5 ;  /* 0x0000541008097816 */ /* 0x000fe20000000005 */
[----:B------:R-:W-:Y:S01]  /*5980*/  FFMA.FTZ R5, R150, c[0x0][0x23c], -R0 ;  /* 0x00008f0096057a23 */ /* 0x000fe20000010800 */
[----:B------:R-:W-:-:S05]  /*5990*/  LOP3.LUT R8, R3, 0xff, RZ, 0xc0, !PT ;  /* 0x000000ff03087812 */ /* 0x000fca00078ec0ff */
[----:B------:R2:W4:Y:S01]  /*59a0*/  MUFU.EX2 R131, R5 ;  /* 0x0000000500837308 */ /* 0x0005220000000800 */
[----:B-1----:R-:W-:Y:S02]  /*59b0*/  LOP3.LUT R4, R7, 0xff, RZ, 0xc0, !PT ;  /* 0x000000ff07047812 */ /* 0x002fe400078ec0ff */
[--C-:B------:R-:W-:Y:S02]  /*59c0*/  SHF.R.U32.HI R7, RZ, 0x18, R3.reuse ;  /* 0x00000018ff077819 */ /* 0x100fe40000011603 */
[----:B------:R-:W-:Y:S02]  /*59d0*/  PRMT R11, R4, 0x5410, R6 ;  /* 0x00005410040b7816 */ /* 0x000fe40000000006 */
[----:B------:R-:W-:Y:S02]  /*59e0*/  LOP3.LUT R4, R3, 0xffff, RZ, 0xc0, !PT ;  /* 0x0000ffff03047812 */ /* 0x000fe400078ec0ff */
[----:B--2---:R-:W-:Y:S02]  /*59f0*/  SHF.R.U32.HI R5, RZ, 0x10, R3 ;  /* 0x00000010ff057819 */ /* 0x004fe40000011603 */
[----:B------:R-:W-:Y:S01]  /*5a00*/  SHF.R.U32.HI R6, RZ, 0x8, R4 ;  /* 0x00000008ff067819 */ /* 0x000fe20000011604 */
[--C-:B------:R-:W-:Y:S01]  /*5a10*/  FFMA.FTZ R4, R174, c[0x0][0x23c], -R0.reuse ;  /* 0x00008f00ae047a23 */ /* 0x100fe20000010800 */
[----:B------:R-:W-:Y:S01]  /*5a20*/  LOP3.LUT R3, R5, 0xff, RZ, 0xc0, !PT ;  /* 0x000000ff05037812 */ /* 0x000fe200078ec0ff */
[----:B------:R-:W-:Y:S01]  /*5a30*/  FFMA.FTZ R5, R173, c[0x0][0x23c], -R0 ;  /* 0x00008f00ad057a23 */ /* 0x000fe20000010800 */
[----:B------:R-:W-:Y:S01]  /*5a40*/  PRMT R6, R8, 0x5410, R6 ;  /* 0x0000541008067816 */ /* 0x000fe20000000006 */
[----:B------:R3:W-:Y:S01]  /*5a50*/  MUFU.EX2 R162, R4 ;  /* 0x0000000400a27308 */ /* 0x0007e20000000800 */
[----:B------:R-:W-:Y:S01]  /*5a60*/  PRMT R7, R3, 0x5410, R7 ;  /* 0x0000541003077816 */ /* 0x000fe20000000007 */
[----:B------:R-:W-:-:S06]  /*5a70*/  HSET2.LE.AND R3, R9, R108, PT ;  /* 0x0000006c09037233 */ /* 0x000fcc0003803000 */
[----:B------:R1:W2:Y:S01]  /*5a80*/  MUFU.EX2 R51, R5 ;  /* 0x0000000500337308 */ /* 0x0002a20000000800 */
[----:B---3--:R-:W-:-:S04]  /*5a90*/  F2FP.PACK_AB R4, R125, R144 ;  /* 0x000000907d04723e */ /* 0x008fc800000000ff */
[----:B------:R-:W-:Y:S01]  /*5aa0*/  LOP3.LUT R10, R3, R4, RZ, 0xc0, !PT ;  /* 0x00000004030a7212 */ /* 0x000fe200078ec0ff */
[----:B------:R-:W-:Y:S01]  /*5ab0*/  HSET2.LE.AND R3, R11, R108, PT ;  /* 0x0000006c0b037233 */ /* 0x000fe20003803000 */
[----:B----4-:R-:W-:Y:S01]  /*5ac0*/  F2FP.PACK_AB R4, R131, R139 ;  /* 0x0000008b8304723e */ /* 0x010fe200000000ff */
[----:B-1----:R-:W-:-:S03]  /*5ad0*/  FFMA.FTZ R5, R95, c[0x0][0x23c], -R2 ;  /* 0x00008f005f057a23 */ /* 0x002fc60000010802 */
[----:B------:R-:W-:Y:S01]  /*5ae0*/  LOP3.LUT R11, R3, R4, RZ, 0xc0, !PT ;  /* 0x00000004030b7212 */ /* 0x000fe200078ec0ff */
[----:B------:R-:W-:Y:S01]  /*5af0*/  HSET2.LE.AND R3, R6, R108, PT ;  /* 0x0000006c06037233 */ /* 0x000fe20003803000 */
[----:B------:R1:W-:Y:S01]  /*5b00*/  MUFU.EX2 R146, R5 ;  /* 0x0000000500927308 */ /* 0x0003e20000000800 */
[----:B------:R-:W-:Y:S01]  /*5b10*/  F2FP.PACK_AB R4, R102, R172 ;  /* 0x000000ac6604723e */ /* 0x000fe200000000ff */
[----:B------:R-:W-:-:S03]  /*5b20*/  FFMA.FTZ R6, R152, c[0x0][0x23c], -R23 ;  /* 0x00008f0098067a23 */ /* 0x000fc60000010817 */
[----:B------:R-:W-:Y:S01]  /*5b30*/  LOP3.LUT R8, R3, R4, RZ, 0xc0, !PT ;  /* 0x0000000403087212 */ /* 0x000fe200078ec0ff */
[----:B------:R-:W-:Y:S01]  /*5b40*/  HSET2.LE.AND R3, R7, R108, PT ;  /* 0x0000006c07037233 */ /* 0x000fe20003803000 */
[----:B--2---:R-:W-:Y:S01]  /*5b50*/  F2FP.PACK_AB R4, R51, R162 ;  /* 0x000000a23304723e */ /* 0x004fe200000000ff */
[----:B------:R2:W-:Y:S03]  /*5b60*/  MUFU.EX2 R140, R6 ;  /* 0x00000006008c7308 */ /* 0x0005e60000000800 */
[----:B------:R-:W-:Y:S01]  /*5b70*/  LOP3.LUT R9, R3, R4, RZ, 0xc0, !PT ;  /* 0x0000000403097212 */ /* 0x000fe200078ec0ff */
[--C-:B------:R-:W-:Y:S02]  /*5b80*/  FFMA.FTZ R3, R164, c[0x0][0x23c], -R23.reuse ;  /* 0x00008f00a4037a23 */ /* 0x100fe40000010817 */
[----:B-1----:R-:W-:Y:S02]  /*5b90*/  FFMA.FTZ R5, R94, c[0x0][0x23c], -R2 ;  /* 0x00008f005e057a23 */ /* 0x002fe40000010802 */
[----:B------:R1:W-:Y:S02]  /*5ba0*/  MUFU.EX2 R211, R3 ;  /* 0x0000000300d37308 */ /* 0x0003e40000000800 */
[----:B------:R-:W-:Y:S01]  /*5bb0*/  HMMA.16816.F32 R44, R8, R24, R44 ;  /* 0x00000018082c723c */ /* 0x000fe2000000182c */
[----:B--2---:R-:W-:-:S05]  /*5bc0*/  FFMA.FTZ R6, R153, c[0x0][0x23c], -R23 ;  /* 0x00008f0099067a23 */ /* 0x004fca0000010817 */
[----:B------:R2:W-:Y:S02]  /*5bd0*/  MUFU.EX2 R143, R5 ;  /* 0x00000005008f7308 */ /* 0x0005e40000000800 */
[----:B------:R-:W-:Y:S01]  /*5be0*/  HMMA.16816.F32 R52, R8, R26, R52 ;  /* 0x0000001a0834723c */ /* 0x000fe20000001834 */
[----:B------:R-:W3:Y:S01]  /*5bf0*/  LDSM.16.MT88.4 R24, [R205+0x4c00] ;  /* 0x004c0000cd18783b */ /* 0x000ee20000004200 */
[----:B-1----:R-:W-:-:S04]  /*5c00*/  FFMA.FTZ R3, R156, c[0x0][0x23c], -R23 ;  /* 0x00008f009c037a23 */ /* 0x002fc80000010817 */
[----:B------:R1:W-:Y:S02]  /*5c10*/  MUFU.EX2 R122, R6 ;  /* 0x00000006007a7308 */ /* 0x0003e40000000800 */
[----:B------:R-:W-:Y:S01]  /*5c20*/  HMMA.16816.F32 R40, R8, R28, R80 ;  /* 0x0000001c0828723c */ /* 0x000fe20000001850 */
[----:B------:R-:W-:Y:S02]  /*5c30*/  IMAD.MOV.U32 R156, RZ, RZ, R117 ;  /* 0x000000ffff9c7224 */ /* 0x000fe400078e0075 */
[----:B--2---:R-:W-:-:S03]  /*5c40*/  FFMA.FTZ R5, R93, c[0x0][0x23c], -R2 ;  /* 0x00008f005d057a23 */ /* 0x004fc60000010802 */
[----:B------:R-:W2:Y:S02]  /*5c50*/  MUFU.EX2 R161, R3 ;  /* 0x0000000300a17308 */ /* 0x000ea40000000800 */
[----:B------:R-:W-:Y:S01]  /*5c60*/  HMMA.16816.F32 R36, R8, R30, R56 ;  /* 0x0000001e0824723c */ /* 0x000fe20000001838 */
[----:B------:R-:W4:Y:S04]  /*5c70*/  LDSM.16.MT88.4 R28, [R206+0x4c00] ;  /* 0x004c0000ce1c783b */ /* 0x000f280000004200 */
[----:B------:R-:W3:Y:S01]  /*5c80*/  LDSM.16.MT88.4 R56, [R206+0x5000] ;  /* 0x00500000ce38783b */ /* 0x000ee20000004200 */
[----:B------:R2:W2:Y:S01]  /*5c90*/  MUFU.EX2 R123, R5 ;  /* 0x00000005007b7308 */ /* 0x0004a20000000800 */
[----:B-1----:R-:W-:Y:S02]  /*5ca0*/  FFMA.FTZ R6, R154, c[0x0][0x23c], -R22 ;  /* 0x00008f009a067a23 */ /* 0x002fe40000010816 */
[----:B------:R-:W-:-:S02]  /*5cb0*/  FFMA.FTZ R9, R157, c[0x0][0x23c], -R0 ;  /* 0x00008f009d097a23 */ /* 0x000fc40000010800 */
[----:B------:R-:W-:-:S03]  /*5cc0*/  IMAD.MOV.U32 R157, RZ, RZ, R145 ;  /* 0x000000ffff9d7224 */ /* 0x000fc600078e0091 */
[----:B------:R-:W-:Y:S01]  /*5cd0*/  MUFU.EX2 R141, R6 ;  /* 0x00000006008d7308 */ /* 0x000fe20000000800 */
[----:B--2---:R-:W-:Y:S01]  /*5ce0*/  F2FP.PACK_AB R8, R161, R211 ;  /* 0x000000d3a108723e */ /* 0x004fe200000000ff */
[----:B------:R-:W-:-:S06]  /*5cf0*/  IMAD.WIDE.U32 R4, R13, -0x2daee0ad, RZ ;  /* 0xd2511f530d047825 */ /* 0x000fcc00078e00ff */
[----:B------:R1:W-:Y:S01]  /*5d00*/  MUFU.EX2 R142, R9 ;  /* 0x00000009008e7308 */ /* 0x0003e20000000800 */
[----:B------:R-:W-:Y:S01]  /*5d10*/  IMAD.MOV.U32 R154, RZ, RZ, R123 ;  /* 0x000000ffff9a7224 */ /* 0x000fe200078e007b */
[----:B------:R-:W-:Y:S01]  /*5d20*/  LOP3.LUT R12, R5, UR14, R12, 0x96, !PT ;  /* 0x0000000e050c7c12 */ /* 0x000fe2000f8e960c */
[----:B------:R-:W-:Y:S01]  /*5d30*/  IMAD.MOV.U32 R123, RZ, RZ, R101 ;  /* 0x000000ffff7b7224 */ /* 0x000fe200078e0065 */
[C---:B------:R-:W-:Y:S02]  /*5d40*/  LOP3.LUT R7, R4.reuse, 0xffff, RZ, 0xc0, !PT ;  /* 0x0000ffff04077812 */ /* 0x040fe400078ec0ff */
[----:B------:R-:W-:Y:S02]  /*5d50*/  LOP3.LUT R19, R4, 0xff, RZ, 0xc0, !PT ;  /* 0x000000ff04137812 */ /* 0x000fe400078ec0ff */
[--C-:B------:R-:W-:Y:S02]  /*5d60*/  SHF.R.U32.HI R17, RZ, 0x10, R4.reuse ;  /* 0x00000010ff117819 */ /* 0x100fe40000011604 */
[----:B------:R-:W-:Y:S01]  /*5d70*/  SHF.R.U32.HI R18, RZ, 0x18, R4 ;  /* 0x00000018ff127819 */ /* 0x000fe20000011604 */
[----:B------:R-:W-:Y:S01]  /*5d80*/  IMAD.WIDE.U32 R4, R14, -0x2daee0ad, RZ ;  /* 0xd2511f530e047825 */ /* 0x000fe200078e00ff */
[----:B------:R-:W-:-:S02]  /*5d90*/  SHF.R.U32.HI R15, RZ, 0x8, R7 ;  /* 0x00000008ff0f7819 */ /* 0x000fc40000011607 */
[----:B------:R-:W-:Y:S01]  /*5da0*/  LOP3.LUT R7, R17, 0xff, RZ, 0xc0, !PT ;  /* 0x000000ff11077812 */ /* 0x000fe200078ec0ff */
[----:B-1----:R-:W-:Y:S01]  /*5db0*/  FFMA.FTZ R9, R167, c[0x0][0x23c], -R0 ;  /* 0x00008f00a7097a23 */ /* 0x002fe20000010800 */
[----:B------:R-:W-:Y:S01]  /*5dc0*/  LOP3.LUT R3, R5, UR14, R20, 0x96, !PT ;  /* 0x0000000e05037c12 */ /* 0x000fe2000f8e9614 */
[----:B------:R-:W-:Y:S01]  /*5dd0*/  IMAD.MOV.U32 R167, RZ, RZ, R102 ;  /* 0x000000ffffa77224 */ /* 0x000fe200078e0066 */
[C---:B------:R-:W-:Y:S01]  /*5de0*/  LOP3.LUT R5, R4.reuse, 0xffff, RZ, 0xc0, !PT ;  /* 0x0000ffff04057812 */ /* 0x040fe200078ec0ff */
[----:B------:R-:W-:Y:S01]  /*5df0*/  MUFU.EX2 R152, R9 ;  /* 0x0000000900987308 */ /* 0x000fe20000000800 */
[----:B------:R-:W-:Y:S02]  /*5e00*/  LOP3.LUT R16, R4, 0xff, RZ, 0xc0, !PT ;  /* 0x000000ff04107812 */ /* 0x000fe400078ec0ff */
[----:B------:R-:W-:Y:S02]  /*5e10*/  SHF.R.U32.HI R5, RZ, 0x8, R5 ;  /* 0x00000008ff057819 */ /* 0x000fe40000011605 */
[----:B------:R-:W-:-:S02]  /*5e20*/  PRMT R19, R19, 0x5410, R15 ;  /* 0x0000541013137816 */ /* 0x000fc4000000000f */
[----:B------:R-:W-:Y:S01]  /*5e30*/  PRMT R15, R16, 0x5410, R5 ;  /* 0x00005410100f7816 */ /* 0x000fe20000000005 */
[----:B------:R-:W-:Y:S01]  /*5e40*/  FFMA.FTZ R5, R155, c[0x0][0x23c], -R22 ;  /* 0x00008f009b057a23 */ /* 0x000fe20000010816 */
[--C-:B------:R-:W-:Y:S02]  /*5e50*/  SHF.R.U32.HI R14, RZ, 0x10, R4.reuse ;  /* 0x00000010ff0e7819 */ /* 0x100fe40000011604 */
[----:B------:R-:W-:Y:S01]  /*5e60*/  SHF.R.U32.HI R13, RZ, 0x18, R4 ;  /* 0x00000018ff0d7819 */ /* 0x000fe20000011604 */
[----:B------:R1:W2:Y:S01]  /*5e70*/  MUFU.EX2 R17, R5 ;  /* 0x0000000500117308 */ /* 0x0002a20000000800 */
[----:B------:R-:W-:Y:S02]  /*5e80*/  LOP3.LUT R4, R14, 0xff, RZ, 0xc0, !PT ;  /* 0x000000ff0e047812 */ /* 0x000fe400078ec0ff */
[----:B------:R-:W-:Y:S02]  /*5e90*/  SHF.R.U32.HI R6, RZ, 0x10, R3 ;  /* 0x00000010ff067819 */ /* 0x000fe40000011603 */
[----:B------:R-:W-:-:S02]  /*5ea0*/  PRMT R14, R4, 0x5410, R13 ;  /* 0x00005410040e7816 */ /* 0x000fc4000000000d */
[C---:B------:R-:W-:Y:S02]  /*5eb0*/  LOP3.LUT R4, R3.reuse, 0xffff, RZ, 0xc0, !PT ;  /* 0x0000ffff03047812 */ /* 0x040fe400078ec0ff */
[----:B------:R-:W-:Y:S02]  /*5ec0*/  LOP3.LUT R13, R3, 0xff, RZ, 0xc0, !PT ;  /* 0x000000ff030d7812 */ /* 0x000fe400078ec0ff */
[----:B------:R-:W-:Y:S02]  /*5ed0*/  SHF.R.U32.HI R4, RZ, 0x8, R4 ;  /* 0x00000008ff047819 */ /* 0x000fe40000011604 */
[----:B------:R-:W-:Y:S02]  /*5ee0*/  PRMT R18, R7, 0x5410, R18 ;  /* 0x0000541007127816 */ /* 0x000fe40000000012 */
[----:B------:R-:W-:Y:S01]  /*5ef0*/  SHF.R.U32.HI R7, RZ, 0x18, R3 ;  /* 0x00000018ff077819 */ /* 0x000fe20000011603 */
[----:B-1----:R-:W-:Y:S01]  /*5f00*/  FFMA.FTZ R5, R165, c[0x0][0x23c], -R22 ;  /* 0x00008f00a5057a23 */ /* 0x002fe20000010816 */
[----:B------:R-:W-:Y:S01]  /*5f10*/  LOP3.LUT R3, R6, 0xff, RZ, 0xc0, !PT ;  /* 0x000000ff06037812 */ /* 0x000fe200078ec0ff */
[----:B------:R-:W-:Y:S01]  /*5f20*/  IMAD.MOV.U32 R165, RZ, RZ, R122 ;  /* 0x000000ffffa57224 */ /* 0x000fe200078e007a */
[----:B------:R-:W-:Y:S01]  /*5f30*/  PRMT R6, R13, 0x5410, R4 ;  /* 0x000054100d067816 */ /* 0x000fe20000000004 */
[----:B------:R-:W-:Y:S01]  /*5f40*/  FFMA.FTZ R4, R158, c[0x0][0x23c], -R22 ;  /* 0x00008f009e047a23 */ /* 0x000fe20000010816 */
[----:B------:R-:W-:Y:S01]  /*5f50*/  PRMT R16, R3, 0x5410, R7 ;  /* 0x0000541003107816 */ /* 0x000fe20000000007 */
[----:B--2---:R-:W-:Y:S01]  /*5f60*/  IMAD.MOV.U32 R158, RZ, RZ, R17 ;  /* 0x000000ffff9e7224 */ /* 0x004fe200078e0011 */
[----:B------:R1:W-:Y:S01]  /*5f70*/  MUFU.EX2 R164, R5 ;  /* 0x0000000500a47308 */ /* 0x0003e20000000800 */
[--C-:B------:R-:W-:Y:S01]  /*5f80*/  HSET2.LE.AND R7, R14, R108.reuse, PT ;  /* 0x0000006c0e077233 */ /* 0x100fe20003803000 */
[----:B------:R-:W-:Y:S01]  /*5f90*/  SHF.R.U32.HI R11, RZ, 0x18, R12 ;  /* 0x00000018ff0b7819 */ /* 0x000fe2000001160c */
[----:B------:R-:W-:Y:S01]  /*5fa0*/  HSET2.LE.AND R3, R15, R108, PT ;  /* 0x0000006c0f037233 */ /* 0x000fe20003803000 */
[----:B------:R-:W-:Y:S01]  /*5fb0*/  LOP3.LUT R13, R12, 0xff, RZ, 0xc0, !PT ;  /* 0x000000ff0c0d7812 */ /* 0x000fe200078ec0ff */
[----:B------:R-:W-:-:S03]  /*5fc0*/  IMAD.WIDE.U32 R14, R21, -0x2daee0ad, RZ ;  /* 0xd2511f53150e7825 */ /* 0x000fc600078e00ff */
[----:B------:R2:W2:Y:S01]  /*5fd0*/  MUFU.EX2 R160, R4 ;  /* 0x0000000400a07308 */ /* 0x0004a20000000800 */
[----:B------:R-:W-:-:S04]  /*5fe0*/  IMAD.MOV.U32 R122, RZ, RZ, R100 ;  /* 0x000000ffff7a7224 */ /* 0x000fc800078e0064 */
[----:B------:R-:W-:Y:S01]  /*5ff0*/  IMAD.MOV.U32 R150, RZ, RZ, R122 ;  /* 0x000000ffff967224 */ /* 0x000fe200078e007a */
[----:B-1----:R-:W-:Y:S01]  /*6000*/  HSET2.LE.AND R5, R6, R108, PT ;  /* 0x0000006c06057233 */ /* 0x002fe20003803000 */
[----:B------:R-:W-:-:S04]  /*6010*/  F2FP.PACK_AB R6, R165, R140 ;  /* 0x0000008ca506723e */ /* 0x000fc800000000ff */
[----:B------:R-:W-:Y:S02]  /*6020*/  LOP3.LUT R6, R3, R6, RZ, 0xc0, !PT ;  /* 0x0000000603067212 */ /* 0x000fe400078ec0ff */
[----:B------:R-:W-:Y:S02]  /*6030*/  LOP3.LUT R3, R12, 0xffff, RZ, 0xc0, !PT ;  /* 0x0000ffff0c037812 */ /* 0x000fe400078ec0ff */
[----:B--2---:R-:W-:Y:S02]  /*6040*/  F2FP.PACK_AB R4, R158, R141 ;  /* 0x0000008d9e04723e */ /* 0x004fe400000000ff */
[----:B------:R-:W-:Y:S01]  /*6050*/  SHF.R.U32.HI R10, RZ, 0x8, R3 ;  /* 0x00000008ff0a7819 */ /* 0x000fe20000011603 */
[----:B------:R-:W-:Y:S01]  /*6060*/  HSET2.LE.AND R3, R16, R108, PT ;  /* 0x0000006c10037233 */ /* 0x000fe20003803000 */
[----:B------:R-:W-:Y:S02]  /*6070*/  LOP3.LUT R7, R7, R4, RZ, 0xc0, !PT ;  /* 0x0000000407077212 */ /* 0x000fe400078ec0ff */
[----:B------:R-:W-:Y:S01]  /*6080*/  LOP3.LUT R4, R5, R8, RZ, 0xc0, !PT ;  /* 0x0000000805047212 */ /* 0x000fe200078ec0ff */
[----:B------:R-:W-:Y:S01]  /*6090*/  FFMA.FTZ R5, R159, c[0x0][0x23c], -R0 ;  /* 0x00008f009f057a23 */ /* 0x000fe20000010800 */
[----:B------:R-:W-:Y:S01]  /*60a0*/  SHF.R.U32.HI R8, RZ, 0x10, R12 ;  /* 0x00000010ff087819 */ /* 0x000fe2000001160c */
[----:B------:R-:W-:Y:S01]  /*60b0*/  IMAD.MOV.U32 R159, RZ, RZ, R103 ;  /* 0x000000ffff9f7224 */ /* 0x000fe200078e0067 */
[----:B------:R-:W-:Y:S01]  /*60c0*/  PRMT R13, R13, 0x5410, R10 ;  /* 0x000054100d0d7816 */ /* 0x000fe2000000000a */
[----:B------:R1:W2:Y:S01]  /*60d0*/  MUFU.EX2 R155, R5 ;  /* 0x00000005009b7308 */ /* 0x0002a20000000800 */
[----:B------:R-:W-:-:S02]  /*60e0*/  LOP3.LUT R8, R8, 0xff, RZ, 0xc0, !PT ;  /* 0x000000ff08087812 */ /* 0x000fc400078ec0ff */
[----:B------:R-:W-:Y:S02]  /*60f0*/  F2FP.PACK_AB R10, R154, R143 ;  /* 0x0000008f9a0a723e */ /* 0x000fe400000000ff */
[----:B------:R-:W-:Y:S01]  /*6100*/  PRMT R12, R8, 0x5410, R11 ;  /* 0x00005410080c7816 */ /* 0x000fe2000000000b */
[----:B------:R-:W-:Y:S02]  /*6110*/  FFMA.FTZ R11, R166, c[0x0][0x23c], -R0 ;  /* 0x00008f00a60b7a23 */ /* 0x000fe40000010800 */
[----:B------:R-:W-:Y:S02]  /*6120*/  IMAD.WIDE.U32 R8, R32, -0x2daee0ad, RZ ;  /* 0xd2511f5320087825 */ /* 0x000fe400078e00ff */
[----:B------:R2:W2:Y:S02]  /*6130*/  MUFU.EX2 R251, R11 ;  /* 0x0000000b00fb7308 */ /* 0x0004a40000000800 */
[----:B------:R-:W-:Y:S01]  /*6140*/  IMAD.MOV.U32 R166, RZ, RZ, R51 ;  /* 0x000000ffffa67224 */ /* 0x000fe200078e0033 */
[----:B------:R-:W-:Y:S01]  /*6150*/  LOP3.LUT R15, R15, UR8, R8, 0x96, !PT ;  /* 0x000000080f0f7c12 */ /* 0x000fe2000f8e9608 */
[----:B------:R-:W-:Y:S01]  /*6160*/  HSET2.LE.AND R8, R13, R108, PT ;  /* 0x0000006c0d087233 */ /* 0x000fe20003803000 */
[----:B------:R-:W-:-:S02]  /*6170*/  LOP3.LUT R16, R9, UR10, R96, 0x96, !PT ;  /* 0x0000000a09107c12 */ /* 0x000fc4000f8e9660 */
[----:B-1----:R-:W-:Y:S02]  /*6180*/  F2FP.PACK_AB R5, R160, R164 ;  /* 0x000000a4a005723e */ /* 0x002fe400000000ff */
[----:B------:R-:W-:Y:S02]  /*6190*/  F2FP.PACK_AB R9, R146, R241 ;  /* 0x000000f19209723e */ /* 0x000fe400000000ff */
[----:B------:R-:W-:Y:S01]  /*61a0*/  LOP3.LUT R5, R3, R5, RZ, 0xc0, !PT ;  /* 0x0000000503057212 */ /* 0x000fe200078ec0ff */
[--C-:B------:R-:W-:Y:S01]  /*61b0*/  HSET2.LE.AND R3, R19, R108.reuse, PT ;  /* 0x0000006c13037233 */ /* 0x100fe20003803000 */
[----:B------:R-:W-:Y:S02]  /*61c0*/  LOP3.LUT R8, R8, R9, RZ, 0xc0, !PT ;  /* 0x0000000908087212 */ /* 0x000fe400078ec0ff */
[----:B--2---:R-:W-:Y:S02]  /*61d0*/  F2FP.PACK_AB R11, R155, R142 ;  /* 0x0000008e9b0b723e */ /* 0x004fe400000000ff */
[----:B------:R-:W-:Y:S01]  /*61e0*/  LOP3.LUT R10, R3, R10, RZ, 0xc0, !PT ;  /* 0x0000000a030a7212 */ /* 0x000fe200078ec0ff */
[----:B------:R-:W-:Y:S01]  /*61f0*/  HSET2.LE.AND R3, R18, R108, PT ;  /* 0x0000006c12037233 */ /* 0x000fe20003803000 */
[----:B------:R-:W-:Y:S01]  /*6200*/  F2FP.PACK_AB R9, R251, R152 ;  /* 0x00000098fb09723e */ /* 0x000fe200000000ff */
[----:B---3--:R-:W-:Y:S01]  /*6210*/  HMMA.16816.F32 R60, R4, R24, R76 ;  /* 0x00000018043c723c */ /* 0x008fe2000000184c */
[----:B------:R-:W-:-:S02]  /*6220*/  IMAD.WIDE.U32 R18, R34, -0x2daee0ad, RZ ;  /* 0xd2511f5322127825 */ /* 0x000fc400078e00ff */
[----:B------:R-:W-:Y:S01]  /*6230*/  LOP3.LUT R11, R3, R11, RZ, 0xc0, !PT ;  /* 0x0000000b030b7212 */ /* 0x000fe200078ec0ff */
[----:B------:R-:W-:Y:S01]  /*6240*/  HSET2.LE.AND R3, R12, R108, PT ;  /* 0x0000006c0c037233 */ /* 0x000fe20003803000 */
[----:B------:R-:W-:-:S03]  /*6250*/  FFMA.FTZ R12, R104, c[0x0][0x23c], -R23 ;  /* 0x00008f00680c7a23 */ /* 0x000fc60000010817 */
[C---:B------:R-:W-:Y:S01]  /*6260*/  HMMA.16816.F32 R72, R4.reuse, R26, R68 ;  /* 0x0000001a0448723c */ /* 0x040fe20000001844 */
[----:B------:R-:W-:Y:S01]  /*6270*/  LOP3.LUT R9, R3, R9, RZ, 0xc0, !PT ;  /* 0x0000000903097212 */ /* 0x000fe200078ec0ff */
[----:B------:R-:W-:Y:S01]  /*6280*/  FFMA.FTZ R3, R105, c[0x0][0x23c], -R23 ;  /* 0x00008f0069037a23 */ /* 0x000fe20000010817 */
[----:B------:R1:W-:Y:S05]  /*6290*/  MUFU.EX2 R250, R12 ;  /* 0x0000000c00fa7308 */ /* 0x0003ea0000000800 */
[C---:B----4-:R-:W-:Y:S03]  /*62a0*/  HMMA.16816.F32 R76, R4.reuse, R28, R88 ;  /* 0x0000001c044c723c */ /* 0x050fe60000001858 */
[----:B------:R2:W-:Y:S05]  /*62b0*/  MUFU.EX2 R249, R3 ;  /* 0x0000000300f97308 */ /* 0x0005ea0000000800 */
[----:B------:R-:W-:Y:S01]  /*62c0*/  HMMA.16816.F32 R68, R4, R30, R84 ;  /* 0x0000001e0444723c */ /* 0x000fe20000001854 */
[----:B-1----:R-:W-:-:S06]  /*62d0*/  IMAD.WIDE.U32 R12, R33, -0x2daee0ad, RZ ;  /* 0xd2511f53210c7825 */ /* 0x002fcc00078e00ff */
[----:B------:R-:W-:Y:S01]  /*62e0*/  IMAD.WIDE.U32 R4, R16, -0x326172a9, RZ ;  /* 0xcd9e8d5710047825 */ /* 0x000fe200078e00ff */
[----:B------:R-:W-:Y:S01]  /*62f0*/  LOP3.LUT R19, R19, UR8, R12, 0x96, !PT ;  /* 0x0000000813137c12 */ /* 0x000fe2000f8e960c */
[C---:B------:R-:W-:Y:S02]  /*6300*/  HMMA.16816.F32 R80, R8.reuse, R24, R44 ;  /* 0x000000180850723c */ /* 0x040fe4000000182c */
[----:B------:R-:W-:Y:S01]  /*6310*/  IMAD.WIDE.U32 R6, R15, -0x326172a9, RZ ;  /* 0xcd9e8d570f067825 */ /* 0x000fe200078e00ff */
[----:B--2---:R-:W-:Y:S02]  /*6320*/  LOP3.LUT R3, R5, UR9, R64, 0x96, !PT ;  /* 0x0000000905037c12 */ /* 0x004fe4000f8e9640 */
[----:B------:R-:W-:Y:S01]  /*6330*/  LOP3.LUT R15, R13, UR10, R66, 0x96, !PT ;  /* 0x0000000a0d0f7c12 */ /* 0x000fe2000f8e9642 */
[----:B------:R-:W-:Y:S01]  /*6340*/  IMAD.WIDE.U32 R32, R35, -0x2daee0ad, RZ ;  /* 0xd2511f5323207825 */ /* 0x000fe200078e00ff */
[----:B------:R-:W-:Y:S01]  /*6350*/  LOP3.LUT R7, R7, UR7, R4, 0x96, !PT ;  /* 0x0000000707077c12 */ /* 0x000fe2000f8e9604 */
[----:B------:R-:W-:Y:S02]  /*6360*/  HMMA.16816.F32 R52, R8, R26, R52 ;  /* 0x0000001a0834723c */ /* 0x000fe40000001834 */
[----:B------:R-:W-:Y:S01]  /*6370*/  IMAD.WIDE.U32 R4, R3, -0x2daee0ad, RZ ;  /* 0xd2511f5303047825 */ /* 0x000fe200078e00ff */
[----:B------:R-:W-:-:S03]  /*6380*/  LOP3.LUT R16, R33, UR10, R66, 0x96, !PT ;  /* 0x0000000a21107c12 */ /* 0x000fc6000f8e9642 */
[--C-:B------:R-:W-:Y:S01]  /*6390*/  FFMA.FTZ R3, R98, c[0x0][0x23c], -R23.reuse ;  /* 0x00008f0062037a23 */ /* 0x100fe20000010817 */
[----:B------:R-:W-:Y:S01]  /*63a0*/  LOP3.LUT R5, R5, UR6, R14, 0x96, !PT ;  /* 0x0000000605057c12 */ /* 0x000fe2000f8e960e */
[----:B------:R-:W-:Y:S01]  /*63b0*/  IMAD.WIDE.U32 R34, R7, -0x2daee0ad, RZ ;  /* 0xd2511f5307227825 */ /* 0x000fe200078e00ff */
[----:B------:R-:W-:Y:S01]  /*63c0*/  HMMA.16816.F32 R100, R8, R30, R36 ;  /* 0x0000001e0864723c */ /* 0x000fe20000001824 */
[----:B------:R1:W-:Y:S02]  /*63d0*/  MUFU.EX2 R247, R3 ;  /* 0x0000000300f77308 */ /* 0x0003e40000000800 */
[----:B------:R-:W-:Y:S02]  /*63e0*/  FFMA.FTZ R13, R99, c[0x0][0x23c], -R23 ;  /* 0x00008f00630d7a23 */ /* 0x000fe40000010817 */
[----:B------:R-:W-:-:S04]  /*63f0*/  IMAD.WIDE.U32 R20, R15, -0x326172a9, RZ ;  /* 0xcd9e8d570f147825 */ /* 0x000fc800078e00ff */
[----:B------:R2:W-:Y:S01]  /*6400*/  MUFU.EX2 R248, R13 ;  /* 0x0000000d00f87308 */ /* 0x0005e20000000800 */
[----:B------:R-:W-:Y:S01]  /*6410*/  IMAD.WIDE.U32 R16, R16, -0x326172a9, RZ ;  /* 0xcd9e8d5710107825 */ /* 0x000fe200078e00ff */
[----:B------:R-:W-:-:S03]  /*6420*/  LOP3.LUT R14, R21, UR9, R48, 0x96, !PT ;  /* 0x00000009150e7c12 */ /* 0x000fc6000f8e9630 */
[----:B------:R-:W-:Y:S01]  /*6430*/  FFMA.FTZ R7, R184, c[0x0][0x23c], -R22 ;  /* 0x00008f00b8077a23 */ /* 0x000fe20000010816 */
[----:B------:R-:W-:Y:S01]  /*6440*/  LOP3.LUT R17, R17, UR9, R48, 0x96, !PT ;  /* 0x0000000911117c12 */ /* 0x000fe2000f8e9630 */
[----:B------:R-:W-:Y:S01]  /*6450*/  IMAD.WIDE.U32 R14, R14, -0x2daee0ad, RZ ;  /* 0xd2511f530e0e7825 */ /* 0x000fe200078e00ff */
[----:B-1----:R-:W-:Y:S01]  /*6460*/  LOP3.LUT R3, R35, UR4, R4, 0x96, !PT ;  /* 0x0000000423037c12 */ /* 0x002fe2000f8e9604 */
[----:B------:R-:W-:Y:S01]  /*6470*/  HMMA.16816.F32 R48, R8, R28, R40 ;  /* 0x0000001c0830723c */ /* 0x000fe20000001828 */
[----:B------:R-:W-:Y:S01]  /*6480*/  MUFU.EX2 R242, R7 ;  /* 0x0000000700f27308 */ /* 0x000fe20000000800 */
[----:B------:R-:W-:Y:S01]  /*6490*/  FFMA.FTZ R4, R175, c[0x0][0x23c], -R22 ;  /* 0x00008f00af047a23 */ /* 0x000fe20000010816 */
[----:B------:R-:W1:Y:S01]  /*64a0*/  LDSM.16.MT88.4 R40, [R205+0x5000] ;  /* 0x00500000cd28783b */ /* 0x000e620000004200 */
[----:B--2---:R-:W-:-:S05]  /*64b0*/  IMAD.WIDE.U32 R12, R5, -0x326172a9, RZ ;  /* 0xcd9e8d57050c7825 */ /* 0x004fca00078e00ff */
[----:B------:R2:W-:Y:S01]  /*64c0*/  MUFU.EX2 R246, R4 ;  /* 0x0000000400f67308 */ /* 0x0005e20000000800 */
[----:B------:R-:W-:Y:S01]  /*64d0*/  LOP3.LUT R45, R13, UR5, R6, 0x96, !PT ;  /* 0x000000050d2d7c12 */ /* 0x000fe2000f8e9606 */
[----:B------:R-:W-:-:S06]  /*64e0*/  FFMA.FTZ R6, R107, c[0x0][0x23c], -R22 ;  /* 0x00008f006b067a23 */ /* 0x000fcc0000010816 */
[----:B------:R3:W-:Y:S01]  /*64f0*/  MUFU.EX2 R245, R6 ;  /* 0x0000000600f57308 */ /* 0x0007e20000000800 */
[----:B--2---:R-:W-:-:S05]  /*6500*/  IMAD.WIDE.U32 R4, R3, -0x326172a9, RZ ;  /* 0xcd9e8d5703047825 */ /* 0x004fca00078e00ff */
[----:B------:R-:W-:Y:S02]  /*6510*/  LOP3.LUT R3, R5, UR15, R12, 0x96, !PT ;  /* 0x0000000f05037c12 */ /* 0x000fe4000f8e960c */
[C---:B------:R-:W-:Y:S02]  /*6520*/  LOP3.LUT R5, R4.reuse, 0xffff, RZ, 0xc0, !PT ;  /* 0x0000ffff04057812 */ /* 0x040fe400078ec0ff */
[----:B------:R-:W-:Y:S02]  /*6530*/  LOP3.LUT R13, R4, 0xff, RZ, 0xc0, !PT ;  /* 0x000000ff040d7812 */ /* 0x000fe400078ec0ff */
[--C-:B---3--:R-:W-:Y:S02]  /*6540*/  SHF.R.U32.HI R6, RZ, 0x10, R4.reuse ;  /* 0x00000010ff067819 */ /* 0x108fe40000011604 */
[----:B------:R-:W-:Y:S01]  /*6550*/  SHF.R.U32.HI R12, RZ, 0x18, R4 ;  /* 0x00000018ff0c7819 */ /* 0x000fe20000011604 */
[----:B------:R-:W-:Y:S01]  /*6560*/  FFMA.FTZ R4, R106, c[0x0][0x23c], -R22 ;  /* 0x00008f006a047a23 */ /* 0x000fe20000010816 */
[----:B------:R-:W-:-:S02]  /*6570*/  SHF.R.U32.HI R10, RZ, 0x8, R5 ;  /* 0x00000008ff0a7819 */ /* 0x000fc40000011605 */
[--C-:B------:R-:W-:Y:S01]  /*6580*/  SHF.R.U32.HI R5, RZ, 0x10, R3.reuse ;  /* 0x00000010ff057819 */ /* 0x100fe20000011603 */
[----:B------:R2:W3:Y:S01]  /*6590*/  MUFU.EX2 R243, R4 ;  /* 0x0000000400f37308 */ /* 0x0004e20000000800 */
[----:B------:R-:W-:Y:S02]  /*65a0*/  LOP3.LUT R9, R6, 0xff, RZ, 0xc0, !PT ;  /* 0x000000ff06097812 */ /* 0x000fe400078ec0ff */
[C---:B------:R-:W-:Y:S02]  /*65b0*/  LOP3.LUT R11, R3.reuse, 0xff, RZ, 0xc0, !PT ;  /* 0x000000ff030b7812 */ /* 0x040fe400078ec0ff */
[----:B------:R-:W-:Y:S02]  /*65c0*/  SHF.R.U32.HI R8, RZ, 0x18, R3 ;  /* 0x00000018ff087819 */ /* 0x000fe40000011603 */
[----:B--2---:R-:W-:Y:S02]  /*65d0*/  LOP3.LUT R4, R3, 0xffff, RZ, 0xc0, !PT ;  /* 0x0000ffff03047812 */ /* 0x004fe400078ec0ff */
[----:B------:R-:W-:-:S02]  /*65e0*/  PRMT R3, R13, 0x5410, R10 ;  /* 0x000054100d037816 */ /* 0x000fc4000000000a */
[----:B------:R-:W-:Y:S02]  /*65f0*/  SHF.R.U32.HI R6, RZ, 0x8, R4 ;  /* 0x00000008ff067819 */ /* 0x000fe40000011604 */
[----:B------:R-:W-:Y:S01]  /*6600*/  LOP3.LUT R4, R5, 0xff, RZ, 0xc0, !PT ;  /* 0x000000ff05047812 */ /* 0x000fe200078ec0ff */
[--C-:B------:R-:W-:Y:S01]  /*6610*/  HSET2.LE.AND R3, R3, R108.reuse, PT ;  /* 0x0000006c03037233 */ /* 0x100fe20003803000 */
[----:B------:R-:W-:Y:S02]  /*6620*/  PRMT R5, R9, 0x5410, R12 ;  /* 0x0000541009057816 */ /* 0x000fe4000000000c */
[----:B------:R-:W-:Y:S02]  /*6630*/  PRMT R9, R11, 0x5410, R6 ;  /* 0x000054100b097816 */ /* 0x000fe40000000006 */
[----:B------:R-:W-:Y:S01]  /*6640*/  PRMT R7, R4, 0x5410, R8 ;  /* 0x0000541004077816 */ /* 0x000fe20000000008 */
[----:B------:R-:W-:Y:S01]  /*6650*/  HSET2.LE.AND R5, R5, R108, PT ;  /* 0x0000006c05057233 */ /* 0x000fe20003803000 */
[----:B---3--:R-:W-:-:S02]  /*6660*/  F2FP.PACK_AB R6, R243, R245 ;  /* 0x000000f5f306723e */ /* 0x008fc400000000ff */
[----:B------:R-:W-:Y:S02]  /*6670*/  F2FP.PACK_AB R4, R247, R248 ;  /* 0x000000f8f704723e */ /* 0x000fe400000000ff */
[----:B------:R-:W-:Y:S01]  /*6680*/  LOP3.LUT R11, R5, R6, RZ, 0xc0, !PT ;  /* 0x00000006050b7212 */ /* 0x000fe200078ec0ff */
[--C-:B------:R-:W-:Y:S01]  /*6690*/  HSET2.LE.AND R5, R7, R108.reuse, PT ;  /* 0x0000006c07057233 */ /* 0x100fe20003803000 */
[----:B------:R-:W-:Y:S02]  /*66a0*/  F2FP.PACK_AB R6, R242, R246 ;  /* 0x000000f6f206723e */ /* 0x000fe400000000ff */
[----:B------:R-:W-:Y:S01]  /*66b0*/  LOP3.LUT R10, R3, R4, RZ, 0xc0, !PT ;  /* 0x00000004030a7212 */ /* 0x000fe200078ec0ff */
[----:B------:R-:W-:Y:S01]  /*66c0*/  HSET2.LE.AND R3, R9, R108, PT ;  /* 0x0000006c09037233 */ /* 0x000fe20003803000 */
[----:B------:R-:W-:Y:S01]  /*66d0*/  LOP3.LUT R9, R5, R6, RZ, 0xc0, !PT ;  /* 0x0000000605097212 */ /* 0x000fe200078ec0ff */
[----:B------:R-:W-:Y:S01]  /*66e0*/  IMAD.WIDE.U32 R6, R67, -0x2daee0ad, RZ ;  /* 0xd2511f5343067825 */ /* 0x000fe200078e00ff */
[----:B------:R-:W-:-:S04]  /*66f0*/  F2FP.PACK_AB R4, R249, R250 ;  /* 0x000000faf904723e */ /* 0x000fc800000000ff */
[----:B------:R-:W-:Y:S01]  /*6700*/  LOP3.LUT R8, R3, R4, RZ, 0xc0, !PT ;  /* 0x0000000403087212 */ /* 0x000fe200078ec0ff */
[----:B------:R-:W-:Y:S01]  /*6710*/  IMAD.WIDE.U32 R4, R19, -0x326172a9, RZ ;  /* 0xcd9e8d5713047825 */ /* 0x000fe200078e00ff */
[----:B------:R-:W-:Y:S02]  /*6720*/  LOP3.LUT R3, R7, UR8, R32, 0x96, !PT ;  /* 0x0000000807037c12 */ /* 0x000fe4000f8e9620 */
[----:B------:R-:W-:Y:S02]  /*6730*/  LOP3.LUT R7, R15, UR6, R18, 0x96, !PT ;  /* 0x000000060f077c12 */ /* 0x000fe4000f8e9612 */
[----:B------:R-:W-:Y:S01]  /*6740*/  LOP3.LUT R5, R5, UR7, R20, 0x96, !PT ;  /* 0x0000000705057c12 */ /* 0x000fe2000f8e9614 */
[----:B------:R-:W-:Y:S01]  /*6750*/  IMAD.WIDE.U32 R12, R3, -0x326172a9, RZ ;  /* 0xcd9e8d57030c7825 */ /* 0x000fe200078e00ff */
[----:B------:R-:W-:Y:S03]  /*6760*/  HMMA.16816.F32 R84, R8, R56, R76 ;  /* 0x000000380854723c */ /* 0x000fe6000000184c */
[----:B------:R-:W-:Y:S01]  /*6770*/  IMAD.WIDE.U32 R20, R17, -0x2daee0ad, RZ ;  /* 0xd2511f5311147825 */ /* 0x000fe200078e00ff */
[----:B------:R-:W-:-:S03]  /*6780*/  LOP3.LUT R3, R13, UR7, R16, 0x96, !PT ;  /* 0x000000070d037c12 */ /* 0x000fc6000f8e9610 */
[----:B------:R-:W-:Y:S01]  /*6790*/  IMAD.WIDE.U32 R18, R7, -0x326172a9, RZ ;  /* 0xcd9e8d5707127825 */ /* 0x000fe200078e00ff */
[----:B------:R-:W-:Y:S01]  /*67a0*/  LOP3.LUT R6, R21, UR6, R6, 0x96, !PT ;  /* 0x0000000615067c12 */ /* 0x000fe2000f8e9606 */
[----:B-1----:R-:W-:Y:S02]  /*67b0*/  HMMA.16816.F32 R92, R8, R40, R60 ;  /* 0x00000028085c723c */ /* 0x002fe4000000183c */
[----:B------:R-:W-:Y:S01]  /*67c0*/  IMAD.WIDE.U32 R24, R5, -0x2daee0ad, RZ ;  /* 0xd2511f5305187825 */ /* 0x000fe200078e00ff */
[----:B------:R-:W-:-:S03]  /*67d0*/  LOP3.LUT R19, R19, UR5, R4, 0x96, !PT ;  /* 0x0000000513137c12 */ /* 0x000fc6000f8e9604 */
[----:B------:R-:W-:Y:S01]  /*67e0*/  IMAD.WIDE.U32 R16, R3, -0x2daee0ad, RZ ;  /* 0xd2511f5303107825 */ /* 0x000fe200078e00ff */
[----:B------:R-:W-:Y:S01]  /*67f0*/  LOP3.LUT R3, R25, UR4, R14, 0x96, !PT ;  /* 0x0000000419037c12 */ /* 0x000fe2000f8e960e */
[C---:B------:R-:W-:Y:S02]  /*6800*/  HMMA.16816.F32 R88, R8.reuse, R42, R72 ;  /* 0x0000002a0858723c */ /* 0x040fe40000001848 */
[----:B------:R-:W-:Y:S01]  /*6810*/  FFMA.FTZ R4, R185, c[0x0][0x23c], -R2 ;  /* 0x00008f00b9047a23 */ /* 0x000fe20000010802 */
[----:B------:R-:W-:Y:S01]  /*6820*/  LOP3.LUT R7, R17, UR4, R20, 0x96, !PT ;  /* 0x0000000411077c12 */ /* 0x000fe2000f8e9614 */
[----:B------:R-:W-:Y:S02]  /*6830*/  IMAD.WIDE.U32 R14, R6, -0x326172a9, RZ ;  /* 0xcd9e8d57060e7825 */ /* 0x000fe400078e00ff */
[----:B------:R1:W-:Y:S02]  /*6840*/  MUFU.EX2 R185, R4 ;  /* 0x0000000400b97308 */ /* 0x0003e40000000800 */
[----:B------:R-:W-:Y:S01]  /*6850*/  FFMA.FTZ R6, R187, c[0x0][0x23c], -R2 ;  /* 0x00008f00bb067a23 */ /* 0x000fe20000010802 */
[----:B------:R-:W-:Y:S01]  /*6860*/  LOP3.LUT R12, R15, UR5, R12, 0x96, !PT ;  /* 0x000000050f0c7c12 */ /* 0x000fe2000f8e960c */
[----:B------:R-:W-:Y:S01]  /*6870*/  HMMA.16816.F32 R76, R8, R58, R68 ;  /* 0x0000003a084c723c */ /* 0x000fe20000001844 */
[----:B------:R-:W-:-:S02]  /*6880*/  IMAD.MOV.U32 R187, RZ, RZ, R163 ;  /* 0x000000ffffbb7224 */ /* 0x000fc400078e00a3 */
[----:B------:R-:W-:Y:S01]  /*6890*/  IMAD.MOV.U32 R163, RZ, RZ, R121 ;  /* 0x000000ffffa37224 */ /* 0x000fe200078e0079 */
[----:B------:R2:W-:Y:S03]  /*68a0*/  MUFU.EX2 R184, R6 ;  /* 0x0000000600b87308 */ /* 0x0005e60000000800 */
[----:B------:R-:W-:Y:S02]  /*68b0*/  FFMA.FTZ R8, R170, c[0x0][0x23c], -R2 ;  /* 0x00008f00aa087a23 */ /* 0x000fe40000010802 */
[----:B------:R-:W-:Y:S02]  /*68c0*/  IMAD.MOV.U32 R170, RZ, RZ, R146 ;  /* 0x000000ffffaa7224 */ /* 0x000fe400078e0092 */
[----:B------:R-:W-:Y:S01]  /*68d0*/  IMAD.MOV.U32 R146, RZ, RZ, R128 ;  /* 0x000000ffff927224 */ /* 0x000fe200078e0080 */
[----:B------:R3:W-:Y:S01]  /*68e0*/  MUFU.EX2 R174, R8 ;  /* 0x0000000800ae7308 */ /* 0x0007e20000000800 */
[----:B-1----:R-:W-:-:S04]  /*68f0*/  IMAD.WIDE.U32 R4, R3, -0x326172a9, RZ ;  /* 0xcd9e8d5703047825 */ /* 0x002fc800078e00ff */
[----:B------:R-:W-:Y:S01]  /*6900*/  FFMA.FTZ R3, R186, c[0x0][0x23c], -R2 ;  /* 0x00008f00ba037a23 */ /* 0x000fe20000010802 */
[----:B------:R-:W-:Y:S01]  /*6910*/  LOP3.LUT R21, R5, UR15, R18, 0x96, !PT ;  /* 0x0000000f05157c12 */ /* 0x000fe2000f8e9612 */
[----:B------:R-:W-:Y:S01]  /*6920*/  IMAD.MOV.U32 R186, RZ, RZ, R147 ;  /* 0x000000ffffba7224 */ /* 0x000fe200078e0093 */
[C---:B------:R-:W-:Y:S01]  /*6930*/  LOP3.LUT R37, R4.reuse, 0xffff, RZ, 0xc0, !PT ;  /* 0x0000ffff04257812 */ /* 0x040fe200078ec0ff */
[----:B--2---:R-:W-:Y:S01]  /*6940*/  IMAD.WIDE.U32 R6, R7, -0x326172a9, RZ ;  /* 0xcd9e8d5707067825 */ /* 0x004fe200078e00ff */
[----:B------:R-:W-:Y:S01]  /*6950*/  LOP3.LUT R44, R4, 0xff, RZ, 0xc0, !PT ;  /* 0x000000ff042c7812 */ /* 0x000fe200078ec0ff */
[----:B------:R1:W2:Y:S01]  /*6960*/  MUFU.EX2 R175, R3 ;  /* 0x0000000300af7308 */ /* 0x0002a20000000800 */
[----:B------:R-:W-:Y:S01]  /*6970*/  SHF.R.U32.HI R39, RZ, 0x10, R4 ;  /* 0x00000010ff277819 */ /* 0x000fe20000011604 */
[----:B------:R-:W-:Y:S01]  /*6980*/  IMAD.MOV.U32 R153, RZ, RZ, R146 ;  /* 0x000000ffff997224 */ /* 0x000fe200078e0092 */
[----:B------:R-:W-:Y:S01]  /*6990*/  SHF.R.U32.HI R38, RZ, 0x18, R4 ;  /* 0x00000018ff267819 */ /* 0x000fe20000011604 */
[----:B------:R-:W-:Y:S01]  /*69a0*/  IMAD.WIDE.U32 R4, R12, -0x2daee0ad, RZ ;  /* 0xd2511f530c047825 */ /* 0x000fe200078e00ff */
[----:B------:R-:W-:-:S02]  /*69b0*/  LOP3.LUT R9, R6, 0xff, RZ, 0xc0, !PT ;  /* 0x000000ff06097812 */ /* 0x000fc400078ec0ff */
[----:B---3--:R-:W-:Y:S02]  /*69c0*/  SHF.R.U32.HI R8, RZ, 0x10, R6 ;  /* 0x00000010ff087819 */ /* 0x008fe40000011606 */
[----:B------:R-:W-:Y:S02]  /*69d0*/  LOP3.LUT R17, R5, UR14, R16, 0x96, !PT ;  /* 0x0000000e05117c12 */ /* 0x000fe4000f8e9610 */
[C---:B------:R-:W-:Y:S02]  /*69e0*/  LOP3.LUT R31, R4.reuse, 0xffff, RZ, 0xc0, !PT ;  /* 0x0000ffff041f7812 */ /* 0x040fe400078ec0ff */
[----:B------:R-:W-:Y:S02]  /*69f0*/  LOP3.LUT R32, R4, 0xff, RZ, 0xc0, !PT ;  /* 0x000000ff04207812 */ /* 0x000fe400078ec0ff */
[----:B------:R-:W-:Y:S02]  /*6a00*/  SHF.R.U32.HI R35, RZ, 0x10, R4 ;  /* 0x00000010ff237819 */ /* 0x000fe40000011604 */
[----:B-1----:R-:W-:-:S02]  /*6a10*/  LOP3.LUT R3, R7, UR15, R14, 0x96, !PT ;  /* 0x0000000f07037c12 */ /* 0x002fc4000f8e960e */
[----:B------:R-:W-:Y:S02]  /*6a20*/  LOP3.LUT R7, R6, 0xffff, RZ, 0xc0, !PT ;  /* 0x0000ffff06077812 */ /* 0x000fe400078ec0ff */
[----:B------:R-:W-:Y:S01]  /*6a30*/  SHF.R.U32.HI R33, RZ, 0x18, R4 ;  /* 0x00000018ff217819 */ /* 0x000fe20000011604 */
[----:B------:R-:W-:Y:S01]  /*6a40*/  FFMA.FTZ R4, R200, c[0x0][0x23c], -R0 ;  /* 0x00008f00c8047a23 */ /* 0x000fe20000010800 */
[----:B------:R-:W-:Y:S01]  /*6a50*/  SHF.R.U32.HI R5, RZ, 0x8, R7 ;  /* 0x00000008ff057819 */ /* 0x000fe20000011607 */
[----:B------:R-:W-:Y:S01]  /*6a60*/  IMAD.MOV.U32 R200, RZ, RZ, R139 ;  /* 0x000000ffffc87224 */ /* 0x000fe200078e008b */
[----:B------:R-:W-:Y:S01]  /*6a70*/  SHF.R.U32.HI R10, RZ, 0x18, R6 ;  /* 0x00000018ff0a7819 */ /* 0x000fe20000011606 */
[----:B------:R1:W-:Y:S01]  /*6a80*/  MUFU.EX2 R139, R4 ;  /* 0x00000004008b7308 */ /* 0x0003e20000000800 */
[----:B------:R-:W-:Y:S01]  /*6a90*/  PRMT R9, R9, 0x5410, R5 ;  /* 0x0000541009097816 */ /* 0x000fe20000000005 */
[----:B------:R-:W-:Y:S01]  /*6aa0*/  FFMA.FTZ R5, R190, c[0x0][0x23c], -R0 ;  /* 0x00008f00be057a23 */ /* 0x000fe20000010800 */
[----:B------:R-:W-:Y:S01]  /*6ab0*/  SHF.R.U32.HI R7, RZ, 0x18, R3 ;  /* 0x00000018ff077819 */ /* 0x000fe20000011603 */
[----:B------:R-:W-:-:S02]  /*6ac0*/  IMAD.MOV.U32 R190, RZ, RZ, R135 ;  /* 0x000000ffffbe7224 */ /* 0x000fc400078e0087 */
[----:B------:R-:W-:Y:S02]  /*6ad0*/  FFMA.FTZ R6, R169, c[0x0][0x23c], -R2 ;  /* 0x00008f00a9067a23 */ /* 0x000fe40000010802 */
[----:B------:R3:W4:Y:S01]  /*6ae0*/  MUFU.EX2 R135, R5 ;  /* 0x0000000500877308 */ /* 0x0007220000000800 */
[----:B------:R-:W-:Y:S02]  /*6af0*/  IMAD.MOV.U32 R169, RZ, RZ, R144 ;  /* 0x000000ffffa97224 */ /* 0x000fe400078e0090 */
[----:B------:R-:W-:Y:S01]  /*6b00*/  IMAD.MOV.U32 R144, RZ, RZ, R127 ;  /* 0x000000ffff907224 */ /* 0x000fe200078e007f */
[----:B-1----:R-:W-:-:S04]  /*6b10*/  LOP3.LUT R4, R8, 0xff, RZ, 0xc0, !PT ;  /* 0x000000ff08047812 */ /* 0x002fc800078ec0ff */
[----:B------:R1:W-:Y:S01]  /*6b20*/  MUFU.EX2 R173, R6 ;  /* 0x0000000600ad7308 */ /* 0x0003e20000000800 */
[C---:B------:R-:W-:Y:S02]  /*6b30*/  LOP3.LUT R8, R3.reuse, 0xff, RZ, 0xc0, !PT ;  /* 0x000000ff03087812 */ /* 0x040fe400078ec0ff */
[----:B------:R-:W-:Y:S02]  /*6b40*/  PRMT R10, R4, 0x5410, R10 ;  /* 0x00005410040a7816 */ /* 0x000fe4000000000a */
[----:B------:R-:W-:Y:S02]  /*6b50*/  LOP3.LUT R4, R3, 0xffff, RZ, 0xc0, !PT ;  /* 0x0000ffff03047812 */ /* 0x000fe400078ec0ff */
[----:B---3--:R-:W-:-:S04]  /*6b60*/  SHF.R.U32.HI R5, RZ, 0x10, R3 ;  /* 0x00000010ff057819 */ /* 0x008fc80000011603 */
[----:B------:R-:W-:Y:S01]  /*6b70*/  LOP3.LUT R3, R5, 0xff, RZ, 0xc0, !PT ;  /* 0x000000ff05037812 */ /* 0x000fe200078ec0ff */
[----:B------:R-:W-:Y:S02]  /*6b80*/  FFMA.FTZ R5, R201, c[0x0][0x23c], -R0 ;  /* 0x00008f00c9057a23 */ /* 0x000fe40000010800 */
[----:B------:R-:W-:Y:S01]  /*6b90*/  IMAD.MOV.U32 R201, RZ, RZ, R125 ;  /* 0x000000ffffc97224 */ /* 0x000fe200078e007d */
[----:B------:R-:W-:Y:S01]  /*6ba0*/  PRMT R7, R3, 0x5410, R7 ;  /* 0x0000541003077816 */ /* 0x000fe20000000007 */
[----:B------:R-:W-:Y:S01]  /*6bb0*/  HSET2.LE.AND R3, R9, R108, PT ;  /* 0x0000006c09037233 */ /* 0x000fe20003803000 */
[----:B-1----:R-:W-:Y:S01]  /*6bc0*/  SHF.R.U32.HI R6, RZ, 0x8, R4 ;  /* 0x00000008ff067819 */ /* 0x002fe20000011604 */
[----:B------:R-:W-:Y:S01]  /*6bd0*/  FFMA.FTZ R4, R202, c[0x0][0x23c], -R0 ;  /* 0x00008f00ca047a23 */ /* 0x000fe20000010800 */
[----:B------:R1:W-:Y:S01]  /*6be0*/  MUFU.EX2 R125, R5 ;  /* 0x00000005007d7308 */ /* 0x0003e20000000800 */
[----:B------:R-:W-:Y:S01]  /*6bf0*/  IMAD.MOV.U32 R202, RZ, RZ, R126 ;  /* 0x000000ffffca7224 */ /* 0x000fe200078e007e */
[----:B------:R-:W-:Y:S01]  /*6c00*/  PRMT R6, R8, 0x5410, R6 ;  /* 0x0000541008067816 */ /* 0x000fe20000000006 */
[----:B------:R-:W-:-:S02]  /*6c10*/  IMAD.MOV.U32 R126, RZ, RZ, R123 ;  /* 0x000000ffff7e7224 */ /* 0x000fc400078e007b */
[----:B------:R-:W-:Y:S02]  /*6c20*/  IMAD.MOV.U32 R123, RZ, RZ, R133 ;  /* 0x000000ffff7b7224 */ /* 0x000fe400078e0085 */
[----:B------:R-:W-:Y:S01]  /*6c30*/  IMAD.MOV.U32 R145, RZ, RZ, R126 ;  /* 0x000000ffff917224 */ /* 0x000fe200078e007e */
[----:B------:R2:W3:Y:S01]  /*6c40*/  MUFU.EX2 R127, R4 ;  /* 0x00000004007f7308 */ /* 0x0004e20000000800 */
[----:B------:R-:W-:-:S04]  /*6c50*/  IMAD.WIDE.U32 R8, R97, -0x2daee0ad, RZ ;  /* 0xd2511f5361087825 */ /* 0x000fc800078e00ff */
[----:B------:R-:W-:Y:S02]  /*6c60*/  IMAD.MOV.U32 R147, RZ, RZ, R123 ;  /* 0x000000ffff937224 */ /* 0x000fe400078e007b */
[----:B-1----:R-:W-:Y:S02]  /*6c70*/  FFMA.FTZ R5, R191, c[0x0][0x23c], -R2 ;  /* 0x00008f00bf057a23 */ /* 0x002fe40000010802 */
[----:B------:R-:W-:Y:S02]  /*6c80*/  IMAD.MOV.U32 R191, RZ, RZ, R131 ;  /* 0x000000ffffbf7224 */ /* 0x000fe400078e0083 */
[----:B------:R1:W-:Y:S01]  /*6c90*/  MUFU.EX2 R133, R5 ;  /* 0x0000000500857308 */ /* 0x0003e20000000800 */
[----:B--2---:R-:W-:-:S04]  /*6ca0*/  F2FP.PACK_AB R4, R174, R175 ;  /* 0x000000afae04723e */ /* 0x004fc800000000ff */
[----:B------:R-:W-:Y:S01]  /*6cb0*/  LOP3.LUT R14, R3, R4, RZ, 0xc0, !PT ;  /* 0x00000004030e7212 */ /* 0x000fe200078ec0ff */
[--C-:B------:R-:W-:Y:S01]  /*6cc0*/  HSET2.LE.AND R3, R10, R108.reuse, PT ;  /* 0x0000006c0a037233 */ /* 0x100fe20003803000 */
[----:B----4-:R-:W-:Y:S01]  /*6cd0*/  F2FP.PACK_AB R4, R135, R139 ;  /* 0x0000008b8704723e */ /* 0x010fe200000000ff */
[----:B------:R-:W-:Y:S02]  /*6ce0*/  FFMA.FTZ R10, R132, c[0x0][0x23c], -R2 ;  /* 0x00008f00840a7a23 */ /* 0x000fe40000010802 */
[----:B------:R-:W-:Y:S01]  /*6cf0*/  IMAD.MOV.U32 R132, RZ, RZ, R112 ;  /* 0x000000ffff847224 */ /* 0x000fe200078e0070 */
[----:B------:R-:W-:Y:S01]  /*6d00*/  LOP3.LUT R15, R3, R4, RZ, 0xc0, !PT ;  /* 0x00000004030f7212 */ /* 0x000fe200078ec0ff */
[--C-:B------:R-:W-:Y:S01]  /*6d10*/  HSET2.LE.AND R3, R6, R108.reuse, PT ;  /* 0x0000006c06037233 */ /* 0x100fe20003803000 */
[----:B------:R-:W-:Y:S01]  /*6d20*/  F2FP.PACK_AB R4, R184, R185 ;  /* 0x000000b9b804723e */ /* 0x000fe200000000ff */
[----:B-1----:R-:W-:Y:S01]  /*6d30*/  FFMA.FTZ R5, R188, c[0x0][0x23c], -R2 ;  /* 0x00008f00bc057a23 */ /* 0x002fe20000010802 */
[----:B------:R-:W-:Y:S01]  /*6d40*/  MUFU.EX2 R120, R10 ;  /* 0x0000000a00787308 */ /* 0x000fe20000000800 */
[----:B------:R-:W-:Y:S01]  /*6d50*/  IMAD.MOV.U32 R188, RZ, RZ, R130 ;  /* 0x000000ffffbc7224 */ /* 0x000fe200078e0082 */
[----:B------:R-:W-:Y:S01]  /*6d60*/  LOP3.LUT R12, R3, R4, RZ, 0xc0, !PT ;  /* 0x00000004030c7212 */ /* 0x000fe200078ec0ff */
[----:B------:R-:W-:Y:S01]  /*6d70*/  HSET2.LE.AND R3, R7, R108, PT ;  /* 0x0000006c07037233 */ /* 0x000fe20003803000 */
[----:B---3--:R-:W-:Y:S01]  /*6d80*/  F2FP.PACK_AB R4, R125, R127 ;  /* 0x0000007f7d04723e */ /* 0x008fe200000000ff */
[----:B------:R-:W-:-:S02]  /*6d90*/  FFMA.FTZ R6, R171, c[0x0][0x23c], -R2 ;  /* 0x00008f00ab067a23 */ /* 0x000fc40000010802 */
[--C-:B------:R-:W-:Y:S01]  /*6da0*/  FFMA.FTZ R7, R168, c[0x0][0x23c], -R2.reuse ;  /* 0x00008f00a8077a23 */ /* 0x100fe20000010802 */
[----:B------:R-:W-:Y:S01]  /*6db0*/  LOP3.LUT R13, R3, R4, RZ, 0xc0, !PT ;  /* 0x00000004030d7212 */ /* 0x000fe200078ec0ff */
[--C-:B------:R-:W-:Y:S01]  /*6dc0*/  FFMA.FTZ R3, R189, c[0x0][0x23c], -R2.reuse ;  /* 0x00008f00bd037a23 */ /* 0x100fe20000010802 */
[----:B------:R1:W-:Y:S01]  /*6dd0*/  MUFU.EX2 R131, R5 ;  /* 0x0000000500837308 */ /* 0x0003e20000000800 */
[----:B------:R-:W-:Y:S02]  /*6de0*/  IMAD.MOV.U32 R189, RZ, RZ, R129 ;  /* 0x000000ffffbd7224 */ /* 0x000fe400078e0081 */
[----:B------:R-:W-:Y:S02]  /*6df0*/  IMAD.MOV.U32 R168, RZ, RZ, R113 ;  /* 0x000000ffffa87224 */ /* 0x000fe400078e0071 */
[C---:B------:R-:W-:Y:S01]  /*6e00*/  HMMA.16816.F32 R60, R12.reuse, R56, R48 ;  /* 0x000000380c3c723c */ /* 0x040fe20000001830 */
[----:B------:R-:W-:Y:S02]  /*6e10*/  IMAD.MOV.U32 R171, RZ, RZ, R145 ;  /* 0x000000ffffab7224 */ /* 0x000fe400078e0091 */
[----:B------:R2:W-:Y:S05]  /*6e20*/  MUFU.EX2 R129, R3 ;  /* 0x0000000300817308 */ /* 0x0005ea0000000800 */
[----:B------:R-:W-:Y:S01]  /*6e30*/  HMMA.16816.F32 R56, R12, R58, R100 ;  /* 0x0000003a0c38723c */ /* 0x000fe20000001864 */
[----:B-1----:R-:W-:-:S02]  /*6e40*/  FFMA.FTZ R5, R109, c[0x0][0x23c], -R2 ;  /* 0x00008f006d057a23 */ /* 0x002fc40000010802 */
[----:B------:R-:W-:Y:S04]  /*6e50*/  MUFU.EX2 R122, R6 ;  /* 0x00000006007a7308 */ /* 0x000fe80000000800 */
[----:B------:R-:W-:Y:S01]  /*6e60*/  IMAD.MOV.U32 R103, RZ, RZ, R163 ;  /* 0x000000ffff677224 */ /* 0x000fe200078e00a3 */
[----:B------:R-:W-:Y:S01]  /*6e70*/  HMMA.16816.F32 R80, R12, R40, R80 ;  /* 0x000000280c50723c */ /* 0x000fe20000001850 */
[----:B--2---:R-:W-:Y:S02]  /*6e80*/  FFMA.FTZ R3, R180, c[0x0][0x23c], -R2 ;  /* 0x00008f00b4037a23 */ /* 0x004fe40000010802 */
[----:B------:R1:W-:Y:S01]  /*6e90*/  MUFU.EX2 R130, R5 ;  /* 0x0000000500827308 */ /* 0x0003e20000000800 */
[----:B------:R-:W-:Y:S02]  /*6ea0*/  IMAD.MOV.U32 R180, RZ, RZ, R144 ;  /* 0x000000ffffb47224 */ /* 0x000fe400078e0090 */
[----:B------:R-:W-:-:S05]  /*6eb0*/  IMAD.MOV.U32 R144, RZ, RZ, R124 ;  /* 0x000000ffff907224 */ /* 0x000fca00078e007c */
[----:B------:R2:W-:Y:S01]  /*6ec0*/  MUFU.EX2 R128, R3 ;  /* 0x0000000300807308 */ /* 0x0005e20000000800 */
[----:B-1----:R-:W-:-:S07]  /*6ed0*/  IMAD.WIDE.U32 R4, R19, -0x2daee0ad, RZ ;  /* 0xd2511f5313047825 */ /* 0x002fce00078e00ff */
[----:B------:R-:W-:Y:S01]  /*6ee0*/  MUFU.EX2 R121, R7 ;  /* 0x0000000700797308 */ /* 0x000fe20000000800 */
[----:B------:R-:W-:Y:S02]  /*6ef0*/  LOP3.LUT R36, R5, UR14, R24, 0x96, !PT ;  /* 0x0000000e05247c12 */ /* 0x000fe4000f8e9618 */
[----:B------:R-:W-:Y:S01]  /*6f00*/  LOP3.LUT R24, R4, 0xffff, RZ, 0xc0, !PT ;  /* 0x0000ffff04187812 */ /* 0x000fe200078ec0ff */
[----:B--2---:R-:W-:Y:S01]  /*6f10*/  FFMA.FTZ R3, R110, c[0x0][0x23c], -R2 ;  /* 0x00008f006e037a23 */ /* 0x004fe20000010802 */
[----:B------:R-:W-:Y:S02]  /*6f20*/  LOP3.LUT R29, R4, 0xff, RZ, 0xc0, !PT ;  /* 0x000000ff041d7812 */ /* 0x000fe400078ec0ff */
[--C-:B------:R-:W-:Y:S01]  /*6f30*/  SHF.R.U32.HI R27, RZ, 0x10, R4.reuse ;  /* 0x00000010ff1b7819 */ /* 0x100fe20000011604 */
[----:B------:R1:W-:Y:S01]  /*6f40*/  MUFU.EX2 R126, R3 ;  /* 0x00000003007e7308 */ /* 0x0003e20000000800 */
[----:B------:R-:W-:Y:S01]  /*6f50*/  SHF.R.U32.HI R26, RZ, 0x18, R4 ;  /* 0x00000018ff1a7819 */ /* 0x000fe20000011604 */
[----:B------:R-:W-:-:S05]  /*6f60*/  IMAD.WIDE.U32 R4, R45, -0x2daee0ad, RZ ;  /* 0xd2511f532d047825 */ /* 0x000fca00078e00ff */
[C---:B------:R-:W-:Y:S02]  /*6f70*/  LOP3.LUT R20, R4.reuse, 0xffff, RZ, 0xc0, !PT ;  /* 0x0000ffff04147812 */ /* 0x040fe400078ec0ff */
[----:B------:R-:W-:Y:S02]  /*6f80*/  LOP3.LUT R30, R4, 0xff, RZ, 0xc0, !PT ;  /* 0x000000ff041e7812 */ /* 0x000fe400078ec0ff */
[--C-:B------:R-:W-:Y:S02]  /*6f90*/  SHF.R.U32.HI R25, RZ, 0x10, R4.reuse ;  /* 0x00000010ff197819 */ /* 0x100fe40000011604 */
[----:B------:R-:W-:Y:S01]  /*6fa0*/  SHF.R.U32.HI R28, RZ, 0x18, R4 ;  /* 0x00000018ff1c7819 */ /* 0x000fe20000011604 */
[----:B------:R-:W-:Y:S01]  /*6fb0*/  FFMA.FTZ R4, R181, c[0x0][0x23c], -R2 ;  /* 0x00008f00b5047a23 */ /* 0x000fe20000010802 */
[----:B------:R-:W-:Y:S01]  /*6fc0*/  LOP3.LUT R11, R5, UR14, R34, 0x96, !PT ;  /* 0x0000000e050b7c12 */ /* 0x000fe2000f8e9622 */
[----:B-1----:R-:W-:Y:S02]  /*6fd0*/  FFMA.FTZ R3, R111, c[0x0][0x23c], -R2 ;  /* 0x00008f006f037a23 */ /* 0x002fe40000010802 */
[----:B------:R-:W-:Y:S01]  /*6fe0*/  MUFU.EX2 R123, R4 ;  /* 0x00000004007b7308 */ /* 0x000fe20000000800 */
[----:B------:R-:W-:-:S07]  /*6ff0*/  IMAD.MOV.U32 R181, RZ, RZ, R144 ;  /* 0x000000ffffb57224 */ /* 0x000fce00078e0090 */
[----:B------:R1:W-:Y:S02]  /*7000*/  MUFU.EX2 R124, R3 ;  /* 0x00000003007c7308 */ /* 0x0003e40000000800 */
[----:B-1----:R-:W-:-:S05]  /*7010*/  LOP3.LUT R3, R9, UR10, R96, 0x96, !PT ;  /* 0x0000000a09037c12 */ /* 0x002fca000f8e9660 */
[----:B------:R-:W-:-:S04]  /*7020*/  IMAD.WIDE.U32 R4, R3, -0x326172a9, RZ ;  /* 0xcd9e8d5703047825 */ /* 0x000fc800078e00ff */
[----:B------:R-:W-:Y:S01]  /*7030*/  IMAD.WIDE.U32 R2, R65, -0x2daee0ad, RZ ;  /* 0xd2511f5341027825 */ /* 0x000fe200078e00ff */
[----:B------:R-:W-:Y:S02]  /*7040*/  LOP3.LUT R5, R5, UR9, R64, 0x96, !PT ;  /* 0x0000000905057c12 */ /* 0x000fe4000f8e9640 */
[----:B------:R-:W-:Y:S02]  /*7050*/  HMMA.16816.F32 R64, R12, R42, R52 ;  /* 0x0000002a0c40723c */ /* 0x000fe40000001834 */
[----:B------:R-:W-:Y:S01]  /*7060*/  LOP3.LUT R3, R3, UR8, R8, 0x96, !PT ;  /* 0x0000000803037c12 */ /* 0x000fe2000f8e9608 */
[----:B------:R-:W-:-:S04]  /*7070*/  IMAD.WIDE.U32 R8, R5, -0x2daee0ad, RZ ;  /* 0xd2511f5305087825 */ /* 0x000fc800078e00ff */
[----:B------:R-:W-:Y:S01]  /*7080*/  FFMA.FTZ R5, R195, c[0x0][0x23c], -R0 ;  /* 0x00008f00c3057a23 */ /* 0x000fe20000010800 */
[----:B------:R-:W-:Y:S01]  /*7090*/  LOP3.LUT R6, R9, UR6, R2, 0x96, !PT ;  /* 0x0000000609067c12 */ /* 0x000fe2000f8e9602 */
[----:B------:R-:W-:Y:S02]  /*70a0*/  IMAD.WIDE.U32 R2, R3, -0x326172a9, RZ ;  /* 0xcd9e8d5703027825 */ /* 0x000fe400078e00ff */
[----:B------:R1:W-:Y:S02]  /*70b0*/  MUFU.EX2 R119, R5 ;  /* 0x0000000500777308 */ /* 0x0003e40000000800 */
[----:B------:R-:W-:Y:S01]  /*70c0*/  IMAD.WIDE.U32 R6, R6, -0x326172a9, RZ ;  /* 0xcd9e8d5706067825 */ /* 0x000fe200078e00ff */
[----:B------:R-:W-:-:S03]  /*70d0*/  LOP3.LUT R4, R3, UR7, R4, 0x96, !PT ;  /* 0x0000000703047c12 */ /* 0x000fc6000f8e9604 */
[----:B------:R-:W-:Y:S02]  /*70e0*/  FFMA.FTZ R3, R194, c[0x0][0x23c], -R0 ;  /* 0x00008f00c2037a23 */ /* 0x000fe40000010800 */
[----:B------:R-:W-:Y:S02]  /*70f0*/  FFMA.FTZ R14, R230, c[0x0][0x23c], -R22 ;  /* 0x00008f00e60e7a23 */ /* 0x000fe40000010816 */
[----:B------:R2:W3:Y:S01]  /*7100*/  MUFU.EX2 R118, R3 ;  /* 0x0000000300767308 */ /* 0x0004e20000000800 */
[----:B------:R-:W-:Y:S02]  /*7110*/  IMAD.MOV.U32 R195, RZ, RZ, R237 ;  /* 0x000000ffffc37224 */ /* 0x000fe400078e00ed */
[----:B------:R-:W-:Y:S02]  /*7120*/  IMAD.MOV.U32 R194, RZ, RZ, R168 ;  /* 0x000000ffffc27224 */ /* 0x000fe400078e00a8 */
[----:B------:R-:W-:Y:S02]  /*7130*/  IMAD.MOV.U32 R168, RZ, RZ, R150 ;  /* 0x000000ffffa87224 */ /* 0x000fe400078e0096 */
[----:B-1----:R-:W-:Y:S01]  /*7140*/  IMAD.WIDE.U32 R4, R4, -0x2daee0ad, RZ ;  /* 0xd2511f5304047825 */ /* 0x002fe200078e00ff */
[----:B--2---:R-:W-:-:S03]  /*7150*/  LOP3.LUT R3, R7, UR5, R2, 0x96, !PT ;  /* 0x0000000507037c12 */ /* 0x004fc6000f8e9602 */
[----:B------:R-:W-:Y:S01]  /*7160*/  FFMA.FTZ R2, R192, c[0x0][0x23c], -R0 ;  /* 0x00008f00c0027a23 */ /* 0x000fe20000010800 */
[----:B------:R-:W-:Y:S01]  /*7170*/  LOP3.LUT R7, R5, UR4, R8, 0x96, !PT ;  /* 0x0000000405077c12 */ /* 0x000fe2000f8e9608 */
[----:B------:R-:W-:Y:S01]  /*7180*/  FFMA.FTZ R5, R176, c[0x0][0x23c], -R0 ;  /* 0x00008f00b0057a23 */ /* 0x000fe20000010800 */
[----:B---3--:R-:W-:Y:S01]  /*7190*/  F2FP.PACK_AB R13, R118, R119 ;  /* 0x00000077760d723e */ /* 0x008fe200000000ff */
[----:B------:R1:W-:Y:S01]  /*71a0*/  MUFU.EX2 R117, R2 ;  /* 0x0000000200757308 */ /* 0x0003e20000000800 */
[----:B------:R-:W-:Y:S02]  /*71b0*/  IMAD.MOV.U32 R176, RZ, RZ, R116 ;  /* 0x000000ffffb07224 */ /* 0x000fe400078e0074 */
[----:B------:R-:W-:Y:S02]  /*71c0*/  IMAD.MOV.U32 R192, RZ, RZ, R171 ;  /* 0x000000ffffc07224 */ /* 0x000fe400078e00ab */
[----:B------:R-:W-:-:S03]  /*71d0*/  IMAD.MOV.U32 R171, RZ, RZ, R148 ;  /* 0x000000ffffab7224 */ /* 0x000fc600078e0094 */
[----:B------:R2:W-:Y:S01]  /*71e0*/  MUFU.EX2 R116, R5 ;  /* 0x0000000500747308 */ /* 0x0005e20000000800 */
[----:B-1----:R-:W-:-:S05]  /*71f0*/  IMAD.WIDE.U32 R2, R3, -0x2daee0ad, RZ ;  /* 0xd2511f5303027825 */ /* 0x002fca00078e00ff */
[----:B------:R-:W-:Y:S01]  /*7200*/  LOP3.LUT R19, R3, UR14, R4, 0x96, !PT ;  /* 0x0000000e03137c12 */ /* 0x000fe2000f8e9604 */
[----:B------:R-:W-:Y:S01]  /*7210*/  FFMA.FTZ R4, R193, c[0x0][0x23c], -R0 ;  /* 0x00008f00c1047a23 */ /* 0x000fe20000010800 */
[C---:B------:R-:W-:Y:S01]  /*7220*/  LOP3.LUT R8, R2.reuse, 0xffff, RZ, 0xc0, !PT ;  /* 0x0000ffff02087812 */ /* 0x040fe200078ec0ff */
[----:B------:R-:W-:Y:S01]  /*7230*/  IMAD.MOV.U32 R193, RZ, RZ, R114 ;  /* 0x000000ffffc17224 */ /* 0x000fe200078e0072 */
[----:B------:R-:W-:Y:S01]  /*7240*/  LOP3.LUT R18, R2, 0xff, RZ, 0xc0, !PT ;  /* 0x000000ff02127812 */ /* 0x000fe200078ec0ff */
[----:B------:R1:W-:Y:S01]  /*7250*/  MUFU.EX2 R114, R4 ;  /* 0x0000000400727308 */ /* 0x0003e20000000800 */
[--C-:B------:R-:W-:Y:S02]  /*7260*/  SHF.R.U32.HI R10, RZ, 0x10, R2.reuse ;  /* 0x00000010ff0a7819 */ /* 0x100fe40000011602 */
[----:B------:R-:W-:Y:S01]  /*7270*/  SHF.R.U32.HI R9, RZ, 0x18, R2 ;  /* 0x00000018ff097819 */ /* 0x000fe20000011602 */
[----:B------:R-:W-:Y:S01]  /*7280*/  IMAD.WIDE.U32 R2, R7, -0x326172a9, RZ ;  /* 0xcd9e8d5707027825 */ /* 0x000fe200078e00ff */
[----:B--2---:R-:W-:-:S02]  /*7290*/  SHF.R.U32.HI R5, RZ, 0x8, R20 ;  /* 0x00000008ff057819 */ /* 0x004fc40000011614 */
[----:B------:R-:W-:Y:S02]  /*72a0*/  LOP3.LUT R7, R11, 0xff, RZ, 0xc0, !PT ;  /* 0x000000ff0b077812 */ /* 0x000fe400078ec0ff */
[C---:B------:R-:W-:Y:S02]  /*72b0*/  LOP3.LUT R34, R2.reuse, 0xffff, RZ, 0xc0, !PT ;  /* 0x0000ffff02227812 */ /* 0x040fe400078ec0ff */
[----:B------:R-:W-:Y:S02]  /*72c0*/  LOP3.LUT R70, R2, 0xff, RZ, 0xc0, !PT ;  /* 0x000000ff02467812 */ /* 0x000fe400078ec0ff */
[--C-:B------:R-:W-:Y:S02]  /*72d0*/  SHF.R.U32.HI R68, RZ, 0x10, R2.reuse ;  /* 0x00000010ff447819 */ /* 0x100fe40000011602 */
[----:B------:R-:W-:Y:S01]  /*72e0*/  SHF.R.U32.HI R69, RZ, 0x18, R2 ;  /* 0x00000018ff457819 */ /* 0x000fe20000011602 */
[----:B-1----:R-:W-:Y:S01]  /*72f0*/  FFMA.FTZ R4, R182, c[0x0][0x23c], -R0 ;  /* 0x00008f00b6047a23 */ /* 0x002fe20000010800 */
[----:B------:R-:W-:Y:S01]  /*7300*/  SHF.R.U32.HI R2, RZ, 0x8, R37 ;  /* 0x00000008ff027819 */ /* 0x000fe20000011625 */
[----:B------:R-:W-:Y:S01]  /*7310*/  IMAD.MOV.U32 R182, RZ, RZ, R115 ;  /* 0x000000ffffb67224 */ /* 0x000fe200078e0073 */
[----:B------:R-:W-:Y:S01]  /*7320*/  LOP3.LUT R16, R3, UR15, R6, 0x96, !PT ;  /* 0x0000000f03107c12 */ /* 0x000fe2000f8e9606 */
[----:B------:R-:W-:Y:S01]  /*7330*/  FFMA.FTZ R3, R178, c[0x0][0x23c], -R0 ;  /* 0x00008f00b2037a23 */ /* 0x000fe20000010800 */
[----:B------:R-:W-:Y:S01]  /*7340*/  PRMT R73, R44, 0x5410, R2 ;  /* 0x000054102c497816 */ /* 0x000fe20000000002 */
[----:B------:R1:W-:Y:S01]  /*7350*/  MUFU.EX2 R115, R4 ;  /* 0x0000000400737308 */ /* 0x0003e20000000800 */
[----:B------:R-:W-:Y:S01]  /*7360*/  LOP3.LUT R2, R39, 0xff, RZ, 0xc0, !PT ;  /* 0x000000ff27027812 */ /* 0x000fe200078ec0ff */
[----:B------:R-:W-:Y:S01]  /*7370*/  FFMA.FTZ R6, R219, c[0x0][0x23c], -R22 ;  /* 0x00008f00db067a23 */ /* 0x000fe20000010816 */
[----:B------:R-:W-:Y:S01]  /*7380*/  PRMT R20, R30, 0x5410, R5 ;  /* 0x000054101e147816 */ /* 0x000fe20000000005 */
[----:B------:R-:W-:Y:S01]  /*7390*/  IMAD.MOV.U32 R219, RZ, RZ, R167 ;  /* 0x000000ffffdb7224 */ /* 0x000fe200078e00a7 */
[----:B------:R-:W-:Y:S01]  /*73a0*/  PRMT R38, R2, 0x5410, R38 ;  /* 0x0000541002267816 */ /* 0x000fe20000000026 */
[----:B------:R-:W-:Y:S01]  /*73b0*/  IMAD.MOV.U32 R178, RZ, RZ, R200 ;  /* 0x000000ffffb27224 */ /* 0x000fe200078e00c8 */
[----:B------:R-:W-:Y:S01]  /*73c0*/  SHF.R.U32.HI R2, RZ, 0x8, R31 ;  /* 0x00000008ff027819 */ /* 0x000fe2000001161f */
[----:B------:R2:W-:Y:S01]  /*73d0*/  MUFU.EX2 R112, R3 ;  /* 0x0000000300707308 */ /* 0x0005e20000000800 */
[----:B------:R-:W-:-:S02]  /*73e0*/  IMAD.MOV.U32 R200, RZ, RZ, R155 ;  /* 0x000000ffffc87224 */ /* 0x000fc400078e009b */
[----:B------:R-:W-:Y:S02]  /*73f0*/  PRMT R32, R32, 0x5410, R2 ;  /* 0x0000541020207816 */ /* 0x000fe40000000002 */
[----:B------:R-:W-:Y:S01]  /*7400*/  LOP3.LUT R2, R35, 0xff, RZ, 0xc0, !PT ;  /* 0x000000ff23027812 */ /* 0x000fe200078ec0ff */
[----:B-1----:R-:W-:-:S03]  /*7410*/  FFMA.FTZ R4, R177, c[0x0][0x23c], -R0 ;  /* 0x00008f00b1047a23 */ /* 0x002fc60000010800 */
[----:B------:R-:W-:Y:S01]  /*7420*/  PRMT R33, R2, 0x5410, R33 ;  /* 0x0000541002217816 */ /* 0x000fe20000000021 */
[----:B------:R1:W-:Y:S01]  /*7430*/  MUFU.EX2 R106, R6 ;  /* 0x00000006006a7308 */ /* 0x0003e20000000800 */
[----:B------:R-:W-:Y:S01]  /*7440*/  LOP3.LUT R2, R27, 0xff, RZ, 0xc0, !PT ;  /* 0x000000ff1b027812 */ /* 0x000fe200078ec0ff */
[----:B------:R-:W-:Y:S02]  /*7450*/  IMAD.MOV.U32 R177, RZ, RZ, R156 ;  /* 0x000000ffffb17224 */ /* 0x000fe400078e009c */
[----:B------:R-:W-:Y:S01]  /*7460*/  IMAD.MOV.U32 R156, RZ, RZ, R147 ;  /* 0x000000ffff9c7224 */ /* 0x000fe200078e0093 */
[----:B------:R-:W-:Y:S01]  /*7470*/  PRMT R74, R2, 0x5410, R26 ;  /* 0x00005410024a7816 */ /* 0x000fe2000000001a */
[----:B--2---:R-:W-:Y:S01]  /*7480*/  FFMA.FTZ R3, R218, c[0x0][0x23c], -R23 ;  /* 0x00008f00da037a23 */ /* 0x004fe20000010817 */
[----:B------:R-:W-:Y:S01]  /*7490*/  LOP3.LUT R2, R10, 0xff, RZ, 0xc0, !PT ;  /* 0x000000ff0a027812 */ /* 0x000fe200078ec0ff */
[----:B------:R2:W-:Y:S01]  /*74a0*/  MUFU.EX2 R113, R4 ;  /* 0x0000000400717308 */ /* 0x0005e20000000800 */
[----:B------:R-:W-:-:S02]  /*74b0*/  IMAD.MOV.U32 R218, RZ, RZ, R169 ;  /* 0x000000ffffda7224 */ /* 0x000fc400078e00a9 */
[----:B------:R-:W-:Y:S01]  /*74c0*/  PRMT R71, R2, 0x5410, R9 ;  /* 0x0000541002477816 */ /* 0x000fe20000000009 */
[--C-:B------:R-:W-:Y:S01]  /*74d0*/  FFMA.FTZ R2, R220, c[0x0][0x23c], -R22.reuse ;  /* 0x00008f00dc027a23 */ /* 0x100fe20000010816 */
[----:B------:R-:W-:Y:S01]  /*74e0*/  LOP3.LUT R9, R17, 0xff, RZ, 0xc0, !PT ;  /* 0x000000ff11097812 */ /* 0x000fe200078ec0ff */
[----:B------:R-:W-:Y:S02]  /*74f0*/  IMAD.MOV.U32 R220, RZ, RZ, R159 ;  /* 0x000000ffffdc7224 */ /* 0x000fe400078e009f */
[----:B------:R3:W-:Y:S01]  /*7500*/  MUFU.EX2 R111, R3 ;  /* 0x00000003006f7308 */ /* 0x0007e20000000800 */
[----:B-1----:R-:W-:Y:S02]  /*7510*/  FFMA.FTZ R6, R197, c[0x0][0x23c], -R22 ;  /* 0x00008f00c5067a23 */ /* 0x002fe40000010816 */
[----:B------:R-:W-:Y:S02]  /*7520*/  IMAD.MOV.U32 R197, RZ, RZ, R157 ;  /* 0x000000ffffc57224 */ /* 0x000fe400078e009d */
[----:B--2---:R-:W-:-:S03]  /*7530*/  FFMA.FTZ R4, R179, c[0x0][0x23c], -R23 ;  /* 0x00008f00b3047a23 */ /* 0x004fc60000010817 */
[----:B------:R1:W-:Y:S01]  /*7540*/  MUFU.EX2 R105, R2 ;  /* 0x0000000200697308 */ /* 0x0003e20000000800 */
[----:B------:R-:W-:Y:S02]  /*7550*/  IMAD.MOV.U32 R179, RZ, RZ, R166 ;  /* 0x000000ffffb37224 */ /* 0x000fe400078e00a6 */
[----:B---3--:R-:W-:-:S05]  /*7560*/  FFMA.FTZ R3, R203, c[0x0][0x23c], -R23 ;  /* 0x00008f00cb037a23 */ /* 0x008fca0000010817 */
[----:B------:R2:W-:Y:S01]  /*7570*/  MUFU.EX2 R107, R4 ;  /* 0x00000004006b7308 */ /* 0x0005e20000000800 */
[----:B------:R-:W-:Y:S02]  /*7580*/  IMAD.MOV.U32 R203, RZ, RZ, R186 ;  /* 0x000000ffffcb7224 */ /* 0x000fe400078e00ba */
[----:B------:R-:W-:-:S05]  /*7590*/  IMAD.MOV.U32 R186, RZ, RZ, R165 ;  /* 0x000000ffffba7224 */ /* 0x000fca00078e00a5 */
[----:B------:R3:W-:Y:S01]  /*75a0*/  MUFU.EX2 R110, R3 ;  /* 0x00000003006e7308 */ /* 0x0007e20000000800 */
[----:B-1----:R-:W-:-:S04]  /*75b0*/  LOP3.LUT R2, R11, 0xffff, RZ, 0xc0, !PT ;  /* 0x0000ffff0b027812 */ /* 0x002fc800078ec0ff */
[----:B------:R-:W-:Y:S02]  /*75c0*/  SHF.R.U32.HI R2, RZ, 0x8, R2 ;  /* 0x00000008ff027819 */ /* 0x000fe40000011602 */
[----:B--2---:R-:W-:Y:S01]  /*75d0*/  LOP3.LUT R4, R25, 0xff, RZ, 0xc0, !PT ;  /* 0x000000ff19047812 */ /* 0x004fe200078ec0ff */
[----:B------:R-:W-:Y:S03]  /*75e0*/  MUFU.EX2 R104, R6 ;  /* 0x0000000600687308 */ /* 0x000fe60000000800 */
[----:B------:R-:W-:Y:S02]  /*75f0*/  PRMT R10, R4, 0x5410, R28 ;  /* 0x00005410040a7816 */ /* 0x000fe4000000001c */
[----:B------:R-:W-:Y:S01]  /*7600*/  LOP3.LUT R4, R17, 0xffff, RZ, 0xc0, !PT ;  /* 0x0000ffff11047812 */ /* 0x000fe200078ec0ff */
[----:B---3--:R-:W-:-:S03]  /*7610*/  FFMA.FTZ R3, R196, c[0x0][0x23c], -R23 ;  /* 0x00008f00c4037a23 */ /* 0x008fc60000010817 */
[----:B------:R-:W-:Y:S01]  /*7620*/  SHF.R.U32.HI R5, RZ, 0x8, R4 ;  /* 0x00000008ff057819 */ /* 0x000fe20000011604 */
[----:B------:R-:W-:Y:S01]  /*7630*/  IMAD.MOV.U32 R196, RZ, RZ, R187 ;  /* 0x000000ffffc47224 */ /* 0x000fe200078e00bb */
[----:B------:R1:W-:Y:S01]  /*7640*/  MUFU.EX2 R109, R3 ;  /* 0x00000003006d7308 */ /* 0x0003e20000000800 */
[----:B------:R-:W-:Y:S01]  /*7650*/  IMAD.MOV.U32 R187, RZ, RZ, R158 ;  /* 0x000000ffffbb7224 */ /* 0x000fe200078e009e */
[----:B-1----:R-:W-:Y:S02]  /*7660*/  SHF.R.U32.HI R3, RZ, 0x8, R24 ;  /* 0x00000008ff037819 */ /* 0x002fe40000011618 */
[----:B------:R-:W1:Y:S02]  /*7670*/  LDSM.16.MT88.4 R24, [R205+0x5400] ;  /* 0x00540000cd18783b */ /* 0x000e640000004200 */
[----:B------:R-:W-:Y:S02]  /*7680*/  PRMT R75, R29, 0x5410, R3 ;  /* 0x000054101d4b7816 */ /* 0x000fe40000000003 */
[----:B------:R-:W-:Y:S01]  /*7690*/  SHF.R.U32.HI R3, RZ, 0x8, R8 ;  /* 0x00000008ff037819 */ /* 0x000fe20000011608 */
[----:B------:R-:W2:Y:S01]  /*76a0*/  LDSM.16.MT88.4 R28, [R206+0x5400] ;  /* 0x00540000ce1c783b */ /* 0x000ea20000004200 */
[----:B------:R-:W-:-:S02]  /*76b0*/  SHF.R.U32.HI R8, RZ, 0x18, R17 ;  /* 0x00000018ff087819 */ /* 0x000fc40000011611 */
[----:B------:R-:W-:Y:S02]  /*76c0*/  PRMT R72, R18, 0x5410, R3 ;  /* 0x0000541012487816 */ /* 0x000fe40000000003 */
[----:B------:R-:W-:Y:S02]  /*76d0*/  SHF.R.U32.HI R3, RZ, 0x10, R17 ;  /* 0x00000010ff037819 */ /* 0x000fe40000011611 */
[----:B------:R-:W-:Y:S02]  /*76e0*/  PRMT R18, R9, 0x5410, R5 ;  /* 0x0000541009127816 */ /* 0x000fe40000000005 */
[----:B------:R-:W-:Y:S01]  /*76f0*/  LOP3.LUT R4, R3, 0xff, RZ, 0xc0, !PT ;  /* 0x000000ff03047812 */ /* 0x000fe200078ec0ff */
[----:B------:R-:W-:Y:S01]  /*7700*/  FFMA.FTZ R3, R183, c[0x0][0x23c], -R22 ;  /* 0x00008f00b7037a23 */ /* 0x000fe20000010816 */
[----:B------:R-:W-:Y:S01]  /*7710*/  PRMT R5, R7, 0x5410, R2 ;  /* 0x0000541007057816 */ /* 0x000fe20000000002 */
[----:B------:R-:W-:Y:S01]  /*7720*/  IMAD.MOV.U32 R183, RZ, RZ, R162 ;  /* 0x000000ffffb77224 */ /* 0x000fe200078e00a2 */
[----:B------:R-:W-:Y:S01]  /*7730*/  PRMT R17, R4, 0x5410, R8 ;  /* 0x0000541004117816 */ /* 0x000fe20000000008 */
[----:B------:R3:W4:Y:S01]  /*7740*/  MUFU.EX2 R99, R3 ;  /* 0x0000000300637308 */ /* 0x0007220000000800 */
[----:B------:R-:W-:Y:S01]  /*7750*/  FFMA.FTZ R4, R199, c[0x0][0x23c], -R0 ;  /* 0x00008f00c7047a23 */ /* 0x000fe20000010800 */
[----:B------:R-:W-:-:S02]  /*7760*/  LOP3.LUT R2, R21, 0xffff, RZ, 0xc0, !PT ;  /* 0x0000ffff15027812 */ /* 0x000fc400078ec0ff */
[----:B------:R-:W-:Y:S01]  /*7770*/  SHF.R.U32.HI R7, RZ, 0x18, R11 ;  /* 0x00000018ff077819 */ /* 0x000fe2000001160b */
[--C-:B------:R-:W-:Y:S01]  /*7780*/  HSET2.LE.AND R12, R17, R108.reuse, PT ;  /* 0x0000006c110c7233 */ /* 0x100fe20003803000 */
[----:B------:R-:W-:Y:S01]  /*7790*/  SHF.R.U32.HI R6, RZ, 0x8, R2 ;  /* 0x00000008ff067819 */ /* 0x000fe20000011602 */
[----:B------:R-:W-:Y:S01]  /*77a0*/  HSET2.LE.AND R2, R5, R108, PT ;  /* 0x0000006c05027233 */ /* 0x000fe20003803000 */
[----:B------:R1:W-:Y:S01]  /*77b0*/  MUFU.EX2 R100, R4 ;  /* 0x0000000400647308 */ /* 0x0003e20000000800 */
[----:B------:R-:W-:Y:S01]  /*77c0*/  LOP3.LUT R8, R21, 0xff, RZ, 0xc0, !PT ;  /* 0x000000ff15087812 */ /* 0x000fe200078ec0ff */
[----:B------:R-:W-:-:S03]  /*77d0*/  FFMA.FTZ R5, R224, c[0x0][0x23c], -R23 ;  /* 0x00008f00e0057a23 */ /* 0x000fc60000010817 */
[----:B------:R-:W-:Y:S01]  /*77e0*/  PRMT R37, R8, 0x5410, R6 ;  /* 0x0000541008257816 */ /* 0x000fe20000000006 */
[--C-:B------:R-:W-:Y:S01]  /*77f0*/  HSET2.LE.AND R6, R20, R108.reuse, PT ;  /* 0x0000006c14067233 */ /* 0x100fe20003803000 */
[----:B------:R-:W-:Y:S01]  /*7800*/  FFMA.FTZ R20, R235, c[0x0][0x23c], -R22 ;  /* 0x00008f00eb147a23 */ /* 0x000fe20000010816 */
[----:B---3--:R-:W-:Y:S01]  /*7810*/  SHF.R.U32.HI R3, RZ, 0x10, R11 ;  /* 0x00000010ff037819 */ /* 0x008fe2000001160b */
[----:B------:R3:W-:Y:S01]  /*7820*/  MUFU.EX2 R98, R5 ;  /* 0x0000000500627308 */ /* 0x0007e20000000800 */
[----:B------:R-:W-:Y:S01]  /*7830*/  HSET2.LE.AND R8, R10, R108, PT ;  /* 0x0000006c0a087233 */ /* 0x000fe20003803000 */
[----:B----4-:R-:W-:Y:S02]  /*7840*/  F2FP.PACK_AB R9, R99, R104 ;  /* 0x000000686309723e */ /* 0x010fe400000000ff */
[----:B------:R-:W-:Y:S02]  /*7850*/  SHF.R.U32.HI R10, RZ, 0x18, R21 ;  /* 0x00000018ff0a7819 */ /* 0x000fe40000011615 */
[----:B-1----:R-:W-:-:S02]  /*7860*/  LOP3.LUT R4, R3, 0xff, RZ, 0xc0, !PT ;  /* 0x000000ff03047812 */ /* 0x002fc400078ec0ff */
[----:B------:R-:W-:Y:S01]  /*7870*/  MUFU.EX2 R20, R20 ;  /* 0x0000001400147308 */ /* 0x000fe20000000800 */
[----:B------:R-:W-:Y:S02]  /*7880*/  F2FP.PACK_AB R3, R110, R111 ;  /* 0x0000006f6e03723e */ /* 0x000fe400000000ff */
[----:B------:R-:W-:Y:S02]  /*7890*/  PRMT R7, R4, 0x5410, R7 ;  /* 0x0000541004077816 */ /* 0x000fe40000000007 */
[----:B------:R-:W-:Y:S02]  /*78a0*/  LOP3.LUT R4, R2, R3, RZ, 0xc0, !PT ;  /* 0x0000000302047212 */ /* 0x000fe400078ec0ff */
[----:B------:R-:W-:Y:S01]  /*78b0*/  F2FP.PACK_AB R3, R105, R106 ;  /* 0x0000006a6903723e */ /* 0x000fe200000000ff */
[----:B------:R-:W-:Y:S01]  /*78c0*/  HSET2.LE.AND R2, R7, R108, PT ;  /* 0x0000006c07027233 */ /* 0x000fe20003803000 */
[----:B---3--:R-:W-:Y:S01]  /*78d0*/  FFMA.FTZ R5, R223, c[0x0][0x23c], -R23 ;  /* 0x00008f00df057a23 */ /* 0x008fe20000010817 */
[----:B------:R-:W-:-:S03]  /*78e0*/  F2FP.PACK_AB R7, R107, R109 ;  /* 0x0000006d6b07723e */ /* 0x000fc600000000ff */
[----:B------:R1:W3:Y:S01]  /*78f0*/  MUFU.EX2 R97, R5 ;  /* 0x0000000500617308 */ /* 0x0002e20000000800 */
[----:B------:R-:W-:Y:S02]  /*7900*/  LOP3.LUT R6, R6, R7, RZ, 0xc0, !PT ;  /* 0x0000000706067212 */ /* 0x000fe400078ec0ff */
[----:B------:R-:W-:Y:S02]  /*7910*/  LOP3.LUT R7, R8, R9, RZ, 0xc0, !PT ;  /* 0x0000000908077212 */ /* 0x000fe400078ec0ff */
[C---:B------:R-:W-:Y:S02]  /*7920*/  LOP3.LUT R8, R36.reuse, 0xffff, RZ, 0xc0, !PT ;  /* 0x0000ffff24087812 */ /* 0x040fe400078ec0ff */
[----:B------:R-:W-:Y:S02]  /*7930*/  LOP3.LUT R9, R36, 0xff, RZ, 0xc0, !PT ;  /* 0x000000ff24097812 */ /* 0x000fe400078ec0ff */
[----:B------:R-:W-:Y:S02]  /*7940*/  SHF.R.U32.HI R8, RZ, 0x8, R8 ;  /* 0x00000008ff087819 */ /* 0x000fe40000011608 */
[----:B-1----:R-:W-:Y:S01]  /*7950*/  LOP3.LUT R5, R2, R3, RZ, 0xc0, !PT ;  /* 0x0000000302057212 */ /* 0x002fe200078ec0ff */
[----:B------:R-:W-:Y:S01]  /*7960*/  FFMA.FTZ R3, R198, c[0x0][0x23c], -R23 ;  /* 0x00008f00c6037a23 */ /* 0x000fe20000010817 */
[----:B------:R-:W-:-:S02]  /*7970*/  SHF.R.U32.HI R2, RZ, 0x10, R21 ;  /* 0x00000010ff027819 */ /* 0x000fc40000011615 */
[----:B------:R-:W-:Y:S01]  /*7980*/  PRMT R21, R9, 0x5410, R8 ;  /* 0x0000541009157816 */ /* 0x000fe20000000008 */
[----:B------:R1:W-:Y:S01]  /*7990*/  MUFU.EX2 R96, R3 ;  /* 0x0000000300607308 */ /* 0x0003e20000000800 */
[----:B------:R-:W-:Y:S01]  /*79a0*/  LOP3.LUT R2, R2, 0xff, RZ, 0xc0, !PT ;  /* 0x000000ff02027812 */ /* 0x000fe200078ec0ff */
[----:B------:R-:W-:Y:S01]  /*79b0*/  HMMA.16816.F32 R52, R4, R24, R92 ;  /* 0x000000180434723c */ /* 0x000fe2000000185c */
[----:B------:R-:W-:Y:S01]  /*79c0*/  FFMA.FTZ R9, R228, c[0x0][0x23c], -R22 ;  /* 0x00008f00e4097a23 */ /* 0x000fe20000010816 */
[--C-:B------:R-:W-:Y:S01]  /*79d0*/  HSET2.LE.AND R8, R18, R108.reuse, PT ;  /* 0x0000006c12087233 */ /* 0x100fe20003803000 */
[----:B------:R-:W-:Y:S01]  /*79e0*/  PRMT R15, R2, 0x5410, R10 ;  /* 0x00005410020f7816 */ /* 0x000fe2000000000a */
[----:B------:R-:W-:-:S04]  /*79f0*/  HSET2.LE.AND R2, R32, R108, PT ;  /* 0x0000006c20027233 */ /* 0x000fc80003803000 */
[----:B------:R-:W-:Y:S01]  /*7a00*/  HMMA.16816.F32 R48, R4, R26, R88 ;  /* 0x0000001a0430723c */ /* 0x000fe20000001858 */
[----:B------:R4:W-:Y:S01]  /*7a10*/  MUFU.EX2 R88, R9 ;  /* 0x0000000900587308 */ /* 0x0009e20000000800 */
[----:B-1----:R-:W-:-:S06]  /*7a20*/  FFMA.FTZ R3, R221, c[0x0][0x23c], -R23 ;  /* 0x00008f00dd037a23 */ /* 0x002fcc0000010817 */
[C---:B--2---:R-:W-:Y:S01]  /*7a30*/  HMMA.16816.F32 R44, R4.reuse, R28, R84 ;  /* 0x0000001c042c723c */ /* 0x044fe20000001854 */
[----:B------:R1:W2:Y:S07]  /*7a40*/  MUFU.EX2 R84, R14 ;  /* 0x0000000e00547308 */ /* 0x0002ae0000000800 */
[----:B------:R-:W-:Y:S01]  /*7a50*/  HMMA.16816.F32 R40, R4, R30, R76 ;  /* 0x0000001e0428723c */ /* 0x000fe2000000184c */
[----:B------:R2:W-:Y:S01]  /*7a60*/  MUFU.EX2 R92, R3 ;  /* 0x00000003005c7308 */ /* 0x0005e20000000800 */
[----:B----4-:R-:W-:-:S04]  /*7a70*/  F2FP.PACK_AB R9, R133, R173 ;  /* 0x000000ad8509723e */ /* 0x010fc800000000ff */
[----:B------:R-:W-:Y:S02]  /*7a80*/  LOP3.LUT R8, R8, R9, RZ, 0xc0, !PT ;  /* 0x0000000908087212 */ /* 0x000fe400078ec0ff */
[----:B------:R-:W-:Y:S01]  /*7a90*/  LOP3.LUT R9, R12, R13, RZ, 0xc0, !PT ;  /* 0x0000000d0c097212 */ /* 0x000fe200078ec0ff */
[----:B------:R-:W-:Y:S01]  /*7aa0*/  FFMA.FTZ R13, R227, c[0x0][0x23c], -R0 ;  /* 0x00008f00e30d7a23 */ /* 0x000fe20000010800 */
[----:B------:R-:W-:Y:S01]  /*7ab0*/  SHF.R.U32.HI R4, RZ, 0x8, R34 ;  /* 0x00000008ff047819 */ /* 0x000fe20000011622 */
[----:B-1----:R-:W-:Y:S01]  /*7ac0*/  FFMA.FTZ R14, R240, c[0x0][0x23c], -R22 ;  /* 0x00008f00f00e7a23 */ /* 0x002fe20000010816 */
[----:B------:R-:W-:Y:S01]  /*7ad0*/  LOP3.LUT R5, R16, 0xff, RZ, 0xc0, !PT ;  /* 0x000000ff10057812 */ /* 0x000fe200078ec0ff */
[----:B------:R1:W-:Y:S01]  /*7ae0*/  MUFU.EX2 R237, R13 ;  /* 0x0000000d00ed7308 */ /* 0x0003e20000000800 */
[----:B------:R-:W-:Y:S02]  /*7af0*/  LOP3.LUT R6, R68, 0xff, RZ, 0xc0, !PT ;  /* 0x000000ff44067812 */ /* 0x000fe400078ec0ff */
[----:B------:R-:W-:-:S02]  /*7b00*/  PRMT R7, R70, 0x5410, R4 ;  /* 0x0000541046077816 */ /* 0x000fc40000000004 */
[----:B--2---:R-:W-:Y:S02]  /*7b10*/  F2FP.PACK_AB R3, R130, R131 ;  /* 0x000000838203723e */ /* 0x004fe400000000ff */
[----:B------:R-:W-:Y:S02]  /*7b20*/  PRMT R12, R6, 0x5410, R69 ;  /* 0x00005410060c7816 */ /* 0x000fe40000000045 */
[----:B------:R-:W-:Y:S01]  /*7b30*/  LOP3.LUT R10, R2, R3, RZ, 0xc0, !PT ;  /* 0x00000003020a7212 */ /* 0x000fe200078ec0ff */
[----:B------:R-:W-:Y:S01]  /*7b40*/  HSET2.LE.AND R2, R33, R108, PT ;  /* 0x0000006c21027233 */ /* 0x000fe20003803000 */
[----:B------:R-:W-:Y:S01]  /*7b50*/  F2FP.PACK_AB R3, R116, R117 ;  /* 0x000000757403723e */ /* 0x000fe200000000ff */
[----:B------:R-:W2:Y:S01]  /*7b60*/  LDSM.16.MT88.4 R32, [R205+0x5800] ;  /* 0x00580000cd20783b */ /* 0x000ea20000004200 */
[----:B------:R-:W-:Y:S02]  /*7b70*/  SHF.R.U32.HI R6, RZ, 0x18, R16 ;  /* 0x00000018ff067819 */ /* 0x000fe40000011610 */
[----:B------:R-:W-:Y:S01]  /*7b80*/  LOP3.LUT R11, R2, R3, RZ, 0xc0, !PT ;  /* 0x00000003020b7212 */ /* 0x000fe200078ec0ff */
[----:B------:R-:W-:Y:S01]  /*7b90*/  FFMA.FTZ R3, R225, c[0x0][0x23c], -R22 ;  /* 0x00008f00e1037a23 */ /* 0x000fe20000010816 */
[----:B------:R-:W-:-:S02]  /*7ba0*/  LOP3.LUT R2, R16, 0xffff, RZ, 0xc0, !PT ;  /* 0x0000ffff10027812 */ /* 0x000fc400078ec0ff */
[----:B-1----:R-:W-:Y:S01]  /*7bb0*/  F2FP.PACK_AB R13, R115, R114 ;  /* 0x00000072730d723e */ /* 0x002fe200000000ff */
[----:B------:R1:W-:Y:S01]  /*7bc0*/  MUFU.EX2 R79, R3 ;  /* 0x00000003004f7308 */ /* 0x0003e20000000800 */
[----:B------:R-:W-:Y:S01]  /*7bd0*/  SHF.R.U32.HI R2, RZ, 0x8, R2 ;  /* 0x00000008ff027819 */ /* 0x000fe20000011602 */
[----:B------:R-:W-:Y:S03]  /*7be0*/  HMMA.16816.F32 R144, R8, R24, R80 ;  /* 0x000000180890723c */ /* 0x000fe60000001850 */
[----:B------:R-:W-:Y:S01]  /*7bf0*/  PRMT R2, R5, 0x5410, R2 ;  /* 0x0000541005027816 */ /* 0x000fe20000000002 */
[----:B------:R-:W-:-:S04]  /*7c00*/  FFMA.FTZ R5, R231, c[0x0][0x23c], -R0 ;  /* 0x00008f00e7057a23 */ /* 0x000fc80000010800 */
[----:B------:R-:W-:Y:S01]  /*7c10*/  HMMA.16816.F32 R64, R8, R26, R64 ;  /* 0x0000001a0840723c */ /* 0x000fe20000001840 */
[----:B------:R-:W4:Y:S01]  /*7c20*/  LDSM.16.MT88.4 R24, [R206+0x5800] ;  /* 0x00580000ce18783b */ /* 0x000f220000004200 */
[----:B------:R-:W-:Y:S01]  /*7c30*/  HSET2.LE.AND R2, R2, R108, PT ;  /* 0x0000006c02027233 */ /* 0x000fe20003803000 */
[----:B------:R-:W-:Y:S01]  /*7c40*/  MUFU.EX2 R77, R5 ;  /* 0x00000005004d7308 */ /* 0x000fe20000000800 */
[----:B-1----:R-:W-:-:S04]  /*7c50*/  FFMA.FTZ R3, R226, c[0x0][0x23c], -R22 ;  /* 0x00008f00e2037a23 */ /* 0x002fc80000010816 */
[C---:B------:R-:W-:Y:S03]  /*7c60*/  HMMA.16816.F32 R60, R8.reuse, R28, R60 ;  /* 0x0000001c083c723c */ /* 0x040fe6000000183c */
[----:B------:R1:W1:Y:S05]  /*7c70*/  MUFU.EX2 R78, R3 ;  /* 0x00000003004e7308 */ /* 0x00026a0000000800 */
[----:B------:R-:W-:Y:S01]  /*7c80*/  HMMA.16816.F32 R56, R8, R30, R56 ;  /* 0x0000001e0838723c */ /* 0x000fe20000001838 */
[----:B------:R-:W2:Y:S06]  /*7c90*/  LDSM.16.MT88.4 R28, [R206+0x5c00] ;  /* 0x005c0000ce1c783b */ /* 0x000eac0000004200 */
[----:B------:R-:W-:Y:S01]  /*7ca0*/  SHF.R.U32.HI R9, RZ, 0x10, R19 ;  /* 0x00000010ff097819 */ /* 0x000fe20000011613 */
[----:B------:R-:W-:Y:S01]  /*7cb0*/  FFMA.FTZ R8, R233, c[0x0][0x23c], -R23 ;  /* 0x00008f00e9087a23 */ /* 0x000fe20000010817 */
[----:B------:R-:W-:-:S02]  /*7cc0*/  LOP3.LUT R11, R19, 0xff, RZ, 0xc0, !PT ;  /* 0x000000ff130b7812 */ /* 0x000fc400078ec0ff */
[----:B-1----:R-:W-:Y:S01]  /*7cd0*/  SHF.R.U32.HI R3, RZ, 0x10, R16 ;  /* 0x00000010ff037819 */ /* 0x002fe20000011610 */
[----:B------:R1:W-:Y:S01]  /*7ce0*/  MUFU.EX2 R69, R8 ;  /* 0x0000000800457308 */ /* 0x0003e20000000800 */
[--C-:B------:R-:W-:Y:S02]  /*7cf0*/  FFMA.FTZ R16, R239, c[0x0][0x23c], -R22.reuse ;  /* 0x00008f00ef107a23 */ /* 0x100fe40000010816 */
[----:B------:R-:W-:Y:S01]  /*7d00*/  LOP3.LUT R4, R3, 0xff, RZ, 0xc0, !PT ;  /* 0x000000ff03047812 */ /* 0x000fe200078ec0ff */
[----:B------:R-:W-:Y:S01]  /*7d10*/  FFMA.FTZ R22, R238, c[0x0][0x23c], -R22 ;  /* 0x00008f00ee167a23 */ /* 0x000fe20000010816 */
[----:B---3--:R-:W-:Y:S02]  /*7d20*/  F2FP.PACK_AB R3, R97, R98 ;  /* 0x000000626103723e */ /* 0x008fe400000000ff */
[----:B------:R-:W-:Y:S01]  /*7d30*/  PRMT R5, R4, 0x5410, R6 ;  /* 0x0000541004057816 */ /* 0x000fe20000000006 */
[----:B------:R-:W-:Y:S01]  /*7d40*/  FFMA.FTZ R6, R229, c[0x0][0x23c], -R0 ;  /* 0x00008f00e5067a23 */ /* 0x000fe20000010800 */
[----:B------:R-:W-:Y:S01]  /*7d50*/  LOP3.LUT R4, R2, R3, RZ, 0xc0, !PT ;  /* 0x0000000302047212 */ /* 0x000fe200078ec0ff */
[--C-:B------:R-:W-:Y:S01]  /*7d60*/  HSET2.LE.AND R3, R7, R108.reuse, PT ;  /* 0x0000006c07037233 */ /* 0x100fe20003803000 */
[----:B------:R-:W-:Y:S01]  /*7d70*/  F2FP.PACK_AB R2, R84, R88 ;  /* 0x000000585402723e */ /* 0x000fe200000000ff */
[----:B------:R3:W2:Y:S01]  /*7d80*/  MUFU.EX2 R76, R6 ;  /* 0x00000006004c7308 */ /* 0x0006a20000000800 */
[----:B------:R-:W-:-:S02]  /*7d90*/  HSET2.LE.AND R0, R5, R108, PT ;  /* 0x0000006c05007233 */ /* 0x000fc40003803000 */
[--C-:B------:R-:W-:Y:S01]  /*7da0*/  HSET2.LE.AND R7, R12, R108.reuse, PT ;  /* 0x0000006c0c077233 */ /* 0x100fe20003803000 */
[----:B------:R-:W-:Y:S01]  /*7db0*/  F2FP.PACK_AB R12, R78, R79 ;  /* 0x0000004f4e0c723e */ /* 0x000fe200000000ff */
[----:B-1----:R-:W-:Y:S01]  /*7dc0*/  HSET2.LE.AND R8, R37, R108, PT ;  /* 0x0000006c25087233 */ /* 0x002fe20003803000 */
[----:B------:R-:W-:Y:S02]  /*7dd0*/  LOP3.LUT R5, R0, R2, RZ, 0xc0, !PT ;  /* 0x0000000200057212 */ /* 0x000fe400078ec0ff */
[--C-:B------:R-:W-:Y:S01]  /*7de0*/  SHF.R.U32.HI R2, RZ, 0x10, R36.reuse ;  /* 0x00000010ff027819 */ /* 0x100fe20000011624 */
[----:B------:R-:W-:Y:S01]  /*7df0*/  MUFU.EX2 R22, R22 ;  /* 0x0000001600167308 */ /* 0x000fe20000000800 */
[----:B------:R-:W-:Y:S02]  /*7e00*/  LOP3.LUT R0, R19, 0xffff, RZ, 0xc0, !PT ;  /* 0x0000ffff13007812 */ /* 0x000fe400078ec0ff */
[----:B------:R-:W-:Y:S02]  /*7e10*/  LOP3.LUT R7, R7, R12, RZ, 0xc0, !PT ;  /* 0x0000000c07077212 */ /* 0x000fe400078ec0ff */
[----:B------:R-:W-:-:S02]  /*7e20*/  SHF.R.U32.HI R12, RZ, 0x18, R36 ;  /* 0x00000018ff0c7819 */ /* 0x000fc40000011624 */
[----:B---3--:R-:W-:Y:S02]  /*7e30*/  F2FP.PACK_AB R6, R92, R96 ;  /* 0x000000605c06723e */ /* 0x008fe400000000ff */
[----:B------:R-:W-:Y:S02]  /*7e40*/  LOP3.LUT R10, R2, 0xff, RZ, 0xc0, !PT ;  /* 0x000000ff020a7812 */ /* 0x000fe400078ec0ff */
[----:B------:R-:W-:Y:S01]  /*7e50*/  LOP3.LUT R6, R3, R6, RZ, 0xc0, !PT ;  /* 0x0000000603067212 */ /* 0x000fe200078ec0ff */
[----:B------:R-:W-:Y:S01]  /*7e60*/  FFMA.FTZ R3, R236, c[0x0][0x23c], -R23 ;  /* 0x00008f00ec037a23 */ /* 0x000fe20000010817 */
[----:B------:R-:W-:Y:S02]  /*7e70*/  SHF.R.U32.HI R2, RZ, 0x18, R19 ;  /* 0x00000018ff027819 */ /* 0x000fe40000011613 */
[----:B------:R-:W-:Y:S01]  /*7e80*/  PRMT R19, R10, 0x5410, R12 ;  /* 0x000054100a137816 */ /* 0x000fe2000000000c */
[----:B------:R1:W3:Y:S01]  /*7e90*/  MUFU.EX2 R70, R3 ;  /* 0x0000000300467308 */ /* 0x0002e20000000800 */
[--C-:B------:R-:W-:Y:S01]  /*7ea0*/  HSET2.LE.AND R12, R15, R108.reuse, PT ;  /* 0x0000006c0f0c7233 */ /* 0x100fe20003803000 */
[----:B--2---:R-:W-:Y:S01]  /*7eb0*/  HMMA.16816.F32 R52, R4, R32, R52 ;  /* 0x000000200434723c */ /* 0x004fe20000001834 */
[----:B------:R-:W-:-:S07]  /*7ec0*/  HSET2.LE.AND R15, R71, R108, PT ;  /* 0x0000006c470f7233 */ /* 0x000fce0003803000 */
[----:B------:R-:W-:Y:S01]  /*7ed0*/  HMMA.16816.F32 R48, R4, R34, R48 ;  /* 0x000000220430723c */ /* 0x000fe20000001830 */
[----:B-1----:R-:W-:Y:S02]  /*7ee0*/  SHF.R.U32.HI R3, RZ, 0x8, R0 ;  /* 0x00000008ff037819 */ /* 0x002fe40000011600 */
[----:B------:R-:W-:-:S05]  /*7ef0*/  LOP3.LUT R0, R9, 0xff, RZ, 0xc0, !PT ;  /* 0x000000ff09007812 */ /* 0x000fca00078ec0ff */
[C---:B----4-:R-:W-:Y:S01]  /*7f00*/  HMMA.16816.F32 R44, R4.reuse, R24, R44 ;  /* 0x00000018042c723c */ /* 0x050fe2000000182c */
[----:B------:R-:W-:Y:S01]  /*7f10*/  PRMT R18, R11, 0x5410, R3 ;  /* 0x000054100b127816 */ /* 0x000fe20000000003 */
[--C-:B------:R-:W-:Y:S01]  /*7f20*/  HSET2.LE.AND R3, R38, R108.reuse, PT ;  /* 0x0000006c26037233 */ /* 0x100fe20003803000 */
[----:B------:R-:W-:Y:S01]  /*7f30*/  PRMT R17, R0, 0x5410, R2 ;  /* 0x0000541000117816 */ /* 0x000fe20000000002 */
[--C-:B------:R-:W-:Y:S01]  /*7f40*/  FFMA.FTZ R0, R234, c[0x0][0x23c], -R23.reuse ;  /* 0x00008f00ea007a23 */ /* 0x100fe20000010817 */
[----:B------:R-:W-:Y:S01]  /*7f50*/  F2FP.PACK_AB R9, R128, R129 ;  /* 0x000000818009723e */ /* 0x000fe200000000ff */
[----:B------:R-:W-:Y:S01]  /*7f60*/  FFMA.FTZ R2, R232, c[0x0][0x23c], -R23 ;  /* 0x00008f00e8027a23 */ /* 0x000fe20000010817 */
[----:B------:R-:W-:Y:S01]  /*7f70*/  F2FP.PACK_AB R11, R112, R113 ;  /* 0x00000071700b723e */ /* 0x000fe200000000ff */
[----:B------:R-:W-:Y:S01]  /*7f80*/  HMMA.16816.F32 R36, R4, R26, R40 ;  /* 0x0000001a0424723c */ /* 0x000fe20000001828 */
[----:B------:R-:W-:Y:S01]  /*7f90*/  LOP3.LUT R8, R8, R9, RZ, 0xc0, !PT ;  /* 0x0000000908087212 */ /* 0x000fe200078ec0ff */
[----:B------:R1:W-:Y:S01]  /*7fa0*/  MUFU.EX2 R68, R0 ;  /* 0x0000000000447308 */ /* 0x0003e20000000800 */
[----:B------:R-:W-:Y:S01]  /*7fb0*/  LOP3.LUT R9, R12, R13, RZ, 0xc0, !PT ;  /* 0x0000000d0c097212 */ /* 0x000fe200078ec0ff */
[--C-:B------:R-:W-:Y:S01]  /*7fc0*/  HSET2.LE.AND R13, R17, R108.reuse, PT ;  /* 0x0000006c110d7233 */ /* 0x100fe20003803000 */
[----:B------:R-:W-:Y:S01]  /*7fd0*/  LOP3.LUT R11, R3, R11, RZ, 0xc0, !PT ;  /* 0x0000000b030b7212 */ /* 0x000fe200078ec0ff */
[----:B------:R-:W-:Y:S01]  /*7fe0*/  FADD.FTZ R17, R176, R193 ;  /* 0x000000c1b0117221 */ /* 0x000fe20000010000 */
[--C-:B------:R-:W-:Y:S01]  /*7ff0*/  HSET2.LE.AND R3, R21, R108.reuse, PT ;  /* 0x0000006c15037233 */ /* 0x100fe20003803000 */
[----:B------:R-:W-:Y:S01]  /*8000*/  FADD.FTZ R4, R132, R195 ;  /* 0x000000c384047221 */ /* 0x000fe20000010000 */
[--C-:B------:R-:W-:Y:S01]  /*8010*/  HSET2.LE.AND R12, R19, R108.reuse, PT ;  /* 0x0000006c130c7233 */ /* 0x100fe20003803000 */
[----:B------:R-:W-:Y:S01]  /*8020*/  IMAD.MOV.U32 R195, RZ, RZ, R181 ;  /* 0x000000ffffc37224 */ /* 0x000fe200078e00b5 */
[----:B------:R2:W4:Y:S01]  /*8030*/  MUFU.EX2 R236, R2 ;  /* 0x0000000200ec7308 */ /* 0x0005220000000800 */
[----:B------:R-:W-:Y:S01]  /*8040*/  IMAD.MOV.U32 R181, RZ, RZ, R149 ;  /* 0x000000ffffb57224 */ /* 0x000fe200078e0095 */
[----:B------:R-:W-:Y:S01]  /*8050*/  HSET2.LE.AND R7, R18, R108, PT ;  /* 0x0000006c12077233 */ /* 0x000fe20003803000 */
[----:B------:R-:W-:-:S02]  /*8060*/  FADD.FTZ R4, R195, R4 ;  /* 0x00000004c3047221 */ /* 0x000fc40000010000 */
[----:B------:R-:W-:Y:S01]  /*8070*/  FADD.FTZ R19, R168, R17 ;  /* 0x00000011a8137221 */ /* 0x000fe20000010000 */
[--C-:B-1----:R-:W-:Y:S02]  /*8080*/  HSET2.LE.AND R0, R73, R108.reuse, PT ;  /* 0x0000006c49007233 */ /* 0x102fe40003803000 */
[----:B------:R1:W-:Y:S01]  /*8090*/  MUFU.EX2 R23, R14 ;  /* 0x0000000e00177308 */ /* 0x0003e20000000800 */
[----:B------:R-:W-:Y:S02]  /*80a0*/  FADD.FTZ R5, R194, R192 ;  /* 0x000000c0c2057221 */ /* 0x000fe40000010000 */
[----:B------:R-:W-:Y:S01]  /*80b0*/  FADD.FTZ R17, R181, R4 ;  /* 0x00000004b5117221 */ /* 0x000fe20000010000 */
[----:B------:R-:W-:Y:S01]  /*80c0*/  F2FP.PACK_AB R4, R237, R76 ;  /* 0x0000004ced04723e */ /* 0x000fe200000000ff */
[----:B------:R-:W-:Y:S02]  /*80d0*/  IMAD.MOV.U32 R132, RZ, RZ, R153 ;  /* 0x000000ffff847224 */ /* 0x000fe400078e0099 */
[----:B------:R-:W-:Y:S01]  /*80e0*/  FADD.FTZ R6, R182, R177 ;  /* 0x000000b1b6067221 */ /* 0x000fe20000010000 */
[----:B--2---:R-:W-:Y:S01]  /*80f0*/  F2FP.PACK_AB R2, R124, R126 ;  /* 0x0000007e7c02723e */ /* 0x004fe200000000ff */
[----:B------:R2:W2:Y:S01]  /*8100*/  MUFU.EX2 R21, R16 ;  /* 0x0000001000157308 */ /* 0x0004a20000000800 */
[----:B------:R-:W-:Y:S01]  /*8110*/  FADD.FTZ R18, R171, R5 ;  /* 0x00000005ab127221 */ /* 0x000fe20000010000 */
[----:B------:R-:W-:Y:S01]  /*8120*/  F2FP.PACK_AB R5, R120, R121 ;  /* 0x000000797805723e */ /* 0x000fe200000000ff */
[----:B------:R-:W-:Y:S01]  /*8130*/  IMAD.MOV.U32 R153, RZ, RZ, R156 ;  /* 0x000000ffff997224 */ /* 0x000fe200078e009c */
[----:B------:R-:W-:Y:S01]  /*8140*/  LOP3.LUT R10, R0, R2, RZ, 0xc0, !PT ;  /* 0x00000002000a7212 */ /* 0x000fe200078ec0ff */
[--C-:B------:R-:W-:Y:S01]  /*8150*/  HSET2.LE.AND R0, R74, R108.reuse, PT ;  /* 0x0000006c4a007233 */ /* 0x100fe20003803000 */
[----:B------:R-:W-:Y:S01]  /*8160*/  IMAD.MOV.U32 R156, RZ, RZ, R151 ;  /* 0x000000ffff9c7224 */ /* 0x000fe200078e0097 */
[--C-:B-1----:R-:W-:Y:S01]  /*8170*/  HSET2.LE.AND R14, R72, R108.reuse, PT ;  /* 0x0000006c480e7233 */ /* 0x102fe20003803000 */
[----:B------:R-:W-:Y:S01]  /*8180*/  IMAD.MOV.U32 R101, RZ, RZ, R153 ;  /* 0x000000ffff657224 */ /* 0x000fe200078e0099 */
[----:B------:R-:W-:Y:S01]  /*8190*/  HSET2.LE.AND R2, R75, R108, PT ;  /* 0x0000006c4b027233 */ /* 0x000fe20003803000 */
[----:B------:R-:W-:Y:S01]  /*81a0*/  LOP3.LUT R171, R0, R4, RZ, 0xc0, !PT ;  /* 0x0000000400ab7212 */ /* 0x000fe200078ec0ff */
[----:B------:R-:W-:Y:S01]  /*81b0*/  IMAD.MOV.U32 R102, RZ, RZ, R156 ;  /* 0x000000ffff667224 */ /* 0x000fe200078e009c */
[----:B---3--:R-:W-:Y:S01]  /*81c0*/  F2FP.PACK_AB R0, R69, R70 ;  /* 0x000000464500723e */ /* 0x008fe200000000ff */
[----:B------:R-:W-:Y:S01]  /*81d0*/  IMAD.MOV.U32 R181, RZ, RZ, R170 ;  /* 0x000000ffffb57224 */ /* 0x000fe200078e00aa */
[----:B------:R-:W-:Y:S01]  /*81e0*/  LOP3.LUT R170, R2, R5, RZ, 0xc0, !PT ;  /* 0x0000000502aa7212 */ /* 0x000fe200078ec0ff */
[----:B------:R-:W-:Y:S01]  /*81f0*/  IMAD.MOV.U32 R177, RZ, RZ, R190 ;  /* 0x000000ffffb17224 */ /* 0x000fe200078e00be */
[----:B------:R-:W-:Y:S01]  /*8200*/  F2FP.PACK_AB R2, R77, R100 ;  /* 0x000000644d02723e */ /* 0x000fe200000000ff */
[----:B--2---:R-:W-:Y:S01]  /*8210*/  FADD.FTZ R16, R132, R6 ;  /* 0x0000000684107221 */ /* 0x004fe20000010000 */
[----:B------:R-:W-:Y:S01]  /*8220*/  F2FP.PACK_AB R6, R122, R123 ;  /* 0x0000007b7a06723e */ /* 0x000fe200000000ff */
[----:B------:R-:W-:Y:S01]  /*8230*/  IMAD.MOV.U32 R132, RZ, RZ, R164 ;  /* 0x000000ffff847224 */ /* 0x000fe200078e00a4 */
[----:B------:R-:W-:Y:S01]  /*8240*/  LOP3.LUT R164, R7, R0, RZ, 0xc0, !PT ;  /* 0x0000000007a47212 */ /* 0x000fe200078ec0ff */
[----:B------:R-:W-:Y:S01]  /*8250*/  IMAD.MOV.U32 R182, RZ, RZ, R202 ;  /* 0x000000ffffb67224 */ /* 0x000fe200078e00ca */
[----:B----4-:R-:W-:Y:S01]  /*8260*/  F2FP.PACK_AB R0, R236, R68 ;  /* 0x00000044ec00723e */ /* 0x010fe200000000ff */
[----:B------:R-:W-:Y:S01]  /*8270*/  IMAD.MOV.U32 R193, RZ, RZ, R201 ;  /* 0x000000ffffc17224 */ /* 0x000fe200078e00c9 */
[----:B------:R-:W-:Y:S01]  /*8280*/  LOP3.LUT R168, R3, R6, RZ, 0xc0, !PT ;  /* 0x0000000603a87212 */ /* 0x000fe200078ec0ff */
[----:B------:R-:W-:Y:S01]  /*8290*/  IMAD.MOV.U32 R176, RZ, RZ, R191 ;  /* 0x000000ffffb07224 */ /* 0x000fe200078e00bf */
[----:B------:R-:W-:Y:S01]  /*82a0*/  F2FP.PACK_AB R3, R21, R23 ;  /* 0x000000171503723e */ /* 0x000fe200000000ff */
[----:B------:R-:W-:Y:S01]  /*82b0*/  FADD.FTZ R16, R180, R16 ;  /* 0x00000010b4107221 */ /* 0x000fe20000010000 */
[----:B------:R-:W-:Y:S01]  /*82c0*/  LOP3.LUT R166, R14, R0, RZ, 0xc0, !PT ;  /* 0x000000000ea67212 */ /* 0x000fe200078ec0ff */
[----:B------:R-:W-:Y:S01]  /*82d0*/  FADD.FTZ R0, R101, R19 ;  /* 0x0000001365007221 */ /* 0x000fe20000010000 */
[----:B------:R-:W-:Y:S01]  /*82e0*/  LOP3.LUT R165, R13, R3, RZ, 0xc0, !PT ;  /* 0x000000030da57212 */ /* 0x000fe200078ec0ff */
[----:B------:R-:W-:Y:S01]  /*82f0*/  IMAD.MOV.U32 R101, RZ, RZ, R102 ;  /* 0x000000ffff657224 */ /* 0x000fe200078e0066 */
[----:B------:R-:W-:Y:S01]  /*8300*/  LOP3.LUT R169, R12, R2, RZ, 0xc0, !PT ;  /* 0x000000020ca97212 */ /* 0x000fe200078ec0ff */
[----:B------:R-:W-:Y:S01]  /*8310*/  FADD.FTZ R3, R138, R18 ;  /* 0x000000128a037221 */ /* 0x000fe20000010000 */
[----:B------:R-:W-:Y:S01]  /*8320*/  F2FP.PACK_AB R2, R22, R20 ;  /* 0x000000141602723e */ /* 0x000fe200000000ff */
[----:B------:R-:W-:Y:S01]  /*8330*/  IMAD.MOV.U32 R102, RZ, RZ, R103 ;  /* 0x000000ffff667224 */ /* 0x000fe200078e0067 */
[----:B------:R1:W5:Y:S01]  /*8340*/  LDL.LU R138, [R1+0x78] ;  /* 0x00007800018a7983 */ /* 0x0003620000300800 */
[----:B------:R-:W-:Y:S01]  /*8350*/  IMAD.MOV.U32 R103, RZ, RZ, R183 ;  /* 0x000000ffff677224 */ /* 0x000fe200078e00b7 */
[----:B------:R-:W-:Y:S01]  /*8360*/  LOP3.LUT R167, R15, R2, RZ, 0xc0, !PT ;  /* 0x000000020fa77212 */ /* 0x000fe200078ec0ff */
[----:B------:R-:W-:Y:S01]  /*8370*/  IMAD.MOV.U32 R183, RZ, RZ, R197 ;  /* 0x000000ffffb77224 */ /* 0x000fe200078e00c5 */
[----:B------:R-:W2:Y:S01]  /*8380*/  LDSM.16.MT88.4 R148, [R205+0x5c00] ;  /* 0x005c0000cd94783b */ /* 0x000ea20000004200 */
[----:B------:R-:W-:Y:S01]  /*8390*/  IMAD.MOV.U32 R197, RZ, RZ, R220 ;  /* 0x000000ffffc57224 */ /* 0x000fe200078e00dc */
[----:B------:R-:W-:Y:S01]  /*83a0*/  HMMA.16816.F32 R144, R8, R32, R144 ;  /* 0x000000200890723c */ /* 0x000fe20000001890 */
[----:B------:R-:W-:-:S02]  /*83b0*/  IMAD.MOV.U32 R220, RZ, RZ, R219 ;  /* 0x000000ffffdc7224 */ /* 0x000fc400078e00db */
[----:B------:R-:W-:Y:S02]  /*83c0*/  FADD.FTZ R3, R101, R3 ;  /* 0x0000000365037221 */ /* 0x000fe40000010000 */
[----:B------:R-:W-:Y:S02]  /*83d0*/  IMAD.MOV.U32 R219, RZ, RZ, R179 ;  /* 0x000000ffffdb7224 */ /* 0x000fe400078e00b3 */
[----:B------:R-:W-:Y:S01]  /*83e0*/  IMAD.MOV.U32 R101, RZ, RZ, R102 ;  /* 0x000000ffff657224 */ /* 0x000fe200078e0066 */
[----:B------:R-:W-:Y:S01]  /*83f0*/  HMMA.16816.F32 R32, R8, R34, R64 ;  /* 0x000000220820723c */ /* 0x000fe20000001840 */
[----:B------:R-:W-:Y:S02]  /*8400*/  IMAD.MOV.U32 R179, RZ, RZ, R196 ;  /* 0x000000ffffb37224 */ /* 0x000fe400078e00c4 */
[----:B------:R-:W-:Y:S02]  /*8410*/  IMAD.MOV.U32 R102, RZ, RZ, R103 ;  /* 0x000000ffff667224 */ /* 0x000fe400078e0067 */
[----:B------:R-:W-:-:S02]  /*8420*/  IMAD.MOV.U32 R196, RZ, RZ, R203 ;  /* 0x000000ffffc47224 */ /* 0x000fc400078e00cb */
[----:B------:R-:W-:Y:S01]  /*8430*/  IMAD.MOV.U32 R103, RZ, RZ, R183 ;  /* 0x000000ffff677224 */ /* 0x000fe200078e00b7 */
[----:B------:R-:W-:Y:S01]  /*8440*/  HMMA.16816.F32 R156, R164, R28, R44 ;  /* 0x0000001ca49c723c */ /* 0x000fe2000000182c */
        /* <DEDUP_REMOVED lines=12> */
[----:B------:R-:W-:Y:S02]  /*8510*/  FADD.FTZ R2, R222, R17 ;  /* 0x00000011de027221 */ /* 0x000fe40000010000 */
[----:B------:R-:W-:Y:S01]  /*8520*/  IMAD.MOV.U32 R193, RZ, RZ, R176 ;  /* 0x000000ffffc17224 */ /* 0x000fe200078e00b0 */
[----:B------:R1:W5:Y:S01]  /*8530*/  LDL.LU R222, [R1+0x74] ;  /* 0x0000740001de7983 */ /* 0x0003620000300800 */
[----:B------:R-:W-:Y:S02]  /*8540*/  IMAD.MOV.U32 R196, RZ, RZ, R203 ;  /* 0x000000ffffc47224 */ /* 0x000fe400078e00cb */
[----:B------:R-:W-:Y:S02]  /*8550*/  FADD.FTZ R5, R252, R16 ;  /* 0x00000010fc057221 */ /* 0x000fe40000010000 */
[----:B------:R-:W-:Y:S01]  /*8560*/  IMAD.MOV.U32 R176, RZ, RZ, R192 ;  /* 0x000000ffffb07224 */ /* 0x000fe200078e00c0 */
[----:B------:R1:W5:Y:S01]  /*8570*/  LDL.LU R252, [R1+0x70] ;  /* 0x0000700001fc7983 */ /* 0x0003620000300800 */
[----:B------:R-:W-:-:S02]  /*8580*/  IMAD.MOV.U32 R203, RZ, RZ, R218 ;  /* 0x000000ffffcb7224 */ /* 0x000fc400078e00da */
[----:B------:R-:W-:Y:S02]  /*8590*/  FADD.FTZ R4, R244, R0 ;  /* 0x00000000f4047221 */ /* 0x000fe40000010000 */
[----:B------:R-:W-:Y:S01]  /*85a0*/  IMAD.MOV.U32 R192, RZ, RZ, R194 ;  /* 0x000000ffffc07224 */ /* 0x000fe200078e00c2 */
[----:B------:R1:W5:Y:S01]  /*85b0*/  LDL.LU R244, [R1+0x6c] ;  /* 0x00006c0001f47983 */ /* 0x0003620000300800 */
[----:B------:R-:W-:Y:S02]  /*85c0*/  IMAD.MOV.U32 R218, RZ, RZ, R178 ;  /* 0x000000ffffda7224 */ /* 0x000fe400078e00b2 */
[----:B------:R-:W-:Y:S02]  /*85d0*/  IMAD.MOV.U32 R194, RZ, RZ, R241 ;  /* 0x000000ffffc27224 */ /* 0x000fe400078e00f1 */
[----:B------:R-:W-:Y:S01]  /*85e0*/  IMAD.MOV.U32 R178, RZ, RZ, R177 ;  /* 0x000000ffffb27224 */ /* 0x000fe200078e00b1 */
[----:B------:R1:W5:Y:S01]  /*85f0*/  LDL.LU R241, [R1+0x68] ;  /* 0x0000680001f17983 */ /* 0x0003620000300800 */
[----:B------:R-:W-:-:S02]  /*8600*/  FADD.FTZ R2, R217, R2 ;  /* 0x00000002d9027221 */ /* 0x000fc40000010000 */
[----:B------:R-:W-:Y:S01]  /*8610*/  IMAD.MOV.U32 R177, RZ, RZ, R182 ;  /* 0x000000ffffb17224 */ /* 0x000fe200078e00b6 */
[----:B------:R1:W5:Y:S01]  /*8620*/  LDL.LU R217, [R1+0x64] ;  /* 0x0000640001d97983 */ /* 0x0003620000300800 */
[----:B------:R-:W-:Y:S02]  /*8630*/  IMAD.MOV.U32 R195, RZ, RZ, R152 ;  /* 0x000000ffffc37224 */ /* 0x000fe400078e0098 */
[----:B------:R-:W-:Y:S02]  /*8640*/  FADD.FTZ R0, R216, R5 ;  /* 0x00000005d8007221 */ /* 0x000fe40000010000 */
[----:B------:R-:W-:Y:S01]  /*8650*/  IMAD.MOV.U32 R182, RZ, RZ, R193 ;  /* 0x000000ffffb67224 */ /* 0x000fe200078e00c1 */
[----:B------:R1:W5:Y:S01]  /*8660*/  LDL.LU R216, [R1+0x60] ;  /* 0x0000600001d87983 */ /* 0x0003620000300800 */
[----:B------:R-:W-:Y:S02]  /*8670*/  FADD.FTZ R4, R215, R4 ;  /* 0x00000004d7047221 */ /* 0x000fe40000010000 */
[----:B------:R-:W-:Y:S01]  /*8680*/  IMAD.MOV.U32 R193, RZ, RZ, R176 ;  /* 0x000000ffffc17224 */ /* 0x000fe200078e00b0 */
[----:B------:R1:W5:Y:S01]  /*8690*/  LDL.LU R215, [R1+0x5c] ;  /* 0x00005c0001d77983 */ /* 0x0003620000300800 */
[----:B------:R-:W-:-:S02]  /*86a0*/  FADD.FTZ R3, R214, R3 ;  /* 0x00000003d6037221 */ /* 0x000fc40000010000 */
[----:B------:R-:W-:Y:S01]  /*86b0*/  IMAD.MOV.U32 R176, RZ, RZ, R192 ;  /* 0x000000ffffb07224 */ /* 0x000fe200078e00c0 */
[----:B------:R1:W5:Y:S01]  /*86c0*/  LDL.LU R214, [R1+0x58] ;  /* 0x0000580001d67983 */ /* 0x0003620000300800 */
[----:B------:R-:W-:Y:S02]  /*86d0*/  FADD.FTZ R6, R213, R2 ;  /* 0x00000002d5067221 */ /* 0x000fe40000010000 */
[----:B------:R-:W-:Y:S01]  /*86e0*/  IMAD.MOV.U32 R192, RZ, RZ, R194 ;  /* 0x000000ffffc07224 */ /* 0x000fe200078e00c2 */
[----:B------:R1:W5:Y:S01]  /*86f0*/  LDL.LU R213, [R1+0x54] ;  /* 0x0000540001d57983 */ /* 0x0003620000300800 */
[----:B------:R-:W-:Y:S02]  /*8700*/  FADD.FTZ R5, R212, R0 ;  /* 0x00000000d4057221 */ /* 0x000fe40000010000 */
[----:B------:R-:W-:Y:S01]  /*8710*/  IMAD.MOV.U32 R194, RZ, RZ, R195 ;  /* 0x000000ffffc27224 */ /* 0x000fe200078e00c3 */
[----:B------:R1:W5:Y:S01]  /*8720*/  LDL.LU R212, [R1+0x50] ;  /* 0x0000500001d47983 */ /* 0x0003620000300800 */
[----:B------:R-:W-:-:S02]  /*8730*/  IMAD.MOV.U32 R195, RZ, RZ, R211 ;  /* 0x000000ffffc37224 */ /* 0x000fc400078e00d3 */
[----:B------:R-:W-:Y:S01]  /*8740*/  FADD.FTZ R2, R101, R4 ;  /* 0x0000000465027221 */ /* 0x000fe20000010000 */
[----:B------:R1:W5:Y:S01]  /*8750*/  LDL.LU R211, [R1+0x4c] ;  /* 0x00004c0001d37983 */ /* 0x0003620000300800 */
[----:B------:R-:W-:Y:S02]  /*8760*/  FADD.FTZ R0, R210, R3 ;  /* 0x00000003d2007221 */ /* 0x000fe40000010000 */
[----:B------:R-:W-:Y:S01]  /*8770*/  FADD.FTZ R3, R209, R6 ;  /* 0x00000006d1037221 */ /* 0x000fe20000010000 */
[----:B------:R1:W5:Y:S01]  /*8780*/  LDL.LU R210, [R1+0x48] ;  /* 0x0000480001d27983 */ /* 0x0003620000300800 */
[----:B------:R-:W-:Y:S02]  /*8790*/  FADD.FTZ R5, R208, R5 ;  /* 0x00000005d0057221 */ /* 0x000fe40000010000 */
[----:B------:R-:W-:Y:S01]  /*87a0*/  FADD.FTZ R2, R207, R2 ;  /* 0x00000002cf027221 */ /* 0x000fe20000010000 */
[----:B------:R1:W5:Y:S01]  /*87b0*/  LDL.LU R209, [R1+0x44] ;  /* 0x0000440001d17983 */ /* 0x0003620000300800 */
[----:B------:R-:W-:-:S02]  /*87c0*/  FADD.FTZ R0, R204, R0 ;  /* 0x00000000cc007221 */ /* 0x000fc40000010000 */
[----:B------:R-:W-:Y:S01]  /*87d0*/  IMAD.MOV.U32 R180, RZ, RZ, R161 ;  /* 0x000000ffffb47224 */ /* 0x000fe200078e00a1 */
[----:B------:R1:W5:Y:S01]  /*87e0*/  LDL.LU R208, [R1+0x40] ;  /* 0x0000400001d07983 */ /* 0x0003620000300800 */
[----:B------:R-:W-:Y:S02]  /*87f0*/  IMAD.MOV.U32 R189, RZ, RZ, R160 ;  /* 0x000000ffffbd7224 */ /* 0x000fe400078e00a0 */
[----:B------:R-:W-:Y:S01]  /*8800*/  FADD.FTZ R4, R172, R3 ;  /* 0x00000003ac047221 */ /* 0x000fe20000010000 */
[----:B------:R1:W5:Y:S01]  /*8810*/  LDL.LU R207, [R1+0x3c] ;  /* 0x00003c0001cf7983 */ /* 0x0003620000300800 */
[----:B------:R-:W-:Y:S01]  /*8820*/  FADD.FTZ R2, R103, R2 ;  /* 0x0000000267027221 */ /* 0x000fe20000010000 */
[----:B------:R-:W-:Y:S01]  /*8830*/  HMMA.16816.F32 R160, R8, R24, R60 ;  /* 0x0000001808a0723c */ /* 0x000fe2000000183c */
[----:B------:R-:W-:Y:S01]  /*8840*/  IMAD.MOV.U32 R188, RZ, RZ, R143 ;  /* 0x000000ffffbc7224 */ /* 0x000fe200078e008f */
[----:B------:R1:W5:Y:S01]  /*8850*/  LDL.LU R204, [R1+0x38] ;  /* 0x0000380001cc7983 */ /* 0x0003620000300800 */
[----:B------:R-:W-:-:S02]  /*8860*/  FADD.FTZ R3, R102, R5 ;  /* 0x0000000566037221 */ /* 0x000fc40000010000 */
[----:B------:R-:W-:Y:S02]  /*8870*/  FADD.FTZ R0, R183, R0 ;  /* 0x00000000b7007221 */ /* 0x000fe40000010000 */
[----:B------:R-:W-:Y:S01]  /*8880*/  FADD.FTZ R7, R197, R4 ;  /* 0x00000004c5077221 */ /* 0x000fe20000010000 */
[----:B------:R-:W-:Y:S01]  /*8890*/  HMMA.16816.F32 R8, R8, R26, R56 ;  /* 0x0000001a0808723c */ /* 0x000fe20000001838 */
        /* <DEDUP_REMOVED lines=16> */
[----:B------:R-:W-:Y:S02]  /*89a0*/  IMAD.MOV.U32 R201, RZ, RZ, R140 ;  /* 0x000000ffffc97224 */ /* 0x000fe400078e008c */
[----:B------:R-:W-:Y:S02]  /*89b0*/  IMAD.MOV.U32 R202, RZ, RZ, R141 ;  /* 0x000000ffffca7224 */ /* 0x000fe400078e008d */
[----:B------:R-:W-:Y:S02]  /*89c0*/  FADD.FTZ R4, R181, R4 ;  /* 0x00000004b5047221 */ /* 0x000fe40000010000 */
[----:B------:R-:W-:Y:S01]  /*89d0*/  IMAD.MOV.U32 R190, RZ, RZ, R154 ;  /* 0x000000ffffbe7224 */ /* 0x000fe200078e009a */
[----:B------:R-:W3:Y:S01]  /*89e0*/  LDC.U8 R172, c[0x0][0x2d8] ;  /* 0x0000b600ffac7b82 */ /* 0x000ee20000000000 */
[----:B------:R-:W-:Y:S01]  /*89f0*/  FADD.FTZ R3, R251, R3 ;  /* 0x00000003fb037221 */ /* 0x000fe20000010000 */
[----:B--2---:R-:W-:Y:S01]  /*8a00*/  HMMA.16816.F32 R140, R164, R148, R52 ;  /* 0x00000094a48c723c */ /* 0x004fe20000001834 */
        /* <DEDUP_REMOVED lines=80> */
[----:B------:R-:W-:Y:S05]  /*8f10*/  @!P0 BRA `(.L_x_370) ;  /* 0x0000690000008947 */ /* 0x000fea0003800000 */
[----:B-1-3--:R-:W2:Y:S01]  /*8f20*/  LDL.LU R187, [R1] ;  /* 0x0000000001bb7983 */ /* 0x00aea20000300800 */
[----:B-----5:R-:W-:Y:S01]  /*8f30*/  LEA.HI.SX32 R218, R241, 0xfffffffe, 0x19 ;  /* 0xfffffffef1da7811 */ /* 0x020fe200078fcaff */
[----:B------:R-:W-:Y:S01]  /*8f40*/  IMAD.MOV.U32 R135, RZ, RZ, R134 ;  /* 0x000000ffff877224 */ /* 0x000fe200078e0086 */
[----:B------:R-:W-:Y:S01]  /*8f50*/  MOV R132, R137 ;  /* 0x0000008900847202 */ /* 0x000fe20000000f00 */
[----:B------:R-:W3:Y:S01]  /*8f60*/  LDL.64 R200, [R1+0x10] ;  /* 0x0000100001c87983 */ /* 0x000ee20000100a00 */
[----:B------:R-:W-:Y:S01]  /*8f70*/  IMAD.MOV.U32 R0, RZ, RZ, c[0x0][0x1a4] ;  /* 0x00006900ff007624 */ /* 0x000fe200078e00ff */
[----:B------:R-:W-:Y:S01]  /*8f80*/  MOV R3, R138 ;  /* 0x0000008a00037202 */ /* 0x000fe20000000f00 */
[----:B------:R-:W-:Y:S01]  /*8f90*/  IMAD.WIDE.U32 R232, R244, -0x326172a9, RZ ;  /* 0xcd9e8d57f4e87825 */ /* 0x000fe200078e00ff */
[----:B------:R-:W-:-:S03]  /*8fa0*/  MOV R133, R136 ;  /* 0x0000008800857202 */ /* 0x000fc60000000f00 */
[----:B------:R-:W-:Y:S01]  /*8fb0*/  IMAD.WIDE.U32 R230, R252, -0x326172a9, RZ ;  /* 0xcd9e8d57fce67825 */ /* 0x000fe200078e00ff */
[----:B------:R-:W-:-:S04]  /*8fc0*/  LOP3.LUT R224, R233, R222, RZ, 0x3c, !PT ;  /* 0x000000dee9e07212 */ /* 0x000fc800078e3cff */
[----:B------:R-:W-:Y:S01]  /*8fd0*/  LOP3.LUT R222, R231, R222, RZ, 0x3c, !PT ;  /* 0x000000dee7de7212 */ /* 0x000fe200078e3cff */
[----:B------:R-:W-:Y:S01]  /*8fe0*/  IMAD.WIDE.U32 R224, R224, -0x2daee0ad, RZ ;  /* 0xd2511f53e0e07825 */ /* 0x000fe200078e00ff */
[----:B------:R-:W-:-:S03]  /*8ff0*/  PRMT R219, R172, 0x7054, R172 ;  /* 0x00007054acdb7816 */ /* 0x000fc600000000ac */
[----:B------:R-:W-:Y:S01]  /*9000*/  IMAD.WIDE.U32 R222, R222, -0x2daee0ad, RZ ;  /* 0xd2511f53dede7825 */ /* 0x000fe200078e00ff */
[----:B---3--:R-:W-:-:S13]  /*9010*/  ISETP.GE.AND P0, PT, R200, c[0x0][0x220], PT ;  /* 0x00008800c8007a0c */ /* 0x008fda0003f06270 */
[----:B------:R-:W-:-:S05]  /*9020*/  @!P0 IMAD R0, R0, 0x60, RZ ;  /* 0x0000006000008824 */ /* 0x000fca00078e02ff */
[----:B------:R1:W-:Y:S01]  /*9030*/  @!P0 STL [R1+0x8], R0 ;  /* 0x0000080001008387 */ /* 0x0003e20000100800 */
[----:B--2---:R-:W-:Y:S01]  /*9040*/  IMAD.WIDE.U32 R220, R187, -0x2daee0ad, RZ ;  /* 0xd2511f53bbdc7825 */ /* 0x004fe200078e00ff */
[----:B------:R-:W-:Y:S05]  /*9050*/  BRA `(.L_x_371) ;  /* 0x0000035000007947 */ /* 0x000fea0003800000 */
.L_x_373:
[----:B------:R-:W2:Y:S01]  /*9060*/  LDL.64 R228, [R1+0x28] ;  /* 0x0000280001e47983 */ /* 0x000ea20000100a00 */
[----:B------:R-:W-:Y:S03]  /*9070*/  IADD3 R0, R218, -0x1, RZ ;  /* 0xffffffffda007810 */ /* 0x000fe60007ffe0ff */
[----:B------:R-:W3:Y:S01]  /*9080*/  LDL.64 R226, [R1+0x18] ;  /* 0x0000180001e27983 */ /* 0x000ee20000100a00 */
[----:B------:R-:W-:Y:S01]  /*9090*/  SHF.R.S32.HI R2, RZ, 0x1f, R0 ;  /* 0x0000001fff027819 */ /* 0x000fe20000011400 */
[----:B------:R-:W-:Y:S02]  /*90a0*/  IMAD.WIDE.U32 R138, R0, c[0x0][0x198], RZ ;  /* 0x00006600008a7a25 */ /* 0x000fe400078e00ff */
[----:B------:R1:W-:Y:S02]  /*90b0*/  @P0 STS [R217+0x2000], RZ ;  /* 0x002000ffd9000388 */ /* 0x0003e40000000800 */
[----:B------:R-:W-:Y:S02]  /*90c0*/  IMAD R2, R2, c[0x0][0x198], RZ ;  /* 0x0000660002027a24 */ /* 0x000fe400078e02ff */
[----:B------:R1:W-:Y:S02]  /*90d0*/  @P0 STS [R217+0x2004], RZ ;  /* 0x002004ffd9000388 */ /* 0x0003e40000000800 */
[----:B------:R-:W-:Y:S02]  /*90e0*/  IMAD R2, R0, c[0x0][0x19c], R2 ;  /* 0x0000670000027a24 */ /* 0x000fe400078e0202 */
[----:B------:R1:W-:Y:S01]  /*90f0*/  @P0 STS.64 [R217+0x2008], RZ ;  /* 0x002008ffd9000388 */ /* 0x0003e20000000a00 */
[----:B------:R-:W-:Y:S02]  /*9100*/  @!P0 IMAD.MOV.U32 R0, RZ, RZ, c[0x0][0x198] ;  /* 0x00006600ff008624 */ /* 0x000fe400078e00ff */
[----:B------:R-:W-:Y:S02]  /*9110*/  IMAD.IADD R2, R139, 0x1, R2 ;  /* 0x000000018b027824 */ /* 0x000fe400078e0202 */
[----:B------:R-:W-:Y:S01]  /*9120*/  @!P0 IMAD.MOV.U32 R139, RZ, RZ, c[0x0][0x19c] ;  /* 0x00006700ff8b8624 */ /* 0x000fe200078e00ff */
[----:B--2---:R-:W-:Y:S04]  /*9130*/  LEA R136, P3, R138, R228, 0x7 ;  /* 0x000000e48a887211 */ /* 0x004fe800078638ff */
[----:B------:R-:W-:Y:S02]  /*9140*/  @!P0 LEA R176, P5, R136, c[0x0][0x168], 0x1 ;  /* 0x00005a0088b08a11 */ /* 0x000fe400078a08ff */
[----:B---3--:R-:W-:Y:S01]  /*9150*/  LEA.HI.X R137, R138, R227, R2, 0x7, P3 ;  /* 0x000000e38a897211 */ /* 0x008fe200018f3c02 */
[----:B------:R-:W-:Y:S01]  /*9160*/  @!P0 IMAD.MOV.U32 R138, RZ, RZ, c[0x0][0x198] ;  /* 0x00006600ff8a8624 */ /* 0x000fe200078e00ff */
[----:B------:R-:W-:Y:S02]  /*9170*/  @!P0 LEA R134, P2, R0, R136, 0x6 ;  /* 0x0000008800868211 */ /* 0x000fe400078430ff */
[C---:B------:R-:W-:Y:S02]  /*9180*/  @!P0 LEA.HI.X R177, R136.reuse, c[0x0][0x16c], R137, 0x1, P5 ;  /* 0x00005b0088b18a11 */ /* 0x040fe400028f0c89 */
[----:B------:R-:W-:Y:S02]  /*9190*/  @!P0 IADD3 R2, P4, R136, UR17, RZ ;  /* 0x0000001188028c10 */ /* 0x000fe4000ff9e0ff */
[----:B------:R-:W-:Y:S01]  /*91a0*/  @!P0 LEA.HI.X R173, R0, R137, R139, 0x6, P2 ;  /* 0x0000008900ad8211 */ /* 0x000fe200010f348b */
[----:B------:R-:W-:Y:S01]  /*91b0*/  @!PT LDS RZ, [RZ] ;  /* 0x00000000fffff984 */ /* 0x000fe20000000800 */
[----:B------:R-:W-:Y:S01]  /*91c0*/  @!PT LDS RZ, [RZ] ;  /* 0x00000000fffff984 */ /* 0x000fe20000000800 */
[----:B------:R-:W-:Y:S01]  /*91d0*/  @!PT LDS RZ, [RZ] ;  /* 0x00000000fffff984 */ /* 0x000fe20000000800 */
[----:B------:R1:W-:Y:S01]  /*91e0*/  @!P0 LDGSTS.E.BYPASS.LTC128B.128 [R217+0x2000], [R176.64] ;  /* 0x02000000b0d98fae */ /* 0x0003e2000b901d52 */
[----:B------:R-:W-:Y:S01]  /*91f0*/  @!P0 LEA R174, P3, R2, c[0x0][0x168], 0x1 ;  /* 0x00005a0002ae8a11 */ /* 0x000fe200078608ff */
[----:B------:R-:W-:Y:S01]  /*9200*/  @!P0 IMAD.MOV.U32 R0, RZ, RZ, c[0x0][0x19c] ;  /* 0x00006700ff008624 */ /* 0x000fe200078e00ff */
[----:B------:R-:W-:Y:S01]  /*9210*/  @!P0 IADD3.X R139, R137, UR16, RZ, P4, !PT ;  /* 0x00000010898b8c10 */ /* 0x000fe2000a7fe4ff */
[----:B------:R1:W-:Y:S01]  /*9220*/  @P0 STS.128 [R217+0x2800], RZ ;  /* 0x002800ffd9000388 */ /* 0x0003e20000000c00 */
[----:B------:R-:W-:Y:S01]  /*9230*/  @!P0 LEA R172, P2, R134, c[0x0][0x168], 0x1 ;  /* 0x00005a0086ac8a11 */ /* 0x000fe200078408ff */
[----:B------:R-:W-:Y:S01]  /*9240*/  @!P0 IMAD.WIDE.U32 R136, R138, 0x60, R136 ;  /* 0x000000608a888825 */ /* 0x000fe200078e0088 */
[----:B------:R-:W-:Y:S02]  /*9250*/  @!P0 LEA.HI.X R175, R2, c[0x0][0x16c], R139, 0x1, P3 ;  /* 0x00005b0002af8a11 */ /* 0x000fe400018f0c8b */
[----:B------:R-:W-:Y:S01]  /*9260*/  @!P0 LEA.HI.X R173, R134, c[0x0][0x16c], R173, 0x1, P2 ;  /* 0x00005b0086ad8a11 */ /* 0x000fe200010f0cad */
[----:B------:R-:W-:Y:S01]  /*9270*/  @!P0 IMAD R0, R0, 0x60, RZ ;  /* 0x0000006000008824 */ /* 0x000fe200078e02ff */
[----:B------:R-:W-:Y:S01]  /*9280*/  @!P0 LEA R138, P2, R136, c[0x0][0x168], 0x1 ;  /* 0x00005a00888a8a11 */ /* 0x000fe200078408ff */
[----:B------:R-:W-:Y:S01]  /*9290*/  @!PT LDS RZ, [RZ] ;  /* 0x00000000fffff984 */ /* 0x000fe20000000800 */
[----:B------:R-:W-:Y:S01]  /*92a0*/  @!PT LDS RZ, [RZ] ;  /* 0x00000000fffff984 */ /* 0x000fe20000000800 */
[----:B------:R-:W-:Y:S01]  /*92b0*/  @!PT LDS RZ, [RZ] ;  /* 0x00000000fffff984 */ /* 0x000fe20000000800 */
[----:B------:R1:W-:Y:S02]  /*92c0*/  @!P0 LDGSTS.E.BYPASS.LTC128B.128 [R217+0x2800], [R174.64] ;  /* 0x02800000aed98fae */ /* 0x0003e4000b901d52 */
[----:B------:R-:W-:Y:S02]  /*92d0*/  @!P0 IMAD.IADD R0, R0, 0x1, R137 ;  /* 0x0000000100008824 */ /* 0x000fe400078e0289 */
[----:B------:R1:W-:Y:S03]  /*92e0*/  @P0 STS.128 [R217+0x3000], RZ ;  /* 0x003000ffd9000388 */ /* 0x0003e60000000c00 */
        /* <DEDUP_REMOVED lines=10> */
[----:B------:R-:W0:Y:S01]  /*9390*/  LDGDEPBAR ;  /* 0x00000000000079af */ /* 0x000e220000000000 */
[----:B------:R-:W-:-:S05]  /*93a0*/  BRA `(.L_x_372) ;  /* 0x000008d000007947 */ /* 0x000fca0003800000 */
.L_x_371:
[----:B------:R-:W2:Y:S01]  /*93b0*/  LDL.64 R10, [R1+0x20] ;  /* 0x00002000010a7983 */ /* 0x000ea20000100a00 */
[----:B------:R-:W-:Y:S04]  /*93c0*/  DEPBAR.LE SB0, 0x0 ;  /* 0x000080000000791a */ /* 0x000fe80000000000 */
[----:B-1----:R-:W-:Y:S01]  /*93d0*/  SHF.R.S32.HI R0, RZ, 0x1f, R218 ;  /* 0x0000001fff007819 */ /* 0x002fe200000114da */
[----:B------:R-:W3:Y:S01]  /*93e0*/  LDL R9, [R1+0xc] ;  /* 0x00000c0001097983 */ /* 0x000ee20000100800 */
[----:B------:R-:W-:Y:S04]  /*93f0*/  IMAD.WIDE.U32 R6, R218, c[0x0][0x1a0], RZ ;  /* 0x00006800da067a25 */ /* 0x000fe800078e00ff */
[----:B------:R-:W-:Y:S01]  /*9400*/  IMAD R0, R0, c[0x0][0x1a0], RZ ;  /* 0x0000680000007a24 */ /* 0x000fe200078e02ff */
[----:B------:R-:W4:Y:S01]  /*9410*/  LDL R14, [R1+0x8] ;  /* 0x00000800010e7983 */ /* 0x000f220000100800 */
[----:B------:R-:W-:Y:S02]  /*9420*/  IMAD.MOV.U32 R8, RZ, RZ, c[0x0][0x1a0] ;  /* 0x00006800ff087624 */ /* 0x000fe400078e00ff */
[----:B------:R-:W-:Y:S02]  /*9430*/  IMAD R0, R218, c[0x0][0x1a4], R0 ;  /* 0x00006900da007a24 */ /* 0x000fe400078e0200 */
[----:B------:R-:W-:Y:S01]  /*9440*/  IMAD.MOV.U32 R15, RZ, RZ, c[0x0][0x1a0] ;  /* 0x00006800ff0f7624 */ /* 0x000fe200078e00ff */
[----:B------:R-:W-:Y:S01]  /*9450*/  BAR.SYNC.DEFER_BLOCKING 0x0 ;  /* 0x0000000000007b1d */ /* 0x000fe20000010000 */
[----:B------:R-:W-:Y:S02]  /*9460*/  IMAD.IADD R0, R7, 0x1, R0 ;  /* 0x0000000107007824 */ /* 0x000fe400078e0200 */
[----:B------:R-:W-:Y:S03]  /*9470*/  IMAD.MOV.U32 R16, RZ, RZ, c[0x0][0x1a4] ;  /* 0x00006900ff107624 */ /* 0x000fe600078e00ff */
[----:B------:R-:W-:Y:S06]  /*9480*/  @P0 STS [R217+0x4000], RZ ;  /* 0x004000ffd9000388 */ /* 0x000fec0000000800 */
[----:B------:R-:W-:Y:S06]  /*9490*/  @P0 STS [R217+0x4004], RZ ;  /* 0x004004ffd9000388 */ /* 0x000fec0000000800 */
[----:B------:R-:W-:Y:S01]  /*94a0*/  @P0 STS.64 [R217+0x4008], RZ ;  /* 0x004008ffd9000388 */ /* 0x000fe20000000a00 */
[----:B--2---:R-:W-:Y:S04]  /*94b0*/  LEA R4, P2, R6, R10, 0x7 ;  /* 0x0000000a06047211 */ /* 0x004fe800078438ff */
[----:B------:R-:W-:Y:S02]  /*94c0*/  @!P0 LEA R12, P4, R4, c[0x0][0x170], 0x1 ;  /* 0x00005c00040c8a11 */ /* 0x000fe400078808ff */
[----:B---3--:R-:W-:Y:S01]  /*94d0*/  LEA.HI.X R5, R6, R9, R0, 0x7, P2 ;  /* 0x0000000906057211 */ /* 0x008fe200010f3c00 */
[----:B------:R-:W-:Y:S01]  /*94e0*/  IMAD.MOV.U32 R9, RZ, RZ, c[0x0][0x1a4] ;  /* 0x00006900ff097624 */ /* 0x000fe200078e00ff */
[-C--:B------:R-:W-:Y:S02]  /*94f0*/  @!P0 LEA R2, P1, R8, R4.reuse, 0x5 ;  /* 0x0000000408028211 */ /* 0x080fe400078228ff */
[----:B------:R-:W-:Y:S02]  /*9500*/  @!P0 LEA.HI.X R13, R4, c[0x0][0x174], R5, 0x1, P4 ;  /* 0x00005d00040d8a11 */ /* 0x000fe400020f0c05 */
[----:B------:R-:W-:Y:S02]  /*9510*/  @!P0 LEA R10, P3, R2, c[0x0][0x170], 0x1 ;  /* 0x00005c00020a8a11 */ /* 0x000fe400078608ff */
[-C--:B------:R-:W-:Y:S01]  /*9520*/  @!P0 LEA.HI.X R6, R8, R5.reuse, R9, 0x5, P1 ;  /* 0x0000000508068211 */ /* 0x080fe200008f2c09 */
[----:B------:R-:W-:Y:S01]  /*9530*/  @!PT LDS RZ, [RZ] ;  /* 0x00000000fffff984 */ /* 0x000fe20000000800 */
[----:B------:R-:W-:Y:S01]  /*9540*/  @!PT LDS RZ, [RZ] ;  /* 0x00000000fffff984 */ /* 0x000fe20000000800 */
[----:B------:R-:W-:Y:S01]  /*9550*/  @!PT LDS RZ, [RZ] ;  /* 0x00000000fffff984 */ /* 0x000fe20000000800 */
[----:B------:R1:W-:Y:S01]  /*9560*/  @!P0 LDGSTS.E.BYPASS.LTC128B.128 [R217+0x4000], [R12.64] ;  /* 0x040000000cd98fae */ /* 0x0003e2000b901d52 */
[C---:B------:R-:W-:Y:S02]  /*9570*/  @!P0 LEA R0, P2, R15.reuse, R4, 0x6 ;  /* 0x000000040f008211 */ /* 0x040fe400078430ff */
[----:B------:R-:W-:Y:S02]  /*9580*/  @!P0 LEA.HI.X R11, R2, c[0x0][0x174], R6, 0x1, P3 ;  /* 0x00005d00020b8a11 */ /* 0x000fe400018f0c06 */
[C---:B------:R-:W-:Y:S01]  /*9590*/  @!P0 LEA.HI.X R7, R15.reuse, R5, R16, 0x6, P2 ;  /* 0x000000050f078211 */ /* 0x040fe200010f3410 */
[----:B------:R-:W-:Y:S01]  /*95a0*/  @P0 STS.128 [R217+0x4800], RZ ;  /* 0x004800ffd9000388 */ /* 0x000fe20000000c00 */
[C---:B------:R-:W-:Y:S01]  /*95b0*/  @!P0 LEA R8, P1, R0.reuse, c[0x0][0x170], 0x1 ;  /* 0x00005c0000088a11 */ /* 0x040fe200078208ff */
[----:B------:R-:W-:Y:S03]  /*95c0*/  @!P0 IMAD.WIDE.U32 R4, R15, 0x60, R4 ;  /* 0x000000600f048825 */ /* 0x000fe600078e0004 */
[----:B------:R-:W-:Y:S01]  /*95d0*/  @!P0 LEA.HI.X R9, R0, c[0x0][0x174], R7, 0x1, P1 ;  /* 0x00005d0000098a11 */ /* 0x000fe200008f0c07 */
[----:B------:R-:W-:Y:S01]  /*95e0*/  @!PT LDS RZ, [RZ] ;  /* 0x00000000fffff984 */ /* 0x000fe20000000800 */
[----:B------:R-:W-:Y:S01]  /*95f0*/  @!PT LDS RZ, [RZ] ;  /* 0x00000000fffff984 */ /* 0x000fe20000000800 */
[----:B------:R-:W-:Y:S01]  /*9600*/  @!PT LDS RZ, [RZ] ;  /* 0x00000000fffff984 */ /* 0x000fe20000000800 */
[----:B------:R2:W-:Y:S01]  /*9610*/  @!P0 LDGSTS.E.BYPASS.LTC128B.128 [R217+0x4800], [R10.64] ;  /* 0x048000000ad98fae */ /* 0x0005e2000b901d52 */
[----:B----4-:R-:W-:Y:S01]  /*9620*/  @!P0 IMAD.IADD R0, R14, 0x1, R5 ;  /* 0x000000010e008824 */ /* 0x010fe200078e0205 */
        /* <DEDUP_REMOVED lines=14> */
[----:B------:R-:W3:Y:S06]  /*9710*/  LDSM.16.M88.4 R16, [R204+0x2000] ;  /* 0x00200000cc10783b */ /* 0x000eec0000000200 */
[----:B------:R-:W2:Y:S06]  /*9720*/  LDSM.16.M88.4 R124, [R207+0x1000] ;  /* 0x00100000cf7c783b */ /* 0x000eac0000000200 */
[----:B------:R-:W4:Y:S06]  /*9730*/  LDSM.16.M88.4 R32, [R204+0x2400] ;  /* 0x00240000cc20783b */ /* 0x000f2c0000000200 */
[----:B------:R-:W0:Y:S06]  /*9740*/  LDGDEPBAR ;  /* 0x00000000000079af */ /* 0x000e2c0000000000 */
[----:B------:R-:W5:Y:S06]  /*9750*/  LDSM.16.M88.4 R48, [R204+0x2800] ;  /* 0x00280000cc30783b */ /* 0x000f6c0000000200 */
[----:B------:R-:W4:Y:S06]  /*9760*/  LDSM.16.M88.4 R64, [R204+0x2c00] ;  /* 0x002c0000cc40783b */ /* 0x000f2c0000000200 */
[----:B------:R-:W5:Y:S01]  /*9770*/  LDSM.16.M88.4 R80, [R204+0x3000] ;  /* 0x00300000cc50783b */ /* 0x000f620000000200 */
[-C--:B---3--:R-:W-:Y:S05]  /*9780*/  HMMA.16816.F32 R4, R128, R16.reuse, RZ ;  /* 0x000000108004723c */ /* 0x088fea00000018ff */
[----:B------:R-:W3:Y:S03]  /*9790*/  LDSM.16.M88.4 R96, [R204+0x3400] ;  /* 0x00340000cc60783b */ /* 0x000ee60000000200 */
[C---:B--2---:R-:W-:Y:S03]  /*97a0*/  HMMA.16816.F32 R8, R124.reuse, R16, RZ ;  /* 0x000000107c08723c */ /* 0x044fe600000018ff */
[----:B------:R-:W2:Y:S06]  /*97b0*/  LDSM.16.M88.4 R112, [R204+0x3800] ;  /* 0x00380000cc70783b */ /* 0x000eac0000000200 */
[----:B------:R-:W2:Y:S01]  /*97c0*/  LDSM.16.M88.4 R136, [R204+0x3c00] ;  /* 0x003c0000cc88783b */ /* 0x000ea20000000200 */
[-C--:B-1----:R-:W-:Y:S05]  /*97d0*/  HMMA.16816.F32 R12, R124, R18.reuse, RZ ;  /* 0x000000127c0c723c */ /* 0x082fea00000018ff */
[----:B------:R-:W-:Y:S03]  /*97e0*/  LDSM.16.M88.4 R172, [R208] ;  /* 0x00000000d0ac783b */ /* 0x000fe60000000200 */
[C---:B------:R-:W-:Y:S03]  /*97f0*/  HMMA.16816.F32 R16, R128.reuse, R18, RZ ;  /* 0x000000128010723c */ /* 0x040fe600000018ff */
[----:B------:R-:W1:Y:S05]  /*9800*/  LDSM.16.M88.4 R176, [R209] ;  /* 0x00000000d1b0783b */ /* 0x000e6a0000000200 */
        /* <DEDUP_REMOVED lines=33> */
[----:B------:R-:W-:Y:S01]  /*9a20*/  HMMA.16816.F32 R128, R128, R138, RZ ;  /* 0x0000008a8080723c */ /* 0x000fe200000018ff */
[----:B------:R-:W2:Y:S07]  /*9a30*/  LDSM.16.M88.4 R136, [R212] ;  /* 0x00000000d488783b */ /* 0x000eae0000000200 */
[-C--:B-1----:R-:W-:Y:S08]  /*9a40*/  HMMA.16816.F32 R4, R172, R176.reuse, R4 ;  /* 0x000000b0ac04723c */ /* 0x082ff00000001804 */
[C---:B----4-:R-:W-:Y:S08]  /*9a50*/  HMMA.16816.F32 R8, R180.reuse, R176, R8 ;  /* 0x000000b0b408723c */ /* 0x050ff00000001808 */
[-C--:B------:R-:W-:Y:S08]  /*9a60*/  HMMA.16816.F32 R12, R180, R178.reuse, R12 ;  /* 0x000000b2b40c723c */ /* 0x080ff0000000180c */
[C---:B------:R-:W-:Y:S01]  /*9a70*/  HMMA.16816.F32 R16, R172.reuse, R178, R16 ;  /* 0x000000b2ac10723c */ /* 0x040fe20000001810 */
[----:B------:R-:W1:Y:S01]  /*9a80*/  LDSM.16.M88.4 R176, [R210] ;  /* 0x00000000d2b0783b */ /* 0x000e620000000200 */
        /* <DEDUP_REMOVED lines=29> */
[----:B------:R-:W-:Y:S01]  /*9c60*/  HMMA.16816.F32 R128, R172, R178, R128 ;  /* 0x000000b2ac80723c */ /* 0x000fe20000001880 */
[----:B------:R-:W-:-:S07]  /*9c70*/  @P1 BRA `(.L_x_373) ;  /* 0xfffff3e000001947 */ /* 0x000fce000383ffff */
.L_x_372:
[----:B------:R-:W-:Y:S01]  /*9c80*/  FMNMX.FTZ R0, R4, R3, !PT ;  /* 0x0000000304007209 */ /* 0x000fe20007810000 */
[----:B------:R-:W-:Y:S01]  /*9c90*/  STL [R1+0x78], R236 ;  /* 0x000078ec01007387 */ /* 0x000fe20000100800 */
[----:B------:R-:W-:Y:S01]  /*9ca0*/  IMAD.SHL.U32 R195, R218, 0x4, RZ ;  /* 0x00000004dac37824 */ /* 0x000fe200078e00ff */
[--C-:B------:R-:W-:Y:S02]  /*9cb0*/  LOP3.LUT R192, R223, UR12, R220.reuse, 0x96, !PT ;  /* 0x0000000cdfc07c12 */ /* 0x100fe4000f8e96dc */
[----:B------:R-:W-:Y:S01]  /*9cc0*/  FMNMX.FTZ R0, R5, R0, !PT ;  /* 0x0000000005007209 */ /* 0x000fe20007810000 */
[----:B------:R-:W-:Y:S02]  /*9cd0*/  STL [R1+0x70], R238 ;  /* 0x000070ee01007387 */ /* 0x000fe40000100800 */
[----:B------:R-:W-:Y:S01]  /*9ce0*/  IMAD.WIDE.U32 R192, R192, -0x326172a9, RZ ;  /* 0xcd9e8d57c0c07825 */ /* 0x000fe200078e00ff */
        /* <DEDUP_REMOVED lines=126> */
[C---:B------:R-:W-:Y:S01]  /*a4d0*/  FSETP.NEU.FTZ.AND P2, PT, R138.reuse, -INF , PT ;  /* 0xff8000008a00780b */ /* 0x040fe20003f5d000 */
[----:B------:R-:W-:Y:S01]  /*a4e0*/  FMUL.FTZ R139, R138, c[0x0][0x23c] ;  /* 0x00008f008a8b7a20 */ /* 0x000fe20000410000 */
[----:B------:R-:W-:Y:S02]  /*a4f0*/  FMNMX.FTZ R134, R105, R134, !PT ;  /* 0x0000008669867209 */ /* 0x000fe40007810000 */
[----:B------:R-:W-:Y:S02]  /*a500*/  FMNMX.FTZ R2, R91, R2, !PT ;  /* 0x000000025b027209 */ /* 0x000fe40007810000 */
[----:B------:R-:W-:Y:S02]  /*a510*/  FSEL R139, R139, RZ, P2 ;  /* 0x000000ff8b8b7208 */ /* 0x000fe40001000000 */
[----:B------:R-:W-:Y:S02]  /*a520*/  FMNMX.FTZ R134, R108, R134, !PT ;  /* 0x000000866c867209 */ /* 0x000fe40007810000 */
[----:B--2---:R-:W-:Y:S01]  /*a530*/  FMNMX.FTZ R137, R0, R137, !PT ;  /* 0x0000008900897209 */ /* 0x004fe20007810000 */
[--C-:B------:R-:W-:Y:S01]  /*a540*/  FFMA.FTZ R4, R4, c[0x0][0x23c], -R139.reuse ;  /* 0x00008f0004047a23 */ /* 0x100fe2000001088b */
[----:B------:R-:W-:Y:S01]  /*a550*/  FMNMX.FTZ R0, R94, R2, !PT ;  /* 0x000000025e007209 */ /* 0x000fe20007810000 */
[--C-:B------:R-:W-:Y:S01]  /*a560*/  FFMA.FTZ R5, R5, c[0x0][0x23c], -R139.reuse ;  /* 0x00008f0005057a23 */ /* 0x100fe2000001088b */
[----:B------:R-:W-:Y:S01]  /*a570*/  FMNMX.FTZ R2, R109, R134, !PT ;  /* 0x000000866d027209 */ /* 0x000fe20007810000 */
[----:B------:R-:W-:Y:S01]  /*a580*/  MUFU.EX2 R196, R4 ;  /* 0x0000000400c47308 */ /* 0x000fe20000000800 */
[--C-:B------:R-:W-:Y:S01]  /*a590*/  FFMA.FTZ R234, R116, c[0x0][0x23c], -R139.reuse ;  /* 0x00008f0074ea7a23 */ /* 0x100fe2000001088b */
[----:B------:R-:W1:Y:S01]  /*a5a0*/  SHFL.BFLY PT, R172, R137, 0x1, 0x1f ;  /* 0x0c201f0089ac7f89 */ /* 0x000e6200000e0000 */
[--C-:B------:R-:W-:Y:S01]  /*a5b0*/  FFMA.FTZ R21, R21, c[0x0][0x23c], -R139.reuse ;  /* 0x00008f0015157a23 */ /* 0x100fe2000001088b */
[----:B------:R-:W-:Y:S01]  /*a5c0*/  FMNMX.FTZ R0, R95, R0, !PT ;  /* 0x000000005f007209 */ /* 0x000fe20007810000 */
[--C-:B------:R-:W-:Y:S01]  /*a5d0*/  FFMA.FTZ R32, R32, c[0x0][0x23c], -R139.reuse ;  /* 0x00008f0020207a23 */ /* 0x100fe2000001088b */
[----:B------:R-:W-:Y:S01]  /*a5e0*/  FMNMX.FTZ R2, R120, R2, !PT ;  /* 0x0000000278027209 */ /* 0x000fe20007810000 */
[--C-:B------:R-:W-:Y:S01]  /*a5f0*/  FFMA.FTZ R33, R33, c[0x0][0x23c], -R139.reuse ;  /* 0x00008f0021217a23 */ /* 0x100fe2000001088b */
[----:B------:R-:W-:Y:S01]  /*a600*/  FMNMX.FTZ R0, R106, R0, !PT ;  /* 0x000000006a007209 */ /* 0x000fe20007810000 */
[--C-:B------:R-:W-:Y:S01]  /*a610*/  FFMA.FTZ R20, R20, c[0x0][0x23c], -R139.reuse ;  /* 0x00008f0014147a23 */ /* 0x100fe2000001088b */
        /* <DEDUP_REMOVED lines=10> */
[----:B------:R3:W-:Y:S01]  /*a6c0*/  MUFU.EX2 R228, R16 ;  /* 0x0000001000e47308 */ /* 0x0007e20000000800 */
[----:B------:R-:W-:Y:S01]  /*a6d0*/  FMNMX.FTZ R0, R111, R0, !PT ;  /* 0x000000006f007209 */ /* 0x000fe20007810000 */
[--C-:B------:R-:W-:Y:S02]  /*a6e0*/  FFMA.FTZ R17, R17, c[0x0][0x23c], -R139.reuse ;  /* 0x00008f0011117a23 */ /* 0x100fe4000001088b */
[----:B------:R-:W4:Y:S01]  /*a6f0*/  SHFL.BFLY PT, R134, R136, 0x2, 0x1f ;  /* 0x0c401f0088867f89 */ /* 0x000f2200000e0000 */
[----:B------:R-:W-:Y:S01]  /*a700*/  FMNMX.FTZ R0, R122, R0, !PT ;  /* 0x000000007a007209 */ /* 0x000fe20007810000 */
[--C-:B------:R-:W-:Y:S01]  /*a710*/  FFMA.FTZ R52, R52, c[0x0][0x23c], -R139.reuse ;  /* 0x00008f0034347a23 */ /* 0x100fe2000001088b */
[----:B-1----:R-:W-:Y:S01]  /*a720*/  FMNMX.FTZ R137, R137, R172, !PT ;  /* 0x000000ac89897209 */ /* 0x002fe20007810000 */
[--C-:B------:R-:W-:Y:S01]  /*a730*/  FFMA.FTZ R53, R53, c[0x0][0x23c], -R139.reuse ;  /* 0x00008f0035357a23 */ /* 0x100fe2000001088b */
[----:B------:R-:W-:Y:S01]  /*a740*/  FMNMX.FTZ R0, R123, R0, !PT ;  /* 0x000000007b007209 */ /* 0x000fe20007810000 */
[----:B------:R-:W-:Y:S01]  /*a750*/  MUFU.EX2 R239, R17 ;  /* 0x0000001100ef7308 */ /* 0x000fe20000000800 */
[C---:B------:R-:W-:Y:S01]  /*a760*/  FSETP.NEU.FTZ.AND P2, PT, R137.reuse, -INF , PT ;  /* 0xff8000008900780b */ /* 0x040fe20003f5d000 */
[----:B------:R-:W-:Y:S01]  /*a770*/  FMUL.FTZ R189, R137, c[0x0][0x23c] ;  /* 0x00008f0089bd7a20 */ /* 0x000fe20000410000 */
[----:B------:R-:W-:Y:S01]  /*a780*/  FMNMX.FTZ R0, R126, R0, !PT ;  /* 0x000000007e007209 */ /* 0x000fe20007810000 */
[----:B--2---:R1:W-:Y:S01]  /*a790*/  STL [R1+0x4], R4 ;  /* 0x0000040401007387 */ /* 0x0043e20000100800 */
[--C-:B------:R-:W-:Y:S02]  /*a7a0*/  FFMA.FTZ R227, R113, c[0x0][0x23c], -R139.reuse ;  /* 0x00008f0071e37a23 */ /* 0x100fe4000001088b */
[----:B------:R-:W-:Y:S01]  /*a7b0*/  FMNMX.FTZ R0, R127, R0, !PT ;  /* 0x000000007f007209 */ /* 0x000fe20007810000 */
[----:B------:R-:W-:Y:S01]  /*a7c0*/  STL [R1+0x68], R218 ;  /* 0x000068da01007387 */ /* 0x000fe20000100800 */
[----:B------:R-:W-:Y:S01]  /*a7d0*/  FSEL R189, R189, RZ, P2 ;  /* 0x000000ffbdbd7208 */ /* 0x000fe20001000000 */
[----:B------:R-:W-:Y:S01]  /*a7e0*/  MUFU.EX2 R208, R32 ;  /* 0x0000002000d07308 */ /* 0x000fe20000000800 */
[--C-:B------:R-:W-:Y:S01]  /*a7f0*/  FFMA.FTZ R48, R48, c[0x0][0x23c], -R139.reuse ;  /* 0x00008f0030307a23 */ /* 0x100fe2000001088b */
[----:B------:R2:W-:Y:S01]  /*a800*/  STL [R1+0x6c], R234 ;  /* 0x00006cea01007387 */ /* 0x0005e20000100800 */
[----:B------:R-:W-:Y:S02]  /*a810*/  FFMA.FTZ R64, R64, c[0x0][0x23c], -R139 ;  /* 0x00008f0040407a23 */ /* 0x000fe4000001088b */
[--C-:B------:R-:W-:Y:S01]  /*a820*/  FFMA.FTZ R6, R6, c[0x0][0x23c], -R189.reuse ;  /* 0x00008f0006067a23 */ /* 0x100fe200000108bd */
[----:B------:R-:W2:Y:S01]  /*a830*/  SHFL.BFLY PT, R2, R0, 0x2, 0x1f ;  /* 0x0c401f0000027f89 */ /* 0x000ea200000e0000 */
[--C-:B------:R-:W-:Y:S01]  /*a840*/  FFMA.FTZ R18, R18, c[0x0][0x23c], -R189.reuse ;  /* 0x00008f0012127a23 */ /* 0x100fe200000108bd */
[----:B----4-:R-:W-:Y:S01]  /*a850*/  FMNMX.FTZ R136, R136, R134, !PT ;  /* 0x0000008688887209 */ /* 0x010fe20007810000 */
[--C-:B------:R-:W-:Y:S01]  /*a860*/  FFMA.FTZ R19, R19, c[0x0][0x23c], -R189.reuse ;  /* 0x00008f0013137a23 */ /* 0x100fe200000108bd */
[----:B------:R4:W-:Y:S01]  /*a870*/  MUFU.EX2 R203, R6 ;  /* 0x0000000600cb7308 */ /* 0x0009e20000000800 */
[--C-:B------:R-:W-:Y:S02]  /*a880*/  FFMA.FTZ R7, R7, c[0x0][0x23c], -R189.reuse ;  /* 0x00008f0007077a23 */ /* 0x100fe400000108bd */
[--C-:B------:R-:W-:Y:S01]  /*a890*/  FFMA.FTZ R22, R22, c[0x0][0x23c], -R189.reuse ;  /* 0x00008f0016167a23 */ /* 0x100fe200000108bd */
[----:B---3--:R-:W3:Y:S01]  /*a8a0*/  SHFL.BFLY PT, R16, R136, 0x1, 0x1f ;  /* 0x0c201f0088107f89 */ /* 0x008ee200000e0000 */
[--C-:B------:R-:W-:Y:S02]  /*a8b0*/  FFMA.FTZ R23, R23, c[0x0][0x23c], -R189.reuse ;  /* 0x00008f0017177a23 */ /* 0x100fe400000108bd */
[----:B------:R-:W-:Y:S01]  /*a8c0*/  FFMA.FTZ R71, R71, c[0x0][0x23c], -R189 ;  /* 0x00008f0047477a23 */ /* 0x000fe200000108bd */
[----:B-1----:R-:W-:Y:S02]  /*a8d0*/  LOP3.LUT R4, R221, UR21, R195, 0x96, !PT ;  /* 0x00000015dd047c12 */ /* 0x002fe4000f8e96c3 */
[----:B------:R1:W-:Y:S01]  /*a8e0*/  MUFU.EX2 R204, R7 ;  /* 0x0000000700cc7308 */ /* 0x0003e20000000800 */
[--C-:B------:R-:W-:Y:S02]  /*a8f0*/  FFMA.FTZ R34, R34, c[0x0][0x23c], -R189.reuse ;  /* 0x00008f0022227a23 */ /* 0x100fe400000108bd */
[--C-:B------:R-:W-:Y:S02]  /*a900*/  FFMA.FTZ R67, R67, c[0x0][0x23c], -R189.reuse ;  /* 0x00008f0043437a23 */ /* 0x100fe400000108bd */
[--C-:B------:R-:W-:Y:S01]  /*a910*/  FFMA.FTZ R38, R38, c[0x0][0x23c], -R189.reuse ;  /* 0x00008f0026267a23 */ /* 0x100fe200000108bd */
[----:B--2---:R-:W2:Y:S01]  /*a920*/  LDL.LU R234, [R1+0x4] ;  /* 0x0000040001ea7983 */ /* 0x004ea20000300800 */
[--C-:B------:R-:W-:Y:S03]  /*a930*/  FFMA.FTZ R82, R82, c[0x0][0x23c], -R189.reuse ;  /* 0x00008f0052527a23 */ /* 0x100fe600000108bd */
[----:B------:R-:W-:Y:S01]  /*a940*/  MUFU.EX2 R214, R18 ;  /* 0x0000001200d67308 */ /* 0x000fe20000000800 */
[----:B------:R-:W-:Y:S01]  /*a950*/  FMNMX.FTZ R0, R0, R2, !PT ;  /* 0x0000000200007209 */ /* 0x000fe20007810000 */
[----:B------:R-:W-:Y:S04]  /*a960*/  IMAD.WIDE.U32 R4, R4, -0x326172a9, RZ ;  /* 0xcd9e8d5704047825 */ /* 0x000fe800078e00ff */
[----:B------:R-:W1:Y:S01]  /*a970*/  SHFL.BFLY PT, R2, R0, 0x1, 0x1f ;  /* 0x0c201f0000027f89 */ /* 0x000e6200000e0000 */
[--C-:B------:R-:W-:Y:S01]  /*a980*/  FFMA.FTZ R70, R70, c[0x0][0x23c], -R189.reuse ;  /* 0x00008f0046467a23 */ /* 0x100fe200000108bd */
[----:B---3--:R-:W-:Y:S01]  /*a990*/  FMNMX.FTZ R136, R136, R16, !PT ;  /* 0x0000001088887209 */ /* 0x008fe20007810000 */
[--C-:B------:R-:W-:Y:S01]  /*a9a0*/  FFMA.FTZ R83, R83, c[0x0][0x23c], -R189.reuse ;  /* 0x00008f0053537a23 */ /* 0x100fe200000108bd */
[----:B------:R-:W-:Y:S01]  /*a9b0*/  MUFU.EX2 R210, R19 ;  /* 0x0000001300d27308 */ /* 0x000fe20000000800 */
[----:B------:R-:W-:Y:S01]  /*a9c0*/  LOP3.LUT R16, R225, UR12, R220, 0x96, !PT ;  /* 0x0000000ce1107c12 */ /* 0x000fe2000f8e96dc */
[----:B------:R-:W-:Y:S01]  /*a9d0*/  FFMA.FTZ R35, R35, c[0x0][0x23c], -R189 ;  /* 0x00008f0023237a23 */ /* 0x000fe200000108bd */
[C---:B------:R-:W-:Y:S01]  /*a9e0*/  FSETP.NEU.FTZ.AND P2, PT, R136.reuse, -INF , PT ;  /* 0xff8000008800780b */ /* 0x040fe20003f5d000 */
[----:B------:R-:W-:Y:S01]  /*a9f0*/  FMUL.FTZ R188, R136, c[0x0][0x23c] ;  /* 0x00008f0088bc7a20 */ /* 0x000fe20000410000 */
[C---:B----4-:R-:W-:Y:S01]  /*aa00*/  LOP3.LUT R6, R5.reuse, UR13, R232, 0x96, !PT ;  /* 0x0000000d05067c12 */ /* 0x050fe2000f8e96e8 */
[----:B------:R-:W-:Y:S01]  /*aa10*/  IMAD.WIDE.U32 R16, R16, -0x326172a9, RZ ;  /* 0xcd9e8d5710107825 */ /* 0x000fe200078e00ff */
[----:B------:R-:W-:Y:S02]  /*aa20*/  LOP3.LUT R5, R5, UR13, R230, 0x96, !PT ;  /* 0x0000000d05057c12 */ /* 0x000fe4000f8e96e6 */
[----:B------:R-:W-:Y:S01]  /*aa30*/  FSEL R188, R188, RZ, P2 ;  /* 0x000000ffbcbc7208 */ /* 0x000fe20001000000 */
[----:B------:R-:W-:Y:S01]  /*aa40*/  MUFU.EX2 R185, R34 ;  /* 0x0000002200b97308 */ /* 0x000fe20000000800 */
[----:B------:R-:W-:Y:S01]  /*aa50*/  LOP3.LUT R174, R17, UR11, R4, 0x96, !PT ;  /* 0x0000000b11ae7c12 */ /* 0x000fe2000f8e9604 */
[----:B-1----:R-:W-:Y:S04]  /*aa60*/  IMAD.WIDE.U32 R6, R6, -0x2daee0ad, RZ ;  /* 0xd2511f5306067825 */ /* 0x002fe800078e00ff */
[--C-:B------:R-:W-:Y:S02]  /*aa70*/  FFMA.FTZ R8, R8, c[0x0][0x23c], -R188.reuse ;  /* 0x00008f0008087a23 */ /* 0x100fe400000108bc */
[--C-:B------:R-:W-:Y:S02]  /*aa80*/  FFMA.FTZ R9, R9, c[0x0][0x23c], -R188.reuse ;  /* 0x00008f0009097a23 */ /* 0x100fe400000108bc */
[----:B------:R1:W-:Y:S01]  /*aa90*/  MUFU.EX2 R122, R8 ;  /* 0x00000008007a7308 */ /* 0x0003e20000000800 */
[----:B------:R-:W-:Y:S01]  /*aaa0*/  FMNMX.FTZ R134, R0, R2, !PT ;  /* 0x0000000200867209 */ /* 0x000fe20007810000 */
[--C-:B------:R-:W-:Y:S01]  /*aab0*/  FFMA.FTZ R12, R12, c[0x0][0x23c], -R188.reuse ;  /* 0x00008f000c0c7a23 */ /* 0x100fe200000108bc */
[----:B------:R-:W-:Y:S01]  /*aac0*/  IADD3 R2, R195, 0x1, RZ ;  /* 0x00000001c3027810 */ /* 0x000fe20007ffe0ff */
[--C-:B------:R-:W-:Y:S01]  /*aad0*/  FFMA.FTZ R29, R29, c[0x0][0x23c], -R188.reuse ;  /* 0x00008f001d1d7a23 */ /* 0x100fe200000108bc */
[----:B------:R-:W-:Y:S01]  /*aae0*/  FSETP.NEU.FTZ.AND P2, PT, R134, -INF , PT ;  /* 0xff8000008600780b */ /* 0x000fe20003f5d000 */
[----:B------:R-:W-:Y:S01]  /*aaf0*/  FFMA.FTZ R40, R40, c[0x0][0x23c], -R188 ;  /* 0x00008f0028287a23 */ /* 0x000fe200000108bc */
[----:B------:R-:W-:Y:S01]  /*ab00*/  LOP3.LUT R0, R7, UR10, R224, 0x96, !PT ;  /* 0x0000000a07007c12 */ /* 0x000fe2000f8e96e0 */
[--C-:B------:R-:W-:Y:S02]  /*ab10*/  FFMA.FTZ R41, R41, c[0x0][0x23c], -R188.reuse ;  /* 0x00008f0029297a23 */ /* 0x100fe400000108bc */
[----:B------:R3:W-:Y:S01]  /*ab20*/  MUFU.EX2 R217, R9 ;  /* 0x0000000900d97308 */ /* 0x0007e20000000800 */
[----:B------:R-:W-:Y:S02]  /*ab30*/  FMUL.FTZ R190, R134, c[0x0][0x23c] ;  /* 0x00008f0086be7a20 */ /* 0x000fe40000410000 */
[--C-:B------:R-:W-:Y:S02]  /*ab40*/  FFMA.FTZ R25, R25, c[0x0][0x23c], -R188.reuse ;  /* 0x00008f0019197a23 */ /* 0x100fe400000108bc */
[--C-:B------:R-:W-:Y:S01]  /*ab50*/  FFMA.FTZ R45, R45, c[0x0][0x23c], -R188.reuse ;  /* 0x00008f002d2d7a23 */ /* 0x100fe200000108bc */
[----:B------:R-:W-:Y:S01]  /*ab60*/  FSEL R190, R190, RZ, P2 ;  /* 0x000000ffbebe7208 */ /* 0x000fe20001000000 */
[--C-:B------:R-:W-:Y:S02]  /*ab70*/  FFMA.FTZ R60, R60, c[0x0][0x23c], -R188.reuse ;  /* 0x00008f003c3c7a23 */ /* 0x100fe400000108bc */
[----:B------:R-:W-:Y:S01]  /*ab80*/  FFMA.FTZ R57, R57, c[0x0][0x23c], -R188 ;  /* 0x00008f0039397a23 */ /* 0x000fe200000108bc */
[----:B------:R-:W-:Y:S01]  /*ab90*/  MUFU.EX2 R213, R12 ;  /* 0x0000000c00d57308 */ /* 0x000fe20000000800 */
[--C-:B------:R-:W-:Y:S02]  /*aba0*/  FFMA.FTZ R10, R10, c[0x0][0x23c], -R190.reuse ;  /* 0x00008f000a0a7a23 */ /* 0x100fe400000108be */
[----:B------:R-:W-:Y:S01]  /*abb0*/  FFMA.FTZ R14, R14, c[0x0][0x23c], -R190 ;  /* 0x00008f000e0e7a23 */ /* 0x000fe200000108be */
[----:B-1----:R-:W-:Y:S01]  /*abc0*/  LOP3.LUT R8, R193, UR11, R4, 0x96, !PT ;  /* 0x0000000bc1087c12 */ /* 0x002fe2000f8e9604 */
        /* <DEDUP_REMOVED lines=8> */
[----:B------:R-:W-:Y:S01]  /*ac50*/  FFMA.FTZ R56, R56, c[0x0][0x23c], -R188 ;  /* 0x00008f0038387a23 */ /* 0x000fe200000108bc */
[----:B------:R4:W-:Y:S01]  /*ac60*/  MUFU.EX2 R200, R11 ;  /* 0x0000000b00c87308 */ /* 0x0009e20000000800 */
[----:B------:R-:W-:Y:S04]  /*ac70*/  IMAD.WIDE.U32 R174, R174, -0x2daee0ad, RZ ;  /* 0xd2511f53aeae7825 */ /* 0x000fe800078e00ff */
[----:B------:R-:W-:Y:S01]  /*ac80*/  IMAD.WIDE.U32 R4, R5, -0x2daee0ad, RZ ;  /* 0xd2511f5305047825 */ /* 0x000fe200078e00ff */
[----:B------:R-:W-:Y:S03]  /*ac90*/  LOP3.LUT R172, R175, UR8, R6, 0x96, !PT ;  /* 0x00000008afac7c12 */ /* 0x000fe6000f8e9606 */
[----:B---3--:R-:W-:Y:S01]  /*aca0*/  IMAD.WIDE.U32 R8, R8, -0x2daee0ad, RZ ;  /* 0xd2511f5308087825 */ /* 0x008fe200078e00ff */
[----:B------:R3:W-:Y:S01]  /*acb0*/  MUFU.EX2 R212, R14 ;  /* 0x0000000e00d47308 */ /* 0x0007e20000000800 */
[----:B------:R-:W-:Y:S02]  /*acc0*/  LOP3.LUT R6, R5, UR10, R222, 0x96, !PT ;  /* 0x0000000a05067c12 */ /* 0x000fe4000f8e96de */
[----:B------:R-:W-:Y:S01]  /*acd0*/  IMAD.WIDE.U32 R172, R172, -0x326172a9, RZ ;  /* 0xcd9e8d57acac7825 */ /* 0x000fe200078e00ff */
[----:B------:R-:W-:Y:S03]  /*ace0*/  LOP3.LUT R18, R9, UR8, R4, 0x96, !PT ;  /* 0x0000000809127c12 */ /* 0x000fe6000f8e9604 */
[----:B------:R-:W-:Y:S01]  /*acf0*/  IMAD.WIDE.U32 R4, R0, -0x326172a9, RZ ;  /* 0xcd9e8d5700047825 */ /* 0x000fe200078e00ff */
[----:B------:R-:W-:Y:S02]  /*ad00*/  LOP3.LUT R0, R221, UR21, R2, 0x96, !PT ;  /* 0x00000015dd007c12 */ /* 0x000fe4000f8e9602 */
[----:B------:R-:W-:Y:S01]  /*ad10*/  MUFU.EX2 R207, R33 ;  /* 0x0000002100cf7308 */ /* 0x000fe20000000800 */
[----:B------:R-:W-:Y:S01]  /*ad20*/  IMAD.WIDE.U32 R6, R6, -0x326172a9, RZ ;  /* 0xcd9e8d5706067825 */ /* 0x000fe200078e00ff */
[----:B------:R-:W-:Y:S02]  /*ad30*/  LOP3.LUT R5, R5, UR9, R16, 0x96, !PT ;  /* 0x0000000905057c12 */ /* 0x000fe4000f8e9610 */
[----:B------:R-:W-:Y:S01]  /*ad40*/  LOP3.LUT R176, R173, UR7, R4, 0x96, !PT ;  /* 0x00000007adb07c12 */ /* 0x000fe2000f8e9604 */
[----:B------:R-:W-:Y:S01]  /*ad50*/  FFMA.FTZ R15, R15, c[0x0][0x23c], -R190 ;  /* 0x00008f000f0f7a23 */ /* 0x000fe200000108be */
[----:B-1----:R-:W-:Y:S01]  /*ad60*/  LOP3.LUT R10, R7, UR9, R192, 0x96, !PT ;  /* 0x00000009070a7c12 */ /* 0x002fe2000f8e96c0 */
[----:B------:R-:W-:Y:S03]  /*ad70*/  IMAD.WIDE.U32 R18, R18, -0x326172a9, RZ ;  /* 0xcd9e8d5712127825 */ /* 0x000fe600078e00ff */
[----:B------:R1:W-:Y:S01]  /*ad80*/  MUFU.EX2 R186, R15 ;  /* 0x0000000f00ba7308 */ /* 0x0003e20000000800 */
[----:B------:R-:W-:Y:S01]  /*ad90*/  IMAD.WIDE.U32 R4, R5, -0x2daee0ad, RZ ;  /* 0xd2511f5305047825 */ /* 0x000fe200078e00ff */
[----:B------:R-:W-:Y:S03]  /*ada0*/  LOP3.LUT R12, R19, UR7, R6, 0x96, !PT ;  /* 0x00000007130c7c12 */ /* 0x000fe6000f8e9606 */
[----:B------:R-:W-:Y:S01]  /*adb0*/  IMAD.WIDE.U32 R176, R176, -0x2daee0ad, RZ ;  /* 0xd2511f53b0b07825 */ /* 0x000fe200078e00ff */
[----:B------:R-:W-:Y:S03]  /*adc0*/  LOP3.LUT R5, R5, UR6, R174, 0x96, !PT ;  /* 0x0000000605057c12 */ /* 0x000fe6000f8e96ae */
[----:B----4-:R-:W-:Y:S01]  /*add0*/  IMAD.WIDE.U32 R10, R10, -0x2daee0ad, RZ ;  /* 0xd2511f530a0a7825 */ /* 0x010fe200078e00ff */
[----:B------:R4:W-:Y:S01]  /*ade0*/  MUFU.EX2 R226, R22 ;  /* 0x0000001600e27308 */ /* 0x0009e20000000800 */
[----:B------:R-:W-:Y:S02]  /*adf0*/  LOP3.LUT R6, R177, UR4, R4, 0x96, !PT ;  /* 0x00000004b1067c12 */ /* 0x000fe4000f8e9604 */
[----:B------:R-:W-:Y:S01]  /*ae00*/  IMAD.WIDE.U32 R178, R0, -0x326172a9, RZ ;  /* 0xcd9e8d5700b27825 */ /* 0x000fe200078e00ff */
[----:B------:R-:W-:Y:S03]  /*ae10*/  LOP3.LUT R8, R11, UR6, R8, 0x96, !PT ;  /* 0x000000060b087c12 */ /* 0x000fe6000f8e9608 */
[----:B------:R-:W-:Y:S01]  /*ae20*/  FFMA.FTZ R0, R13, c[0x0][0x23c], -R188 ;  /* 0x00008f000d007a23 */ /* 0x000fe200000108bc */
[----:B------:R-:W-:Y:S01]  /*ae30*/  LOP3.LUT R177, R193, UR11, R178, 0x96, !PT ;  /* 0x0000000bc1b17c12 */ /* 0x000fe2000f8e96b2 */
[----:B------:R-:W-:Y:S01]  /*ae40*/  FFMA.FTZ R61, R61, c[0x0][0x23c], -R188 ;  /* 0x00008f003d3d7a23 */ /* 0x000fe200000108bc */
[----:B------:R-:W1:Y:S01]  /*ae50*/  MUFU.EX2 R197, R20 ;  /* 0x0000001400c57308 */ /* 0x000e620000000800 */
[----:B------:R-:W-:Y:S01]  /*ae60*/  FFMA.FTZ R62, R62, c[0x0][0x23c], -R190 ;  /* 0x00008f003e3e7a23 */ /* 0x000fe200000108be */
[----:B------:R-:W-:Y:S01]  /*ae70*/  LOP3.LUT R191, R17, UR11, R178, 0x96, !PT ;  /* 0x0000000b11bf7c12 */ /* 0x000fe2000f8e96b2 */
[----:B------:R-:W-:Y:S01]  /*ae80*/  FFMA.FTZ R63, R63, c[0x0][0x23c], -R190 ;  /* 0x00008f003f3f7a23 */ /* 0x000fe200000108be */
[----:B------:R-:W-:Y:S01]  /*ae90*/  LOP3.LUT R180, R179, UR13, R230, 0x96, !PT ;  /* 0x0000000db3b47c12 */ /* 0x000fe2000f8e96e6 */
[----:B------:R-:W-:Y:S01]  /*aea0*/  FFMA.FTZ R73, R73, c[0x0][0x23c], -R188 ;  /* 0x00008f0049497a23 */ /* 0x000fe200000108bc */
[----:B------:R-:W-:Y:S01]  /*aeb0*/  LOP3.LUT R194, R179, UR13, R232, 0x96, !PT ;  /* 0x0000000db3c27c12 */ /* 0x000fe2000f8e96e8 */
[--C-:B------:R-:W-:Y:S02]  /*aec0*/  FFMA.FTZ R24, R24, c[0x0][0x23c], -R188.reuse ;  /* 0x00008f0018187a23 */ /* 0x100fe400000108bc */
[----:B------:R-:W-:Y:S01]  /*aed0*/  FFMA.FTZ R28, R28, c[0x0][0x23c], -R188 ;  /* 0x00008f001c1c7a23 */ /* 0x000fe200000108bc */
[----:B------:R-:W1:Y:S01]  /*aee0*/  MUFU.EX2 R229, R0 ;  /* 0x0000000000e57308 */ /* 0x000e620000000800 */
[----:B------:R-:W-:Y:S04]  /*aef0*/  IMAD.WIDE.U32 R12, R12, -0x2daee0ad, RZ ;  /* 0xd2511f530c0c7825 */ /* 0x000fe800078e00ff */
[----:B------:R-:W-:Y:S01]  /*af00*/  IMAD.WIDE.U32 R4, R5, -0x326172a9, RZ ;  /* 0xcd9e8d5705047825 */ /* 0x000fe200078e00ff */
[----:B------:R-:W-:Y:S03]  /*af10*/  LOP3.LUT R10, R13, UR4, R10, 0x96, !PT ;  /* 0x000000040d0a7c12 */ /* 0x000fe6000f8e960a */
[----:B------:R-:W-:Y:S01]  /*af20*/  IMAD.WIDE.U32 R6, R6, -0x326172a9, RZ ;  /* 0xcd9e8d5706067825 */ /* 0x000fe200078e00ff */
[----:B------:R-:W-:Y:S01]  /*af30*/  MUFU.EX2 R202, R24 ;  /* 0x0000001800ca7308 */ /* 0x000fe20000000800 */
[----:B------:R-:W-:Y:S02]  /*af40*/  LOP3.LUT R172, R5, UR5, R172, 0x96, !PT ;  /* 0x0000000505ac7c12 */ /* 0x000fe4000f8e96ac */
[----:B------:R-:W-:Y:S01]  /*af50*/  IMAD.WIDE.U32 R8, R8, -0x326172a9, RZ ;  /* 0xcd9e8d5708087825 */ /* 0x000fe200078e00ff */
[----:B------:R-:W-:Y:S02]  /*af60*/  LOP3.LUT R13, R6, 0xffff, RZ, 0xc0, !PT ;  /* 0x0000ffff060d7812 */ /* 0x000fe400078ec0ff */
[----:B------:R-:W-:Y:S01]  /*af70*/  SHF.R.U32.HI R19, RZ, 0x10, R6 ;  /* 0x00000010ff137819 */ /* 0x000fe20000011606 */
[----:B------:R-:W-:Y:S01]  /*af80*/  IMAD.WIDE.U32 R180, R180, -0x2daee0ad, RZ ;  /* 0xd2511f53b4b47825 */ /* 0x000fe200078e00ff */
[----:B------:R-:W-:Y:S02]  /*af90*/  LOP3.LUT R18, R9, UR5, R18, 0x96, !PT ;  /* 0x0000000509127c12 */ /* 0x000fe4000f8e9612 */
[----:B------:R4:W-:Y:S01]  /*afa0*/  MUFU.EX2 R24, R28 ;  /* 0x0000001c00187308 */ /* 0x0009e20000000800 */
[----:B------:R-:W-:Y:S01]  /*afb0*/  LOP3.LUT R9, R7, UR15, R4, 0x96, !PT ;  /* 0x0000000f07097c12 */ /* 0x000fe2000f8e9604 */
[----:B------:R-:W-:Y:S01]  /*afc0*/  IMAD.WIDE.U32 R4, R10, -0x326172a9, RZ ;  /* 0xcd9e8d570a047825 */ /* 0x000fe200078e00ff */
[----:B------:R-:W-:Y:S02]  /*afd0*/  LOP3.LUT R173, R6, 0xff, RZ, 0xc0, !PT ;  /* 0x000000ff06ad7812 */ /* 0x000fe400078ec0ff */
[----:B---3--:R-:W-:Y:S01]  /*afe0*/  SHF.R.U32.HI R14, RZ, 0x18, R6 ;  /* 0x00000018ff0e7819 */ /* 0x008fe20000011606 */
[----:B------:R-:W-:Y:S01]  /*aff0*/  IMAD.WIDE.U32 R6, R172, -0x2daee0ad, RZ ;  /* 0xd2511f53ac067825 */ /* 0x000fe200078e00ff */
[----:B-1----:R-:W-:Y:S02]  /*b000*/  SHF.R.U32.HI R15, RZ, 0x18, R4 ;  /* 0x00000018ff0f7819 */ /* 0x002fe40000011604 */
[----:B------:R-:W-:Y:S01]  /*b010*/  LOP3.LUT R8, R5, UR15, R8, 0x96, !PT ;  /* 0x0000000f05087c12 */ /* 0x000fe2000f8e9608 */
[----:B------:R-:W-:Y:S01]  /*b020*/  MUFU.EX2 R209, R23 ;  /* 0x0000001700d17308 */ /* 0x000fe20000000800 */
[----:B------:R-:W-:Y:S01]  /*b030*/  LOP3.LUT R10, R4, 0xffff, RZ, 0xc0, !PT ;  /* 0x0000ffff040a7812 */ /* 0x000fe200078ec0ff */
[----:B------:R-:W-:Y:S01]  /*b040*/  FFMA.FTZ R30, R30, c[0x0][0x23c], -R190 ;  /* 0x00008f001e1e7a23 */ /* 0x000fe200000108be */
[----:B------:R-:W-:Y:S01]  /*b050*/  SHF.R.U32.HI R11, RZ, 0x10, R4 ;  /* 0x00000010ff0b7819 */ /* 0x000fe20000011604 */
[----:B----4-:R-:W-:Y:S01]  /*b060*/  IMAD.MOV.U32 R22, RZ, RZ, R196 ;  /* 0x000000ffff167224 */ /* 0x010fe200078e00c4 */
[----:B------:R-:W-:Y:S01]  /*b070*/  LOP3.LUT R172, R4, 0xff, RZ, 0xc0, !PT ;  /* 0x000000ff04ac7812 */ /* 0x000fe200078ec0ff */
[----:B------:R-:W-:Y:S01]  /*b080*/  IMAD.WIDE.U32 R4, R18, -0x2daee0ad, RZ ;  /* 0xd2511f5312047825 */ /* 0x000fe200078e00ff */
[----:B------:R-:W-:Y:S02]  /*b090*/  SHF.R.U32.HI R175, RZ, 0x10, R6 ;  /* 0x00000010ffaf7819 */ /* 0x000fe40000011606 */
[C---:B------:R-:W-:Y:S01]  /*b0a0*/  LOP3.LUT R174, R6.reuse, 0xffff, RZ, 0xc0, !PT ;  /* 0x0000ffff06ae7812 */ /* 0x040fe200078ec0ff */
[----:B------:R1:W-:Y:S01]  /*b0b0*/  MUFU.EX2 R211, R29 ;  /* 0x0000001d00d37308 */ /* 0x0003e20000000800 */
[----:B------:R-:W-:Y:S01]  /*b0c0*/  LOP3.LUT R178, R6, 0xff, RZ, 0xc0, !PT ;  /* 0x000000ff06b27812 */ /* 0x000fe200078ec0ff */
[----:B------:R-:W-:Y:S01]  /*b0d0*/  FFMA.FTZ R31, R31, c[0x0][0x23c], -R190 ;  /* 0x00008f001f1f7a23 */ /* 0x000fe200000108be */
[----:B------:R-:W-:Y:S01]  /*b0e0*/  SHF.R.U32.HI R179, RZ, 0x18, R6 ;  /* 0x00000018ffb37819 */ /* 0x000fe20000011606 */
[----:B------:R-:W-:Y:S01]  /*b0f0*/  IMAD.MOV.U32 R28, RZ, RZ, R197 ;  /* 0x000000ffff1c7224 */ /* 0x000fe200078e00c5 */
[----:B------:R-:W-:Y:S01]  /*b100*/  LOP3.LUT R6, R19, 0xff, RZ, 0xc0, !PT ;  /* 0x000000ff13067812 */ /* 0x000fe200078ec0ff */
[----:B------:R-:W-:Y:S01]  /*b110*/  FFMA.FTZ R197, R69, c[0x0][0x23c], -R139 ;  /* 0x00008f0045c57a23 */ /* 0x000fe2000001088b */
[----:B------:R-:W-:Y:S01]  /*b120*/  LOP3.LUT R18, R4, 0xffff, RZ, 0xc0, !PT ;  /* 0x0000ffff04127812 */ /* 0x000fe200078ec0ff */
[----:B------:R-:W-:Y:S01]  /*b130*/  IMAD.MOV.U32 R69, RZ, RZ, R203 ;  /* 0x000000ffff457224 */ /* 0x000fe200078e00cb */
[----:B------:R-:W-:Y:S01]  /*b140*/  SHF.R.U32.HI R32, RZ, 0x10, R4 ;  /* 0x00000010ff207819 */ /* 0x000fe20000011604 */
[----:B------:R-:W3:Y:S01]  /*b150*/  MUFU.EX2 R201, R21 ;  /* 0x0000001500c97308 */ /* 0x000ee20000000800 */
[----:B------:R-:W-:Y:S01]  /*b160*/  PRMT R182, R6, 0x5410, R14 ;  /* 0x0000541006b67816 */ /* 0x000fe2000000000e */
[----:B------:R-:W-:Y:S01]  /*b170*/  FFMA.FTZ R203, R96, c[0x0][0x23c], -R139 ;  /* 0x00008f0060cb7a23 */ /* 0x000fe2000001088b */
[----:B------:R-:W-:Y:S01]  /*b180*/  SHF.R.U32.HI R6, RZ, 0x10, R9 ;  /* 0x00000010ff067819 */ /* 0x000fe20000011609 */
[----:B------:R-:W-:Y:S01]  /*b190*/  IMAD.MOV.U32 R96, RZ, RZ, R208 ;  /* 0x000000ffff607224 */ /* 0x000fe200078e00d0 */
[----:B------:R-:W-:Y:S01]  /*b1a0*/  LOP3.LUT R2, R7, UR14, R176, 0x96, !PT ;  /* 0x0000000e07027c12 */ /* 0x000fe2000f8e96b0 */
[----:B------:R-:W-:Y:S01]  /*b1b0*/  FFMA.FTZ R44, R44, c[0x0][0x23c], -R188 ;  /* 0x00008f002c2c7a23 */ /* 0x000fe200000108bc */
[----:B------:R-:W-:Y:S01]  /*b1c0*/  SHF.R.U32.HI R7, RZ, 0x8, R13 ;  /* 0x00000008ff077819 */ /* 0x000fe2000001160d */
[----:B------:R-:W-:Y:S01]  /*b1d0*/  FFMA.FTZ R47, R47, c[0x0][0x23c], -R190 ;  /* 0x00008f002f2f7a23 */ /* 0x000fe200000108be */
[----:B------:R-:W-:Y:S01]  /*b1e0*/  SHF.R.U32.HI R176, RZ, 0x18, R4 ;  /* 0x00000018ffb07819 */ /* 0x000fe20000011604 */
[----:B------:R3:W-:Y:S01]  /*b1f0*/  MUFU.EX2 R215, R26 ;  /* 0x0000001a00d77308 */ /* 0x0007e20000000800 */
[----:B------:R-:W-:Y:S01]  /*b200*/  LOP3.LUT R19, R4, 0xff, RZ, 0xc0, !PT ;  /* 0x000000ff04137812 */ /* 0x000fe200078ec0ff */
[----:B------:R-:W-:Y:S01]  /*b210*/  FFMA.FTZ R196, R81, c[0x0][0x23c], -R139 ;  /* 0x00008f0051c47a23 */ /* 0x000fe2000001088b */
[----:B------:R-:W-:Y:S01]  /*b220*/  LOP3.LUT R4, R9, 0xffff, RZ, 0xc0, !PT ;  /* 0x0000ffff09047812 */ /* 0x000fe200078ec0ff */
[----:B-1----:R-:W-:Y:S01]  /*b230*/  IMAD.MOV.U32 R29, RZ, RZ, R226 ;  /* 0x000000ffff1d7224 */ /* 0x002fe200078e00e2 */
[----:B------:R-:W-:Y:S01]  /*b240*/  LOP3.LUT R0, R5, UR14, R12, 0x96, !PT ;  /* 0x0000000e05007c12 */ /* 0x000fe2000f8e960c */
[--C-:B------:R-:W-:Y:S01]  /*b250*/  FFMA.FTZ R59, R59, c[0x0][0x23c], -R190.reuse ;  /* 0x00008f003b3b7a23 */ /* 0x100fe200000108be */
[----:B------:R-:W-:Y:S01]  /*b260*/  PRMT R184, R173, 0x5410, R7 ;  /* 0x00005410adb87816 */ /* 0x000fe20000000007 */
[----:B------:R-:W-:Y:S01]  /*b270*/  FFMA.FTZ R75, R75, c[0x0][0x23c], -R190 ;  /* 0x00008f004b4b7a23 */ /* 0x000fe200000108be */
[----:B------:R-:W-:Y:S01]  /*b280*/  SHF.R.U32.HI R7, RZ, 0x8, R4 ;  /* 0x00000008ff077819 */ /* 0x000fe20000011604 */
[----:B------:R1:W-:Y:S01]  /*b290*/  MUFU.EX2 R187, R35 ;  /* 0x0000002300bb7308 */ /* 0x0003e20000000800 */
[----:B------:R-:W-:Y:S01]  /*b2a0*/  LOP3.LUT R4, R6, 0xff, RZ, 0xc0, !PT ;  /* 0x000000ff06047812 */ /* 0x000fe200078ec0ff */
[----:B------:R-:W-:Y:S01]  /*b2b0*/  FFMA.FTZ R78, R78, c[0x0][0x23c], -R190 ;  /* 0x00008f004e4e7a23 */ /* 0x000fe200000108be */
[----:B------:R-:W-:Y:S01]  /*b2c0*/  SHF.R.U32.HI R5, RZ, 0x8, R10 ;  /* 0x00000008ff057819 */ /* 0x000fe2000001160a */
[----:B------:R-:W-:Y:S01]  /*b2d0*/  FFMA.FTZ R74, R74, c[0x0][0x23c], -R190 ;  /* 0x00008f004a4a7a23 */ /* 0x000fe200000108be */
[----:B------:R-:W-:Y:S01]  /*b2e0*/  LOP3.LUT R10, R9, 0xff, RZ, 0xc0, !PT ;  /* 0x000000ff090a7812 */ /* 0x000fe200078ec0ff */
[----:B------:R-:W-:Y:S01]  /*b2f0*/  IMAD.MOV.U32 R113, RZ, RZ, R228 ;  /* 0x000000ffff717224 */ /* 0x000fe200078e00e4 */
[----:B------:R-:W-:Y:S01]  /*b300*/  SHF.R.U32.HI R9, RZ, 0x18, R9 ;  /* 0x00000018ff097819 */ /* 0x000fe20000011609 */
[----:B------:R-:W-:Y:S01]  /*b310*/  FFMA.FTZ R228, R100, c[0x0][0x23c], -R139 ;  /* 0x00008f0064e47a23 */ /* 0x000fe2000001088b */
[----:B------:R-:W-:Y:S01]  /*b320*/  LOP3.LUT R11, R11, 0xff, RZ, 0xc0, !PT ;  /* 0x000000ff0b0b7812 */ /* 0x000fe200078ec0ff */
[----:B------:R-:W4:Y:S01]  /*b330*/  MUFU.EX2 R20, R31 ;  /* 0x0000001f00147308 */ /* 0x000f220000000800 */
[----:B------:R-:W-:Y:S01]  /*b340*/  PRMT R173, R4, 0x5410, R9 ;  /* 0x0000541004ad7816 */ /* 0x000fe20000000009 */
[----:B------:R-:W-:Y:S01]  /*b350*/  IMAD.MOV.U32 R100, RZ, RZ, R229 ;  /* 0x000000ffff647224 */ /* 0x000fe200078e00e5 */
[----:B------:R-:W-:Y:S01]  /*b360*/  LOP3.LUT R4, R8, 0xffff, RZ, 0xc0, !PT ;  /* 0x0000ffff08047812 */ /* 0x000fe200078ec0ff */
[----:B---3--:R-:W-:Y:S01]  /*b370*/  IMAD.MOV.U32 R26, RZ, RZ, R201 ;  /* 0x000000ffff1a7224 */ /* 0x008fe200078e00c9 */
[----:B------:R-:W-:Y:S01]  /*b380*/  PRMT R15, R11, 0x5410, R15 ;  /* 0x000054100b0f7816 */ /* 0x000fe2000000000f */
[----:B------:R-:W-:Y:S01]  /*b390*/  FFMA.FTZ R201, R85, c[0x0][0x23c], -R139 ;  /* 0x00008f0055c97a23 */ /* 0x000fe2000001088b */
[----:B------:R-:W-:Y:S01]  /*b3a0*/  LOP3.LUT R11, R181, UR10, R222, 0x96, !PT ;  /* 0x0000000ab50b7c12 */ /* 0x000fe2000f8e96de */
[--C-:B------:R-:W-:Y:S01]  /*b3b0*/  HSET2.LE.AND R173, R173, R219.reuse, PT ;  /* 0x000000dbadad7233 */ /* 0x100fe20003803000 */
[----:B------:R-:W-:Y:S01]  /*b3c0*/  PRMT R34, R172, 0x5410, R5 ;  /* 0x00005410ac227816 */ /* 0x000fe20000000005 */
[----:B------:R-:W-:Y:S01]  /*b3d0*/  MUFU.EX2 R31, R40 ;  /* 0x00000028001f7308 */ /* 0x000fe20000000800 */
[----:B------:R-:W-:Y:S01]  /*b3e0*/  PRMT R172, R10, 0x5410, R7 ;  /* 0x000054100aac7816 */ /* 0x000fe20000000007 */
[----:B------:R-:W-:Y:S01]  /*b3f0*/  IMAD.WIDE.U32 R6, R177, -0x2daee0ad, RZ ;  /* 0xd2511f53b1067825 */ /* 0x000fe200078e00ff */
[----:B------:R-:W-:Y:S01]  /*b400*/  LOP3.LUT R12, R8, 0xff, RZ, 0xc0, !PT ;  /* 0x000000ff080c7812 */ /* 0x000fe200078ec0ff */
[--C-:B-1----:R-:W-:Y:S01]  /*b410*/  HSET2.LE.AND R35, R15, R219.reuse, PT ;  /* 0x000000db0f237233 */ /* 0x102fe20003803000 */
[----:B------:R-:W-:Y:S01]  /*b420*/  SHF.R.U32.HI R10, RZ, 0x8, R4 ;  /* 0x00000008ff0a7819 */ /* 0x000fe20000011604 */
[--C-:B------:R-:W-:Y:S01]  /*b430*/  HSET2.LE.AND R172, R172, R219.reuse, PT ;  /* 0x000000dbacac7233 */ /* 0x100fe20003803000 */
[----:B------:R-:W-:Y:S01]  /*b440*/  SHF.R.U32.HI R9, RZ, 0x10, R8 ;  /* 0x00000010ff097819 */ /* 0x000fe20000011608 */
[--C-:B------:R-:W-:Y:S01]  /*b450*/  HSET2.LE.AND R34, R34, R219.reuse, PT ;  /* 0x000000db22227233 */ /* 0x100fe20003803000 */
[----:B------:R-:W-:Y:S01]  /*b460*/  PRMT R14, R12, 0x5410, R10 ;  /* 0x000054100c0e7816 */ /* 0x000fe2000000000a */
[----:B------:R-:W-:Y:S01]  /*b470*/  MUFU.EX2 R85, R41 ;  /* 0x0000002900557308 */ /* 0x000fe20000000800 */
[----:B------:R-:W-:Y:S01]  /*b480*/  IMAD.WIDE.U32 R10, R11, -0x326172a9, RZ ;  /* 0xcd9e8d570b0a7825 */ /* 0x000fe200078e00ff */
[----:B------:R-:W-:Y:S02]  /*b490*/  LOP3.LUT R5, R7, UR8, R180, 0x96, !PT ;  /* 0x0000000807057c12 */ /* 0x000fe4000f8e96b4 */
[----:B------:R-:W-:Y:S01]  /*b4a0*/  SHF.R.U32.HI R8, RZ, 0x18, R8 ;  /* 0x00000018ff087819 */ /* 0x000fe20000011608 */
[----:B----4-:R-:W-:Y:S01]  /*b4b0*/  IMAD.MOV.U32 R15, RZ, RZ, R20 ;  /* 0x000000ffff0f7224 */ /* 0x010fe200078e0014 */
[----:B------:R-:W-:Y:S01]  /*b4c0*/  LOP3.LUT R7, R11, UR9, R192, 0x96, !PT ;  /* 0x000000090b077c12 */ /* 0x000fe2000f8e96c0 */
[--C-:B------:R-:W-:Y:S01]  /*b4d0*/  FFMA.FTZ R51, R51, c[0x0][0x23c], -R189.reuse ;  /* 0x00008f0033337a23 */ /* 0x100fe200000108bd */
[----:B------:R-:W-:Y:S01]  /*b4e0*/  LOP3.LUT R4, R9, 0xff, RZ, 0xc0, !PT ;  /* 0x000000ff09047812 */ /* 0x000fe200078ec0ff */
[--C-:B------:R-:W-:Y:S01]  /*b4f0*/  FFMA.FTZ R66, R66, c[0x0][0x23c], -R189.reuse ;  /* 0x00008f0042427a23 */ /* 0x100fe200000108bd */
[----:B------:R1:W-:Y:S01]  /*b500*/  MUFU.EX2 R40, R42 ;  /* 0x0000002a00287308 */ /* 0x0003e20000000800 */
[----:B------:R-:W-:Y:S01]  /*b510*/  IMAD.WIDE.U32 R12, R7, -0x2daee0ad, RZ ;  /* 0xd2511f53070c7825 */ /* 0x000fe200078e00ff */
[----:B------:R-:W-:Y:S02]  /*b520*/  PRMT R33, R4, 0x5410, R8 ;  /* 0x0000541004217816 */ /* 0x000fe40000000008 */
[----:B------:R-:W-:Y:S01]  /*b530*/  SHF.R.U32.HI R7, RZ, 0x8, R174 ;  /* 0x00000008ff077819 */ /* 0x000fe200000116ae */
[----:B------:R-:W-:Y:S01]  /*b540*/  IMAD.WIDE.U32 R4, R5, -0x326172a9, RZ ;  /* 0xcd9e8d5705047825 */ /* 0x000fe200078e00ff */
[----:B------:R-:W-:Y:S01]  /*b550*/  LOP3.LUT R8, R13, UR6, R6, 0x96, !PT ;  /* 0x000000060d087c12 */ /* 0x000fe2000f8e9606 */
[--C-:B------:R-:W-:Y:S01]  /*b560*/  HSET2.LE.AND R33, R33, R219.reuse, PT ;  /* 0x000000db21217233 */ /* 0x100fe20003803000 */
[----:B------:R-:W-:Y:S01]  /*b570*/  LOP3.LUT R6, R175, 0xff, RZ, 0xc0, !PT ;  /* 0x000000ffaf067812 */ /* 0x000fe200078ec0ff */
[----:B------:R-:W-:Y:S01]  /*b580*/  FFMA.FTZ R54, R54, c[0x0][0x23c], -R189 ;  /* 0x00008f0036367a23 */ /* 0x000fe200000108bd */
[----:B------:R3:W-:Y:S01]  /*b590*/  MUFU.EX2 R218, R27 ;  /* 0x0000001b00da7308 */ /* 0x0007e20000000800 */
[----:B------:R-:W-:Y:S01]  /*b5a0*/  LOP3.LUT R10, R5, UR7, R10, 0x96, !PT ;  /* 0x00000007050a7c12 */ /* 0x000fe2000f8e960a */
[----:B------:R-:W-:Y:S01]  /*b5b0*/  IMAD.WIDE.U32 R8, R8, -0x326172a9, RZ ;  /* 0xcd9e8d5708087825 */ /* 0x000fe200078e00ff */
[----:B------:R-:W-:Y:S02]  /*b5c0*/  SHF.R.U32.HI R5, RZ, 0x8, R18 ;  /* 0x00000008ff057819 */ /* 0x000fe40000011612 */
[----:B------:R-:W-:Y:S01]  /*b5d0*/  PRMT R179, R6, 0x5410, R179 ;  /* 0x0000541006b37816 */ /* 0x000fe200000000b3 */
[----:B------:R-:W-:Y:S01]  /*b5e0*/  IMAD.WIDE.U32 R10, R10, -0x2daee0ad, RZ ;  /* 0xd2511f530a0a7825 */ /* 0x000fe200078e00ff */
[----:B------:R-:W-:Y:S02]  /*b5f0*/  SHF.R.U32.HI R6, RZ, 0x10, R2 ;  /* 0x00000010ff067819 */ /* 0x000fe40000011602 */
[----:B------:R-:W-:Y:S01]  /*b600*/  LOP3.LUT R13, R9, UR5, R4, 0x96, !PT ;  /* 0x00000005090d7c12 */ /* 0x000fe2000f8e9604 */
[----:B------:R4:W-:Y:S01]  /*b610*/  MUFU.EX2 R23, R43 ;  /* 0x0000002b00177308 */ /* 0x0009e20000000800 */
[C---:B------:R-:W-:Y:S01]  /*b620*/  LOP3.LUT R4, R2.reuse, 0xffff, RZ, 0xc0, !PT ;  /* 0x0000ffff02047812 */ /* 0x040fe200078ec0ff */
[----:B------:R-:W-:Y:S01]  /*b630*/  IMAD.MOV.U32 R18, RZ, RZ, R200 ;  /* 0x000000ffff127224 */ /* 0x000fe200078e00c8 */
[----:B------:R-:W-:Y:S01]  /*b640*/  PRMT R19, R19, 0x5410, R5 ;  /* 0x0000541013137816 */ /* 0x000fe20000000005 */
[----:B------:R-:W-:Y:S01]  /*b650*/  FFMA.FTZ R200, R97, c[0x0][0x23c], -R139 ;  /* 0x00008f0061c87a23 */ /* 0x000fe2000001088b */
[----:B------:R-:W-:Y:S01]  /*b660*/  LOP3.LUT R9, R2, 0xff, RZ, 0xc0, !PT ;  /* 0x000000ff02097812 */ /* 0x000fe200078ec0ff */
[----:B------:R-:W-:Y:S01]  /*b670*/  IMAD.MOV.U32 R97, RZ, RZ, R207 ;  /* 0x000000ffff617224 */ /* 0x000fe200078e00cf */
[----:B------:R-:W-:Y:S01]  /*b680*/  SHF.R.U32.HI R5, RZ, 0x18, R2 ;  /* 0x00000018ff057819 */ /* 0x000fe20000011602 */
[----:B-1----:R-:W-:Y:S01]  /*b690*/  IMAD.MOV.U32 R42, RZ, RZ, R187 ;  /* 0x000000ffff2a7224 */ /* 0x002fe200078e00bb */
[----:B------:R-:W-:Y:S01]  /*b6a0*/  LOP3.LUT R2, R6, 0xff, RZ, 0xc0, !PT ;  /* 0x000000ff06027812 */ /* 0x000fe200078ec0ff */
[----:B------:R-:W-:Y:S01]  /*b6b0*/  MUFU.EX2 R216, R25 ;  /* 0x0000001900d87308 */ /* 0x000fe20000000800 */
[----:B------:R-:W-:Y:S01]  /*b6c0*/  LOP3.LUT R6, R11, UR4, R12, 0x96, !PT ;  /* 0x000000040b067c12 */ /* 0x000fe2000f8e960c */
[--C-:B------:R-:W-:Y:S01]  /*b6d0*/  HSET2.LE.AND R179, R179, R219.reuse, PT ;  /* 0x000000dbb3b37233 */ /* 0x100fe20003803000 */
[----:B------:R-:W-:Y:S01]  /*b6e0*/  F2FP.PACK_AB R175, R210, R214 ;  /* 0x000000d6d2af723e */ /* 0x000fe200000000ff */
[----:B---3--:R-:W-:Y:S01]  /*b6f0*/  IMAD.MOV.U32 R27, RZ, RZ, R202 ;  /* 0x000000ffff1b7224 */ /* 0x008fe200078e00ca */
[----:B------:R-:W-:Y:S01]  /*b700*/  SHF.R.U32.HI R4, RZ, 0x8, R4 ;  /* 0x00000008ff047819 */ /* 0x000fe20000011604 */
[----:B------:R-:W-:Y:S01]  /*b710*/  FFMA.FTZ R202, R84, c[0x0][0x23c], -R139 ;  /* 0x00008f0054ca7a23 */ /* 0x000fe2000001088b */
[----:B------:R-:W-:Y:S01]  /*b720*/  F2FP.PACK_AB R174, R239, R113 ;  /* 0x00000071efae723e */ /* 0x000fe200000000ff */
[----:B------:R-:W-:Y:S01]  /*b730*/  FFMA.FTZ R55, R55, c[0x0][0x23c], -R189 ;  /* 0x00008f0037377a23 */ /* 0x000fe200000108bd */
[----:B------:R-:W-:Y:S01]  /*b740*/  PRMT R178, R178, 0x5410, R7 ;  /* 0x00005410b2b27816 */ /* 0x000fe20000000007 */
[----:B------:R1:W3:Y:S01]  /*b750*/  MUFU.EX2 R12, R30 ;  /* 0x0000001e000c7308 */ /* 0x0002e20000000800 */
[----:B------:R-:W-:Y:S01]  /*b760*/  LOP3.LUT R7, R32, 0xff, RZ, 0xc0, !PT ;  /* 0x000000ff20077812 */ /* 0x000fe200078ec0ff */
[--C-:B------:R-:W-:Y:S01]  /*b770*/  HSET2.LE.AND R32, R14, R219.reuse, PT ;  /* 0x000000db0e207233 */ /* 0x100fe20003803000 */
[----:B------:R-:W-:Y:S01]  /*b780*/  PRMT R177, R2, 0x5410, R5 ;  /* 0x0000541002b17816 */ /* 0x000fe20000000005 */
[--C-:B------:R-:W-:Y:S01]  /*b790*/  HSET2.LE.AND R178, R178, R219.reuse, PT ;  /* 0x000000dbb2b27233 */ /* 0x100fe20003803000 */
[----:B------:R-:W-:Y:S01]  /*b7a0*/  PRMT R183, R7, 0x5410, R176 ;  /* 0x0000541007b77816 */ /* 0x000fe200000000b0 */
[----:B------:R-:W-:Y:S01]  /*b7b0*/  IMAD.WIDE.U32 R6, R6, -0x326172a9, RZ ;  /* 0xcd9e8d5706067825 */ /* 0x000fe200078e00ff */
[----:B------:R-:W-:Y:S01]  /*b7c0*/  PRMT R176, R9, 0x5410, R4 ;  /* 0x0000541009b07816 */ /* 0x000fe20000000004 */
[--C-:B------:R-:W-:Y:S01]  /*b7d0*/  HSET2.LE.AND R177, R177, R219.reuse, PT ;  /* 0x000000dbb1b17233 */ /* 0x100fe20003803000 */
[----:B------:R-:W-:Y:S01]  /*b7e0*/  SHF.R.U32.HI R4, RZ, 0x10, R0 ;  /* 0x00000010ff047819 */ /* 0x000fe20000011600 */
[----:B------:R-:W-:Y:S01]  /*b7f0*/  MUFU.EX2 R25, R44 ;  /* 0x0000002c00197308 */ /* 0x000fe20000000800 */
[C---:B------:R-:W-:Y:S01]  /*b800*/  LOP3.LUT R2, R0.reuse, 0xffff, RZ, 0xc0, !PT ;  /* 0x0000ffff00027812 */ /* 0x040fe200078ec0ff */
[--C-:B------:R-:W-:Y:S01]  /*b810*/  HSET2.LE.AND R183, R183, R219.reuse, PT ;  /* 0x000000dbb7b77233 */ /* 0x100fe20003803000 */
[----:B------:R-:W-:Y:S01]  /*b820*/  LOP3.LUT R9, R0, 0xff, RZ, 0xc0, !PT ;  /* 0x000000ff00097812 */ /* 0x000fe200078ec0ff */
[----:B------:R-:W-:Y:S01]  /*b830*/  IMAD.MOV.U32 R14, RZ, RZ, R186 ;  /* 0x000000ffff0e7224 */ /* 0x000fe200078e00ba */
[----:B------:R-:W-:Y:S01]  /*b840*/  SHF.R.U32.HI R5, RZ, 0x18, R0 ;  /* 0x00000018ff057819 */ /* 0x000fe20000011600 */
[----:B----4-:R-:W-:Y:S01]  /*b850*/  IMAD.MOV.U32 R43, RZ, RZ, R185 ;  /* 0x000000ffff2b7224 */ /* 0x010fe200078e00b9 */
[----:B------:R-:W-:Y:S01]  /*b860*/  LOP3.LUT R0, R4, 0xff, RZ, 0xc0, !PT ;  /* 0x000000ff04007812 */ /* 0x000fe200078ec0ff */
[--C-:B------:R-:W-:Y:S01]  /*b870*/  HSET2.LE.AND R176, R176, R219.reuse, PT ;  /* 0x000000dbb0b07233 */ /* 0x100fe20003803000 */
[----:B------:R-:W-:Y:S01]  /*b880*/  SHF.R.U32.HI R2, RZ, 0x8, R2 ;  /* 0x00000008ff027819 */ /* 0x000fe20000011602 */
[----:B------:R-:W4:Y:S01]  /*b890*/  MUFU.EX2 R21, R45 ;  /* 0x0000002d00157308 */ /* 0x000f220000000800 */
[----:B------:R-:W-:Y:S01]  /*b8a0*/  PRMT R5, R0, 0x5410, R5 ;  /* 0x0000541000057816 */ /* 0x000fe20000000005 */
[--C-:B------:R-:W-:Y:S01]  /*b8b0*/  HSET2.LE.AND R0, R184, R219.reuse, PT ;  /* 0x000000dbb8007233 */ /* 0x100fe20003803000 */
[----:B------:R-:W-:Y:S01]  /*b8c0*/  PRMT R9, R9, 0x5410, R2 ;  /* 0x0000541009097816 */ /* 0x000fe20000000002 */
[----:B-1----:R-:W-:Y:S01]  /*b8d0*/  IMAD.MOV.U32 R30, RZ, RZ, R209 ;  /* 0x000000ffff1e7224 */ /* 0x002fe200078e00d1 */
[--C-:B------:R-:W-:Y:S01]  /*b8e0*/  HSET2.LE.AND R2, R182, R219.reuse, PT ;  /* 0x000000dbb6027233 */ /* 0x100fe20003803000 */
[----:B------:R-:W-:Y:S01]  /*b8f0*/  LOP3.LUT R8, R7, UR15, R8, 0x96, !PT ;  /* 0x0000000f07087c12 */ /* 0x000fe2000f8e9608 */
[--C-:B------:R-:W-:Y:S01]  /*b900*/  HSET2.LE.AND R182, R19, R219.reuse, PT ;  /* 0x000000db13b67233 */ /* 0x100fe20003803000 */
[----:B------:R-:W-:Y:S01]  /*b910*/  LOP3.LUT R174, R0, R174, RZ, 0xc0, !PT ;  /* 0x000000ae00ae7212 */ /* 0x000fe200078ec0ff */
[----:B---3--:R-:W-:Y:S01]  /*b920*/  IMAD.MOV.U32 R19, RZ, RZ, R12 ;  /* 0x000000ffff137224 */ /* 0x008fe200078e000c */
[----:B------:R-:W-:Y:S01]  /*b930*/  MUFU.EX2 R20, R46 ;  /* 0x0000002e00147308 */ /* 0x000fe20000000800 */
[----:B--2---:R-:W-:Y:S01]  /*b940*/  F2FP.PACK_AB R0, R234, R22 ;  /* 0x00000016ea00723e */ /* 0x004fe200000000ff */
[--C-:B------:R-:W-:Y:S01]  /*b950*/  HSET2.LE.AND R181, R5, R219.reuse, PT ;  /* 0x000000db05b57233 */ /* 0x100fe20003803000 */
[----:B------:R-:W-:Y:S01]  /*b960*/  LOP3.LUT R184, R8, 0xff, RZ, 0xc0, !PT ;  /* 0x000000ff08b87812 */ /* 0x000fe200078ec0ff */
[--C-:B------:R-:W-:Y:S01]  /*b970*/  HSET2.LE.AND R180, R9, R219.reuse, PT ;  /* 0x000000db09b47233 */ /* 0x100fe20003803000 */
[----:B------:R-:W-:Y:S01]  /*b980*/  LOP3.LUT R172, R172, R0, RZ, 0xc0, !PT ;  /* 0x00000000acac7212 */ /* 0x000fe200078ec0ff */
[----:B------:R-:W-:Y:S01]  /*b990*/  FFMA.FTZ R229, R101, c[0x0][0x23c], -R139 ;  /* 0x00008f0065e57a23 */ /* 0x000fe2000001088b */
[----:B------:R-:W-:Y:S01]  /*b9a0*/  F2FP.PACK_AB R0, R18, R238 ;  /* 0x000000ee1200723e */ /* 0x000fe200000000ff */
[----:B------:R-:W-:Y:S01]  /*b9b0*/  FFMA.FTZ R76, R76, c[0x0][0x23c], -R188 ;  /* 0x00008f004c4c7a23 */ /* 0x000fe200000108bc */
[----:B------:R-:W-:Y:S01]  /*b9c0*/  F2FP.PACK_AB R4, R217, R122 ;  /* 0x0000007ad904723e */ /* 0x000fe200000000ff */
[----:B------:R-:W1:Y:S01]  /*b9d0*/  MUFU.EX2 R12, R47 ;  /* 0x0000002f000c7308 */ /* 0x000e620000000800 */
[----:B------:R-:W-:Y:S01]  /*b9e0*/  LOP3.LUT R33, R33, R0, RZ, 0xc0, !PT ;  /* 0x0000000021217212 */ /* 0x000fe200078ec0ff */
[----:B------:R-:W-:Y:S01]  /*b9f0*/  FFMA.FTZ R79, R79, c[0x0][0x23c], -R190 ;  /* 0x00008f004f4f7a23 */ /* 0x000fe200000108be */
[----:B------:R-:W-:Y:S01]  /*ba00*/  F2FP.PACK_AB R0, R97, R96 ;  /* 0x000000606100723e */ /* 0x000fe200000000ff */
[--C-:B------:R-:W-:Y:S01]  /*ba10*/  FFMA.FTZ R72, R72, c[0x0][0x23c], -R188.reuse ;  /* 0x00008f0048487a23 */ /* 0x100fe200000108bc */
[----:B------:R-:W-:Y:S01]  /*ba20*/  LOP3.LUT R175, R2, R175, RZ, 0xc0, !PT ;  /* 0x000000af02af7212 */ /* 0x000fe200078ec0ff */
[----:B------:R-:W-:Y:S01]  /*ba30*/  FFMA.FTZ R77, R77, c[0x0][0x23c], -R188 ;  /* 0x00008f004d4d7a23 */ /* 0x000fe200000108bc */
[----:B------:R-:W-:Y:S01]  /*ba40*/  LOP3.LUT R178, R178, R0, RZ, 0xc0, !PT ;  /* 0x00000000b2b27212 */ /* 0x000fe200078ec0ff */
[--C-:B------:R-:W-:Y:S01]  /*ba50*/  FFMA.FTZ R90, R90, c[0x0][0x23c], -R190.reuse ;  /* 0x00008f005a5a7a23 */ /* 0x100fe200000108be */
[----:B------:R-:W-:Y:S01]  /*ba60*/  F2FP.PACK_AB R0, R30, R29 ;  /* 0x0000001d1e00723e */ /* 0x000fe200000000ff */
[----:B------:R2:W-:Y:S01]  /*ba70*/  MUFU.EX2 R209, R60 ;  /* 0x0000003c00d17308 */ /* 0x0005e20000000800 */
[----:B------:R-:W-:Y:S01]  /*ba80*/  F2FP.PACK_AB R2, R204, R69 ;  /* 0x00000045cc02723e */ /* 0x000fe200000000ff */
[----:B------:R-:W-:Y:S01]  /*ba90*/  FFMA.FTZ R91, R91, c[0x0][0x23c], -R190 ;  /* 0x00008f005b5b7a23 */ /* 0x000fe200000108be */
[----:B------:R-:W-:Y:S01]  /*baa0*/  LOP3.LUT R177, R177, R0, RZ, 0xc0, !PT ;  /* 0x00000000b1b17212 */ /* 0x000fe200078ec0ff */
[--C-:B------:R-:W-:Y:S01]  /*bab0*/  FFMA.FTZ R118, R118, c[0x0][0x23c], -R189.reuse ;  /* 0x00008f0076767a23 */ /* 0x100fe200000108bd */
[----:B------:R-:W-:Y:S01]  /*bac0*/  F2FP.PACK_AB R0, R211, R24 ;  /* 0x00000018d300723e */ /* 0x000fe200000000ff */
[----:B------:R-:W-:Y:S01]  /*bad0*/  FFMA.FTZ R50, R50, c[0x0][0x23c], -R189 ;  /* 0x00008f0032327a23 */ /* 0x000fe200000108bd */
[----:B------:R-:W-:Y:S01]  /*bae0*/  LOP3.LUT R173, R173, R2, RZ, 0xc0, !PT ;  /* 0x00000002adad7212 */ /* 0x000fe200078ec0ff */
[----:B------:R-:W-:Y:S01]  /*baf0*/  FFMA.FTZ R65, R65, c[0x0][0x23c], -R139 ;  /* 0x00008f0041417a23 */ /* 0x000fe2000001088b */
[----:B------:R-:W-:Y:S01]  /*bb00*/  LOP3.LUT R182, R182, R0, RZ, 0xc0, !PT ;  /* 0x00000000b6b67212 */ /* 0x000fe200078ec0ff */
[----:B------:R-:W-:Y:S01]  /*bb10*/  MUFU.EX2 R41, R57 ;  /* 0x0000003900297308 */ /* 0x000fe20000000800 */
[----:B------:R-:W-:Y:S01]  /*bb20*/  F2FP.PACK_AB R0, R15, R19 ;  /* 0x000000130f00723e */ /* 0x000fe200000000ff */
[----:B------:R-:W-:Y:S01]  /*bb30*/  FFMA.FTZ R39, R39, c[0x0][0x23c], -R189 ;  /* 0x00008f0027277a23 */ /* 0x000fe200000108bd */
[----:B------:R-:W-:Y:S01]  /*bb40*/  F2FP.PACK_AB R2, R100, R213 ;  /* 0x000000d56402723e */ /* 0x000fe200000000ff */
[--C-:B------:R-:W-:Y:S01]  /*bb50*/  FFMA.FTZ R226, R112, c[0x0][0x23c], -R139.reuse ;  /* 0x00008f0070e27a23 */ /* 0x100fe2000001088b */
[----:B------:R-:W-:Y:S01]  /*bb60*/  LOP3.LUT R183, R183, R0, RZ, 0xc0, !PT ;  /* 0x00000000b7b77212 */ /* 0x000fe200078ec0ff */
[--C-:B------:R-:W-:Y:S01]  /*bb70*/  FFMA.FTZ R198, R80, c[0x0][0x23c], -R139.reuse ;  /* 0x00008f0050c67a23 */ /* 0x100fe2000001088b */
[----:B------:R-:W-:Y:S01]  /*bb80*/  LOP3.LUT R0, R8, 0xffff, RZ, 0xc0, !PT ;  /* 0x0000ffff08007812 */ /* 0x000fe200078ec0ff */
[--C-:B------:R-:W-:Y:S01]  /*bb90*/  FFMA.FTZ R199, R68, c[0x0][0x23c], -R139.reuse ;  /* 0x00008f0044c77a23 */ /* 0x100fe2000001088b */
[----:B------:R-:W-:Y:S01]  /*bba0*/  LOP3.LUT R186, R6, 0xffff, RZ, 0xc0, !PT ;  /* 0x0000ffff06ba7812 */ /* 0x000fe200078ec0ff */
[----:B------:R-:W-:Y:S01]  /*bbb0*/  MUFU.EX2 R236, R58 ;  /* 0x0000003a00ec7308 */ /* 0x000fe20000000800 */
[----:B------:R-:W-:Y:S01]  /*bbc0*/  SHF.R.U32.HI R0, RZ, 0x8, R0 ;  /* 0x00000008ff007819 */ /* 0x000fe20000011600 */
[--C-:B------:R-:W-:Y:S01]  /*bbd0*/  FFMA.FTZ R128, R128, c[0x0][0x23c], -R139.reuse ;  /* 0x00008f0080807a23 */ /* 0x100fe2000001088b */
[----:B------:R-:W-:Y:S01]  /*bbe0*/  LOP3.LUT R32, R32, R4, RZ, 0xc0, !PT ;  /* 0x0000000420207212 */ /* 0x000fe200078ec0ff */
[----:B--2---:R-:W-:Y:S01]  /*bbf0*/  IMAD.MOV.U32 R60, RZ, RZ, R204 ;  /* 0x000000ffff3c7224 */ /* 0x004fe200078e00cc */
[----:B------:R-:W-:Y:S01]  /*bc00*/  PRMT R184, R184, 0x5410, R0 ;  /* 0x00005410b8b87816 */ /* 0x000fe20000000000 */
[--C-:B------:R-:W-:Y:S01]  /*bc10*/  FFMA.FTZ R129, R129, c[0x0][0x23c], -R139.reuse ;  /* 0x00008f0081817a23 */ /* 0x100fe2000001088b */
[----:B------:R-:W-:Y:S01]  /*bc20*/  F2FP.PACK_AB R0, R85, R31 ;  /* 0x0000001f5500723e */ /* 0x000fe200000000ff */
[----:B------:R-:W-:Y:S01]  /*bc30*/  FFMA.FTZ R139, R117, c[0x0][0x23c], -R139 ;  /* 0x00008f00758b7a23 */ /* 0x000fe2000001088b */
[----:B------:R-:W-:Y:S01]  /*bc40*/  F2FP.PACK_AB R4, R14, R212 ;  /* 0x000000d40e04723e */ /* 0x000fe200000000ff */
[----:B------:R-:W2:Y:S01]  /*bc50*/  MUFU.EX2 R81, R56 ;  /* 0x0000003800517308 */ /* 0x000ea20000000800 */
[--C-:B------:R-:W-:Y:S01]  /*bc60*/  HSET2.LE.AND R184, R184, R219.reuse, PT ;  /* 0x000000dbb8b87233 */ /* 0x100fe20003803000 */
[----:B------:R-:W-:Y:S01]  /*bc70*/  LOP3.LUT R34, R34, R2, RZ, 0xc0, !PT ;  /* 0x0000000222227212 */ /* 0x000fe200078ec0ff */
[--C-:B------:R-:W-:Y:S01]  /*bc80*/  FFMA.FTZ R98, R98, c[0x0][0x23c], -R189.reuse ;  /* 0x00008f0062627a23 */ /* 0x100fe200000108bd */
[----:B------:R-:W-:Y:S01]  /*bc90*/  F2FP.PACK_AB R2, R187, R185 ;  /* 0x000000b9bb02723e */ /* 0x000fe200000000ff */
[--C-:B------:R-:W-:Y:S01]  /*bca0*/  FFMA.FTZ R99, R99, c[0x0][0x23c], -R189.reuse ;  /* 0x00008f0063637a23 */ /* 0x100fe200000108bd */
[----:B------:R-:W-:Y:S01]  /*bcb0*/  LOP3.LUT R184, R184, R0, RZ, 0xc0, !PT ;  /* 0x00000000b8b87212 */ /* 0x000fe200078ec0ff */
[--C-:B------:R-:W-:Y:S01]  /*bcc0*/  FFMA.FTZ R86, R86, c[0x0][0x23c], -R189.reuse ;  /* 0x00008f0056567a23 */ /* 0x100fe200000108bd */
[--C-:B------:R-:W-:Y:S01]  /*bcd0*/  SHF.R.U32.HI R0, RZ, 0x10, R8.reuse ;  /* 0x00000010ff007819 */ /* 0x100fe20000011608 */
[--C-:B------:R-:W-:Y:S01]  /*bce0*/  FFMA.FTZ R87, R87, c[0x0][0x23c], -R189.reuse ;  /* 0x00008f0057577a23 */ /* 0x100fe200000108bd */
[----:B------:R-:W3:Y:S01]  /*bcf0*/  MUFU.EX2 R84, R59 ;  /* 0x0000003b00547308 */ /* 0x000ee20000000800 */
[----:B------:R-:W-:Y:S01]  /*bd00*/  SHF.R.U32.HI R8, RZ, 0x18, R8 ;  /* 0x00000018ff087819 */ /* 0x000fe20000011608 */
[--C-:B------:R-:W-:Y:S01]  /*bd10*/  FFMA.FTZ R88, R88, c[0x0][0x23c], -R188.reuse ;  /* 0x00008f0058587a23 */ /* 0x100fe200000108bc */
[----:B------:R-:W-:Y:S01]  /*bd20*/  LOP3.LUT R0, R0, 0xff, RZ, 0xc0, !PT ;  /* 0x000000ff00007812 */ /* 0x000fe200078ec0ff */
[--C-:B------:R-:W-:Y:S01]  /*bd30*/  FFMA.FTZ R89, R89, c[0x0][0x23c], -R188.reuse ;  /* 0x00008f0059597a23 */ /* 0x100fe200000108bc */
[----:B------:R-:W-:Y:S01]  /*bd40*/  LOP3.LUT R7, R6, 0xff, RZ, 0xc0, !PT ;  /* 0x000000ff06077812 */ /* 0x000fe200078ec0ff */
[----:B------:R-:W-:Y:S01]  /*bd50*/  FFMA.FTZ R92, R92, c[0x0][0x23c], -R188 ;  /* 0x00008f005c5c7a23 */ /* 0x000fe200000108bc */
[----:B------:R-:W-:Y:S01]  /*bd60*/  PRMT R0, R0, 0x5410, R8 ;  /* 0x0000541000007816 */ /* 0x000fe20000000008 */
[----:B------:R-:W-:Y:S01]  /*bd70*/  FFMA.FTZ R93, R93, c[0x0][0x23c], -R188 ;  /* 0x00008f005d5d7a23 */ /* 0x000fe200000108bc */
[----:B------:R-:W-:Y:S01]  /*bd80*/  SHF.R.U32.HI R186, RZ, 0x8, R186 ;  /* 0x00000008ffba7819 */ /* 0x000fe200000116ba */
[----:B------:R1:W1:Y:S01]  /*bd90*/  MUFU.EX2 R207, R61 ;  /* 0x0000003d00cf7308 */ /* 0x0002620000000800 */
[----:B------:R-:W-:Y:S01]  /*bda0*/  SHF.R.U32.HI R187, RZ, 0x10, R6 ;  /* 0x00000010ffbb7819 */ /* 0x000fe20000011606 */
[--C-:B------:R-:W-:Y:S01]  /*bdb0*/  HSET2.LE.AND R0, R0, R219.reuse, PT ;  /* 0x000000db00007233 */ /* 0x100fe20003803000 */
[----:B------:R-:W-:Y:S01]  /*bdc0*/  LOP3.LUT R35, R35, R4, RZ, 0xc0, !PT ;  /* 0x0000000423237212 */ /* 0x000fe200078ec0ff */
[--C-:B------:R-:W-:Y:S01]  /*bdd0*/  FFMA.FTZ R94, R94, c[0x0][0x23c], -R190.reuse ;  /* 0x00008f005e5e7a23 */ /* 0x100fe200000108be */
[----:B------:R-:W-:Y:S01]  /*bde0*/  F2FP.PACK_AB R4, R26, R28 ;  /* 0x0000001c1a04723e */ /* 0x000fe200000000ff */
[----:B------:R-:W-:Y:S01]  /*bdf0*/  FFMA.FTZ R95, R95, c[0x0][0x23c], -R190 ;  /* 0x00008f005f5f7a23 */ /* 0x000fe200000108be */
[----:B------:R-:W-:Y:S01]  /*be00*/  PRMT R186, R7, 0x5410, R186 ;  /* 0x0000541007ba7816 */ /* 0x000fe200000000ba */
[--C-:B------:R-:W-:Y:S01]  /*be10*/  FFMA.FTZ R114, R114, c[0x0][0x23c], -R189.reuse ;  /* 0x00008f0072727a23 */ /* 0x100fe200000108bd */
[----:B------:R-:W-:Y:S01]  /*be20*/  SHF.R.U32.HI R6, RZ, 0x18, R6 ;  /* 0x00000018ff067819 */ /* 0x000fe20000011606 */
[----:B------:R2:W-:Y:S01]  /*be30*/  MUFU.EX2 R208, R62 ;  /* 0x0000003e00d07308 */ /* 0x0005e20000000800 */
[----:B------:R-:W-:Y:S01]  /*be40*/  LOP3.LUT R187, R187, 0xff, RZ, 0xc0, !PT ;  /* 0x000000ffbbbb7812 */ /* 0x000fe200078ec0ff */
[--C-:B------:R-:W-:Y:S01]  /*be50*/  HSET2.LE.AND R186, R186, R219.reuse, PT ;  /* 0x000000dbbaba7233 */ /* 0x100fe20003803000 */
[----:B------:R-:W-:Y:S01]  /*be60*/  LOP3.LUT R176, R176, R4, RZ, 0xc0, !PT ;  /* 0x00000004b0b07212 */ /* 0x000fe200078ec0ff */
[--C-:B------:R-:W-:Y:S01]  /*be70*/  FFMA.FTZ R115, R115, c[0x0][0x23c], -R189.reuse ;  /* 0x00008f0073737a23 */ /* 0x100fe200000108bd */
[----:B------:R-:W-:Y:S01]  /*be80*/  F2FP.PACK_AB R4, R218, R215 ;  /* 0x000000d7da04723e */ /* 0x000fe200000000ff */
[--C-:B------:R-:W-:Y:S01]  /*be90*/  FFMA.FTZ R102, R102, c[0x0][0x23c], -R189.reuse ;  /* 0x00008f0066667a23 */ /* 0x100fe200000108bd */
[----:B------:R-:W-:Y:S01]  /*bea0*/  F2FP.PACK_AB R185, R23, R40 ;  /* 0x0000002817b9723e */ /* 0x000fe200000000ff */
[----:B------:R-:W-:Y:S01]  /*beb0*/  FFMA.FTZ R103, R103, c[0x0][0x23c], -R189 ;  /* 0x00008f0067677a23 */ /* 0x000fe200000108bd */
[----:B------:R-:W-:Y:S01]  /*bec0*/  PRMT R187, R187, 0x5410, R6 ;  /* 0x00005410bbbb7816 */ /* 0x000fe20000000006 */
[----:B------:R-:W3:Y:S01]  /*bed0*/  MUFU.EX2 R204, R63 ;  /* 0x0000003f00cc7308 */ /* 0x000ee20000000800 */
[----:B------:R-:W-:Y:S01]  /*bee0*/  LOP3.LUT R181, R181, R4, RZ, 0xc0, !PT ;  /* 0x00000004b5b57212 */ /* 0x000fe200078ec0ff */
[----:B------:R-:W-:Y:S01]  /*bef0*/  IMAD.WIDE.U32 R4, R13, -0x2daee0ad, RZ ;  /* 0xd2511f530d047825 */ /* 0x000fe200078e00ff */
[----:B------:R-:W-:Y:S01]  /*bf00*/  LOP3.LUT R179, R179, R2, RZ, 0xc0, !PT ;  /* 0x00000002b3b37212 */ /* 0x000fe200078ec0ff */
[--C-:B------:R-:W-:Y:S01]  /*bf10*/  HSET2.LE.AND R187, R187, R219.reuse, PT ;  /* 0x000000dbbbbb7233 */ /* 0x100fe20003803000 */
[----:B------:R-:W-:Y:S01]  /*bf20*/  F2FP.PACK_AB R2, R216, R27 ;  /* 0x0000001bd802723e */ /* 0x000fe200000000ff */
[----:B------:R-:W-:Y:S01]  /*bf30*/  IMAD.WIDE.U32 R6, R194, -0x2daee0ad, RZ ;  /* 0xd2511f53c2067825 */ /* 0x000fe200078e00ff */
[----:B------:R-:W-:Y:S02]  /*bf40*/  LOP3.LUT R185, R0, R185, RZ, 0xc0, !PT ;  /* 0x000000b900b97212 */ /* 0x000fe400078ec0ff */
[----:B----4-:R-:W-:Y:S01]  /*bf50*/  F2FP.PACK_AB R0, R21, R25 ;  /* 0x000000191500723e */ /* 0x010fe200000000ff */
[----:B------:R-:W-:Y:S01]  /*bf60*/  MUFU.EX2 R246, R48 ;  /* 0x0000003000f67308 */ /* 0x000fe20000000800 */
[----:B------:R-:W-:Y:S01]  /*bf70*/  LOP3.LUT R180, R180, R2, RZ, 0xc0, !PT ;  /* 0x00000002b4b47212 */ /* 0x000fe200078ec0ff */
[----:B-1----:R-:W-:Y:S01]  /*bf80*/  IMAD.MOV.U32 R61, RZ, RZ, R12 ;  /* 0x000000ffff3d7224 */ /* 0x002fe200078e000c */
[----:B------:R-:W-:Y:S01]  /*bf90*/  LOP3.LUT R186, R186, R0, RZ, 0xc0, !PT ;  /* 0x00000000baba7212 */ /* 0x000fe200078ec0ff */
[----:B--2---:R-:W-:Y:S01]  /*bfa0*/  IMAD.MOV.U32 R62, RZ, RZ, R239 ;  /* 0x000000ffff3e7224 */ /* 0x004fe200078e00ef */
[----:B------:R-:W-:Y:S01]  /*bfb0*/  F2FP.PACK_AB R0, R12, R20 ;  /* 0x000000140c00723e */ /* 0x000fe200000000ff */
[----:B------:R-:W-:Y:S01]  /*bfc0*/  FFMA.FTZ R104, R104, c[0x0][0x23c], -R188 ;  /* 0x00008f0068687a23 */ /* 0x000fe200000108bc */
[----:B------:R-:W-:Y:S01]  /*bfd0*/  LOP3.LUT R2, R5, UR14, R10, 0x96, !PT ;  /* 0x0000000e05027c12 */ /* 0x000fe2000f8e960a */
[----:B------:R-:W-:Y:S01]  /*bfe0*/  FFMA.FTZ R105, R105, c[0x0][0x23c], -R188 ;  /* 0x00008f0069697a23 */ /* 0x000fe200000108bc */
[----:B------:R-:W-:Y:S01]  /*bff0*/  LOP3.LUT R187, R187, R0, RZ, 0xc0, !PT ;  /* 0x00000000bbbb7212 */ /* 0x000fe200078ec0ff */
[----:B------:R-:W1:Y:S01]  /*c000*/  MUFU.EX2 R251, R49 ;  /* 0x0000003100fb7308 */ /* 0x000e620000000800 */
[----:B------:R-:W-:Y:S01]  /*c010*/  LOP3.LUT R0, R2, 0xffff, RZ, 0xc0, !PT ;  /* 0x0000ffff02007812 */ /* 0x000fe200078ec0ff */
[----:B------:R-:W-:Y:S01]  /*c020*/  FFMA.FTZ R106, R106, c[0x0][0x23c], -R190 ;  /* 0x00008f006a6a7a23 */ /* 0x000fe200000108be */
[----:B------:R-:W-:Y:S01]  /*c030*/  SHF.R.U32.HI R11, RZ, 0x18, R4 ;  /* 0x00000018ff0b7819 */ /* 0x000fe20000011604 */
[----:B------:R-:W-:Y:S01]  /*c040*/  FFMA.FTZ R107, R107, c[0x0][0x23c], -R190 ;  /* 0x00008f006b6b7a23 */ /* 0x000fe200000108be */
[----:B------:R-:W-:Y:S01]  /*c050*/  SHF.R.U32.HI R0, RZ, 0x8, R0 ;  /* 0x00000008ff007819 */ /* 0x000fe20000011600 */
[--C-:B------:R-:W-:Y:S01]  /*c060*/  FFMA.FTZ R108, R108, c[0x0][0x23c], -R188.reuse ;  /* 0x00008f006c6c7a23 */ /* 0x100fe200000108bc */
[C---:B------:R-:W-:Y:S01]  /*c070*/  LOP3.LUT R5, R4.reuse, 0xffff, RZ, 0xc0, !PT ;  /* 0x0000ffff04057812 */ /* 0x040fe200078ec0ff */
[----:B------:R-:W-:Y:S01]  /*c080*/  FFMA.FTZ R109, R109, c[0x0][0x23c], -R188 ;  /* 0x00008f006d6d7a23 */ /* 0x000fe200000108bc */
[----:B------:R-:W-:Y:S01]  /*c090*/  LOP3.LUT R9, R4, 0xff, RZ, 0xc0, !PT ;  /* 0x000000ff04097812 */ /* 0x000fe200078ec0ff */
[----:B------:R-:W-:Y:S01]  /*c0a0*/  MUFU.EX2 R245, R50 ;  /* 0x0000003200f57308 */ /* 0x000fe20000000800 */
[----:B------:R-:W-:Y:S01]  /*c0b0*/  SHF.R.U32.HI R10, RZ, 0x10, R4 ;  /* 0x00000010ff0a7819 */ /* 0x000fe20000011604 */
[--C-:B------:R-:W-:Y:S01]  /*c0c0*/  FFMA.FTZ R110, R110, c[0x0][0x23c], -R190.reuse ;  /* 0x00008f006e6e7a23 */ /* 0x100fe200000108be */
[----:B------:R-:W-:Y:S01]  /*c0d0*/  LOP3.LUT R4, R2, 0xff, RZ, 0xc0, !PT ;  /* 0x000000ff02047812 */ /* 0x000fe200078ec0ff */
[----:B------:R-:W-:Y:S01]  /*c0e0*/  FFMA.FTZ R111, R111, c[0x0][0x23c], -R190 ;  /* 0x00008f006f6f7a23 */ /* 0x000fe200000108be */
[----:B------:R-:W-:Y:S01]  /*c0f0*/  SHF.R.U32.HI R57, RZ, 0x10, R2 ;  /* 0x00000010ff397819 */ /* 0x000fe20000011602 */
[--C-:B------:R-:W-:Y:S01]  /*c100*/  FFMA.FTZ R130, R130, c[0x0][0x23c], -R189.reuse ;  /* 0x00008f0082827a23 */ /* 0x100fe200000108bd */
[----:B------:R-:W-:Y:S01]  /*c110*/  PRMT R0, R4, 0x5410, R0 ;  /* 0x0000541004007816 */ /* 0x000fe20000000000 */
[----:B------:R-:W-:Y:S01]  /*c120*/  FFMA.FTZ R131, R131, c[0x0][0x23c], -R189 ;  /* 0x00008f0083837a23 */ /* 0x000fe200000108bd */
[----:B------:R-:W-:Y:S01]  /*c130*/  SHF.R.U32.HI R2, RZ, 0x18, R2 ;  /* 0x00000018ff027819 */ /* 0x000fe20000011602 */
[----:B------:R-:W2:Y:S01]  /*c140*/  MUFU.EX2 R248, R51 ;  /* 0x0000003300f87308 */ /* 0x000ea20000000800 */
[----:B------:R-:W-:Y:S01]  /*c150*/  LOP3.LUT R57, R57, 0xff, RZ, 0xc0, !PT ;  /* 0x000000ff39397812 */ /* 0x000fe200078ec0ff */
[--C-:B------:R-:W-:Y:S01]  /*c160*/  HSET2.LE.AND R0, R0, R219.reuse, PT ;  /* 0x000000db00007233 */ /* 0x100fe20003803000 */
[----:B------:R-:W-:Y:S01]  /*c170*/  SHF.R.U32.HI R58, RZ, 0x8, R5 ;  /* 0x00000008ff3a7819 */ /* 0x000fe20000011605 */
[----:B------:R-:W-:Y:S01]  /*c180*/  IMAD.WIDE.U32 R4, R191, -0x2daee0ad, RZ ;  /* 0xd2511f53bf047825 */ /* 0x000fe200078e00ff */
[----:B------:R-:W-:Y:S02]  /*c190*/  PRMT R57, R57, 0x5410, R2 ;  /* 0x0000541039397816 */ /* 0x000fe40000000002 */
[----:B------:R-:W-:Y:S01]  /*c1a0*/  F2FP.PACK_AB R56, R41, R81 ;  /* 0x000000512938723e */ /* 0x000fe200000000ff */
[----:B------:R-:W-:Y:S01]  /*c1b0*/  FFMA.FTZ R189, R119, c[0x0][0x23c], -R189 ;  /* 0x00008f0077bd7a23 */ /* 0x000fe200000108bd */
[----:B------:R-:W-:Y:S01]  /*c1c0*/  PRMT R58, R9, 0x5410, R58 ;  /* 0x00005410093a7816 */ /* 0x000fe2000000003a */
[----:B------:R-:W-:Y:S01]  /*c1d0*/  MUFU.EX2 R250, R64 ;  /* 0x0000004000fa7308 */ /* 0x000fe20000000800 */
[----:B------:R-:W-:Y:S01]  /*c1e0*/  LOP3.LUT R59, R10, 0xff, RZ, 0xc0, !PT ;  /* 0x000000ff0a3b7812 */ /* 0x000fe200078ec0ff */
[--C-:B------:R-:W-:Y:S01]  /*c1f0*/  HSET2.LE.AND R57, R57, R219.reuse, PT ;  /* 0x000000db39397233 */ /* 0x100fe20003803000 */
[----:B------:R-:W-:Y:S01]  /*c200*/  LOP3.LUT R56, R0, R56, RZ, 0xc0, !PT ;  /* 0x0000003800387212 */ /* 0x000fe200078ec0ff */
[--C-:B------:R-:W-:Y:S01]  /*c210*/  HSET2.LE.AND R58, R58, R219.reuse, PT ;  /* 0x000000db3a3a7233 */ /* 0x100fe20003803000 */
[----:B---3--:R-:W-:Y:S01]  /*c220*/  F2FP.PACK_AB R0, R84, R236 ;  /* 0x000000ec5400723e */ /* 0x008fe200000000ff */
[----:B------:R-:W-:Y:S01]  /*c230*/  FFMA.FTZ R123, R123, c[0x0][0x23c], -R190 ;  /* 0x00008f007b7b7a23 */ /* 0x000fe200000108be */
[----:B------:R-:W-:Y:S01]  /*c240*/  PRMT R59, R59, 0x5410, R11 ;  /* 0x000054103b3b7816 */ /* 0x000fe2000000000b */
[----:B------:R-:W-:Y:S01]  /*c250*/  FFMA.FTZ R124, R124, c[0x0][0x23c], -R188 ;  /* 0x00008f007c7c7a23 */ /* 0x000fe200000108bc */
[----:B------:R-:W-:Y:S01]  /*c260*/  LOP3.LUT R57, R57, R0, RZ, 0xc0, !PT ;  /* 0x0000000039397212 */ /* 0x000fe200078ec0ff */
[----:B------:R-:W3:Y:S01]  /*c270*/  MUFU.EX2 R252, R65 ;  /* 0x0000004100fc7308 */ /* 0x000ee20000000800 */
[----:B------:R-:W-:Y:S01]  /*c280*/  F2FP.PACK_AB R0, R207, R209 ;  /* 0x000000d1cf00723e */ /* 0x000fe200000000ff */
[--C-:B------:R-:W-:Y:S01]  /*c290*/  HSET2.LE.AND R59, R59, R219.reuse, PT ;  /* 0x000000db3b3b7233 */ /* 0x100fe20003803000 */
[----:B------:R-:W-:Y:S01]  /*c2a0*/  LOP3.LUT R5, R5, UR8, R6, 0x96, !PT ;  /* 0x0000000805057c12 */ /* 0x000fe2000f8e9606 */
[--C-:B------:R-:W-:Y:S01]  /*c2b0*/  FFMA.FTZ R120, R120, c[0x0][0x23c], -R188.reuse ;  /* 0x00008f0078787a23 */ /* 0x100fe200000108bc */
[----:B------:R-:W-:Y:S01]  /*c2c0*/  LOP3.LUT R58, R58, R0, RZ, 0xc0, !PT ;  /* 0x000000003a3a7212 */ /* 0x000fe200078ec0ff */
[--C-:B------:R-:W-:Y:S01]  /*c2d0*/  FFMA.FTZ R121, R121, c[0x0][0x23c], -R188.reuse ;  /* 0x00008f0079797a23 */ /* 0x100fe200000108bc */
[----:B------:R-:W-:Y:S01]  /*c2e0*/  F2FP.PACK_AB R0, R204, R208 ;  /* 0x000000d0cc00723e */ /* 0x000fe200000000ff */
[----:B------:R-:W-:Y:S02]  /*c2f0*/  FFMA.FTZ R188, R125, c[0x0][0x23c], -R188 ;  /* 0x00008f007dbc7a23 */ /* 0x000fe400000108bc */
[----:B------:R-:W-:Y:S01]  /*c300*/  MUFU.EX2 R247, R66 ;  /* 0x0000004200f77308 */ /* 0x000fe20000000800 */
[----:B------:R-:W-:Y:S01]  /*c310*/  LOP3.LUT R59, R59, R0, RZ, 0xc0, !PT ;  /* 0x000000003b3b7212 */ /* 0x000fe200078ec0ff */
[----:B------:R-:W-:Y:S01]  /*c320*/  FFMA.FTZ R126, R126, c[0x0][0x23c], -R190 ;  /* 0x00008f007e7e7a23 */ /* 0x000fe200000108be */
[----:B------:R-:W-:Y:S05]  /*c330*/  LOP3.LUT R0, R7, UR10, R224, 0x96, !PT ;  /* 0x0000000a07007c12 */ /* 0x000fea000f8e96e0 */
[----:B------:R-:W-:Y:S02]  /*c340*/  IMAD.WIDE.U32 R8, R0, -0x326172a9, RZ ;  /* 0xcd9e8d5700087825 */ /* 0x000fe400078e00ff */
[----:B------:R-:W4:Y:S03]  /*c350*/  MUFU.EX2 R249, R67 ;  /* 0x0000004300f97308 */ /* 0x000f260000000800 */
[----:B------:R-:W-:Y:S05]  /*c360*/  LOP3.LUT R6, R9, UR9, R16, 0x96, !PT ;  /* 0x0000000909067c12 */ /* 0x000fea000f8e9610 */
[----:B------:R-:W-:Y:S02]  /*c370*/  IMAD.WIDE.U32 R6, R6, -0x2daee0ad, RZ ;  /* 0xd2511f5306067825 */ /* 0x000fe400078e00ff */
[----:B------:R-:W-:Y:S03]  /*c380*/  MUFU.EX2 R239, R36 ;  /* 0x0000002400ef7308 */ /* 0x000fe60000000800 */
[----:B------:R-:W-:Y:S01]  /*c390*/  LOP3.LUT R7, R7, UR6, R4, 0x96, !PT ;  /* 0x0000000607077c12 */ /* 0x000fe2000f8e9604 */
[----:B------:R-:W-:Y:S05]  /*c3a0*/  IMAD.WIDE.U32 R4, R5, -0x326172a9, RZ ;  /* 0xcd9e8d5705047825 */ /* 0x000fea00078e00ff */
[----:B------:R-:W-:Y:S01]  /*c3b0*/  LOP3.LUT R8, R5, UR7, R8, 0x96, !PT ;  /* 0x0000000705087c12 */ /* 0x000fe2000f8e9608 */
[----:B------:R1:W1:Y:S04]  /*c3c0*/  MUFU.EX2 R240, R37 ;  /* 0x0000002500f07308 */ /* 0x0002680000000800 */
[----:B------:R-:W-:Y:S05]  /*c3d0*/  IMAD.WIDE.U32 R8, R8, -0x2daee0ad, RZ ;  /* 0xd2511f5308087825 */ /* 0x000fea00078e00ff */
[----:B------:R-:W-:Y:S01]  /*c3e0*/  LOP3.LUT R5, R9, UR4, R6, 0x96, !PT ;  /* 0x0000000409057c12 */ /* 0x000fe2000f8e9606 */
[----:B------:R-:W-:Y:S01]  /*c3f0*/  IMAD.WIDE.U32 R6, R7, -0x326172a9, RZ ;  /* 0xcd9e8d5707067825 */ /* 0x000fe200078e00ff */
[----:B------:R2:W-:Y:S04]  /*c400*/  MUFU.EX2 R191, R38 ;  /* 0x0000002600bf7308 */ /* 0x0005e80000000800 */
[----:B------:R-:W-:Y:S01]  /*c410*/  LOP3.LUT R2, R7, UR5, R4, 0x96, !PT ;  /* 0x0000000507027c12 */ /* 0x000fe2000f8e9604 */
[----:B------:R-:W-:Y:S05]  /*c420*/  IMAD.WIDE.U32 R4, R5, -0x326172a9, RZ ;  /* 0xcd9e8d5705047825 */ /* 0x000fea00078e00ff */
[C---:B------:R-:W-:Y:S01]  /*c430*/  LOP3.LUT R0, R4.reuse, 0xffff, RZ, 0xc0, !PT ;  /* 0x0000ffff04007812 */ /* 0x040fe200078ec0ff */
[----:B------:R-:W3:Y:S01]  /*c440*/  MUFU.EX2 R194, R39 ;  /* 0x0000002700c27308 */ /* 0x000ee20000000800 */
[----:B------:R-:W-:Y:S01]  /*c450*/  LOP3.LUT R46, R4, 0xff, RZ, 0xc0, !PT ;  /* 0x000000ff042e7812 */ /* 0x000fe200078ec0ff */
[----:B-1----:R-:W-:Y:S01]  /*c460*/  IMAD.MOV.U32 R37, RZ, RZ, R61 ;  /* 0x000000ffff257224 */ /* 0x002fe200078e003d */
[----:B------:R-:W-:Y:S01]  /*c470*/  SHF.R.U32.HI R0, RZ, 0x8, R0 ;  /* 0x00000008ff007819 */ /* 0x000fe20000011600 */
[----:B------:R-:W-:Y:S01]  /*c480*/  IMAD.MOV.U32 R61, RZ, RZ, R97 ;  /* 0x000000ffff3d7224 */ /* 0x000fe200078e0061 */
[----:B------:R-:W-:Y:S02]  /*c490*/  LOP3.LUT R6, R5, UR15, R6, 0x96, !PT ;  /* 0x0000000f05067c12 */ /* 0x000fe4000f8e9606 */
[----:B------:R-:W-:Y:S02]  /*c4a0*/  PRMT R46, R46, 0x5410, R0 ;  /* 0x000054102e2e7816 */ /* 0x000fe40000000000 */
[----:B------:R-:W-:Y:S01]  /*c4b0*/  F2FP.PACK_AB R0, R251, R246 ;  /* 0x000000f6fb00723e */ /* 0x000fe200000000ff */
[----:B------:R-:W-:Y:S01]  /*c4c0*/  MUFU.EX2 R243, R52 ;  /* 0x0000003400f37308 */ /* 0x000fe20000000800 */
[----:B------:R-:W-:Y:S01]  /*c4d0*/  LOP3.LUT R44, R6, 0xff, RZ, 0xc0, !PT ;  /* 0x000000ff062c7812 */ /* 0x000fe200078ec0ff */
[--C-:B------:R-:W-:Y:S01]  /*c4e0*/  HSET2.LE.AND R46, R46, R219.reuse, PT ;  /* 0x000000db2e2e7233 */ /* 0x100fe20003803000 */
[----:B--2---:R-:W-:Y:S02]  /*c4f0*/  IMAD.MOV.U32 R38, RZ, RZ, R60 ;  /* 0x000000ffff267224 */ /* 0x004fe400078e003c */
[----:B------:R-:W-:Y:S02]  /*c500*/  IMAD.MOV.U32 R60, RZ, RZ, R85 ;  /* 0x000000ffff3c7224 */ /* 0x000fe400078e0055 */
[----:B------:R-:W-:Y:S02]  /*c510*/  LOP3.LUT R46, R46, R0, RZ, 0xc0, !PT ;  /* 0x000000002e2e7212 */ /* 0x000fe400078ec0ff */
[--C-:B------:R-:W-:Y:S01]  /*c520*/  SHF.R.U32.HI R0, RZ, 0x10, R4.reuse ;  /* 0x00000010ff007819 */ /* 0x100fe20000011604 */
[----:B------:R-:W1:Y:S01]  /*c530*/  MUFU.EX2 R244, R53 ;  /* 0x0000003500f47308 */ /* 0x000e620000000800 */
[----:B------:R-:W-:Y:S02]  /*c540*/  SHF.R.U32.HI R4, RZ, 0x18, R4 ;  /* 0x00000018ff047819 */ /* 0x000fe40000011604 */
[----:B------:R-:W-:Y:S04]  /*c550*/  LOP3.LUT R0, R0, 0xff, RZ, 0xc0, !PT ;  /* 0x000000ff00007812 */ /* 0x000fe800078ec0ff */
[----:B------:R-:W-:Y:S01]  /*c560*/  PRMT R0, R0, 0x5410, R4 ;  /* 0x0000541000007816 */ /* 0x000fe20000000004 */
[----:B------:R-:W-:Y:S02]  /*c570*/  IMAD.WIDE.U32 R4, R2, -0x2daee0ad, RZ ;  /* 0xd2511f5302047825 */ /* 0x000fe400078e00ff */
[----:B------:R-:W-:Y:S02]  /*c580*/  MUFU.EX2 R241, R54 ;  /* 0x0000003600f17308 */ /* 0x000fe40000000800 */
[--C-:B------:R-:W-:Y:S01]  /*c590*/  HSET2.LE.AND R47, R0, R219.reuse, PT ;  /* 0x000000db002f7233 */ /* 0x100fe20003803000 */
[----:B------:R-:W-:Y:S02]  /*c5a0*/  F2FP.PACK_AB R0, R248, R245 ;  /* 0x000000f5f800723e */ /* 0x000fe400000000ff */
[C---:B------:R-:W-:Y:S02]  /*c5b0*/  LOP3.LUT R50, R4.reuse, 0xff, RZ, 0xc0, !PT ;  /* 0x000000ff04327812 */ /* 0x040fe400078ec0ff */
[----:B------:R-:W-:Y:S02]  /*c5c0*/  LOP3.LUT R47, R47, R0, RZ, 0xc0, !PT ;  /* 0x000000002f2f7212 */ /* 0x000fe400078ec0ff */
[----:B------:R-:W-:Y:S01]  /*c5d0*/  LOP3.LUT R0, R4, 0xffff, RZ, 0xc0, !PT ;  /* 0x0000ffff04007812 */ /* 0x000fe200078ec0ff */
[----:B------:R-:W2:Y:S01]  /*c5e0*/  MUFU.EX2 R242, R55 ;  /* 0x0000003700f27308 */ /* 0x000ea20000000800 */
[----:B------:R-:W-:Y:S02]  /*c5f0*/  LOP3.LUT R2, R5, UR14, R8, 0x96, !PT ;  /* 0x0000000e05027c12 */ /* 0x000fe4000f8e9608 */
[----:B------:R-:W-:Y:S02]  /*c600*/  SHF.R.U32.HI R0, RZ, 0x8, R0 ;  /* 0x00000008ff007819 */ /* 0x000fe40000011600 */
[----:B------:R-:W-:Y:S02]  /*c610*/  LOP3.LUT R48, R2, 0xff, RZ, 0xc0, !PT ;  /* 0x000000ff02307812 */ /* 0x000fe400078ec0ff */
[----:B------:R-:W-:Y:S02]  /*c620*/  PRMT R50, R50, 0x5410, R0 ;  /* 0x0000541032327816 */ /* 0x000fe40000000000 */
[----:B---3--:R-:W-:Y:S01]  /*c630*/  F2FP.PACK_AB R0, R252, R250 ;  /* 0x000000fafc00723e */ /* 0x008fe200000000ff */
[----:B------:R-:W-:Y:S02]  /*c640*/  MUFU.EX2 R90, R90 ;  /* 0x0000005a005a7308 */ /* 0x000fe40000000800 */
[--C-:B------:R-:W-:Y:S05]  /*c650*/  HSET2.LE.AND R50, R50, R219.reuse, PT ;  /* 0x000000db32327233 */ /* 0x100fea0003803000 */
[----:B------:R-:W-:Y:S02]  /*c660*/  LOP3.LUT R50, R50, R0, RZ, 0xc0, !PT ;  /* 0x0000000032327212 */ /* 0x000fe400078ec0ff */
[--C-:B------:R-:W-:Y:S01]  /*c670*/  SHF.R.U32.HI R0, RZ, 0x10, R4.reuse ;  /* 0x00000010ff007819 */ /* 0x100fe20000011604 */
[----:B------:R-:W-:Y:S01]  /*c680*/  MUFU.EX2 R91, R91 ;  /* 0x0000005b005b7308 */ /* 0x000fe20000000800 */
[----:B------:R-:W-:Y:S02]  /*c690*/  SHF.R.U32.HI R4, RZ, 0x18, R4 ;  /* 0x00000018ff047819 */ /* 0x000fe40000011604 */
[----:B------:R-:W-:Y:S04]  /*c6a0*/  LOP3.LUT R0, R0, 0xff, RZ, 0xc0, !PT ;  /* 0x000000ff00007812 */ /* 0x000fe800078ec0ff */
[----:B------:R-:W-:Y:S03]  /*c6b0*/  PRMT R0, R0, 0x5410, R4 ;  /* 0x0000541000007816 */ /* 0x000fe60000000004 */
[----:B------:R-:W-:Y:S02]  /*c6c0*/  MUFU.EX2 R139, R139 ;  /* 0x0000008b008b7308 */ /* 0x000fe40000000800 */
[--C-:B------:R-:W-:Y:S01]  /*c6d0*/  HSET2.LE.AND R51, R0, R219.reuse, PT ;  /* 0x000000db00337233 */ /* 0x100fe20003803000 */
[----:B----4-:R-:W-:Y:S04]  /*c6e0*/  F2FP.PACK_AB R0, R249, R247 ;  /* 0x000000f7f900723e */ /* 0x010fe800000000ff */
[----:B------:R-:W-:Y:S02]  /*c6f0*/  LOP3.LUT R51, R51, R0, RZ, 0xc0, !PT ;  /* 0x0000000033337212 */ /* 0x000fe400078ec0ff */
[----:B------:R-:W-:Y:S01]  /*c700*/  LOP3.LUT R0, R6, 0xffff, RZ, 0xc0, !PT ;  /* 0x0000ffff06007812 */ /* 0x000fe200078ec0ff */
[----:B------:R-:W-:Y:S03]  /*c710*/  MUFU.EX2 R118, R118 ;  /* 0x0000007600767308 */ /* 0x000fe60000000800 */
[----:B------:R-:W-:Y:S04]  /*c720*/  SHF.R.U32.HI R0, RZ, 0x8, R0 ;  /* 0x00000008ff007819 */ /* 0x000fe80000011600 */
[----:B------:R-:W-:Y:S02]  /*c730*/  PRMT R44, R44, 0x5410, R0 ;  /* 0x000054102c2c7816 */ /* 0x000fe40000000000 */
[----:B------:R-:W-:Y:S01]  /*c740*/  F2FP.PACK_AB R0, R240, R239 ;  /* 0x000000eff000723e */ /* 0x000fe200000000ff */
        /* <DEDUP_REMOVED lines=10> */
[----:B------:R-:W-:Y:S04]  /*c7f0*/  F2FP.PACK_AB R0, R194, R191 ;  /* 0x000000bfc200723e */ /* 0x000fe800000000ff */
[----:B------:R-:W-:Y:S02]  /*c800*/  LOP3.LUT R45, R45, R0, RZ, 0xc0, !PT ;  /* 0x000000002d2d7212 */ /* 0x000fe400078ec0ff */
[----:B------:R-:W-:Y:S01]  /*c810*/  LOP3.LUT R0, R2, 0xffff, RZ, 0xc0, !PT ;  /* 0x0000ffff02007812 */ /* 0x000fe200078ec0ff */
[----:B------:R-:W-:Y:S03]  /*c820*/  MUFU.EX2 R198, R198 ;  /* 0x000000c600c67308 */ /* 0x000fe60000000800 */
[----:B------:R-:W-:Y:S04]  /*c830*/  SHF.R.U32.HI R0, RZ, 0x8, R0 ;  /* 0x00000008ff007819 */ /* 0x000fe80000011600 */
[----:B------:R-:W-:Y:S02]  /*c840*/  PRMT R48, R48, 0x5410, R0 ;  /* 0x0000541030307816 */ /* 0x000fe40000000000 */
[----:B-1----:R-:W-:Y:S01]  /*c850*/  F2FP.PACK_AB R0, R244, R243 ;  /* 0x000000f3f400723e */ /* 0x002fe200000000ff */
        /* <DEDUP_REMOVED lines=10> */
[----:B--2---:R-:W-:Y:S04]  /*c900*/  F2FP.PACK_AB R0, R242, R241 ;  /* 0x000000f1f200723e */ /* 0x004fe800000000ff */
[----:B------:R-:W-:Y:S02]  /*c910*/  LOP3.LUT R49, R49, R0, RZ, 0xc0, !PT ;  /* 0x0000000031317212 */ /* 0x000fe400078ec0ff */
[----:B------:R-:W-:Y:S01]  /*c920*/  IADD3 R0, R195, 0x2, RZ ;  /* 0x00000002c3007810 */ /* 0x000fe20007ffe0ff */
[----:B------:R-:W-:Y:S03]  /*c930*/  MUFU.EX2 R203, R203 ;  /* 0x000000cb00cb7308 */ /* 0x000fe60000000800 */
[----:B------:R-:W-:Y:S05]  /*c940*/  LOP3.LUT R0, R221, UR21, R0, 0x96, !PT ;  /* 0x00000015dd007c12 */ /* 0x000fea000f8e9600 */
[----:B------:R-:W-:Y:S02]  /*c950*/  IMAD.WIDE.U32 R12, R0, -0x326172a9, RZ ;  /* 0xcd9e8d57000c7825 */ /* 0x000fe400078e00ff */
[----:B------:R-:W-:Y:S03]  /*c960*/  MUFU.EX2 R200, R200 ;  /* 0x000000c800c87308 */ /* 0x000fe60000000800 */
[----:B------:R-:W-:Y:S02]  /*c970*/  LOP3.LUT R4, R13, UR13, R232, 0x96, !PT ;  /* 0x0000000d0d047c12 */ /* 0x000fe4000f8e96e8 */
[----:B------:R-:W-:Y:S03]  /*c980*/  LOP3.LUT R8, R17, UR11, R12, 0x96, !PT ;  /* 0x0000000b11087c12 */ /* 0x000fe6000f8e960c */
[----:B------:R-:W-:Y:S02]  /*c990*/  IMAD.WIDE.U32 R4, R4, -0x2daee0ad, RZ ;  /* 0xd2511f5304047825 */ /* 0x000fe400078e00ff */
[----:B------:R-:W-:Y:S02]  /*c9a0*/  MUFU.EX2 R202, R202 ;  /* 0x000000ca00ca7308 */ /* 0x000fe40000000800 */
[----:B------:R-:W-:Y:S01]  /*c9b0*/  IMAD.WIDE.U32 R8, R8, -0x2daee0ad, RZ ;  /* 0xd2511f5308087825 */ /* 0x000fe200078e00ff */
[----:B------:R-:W-:Y:S04]  /*c9c0*/  LOP3.LUT R6, R5, UR10, R224, 0x96, !PT ;  /* 0x0000000a05067c12 */ /* 0x000fe8000f8e96e0 */
[----:B------:R-:W-:Y:S01]  /*c9d0*/  LOP3.LUT R9, R9, UR8, R4, 0x96, !PT ;  /* 0x0000000809097c12 */ /* 0x000fe2000f8e9604 */
[----:B------:R-:W-:Y:S02]  /*c9e0*/  IMAD.WIDE.U32 R6, R6, -0x326172a9, RZ ;  /* 0xcd9e8d5706067825 */ /* 0x000fe400078e00ff */
[----:B------:R-:W-:Y:S03]  /*c9f0*/  MUFU.EX2 R201, R201 ;  /* 0x000000c900c97308 */ /* 0x000fe60000000800 */
[----:B------:R-:W-:Y:S05]  /*ca00*/  LOP3.LUT R4, R7, UR9, R16, 0x96, !PT ;  /* 0x0000000907047c12 */ /* 0x000fea000f8e9610 */
[----:B------:R-:W-:Y:S02]  /*ca10*/  IMAD.WIDE.U32 R4, R4, -0x2daee0ad, RZ ;  /* 0xd2511f5304047825 */ /* 0x000fe400078e00ff */
[----:B------:R-:W-:Y:S03]  /*ca20*/  MUFU.EX2 R86, R86 ;  /* 0x0000005600567308 */ /* 0x000fe60000000800 */
[----:B------:R-:W-:Y:S01]  /*ca30*/  LOP3.LUT R7, R5, UR6, R8, 0x96, !PT ;  /* 0x0000000605077c12 */ /* 0x000fe2000f8e9608 */
[----:B------:R-:W-:Y:S05]  /*ca40*/  IMAD.WIDE.U32 R8, R9, -0x326172a9, RZ ;  /* 0xcd9e8d5709087825 */ /* 0x000fea00078e00ff */
[----:B------:R-:W-:Y:S01]  /*ca50*/  LOP3.LUT R10, R9, UR7, R6, 0x96, !PT ;  /* 0x00000007090a7c12 */ /* 0x000fe2000f8e9606 */
[----:B------:R-:W-:Y:S01]  /*ca60*/  IMAD.WIDE.U32 R6, R7, -0x326172a9, RZ ;  /* 0xcd9e8d5707067825 */ /* 0x000fe200078e00ff */
[----:B------:R-:W-:Y:S03]  /*ca70*/  MUFU.EX2 R87, R87 ;  /* 0x0000005700577308 */ /* 0x000fe60000000800 */
[----:B------:R-:W-:Y:S01]  /*ca80*/  IMAD.WIDE.U32 R10, R10, -0x2daee0ad, RZ ;  /* 0xd2511f530a0a7825 */ /* 0x000fe200078e00ff */
[----:B------:R-:W-:Y:S04]  /*ca90*/  LOP3.LUT R8, R7, UR5, R8, 0x96, !PT ;  /* 0x0000000507087c12 */ /* 0x000fe8000f8e9608 */
[----:B------:R-:W-:Y:S01]  /*caa0*/  LOP3.LUT R4, R11, UR4, R4, 0x96, !PT ;  /* 0x000000040b047c12 */ /* 0x000fe2000f8e9604 */
[----:B------:R-:W-:Y:S01]  /*cab0*/  IMAD.MOV.U32 R11, RZ, RZ, R43 ;  /* 0x000000ffff0b7224 */ /* 0x000fe200078e002b */
[----:B------:R-:W-:Y:S01]  /*cac0*/  MUFU.EX2 R88, R88 ;  /* 0x0000005800587308 */ /* 0x000fe20000000800 */
[----:B------:R-:W-:Y:S02]  /*cad0*/  IMAD.MOV.U32 R43, RZ, RZ, R96 ;  /* 0x000000ffff2b7224 */ /* 0x000fe400078e0060 */
[----:B------:R-:W-:Y:S05]  /*cae0*/  IMAD.WIDE.U32 R4, R4, -0x326172a9, RZ ;  /* 0xcd9e8d5704047825 */ /* 0x000fea00078e00ff */
[C---:B------:R-:W-:Y:S02]  /*caf0*/  LOP3.LUT R0, R4.reuse, 0xffff, RZ, 0xc0, !PT ;  /* 0x0000ffff04007812 */ /* 0x040fe400078ec0ff */
[----:B------:R-:W-:Y:S01]  /*cb00*/  LOP3.LUT R54, R5, UR15, R6, 0x96, !PT ;  /* 0x0000000f05367c12 */ /* 0x000fe2000f8e9606 */
[----:B------:R-:W-:Y:S01]  /*cb10*/  MUFU.EX2 R89, R89 ;  /* 0x0000005900597308 */ /* 0x000fe20000000800 */
[----:B------:R-:W-:Y:S02]  /*cb20*/  SHF.R.U32.HI R2, RZ, 0x8, R0 ;  /* 0x00000008ff027819 */ /* 0x000fe40000011600 */
[----:B------:R-:W-:Y:S04]  /*cb30*/  LOP3.LUT R0, R4, 0xff, RZ, 0xc0, !PT ;  /* 0x000000ff04007812 */ /* 0x000fe800078ec0ff */
[----:B------:R-:W-:Y:S02]  /*cb40*/  PRMT R112, R0, 0x5410, R2 ;  /* 0x0000541000707816 */ /* 0x000fe40000000002 */
[--C-:B------:R-:W-:Y:S01]  /*cb50*/  SHF.R.U32.HI R0, RZ, 0x10, R4.reuse ;  /* 0x00000010ff007819 */ /* 0x100fe20000011604 */
[----:B------:R-:W-:Y:S01]  /*cb60*/  MUFU.EX2 R92, R92 ;  /* 0x0000005c005c7308 */ /* 0x000fe20000000800 */
[----:B------:R-:W-:Y:S02]  /*cb70*/  SHF.R.U32.HI R4, RZ, 0x18, R4 ;  /* 0x00000018ff047819 */ /* 0x000fe40000011604 */
[----:B------:R-:W-:Y:S04]  /*cb80*/  LOP3.LUT R0, R0, 0xff, RZ, 0xc0, !PT ;  /* 0x000000ff00007812 */ /* 0x000fe800078ec0ff */
[----:B------:R-:W-:Y:S01]  /*cb90*/  PRMT R101, R0, 0x5410, R4 ;  /* 0x0000541000657816 */ /* 0x000fe20000000004 */
[----:B------:R-:W-:Y:S01]  /*cba0*/  IMAD.WIDE.U32 R4, R8, -0x2daee0ad, RZ ;  /* 0xd2511f5308047825 */ /* 0x000fe200078e00ff */
[----:B------:R-:W-:Y:S01]  /*cbb0*/  IADD3 R0, R195, 0x3, RZ ;  /* 0x00000003c3007810 */ /* 0x000fe20007ffe0ff */
[----:B------:R-:W-:Y:S02]  /*cbc0*/  MUFU.EX2 R93, R93 ;  /* 0x0000005d005d7308 */ /* 0x000fe40000000800 */
[----:B------:R-:W-:Y:S01]  /*cbd0*/  IMAD.MOV.U32 R195, RZ, RZ, R84 ;  /* 0x000000ffffc37224 */ /* 0x000fe200078e0054 */
[----:B------:R-:W-:Y:S02]  /*cbe0*/  LOP3.LUT R0, R221, UR21, R0, 0x96, !PT ;  /* 0x00000015dd007c12 */ /* 0x000fe4000f8e9600 */
[----:B------:R-:W-:Y:S01]  /*cbf0*/  LOP3.LUT R67, R5, UR14, R10, 0x96, !PT ;  /* 0x0000000e05437c12 */ /* 0x000fe2000f8e960a */
[----:B------:R-:W-:Y:S01]  /*cc00*/  IMAD.MOV.U32 R10, RZ, RZ, R42 ;  /* 0x000000ffff0a7224 */ /* 0x000fe200078e002a */
[----:B------:R-:W-:Y:S01]  /*cc10*/  LOP3.LUT R63, R4, 0xffff, RZ, 0xc0, !PT ;  /* 0x0000ffff043f7812 */ /* 0x000fe200078ec0ff */
[----:B------:R-:W-:Y:S01]  /*cc20*/  IMAD.WIDE.U32 R116, R0, -0x326172a9, RZ ;  /* 0xcd9e8d5700747825 */ /* 0x000fe200078e00ff */
[--C-:B------:R-:W-:Y:S01]  /*cc30*/  SHF.R.U32.HI R80, RZ, 0x10, R4.reuse ;  /* 0x00000010ff507819 */ /* 0x100fe20000011604 */
[----:B------:R-:W-:Y:S01]  /*cc40*/  MUFU.EX2 R94, R94 ;  /* 0x0000005e005e7308 */ /* 0x000fe20000000800 */
[----:B------:R-:W-:Y:S01]  /*cc50*/  SHF.R.U32.HI R64, RZ, 0x18, R4 ;  /* 0x00000018ff407819 */ /* 0x000fe20000011604 */
[----:B------:R-:W-:Y:S01]  /*cc60*/  IMAD.MOV.U32 R42, RZ, RZ, R69 ;  /* 0x000000ffff2a7224 */ /* 0x000fe200078e0045 */
[----:B------:R-:W-:Y:S02]  /*cc70*/  LOP3.LUT R6, R117, UR13, R232, 0x96, !PT ;  /* 0x0000000d75067c12 */ /* 0x000fe4000f8e96e8 */
[----:B------:R-:W-:Y:S02]  /*cc80*/  LOP3.LUT R68, R4, 0xff, RZ, 0xc0, !PT ;  /* 0x000000ff04447812 */ /* 0x000fe400078ec0ff */
[----:B------:R-:W-:Y:S01]  /*cc90*/  LOP3.LUT R4, R17, UR11, R116, 0x96, !PT ;  /* 0x0000000b11047c12 */ /* 0x000fe2000f8e9674 */
[----:B------:R-:W-:Y:S02]  /*cca0*/  IMAD.WIDE.U32 R6, R6, -0x2daee0ad, RZ ;  /* 0xd2511f5306067825 */ /* 0x000fe400078e00ff */
[----:B------:R-:W-:Y:S02]  /*ccb0*/  MUFU.EX2 R95, R95 ;  /* 0x0000005f005f7308 */ /* 0x000fe40000000800 */
[----:B------:R-:W-:Y:S01]  /*ccc0*/  IMAD.WIDE.U32 R4, R4, -0x2daee0ad, RZ ;  /* 0xd2511f5304047825 */ /* 0x000fe200078e00ff */
[----:B------:R-:W-:Y:S03]  /*ccd0*/  LOP3.LUT R8, R7, UR10, R224, 0x96, !PT ;  /* 0x0000000a07087c12 */ /* 0x000fe6000f8e96e0 */
[----:B------:R-:W-:Y:S01]  /*cce0*/  IMAD.MOV.U32 R17, RZ, RZ, R62 ;  /* 0x000000ffff117224 */ /* 0x000fe200078e003e */
[----:B------:R-:W-:Y:S01]  /*ccf0*/  LOP3.LUT R5, R5, UR8, R6, 0x96, !PT ;  /* 0x0000000805057c12 */ /* 0x000fe2000f8e9606 */
[----:B------:R-:W-:Y:S02]  /*cd00*/  IMAD.WIDE.U32 R8, R8, -0x326172a9, RZ ;  /* 0xcd9e8d5708087825 */ /* 0x000fe400078e00ff */
[----:B------:R-:W-:Y:S02]  /*cd10*/  MUFU.EX2 R226, R226 ;  /* 0x000000e200e27308 */ /* 0x000fe40000000800 */
[----:B------:R-:W-:Y:S01]  /*cd20*/  IMAD.MOV.U32 R62, RZ, RZ, R113 ;  /* 0x000000ffff3e7224 */ /* 0x000fe200078e0071 */
[----:B------:R-:W-:Y:S01]  /*cd30*/  LOP3.LUT R7, R9, UR9, R16, 0x96, !PT ;  /* 0x0000000909077c12 */ /* 0x000fe2000f8e9610 */
[----:B------:R-:W-:Y:S04]  /*cd40*/  IMAD.MOV.U32 R16, RZ, RZ, R100 ;  /* 0x000000ffff107224 */ /* 0x000fe800078e0064 */
[----:B------:R-:W-:Y:S02]  /*cd50*/  IMAD.WIDE.U32 R6, R7, -0x2daee0ad, RZ ;  /* 0xd2511f5307067825 */ /* 0x000fe400078e00ff */
        /* <DEDUP_REMOVED lines=10> */
[----:B------:R-:W-:Y:S05]  /*ce00*/  IMAD.WIDE.U32 R4, R5, -0x326172a9, RZ ;  /* 0xcd9e8d5705047825 */ /* 0x000fea00078e00ff */
[C---:B------:R-:W-:Y:S01]  /*ce10*/  LOP3.LUT R0, R4.reuse, 0xffff, RZ, 0xc0, !PT ;  /* 0x0000ffff04007812 */ /* 0x040fe200078ec0ff */
[----:B------:R-:W-:Y:S01]  /*ce20*/  MUFU.EX2 R228, R228 ;  /* 0x000000e400e47308 */ /* 0x000fe20000000800 */
[----:B------:R-:W-:Y:S02]  /*ce30*/  LOP3.LUT R53, R5, UR15, R6, 0x96, !PT ;  /* 0x0000000f05357c12 */ /* 0x000fe4000f8e9606 */
[----:B------:R-:W-:Y:S02]  /*ce40*/  SHF.R.U32.HI R2, RZ, 0x8, R0 ;  /* 0x00000008ff027819 */ /* 0x000fe40000011600 */
[----:B------:R-:W-:Y:S02]  /*ce50*/  LOP3.LUT R0, R4, 0xff, RZ, 0xc0, !PT ;  /* 0x000000ff04007812 */ /* 0x000fe400078ec0ff */
[----:B------:R-:W-:Y:S02]  /*ce60*/  SHF.R.U32.HI R55, RZ, 0x18, R4 ;  /* 0x00000018ff377819 */ /* 0x000fe40000011604 */
[----:B------:R-:W-:Y:S01]  /*ce70*/  PRMT R113, R0, 0x5410, R2 ;  /* 0x0000541000717816 */ /* 0x000fe20000000002 */
[----:B------:R-:W-:Y:S01]  /*ce80*/  MUFU.EX2 R229, R229 ;  /* 0x000000e500e57308 */ /* 0x000fe20000000800 */
[----:B------:R-:W-:Y:S01]  /*ce90*/  LOP3.LUT R0, R13, UR13, R230, 0x96, !PT ;  /* 0x0000000d0d007c12 */ /* 0x000fe2000f8e96e6 */
[----:B------:R-:W-:Y:S01]  /*cea0*/  IMAD.MOV.U32 R13, RZ, RZ, R62 ;  /* 0x000000ffff0d7224 */ /* 0x000fe200078e003e */
[----:B------:R-:W-:Y:S01]  /*ceb0*/  SHF.R.U32.HI R39, RZ, 0x10, R4 ;  /* 0x00000010ff277819 */ /* 0x000fe20000011604 */
[----:B------:R-:W-:Y:S03]  /*cec0*/  IMAD.WIDE.U32 R4, R7, -0x2daee0ad, RZ ;  /* 0xd2511f5307047825 */ /* 0x000fe600078e00ff */
[----:B------:R-:W-:Y:S01]  /*ced0*/  LOP3.LUT R39, R39, 0xff, RZ, 0xc0, !PT ;  /* 0x000000ff27277812 */ /* 0x000fe200078ec0ff */
[----:B------:R-:W-:Y:S01]  /*cee0*/  IMAD.WIDE.U32 R6, R0, -0x2daee0ad, RZ ;  /* 0xd2511f5300067825 */ /* 0x000fe200078e00ff */
[C---:B------:R-:W-:Y:S01]  /*cef0*/  LOP3.LUT R85, R4.reuse, 0xffff, RZ, 0xc0, !PT ;  /* 0x0000ffff04557812 */ /* 0x040fe200078ec0ff */
[----:B------:R-:W-:Y:S01]  /*cf00*/  MUFU.EX2 R102, R102 ;  /* 0x0000006600667308 */ /* 0x000fe20000000800 */
[--C-:B------:R-:W-:Y:S02]  /*cf10*/  SHF.R.U32.HI R96, RZ, 0x10, R4.reuse ;  /* 0x00000010ff607819 */ /* 0x100fe40000011604 */
[----:B------:R-:W-:Y:S02]  /*cf20*/  LOP3.LUT R100, R4, 0xff, RZ, 0xc0, !PT ;  /* 0x000000ff04647812 */ /* 0x000fe400078ec0ff */
[----:B------:R-:W-:Y:S02]  /*cf30*/  SHF.R.U32.HI R97, RZ, 0x18, R4 ;  /* 0x00000018ff617819 */ /* 0x000fe40000011604 */
[----:B------:R-:W-:Y:S01]  /*cf40*/  LOP3.LUT R4, R193, UR11, R12, 0x96, !PT ;  /* 0x0000000bc1047c12 */ /* 0x000fe2000f8e960c */
[----:B------:R-:W-:Y:S01]  /*cf50*/  IMAD.MOV.U32 R12, RZ, RZ, R61 ;  /* 0x000000ffff0c7224 */ /* 0x000fe200078e003d */
[----:B------:R-:W-:Y:S01]  /*cf60*/  LOP3.LUT R0, R7, UR10, R222, 0x96, !PT ;  /* 0x0000000a07007c12 */ /* 0x000fe2000f8e96de */
[----:B------:R-:W-:Y:S01]  /*cf70*/  MUFU.EX2 R103, R103 ;  /* 0x0000006700677308 */ /* 0x000fe20000000800 */
[----:B------:R-:W-:Y:S01]  /*cf80*/  LOP3.LUT R69, R5, UR14, R8, 0x96, !PT ;  /* 0x0000000e05457c12 */ /* 0x000fe2000f8e9608 */
[----:B------:R-:W-:Y:S04]  /*cf90*/  IMAD.WIDE.U32 R4, R4, -0x2daee0ad, RZ ;  /* 0xd2511f5304047825 */ /* 0x000fe800078e00ff */
[----:B------:R-:W-:Y:S01]  /*cfa0*/  IMAD.WIDE.U32 R8, R0, -0x326172a9, RZ ;  /* 0xcd9e8d5700087825 */ /* 0x000fe200078e00ff */
[----:B------:R-:W-:Y:S03]  /*cfb0*/  LOP3.LUT R5, R5, UR8, R6, 0x96, !PT ;  /* 0x0000000805057c12 */ /* 0x000fe6000f8e9606 */
[----:B------:R-:W-:Y:S01]  /*cfc0*/  MUFU.EX2 R104, R104 ;  /* 0x0000006800687308 */ /* 0x000fe20000000800 */
[----:B------:R-:W-:Y:S05]  /*cfd0*/  LOP3.LUT R6, R9, UR9, R192, 0x96, !PT ;  /* 0x0000000909067c12 */ /* 0x000fea000f8e96c0 */
[----:B------:R-:W-:Y:S04]  /*cfe0*/  IMAD.WIDE.U32 R6, R6, -0x2daee0ad, RZ ;  /* 0xd2511f5306067825 */ /* 0x000fe800078e00ff */
[----:B------:R-:W-:Y:S01]  /*cff0*/  MUFU.EX2 R105, R105 ;  /* 0x0000006900697308 */ /* 0x000fe20000000800 */
[----:B------:R-:W-:Y:S01]  /*d000*/  LOP3.LUT R7, R7, UR6, R4, 0x96, !PT ;  /* 0x0000000607077c12 */ /* 0x000fe2000f8e9604 */
[----:B------:R-:W-:Y:S05]  /*d010*/  IMAD.WIDE.U32 R4, R5, -0x326172a9, RZ ;  /* 0xcd9e8d5705047825 */ /* 0x000fea00078e00ff */
[----:B------:R-:W-:Y:S03]  /*d020*/  LOP3.LUT R8, R5, UR7, R8, 0x96, !PT ;  /* 0x0000000705087c12 */ /* 0x000fe6000f8e9608 */
[----:B------:R-:W-:Y:S02]  /*d030*/  MUFU.EX2 R106, R106 ;  /* 0x0000006a006a7308 */ /* 0x000fe40000000800 */
[----:B------:R-:W-:Y:S05]  /*d040*/  IMAD.WIDE.U32 R8, R8, -0x2daee0ad, RZ ;  /* 0xd2511f5308087825 */ /* 0x000fea00078e00ff */
[----:B------:R-:W-:Y:S01]  /*d050*/  LOP3.LUT R5, R9, UR4, R6, 0x96, !PT ;  /* 0x0000000409057c12 */ /* 0x000fe2000f8e9606 */
[----:B------:R-:W-:Y:S02]  /*d060*/  IMAD.WIDE.U32 R6, R7, -0x326172a9, RZ ;  /* 0xcd9e8d5707067825 */ /* 0x000fe400078e00ff */
[----:B------:R-:W-:Y:S03]  /*d070*/  MUFU.EX2 R107, R107 ;  /* 0x0000006b006b7308 */ /* 0x000fe60000000800 */
[----:B------:R-:W-:Y:S01]  /*d080*/  LOP3.LUT R7, R7, UR5, R4, 0x96, !PT ;  /* 0x0000000507077c12 */ /* 0x000fe2000f8e9604 */
        /* <DEDUP_REMOVED lines=13> */
[----:B------:R-:W-:Y:S01]  /*d160*/  LOP3.LUT R0, R0, 0xff, RZ, 0xc0, !PT ;  /* 0x000000ff00007812 */ /* 0x000fe200078ec0ff */
[----:B------:R-:W-:Y:S03]  /*d170*/  MUFU.EX2 R109, R109 ;  /* 0x0000006d006d7308 */ /* 0x000fe60000000800 */
[----:B------:R-:W-:Y:S01]  /*d180*/  PRMT R81, R0, 0x5410, R4 ;  /* 0x0000541000517816 */ /* 0x000fe20000000004 */
[----:B------:R-:W-:Y:S04]  /*d190*/  IMAD.WIDE.U32 R4, R7, -0x2daee0ad, RZ ;  /* 0xd2511f5307047825 */ /* 0x000fe800078e00ff */
[----:B------:R-:W-:Y:S01]  /*d1a0*/  FADD.FTZ R0, -R134, R135 ;  /* 0x0000008786007221 */ /* 0x000fe20000010100 */
[----:B------:R-:W-:Y:S01]  /*d1b0*/  LOP3.LUT R61, R4, 0xffff, RZ, 0xc0, !PT ;  /* 0x0000ffff043d7812 */ /* 0x000fe200078ec0ff */
[----:B------:R-:W-:Y:S01]  /*d1c0*/  IMAD.MOV.U32 R7, RZ, RZ, R60 ;  /* 0x000000ffff077224 */ /* 0x000fe200078e003c */
[--C-:B------:R-:W-:Y:S01]  /*d1d0*/  SHF.R.U32.HI R62, RZ, 0x10, R4.reuse ;  /* 0x00000010ff3e7819 */ /* 0x100fe20000011604 */
[----:B------:R-:W-:Y:S01]  /*d1e0*/  FMUL.FTZ R0, R0, c[0x0][0x23c] ;  /* 0x00008f0000007a20 */ /* 0x000fe20000410000 */
[----:B------:R-:W-:Y:S01]  /*d1f0*/  LOP3.LUT R66, R4, 0xff, RZ, 0xc0, !PT ;  /* 0x000000ff04427812 */ /* 0x000fe200078ec0ff */
[----:B------:R-:W-:Y:S01]  /*d200*/  IMAD.MOV.U32 R135, RZ, RZ, R13 ;  /* 0x000000ffff877224 */ /* 0x000fe200078e000d */
[----:B------:R-:W-:Y:S01]  /*d210*/  SHF.R.U32.HI R65, RZ, 0x18, R4 ;  /* 0x00000018ff417819 */ /* 0x000fe20000011604 */
[----:B------:R-:W-:Y:S01]  /*d220*/  FADD.FTZ R4, -R138, R3 ;  /* 0x000000038a047221 */ /* 0x000fe20000010100 */
[----:B------:R-:W1:Y:S01]  /*d230*/  MUFU.EX2 R2, R2 ;  /* 0x0000000200027308 */ /* 0x000e620000000800 */
[----:B------:R-:W-:Y:S01]  /*d240*/  FADD.FTZ R3, -R137, R132 ;  /* 0x0000008489037221 */ /* 0x000fe20000010100 */
[----:B------:R-:W-:Y:S01]  /*d250*/  LOP3.LUT R60, R5, UR14, R8, 0x96, !PT ;  /* 0x0000000e053c7c12 */ /* 0x000fe2000f8e9608 */
[----:B------:R-:W-:Y:S02]  /*d260*/  FMUL.FTZ R4, R4, c[0x0][0x23c] ;  /* 0x00008f0004047a20 */ /* 0x000fe40000410000 */
[----:B------:R-:W-:Y:S02]  /*d270*/  FMUL.FTZ R3, R3, c[0x0][0x23c] ;  /* 0x00008f0003037a20 */ /* 0x000fe40000410000 */
[----:B------:R-:W-:Y:S02]  /*d280*/  IMAD.MOV.U32 R132, RZ, RZ, R38 ;  /* 0x000000ffff847224 */ /* 0x000fe400078e0026 */
[----:B------:R-:W-:Y:S01]  /*d290*/  IMAD.MOV.U32 R38, RZ, RZ, R23 ;  /* 0x000000ffff267224 */ /* 0x000fe200078e0017 */
[----:B------:R-:W2:Y:S10]  /*d2a0*/  MUFU.EX2 R36, R4 ;  /* 0x0000000400247308 */ /* 0x000eb40000000800 */
[----:B------:R-:W3:Y:S01]  /*d2b0*/  MUFU.EX2 R3, R3 ;  /* 0x0000000300037308 */ /* 0x000ee20000000800 */
[C---:B-1----:R-:W-:Y:S02]  /*d2c0*/  FMUL.FTZ R8, R2.reuse, R140 ;  /* 0x0000008c02087220 */ /* 0x042fe40000410000 */
[----:B------:R-:W-:Y:S02]  /*d2d0*/  IMAD.MOV.U32 R140, RZ, RZ, R10 ;  /* 0x000000ffff8c7224 */ /* 0x000fe400078e000a */
[C---:B------:R-:W-:Y:S02]  /*d2e0*/  FMUL.FTZ R9, R2.reuse, R141 ;  /* 0x0000008d02097220 */ /* 0x040fe40000410000 */
[----:B------:R-:W-:Y:S03]  /*d2f0*/  IMAD.MOV.U32 R141, RZ, RZ, R11 ;  /* 0x000000ffff8d7224 */ /* 0x000fe600078e000b */
[----:B------:R-:W1:Y:S01]  /*d300*/  MUFU.EX2 R0, R0 ;  /* 0x0000000000007308 */ /* 0x000e620000000800 */
[----:B------:R-:W-:Y:S02]  /*d310*/  FMUL.FTZ R12, R2, R152 ;  /* 0x00000098020c7220 */ /* 0x000fe40000410000 */
[C---:B--2---:R-:W-:Y:S02]  /*d320*/  FMUL.FTZ R5, R36.reuse, R145 ;  /* 0x0000009124057220 */ /* 0x044fe40000410000 */
[----:B------:R-:W-:Y:S02]  /*d330*/  IMAD.MOV.U32 R145, RZ, RZ, R6 ;  /* 0x000000ffff917224 */ /* 0x000fe400078e0006 */
[----:B------:R-:W-:Y:S02]  /*d340*/  FMUL.FTZ R4, R36, R144 ;  /* 0x0000009024047220 */ /* 0x000fe40000410000 */
[----:B------:R-:W-:Y:S01]  /*d350*/  FMUL.FTZ R13, R2, R153 ;  /* 0x00000099020d7220 */ /* 0x000fe20000410000 */
[----:B------:R-:W-:Y:S01]  /*d360*/  MUFU.EX2 R110, R110 ;  /* 0x0000006e006e7308 */ /* 0x000fe20000000800 */
[----:B------:R-:W-:Y:S02]  /*d370*/  IMAD.MOV.U32 R153, RZ, RZ, R14 ;  /* 0x000000ffff997224 */ /* 0x000fe400078e000e */
[C---:B---3--:R-:W-:Y:S02]  /*d380*/  FMUL.FTZ R6, R3.reuse, R146 ;  /* 0x0000009203067220 */ /* 0x048fe40000410000 */
[----:B------:R-:W-:Y:S02]  /*d390*/  IMAD.MOV.U32 R146, RZ, RZ, R7 ;  /* 0x000000ffff927224 */ /* 0x000fe400078e0007 */
[C---:B------:R-:W-:Y:S02]  /*d3a0*/  FMUL.FTZ R7, R3.reuse, R147 ;  /* 0x0000009303077220 */ /* 0x040fe40000410000 */
[----:B------:R-:W-:Y:S01]  /*d3b0*/  IMAD.MOV.U32 R147, RZ, RZ, R37 ;  /* 0x000000ffff937224 */ /* 0x000fe200078e0025 */
[----:B------:R-:W-:Y:S01]  /*d3c0*/  MUFU.EX2 R111, R111 ;  /* 0x0000006f006f7308 */ /* 0x000fe20000000800 */
[----:B------:R-:W-:Y:S02]  /*d3d0*/  IMAD.MOV.U32 R37, RZ, RZ, R22 ;  /* 0x000000ffff257224 */ /* 0x000fe400078e0016 */
[----:B------:R-:W-:Y:S02]  /*d3e0*/  IMAD.MOV.U32 R144, RZ, RZ, R16 ;  /* 0x000000ffff907224 */ /* 0x000fe400078e0010 */
[C---:B-1----:R-:W-:Y:S02]  /*d3f0*/  FMUL.FTZ R10, R0.reuse, R142 ;  /* 0x0000008e000a7220 */ /* 0x042fe40000410000 */
[----:B------:R-:W-:Y:S02]  /*d400*/  IMAD.MOV.U32 R142, RZ, RZ, R21 ;  /* 0x000000ffff8e7224 */ /* 0x000fe400078e0015 */
[C---:B------:R-:W-:Y:S01]  /*d410*/  FMUL.FTZ R11, R0.reuse, R143 ;  /* 0x0000008f000b7220 */ /* 0x040fe20000410000 */
[----:B------:R-:W-:Y:S01]  /*d420*/  MUFU.EX2 R130, R130 ;  /* 0x0000008200827308 */ /* 0x000fe20000000800 */
[----:B------:R-:W-:Y:S02]  /*d430*/  IMAD.MOV.U32 R143, RZ, RZ, R20 ;  /* 0x000000ffff8f7224 */ /* 0x000fe400078e0014 */
[C---:B------:R-:W-:Y:S01]  /*d440*/  FMUL.FTZ R14, R0.reuse, R154 ;  /* 0x0000009a000e7220 */ /* 0x040fe20000410000 */
[----:B------:R-:W1:Y:S01]  /*d450*/  LDSM.16.MT88.4 R20, [R205+0x4000] ;  /* 0x00400000cd14783b */ /* 0x000e620000004200 */
[----:B------:R-:W-:Y:S02]  /*d460*/  IMAD.MOV.U32 R154, RZ, RZ, R15 ;  /* 0x000000ffff9a7224 */ /* 0x000fe400078e000f */
[----:B------:R-:W-:Y:S02]  /*d470*/  FMUL.FTZ R15, R0, R155 ;  /* 0x0000009b000f7220 */ /* 0x000fe40000410000 */
[----:B------:R-:W-:Y:S01]  /*d480*/  IMAD.MOV.U32 R152, RZ, RZ, R17 ;  /* 0x000000ffff987224 */ /* 0x000fe200078e0011 */
[----:B------:R-:W-:Y:S01]  /*d490*/  MUFU.EX2 R131, R131 ;  /* 0x0000008300837308 */ /* 0x000fe20000000800 */
[C---:B------:R-:W-:Y:S02]  /*d4a0*/  FMUL.FTZ R16, R36.reuse, R148 ;  /* 0x0000009424107220 */ /* 0x040fe40000410000 */
[----:B------:R-:W-:Y:S02]  /*d4b0*/  IMAD.MOV.U32 R148, RZ, RZ, R135 ;  /* 0x000000ffff947224 */ /* 0x000fe400078e0087 */
[----:B------:R-:W-:Y:S02]  /*d4c0*/  FMUL.FTZ R17, R36, R149 ;  /* 0x0000009524117220 */ /* 0x000fe40000410000 */
[----:B------:R-:W-:Y:S02]  /*d4d0*/  IMAD.MOV.U32 R149, RZ, RZ, R18 ;  /* 0x000000ffff957224 */ /* 0x000fe400078e0012 */
[C---:B------:R-:W-:Y:S01]  /*d4e0*/  FMUL.FTZ R18, R3.reuse, R150 ;  /* 0x0000009603127220 */ /* 0x040fe20000410000 */
[----:B------:R-:W-:Y:S01]  /*d4f0*/  MUFU.EX2 R123, R123 ;  /* 0x0000007b007b7308 */ /* 0x000fe20000000800 */
[----:B------:R-:W-:Y:S02]  /*d500*/  IMAD.MOV.U32 R150, RZ, RZ, R144 ;  /* 0x000000ffff967224 */ /* 0x000fe400078e0090 */
[----:B------:R-:W-:Y:S02]  /*d510*/  IMAD.MOV.U32 R144, RZ, RZ, R41 ;  /* 0x000000ffff907224 */ /* 0x000fe400078e0029 */
[----:B------:R-:W-:Y:S02]  /*d520*/  IMAD.MOV.U32 R135, RZ, RZ, R30 ;  /* 0x000000ffff877224 */ /* 0x000fe400078e001e */
[C---:B------:R-:W-:Y:S02]  /*d530*/  FMUL.FTZ R30, R0.reuse, R166 ;  /* 0x000000a6001e7220 */ /* 0x040fe40000410000 */
[----:B------:R-:W-:Y:S01]  /*d540*/  IMAD.MOV.U32 R166, RZ, RZ, R132 ;  /* 0x000000ffffa67224 */ /* 0x000fe200078e0084 */
[----:B------:R-:W-:Y:S01]  /*d550*/  MUFU.EX2 R124, R124 ;  /* 0x0000007c007c7308 */ /* 0x000fe20000000800 */
[----:B------:R-:W-:Y:S02]  /*d560*/  IMAD.MOV.U32 R155, RZ, RZ, R19 ;  /* 0x000000ffff9b7224 */ /* 0x000fe400078e0013 */
[C---:B------:R-:W-:Y:S02]  /*d570*/  FMUL.FTZ R19, R3.reuse, R151 ;  /* 0x0000009703137220 */ /* 0x040fe40000410000 */
[----:B------:R-:W-:Y:S02]  /*d580*/  IMAD.MOV.U32 R151, RZ, RZ, R140 ;  /* 0x000000ffff977224 */ /* 0x000fe400078e008c */
[----:B------:R-:W-:Y:S02]  /*d590*/  IMAD.MOV.U32 R140, RZ, RZ, R31 ;  /* 0x000000ffff8c7224 */ /* 0x000fe400078e001f */
[----:B------:R-:W-:Y:S01]  /*d5a0*/  FMUL.FTZ R31, R0, R167 ;  /* 0x000000a7001f7220 */ /* 0x000fe20000410000 */
[----:B------:R-:W-:Y:S01]  /*d5b0*/  MUFU.EX2 R132, R70 ;  /* 0x0000004600847308 */ /* 0x000fe20000000800 */
[-C--:B-1----:R-:W-:Y:S09]  /*d5c0*/  HMMA.16816.F32 R4, R172, R20.reuse, R4 ;  /* 0x00000014ac04723c */ /* 0x082ff20000001804 */
[----:B------:R-:W-:Y:S01]  /*d5d0*/  MUFU.EX2 R188, R188 ;  /* 0x000000bc00bc7308 */ /* 0x000fe20000000800 */
[C---:B------:R-:W-:Y:S07]  /*d5e0*/  HMMA.16816.F32 R8, R32.reuse, R20, R8 ;  /* 0x000000142008723c */ /* 0x040fee0000001808 */
[----:B------:R-:W-:Y:S01]  /*d5f0*/  FMUL.FTZ R21, R36, R161 ;  /* 0x000000a124157220 */ /* 0x000fe20000410000 */
[-C--:B------:R-:W-:Y:S01]  /*d600*/  HMMA.16816.F32 R12, R32, R22.reuse, R12 ;  /* 0x00000016200c723c */ /* 0x080fe2000000180c */
[----:B------:R-:W-:Y:S01]  /*d610*/  IMAD.MOV.U32 R161, RZ, RZ, R24 ;  /* 0x000000ffffa17224 */ /* 0x000fe200078e0018 */
[----:B------:R-:W-:Y:S02]  /*d620*/  MUFU.EX2 R120, R120 ;  /* 0x0000007800787308 */ /* 0x000fe40000000800 */
[----:B------:R-:W-:Y:S02]  /*d630*/  FMUL.FTZ R24, R2, R156 ;  /* 0x0000009c02187220 */ /* 0x000fe40000410000 */
[----:B------:R-:W-:Y:S02]  /*d640*/  FMUL.FTZ R20, R36, R160 ;  /* 0x000000a024147220 */ /* 0x000fe40000410000 */
[C---:B------:R-:W-:Y:S01]  /*d650*/  HMMA.16816.F32 R16, R172.reuse, R22, R16 ;  /* 0x00000016ac10723c */ /* 0x040fe20000001810 */
[----:B------:R-:W-:Y:S03]  /*d660*/  IMAD.MOV.U32 R156, RZ, RZ, R155 ;  /* 0x000000ffff9c7224 */ /* 0x000fe600078e009b */
[----:B------:R-:W-:Y:S01]  /*d670*/  IMAD.MOV.U32 R155, RZ, RZ, R25 ;  /* 0x000000ffff9b7224 */ /* 0x000fe200078e0019 */
[----:B------:R-:W-:Y:S01]  /*d680*/  MUFU.EX2 R121, R121 ;  /* 0x0000007900797308 */ /* 0x000fe20000000800 */
[----:B------:R-:W-:Y:S02]  /*d690*/  FMUL.FTZ R25, R2, R157 ;  /* 0x0000009d02197220 */ /* 0x000fe40000410000 */
[C---:B------:R-:W-:Y:S04]  /*d6a0*/  FMUL.FTZ R22, R3.reuse, R162 ;  /* 0x000000a203167220 */ /* 0x040fe80000410000 */
[C---:B------:R-:W-:Y:S02]  /*d6b0*/  FMUL.FTZ R23, R3.reuse, R163 ;  /* 0x000000a303177220 */ /* 0x040fe40000410000 */
[----:B------:R-:W-:Y:S01]  /*d6c0*/  IMAD.MOV.U32 R157, RZ, RZ, R153 ;  /* 0x000000ffff9d7224 */ /* 0x000fe200078e0099 */
[----:B------:R-:W-:Y:S01]  /*d6d0*/  MUFU.EX2 R126, R126 ;  /* 0x0000007e007e7308 */ /* 0x000fe20000000800 */
[----:B------:R-:W-:Y:S02]  /*d6e0*/  IMAD.MOV.U32 R153, RZ, RZ, R43 ;  /* 0x000000ffff997224 */ /* 0x000fe400078e002b */
[----:B------:R-:W-:Y:S02]  /*d6f0*/  IMAD.MOV.U32 R163, RZ, RZ, R152 ;  /* 0x000000ffffa37224 */ /* 0x000fe400078e0098 */
[----:B------:R-:W-:Y:S02]  /*d700*/  IMAD.MOV.U32 R152, RZ, RZ, R42 ;  /* 0x000000ffff987224 */ /* 0x000fe400078e002a */
[----:B------:R-:W-:Y:S02]  /*d710*/  IMAD.MOV.U32 R162, RZ, RZ, R141 ;  /* 0x000000ffffa27224 */ /* 0x000fe400078e008d */
[----:B------:R-:W-:Y:S02]  /*d720*/  IMAD.MOV.U32 R141, RZ, RZ, R40 ;  /* 0x000000ffff8d7224 */ /* 0x000fe400078e0028 */
[----:B------:R-:W1:Y:S01]  /*d730*/  LDSM.16.MT88.4 R40, [R206+0x4000] ;  /* 0x00400000ce28783b */ /* 0x000e620000004200 */
[----:B------:R-:W-:Y:S02]  /*d740*/  IMAD.MOV.U32 R160, RZ, RZ, R154 ;  /* 0x000000ffffa07224 */ /* 0x000fe400078e009a */
[----:B------:R-:W-:Y:S02]  /*d750*/  IMAD.MOV.U32 R154, RZ, RZ, R133 ;  /* 0x000000ffff9a7224 */ /* 0x000fe400078e0085 */
[----:B------:R-:W-:Y:S02]  /*d760*/  IMAD.MOV.U32 R133, RZ, RZ, R26 ;  /* 0x000000ffff857224 */ /* 0x000fe400078e001a */
[C---:B------:R-:W-:Y:S02]  /*d770*/  FMUL.FTZ R26, R0.reuse, R158 ;  /* 0x0000009e001a7220 */ /* 0x040fe40000410000 */
[----:B------:R-:W-:Y:S02]  /*d780*/  IMAD.MOV.U32 R158, RZ, RZ, R27 ;  /* 0x000000ffff9e7224 */ /* 0x000fe400078e001b */
[----:B------:R-:W-:Y:S02]  /*d790*/  FMUL.FTZ R27, R0, R159 ;  /* 0x0000009f001b7220 */ /* 0x000fe40000410000 */
[----:B------:R-:W-:Y:S02]  /*d7a0*/  IMAD.MOV.U32 R159, RZ, RZ, R29 ;  /* 0x000000ffff9f7224 */ /* 0x000fe400078e001d */
[C---:B------:R-:W-:Y:S02]  /*d7b0*/  FMUL.FTZ R29, R2.reuse, R165 ;  /* 0x000000a5021d7220 */ /* 0x040fe40000410000 */
[----:B------:R-:W-:Y:S02]  /*d7c0*/  IMAD.MOV.U32 R165, RZ, RZ, R150 ;  /* 0x000000ffffa57224 */ /* 0x000fe400078e0096 */
[----:B------:R-:W-:Y:S02]  /*d7d0*/  IMAD.MOV.U32 R150, RZ, RZ, R141 ;  /* 0x000000ffff967224 */ /* 0x000fe400078e008d */
[----:B------:R-:W-:Y:S01]  /*d7e0*/  MUFU.EX2 R141, R82 ;  /* 0x00000052008d7308 */ /* 0x000fe20000000800 */
[----:B------:R-:W-:Y:S09]  /*d7f0*/  IMAD.MOV.U32 R167, RZ, RZ, R133 ;  /* 0x000000ffffa77224 */ /* 0x000ff200078e0085 */
[----:B------:R-:W-:Y:S01]  /*d800*/  MUFU.EX2 R82, R75 ;  /* 0x0000004b00527308 */ /* 0x000fe20000000800 */
[-C--:B-1----:R-:W-:Y:S09]  /*d810*/  HMMA.16816.F32 R20, R172, R40.reuse, R20 ;  /* 0x00000028ac14723c */ /* 0x082ff20000001814 */
[----:B------:R-:W-:Y:S01]  /*d820*/  MUFU.EX2 R133, R78 ;  /* 0x0000004e00857308 */ /* 0x000fe20000000800 */
[C---:B------:R-:W-:Y:S09]  /*d830*/  HMMA.16816.F32 R24, R32.reuse, R40, R24 ;  /* 0x000000282018723c */ /* 0x040ff20000001818 */
[----:B------:R-:W1:Y:S03]  /*d840*/  MUFU.EX2 R78, R74 ;  /* 0x0000004a004e7308 */ /* 0x000e660000000800 */
[----:B------:R-:W-:Y:S02]  /*d850*/  IMAD.MOV.U32 R41, RZ, RZ, R28 ;  /* 0x000000ffff297224 */ /* 0x000fe400078e001c */
[----:B------:R-:W-:Y:S02]  /*d860*/  FMUL.FTZ R28, R2, R164 ;  /* 0x000000a4021c7220 */ /* 0x000fe40000410000 */
[----:B------:R-:W-:Y:S02]  /*d870*/  IMAD.MOV.U32 R164, RZ, RZ, R148 ;  /* 0x000000ffffa47224 */ /* 0x000fe400078e0094 */
[----:B------:R-:W-:Y:S01]  /*d880*/  IMAD.MOV.U32 R148, RZ, RZ, R38 ;  /* 0x000000ffff947224 */ /* 0x000fe200078e0026 */
[----:B------:R-:W-:Y:S02]  /*d890*/  SHF.R.U32.HI R38, RZ, 0x10, R54 ;  /* 0x00000010ff267819 */ /* 0x000fe40000011636 */
[-C--:B------:R-:W-:Y:S02]  /*d8a0*/  HMMA.16816.F32 R28, R32, R42.reuse, R28 ;  /* 0x0000002a201c723c */ /* 0x080fe4000000181c */
[----:B------:R-:W-:Y:S05]  /*d8b0*/  LOP3.LUT R38, R38, 0xff, RZ, 0xc0, !PT ;  /* 0x000000ff26267812 */ /* 0x000fea00078ec0ff */
[C---:B------:R-:W-:Y:S02]  /*d8c0*/  FMUL.FTZ R32, R36.reuse, R168 ;  /* 0x000000a824207220 */ /* 0x040fe40000410000 */
[----:B------:R-:W-:Y:S03]  /*d8d0*/  FMUL.FTZ R33, R36, R169 ;  /* 0x000000a924217220 */ /* 0x000fe60000410000 */
[C---:B------:R-:W-:Y:S02]  /*d8e0*/  FMUL.FTZ R34, R3.reuse, R170 ;  /* 0x000000aa03227220 */ /* 0x040fe40000410000 */
[----:B------:R-:W-:Y:S02]  /*d8f0*/  FMUL.FTZ R35, R3, R171 ;  /* 0x000000ab03237220 */ /* 0x000fe40000410000 */
[----:B------:R-:W-:Y:S02]  /*d900*/  IMAD.MOV.U32 R168, RZ, RZ, R41 ;  /* 0x000000ffffa87224 */ /* 0x000fe400078e0029 */
[----:B------:R-:W-:Y:S02]  /*d910*/  IMAD.MOV.U32 R169, RZ, RZ, R159 ;  /* 0x000000ffffa97224 */ /* 0x000fe400078e009f */
[----:B------:R-:W-:Y:S01]  /*d920*/  IMAD.MOV.U32 R171, RZ, RZ, R158 ;  /* 0x000000ffffab7224 */ /* 0x000fe200078e009e */
[----:B------:R-:W-:Y:S01]  /*d930*/  HMMA.16816.F32 R32, R172, R42, R32 ;  /* 0x0000002aac20723c */ /* 0x000fe20000001820 */
[----:B------:R-:W2:Y:S01]  /*d940*/  LDSM.16.MT88.4 R40, [R205+0x4400] ;  /* 0x00440000cd28783b */ /* 0x000ea20000004200 */
[----:B------:R-:W-:Y:S02]  /*d950*/  IMAD.MOV.U32 R158, RZ, RZ, R162 ;  /* 0x000000ffff9e7224 */ /* 0x000fe400078e00a2 */
[----:B------:R-:W-:Y:S02]  /*d960*/  IMAD.MOV.U32 R162, RZ, RZ, R151 ;  /* 0x000000ffffa27224 */ /* 0x000fe400078e0097 */
[----:B------:R-:W-:Y:S02]  /*d970*/  IMAD.MOV.U32 R151, RZ, RZ, R140 ;  /* 0x000000ffff977224 */ /* 0x000fe400078e008c */
[----:B------:R3:W-:Y:S01]  /*d980*/  MUFU.EX2 R140, R76 ;  /* 0x0000004c008c7308 */ /* 0x0007e20000000800 */
[----:B------:R-:W-:Y:S03]  /*d990*/  IMAD.MOV.U32 R173, RZ, RZ, R37 ;  /* 0x000000ffffad7224 */ /* 0x000fe600078e0025 */
[C---:B------:R-:W-:Y:S01]  /*d9a0*/  LOP3.LUT R37, R54.reuse, 0xffff, RZ, 0xc0, !PT ;  /* 0x0000ffff36257812 */ /* 0x040fe200078ec0ff */
[----:B------:R-:W-:Y:S02]  /*d9b0*/  IMAD.MOV.U32 R170, RZ, RZ, R135 ;  /* 0x000000ffffaa7224 */ /* 0x000fe400078e0087 */
[----:B------:R-:W-:Y:S01]  /*d9c0*/  IMAD.MOV.U32 R175, RZ, RZ, R163 ;  /* 0x000000ffffaf7224 */ /* 0x000fe200078e00a3 */
[----:B------:R-:W-:Y:S01]  /*d9d0*/  SHF.R.U32.HI R37, RZ, 0x8, R37 ;  /* 0x00000008ff257819 */ /* 0x000fe20000011625 */
[----:B------:R-:W-:Y:S01]  /*d9e0*/  IMAD.MOV.U32 R174, RZ, RZ, R152 ;  /* 0x000000ffffae7224 */ /* 0x000fe200078e0098 */
[----:B------:R-:W4:Y:S01]  /*d9f0*/  MUFU.EX2 R135, R71 ;  /* 0x0000004700877308 */ /* 0x000f220000000800 */
[----:B------:R-:W-:Y:S02]  /*da00*/  IMAD.MOV.U32 R163, RZ, RZ, R154 ;  /* 0x000000ffffa37224 */ /* 0x000fe400078e009a */
[----:B------:R-:W-:Y:S07]  /*da10*/  IMAD.MOV.U32 R159, RZ, RZ, R153 ;  /* 0x000000ffff9f7224 */ /* 0x000fee00078e0099 */
[----:B------:R-:W1:Y:S01]  /*da20*/  MUFU.EX2 R154, R83 ;  /* 0x00000053009a7308 */ /* 0x000e620000000800 */
[----:B---3--:R-:W-:Y:S02]  /*da30*/  PRMT R76, R39, 0x5410, R55 ;  /* 0x00005410274c7816 */ /* 0x008fe40000000037 */
[----:B------:R-:W-:Y:S07]  /*da40*/  SHF.R.U32.HI R39, RZ, 0x18, R52 ;  /* 0x00000018ff277819 */ /* 0x000fee0000011634 */
[----:B------:R3:W-:Y:S01]  /*da50*/  MUFU.EX2 R83, R73 ;  /* 0x0000004900537308 */ /* 0x0007e20000000800 */
[-C--:B--2---:R-:W-:Y:S09]  /*da60*/  HMMA.16816.F32 R4, R176, R40.reuse, R4 ;  /* 0x00000028b004723c */ /* 0x084ff20000001804 */
[----:B------:R-:W3:Y:S01]  /*da70*/  MUFU.EX2 R152, R79 ;  /* 0x0000004f00987308 */ /* 0x000ee20000000800 */
[C---:B------:R-:W-:Y:S08]  /*da80*/  HMMA.16816.F32 R8, R180.reuse, R40, R8 ;  /* 0x00000028b408723c */ /* 0x040ff00000001808 */
[-C--:B------:R-:W-:Y:S01]  /*da90*/  HMMA.16816.F32 R12, R180, R42.reuse, R12 ;  /* 0x0000002ab40c723c */ /* 0x080fe2000000180c */
[----:B------:R1:W1:Y:S07]  /*daa0*/  MUFU.EX2 R79, R72 ;  /* 0x00000048004f7308 */ /* 0x00026e0000000800 */
[C---:B------:R-:W-:Y:S01]  /*dab0*/  HMMA.16816.F32 R16, R176.reuse, R42, R16 ;  /* 0x0000002ab010723c */ /* 0x040fe20000001810 */
[----:B------:R-:W1:Y:S02]  /*dac0*/  LDSM.16.MT88.4 R40, [R206+0x4400] ;  /* 0x00440000ce28783b */ /* 0x000e640000004200 */
[----:B------:R-:W1:Y:S10]  /*dad0*/  MUFU.EX2 R153, R77 ;  /* 0x0000004d00997308 */ /* 0x000e740000000800 */
[----:B------:R-:W-:Y:S01]  /*dae0*/  MUFU.EX2 R77, R128 ;  /* 0x00000080004d7308 */ /* 0x000fe20000000800 */
[-C--:B-1----:R-:W-:Y:S08]  /*daf0*/  HMMA.16816.F32 R20, R176, R40.reuse, R20 ;  /* 0x00000028b014723c */ /* 0x082ff00000001814 */
[C---:B------:R-:W-:Y:S08]  /*db00*/  HMMA.16816.F32 R24, R180.reuse, R40, R24 ;  /* 0x00000028b418723c */ /* 0x040ff00000001818 */
[-C--:B------:R-:W-:Y:S07]  /*db10*/  HMMA.16816.F32 R28, R180, R42.reuse, R28 ;  /* 0x0000002ab41c723c */ /* 0x080fee000000181c */
[----:B------:R-:W-:Y:S01]  /*db20*/  IMAD.MOV.U32 R181, RZ, RZ, R238 ;  /* 0x000000ffffb57224 */ /* 0x000fe200078e00ee */
[----:B------:R-:W-:Y:S01]  /*db30*/  HMMA.16816.F32 R32, R176, R42, R32 ;  /* 0x0000002ab020723c */ /* 0x000fe20000001820 */
[----:B------:R-:W-:Y:S01]  /*db40*/  IMAD.MOV.U32 R182, RZ, RZ, R166 ;  /* 0x000000ffffb67224 */ /* 0x000fe200078e00a6 */
[----:B------:R-:W1:Y:S02]  /*db50*/  LDSM.16.MT88.4 R40, [R205+0x4800] ;  /* 0x00480000cd28783b */ /* 0x000e640000004200 */
[----:B------:R-:W-:Y:S04]  /*db60*/  IMAD.MOV.U32 R180, RZ, RZ, R168 ;  /* 0x000000ffffb47224 */ /* 0x000fe800078e00a8 */
[-C--:B-1----:R-:W-:Y:S08]  /*db70*/  HMMA.16816.F32 R4, R44, R40.reuse, R4 ;  /* 0x000000282c04723c */ /* 0x082ff00000001804 */
[C---:B------:R-:W-:Y:S08]  /*db80*/  HMMA.16816.F32 R8, R184.reuse, R40, R8 ;  /* 0x00000028b808723c */ /* 0x040ff00000001808 */
[-C--:B------:R-:W-:Y:S08]  /*db90*/  HMMA.16816.F32 R12, R184, R42.reuse, R12 ;  /* 0x0000002ab80c723c */ /* 0x080ff0000000180c */
[C---:B------:R-:W-:Y:S01]  /*dba0*/  HMMA.16816.F32 R16, R44.reuse, R42, R16 ;  /* 0x0000002a2c10723c */ /* 0x040fe20000001810 */
[----:B------:R-:W1:Y:S07]  /*dbb0*/  LDSM.16.MT88.4 R40, [R206+0x4800] ;  /* 0x00480000ce28783b */ /* 0x000e6e0000004200 */
[-C--:B-1----:R-:W-:Y:S08]  /*dbc0*/  HMMA.16816.F32 R20, R44, R40.reuse, R20 ;  /* 0x000000282c14723c */ /* 0x082ff00000001814 */
[C---:B------:R-:W-:Y:S08]  /*dbd0*/  HMMA.16816.F32 R24, R184.reuse, R40, R24 ;  /* 0x00000028b818723c */ /* 0x040ff00000001818 */
[-C--:B------:R-:W-:Y:S08]  /*dbe0*/  HMMA.16816.F32 R28, R184, R42.reuse, R28 ;  /* 0x0000002ab81c723c */ /* 0x080ff0000000181c */
        /* <DEDUP_REMOVED lines=8> */
[C---:B------:R-:W-:Y:S07]  /*dc70*/  HMMA.16816.F32 R24, R56.reuse, R40, R24 ;  /* 0x000000283818723c */ /* 0x040fee0000001818 */
[----:B------:R-:W-:Y:S01]  /*dc80*/  LOP3.LUT R41, R54, 0xff, RZ, 0xc0, !PT ;  /* 0x000000ff36297812 */ /* 0x000fe200078ec0ff */
[-C--:B------:R-:W-:Y:S01]  /*dc90*/  HMMA.16816.F32 R28, R56, R42.reuse, R28 ;  /* 0x0000002a381c723c */ /* 0x080fe2000000181c */
[----:B------:R-:W-:Y:S07]  /*dca0*/  SHF.R.U32.HI R40, RZ, 0x18, R54 ;  /* 0x00000018ff287819 */ /* 0x000fee0000011636 */
[----:B------:R-:W-:Y:S07]  /*dcb0*/  HMMA.16816.F32 R32, R48, R42, R32 ;  /* 0x0000002a3020723c */ /* 0x000fee0000001820 */
[----:B------:R-:W-:Y:S02]  /*dcc0*/  PRMT R49, R41, 0x5410, R37 ;  /* 0x0000541029317816 */ /* 0x000fe40000000025 */
[----:B------:R-:W-:Y:S03]  /*dcd0*/  LOP3.LUT R37, R52, 0xffff, RZ, 0xc0, !PT ;  /* 0x0000ffff34257812 */ /* 0x000fe600078ec0ff */
[----:B------:R-:W-:Y:S02]  /*dce0*/  PRMT R48, R38, 0x5410, R40 ;  /* 0x0000541026307816 */ /* 0x000fe40000000028 */
[----:B------:R-:W-:Y:S02]  /*dcf0*/  SHF.R.U32.HI R38, RZ, 0x10, R52 ;  /* 0x00000010ff267819 */ /* 0x000fe40000011634 */
[----:B------:R-:W-:Y:S02]  /*dd00*/  LOP3.LUT R40, R52, 0xff, RZ, 0xc0, !PT ;  /* 0x000000ff34287812 */ /* 0x000fe400078ec0ff */
[----:B------:R-:W-:Y:S02]  /*dd10*/  SHF.R.U32.HI R37, RZ, 0x8, R37 ;  /* 0x00000008ff257819 */ /* 0x000fe40000011625 */
[----:B------:R-:W-:Y:S02]  /*dd20*/  LOP3.LUT R38, R38, 0xff, RZ, 0xc0, !PT ;  /* 0x000000ff26267812 */ /* 0x000fe400078ec0ff */
[----:B------:R-:W-:Y:S02]  /*dd30*/  PRMT R56, R40, 0x5410, R37 ;  /* 0x0000541028387816 */ /* 0x000fe40000000025 */
[C---:B------:R-:W-:Y:S02]  /*dd40*/  LOP3.LUT R37, R53.reuse, 0xffff, RZ, 0xc0, !PT ;  /* 0x0000ffff35257812 */ /* 0x040fe400078ec0ff */
[----:B------:R-:W-:Y:S02]  /*dd50*/  PRMT R52, R38, 0x5410, R39 ;  /* 0x0000541026347816 */ /* 0x000fe40000000027 */
[----:B------:R-:W-:Y:S02]  /*dd60*/  LOP3.LUT R38, R53, 0xff, RZ, 0xc0, !PT ;  /* 0x000000ff35267812 */ /* 0x000fe400078ec0ff */
[----:B------:R-:W-:Y:S02]  /*dd70*/  SHF.R.U32.HI R37, RZ, 0x8, R37 ;  /* 0x00000008ff257819 */ /* 0x000fe40000011625 */
[----:B------:R-:W-:Y:S02]  /*dd80*/  SHF.R.U32.HI R39, RZ, 0x18, R53 ;  /* 0x00000018ff277819 */ /* 0x000fe40000011635 */
[----:B------:R-:W-:Y:S02]  /*dd90*/  PRMT R75, R38, 0x5410, R37 ;  /* 0x00005410264b7816 */ /* 0x000fe40000000025 */
[----:B------:R-:W-:Y:S02]  /*dda0*/  SHF.R.U32.HI R38, RZ, 0x10, R53 ;  /* 0x00000010ff267819 */ /* 0x000fe40000011635 */
[----:B------:R-:W-:Y:S02]  /*ddb0*/  LOP3.LUT R37, R117, UR13, R230, 0x96, !PT ;  /* 0x0000000d75257c12 */ /* 0x000fe4000f8e96e6 */
[----:B------:R-:W-:Y:S02]  /*ddc0*/  LOP3.LUT R38, R38, 0xff, RZ, 0xc0, !PT ;  /* 0x000000ff26267812 */ /* 0x000fe400078ec0ff */
[----:B------:R-:W-:Y:S01]  /*ddd0*/  LOP3.LUT R40, R193, UR11, R116, 0x96, !PT ;  /* 0x0000000bc1287c12 */ /* 0x000fe2000f8e9674 */
[----:B------:R-:W-:Y:S01]  /*dde0*/  IMAD.WIDE.U32 R44, R37, -0x2daee0ad, RZ ;  /* 0xd2511f53252c7825 */ /* 0x000fe200078e00ff */
[----:B------:R-:W-:Y:S02]  /*ddf0*/  PRMT R74, R38, 0x5410, R39 ;  /* 0x00005410264a7816 */ /* 0x000fe40000000027 */
[----:B------:R-:W-:Y:S01]  /*de00*/  SHF.R.U32.HI R38, RZ, 0x8, R63 ;  /* 0x00000008ff267819 */ /* 0x000fe2000001163f */
[----:B------:R-:W-:Y:S01]  /*de10*/  FFMA.FTZ R63, R36, R235, R173 ;  /* 0x000000eb243f7223 */ /* 0x000fe200000100ad */
[--C-:B------:R-:W-:Y:S01]  /*de20*/  HSET2.LE.AND R36, R49, R219.reuse, PT ;  /* 0x000000db31247233 */ /* 0x100fe20003803000 */
[----:B------:R-:W-:Y:S01]  /*de30*/  IMAD.MOV.U32 R173, RZ, RZ, R174 ;  /* 0x000000ffffad7224 */ /* 0x000fe200078e00ae */
[----:B------:R-:W-:Y:S01]  /*de40*/  F2FP.PACK_AB R49, R82, R78 ;  /* 0x0000004e5231723e */ /* 0x000fe200000000ff */
[----:B------:R-:W-:Y:S01]  /*de50*/  IMAD.MOV.U32 R174, RZ, RZ, R175 ;  /* 0x000000ffffae7224 */ /* 0x000fe200078e00af */
[----:B------:R-:W-:Y:S01]  /*de60*/  SHF.R.U32.HI R53, RZ, 0x8, R85 ;  /* 0x00000008ff357819 */ /* 0x000fe20000011655 */
[----:B------:R-:W-:Y:S01]  /*de70*/  IMAD.MOV.U32 R175, RZ, RZ, R171 ;  /* 0x000000ffffaf7224 */ /* 0x000fe200078e00ab */
[----:B------:R-:W-:Y:S01]  /*de80*/  PRMT R68, R68, 0x5410, R38 ;  /* 0x0000541044447816 */ /* 0x000fe20000000026 */
[----:B------:R-:W-:Y:S01]  /*de90*/  IMAD.MOV.U32 R171, RZ, RZ, R149 ;  /* 0x000000ffffab7224 */ /* 0x000fe200078e0095 */
[----:B------:R-:W-:Y:S01]  /*dea0*/  LOP3.LUT R38, R45, UR10, R222, 0x96, !PT ;  /* 0x0000000a2d267c12 */ /* 0x000fe2000f8e96de */
[----:B------:R-:W-:Y:S02]  /*deb0*/  IMAD.MOV.U32 R149, RZ, RZ, R146 ;  /* 0x000000ffff957224 */ /* 0x000fe400078e0092 */
[----:B------:R-:W-:Y:S02]  /*dec0*/  IMAD.MOV.U32 R146, RZ, RZ, R145 ;  /* 0x000000ffff927224 */ /* 0x000fe400078e0091 */
[----:B------:R-:W-:Y:S02]  /*ded0*/  IMAD.MOV.U32 R145, RZ, RZ, R236 ;  /* 0x000000ffff917224 */ /* 0x000fe400078e00ec */
[----:B------:R-:W-:Y:S01]  /*dee0*/  IMAD.WIDE.U32 R40, R40, -0x2daee0ad, RZ ;  /* 0xd2511f5328287825 */ /* 0x000fe200078e00ff */
[----:B------:R-:W2:Y:S03]  /*def0*/  LDL.LU R236, [R1+0x78] ;  /* 0x0000780001ec7983 */ /* 0x000ea60000300800 */
[----:B------:R-:W-:Y:S01]  /*df00*/  IMAD.WIDE.U32 R38, R38, -0x326172a9, RZ ;  /* 0xcd9e8d5726267825 */ /* 0x000fe200078e00ff */
[----:B------:R-:W-:Y:S03]  /*df10*/  LOP3.LUT R44, R41, UR8, R44, 0x96, !PT ;  /* 0x00000008292c7c12 */ /* 0x000fe6000f8e962c */
[----:B------:R-:W-:Y:S01]  /*df20*/  FADD.FTZ R63, R234, R63 ;  /* 0x0000003fea3f7221 */ /* 0x000fe20000010000 */
[----:B------:R-:W-:Y:S01]  /*df30*/  LOP3.LUT R46, R39, UR9, R192, 0x96, !PT ;  /* 0x00000009272e7c12 */ /* 0x000fe2000f8e96c0 */
[----:B------:R-:W-:Y:S04]  /*df40*/  IMAD.WIDE.U32 R44, R44, -0x326172a9, RZ ;  /* 0xcd9e8d572c2c7825 */ /* 0x000fe800078e00ff */
[----:B------:R-:W-:Y:S01]  /*df50*/  IMAD.WIDE.U32 R46, R46, -0x2daee0ad, RZ ;  /* 0xd2511f532e2e7825 */ /* 0x000fe200078e00ff */
[----:B------:R-:W-:Y:S03]  /*df60*/  LOP3.LUT R42, R45, UR7, R38, 0x96, !PT ;  /* 0x000000072d2a7c12 */ /* 0x000fe6000f8e9626 */
[----:B------:R-:W-:Y:S01]  /*df70*/  IMAD.MOV.U32 R172, RZ, RZ, R175 ;  /* 0x000000ffffac7224 */ /* 0x000fe200078e00af */
[----:B------:R-:W-:Y:S01]  /*df80*/  LOP3.LUT R40, R47, UR6, R40, 0x96, !PT ;  /* 0x000000062f287c12 */ /* 0x000fe2000f8e9628 */
[----:B------:R-:W-:Y:S01]  /*df90*/  IMAD.WIDE.U32 R42, R42, -0x2daee0ad, RZ ;  /* 0xd2511f532a2a7825 */ /* 0x000fe200078e00ff */
[--C-:B------:R-:W-:Y:S03]  /*dfa0*/  HSET2.LE.AND R47, R81, R219.reuse, PT ;  /* 0x000000db512f7233 */ /* 0x100fe60003803000 */
[----:B------:R-:W-:Y:S01]  /*dfb0*/  IMAD.WIDE.U32 R40, R40, -0x326172a9, RZ ;  /* 0xcd9e8d5728287825 */ /* 0x000fe200078e00ff */
[----:B------:R-:W-:Y:S01]  /*dfc0*/  LOP3.LUT R38, R43, UR4, R46, 0x96, !PT ;  /* 0x000000042b267c12 */ /* 0x000fe2000f8e962e */
[--C-:B------:R-:W-:Y:S02]  /*dfd0*/  HSET2.LE.AND R46, R84, R219.reuse, PT ;  /* 0x000000db542e7233 */ /* 0x100fe40003803000 */
[----:B------:R-:W-:Y:S01]  /*dfe0*/  IMAD.MOV.U32 R183, RZ, RZ, R171 ;  /* 0x000000ffffb77224 */ /* 0x000fe200078e00ab */
[----:B------:R-:W-:Y:S01]  /*dff0*/  LOP3.LUT R44, R41, UR5, R44, 0x96, !PT ;  /* 0x00000005292c7c12 */ /* 0x000fe2000f8e962c */
[----:B------:R-:W-:Y:S01]  /*e000*/  IMAD.WIDE.U32 R38, R38, -0x326172a9, RZ ;  /* 0xcd9e8d5726267825 */ /* 0x000fe200078e00ff */
[----:B------:R-:W-:Y:S03]  /*e010*/  LOP3.LUT R41, R80, 0xff, RZ, 0xc0, !PT ;  /* 0x000000ff50297812 */ /* 0x000fe600078ec0ff */
[----:B------:R-:W-:Y:S01]  /*e020*/  IMAD.WIDE.U32 R44, R44, -0x2daee0ad, RZ ;  /* 0xd2511f532c2c7825 */ /* 0x000fe200078e00ff */
[----:B------:R-:W-:Y:S02]  /*e030*/  LOP3.LUT R37, R39, UR15, R40, 0x96, !PT ;  /* 0x0000000f27257c12 */ /* 0x000fe4000f8e9628 */
[----:B------:R-:W-:Y:S01]  /*e040*/  PRMT R64, R41, 0x5410, R64 ;  /* 0x0000541029407816 */ /* 0x000fe20000000040 */
[----:B------:R-:W-:Y:S01]  /*e050*/  IMAD.MOV.U32 R175, RZ, RZ, R170 ;  /* 0x000000ffffaf7224 */ /* 0x000fe200078e00aa */
[C---:B------:R-:W-:Y:S02]  /*e060*/  LOP3.LUT R40, R37.reuse, 0xffff, RZ, 0xc0, !PT ;  /* 0x0000ffff25287812 */ /* 0x040fe400078ec0ff */
[----:B------:R-:W-:Y:S02]  /*e070*/  LOP3.LUT R41, R37, 0xff, RZ, 0xc0, !PT ;  /* 0x000000ff25297812 */ /* 0x000fe400078ec0ff */
[----:B------:R-:W-:Y:S02]  /*e080*/  SHF.R.U32.HI R40, RZ, 0x8, R40 ;  /* 0x00000008ff287819 */ /* 0x000fe40000011628 */
[----:B------:R-:W-:Y:S02]  /*e090*/  LOP3.LUT R57, R45, UR14, R42, 0x96, !PT ;  /* 0x0000000e2d397c12 */ /* 0x000fe4000f8e962a */
[----:B------:R-:W-:Y:S02]  /*e0a0*/  PRMT R70, R41, 0x5410, R40 ;  /* 0x0000541029467816 */ /* 0x000fe40000000028 */
[--C-:B------:R-:W-:Y:S02]  /*e0b0*/  SHF.R.U32.HI R40, RZ, 0x10, R37.reuse ;  /* 0x00000010ff287819 */ /* 0x100fe40000011625 */
[----:B------:R-:W-:Y:S02]  /*e0c0*/  SHF.R.U32.HI R41, RZ, 0x18, R37 ;  /* 0x00000018ff297819 */ /* 0x000fe40000011625 */
[----:B------:R-:W-:Y:S02]  /*e0d0*/  LOP3.LUT R37, R40, 0xff, RZ, 0xc0, !PT ;  /* 0x000000ff28257812 */ /* 0x000fe400078ec0ff */
[----:B------:R-:W-:Y:S02]  /*e0e0*/  SHF.R.U32.HI R40, RZ, 0x18, R38 ;  /* 0x00000018ff287819 */ /* 0x000fe40000011626 */
[----:B---3--:R-:W-:Y:S02]  /*e0f0*/  PRMT R73, R37, 0x5410, R41 ;  /* 0x0000541025497816 */ /* 0x008fe40000000029 */
[C---:B------:R-:W-:Y:S02]  /*e100*/  LOP3.LUT R37, R38.reuse, 0xffff, RZ, 0xc0, !PT ;  /* 0x0000ffff26257812 */ /* 0x040fe400078ec0ff */
[----:B------:R-:W-:Y:S02]  /*e110*/  LOP3.LUT R39, R38, 0xff, RZ, 0xc0, !PT ;  /* 0x000000ff26277812 */ /* 0x000fe400078ec0ff */
[----:B------:R-:W-:Y:S02]  /*e120*/  SHF.R.U32.HI R37, RZ, 0x8, R37 ;  /* 0x00000008ff257819 */ /* 0x000fe40000011625 */
[C---:B------:R-:W-:Y:S02]  /*e130*/  LOP3.LUT R50, R44.reuse, 0xffff, RZ, 0xc0, !PT ;  /* 0x0000ffff2c327812 */ /* 0x040fe400078ec0ff */
[----:B------:R-:W-:Y:S02]  /*e140*/  PRMT R72, R39, 0x5410, R37 ;  /* 0x0000541027487816 */ /* 0x000fe40000000025 */
[----:B------:R-:W-:Y:S02]  /*e150*/  SHF.R.U32.HI R39, RZ, 0x8, R61 ;  /* 0x00000008ff277819 */ /* 0x000fe4000001163d */
[--C-:B------:R-:W-:Y:S02]  /*e160*/  SHF.R.U32.HI R51, RZ, 0x10, R44.reuse ;  /* 0x00000010ff337819 */ /* 0x100fe4000001162c */
[----:B------:R-:W-:Y:S02]  /*e170*/  LOP3.LUT R55, R44, 0xff, RZ, 0xc0, !PT ;  /* 0x000000ff2c377812 */ /* 0x000fe400078ec0ff */
[----:B------:R-:W-:Y:S01]  /*e180*/  SHF.R.U32.HI R54, RZ, 0x18, R44 ;  /* 0x00000018ff367819 */ /* 0x000fe2000001162c */
[--C-:B------:R-:W-:Y:S01]  /*e190*/  HSET2.LE.AND R44, R48, R219.reuse, PT ;  /* 0x000000db302c7233 */ /* 0x100fe20003803000 */
[----:B------:R-:W-:Y:S01]  /*e1a0*/  PRMT R170, R100, 0x5410, R53 ;  /* 0x0000541064aa7816 */ /* 0x000fe20000000035 */
[--C-:B------:R-:W-:Y:S01]  /*e1b0*/  HSET2.LE.AND R48, R52, R219.reuse, PT ;  /* 0x000000db34307233 */ /* 0x100fe20003803000 */
[----:B------:R-:W-:Y:S02]  /*e1c0*/  SHF.R.U32.HI R53, RZ, 0x18, R60 ;  /* 0x00000018ff357819 */ /* 0x000fe4000001163c */
[----:B------:R-:W-:Y:S01]  /*e1d0*/  LOP3.LUT R52, R96, 0xff, RZ, 0xc0, !PT ;  /* 0x000000ff60347812 */ /* 0x000fe200078ec0ff */
[--C-:B------:R-:W-:Y:S01]  /*e1e0*/  HSET2.LE.AND R170, R170, R219.reuse, PT ;  /* 0x000000dbaaaa7233 */ /* 0x100fe20003803000 */
[----:B------:R-:W-:Y:S02]  /*e1f0*/  SHF.R.U32.HI R37, RZ, 0x10, R38 ;  /* 0x00000010ff257819 */ /* 0x000fe40000011626 */
[----:B------:R-:W-:Y:S02]  /*e200*/  PRMT R171, R52, 0x5410, R97 ;  /* 0x0000541034ab7816 */ /* 0x000fe40000000061 */
[----:B------:R-:W-:Y:S02]  /*e210*/  LOP3.LUT R38, R37, 0xff, RZ, 0xc0, !PT ;  /* 0x000000ff25267812 */ /* 0x000fe400078ec0ff */
[----:B------:R-:W-:Y:S01]  /*e220*/  PRMT R66, R66, 0x5410, R39 ;  /* 0x0000541042427816 */ /* 0x000fe20000000027 */
[--C-:B------:R-:W-:Y:S01]  /*e230*/  HSET2.LE.AND R39, R101, R219.reuse, PT ;  /* 0x000000db65277233 */ /* 0x100fe20003803000 */
[----:B------:R-:W-:Y:S01]  /*e240*/  PRMT R71, R38, 0x5410, R40 ;  /* 0x0000541026477816 */ /* 0x000fe20000000028 */
[--C-:B------:R-:W-:Y:S01]  /*e250*/  HSET2.LE.AND R38, R112, R219.reuse, PT ;  /* 0x000000db70267233 */ /* 0x100fe20003803000 */
[----:B------:R-:W1:Y:S01]  /*e260*/  LDSM.16.MT88.4 R40, [R205+0x5000] ;  /* 0x00500000cd28783b */ /* 0x000e620000004200 */
[----:B----4-:R-:W-:Y:S01]  /*e270*/  F2FP.PACK_AB R45, R135, R132 ;  /* 0x00000084872d723e */ /* 0x010fe200000000ff */
[--C-:B------:R-:W-:Y:S01]  /*e280*/  HSET2.LE.AND R171, R171, R219.reuse, PT ;  /* 0x000000dbabab7233 */ /* 0x100fe20003803000 */
[----:B------:R-:W-:Y:S01]  /*e290*/  LOP3.LUT R37, R62, 0xff, RZ, 0xc0, !PT ;  /* 0x000000ff3e257812 */ /* 0x000fe200078ec0ff */
[----:B------:R-:W-:Y:S01]  /*e2a0*/  FFMA.FTZ R62, R3, R237, R173 ;  /* 0x000000ed033e7223 */ /* 0x000fe200000100ad */
[----:B------:R-:W-:Y:S01]  /*e2b0*/  F2FP.PACK_AB R3, R154, R141 ;  /* 0x0000008d9a03723e */ /* 0x000fe200000000ff */
[----:B------:R-:W-:Y:S01]  /*e2c0*/  IMAD.MOV.U32 R173, RZ, RZ, R174 ;  /* 0x000000ffffad7224 */ /* 0x000fe200078e00ae */
[----:B------:R-:W-:Y:S01]  /*e2d0*/  PRMT R65, R37, 0x5410, R65 ;  /* 0x0000541025417816 */ /* 0x000fe20000000041 */
[----:B------:R-:W-:Y:S01]  /*e2e0*/  IMAD.MOV.U32 R174, RZ, RZ, R167 ;  /* 0x000000ffffae7224 */ /* 0x000fe200078e00a7 */
[----:B------:R-:W-:Y:S02]  /*e2f0*/  LOP3.LUT R39, R39, R3, RZ, 0xc0, !PT ;  /* 0x0000000327277212 */ /* 0x000fe400078ec0ff */
[----:B------:R-:W-:Y:S02]  /*e300*/  F2FP.PACK_AB R3, R152, R133 ;  /* 0x000000859803723e */ /* 0x000fe400000000ff */
[----:B------:R-:W-:Y:S02]  /*e310*/  F2FP.PACK_AB R37, R197, R199 ;  /* 0x000000c7c525723e */ /* 0x000fe400000000ff */
[----:B------:R-:W-:Y:S02]  /*e320*/  LOP3.LUT R47, R47, R3, RZ, 0xc0, !PT ;  /* 0x000000032f2f7212 */ /* 0x000fe400078ec0ff */
[----:B------:R-:W-:Y:S02]  /*e330*/  SHF.R.U32.HI R3, RZ, 0x8, R50 ;  /* 0x00000008ff037819 */ /* 0x000fe40000011632 */
[----:B------:R-:W-:Y:S02]  /*e340*/  LOP3.LUT R36, R36, R37, RZ, 0xc0, !PT ;  /* 0x0000002524247212 */ /* 0x000fe400078ec0ff */
[----:B------:R-:W-:Y:S01]  /*e350*/  LOP3.LUT R37, R44, R45, RZ, 0xc0, !PT ;  /* 0x0000002d2c257212 */ /* 0x000fe200078ec0ff */
[--C-:B------:R-:W-:Y:S01]  /*e360*/  HSET2.LE.AND R44, R56, R219.reuse, PT ;  /* 0x000000db382c7233 */ /* 0x100fe20003803000 */
[----:B------:R-:W-:Y:S02]  /*e370*/  F2FP.PACK_AB R45, R83, R79 ;  /* 0x0000004f532d723e */ /* 0x000fe400000000ff */
[----:B------:R-:W-:Y:S02]  /*e380*/  PRMT R166, R55, 0x5410, R3 ;  /* 0x0000541037a67816 */ /* 0x000fe40000000003 */
[----:B------:R-:W-:Y:S02]  /*e390*/  SHF.R.U32.HI R55, RZ, 0x18, R67 ;  /* 0x00000018ff377819 */ /* 0x000fe40000011643 */
[----:B------:R-:W-:Y:S01]  /*e3a0*/  LOP3.LUT R44, R44, R45, RZ, 0xc0, !PT ;  /* 0x0000002d2c2c7212 */ /* 0x000fe200078ec0ff */
[--C-:B------:R-:W-:Y:S01]  /*e3b0*/  HSET2.LE.AND R166, R166, R219.reuse, PT ;  /* 0x000000dba6a67233 */ /* 0x100fe20003803000 */
[----:B------:R-:W-:Y:S02]  /*e3c0*/  LOP3.LUT R45, R48, R49, RZ, 0xc0, !PT ;  /* 0x00000031302d7212 */ /* 0x000fe400078ec0ff */
[C---:B------:R-:W-:Y:S02]  /*e3d0*/  LOP3.LUT R3, R67.reuse, 0xffff, RZ, 0xc0, !PT ;  /* 0x0000ffff43037812 */ /* 0x040fe400078ec0ff */
[----:B------:R-:W-:Y:S02]  /*e3e0*/  LOP3.LUT R56, R67, 0xff, RZ, 0xc0, !PT ;  /* 0x000000ff43387812 */ /* 0x000fe400078ec0ff */
[----:B------:R-:W-:Y:S04]  /*e3f0*/  SHF.R.U32.HI R52, RZ, 0x8, R3 ;  /* 0x00000008ff347819 */ /* 0x000fe80000011603 */
[----:B------:R-:W-:Y:S01]  /*e400*/  PRMT R56, R56, 0x5410, R52 ;  /* 0x0000541038387816 */ /* 0x000fe20000000034 */
[----:B--2---:R-:W-:Y:S01]  /*e410*/  FFMA.FTZ R61, R2, R236, R122 ;  /* 0x000000ec023d7223 */ /* 0x004fe2000001007a */
[----:B------:R-:W-:Y:S01]  /*e420*/  F2FP.PACK_AB R2, R196, R198 ;  /* 0x000000c6c402723e */ /* 0x000fe200000000ff */
[----:B------:R-:W2:Y:S02]  /*e430*/  LDL.LU R122, [R1+0x74] ;  /* 0x00007400017a7983 */ /* 0x000ea40000300800 */
[----:B------:R-:W-:Y:S01]  /*e440*/  FADD.FTZ R61, R217, R61 ;  /* 0x0000003dd93d7221 */ /* 0x000fe20000010000 */
[----:B------:R-:W-:Y:S01]  /*e450*/  LOP3.LUT R38, R38, R2, RZ, 0xc0, !PT ;  /* 0x0000000226267212 */ /* 0x000fe200078ec0ff */
[----:B------:R-:W3:Y:S01]  /*e460*/  LDL.LU R238, [R1+0x70] ;  /* 0x0000700001ee7983 */ /* 0x000ee20000300800 */
[----:B------:R-:W-:Y:S03]  /*e470*/  F2FP.PACK_AB R2, R153, R140 ;  /* 0x0000008c9902723e */ /* 0x000fe600000000ff */
[----:B------:R-:W4:Y:S01]  /*e480*/  LDL.LU R234, [R1+0x6c] ;  /* 0x00006c0001ea7983 */ /* 0x000f220000300800 */
[----:B------:R-:W-:Y:S01]  /*e490*/  LOP3.LUT R46, R46, R2, RZ, 0xc0, !PT ;  /* 0x000000022e2e7212 */ /* 0x000fe200078ec0ff */
[-C--:B-1----:R-:W-:Y:S01]  /*e4a0*/  HMMA.16816.F32 R4, R36, R40.reuse, R4 ;  /* 0x000000282404723c */ /* 0x082fe20000001804 */
[----:B------:R-:W-:Y:S02]  /*e4b0*/  LOP3.LUT R2, R51, 0xff, RZ, 0xc0, !PT ;  /* 0x000000ff33027812 */ /* 0x000fe400078ec0ff */
[----:B------:R-:W1:Y:S02]  /*e4c0*/  LDSM.16.MT88.4 R48, [R206+0x5000] ;  /* 0x00500000ce30783b */ /* 0x000e640000004200 */
[----:B------:R-:W-:Y:S02]  /*e4d0*/  PRMT R167, R2, 0x5410, R54 ;  /* 0x0000541002a77816 */ /* 0x000fe40000000036 */
[C---:B------:R-:W-:Y:S01]  /*e4e0*/  LOP3.LUT R2, R60.reuse, 0xffff, RZ, 0xc0, !PT ;  /* 0x0000ffff3c027812 */ /* 0x040fe200078ec0ff */
[C---:B------:R-:W-:Y:S01]  /*e4f0*/  HMMA.16816.F32 R8, R44.reuse, R40, R8 ;  /* 0x000000282c08723c */ /* 0x040fe20000001808 */
[----:B------:R-:W-:Y:S03]  /*e500*/  LOP3.LUT R54, R60, 0xff, RZ, 0xc0, !PT ;  /* 0x000000ff3c367812 */ /* 0x000fe600078ec0ff */
[----:B------:R-:W-:Y:S01]  /*e510*/  SHF.R.U32.HI R3, RZ, 0x8, R2 ;  /* 0x00000008ff037819 */ /* 0x000fe20000011602 */
[--C-:B------:R-:W-:Y:S02]  /*e520*/  HSET2.LE.AND R167, R167, R219.reuse, PT ;  /* 0x000000dba7a77233 */ /* 0x100fe40003803000 */
[----:B------:R-:W-:Y:S01]  /*e530*/  SHF.R.U32.HI R41, RZ, 0x10, R60 ;  /* 0x00000010ff297819 */ /* 0x000fe2000001163c */
[-C--:B------:R-:W-:Y:S01]  /*e540*/  HMMA.16816.F32 R12, R44, R42.reuse, R12 ;  /* 0x0000002a2c0c723c */ /* 0x080fe2000000180c */
[----:B------:R-:W-:Y:S02]  /*e550*/  SHF.R.U32.HI R40, RZ, 0x10, R67 ;  /* 0x00000010ff287819 */ /* 0x000fe40000011643 */
[----:B------:R-:W1:Y:S01]  /*e560*/  MUFU.EX2 R67, R129 ;  /* 0x0000008100437308 */ /* 0x000e620000000800 */
[----:B------:R-:W-:Y:S02]  /*e570*/  LOP3.LUT R2, R41, 0xff, RZ, 0xc0, !PT ;  /* 0x000000ff29027812 */ /* 0x000fe400078ec0ff */
[----:B------:R-:W-:Y:S02]  /*e580*/  LOP3.LUT R40, R40, 0xff, RZ, 0xc0, !PT ;  /* 0x000000ff28287812 */ /* 0x000fe400078ec0ff */
[C---:B------:R-:W-:Y:S01]  /*e590*/  HMMA.16816.F32 R16, R36.reuse, R42, R16 ;  /* 0x0000002a2410723c */ /* 0x040fe20000001810 */
[----:B------:R-:W-:Y:S03]  /*e5a0*/  PRMT R59, R54, 0x5410, R3 ;  /* 0x00005410363b7816 */ /* 0x000fe60000000003 */
[----:B------:R-:W-:Y:S01]  /*e5b0*/  PRMT R60, R40, 0x5410, R55 ;  /* 0x00005410283c7816 */ /* 0x000fe20000000037 */
[--C-:B------:R-:W-:Y:S01]  /*e5c0*/  HSET2.LE.AND R3, R56, R219.reuse, PT ;  /* 0x000000db38037233 */ /* 0x100fe20003803000 */
[----:B------:R-:W-:Y:S01]  /*e5d0*/  PRMT R58, R2, 0x5410, R53 ;  /* 0x00005410023a7816 */ /* 0x000fe20000000035 */
[--C-:B------:R-:W-:Y:S01]  /*e5e0*/  HSET2.LE.AND R2, R64, R219.reuse, PT ;  /* 0x000000db40027233 */ /* 0x100fe20003803000 */
[----:B------:R-:W2:Y:S01]  /*e5f0*/  LDSM.16.MT88.4 R52, [R205+0x5400] ;  /* 0x00540000cd34783b */ /* 0x000ea20000004200 */
[----:B------:R-:W-:Y:S03]  /*e600*/  F2FP.PACK_AB R43, R99, R98 ;  /* 0x00000062632b723e */ /* 0x000fe600000000ff */
[----:B------:R-:W-:Y:S02]  /*e610*/  F2FP.PACK_AB R42, R200, R203 ;  /* 0x000000cbc82a723e */ /* 0x000fe400000000ff */
[----:B------:R-:W-:Y:S01]  /*e620*/  LOP3.LUT R43, R2, R43, RZ, 0xc0, !PT ;  /* 0x0000002b022b7212 */ /* 0x000fe200078ec0ff */
[--C-:B------:R-:W-:Y:S01]  /*e630*/  HSET2.LE.AND R2, R59, R219.reuse, PT ;  /* 0x000000db3b027233 */ /* 0x100fe20003803000 */
[----:B------:R-:W-:Y:S01]  /*e640*/  FADD.FTZ R59, R213, R61 ;  /* 0x0000003dd53b7221 */ /* 0x000fe20000010000 */
[----:B------:R-:W-:Y:S01]  /*e650*/  F2FP.PACK_AB R40, R201, R202 ;  /* 0x000000cac928723e */ /* 0x000fe200000000ff */
[-C--:B-1----:R-:W-:Y:S03]  /*e660*/  HMMA.16816.F32 R20, R36, R48.reuse, R20 ;  /* 0x000000302414723c */ /* 0x082fe60000001814 */
[----:B------:R-:W-:Y:S02]  /*e670*/  LOP3.LUT R40, R3, R40, RZ, 0xc0, !PT ;  /* 0x0000002803287212 */ /* 0x000fe400078ec0ff */
[----:B------:R-:W-:Y:S03]  /*e680*/  F2FP.PACK_AB R3, R89, R88 ;  /* 0x000000585903723e */ /* 0x000fe600000000ff */
[C---:B------:R-:W-:Y:S07]  /*e690*/  HMMA.16816.F32 R24, R44.reuse, R48, R24 ;  /* 0x000000302c18723c */ /* 0x040fee0000001818 */
[--C-:B------:R-:W-:Y:S01]  /*e6a0*/  HSET2.LE.AND R48, R58, R219.reuse, PT ;  /* 0x000000db3a307233 */ /* 0x100fe20003803000 */
[-C--:B------:R-:W-:Y:S01]  /*e6b0*/  HMMA.16816.F32 R28, R44, R50.reuse, R28 ;  /* 0x000000322c1c723c */ /* 0x080fe2000000181c */
[----:B------:R-:W-:Y:S06]  /*e6c0*/  F2FP.PACK_AB R49, R91, R90 ;  /* 0x0000005a5b31723e */ /* 0x000fec00000000ff */
[----:B------:R-:W-:Y:S01]  /*e6d0*/  LOP3.LUT R44, R2, R3, RZ, 0xc0, !PT ;  /* 0x00000003022c7212 */ /* 0x000fe200078ec0ff */
[----:B------:R-:W-:Y:S01]  /*e6e0*/  HMMA.16816.F32 R32, R36, R50, R32 ;  /* 0x000000322420723c */ /* 0x000fe20000001820 */
[----:B------:R-:W-:Y:S03]  /*e6f0*/  LOP3.LUT R45, R48, R49, RZ, 0xc0, !PT ;  /* 0x00000031302d7212 */ /* 0x000fe600078ec0ff */
[--C-:B------:R-:W-:Y:S01]  /*e700*/  SHF.R.U32.HI R3, RZ, 0x10, R69.reuse ;  /* 0x00000010ff037819 */ /* 0x100fe20000011645 */
[--C-:B------:R-:W-:Y:S01]  /*e710*/  HSET2.LE.AND R46, R66, R219.reuse, PT ;  /* 0x000000db422e7233 */ /* 0x100fe20003803000 */
[----:B------:R-:W-:Y:S01]  /*e720*/  F2FP.PACK_AB R2, R95, R94 ;  /* 0x0000005e5f02723e */ /* 0x000fe200000000ff */
[--C-:B------:R-:W-:Y:S01]  /*e730*/  HSET2.LE.AND R47, R65, R219.reuse, PT ;  /* 0x000000db412f7233 */ /* 0x100fe20003803000 */
[----:B------:R-:W-:Y:S01]  /*e740*/  LOP3.LUT R38, R69, 0xff, RZ, 0xc0, !PT ;  /* 0x000000ff45267812 */ /* 0x000fe200078ec0ff */
[--C-:B------:R-:W-:Y:S03]  /*e750*/  HSET2.LE.AND R50, R113, R219.reuse, PT ;  /* 0x000000db71327233 */ /* 0x100fe60003803000 */
[----:B------:R-:W-:Y:S02]  /*e760*/  SHF.R.U32.HI R37, RZ, 0x18, R69 ;  /* 0x00000018ff257819 */ /* 0x000fe40000011645 */
[----:B------:R-:W-:Y:S02]  /*e770*/  LOP3.LUT R3, R3, 0xff, RZ, 0xc0, !PT ;  /* 0x000000ff03037812 */ /* 0x000fe400078ec0ff */
[----:B------:R-:W-:Y:S02]  /*e780*/  LOP3.LUT R47, R47, R2, RZ, 0xc0, !PT ;  /* 0x000000022f2f7212 */ /* 0x000fe400078ec0ff */
[----:B------:R-:W-:Y:S04]  /*e790*/  SHF.R.U32.HI R2, RZ, 0x10, R57 ;  /* 0x00000010ff027819 */ /* 0x000fe80000011639 */
[----:B------:R-:W-:Y:S01]  /*e7a0*/  LOP3.LUT R2, R2, 0xff, RZ, 0xc0, !PT ;  /* 0x000000ff02027812 */ /* 0x000fe200078ec0ff */
[--C-:B--2---:R-:W-:Y:S02]  /*e7b0*/  FFMA.FTZ R122, R122, c[0x0][0x23c], -R190.reuse ;  /* 0x00008f007a7a7a23 */ /* 0x104fe400000108be */
[----:B------:R-:W-:Y:S02]  /*e7c0*/  FFMA.FTZ R190, R127, c[0x0][0x23c], -R190 ;  /* 0x00008f007fbe7a23 */ /* 0x000fe400000108be */
[----:B---3--:R-:W-:Y:S01]  /*e7d0*/  FFMA.FTZ R41, R0, R238, R181 ;  /* 0x000000ee00297223 */ /* 0x008fe200000100b5 */
[--C-:B------:R-:W-:Y:S01]  /*e7e0*/  HSET2.LE.AND R0, R68, R219.reuse, PT ;  /* 0x000000db44007233 */ /* 0x100fe20003803000 */
[----:B------:R-:W-:Y:S01]  /*e7f0*/  IMAD.MOV.U32 R181, RZ, RZ, R182 ;  /* 0x000000ffffb57224 */ /* 0x000fe200078e00b6 */
[----:B------:R-:W-:Y:S01]  /*e800*/  MUFU.EX2 R122, R122 ;  /* 0x0000007a007a7308 */ /* 0x000fe20000000800 */
[----:B------:R-:W-:Y:S02]  /*e810*/  IMAD.MOV.U32 R182, RZ, RZ, R183 ;  /* 0x000000ffffb67224 */ /* 0x000fe400078e00b7 */
[----:B------:R-:W-:Y:S01]  /*e820*/  FADD.FTZ R62, R181, R62 ;  /* 0x0000003eb53e7221 */ /* 0x000fe20000010000 */
[----:B------:R-:W-:Y:S01]  /*e830*/  LOP3.LUT R42, R0, R42, RZ, 0xc0, !PT ;  /* 0x0000002a002a7212 */ /* 0x000fe200078ec0ff */
[----:B------:R-:W-:Y:S01]  /*e840*/  IMAD.MOV.U32 R181, RZ, RZ, R182 ;  /* 0x000000ffffb57224 */ /* 0x000fe200078e00b6 */
[----:B------:R-:W-:Y:S01]  /*e850*/  F2FP.PACK_AB R0, R87, R86 ;  /* 0x000000565700723e */ /* 0x000fe200000000ff */
[----:B------:R-:W-:Y:S02]  /*e860*/  IMAD.MOV.U32 R183, RZ, RZ, R172 ;  /* 0x000000ffffb77224 */ /* 0x000fe400078e00ac */
[----:B------:R-:W-:Y:S01]  /*e870*/  FADD.FTZ R56, R181, R41 ;  /* 0x00000029b5387221 */ /* 0x000fe20000010000 */
[--C-:B------:R-:W-:Y:S01]  /*e880*/  HSET2.LE.AND R41, R60, R219.reuse, PT ;  /* 0x000000db3c297233 */ /* 0x100fe20003803000 */
[----:B------:R-:W-:Y:S01]  /*e890*/  IMAD.MOV.U32 R172, RZ, RZ, R173 ;  /* 0x000000ffffac7224 */ /* 0x000fe200078e00ad */
[----:B----4-:R-:W1:Y:S01]  /*e8a0*/  MUFU.EX2 R64, R234 ;  /* 0x000000ea00407308 */ /* 0x010e620000000800 */
[----:B------:R-:W-:Y:S02]  /*e8b0*/  IMAD.MOV.U32 R173, RZ, RZ, R165 ;  /* 0x000000ffffad7224 */ /* 0x000fe400078e00a5 */
[----:B------:R-:W-:Y:S01]  /*e8c0*/  IMAD.MOV.U32 R165, RZ, RZ, R164 ;  /* 0x000000ffffa57224 */ /* 0x000fe200078e00a4 */
[----:B------:R-:W-:Y:S01]  /*e8d0*/  LOP3.LUT R41, R41, R0, RZ, 0xc0, !PT ;  /* 0x0000000029297212 */ /* 0x000fe200078ec0ff */
[----:B------:R-:W-:Y:S01]  /*e8e0*/  IMAD.MOV.U32 R182, RZ, RZ, R172 ;  /* 0x000000ffffb67224 */ /* 0x000fe200078e00ac */
[----:B------:R-:W-:Y:S01]  /*e8f0*/  LOP3.LUT R0, R69, 0xffff, RZ, 0xc0, !PT ;  /* 0x0000ffff45007812 */ /* 0x000fe200078ec0ff */
[----:B------:R-:W-:Y:S02]  /*e900*/  IMAD.MOV.U32 R172, RZ, RZ, R173 ;  /* 0x000000ffffac7224 */ /* 0x000fe400078e00ad */
[----:B------:R-:W-:Y:S01]  /*e910*/  IMAD.MOV.U32 R173, RZ, RZ, R165 ;  /* 0x000000ffffad7224 */ /* 0x000fe200078e00a5 */
[----:B------:R-:W-:Y:S01]  /*e920*/  SHF.R.U32.HI R36, RZ, 0x8, R0 ;  /* 0x00000008ff247819 */ /* 0x000fe20000011600 */
[----:B------:R-:W-:Y:S01]  /*e930*/  IMAD.MOV.U32 R179, RZ, RZ, R182 ;  /* 0x000000ffffb37224 */ /* 0x000fe200078e00b6 */
[-C--:B------:R-:W-:Y:S01]  /*e940*/  HMMA.16816.F32 R4, R40, R52.reuse, R4 ;  /* 0x000000342804723c */ /* 0x080fe20000001804 */
[----:B------:R-:W-:Y:S01]  /*e950*/  IMAD.MOV.U32 R181, RZ, RZ, R173 ;  /* 0x000000ffffb57224 */ /* 0x000fe200078e00ad */
[----:B------:R-:W-:Y:S01]  /*e960*/  PRMT R168, R38, 0x5410, R36 ;  /* 0x0000541026a87816 */ /* 0x000fe20000000024 */
[----:B------:R-:W-:Y:S01]  /*e970*/  FADD.FTZ R49, R214, R62 ;  /* 0x0000003ed6317221 */ /* 0x000fe20000010000 */
[----:B------:R-:W-:Y:S01]  /*e980*/  F2FP.PACK_AB R0, R93, R92 ;  /* 0x0000005c5d00723e */ /* 0x000fe200000000ff */
[----:B------:R-:W-:Y:S01]  /*e990*/  FADD.FTZ R48, R181, R63 ;  /* 0x0000003fb5307221 */ /* 0x000fe20000010000 */
[----:B------:R-:W2:Y:S01]  /*e9a0*/  MUFU.EX2 R190, R190 ;  /* 0x000000be00be7308 */ /* 0x000ea20000000800 */
[----:B------:R-:W-:Y:S01]  /*e9b0*/  IMAD.MOV.U32 R181, RZ, RZ, R169 ;  /* 0x000000ffffb57224 */ /* 0x000fe200078e00a9 */
[----:B------:R-:W-:Y:S01]  /*e9c0*/  PRMT R169, R3, 0x5410, R37 ;  /* 0x0000541003a97816 */ /* 0x000fe20000000025 */
[----:B------:R-:W-:Y:S01]  /*e9d0*/  IMAD.MOV.U32 R182, RZ, RZ, R183 ;  /* 0x000000ffffb67224 */ /* 0x000fe200078e00b7 */
[----:B------:R-:W3:Y:S02]  /*e9e0*/  LDSM.16.MT88.4 R36, [R206+0x5400] ;  /* 0x00540000ce24783b */ /* 0x000ee40000004200 */
[----:B------:R-:W-:Y:S01]  /*e9f0*/  IMAD.MOV.U32 R183, RZ, RZ, R157 ;  /* 0x000000ffffb77224 */ /* 0x000fe200078e009d */
[----:B------:R-:W-:Y:S01]  /*ea00*/  LOP3.LUT R46, R46, R0, RZ, 0xc0, !PT ;  /* 0x000000002e2e7212 */ /* 0x000fe200078ec0ff */
[----:B------:R-:W-:Y:S01]  /*ea10*/  IMAD.MOV.U32 R165, RZ, RZ, R216 ;  /* 0x000000ffffa57224 */ /* 0x000fe200078e00d8 */
[----:B------:R-:W-:Y:S01]  /*ea20*/  LOP3.LUT R0, R57, 0xffff, RZ, 0xc0, !PT ;  /* 0x0000ffff39007812 */ /* 0x000fe200078ec0ff */
[----:B------:R-:W-:Y:S01]  /*ea30*/  FADD.FTZ R51, R179, R48 ;  /* 0x00000030b3337221 */ /* 0x000fe20000010000 */
[--C-:B------:R-:W-:Y:S01]  /*ea40*/  HSET2.LE.AND R168, R168, R219.reuse, PT ;  /* 0x000000dba8a87233 */ /* 0x100fe20003803000 */
[----:B------:R-:W-:Y:S01]  /*ea50*/  IMAD.MOV.U32 R178, RZ, RZ, R172 ;  /* 0x000000ffffb27224 */ /* 0x000fe200078e00ac */
[----:B------:R-:W-:Y:S01]  /*ea60*/  SHF.R.U32.HI R48, RZ, 0x18, R57 ;  /* 0x00000018ff307819 */ /* 0x000fe20000011639 */
[----:B------:R-:W-:Y:S01]  /*ea70*/  IMAD.MOV.U32 R164, RZ, RZ, R218 ;  /* 0x000000ffffa47224 */ /* 0x000fe200078e00da */
[C---:B------:R-:W-:Y:S01]  /*ea80*/  HMMA.16816.F32 R8, R44.reuse, R52, R8 ;  /* 0x000000342c08723c */ /* 0x040fe20000001808 */
[----:B------:R-:W-:Y:S01]  /*ea90*/  IMAD.MOV.U32 R173, RZ, RZ, R215 ;  /* 0x000000ffffad7224 */ /* 0x000fe200078e00d7 */
[----:B------:R-:W4:Y:S01]  /*eaa0*/  LDL.LU R218, [R1+0x68] ;  /* 0x0000680001da7983 */ /* 0x000f220000300800 */
[----:B------:R-:W-:Y:S01]  /*eab0*/  FADD.FTZ R58, R212, R56 ;  /* 0x00000038d43a7221 */ /* 0x000fe20000010000 */
[--C-:B------:R-:W-:Y:S01]  /*eac0*/  HSET2.LE.AND R169, R169, R219.reuse, PT ;  /* 0x000000dba9a97233 */ /* 0x100fe20003803000 */
[----:B------:R-:W-:Y:S01]  /*ead0*/  FADD.FTZ R56, R210, R49 ;  /* 0x00000031d2387221 */ /* 0x000fe20000010000 */
[----:B------:R1:W5:Y:S01]  /*eae0*/  LDL.LU R217, [R1+0x64] ;  /* 0x0000640001d97983 */ /* 0x0003620000300800 */
[----:B------:R-:W-:Y:S01]  /*eaf0*/  IMAD.MOV.U32 R179, RZ, RZ, R183 ;  /* 0x000000ffffb37224 */ /* 0x000fe200078e00b7 */
[-C--:B------:R-:W-:Y:S01]  /*eb00*/  HMMA.16816.F32 R12, R44, R54.reuse, R12 ;  /* 0x000000362c0c723c */ /* 0x080fe2000000180c */
[----:B------:R-:W-:Y:S01]  /*eb10*/  IMAD.MOV.U32 R172, RZ, RZ, R174 ;  /* 0x000000ffffac7224 */ /* 0x000fe200078e00ae */
[----:B------:R1:W5:Y:S02]  /*eb20*/  LDL.LU R216, [R1+0x60] ;  /* 0x0000600001d87983 */ /* 0x0003640000300800 */
[----:B------:R-:W-:Y:S01]  /*eb30*/  IMAD.MOV.U32 R174, RZ, RZ, R165 ;  /* 0x000000ffffae7224 */ /* 0x000fe200078e00a5 */
[----:B------:R-:W-:Y:S01]  /*eb40*/  LOP3.LUT R49, R57, 0xff, RZ, 0xc0, !PT ;  /* 0x000000ff39317812 */ /* 0x000fe200078ec0ff */
[----:B------:R-:W-:Y:S01]  /*eb50*/  IMAD.MOV.U32 R183, RZ, RZ, R173 ;  /* 0x000000ffffb77224 */ /* 0x000fe200078e00ad */
[----:B------:R-:W-:Y:S01]  /*eb60*/  SHF.R.U32.HI R3, RZ, 0x8, R0 ;  /* 0x00000008ff037819 */ /* 0x000fe20000011600 */
[----:B------:R-:W-:Y:S01]  /*eb70*/  IMAD.MOV.U32 R173, RZ, RZ, R175 ;  /* 0x000000ffffad7224 */ /* 0x000fe200078e00af */
[C---:B------:R-:W-:Y:S01]  /*eb80*/  HMMA.16816.F32 R16, R40.reuse, R54, R16 ;  /* 0x000000362810723c */ /* 0x040fe20000001810 */
[----:B------:R-:W1:Y:S02]  /*eb90*/  LDSM.16.MT88.4 R52, [R205+0x5800] ;  /* 0x00580000cd34783b */ /* 0x000e640000004200 */
[----:B------:R-:W-:Y:S01]  /*eba0*/  IMAD.MOV.U32 R175, RZ, RZ, R164 ;  /* 0x000000ffffaf7224 */ /* 0x000fe200078e00a4 */
[----:B------:R-:W-:Y:S01]  /*ebb0*/  F2FP.PACK_AB R0, R227, R226 ;  /* 0x000000e2e300723e */ /* 0x000fe200000000ff */
[----:B------:R-:W-:Y:S01]  /*ebc0*/  IMAD.MOV.U32 R157, RZ, RZ, R161 ;  /* 0x000000ffff9d7224 */ /* 0x000fe200078e00a1 */
[----:B------:R-:W-:Y:S01]  /*ebd0*/  PRMT R165, R2, 0x5410, R48 ;  /* 0x0000541002a57816 */ /* 0x000fe20000000030 */
[----:B------:R-:W-:Y:S01]  /*ebe0*/  FADD.FTZ R48, R178, R59 ;  /* 0x0000003bb2307221 */ /* 0x000fe20000010000 */
[----:B------:R-:W-:Y:S01]  /*ebf0*/  LOP3.LUT R50, R50, R0, RZ, 0xc0, !PT ;  /* 0x0000000032327212 */ /* 0x000fe200078ec0ff */
[----:B------:R-:W-:Y:S01]  /*ec00*/  FADD.FTZ R2, R180, R51 ;  /* 0x00000033b4027221 */ /* 0x000fe20000010000 */
[----:B------:R1:W5:Y:S02]  /*ec10*/  LDL.LU R215, [R1+0x5c] ;  /* 0x00005c0001d77983 */ /* 0x0003640000300800 */
[----:B------:R-:W-:Y:S01]  /*ec20*/  FADD.FTZ R0, R181, R56 ;  /* 0x00000038b5007221 */ /* 0x000fe20000010000 */
[-C--:B---3--:R-:W-:Y:S01]  /*ec30*/  HMMA.16816.F32 R20, R40, R36.reuse, R20 ;  /* 0x000000242814723c */ /* 0x088fe20000001814 */
[----:B------:R-:W-:Y:S01]  /*ec40*/  FADD.FTZ R59, R182, R48 ;  /* 0x00000030b63b7221 */ /* 0x000fe20000010000 */
[----:B------:R-:W-:Y:S01]  /*ec50*/  PRMT R164, R49, 0x5410, R3 ;  /* 0x0000541031a47816 */ /* 0x000fe20000000003 */
[----:B------:R-:W-:Y:S01]  /*ec60*/  FADD.FTZ R3, R179, R58 ;  /* 0x0000003ab3037221 */ /* 0x000fe20000010000 */
[--C-:B------:R-:W-:Y:S01]  /*ec70*/  HSET2.LE.AND R51, R76, R219.reuse, PT ;  /* 0x000000db4c337233 */ /* 0x100fe20003803000 */
[----:B------:R-:W-:Y:S01]  /*ec80*/  FADD.FTZ R60, R172, R2 ;  /* 0x00000002ac3c7221 */ /* 0x000fe20000010000 */
[--C-:B------:R-:W-:Y:S01]  /*ec90*/  HSET2.LE.AND R48, R75, R219.reuse, PT ;  /* 0x000000db4b307233 */ /* 0x100fe20003803000 */
[----:B------:R-:W-:Y:S01]  /*eca0*/  FADD.FTZ R58, R183, R3 ;  /* 0x00000003b73a7221 */ /* 0x000fe20000010000 */
[C---:B------:R-:W-:Y:S01]  /*ecb0*/  HMMA.16816.F32 R24, R44.reuse, R36, R24 ;  /* 0x000000242c18723c */ /* 0x040fe20000001818 */
[----:B------:R-:W-:Y:S01]  /*ecc0*/  FADD.FTZ R62, R173, R0 ;  /* 0x00000000ad3e7221 */ /* 0x000fe20000010000 */
[----:B------:R3:W5:Y:S02]  /*ecd0*/  LDL.LU R214, [R1+0x58] ;  /* 0x0000580001d67983 */ /* 0x0007640000300800 */
[----:B------:R-:W-:Y:S01]  /*ece0*/  FADD.FTZ R60, R159, R60 ;  /* 0x0000003c9f3c7221 */ /* 0x000fe20000010000 */
[--C-:B------:R-:W-:Y:S01]  /*ecf0*/  HSET2.LE.AND R49, R74, R219.reuse, PT ;  /* 0x000000db4a317233 */ /* 0x100fe20003803000 */
[----:B------:R-:W-:Y:S01]  /*ed00*/  FADD.FTZ R62, R158, R62 ;  /* 0x0000003e9e3e7221 */ /* 0x000fe20000010000 */
[----:B------:R-:W-:Y:S01]  /*ed10*/  F2FP.PACK_AB R0, R115, R114 ;  /* 0x000000727300723e */ /* 0x000fe200000000ff */
[----:B------:R-:W-:Y:S01]  /*ed20*/  IMAD.MOV.U32 R161, RZ, RZ, R211 ;  /* 0x000000ffffa17224 */ /* 0x000fe200078e00d3 */
[-C--:B------:R-:W-:Y:S01]  /*ed30*/  HMMA.16816.F32 R28, R44, R38.reuse, R28 ;  /* 0x000000262c1c723c */ /* 0x080fe2000000181c */
[----:B------:R3:W5:Y:S02]  /*ed40*/  LDL.LU R213, [R1+0x54] ;  /* 0x0000540001d57983 */ /* 0x0007640000300800 */
[----:B------:R-:W-:Y:S01]  /*ed50*/  F2FP.PACK_AB R2, R229, R228 ;  /* 0x000000e4e502723e */ /* 0x000fe200000000ff */
[--C-:B------:R-:W-:Y:S01]  /*ed60*/  HSET2.LE.AND R56, R70, R219.reuse, PT ;  /* 0x000000db46387233 */ /* 0x100fe20003803000 */
[----:B------:R-:W-:Y:S01]  /*ed70*/  F2FP.PACK_AB R3, R103, R102 ;  /* 0x000000666703723e */ /* 0x000fe200000000ff */
[----:B------:R3:W5:Y:S01]  /*ed80*/  LDL.LU R212, [R1+0x50] ;  /* 0x0000500001d47983 */ /* 0x0007620000300800 */
[----:B------:R-:W-:Y:S01]  /*ed90*/  FADD.FTZ R44, R163, R60 ;  /* 0x0000003ca32c7221 */ /* 0x000fe20000010000 */
[----:B------:R-:W-:Y:S01]  /*eda0*/  HMMA.16816.F32 R32, R40, R38, R32 ;  /* 0x000000262820723c */ /* 0x000fe20000001820 */
[----:B------:R-:W-:Y:S01]  /*edb0*/  FADD.FTZ R45, R162, R62 ;  /* 0x0000003ea22d7221 */ /* 0x000fe20000010000 */
[----:B------:R-:W2:Y:S02]  /*edc0*/  LDSM.16.MT88.4 R36, [R206+0x5800] ;  /* 0x00580000ce24783b */ /* 0x000ea40000004200 */
[----:B------:R-:W-:Y:S01]  /*edd0*/  F2FP.PACK_AB R57, R105, R104 ;  /* 0x000000686939723e */ /* 0x000fe200000000ff */
[--C-:B------:R-:W-:Y:S01]  /*ede0*/  HSET2.LE.AND R165, R165, R219.reuse, PT ;  /* 0x000000dba5a57233 */ /* 0x100fe20003803000 */
[----:B------:R-:W-:Y:S01]  /*edf0*/  LOP3.LUT R51, R51, R0, RZ, 0xc0, !PT ;  /* 0x0000000033337212 */ /* 0x000fe200078ec0ff */
[----:B------:R-:W-:Y:S01]  /*ee00*/  FADD.FTZ R0, R175, R58 ;  /* 0x0000003aaf007221 */ /* 0x000fe20000010000 */
[----:B------:R-:W-:Y:S01]  /*ee10*/  LOP3.LUT R48, R48, R2, RZ, 0xc0, !PT ;  /* 0x0000000230307212 */ /* 0x000fe200078ec0ff */
[----:B------:R-:W-:Y:S01]  /*ee20*/  FADD.FTZ R2, R174, R59 ;  /* 0x0000003bae027221 */ /* 0x000fe20000010000 */
[----:B------:R3:W5:Y:S02]  /*ee30*/  LDL.LU R211, [R1+0x4c] ;  /* 0x00004c0001d37983 */ /* 0x0007640000300800 */
[----:B------:R-:W-:Y:S01]  /*ee40*/  FADD.FTZ R63, R156, R0 ;  /* 0x000000009c3f7221 */ /* 0x000fe20000010000 */
[----:B------:R-:W-:Y:S01]  /*ee50*/  LOP3.LUT R49, R49, R3, RZ, 0xc0, !PT ;  /* 0x0000000331317212 */ /* 0x000fe200078ec0ff */
[----:B------:R-:W-:Y:S01]  /*ee60*/  FADD.FTZ R61, R157, R2 ;  /* 0x000000029d3d7221 */ /* 0x000fe20000010000 */
[----:B------:R-:W-:Y:S01]  /*ee70*/  LOP3.LUT R56, R56, R57, RZ, 0xc0, !PT ;  /* 0x0000003938387212 */ /* 0x000fe200078ec0ff */
[--C-:B------:R-:W-:Y:S01]  /*ee80*/  HSET2.LE.AND R58, R72, R219.reuse, PT ;  /* 0x000000db483a7233 */ /* 0x100fe20003803000 */
[----:B------:R-:W-:Y:S01]  /*ee90*/  F2FP.PACK_AB R0, R107, R106 ;  /* 0x0000006a6b00723e */ /* 0x000fe200000000ff */
[----:B------:R-:W-:Y:S01]  /*eea0*/  FADD.FTZ R46, R161, R61 ;  /* 0x0000003da12e7221 */ /* 0x000fe20000010000 */
[--C-:B------:R-:W-:Y:S01]  /*eeb0*/  HSET2.LE.AND R59, R71, R219.reuse, PT ;  /* 0x000000db473b7233 */ /* 0x100fe20003803000 */
[----:B------:R-:W-:Y:S01]  /*eec0*/  F2FP.PACK_AB R2, R109, R108 ;  /* 0x0000006c6d02723e */ /* 0x000fe200000000ff */
[--C-:B------:R-:W-:Y:S01]  /*eed0*/  HSET2.LE.AND R57, R73, R219.reuse, PT ;  /* 0x000000db49397233 */ /* 0x100fe20003803000 */
[----:B------:R-:W-:Y:S01]  /*eee0*/  FADD.FTZ R42, R151, R46 ;  /* 0x0000002e972a7221 */ /* 0x000fe20000010000 */
[----:B------:R-:W-:Y:S01]  /*eef0*/  F2FP.PACK_AB R3, R111, R110 ;  /* 0x0000006e6f03723e */ /* 0x000fe200000000ff */
[-C--:B-1----:R-:W-:Y:S01]  /*ef00*/  HMMA.16816.F32 R4, R48, R52.reuse, R4 ;  /* 0x000000343004723c */ /* 0x082fe20000001804 */
[----:B------:R-:W-:Y:S01]  /*ef10*/  LOP3.LUT R58, R58, R2, RZ, 0xc0, !PT ;  /* 0x000000023a3a7212 */ /* 0x000fe200078ec0ff */
[----:B------:R3:W5:Y:S01]  /*ef20*/  LDL.LU R210, [R1+0x48] ;  /* 0x0000480001d27983 */ /* 0x0007620000300800 */
[----:B------:R-:W-:Y:S01]  /*ef30*/  LOP3.LUT R57, R57, R0, RZ, 0xc0, !PT ;  /* 0x0000000039397212 */ /* 0x000fe200078ec0ff */
[----:B------:R-:W-:Y:S01]  /*ef40*/  HSET2.LE.AND R164, R164, R219, PT ;  /* 0x000000dba4a47233 */ /* 0x000fe20003803000 */
[----:B------:R-:W-:Y:S01]  /*ef50*/  LOP3.LUT R59, R59, R3, RZ, 0xc0, !PT ;  /* 0x000000033b3b7212 */ /* 0x000fe200078ec0ff */
[----:B------:R-:W-:Y:S01]  /*ef60*/  FADD.FTZ R3, R160, R63 ;  /* 0x0000003fa0037221 */ /* 0x000fe20000010000 */
[----:B------:R-:W-:Y:S02]  /*ef70*/  F2FP.PACK_AB R0, R67, R77 ;  /* 0x0000004d4300723e */ /* 0x000fe400000000ff */
[----:B------:R-:W-:Y:S03]  /*ef80*/  F2FP.PACK_AB R2, R131, R130 ;  /* 0x000000828302723e */ /* 0x000fe600000000ff */
[----:B------:R-:W-:Y:S01]  /*ef90*/  FADD.FTZ R41, R150, R3 ;  /* 0x0000000396297221 */ /* 0x000fe20000010000 */
[C---:B------:R-:W-:Y:S01]  /*efa0*/  HMMA.16816.F32 R8, R56.reuse, R52, R8 ;  /* 0x000000343808723c */ /* 0x040fe20000001808 */
[----:B------:R-:W-:Y:S01]  /*efb0*/  LOP3.LUT R170, R170, R0, RZ, 0xc0, !PT ;  /* 0x00000000aaaa7212 */ /* 0x000fe200078ec0ff */
[----:B------:R-:W-:Y:S01]  /*efc0*/  FADD.FTZ R0, R191, R45 ;  /* 0x0000002dbf007221 */ /* 0x000fe20000010000 */
[----:B------:R-:W-:Y:S01]  /*efd0*/  LOP3.LUT R171, R171, R2, RZ, 0xc0, !PT ;  /* 0x00000002abab7212 */ /* 0x000fe200078ec0ff */
[----:B------:R-:W-:Y:S01]  /*efe0*/  FADD.FTZ R2, R239, R44 ;  /* 0x0000002cef027221 */ /* 0x000fe20000010000 */
[----:B------:R-:W-:Y:S01]  /*eff0*/  F2FP.PACK_AB R3, R121, R120 ;  /* 0x000000787903723e */ /* 0x000fe200000000ff */
[----:B------:R-:W-:Y:S01]  /*f000*/  FADD.FTZ R40, R194, R0 ;  /* 0x00000000c2287221 */ /* 0x000fe20000010000 */
[----:B------:R-:W-:Y:S01]  /*f010*/  F2FP.PACK_AB R0, R139, R64 ;  /* 0x000000408b00723e */ /* 0x000fe200000000ff */
[----:B------:R-:W-:Y:S01]  /*f020*/  FADD.FTZ R43, R240, R2 ;  /* 0x00000002f02b7221 */ /* 0x000fe20000010000 */
[-C--:B------:R-:W-:Y:S03]  /*f030*/  HMMA.16816.F32 R12, R56, R54.reuse, R12 ;  /* 0x00000036380c723c */ /* 0x080fe6000000180c */
[----:B------:R-:W-:Y:S01]  /*f040*/  FADD.FTZ R43, R246, R43 ;  /* 0x0000002bf62b7221 */ /* 0x000fe20000010000 */
[----:B------:R-:W-:Y:S02]  /*f050*/  F2FP.PACK_AB R2, R189, R118 ;  /* 0x00000076bd02723e */ /* 0x000fe400000000ff */
[----:B------:R-:W-:Y:S01]  /*f060*/  LOP3.LUT R168, R168, R0, RZ, 0xc0, !PT ;  /* 0x00000000a8a87212 */ /* 0x000fe200078ec0ff */
[----:B------:R-:W-:Y:S01]  /*f070*/  FADD.FTZ R0, R148, R41 ;  /* 0x0000002994007221 */ /* 0x000fe20000010000 */
[C---:B------:R-:W-:Y:S01]  /*f080*/  HMMA.16816.F32 R16, R48.reuse, R54, R16 ;  /* 0x000000363010723c */ /* 0x040fe20000001810 */
[----:B------:R-:W-:Y:S03]  /*f090*/  LOP3.LUT R169, R169, R2, RZ, 0xc0, !PT ;  /* 0x00000002a9a97212 */ /* 0x000fe600078ec0ff */
[----:B------:R-:W-:Y:S01]  /*f0a0*/  FADD.FTZ R2, R149, R42 ;  /* 0x0000002a95027221 */ /* 0x000fe20000010000 */
[----:B------:R-:W-:Y:S01]  /*f0b0*/  LOP3.LUT R164, R164, R3, RZ, 0xc0, !PT ;  /* 0x00000003a4a47212 */ /* 0x000fe200078ec0ff */
[----:B------:R-:W-:Y:S01]  /*f0c0*/  FADD.FTZ R42, R245, R40 ;  /* 0x00000028f52a7221 */ /* 0x000fe20000010000 */
[----:B------:R-:W1:Y:S01]  /*f0d0*/  LDSM.16.MT88.4 R148, [R205+0x5c00] ;  /* 0x005c0000cd94783b */ /* 0x000e620000004200 */
[----:B------:R-:W-:Y:S01]  /*f0e0*/  FADD.FTZ R41, R155, R2 ;  /* 0x000000029b297221 */ /* 0x000fe20000010000 */
[-C--:B--2---:R-:W-:Y:S03]  /*f0f0*/  HMMA.16816.F32 R20, R48, R36.reuse, R20 ;  /* 0x000000243014723c */ /* 0x084fe60000001814 */
[----:B------:R-:W-:Y:S01]  /*f100*/  FADD.FTZ R40, R143, R0 ;  /* 0x000000008f287221 */ /* 0x000fe20000010000 */
[----:B------:R-:W-:Y:S02]  /*f110*/  F2FP.PACK_AB R0, R123, R122 ;  /* 0x0000007a7b00723e */ /* 0x000fe400000000ff */
[----:B------:R-:W-:Y:S01]  /*f120*/  F2FP.PACK_AB R2, R188, R124 ;  /* 0x0000007cbc02723e */ /* 0x000fe200000000ff */
[----:B------:R-:W-:Y:S01]  /*f130*/  FADD.FTZ R40, R147, R40 ;  /* 0x0000002893287221 */ /* 0x000fe20000010000 */
[----:B------:R-:W-:Y:S01]  /*f140*/  LOP3.LUT R165, R165, R0, RZ, 0xc0, !PT ;  /* 0x00000000a5a57212 */ /* 0x000fe200078ec0ff */
[----:B------:R-:W-:Y:S01]  /*f150*/  FADD.FTZ R0, R142, R41 ;  /* 0x000000298e007221 */ /* 0x000fe20000010000 */
[C---:B------:R-:W-:Y:S02]  /*f160*/  HMMA.16816.F32 R24, R56.reuse, R36, R24 ;  /* 0x000000243818723c */ /* 0x040fe40000001818 */
[----:B------:R-:W-:Y:S01]  /*f170*/  LOP3.LUT R166, R166, R2, RZ, 0xc0, !PT ;  /* 0x00000002a6a67212 */ /* 0x000fe200078ec0ff */
[----:B------:R-:W-:Y:S01]  /*f180*/  FADD.FTZ R0, R146, R0 ;  /* 0x0000000092007221 */ /* 0x000fe20000010000 */
[----:B------:R-:W-:Y:S01]  /*f190*/  F2FP.PACK_AB R3, R190, R126 ;  /* 0x0000007ebe03723e */ /* 0x000fe200000000ff */
[----:B------:R-:W-:Y:S02]  /*f1a0*/  FADD.FTZ R2, R248, R42 ;  /* 0x0000002af8027221 */ /* 0x000fe40000010000 */
[----:B------:R-:W-:Y:S01]  /*f1b0*/  FADD.FTZ R36, R145, R40 ;  /* 0x0000002891247221 */ /* 0x000fe20000010000 */
[-C--:B------:R-:W-:Y:S01]  /*f1c0*/  HMMA.16816.F32 R28, R56, R38.reuse, R28 ;  /* 0x00000026381c723c */ /* 0x080fe2000000181c */
[----:B------:R-:W-:Y:S03]  /*f1d0*/  FADD.FTZ R40, R144, R0 ;  /* 0x0000000090287221 */ /* 0x000fe60000010000 */
[----:B------:R-:W-:Y:S01]  /*f1e0*/  FADD.FTZ R0, R195, R36 ;  /* 0x00000024c3007221 */ /* 0x000fe20000010000 */
[----:B------:R-:W-:Y:S01]  /*f1f0*/  LOP3.LUT R167, R167, R3, RZ, 0xc0, !PT ;  /* 0x00000003a7a77212 */ /* 0x000fe200078ec0ff */
[----:B------:R-:W-:Y:S02]  /*f200*/  FADD.FTZ R2, R241, R2 ;  /* 0x00000002f1027221 */ /* 0x000fe40000010000 */
[----:B------:R-:W-:Y:S01]  /*f210*/  FADD.FTZ R40, R209, R40 ;  /* 0x00000028d1287221 */ /* 0x000fe20000010000 */
[----:B------:R-:W-:Y:S01]  /*f220*/  HMMA.16816.F32 R32, R48, R38, R32 ;  /* 0x000000263020723c */ /* 0x000fe20000001820 */
[----:B------:R-:W2:Y:S02]  /*f230*/  LDSM.16.MT88.4 R36, [R206+0x5c00] ;  /* 0x005c0000ce24783b */ /* 0x000ea40000004200 */
[----:B------:R-:W-:Y:S02]  /*f240*/  FADD.FTZ R2, R242, R2 ;  /* 0x00000002f2027221 */ /* 0x000fe40000010000 */
[----:B------:R-:W-:Y:S02]  /*f250*/  FADD.FTZ R0, R208, R0 ;  /* 0x00000000d0007221 */ /* 0x000fe40000010000 */
[----:B------:R-:W-:Y:S02]  /*f260*/  FADD.FTZ R2, R247, R2 ;  /* 0x00000002f7027221 */ /* 0x000fe40000010000 */
[----:B------:R-:W-:Y:S01]  /*f270*/  FADD.FTZ R0, R204, R0 ;  /* 0x00000000cc007221 */ /* 0x000fe20000010000 */
[----:B------:R3:W5:Y:S01]  /*f280*/  LDL.LU R209, [R1+0x44] ;  /* 0x0000440001d17983 */ /* 0x0007620000300800 */
[-C--:B-1----:R-:W-:Y:S01]  /*f290*/  HMMA.16816.F32 R144, R168, R148.reuse, R4 ;  /* 0x00000094a890723c */ /* 0x082fe20000001804 */
[----:B------:R-:W-:Y:S02]  /*f2a0*/  FADD.FTZ R41, R249, R2 ;  /* 0x00000002f9297221 */ /* 0x000fe40000010000 */
[----:B------:R-:W-:Y:S01]  /*f2b0*/  FADD.FTZ R2, R207, R40 ;  /* 0x00000028cf027221 */ /* 0x000fe20000010000 */
[----:B------:R3:W5:Y:S01]  /*f2c0*/  LDL.LU R208, [R1+0x40] ;  /* 0x0000400001d07983 */ /* 0x0007620000300800 */
[----:B------:R-:W-:Y:S02]  /*f2d0*/  FADD.FTZ R3, R251, R43 ;  /* 0x0000002bfb037221 */ /* 0x000fe40000010000 */
[----:B------:R-:W-:Y:S01]  /*f2e0*/  FADD.FTZ R40, R132, R41 ;  /* 0x0000002984287221 */ /* 0x000fe20000010000 */
[----:B------:R3:W5:Y:S01]  /*f2f0*/  LDL.LU R207, [R1+0x3c] ;  /* 0x00003c0001cf7983 */ /* 0x0007620000300800 */
[----:B------:R-:W-:Y:S03]  /*f300*/  FADD.FTZ R3, R243, R3 ;  /* 0x00000003f3037221 */ /* 0x000fe60000010000 */
[----:B------:R-:W-:Y:S01]  /*f310*/  FADD.FTZ R2, R79, R2 ;  /* 0x000000024f027221 */ /* 0x000fe20000010000 */
[----:B------:R3:W5:Y:S01]  /*f320*/  LDL.LU R204, [R1+0x38] ;  /* 0x0000380001cc7983 */ /* 0x0007620000300800 */
        /* <DEDUP_REMOVED lines=13> */
[C---:B------:R-:W-:Y:S01]  /*f400*/  HMMA.16816.F32 R140, R164.reuse, R148, R8 ;  /* 0x00000094a48c723c */ /* 0x040fe20000001808 */
[----:B------:R-:W-:Y:S02]  /*f410*/  FADD.FTZ R2, R154, R6 ;  /* 0x000000069a027221 */ /* 0x000fe40000010000 */
[----:B------:R-:W-:Y:S02]  /*f420*/  FADD.FTZ R4, R152, R4 ;  /* 0x0000000498047221 */ /* 0x000fe40000010000 */
[----:B------:R-:W-:Y:S02]  /*f430*/  FADD.FTZ R7, R198, R41 ;  /* 0x00000029c6077221 */ /* 0x000fe40000010000 */
[----:B------:R-:W-:Y:S01]  /*f440*/  FADD.FTZ R2, R86, R2 ;  /* 0x0000000256027221 */ /* 0x000fe20000010000 */
[-C--:B------:R-:W-:Y:S01]  /*f450*/  HMMA.16816.F32 R152, R164, R150.reuse, R12 ;  /* 0x00000096a498723c */ /* 0x080fe2000000180c */
[----:B------:R-:W-:Y:S03]  /*f460*/  FADD.FTZ R3, R196, R7 ;  /* 0x00000007c4037221 */ /* 0x000fe60000010000 */
[----:B------:R-:W-:Y:S02]  /*f470*/  FADD.FTZ R5, R88, R0 ;  /* 0x0000000058057221 */ /* 0x000fe40000010000 */
[----:B------:R-:W-:Y:S02]  /*f480*/  FADD.FTZ R3, R202, R3 ;  /* 0x00000003ca037221 */ /* 0x000fe40000010000 */
[----:B------:R-:W-:Y:S01]  /*f490*/  FADD.FTZ R0, R90, R4 ;  /* 0x000000045a007221 */ /* 0x000fe20000010000 */
[C---:B------:R-:W-:Y:S03]  /*f4a0*/  HMMA.16816.F32 R148, R168.reuse, R150, R16 ;  /* 0x00000096a894723c */ /* 0x040fe60000001810 */
[----:B------:R-:W-:Y:S02]  /*f4b0*/  FADD.FTZ R3, R201, R3 ;  /* 0x00000003c9037221 */ /* 0x000fe40000010000 */
[----:B------:R-:W-:Y:S02]  /*f4c0*/  FADD.FTZ R2, R87, R2 ;  /* 0x0000000257027221 */ /* 0x000fe40000010000 */
[----:B------:R-:W-:Y:S01]  /*f4d0*/  FADD.FTZ R4, R89, R5 ;  /* 0x0000000559047221 */ /* 0x000fe20000010000 */
[-C--:B--2---:R-:W-:Y:S01]  /*f4e0*/  HMMA.16816.F32 R160, R168, R36.reuse, R20 ;  /* 0x00000024a8a0723c */ /* 0x084fe20000001814 */
        /* <DEDUP_REMOVED lines=13> */
[----:B------:R-:W-:Y:S03]  /*f5c0*/  HMMA.16816.F32 R168, R168, R38, R32 ;  /* 0x00000026a8a8723c */ /* 0x000fe60000001820 */
[----:B------:R-:W-:Y:S02]  /*f5d0*/  FADD.FTZ R2, R104, R2 ;  /* 0x0000000268027221 */ /* 0x000fe40000010000 */
[----:B------:R-:W-:Y:S02]  /*f5e0*/  FADD.FTZ R0, R106, R0 ;  /* 0x000000006a007221 */ /* 0x000fe40000010000 */
[----:B------:R-:W-:Y:S02]  /*f5f0*/  FADD.FTZ R7, R229, R7 ;  /* 0x00000007e5077221 */ /* 0x000fe40000010000 */
[----:B------:R-:W-:Y:S03]  /*f600*/  FADD.FTZ R6, R103, R3 ;  /* 0x0000000367067221 */ /* 0x000fe60000010000 */
        /* <DEDUP_REMOVED lines=23> */
[----:B----4-:R-:W-:Y:S01]  /*f780*/  IADD3 R0, R218, -0x1, RZ ;  /* 0xffffffffda007810 */ /* 0x010fe20007ffe0ff */
        /* <DEDUP_REMOVED lines=8> */
[----:B---3-5:R-:W-:-:S05]  /*f810*/  @P1 BRA `(.L_x_371) ;  /* 0xffff9b9000001947 */ /* 0x028fca000383ffff */
.L_x_370:
[----:B-1-3--:R-:W2:Y:S01]  /*f820*/  LDL.LU R45, [R1+0x30] ;  /* 0x00003000012d7983 */ /* 0x00aea20000300800 */
[----:B------:R-:W1:Y:S03]  /*f830*/  LDC.U8 R28, c[0x0][0x329] ;  /* 0x0000ca40ff1c7b82 */ /* 0x000e660000000000 */
[----:B------:R-:W3:Y:S04]  /*f840*/  SHFL.BFLY PT, R3, R235, 0x2, 0x1f ;  /* 0x0c401f00eb037f89 */ /* 0x000ee800000e0000 */
[----:B------:R-:W4:Y:S01]  /*f850*/  SHFL.BFLY PT, R0, R236, 0x2, 0x1f ;  /* 0x0c401f00ec007f89 */ /* 0x000f2200000e0000 */
[----:B------:R-:W2:Y:S03]  /*f860*/  LDC.U8 R27, c[0x0][0x328] ;  /* 0x0000ca00ff1b7b82 */ /* 0x000ea60000000000 */
[----:B------:R-:W4:Y:S04]  /*f870*/  SHFL.BFLY PT, R2, R237, 0x2, 0x1f ;  /* 0x0c401f00ed027f89 */ /* 0x000f2800000e0000 */
[----:B------:R-:W4:Y:S04]  /*f880*/  SHFL.BFLY PT, R4, R238, 0x2, 0x1f ;  /* 0x0c401f00ee047f89 */ /* 0x000f2800000e0000 */
[----:B------:R-:W4:Y:S04]  /*f890*/  S2R R10, SR_TID.X ;  /* 0x00000000000a7919 */ /* 0x000f280000002100 */
[----:B------:R-:W2:Y:S01]  /*f8a0*/  S2R R44, SR_CTAID.Y ;  /* 0x00000000002c7919 */ /* 0x000ea20000002600 */
[----:B-1----:R-:W-:Y:S01]  /*f8b0*/  ISETP.NE.AND P2, PT, R28, RZ, PT ;  /* 0x000000ff1c00720c */ /* 0x002fe20003f45270 */
[----:B---3--:R-:W-:-:S02]  /*f8c0*/  FADD.FTZ R3, R3, R235 ;  /* 0x000000eb03037221 */ /* 0x008fc40000010000 */
[----:B----4-:R-:W-:-:S03]  /*f8d0*/  FADD.FTZ R0, R0, R236 ;  /* 0x000000ec00007221 */ /* 0x010fc60000010000 */
[----:B------:R-:W1:Y:S01]  /*f8e0*/  SHFL.BFLY PT, R7, R3, 0x1, 0x1f ;  /* 0x0c201f0003077f89 */ /* 0x000e6200000e0000 */
[----:B------:R-:W-:-:S03]  /*f8f0*/  FADD.FTZ R2, R2, R237 ;  /* 0x000000ed02027221 */ /* 0x000fc60000010000 */
[----:B------:R-:W3:Y:S01]  /*f900*/  SHFL.BFLY PT, R6, R0, 0x1, 0x1f ;  /* 0x0c201f0000067f89 */ /* 0x000ee200000e0000 */
[----:B------:R-:W-:-:S03]  /*f910*/  FADD.FTZ R4, R4, R238 ;  /* 0x000000ee04047221 */ /* 0x000fc60000010000 */
[----:B------:R-:W4:Y:S01]  /*f920*/  SHFL.BFLY PT, R5, R2, 0x1, 0x1f ;  /* 0x0c201f0002057f89 */ /* 0x000f2200000e0000 */
[----:B------:R-:W-:Y:S01]  /*f930*/  SHF.R.S32.HI R16, RZ, 0x1f, R10 ;  /* 0x0000001fff107819 */ /* 0x000fe2000001140a */
[----:B-1----:R-:W-:Y:S02]  /*f940*/  FADD.FTZ R21, R3, R7 ;  /* 0x0000000703157221 */ /* 0x002fe40000010000 */
[----:B------:R-:W1:Y:S01]  /*f950*/  SHFL.BFLY PT, R7, R4, 0x1, 0x1f ;  /* 0x0c201f0004077f89 */ /* 0x000e6200000e0000 */
[----:B---3--:R-:W-:Y:S02]  /*f960*/  FADD.FTZ R22, R0, R6 ;  /* 0x0000000600167221 */ /* 0x008fe40000010000 */
[----:B------:R-:W-:Y:S01]  /*f970*/  FSETP.NE.FTZ.AND P6, PT, R21, RZ, PT ;  /* 0x000000ff1500720b */ /* 0x000fe20003fd5000 */
[----:B------:R-:W-:Y:S02]  /*f980*/  IMAD.MOV.U32 R6, RZ, RZ, 0x3f800000 ;  /* 0x3f800000ff067424 */ /* 0x000fe400078e00ff */
[----:B----4-:R-:W-:Y:S01]  /*f990*/  FADD.FTZ R20, R2, R5 ;  /* 0x0000000502147221 */ /* 0x010fe20000010000 */
[----:B------:R-:W-:-:S02]  /*f9a0*/  FSETP.NE.FTZ.AND P4, PT, R22, RZ, PT ;  /* 0x000000ff1600720b */ /* 0x000fc40003f95000 */
[----:B------:R-:W-:Y:S02]  /*f9b0*/  MOV R5, 0x3f800000 ;  /* 0x3f80000000057802 */ /* 0x000fe40000000f00 */
[----:B------:R-:W-:-:S05]  /*f9c0*/  FSETP.NE.FTZ.AND P5, PT, R20, RZ, PT ;  /* 0x000000ff1400720b */ /* 0x000fca0003fb5000 */
[----:B------:R-:W3:Y:S01]  /*f9d0*/  @P6 MUFU.RCP R5, R21 ;  /* 0x0000001500056308 */ /* 0x000ee20000001000 */
[----:B-1----:R-:W-:Y:S01]  /*f9e0*/  FADD.FTZ R24, R4, R7 ;  /* 0x0000000704187221 */ /* 0x002fe20000010000 */
[----:B------:R-:W-:-:S06]  /*f9f0*/  MOV R4, 0x3f800000 ;  /* 0x3f80000000047802 */ /* 0x000fcc0000000f00 */
[----:B------:R-:W-:Y:S01]  /*fa00*/  @P5 MUFU.RCP R6, R20 ;  /* 0x0000001400065308 */ /* 0x000fe20000001000 */
[-C--:B------:R-:W-:Y:S02]  /*fa10*/  LEA.HI R7, R16, R10.reuse, RZ, 0x2 ;  /* 0x0000000a10077211 */ /* 0x080fe400078f10ff */
[----:B------:R-:W-:Y:S02]  /*fa20*/  FSETP.NE.FTZ.AND P3, PT, R24, RZ, PT ;  /* 0x000000ff1800720b */ /* 0x000fe40003f75000 */
[----:B------:R-:W-:Y:S02]  /*fa30*/  SHF.R.S32.HI R23, RZ, 0x2, R7 ;  /* 0x00000002ff177819 */ /* 0x000fe40000011407 */
[----:B------:R-:W-:-:S04]  /*fa40*/  LEA.HI R16, R16, R10, RZ, 0x5 ;  /* 0x0000000a10107211 */ /* 0x000fc800078f28ff */
[----:B------:R-:W-:-:S05]  /*fa50*/  SHF.R.S32.HI R16, RZ, 0x5, R16 ;  /* 0x00000005ff107819 */ /* 0x000fca0000011410 */
[----:B------:R-:W-:Y:S01]  /*fa60*/  @P3 MUFU.RCP R4, R24 ;  /* 0x0000001800043308 */ /* 0x000fe20000001000 */
[----:B--2---:R-:W-:-:S13]  /*fa70*/  ISETP.NE.AND P0, PT, R45, -0x1, PT ;  /* 0xffffffff2d00780c */ /* 0x004fda0003f05270 */
[----:B------:R-:W-:Y:S01]  /*fa80*/  @P0 IMAD.WIDE.U32 R2, R45, c[0x0][0x1e8], RZ ;  /* 0x00007a002d020a25 */ /* 0x000fe200078e00ff */
[----:B------:R-:W-:-:S03]  /*fa90*/  @!P0 SHF.R.S32.HI R0, RZ, 0x1f, R44 ;  /* 0x0000001fff008819 */ /* 0x000fc6000001142c */
[----:B------:R-:W-:Y:S01]  /*faa0*/  @!P0 IMAD.WIDE.U32 R8, R44, c[0x0][0x1e0], RZ ;  /* 0x000078002c088a25 */ /* 0x000fe200078e00ff */
[----:B------:R-:W-:-:S03]  /*fab0*/  @P0 MOV R25, R2 ;  /* 0x0000000200190202 */ /* 0x000fc60000000f00 */
[----:B------:R-:W-:Y:S01]  /*fac0*/  IMAD.MOV.U32 R2, RZ, RZ, 0x3f800000 ;  /* 0x3f800000ff027424 */ /* 0x000fe200078e00ff */
[----:B------:R-:W-:Y:S01]  /*fad0*/  @!P0 MOV R25, R8 ;  /* 0x0000000800198202 */ /* 0x000fe20000000f00 */
[----:B------:R-:W-:Y:S02]  /*fae0*/  @!P0 IMAD R0, R0, c[0x0][0x1e0], RZ ;  /* 0x0000780000008a24 */ /* 0x000fe400078e02ff */
[----:B------:R-:W-:Y:S01]  /*faf0*/  @P0 IMAD R26, R45, c[0x0][0x1ec], R3 ;  /* 0x00007b002d1a0a24 */ /* 0x000fe200078e0203 */
[----:B------:R-:W-:Y:S01]  /*fb00*/  LOP3.LUT R3, R7, 0xfffffffc, RZ, 0xc0, !PT ;  /* 0xfffffffc07037812 */ /* 0x000fe200078ec0ff */
[----:B------:R-:W1:Y:S01]  /*fb10*/  @P4 MUFU.RCP R2, R22 ;  /* 0x0000001600024308 */ /* 0x000e620000001000 */
[----:B------:R-:W-:Y:S02]  /*fb20*/  @!P0 IMAD R0, R44, c[0x0][0x1e4], R0 ;  /* 0x000079002c008a24 */ /* 0x000fe400078e0200 */
[----:B------:R-:W-:Y:S02]  /*fb30*/  IMAD.MOV.U32 R7, RZ, RZ, -0x10 ;  /* 0xfffffff0ff077424 */ /* 0x000fe400078e00ff */
[----:B------:R-:W-:-:S02]  /*fb40*/  @!P0 IMAD.IADD R26, R9, 0x1, R0 ;  /* 0x00000001091a8824 */ /* 0x000fc400078e0200 */
[----:B---3--:R-:W-:Y:S02]  /*fb50*/  FMUL.FTZ R0, R5, c[0x0][0x2dc] ;  /* 0x0000b70005007a20 */ /* 0x008fe40000410000 */
[----:B------:R-:W-:Y:S02]  /*fb60*/  IMAD.IADD R5, R10, 0x1, -R3 ;  /* 0x000000010a057824 */ /* 0x000fe400078e0a03 */
[C---:B------:R-:W-:Y:S02]  /*fb70*/  FMUL.FTZ R144, R0.reuse, R144 ;  /* 0x0000009000907220 */ /* 0x040fe40000410000 */
[C---:B------:R-:W-:Y:S02]  /*fb80*/  FMUL.FTZ R18, R0.reuse, R145 ;  /* 0x0000009100127220 */ /* 0x040fe40000410000 */
[----:B------:R-:W-:Y:S02]  /*fb90*/  FMUL.FTZ R148, R0, R148 ;  /* 0x0000009400947220 */ /* 0x000fe40000410000 */
[----:B-1----:R-:W-:Y:S01]  /*fba0*/  FMUL.FTZ R2, R2, c[0x0][0x2dc] ;  /* 0x0000b70002027a20 */ /* 0x002fe20000410000 */
[----:B------:R-:W-:Y:S01]  /*fbb0*/  F2FP.PACK_AB R18, R18, R144 ;  /* 0x000000901212723e */ /* 0x000fe200000000ff */
[----:B------:R-:W-:-:S02]  /*fbc0*/  FMUL.FTZ R14, R0, R149 ;  /* 0x00000095000e7220 */ /* 0x000fc40000410000 */
[C---:B------:R-:W-:Y:S02]  /*fbd0*/  FMUL.FTZ R140, R2.reuse, R140 ;  /* 0x0000008c028c7220 */ /* 0x040fe40000410000 */
[----:B------:R-:W-:Y:S01]  /*fbe0*/  FMUL.FTZ R19, R2, R141 ;  /* 0x0000008d02137220 */ /* 0x000fe20000410000 */
[----:B------:R-:W-:Y:S01]  /*fbf0*/  F2FP.PACK_AB R14, R14, R148 ;  /* 0x000000940e0e723e */ /* 0x000fe200000000ff */
[C---:B------:R-:W-:Y:S02]  /*fc00*/  FMUL.FTZ R152, R2.reuse, R152 ;  /* 0x0000009802987220 */ /* 0x040fe40000410000 */
[C---:B------:R-:W-:Y:S01]  /*fc10*/  FMUL.FTZ R15, R2.reuse, R153 ;  /* 0x00000099020f7220 */ /* 0x040fe20000410000 */
[----:B------:R-:W-:Y:S01]  /*fc20*/  F2FP.PACK_AB R19, R19, R140 ;  /* 0x0000008c1313723e */ /* 0x000fe200000000ff */
[C---:B------:R-:W-:Y:S02]  /*fc30*/  FMUL.FTZ R156, R2.reuse, R156 ;  /* 0x0000009c029c7220 */ /* 0x040fe40000410000 */
[C---:B------:R-:W-:Y:S01]  /*fc40*/  FMUL.FTZ R11, R2.reuse, R157 ;  /* 0x0000009d020b7220 */ /* 0x040fe20000410000 */
[----:B------:R-:W-:Y:S01]  /*fc50*/  F2FP.PACK_AB R15, R15, R152 ;  /* 0x000000980f0f723e */ /* 0x000fe200000000ff */
[----:B------:R-:W-:-:S02]  /*fc60*/  FMUL.FTZ R164, R2, R164 ;  /* 0x000000a402a47220 */ /* 0x000fc40000410000 */
[----:B------:R-:W-:Y:S01]  /*fc70*/  FMUL.FTZ R165, R2, R165 ;  /* 0x000000a502a57220 */ /* 0x000fe20000410000 */
[----:B------:R-:W-:Y:S01]  /*fc80*/  SHF.R.S32.HI R2, RZ, 0x1f, R23 ;  /* 0x0000001fff027819 */ /* 0x000fe20000011417 */
[C---:B------:R-:W-:Y:S01]  /*fc90*/  FMUL.FTZ R160, R0.reuse, R160 ;  /* 0x000000a000a07220 */ /* 0x040fe20000410000 */
[----:B------:R-:W-:Y:S01]  /*fca0*/  F2FP.PACK_AB R11, R11, R156 ;  /* 0x0000009c0b0b723e */ /* 0x000fe200000000ff */
[----:B------:R-:W-:Y:S01]  /*fcb0*/  FMUL.FTZ R13, R0, R161 ;  /* 0x000000a1000d7220 */ /* 0x000fe20000410000 */
[----:B------:R-:W-:Y:S01]  /*fcc0*/  LEA.HI R2, R2, R23, RZ, 0x3 ;  /* 0x0000001702027211 */ /* 0x000fe200078f18ff */
[C---:B------:R-:W-:Y:S02]  /*fcd0*/  FMUL.FTZ R168, R0.reuse, R168 ;  /* 0x000000a800a87220 */ /* 0x040fe40000410000 */
[----:B------:R-:W-:Y:S01]  /*fce0*/  FMUL.FTZ R8, R0, R169 ;  /* 0x000000a900087220 */ /* 0x000fe20000410000 */
[----:B------:R-:W-:Y:S01]  /*fcf0*/  LOP3.LUT R2, R2, 0xfffffff8, RZ, 0xc0, !PT ;  /* 0xfffffff802027812 */ /* 0x000fe200078ec0ff */
[----:B------:R-:W-:Y:S01]  /*fd00*/  FMUL.FTZ R0, R4, c[0x0][0x2dc] ;  /* 0x0000b70004007a20 */ /* 0x000fe20000410000 */
[----:B------:R-:W-:Y:S01]  /*fd10*/  F2FP.PACK_AB R13, R13, R160 ;  /* 0x000000a00d0d723e */ /* 0x000fe200000000ff */
[----:B------:R-:W-:Y:S01]  /*fd20*/  FMUL.FTZ R3, R6, c[0x0][0x2dc] ;  /* 0x0000b70006037a20 */ /* 0x000fe20000410000 */
[----:B------:R-:W-:Y:S01]  /*fd30*/  IADD3 R2, R23, -R2, RZ ;  /* 0x8000000217027210 */ /* 0x000fe20007ffe0ff */
[----:B------:R-:W-:Y:S01]  /*fd40*/  FMUL.FTZ R142, R0, R142 ;  /* 0x0000008e008e7220 */ /* 0x000fe20000410000 */
[----:B------:R-:W-:Y:S01]  /*fd50*/  F2FP.PACK_AB R8, R8, R168 ;  /* 0x000000a80808723e */ /* 0x000fe200000000ff */
[----:B------:R-:W-:-:S02]  /*fd60*/  FMUL.FTZ R143, R0, R143 ;  /* 0x0000008f008f7220 */ /* 0x000fc40000410000 */
[C---:B------:R-:W-:Y:S02]  /*fd70*/  FMUL.FTZ R154, R0.reuse, R154 ;  /* 0x0000009a009a7220 */ /* 0x040fe40000410000 */
[C---:B------:R-:W-:Y:S01]  /*fd80*/  FMUL.FTZ R155, R0.reuse, R155 ;  /* 0x0000009b009b7220 */ /* 0x040fe20000410000 */
[----:B------:R-:W-:Y:S01]  /*fd90*/  F2FP.PACK_AB R142, R143, R142 ;  /* 0x0000008e8f8e723e */ /* 0x000fe200000000ff */
[C---:B------:R-:W-:Y:S02]  /*fda0*/  FMUL.FTZ R158, R0.reuse, R158 ;  /* 0x0000009e009e7220 */ /* 0x040fe40000410000 */
[C---:B------:R-:W-:Y:S01]  /*fdb0*/  FMUL.FTZ R10, R0.reuse, R159 ;  /* 0x0000009f000a7220 */ /* 0x040fe20000410000 */
[----:B------:R-:W-:Y:S01]  /*fdc0*/  F2FP.PACK_AB R154, R155, R154 ;  /* 0x0000009a9b9a723e */ /* 0x000fe200000000ff */
[C---:B------:R-:W-:Y:S02]  /*fdd0*/  FMUL.FTZ R166, R0.reuse, R166 ;  /* 0x000000a600a67220 */ /* 0x040fe40000410000 */
[----:B------:R-:W-:Y:S01]  /*fde0*/  FMUL.FTZ R167, R0, R167 ;  /* 0x000000a700a77220 */ /* 0x000fe20000410000 */
[----:B------:R-:W-:Y:S01]  /*fdf0*/  LEA.HI R0, R2, R2, RZ, 0x1 ;  /* 0x0000000202007211 */ /* 0x000fe200078f08ff */
[C---:B------:R-:W-:Y:S01]  /*fe00*/  FMUL.FTZ R146, R3.reuse, R146 ;  /* 0x0000009203927220 */ /* 0x040fe20000410000 */
        /* <DEDUP_REMOVED lines=10> */
[----:B------:R-:W-:-:S02]  /*feb0*/  LOP3.LUT R3, R0, 0x3fffffe, RZ, 0xc0, !PT ;  /* 0x03fffffe00037812 */ /* 0x000fc400078ec0ff */
[----:B------:R-:W-:Y:S02]  /*fec0*/  SHF.R.S32.HI R0, RZ, 0x1, R0 ;  /* 0x00000001ff007819 */ /* 0x000fe40000011400 */
[----:B------:R-:W-:Y:S01]  /*fed0*/  F2FP.PACK_AB R12, R12, R162 ;  /* 0x000000a20c0c723e */ /* 0x000fe200000000ff */
[----:B------:R-:W-:Y:S01]  /*fee0*/  IMAD.IADD R3, R2, 0x1, -R3 ;  /* 0x0000000102037824 */ /* 0x000fe200078e0a03 */
[----:B------:R-:W-:Y:S01]  /*fef0*/  SHF.L.U32 R4, R0, 0x6, RZ ;  /* 0x0000000600047819 */ /* 0x000fe200000006ff */
[----:B------:R-:W-:Y:S01]  /*ff00*/  IMAD R2, R16, 0x100, R5 ;  /* 0x0000010010027824 */ /* 0x000fe200078e0205 */
[----:B------:R-:W-:Y:S02]  /*ff10*/  LOP3.LUT R5, R0, 0x1, RZ, 0xc0, !PT ;  /* 0x0000000100057812 */ /* 0x000fe400078ec0ff */
[----:B------:R-:W-:Y:S02]  /*ff20*/  LOP3.LUT R4, R4, 0xc0, RZ, 0xc0, !PT ;  /* 0x000000c004047812 */ /* 0x000fe400078ec0ff */
[----:B------:R-:W-:-:S02]  /*ff30*/  LEA R2, R3, R2, 0x4 ;  /* 0x0000000203027211 */ /* 0x000fc400078e20ff */
[----:B------:R-:W-:Y:S02]  /*ff40*/  LEA.HI R3, R4, R4, RZ, 0x1d ;  /* 0x0000000404037211 */ /* 0x000fe400078fe8ff */
[----:B------:R-:W-:Y:S02]  /*ff50*/  ISETP.NE.U32.AND P1, PT, R5, 0x1, PT ;  /* 0x000000010500780c */ /* 0x000fe40003f25070 */
[----:B------:R-:W-:Y:S02]  /*ff60*/  LEA R2, R2, R3, 0x1 ;  /* 0x0000000302027211 */ /* 0x000fe400078e08ff */
[----:B------:R-:W-:Y:S02]  /*ff70*/  SEL R7, R7, 0x10, !P1 ;  /* 0x0000001007077807 */ /* 0x000fe40004800000 */
[----:B------:R-:W-:Y:S01]  /*ff80*/  LOP3.LUT P1, RZ, R0, 0x2, RZ, 0xc0, !PT ;  /* 0x0000000200ff7812 */ /* 0x000fe2000782c0ff */
[----:B------:R-:W-:Y:S01]  /*ff90*/  IMAD.SHL.U32 R0, R2, 0x2, RZ ;  /* 0x0000000202007824 */ /* 0x000fe200078e00ff */
[----:B------:R-:W-:-:S02]  /*ffa0*/  F2FP.PACK_AB R6, R6, R170 ;  /* 0x000000aa0606723e */ /* 0x000fc400000000ff */
[----:B------:R-:W-:Y:S02]  /*ffb0*/  F2FP.PACK_AB R5, R165, R164 ;  /* 0x000000a4a505723e */ /* 0x000fe400000000ff */
[C---:B------:R-:W-:Y:S01]  /*ffc0*/  IADD3 R3, R0.reuse, R7, RZ ;  /* 0x0000000700037210 */ /* 0x040fe20007ffe0ff */
[----:B------:R-:W-:Y:S01]  /*ffd0*/  STS [R0], R18 ;  /* 0x0000001200007388 */ /* 0x000fe20000000800 */
[C---:B------:R-:W-:Y:S02]  /*ffe0*/  IADD3 R2, R0.reuse, 0x20, RZ ;  /* 0x0000002000027810 */ /* 0x040fe40007ffe0ff */
[----:B------:R-:W-:Y:S01]  /*fff0*/  F2FP.PACK_AB R4, R167, R166 ;  /* 0x000000a6a704723e */ /* 0x000fe200000000ff */
[----:B------:R1:W-:Y:S02]  /*10000*/  STS [R0+0x200], R17 ;  /* 0x0002001100007388 */ /* 0x0003e40000000800 */
[----:B------:R-:W-:Y:S02]  /*10010*/  @P1 IADD3 R2, R0, -0x20, RZ ;  /* 0xffffffe000021810 */ /* 0x000fe40007ffe0ff */
[----:B------:R2:W-:Y:S01]  /*10020*/  STS [R3], R14 ;  /* 0x0000000e03007388 */ /* 0x0005e20000000800 */
[----:B------:R-:W-:-:S03]  /*10030*/  @!P2 ISETP.NE.AND P1, PT, R27, RZ, PT ;  /* 0x000000ff1b00a20c */ /* 0x000fc60003f25270 */
[----:B------:R3:W-:Y:S04]  /*10040*/  STS [R3+0x200], R9 ;  /* 0x0002000903007388 */ /* 0x0007e80000000800 */
[----:B------:R-:W-:Y:S04]  /*10050*/  STS [R0+0x1000], R19 ;  /* 0x0010001300007388 */ /* 0x000fe80000000800 */
[----:B------:R4:W-:Y:S04]  /*10060*/  STS [R0+0x1200], R142 ;  /* 0x0012008e00007388 */ /* 0x0009e80000000800 */
[----:B------:R-:W-:Y:S04]  /*10070*/  STS [R3+0x1000], R15 ;  /* 0x0010000f03007388 */ /* 0x000fe80000000800 */
[----:B------:R-:W-:Y:S01]  /*10080*/  STS [R3+0x1200], R154 ;  /* 0x0012009a03007388 */ /* 0x000fe20000000800 */
[----:B-1----:R-:W-:-:S03]  /*10090*/  @P2 MOV R17, c[0x0][0x210] ;  /* 0x0000840000112a02 */ /* 0x002fc60000000f00 */
[----:B------:R-:W-:Y:S01]  /*100a0*/  STS [R2], R13 ;  /* 0x0000000d02007388 */ /* 0x000fe20000000800 */
[----:B--2---:R-:W-:-:S03]  /*100b0*/  @!P2 IMAD.MOV.U32 R14, RZ, RZ, c[0x0][0x214] ;  /* 0x00008500ff0ea624 */ /* 0x004fc600078e00ff */
[----:B------:R-:W-:Y:S01]  /*100c0*/  STS [R2+0x200], R12 ;  /* 0x0002000c02007388 */ /* 0x000fe20000000800 */
[----:B---3--:R-:W-:Y:S01]  /*100d0*/  @P2 IMAD R9, R17, c[0x0][0x214], RZ ;  /* 0x0000850011092a24 */ /* 0x008fe200078e02ff */
[----:B------:R-:W-:Y:S02]  /*100e0*/  @!P2 SEL R9, R14, c[0x0][0x234], !P1 ;  /* 0x00008d000e09aa07 */ /* 0x000fe40004800000 */
[----:B------:R1:W2:Y:S01]  /*100f0*/  @P6 MUFU.LG2 R14, R21 ;  /* 0x00000015000e6308 */ /* 0x0002a20000000c00 */
[----:B------:R-:W3:Y:S01]  /*10100*/  S2R R18, SR_TID.X ;  /* 0x0000000000127919 */ /* 0x000ee20000002100 */
[----:B------:R-:W-:Y:S02]  /*10110*/  ISETP.NE.AND P1, PT, R27, RZ, PT ;  /* 0x000000ff1b00720c */ /* 0x000fe40003f25270 */
[----:B----4-:R-:W-:Y:S02]  /*10120*/  IADD3 R0, R7, R2, RZ ;  /* 0x0000000207007210 */ /* 0x010fe40007ffe0ff */
[----:B------:R-:W-:-:S03]  /*10130*/  ISETP.EQ.AND P1, PT, R28, RZ, P1 ;  /* 0x000000ff1c00720c */ /* 0x000fc60000f22270 */
[----:B------:R4:W-:Y:S04]  /*10140*/  STS [R0], R8 ;  /* 0x0000000800007388 */ /* 0x0009e80000000800 */
[----:B------:R2:W-:Y:S04]  /*10150*/  STS [R0+0x200], R6 ;  /* 0x0002000600007388 */ /* 0x0005e80000000800 */
[----:B-1----:R1:W5:Y:S04]  /*10160*/  LDL R21, [R1+0x34] ;  /* 0x0000340001157983 */ /* 0x0023680000100800 */
[----:B------:R1:W-:Y:S01]  /*10170*/  STS [R2+0x1000], R11 ;  /* 0x0010000b02007388 */ /* 0x0003e20000000800 */
[----:B---3--:R-:W-:-:S03]  /*10180*/  SHF.R.S32.HI R19, RZ, 0x1f, R18 ;  /* 0x0000001fff137819 */ /* 0x008fc60000011412 */
[----:B------:R3:W-:Y:S04]  /*10190*/  STS [R2+0x1200], R10 ;  /* 0x0012000a02007388 */ /* 0x0007e80000000800 */
[----:B------:R-:W-:Y:S04]  /*101a0*/  STS [R0+0x1000], R5 ;  /* 0x0010000500007388 */ /* 0x000fe80000000800 */
[----:B------:R3:W-:Y:S01]  /*101b0*/  STS [R0+0x1200], R4 ;  /* 0x0012000400007388 */ /* 0x0007e20000000800 */
[----:B----4-:R4:W-:Y:S03]  /*101c0*/  @P5 MUFU.LG2 R8, R20 ;  /* 0x0000001400085308 */ /* 0x0109e60000000c00 */
[----:B------:R-:W-:Y:S06]  /*101d0*/  BAR.SYNC.DEFER_BLOCKING 0x0 ;  /* 0x0000000000007b1d */ /* 0x000fec0000010000 */
[----:B------:R-:W3:Y:S01]  /*101e0*/  S2R R13, SR_CTAID.X ;  /* 0x00000000000d7919 */ /* 0x000ee20000002500 */
[----:B--2---:R-:W-:Y:S01]  /*101f0*/  @P6 FMUL.FTZ R6, R14, 0.69314718246459960938 ;  /* 0x3f3172180e066820 */ /* 0x004fe20000410000 */
[----:B-1----:R-:W-:Y:S02]  /*10200*/  @P4 MUFU.LG2 R11, R22 ;  /* 0x00000016000b4308 */ /* 0x002fe40000000c00 */
[----:B----4-:R-:W1:Y:S01]  /*10210*/  S2R R20, SR_CTAID.Z ;  /* 0x0000000000147919 */ /* 0x010e620000002700 */
[----:B------:R-:W-:Y:S01]  /*10220*/  LEA.HI R12, R19, R18, RZ, 0x5 ;  /* 0x00000012130c7211 */ /* 0x000fe200078f28ff */
[----:B---3--:R-:W-:Y:S01]  /*10230*/  @P1 IMAD R2, R44, c[0x0][0x214], RZ ;  /* 0x000085002c021a24 */ /* 0x008fe200078e02ff */
[----:B------:R-:W-:Y:S01]  /*10240*/  @P2 MOV R0, 0x1 ;  /* 0x0000000100002802 */ /* 0x000fe20000000f00 */
[----:B------:R-:W-:-:S02]  /*10250*/  @!P2 IMAD R0, R9, c[0x0][0x1c0], RZ ;  /* 0x000070000900aa24 */ /* 0x000fc400078e02ff */
[----:B------:R-:W2:Y:S01]  /*10260*/  @P3 MUFU.LG2 R10, R24 ;  /* 0x00000018000a3308 */ /* 0x000ea20000000c00 */
[----:B-----5:R3:W4:Y:S01]  /*10270*/  LDS.128 R28, [R217] ;  /* 0x00000000d91c7984 */ /* 0x0207220000000c00 */
[----:B------:R-:W-:-:S03]  /*10280*/  @P2 MOV R5, c[0x0][0x210] ;  /* 0x0000840000052a02 */ /* 0x000fc60000000f00 */
[----:B------:R3:W3:Y:S04]  /*10290*/  LDS.128 R32, [R217+0x800] ;  /* 0x00080000d9207984 */ /* 0x0006e80000000c00 */
[----:B------:R1:W3:Y:S04]  /*102a0*/  LDS.128 R36, [R217+0x1000] ;  /* 0x00100000d9247984 */ /* 0x0002e80000000c00 */
[----:B------:R1:W3:Y:S01]  /*102b0*/  LDS.128 R40, [R217+0x1800] ;  /* 0x00180000d9287984 */ /* 0x0002e20000000c00 */
[----:B------:R-:W-:Y:S01]  /*102c0*/  IMAD R0, R44, R0, RZ ;  /* 0x000000002c007224 */ /* 0x000fe200078e02ff */
[----:B------:R-:W-:-:S04]  /*102d0*/  @P1 SEL R4, R2, R45, !P0 ;  /* 0x0000002d02041207 */ /* 0x000fc80004000000 */
[----:B------:R-:W-:Y:S02]  /*102e0*/  SEL R7, R0, RZ, !P1 ;  /* 0x000000ff00077207 */ /* 0x000fe40004800000 */
[----:B------:R-:W-:Y:S02]  /*102f0*/  LOP3.LUT R0, R12, 0xffffffe0, RZ, 0xc0, !PT ;  /* 0xffffffe00c007812 */ /* 0x000fe400078ec0ff */
[----:B------:R-:W-:Y:S02]  /*10300*/  @!P2 MOV R5, 0x1 ;  /* 0x000000010005a802 */ /* 0x000fe40000000f00 */
[----:B------:R-:W-:Y:S01]  /*10310*/  IADD3 R0, -R0, R18, RZ ;  /* 0x0000001200007210 */ /* 0x000fe20007ffe1ff */
[----:B------:R-:W-:Y:S02]  /*10320*/  IMAD.MOV.U32 R17, RZ, RZ, 0x7f800000 ;  /* 0x7f800000ff117424 */ /* 0x000fe400078e00ff */
[----:B------:R-:W-:Y:S01]  /*10330*/  @P6 FFMA.FTZ R17, R138, c[0x0][0x238], R6 ;  /* 0x00008e008a116a23 */ /* 0x000fe20000010006 */
[----:B------:R-:W-:Y:S01]  /*10340*/  LOP3.LUT P2, RZ, R0, 0x3, RZ, 0xc0, !PT ;  /* 0x0000000300ff7812 */ /* 0x000fe2000784c0ff */
[----:B------:R-:W-:Y:S01]  /*10350*/  IMAD R6, R13, R5, RZ ;  /* 0x000000050d067224 */ /* 0x000fe200078e02ff */
[----:B------:R-:W-:-:S02]  /*10360*/  @!P1 CS2R R2, SRZ ;  /* 0x0000000000029805 */ /* 0x000fc4000001ff00 */
[--C-:B------:R-:W-:Y:S01]  /*10370*/  @P1 SHF.R.S32.HI R3, RZ, 0x1f, R4.reuse ;  /* 0x0000001fff031819 */ /* 0x100fe20000011404 */
[----:B------:R-:W-:Y:S02]  /*10380*/  @P1 IMAD.MOV.U32 R2, RZ, RZ, R4 ;  /* 0x000000ffff021224 */ /* 0x000fe400078e0004 */
[----:B-1----:R-:W-:Y:S01]  /*10390*/  IMAD R4, R20, R9, R7 ;  /* 0x0000000914047224 */ /* 0x002fe200078e0207 */
[----:B------:R-:W-:Y:S01]  /*103a0*/  SHF.L.U32 R9, R6, 0x7, RZ ;  /* 0x0000000706097819 */ /* 0x000fe200000006ff */
[----:B--2---:R-:W-:Y:S02]  /*103b0*/  @P3 FMUL.FTZ R6, R10, 0.69314718246459960938 ;  /* 0x3f3172180a063820 */ /* 0x004fe40000410000 */
[----:B------:R-:W-:Y:S01]  /*103c0*/  @P4 FMUL.FTZ R7, R11, 0.69314718246459960938 ;  /* 0x3f3172180b074820 */ /* 0x000fe20000410000 */
[--C-:B------:R-:W-:Y:S01]  /*103d0*/  IADD3 R10, P1, P0, R9, R2, R4.reuse ;  /* 0x00000002090a7210 */ /* 0x100fe2000783e004 */
[----:B------:R-:W-:Y:S01]  /*103e0*/  @P5 FMUL.FTZ R8, R8, 0.69314718246459960938 ;  /* 0x3f31721808085820 */ /* 0x000fe20000410000 */
[----:B------:R-:W-:Y:S01]  /*103f0*/  SHF.R.S32.HI R11, RZ, 0x1f, R9 ;  /* 0x0000001fff0b7819 */ /* 0x000fe20000011409 */
[----:B------:R-:W-:Y:S01]  /*10400*/  BSSY B0, `(.L_x_374) ;  /* 0x0000031000007945 */ /* 0x000fe20003800000 */
[----:B------:R-:W-:Y:S01]  /*10410*/  SHF.R.S32.HI R2, RZ, 0x1f, R4 ;  /* 0x0000001fff027819 */ /* 0x000fe20000011404 */
[----:B------:R-:W-:Y:S01]  /*10420*/  IMAD.MOV.U32 R13, RZ, RZ, 0x7f800000 ;  /* 0x7f800000ff0d7424 */ /* 0x000fe200078e00ff */
[----:B------:R-:W-:Y:S01]  /*10430*/  MOV R15, 0x7f800000 ;  /* 0x7f800000000f7802 */ /* 0x000fe20000000f00 */
[----:B------:R-:W-:Y:S01]  /*10440*/  @P5 FFMA.FTZ R15, R137, c[0x0][0x238], R8 ;  /* 0x00008e00890f5a23 */ /* 0x000fe20000010008 */
[----:B------:R-:W-:Y:S01]  /*10450*/  MOV R14, 0x7f800000 ;  /* 0x7f800000000e7802 */ /* 0x000fe20000000f00 */
[----:B------:R-:W-:Y:S01]  /*10460*/  @P4 FFMA.FTZ R13, R136, c[0x0][0x238], R7 ;  /* 0x00008e00880d4a23 */ /* 0x000fe20000010007 */
[----:B------:R-:W-:Y:S01]  /*10470*/  IADD3.X R11, R11, R3, R2, P1, P0 ;  /* 0x000000030b0b7210 */ /* 0x000fe20000fe0402 */
[----:B------:R-:W-:Y:S01]  /*10480*/  @P3 FFMA.FTZ R14, R134, c[0x0][0x238], R6 ;  /* 0x00008e00860e3a23 */ /* 0x000fe20000010006 */
[----:B------:R-:W-:Y:S05]  /*10490*/  @P2 BRA `(.L_x_375) ;  /* 0x0000027000002947 */ /* 0x000fea0003800000 */
[----:B---34-:R-:W-:Y:S02]  /*104a0*/  SHF.R.S32.HI R2, RZ, 0x1f, R16 ;  /* 0x0000001fff027819 */ /* 0x018fe40000011410 */
[----:B------:R-:W-:-:S02]  /*104b0*/  SHF.R.S32.HI R3, RZ, 0x1f, R0 ;  /* 0x0000001fff037819 */ /* 0x000fc40000011400 */
[----:B------:R-:W-:Y:S02]  /*104c0*/  LEA.HI R2, R2, R16, RZ, 0x2 ;  /* 0x0000001002027211 */ /* 0x000fe400078f10ff */
        /* <DEDUP_REMOVED lines=19> */
[CC--:B------:R-:W-:Y:S02]  /*10600*/  @!P5 IADD3 R0, P2, R3.reuse, R10.reuse, RZ ;  /* 0x0000000a0300d210 */ /* 0x0c0fe40007f5e0ff */
        /* <DEDUP_REMOVED lines=16> */
.L_x_375:
[----:B---34-:R-:W-:Y:S05]  /*10710*/  BSYNC B0 ;  /* 0x0000000000007941 */ /* 0x018fea0003800000 */
.L_x_374:
[----:B-1----:R-:W2:Y:S01]  /*10720*/  LDL.LU.64 R6, [R1+0x10] ;  /* 0x0000100001067983 */ /* 0x002ea20000300a00 */
[----:B------:R-:W-:Y:S01]  /*10730*/  LEA.HI R4, R19, R18, RZ, 0x2 ;  /* 0x0000001213047211 */ /* 0x000fe200078f10ff */
[----:B------:R-:W-:Y:S01]  /*10740*/  BSSY B0, `(.L_x_376) ;  /* 0x000001b000007945 */ /* 0x000fe20003800000 */
[----:B------:R-:W-:Y:S01]  /*10750*/  SHF.R.S32.HI R5, RZ, 0x1f, R20 ;  /* 0x0000001fff057819 */ /* 0x000fe20000011414 */
[----:B------:R-:W1:Y:S01]  /*10760*/  S2R R10, SR_CTAID.X ;  /* 0x00000000000a7919 */ /* 0x000e620000002500 */
[----:B------:R-:W-:-:S02]  /*10770*/  LOP3.LUT R0, R4, 0xfffffffc, RZ, 0xc0, !PT ;  /* 0xfffffffc04007812 */ /* 0x000fc400078ec0ff */
[----:B------:R-:W-:Y:S01]  /*10780*/  SHF.R.S32.HI R8, RZ, 0x2, R4 ;  /* 0x00000002ff087819 */ /* 0x000fe20000011404 */
[----:B------:R-:W-:Y:S02]  /*10790*/  IMAD R5, R5, c[0x0][0x1f0], RZ ;  /* 0x00007c0005057a24 */ /* 0x000fe400078e02ff */
[----:B------:R-:W-:Y:S01]  /*107a0*/  IMAD.IADD R0, R18, 0x1, -R0 ;  /* 0x0000000112007824 */ /* 0x000fe200078e0a00 */
[----:B------:R-:W-:-:S03]  /*107b0*/  SHF.R.S32.HI R9, RZ, 0x1f, R8 ;  /* 0x0000001fff097819 */ /* 0x000fc60000011408 */
[----:B------:R-:W-:-:S05]  /*107c0*/  IMAD.SHL.U32 R0, R0, 0x8, RZ ;  /* 0x0000000800007824 */ /* 0x000fca00078e00ff */
[----:B------:R-:W-:Y:S02]  /*107d0*/  SHF.R.S32.HI R0, RZ, 0x1f, R0 ;  /* 0x0000001fff007819 */ /* 0x000fe40000011400 */
[C---:B--2---:R-:W-:Y:S02]  /*107e0*/  IADD3 R2, P0, R6.reuse, R25, RZ ;  /* 0x0000001906027210 */ /* 0x044fe40007f1e0ff */
[----:B------:R-:W-:-:S03]  /*107f0*/  ISETP.GE.AND P1, PT, R6, c[0x0][0x220], PT ;  /* 0x0000880006007a0c */ /* 0x000fc60003f26270 */
[----:B------:R-:W-:Y:S01]  /*10800*/  IMAD.X R3, R0, 0x1, R26, P0 ;  /* 0x0000000100037824 */ /* 0x000fe200000e061a */
[----:B------:R-:W-:Y:S01]  /*10810*/  ISETP.GE.OR P0, PT, R23, R21, P1 ;  /* 0x000000151700720c */ /* 0x000fe20000f06670 */
[C---:B------:R-:W-:Y:S02]  /*10820*/  IMAD R0, R20.reuse, c[0x0][0x1f4], R5 ;  /* 0x00007d0014007a24 */ /* 0x040fe400078e0205 */
[----:B------:R-:W-:-:S04]  /*10830*/  IMAD.WIDE.U32 R6, R20, c[0x0][0x1f0], R2 ;  /* 0x00007c0014067a25 */ /* 0x000fc800078e0002 */
[----:B-1----:R-:W-:-:S04]  /*10840*/  IMAD.WIDE R2, R10, 0x80, R8 ;  /* 0x000000800a027825 */ /* 0x002fc800078e0208 */
[----:B------:R-:W-:Y:S02]  /*10850*/  IMAD.IADD R5, R7, 0x1, R0 ;  /* 0x0000000107057824 */ /* 0x000fe400078e0200 */
        /* <DEDUP_REMOVED lines=9> */
.L_x_377:
[----:B------:R-:W-:Y:S05]  /*108f0*/  BSYNC B0 ;  /* 0x0000000000007941 */ /* 0x000fea0003800000 */
.L_x_376:
[----:B------:R-:W-:Y:S01]  /*10900*/  IADD3 R0, R8, 0x20, RZ ;  /* 0x0000002008007810 */ /* 0x000fe20007ffe0ff */
[----:B------:R-:W-:Y:S03]  /*10910*/  BSSY B0, `(.L_x_378) ;  /* 0x000000e000007945 */ /* 0x000fe60003800000 */
[----:B------:R-:W-:-:S13]  /*10920*/  ISETP.GE.OR P0, PT, R0, R21, P1 ;  /* 0x000000150000720c */ /* 0x000fda0000f06670 */
        /* <DEDUP_REMOVED lines=11> */
[----:B------:R1:W-:Y:S02]  /*109e0*/  STG.E.128 [R12.64], R32 ;  /* 0x000000200c007986 */ /* 0x0003e4000c101d12 */
.L_x_379:
[----:B------:R-:W-:Y:S05]  /*109f0*/  BSYNC B0 ;  /* 0x0000000000007941 */ /* 0x000fea0003800000 */
.L_x_378:
        /* <DEDUP_REMOVED lines=15> */
.L_x_381:
[----:B------:R-:W-:Y:S05]  /*10af0*/  BSYNC B0 ;  /* 0x0000000000007941 */ /* 0x000fea0003800000 */
.L_x_380:
[----:B------:R-:W-:-:S04]  /*10b00*/  IADD3 R0, R8, 0x60, RZ ;  /* 0x0000006008007810 */ /* 0x000fc80007ffe0ff */
[----:B------:R-:W-:-:S13]  /*10b10*/  ISETP.GE.OR P1, PT, R0, R21, P1 ;  /* 0x000000150000720c */ /* 0x000fda0000f26670 */
[----:B------:R-:W-:Y:S05]  /*10b20*/  @P1 EXIT ;  /* 0x000000000000194d */ /* 0x000fea0003800000 */
[----:B------:R-:W-:-:S05]  /*10b30*/  IADD3 R0, P0, R2, 0x60, RZ ;  /* 0x0000006002007810 */ /* 0x000fca0007f1e0ff */
[----:B------:R-:W-:Y:S01]  /*10b40*/  IMAD.X R2, RZ, RZ, R3, P0 ;  /* 0x000000ffff027224 */ /* 0x000fe200000e0603 */
[----:B------:R-:W-:-:S03]  /*10b50*/  MOV R3, R5 ;  /* 0x0000000500037202 */ /* 0x000fc60000000f00 */
[----:B------:R-:W-:Y:S02]  /*10b60*/  IMAD R7, R2, c[0x0][0x1e8], RZ ;  /* 0x00007a0002077a24 */ /* 0x000fe400078e02ff */
[----:B------:R-:W-:-:S04]  /*10b70*/  IMAD.MOV.U32 R2, RZ, RZ, R6 ;  /* 0x000000ffff027224 */ /* 0x000fc800078e0006 */
[----:B------:R-:W-:-:S04]  /*10b80*/  IMAD.WIDE.U32 R4, R0, c[0x0][0x1e8], R2 ;  /* 0x00007a0000047a25 */ /* 0x000fc800078e0002 */
[----:B------:R-:W-:Y:S01]  /*10b90*/  IMAD R0, R0, c[0x0][0x1ec], R7 ;  /* 0x00007b0000007a24 */ /* 0x000fe200078e0207 */
[----:B------:R-:W-:-:S04]  /*10ba0*/  LEA R2, P0, R4, c[0x0][0x1d0], 0x1 ;  /* 0x0000740004027a11 */ /* 0x000fc800078008ff */
[----:B------:R-:W-:-:S04]  /*10bb0*/  IADD3 R0, R5, R0, RZ ;  /* 0x0000000005007210 */ /* 0x000fc80007ffe0ff */
[----:B------:R-:W-:-:S05]  /*10bc0*/  LEA.HI.X R3, R4, c[0x0][0x1d4], R0, 0x1, P0 ;  /* 0x0000750004037a11 */ /* 0x000fca00000f0c00 */
[----:B------:R-:W-:Y:S01]  /*10bd0*/  STG.E.128 [R2.64], R40 ;  /* 0x0000002802007986 */ /* 0x000fe2000c101d12 */
[----:B------:R-:W-:Y:S05]  /*10be0*/  EXIT ;  /* 0x000000000000794d */ /* 0x000fea0003800000 */
.L_x_340:
[----:B----4-:R-:W2:Y:S01]  /*10bf0*/  LDL.LU R14, [R1+0x30] ;  /* 0x00003000010e7983 */ /* 0x010ea20000300800 */
[----:B------:R-:W3:Y:S01]  /*10c00*/  LDC.U8 R4, c[0x0][0x329] ;  /* 0x0000ca40ff047b82 */ /* 0x000ee20000000000 */
[----:B------:R-:W-:Y:S01]  /*10c10*/  LEA.HI R8, R24, R134, RZ, 0x2 ;  /* 0x0000008618087211 */ /* 0x000fe200078f10ff */
[----:B------:R-:W-:Y:S01]  /*10c20*/  BSSY B0, `(.L_x_382) ;  /* 0x0000041000007945 */ /* 0x000fe20003800000 */
[----:B------:R-:W4:Y:S01]  /*10c30*/  S2R R15, SR_CTAID.X ;  /* 0x00000000000f7919 */ /* 0x000f220000002500 */
[----:B------:R-:W-:Y:S02]  /*10c40*/  SHF.R.S32.HI R9, RZ, 0x1f, R21 ;  /* 0x0000001fff097819 */ /* 0x000fe40000011415 */
[----:B------:R-:W-:Y:S02]  /*10c50*/  LOP3.LUT R7, R8, 0xfffffffc, RZ, 0xc0, !PT ;  /* 0xfffffffc08077812 */ /* 0x000fe400078ec0ff */
[----:B------:R-:W5:Y:S01]  /*10c60*/  LDC.U8 R6, c[0x0][0x328] ;  /* 0x0000ca00ff067b82 */ /* 0x000f620000000000 */
[----:B------:R-:W-:-:S02]  /*10c70*/  IMAD R9, R9, c[0x0][0x1f0], RZ ;  /* 0x00007c0009097a24 */ /* 0x000fc400078e02ff */
[----:B------:R-:W-:Y:S02]  /*10c80*/  IMAD.IADD R19, R134, 0x1, -R7 ;  /* 0x0000000186137824 */ /* 0x000fe400078e0a07 */
[----:B------:R-:W-:Y:S01]  /*10c90*/  IMAD R9, R21, c[0x0][0x1f4], R9 ;  /* 0x00007d0015097a24 */ /* 0x000fe200078e0209 */
[----:B---3--:R-:W-:Y:S02]  /*10ca0*/  ISETP.NE.AND P2, PT, R4, RZ, PT ;  /* 0x000000ff0400720c */ /* 0x008fe40003f45270 */
[----:B-----5:R-:W-:-:S04]  /*10cb0*/  ISETP.NE.AND P0, PT, R6, RZ, PT ;  /* 0x000000ff0600720c */ /* 0x020fc80003f05270 */
[----:B------:R-:W-:-:S07]  /*10cc0*/  ISETP.EQ.AND P0, PT, R4, RZ, P0 ;  /* 0x000000ff0400720c */ /* 0x000fce0000702270 */
[----:B------:R-:W-:Y:S01]  /*10cd0*/  @P2 IMAD.MOV.U32 R5, RZ, RZ, c[0x0][0x210] ;  /* 0x00008400ff052624 */ /* 0x000fe200078e00ff */
[----:B------:R-:W-:Y:S01]  /*10ce0*/  @!P2 ISETP.NE.AND P3, PT, R6, RZ, PT ;  /* 0x000000ff0600a20c */ /* 0x000fe20003f65270 */
[----:B------:R-:W-:Y:S01]  /*10cf0*/  @!P2 IMAD.MOV.U32 R6, RZ, RZ, c[0x0][0x214] ;  /* 0x00008500ff06a624 */ /* 0x000fe200078e00ff */
[----:B------:R-:W-:Y:S01]  /*10d00*/  @P2 MOV R17, c[0x0][0x210] ;  /* 0x0000840000112a02 */ /* 0x000fe20000000f00 */
[----:B------:R-:W-:Y:S02]  /*10d10*/  @P2 IMAD R5, R5, c[0x0][0x214], RZ ;  /* 0x0000850005052a24 */ /* 0x000fe400078e02ff */
[----:B------:R-:W-:Y:S01]  /*10d20*/  @!P2 IMAD.MOV.U32 R17, RZ, RZ, 0x1 ;  /* 0x00000001ff11a424 */ /* 0x000fe200078e00ff */
[----:B------:R-:W-:Y:S02]  /*10d30*/  @!P2 SEL R5, R6, c[0x0][0x234], !P3 ;  /* 0x00008d000605aa07 */ /* 0x000fe40005800000 */
[----:B------:R-:W-:Y:S01]  /*10d40*/  @!P0 CS2R R6, SRZ ;  /* 0x0000000000068805 */ /* 0x000fe2000001ff00 */
[----:B--2---:R-:W-:-:S02]  /*10d50*/  ISETP.NE.AND P4, PT, R14, -0x1, PT ;  /* 0xffffffff0e00780c */ /* 0x004fc40003f85270 */
[----:B------:R-:W-:-:S11]  /*10d60*/  ISETP.NE.OR P1, PT, R14, -0x1, !P0 ;  /* 0xffffffff0e00780c */ /* 0x000fd60004725670 */
[----:B------:R-:W-:Y:S01]  /*10d70*/  @!P4 SHF.R.S32.HI R0, RZ, 0x1f, R18 ;  /* 0x0000001fff00c819 */ /* 0x000fe20000011412 */
[----:B------:R-:W-:-:S04]  /*10d80*/  @P4 IMAD.WIDE.U32 R2, R14, c[0x0][0x1e8], RZ ;  /* 0x00007a000e024a25 */ /* 0x000fc800078e00ff */
[----:B------:R-:W-:Y:S02]  /*10d90*/  @!P4 IMAD R0, R0, c[0x0][0x1e0], RZ ;  /* 0x000078000000ca24 */ /* 0x000fe400078e02ff */
[----:B------:R-:W-:Y:S02]  /*10da0*/  @P4 IMAD R4, R14, c[0x0][0x1ec], R3 ;  /* 0x00007b000e044a24 */ /* 0x000fe400078e0203 */
[----:B-1----:R-:W-:Y:S02]  /*10db0*/  @P4 IMAD.MOV.U32 R10, RZ, RZ, R2 ;  /* 0x000000ffff0a4224 */ /* 0x002fe400078e0002 */
[----:B------:R-:W-:-:S04]  /*10dc0*/  @!P4 IMAD.WIDE.U32 R2, R18, c[0x0][0x1e0], RZ ;  /* 0x000078001202ca25 */ /* 0x000fc800078e00ff */
[----:B------:R-:W-:Y:S01]  /*10dd0*/  @!P4 IMAD R0, R18, c[0x0][0x1e4], R0 ;  /* 0x000079001200ca24 */ /* 0x000fe200078e0200 */
[----:B------:R-:W-:Y:S01]  /*10de0*/  @!P4 MOV R10, R2 ;  /* 0x00000002000ac202 */ /* 0x000fe20000000f00 */
[----:B------:R-:W-:Y:S02]  /*10df0*/  @P2 IMAD.MOV.U32 R2, RZ, RZ, 0x1 ;  /* 0x00000001ff022424 */ /* 0x000fe400078e00ff */
[----:B------:R-:W-:Y:S02]  /*10e00*/  @!P4 IMAD.IADD R4, R3, 0x1, R0 ;  /* 0x000000010304c824 */ /* 0x000fe400078e0200 */
[----:B------:R-:W-:Y:S02]  /*10e10*/  IMAD.SHL.U32 R0, R19, 0x8, RZ ;  /* 0x0000000813007824 */ /* 0x000fe400078e00ff */
[----:B------:R-:W-:Y:S02]  /*10e20*/  @!P1 IMAD R14, R18, c[0x0][0x214], RZ ;  /* 0x00008500120e9a24 */ /* 0x000fe400078e02ff */
[----:B------:R-:W-:Y:S01]  /*10e30*/  @!P2 IMAD R2, R5, c[0x0][0x1c0], RZ ;  /* 0x000070000502aa24 */ /* 0x000fe200078e02ff */
[----:B------:R-:W-:Y:S01]  /*10e40*/  IADD3 R10, P3, R0, R10, RZ ;  /* 0x0000000a000a7210 */ /* 0x000fe20007f7e0ff */
[--C-:B------:R-:W-:Y:S01]  /*10e50*/  @P0 IMAD.MOV.U32 R6, RZ, RZ, R14.reuse ;  /* 0x000000ffff060224 */ /* 0x100fe200078e000e */
[----:B------:R1:W-:Y:S01]  /*10e60*/  @!P1 STL [R1+0x30], R14 ;  /* 0x0000300e01009387 */ /* 0x0003e20000100800 */
[----:B------:R-:W-:Y:S01]  /*10e70*/  IMAD R2, R18, R2, RZ ;  /* 0x0000000212027224 */ /* 0x000fe200078e02ff */
[----:B------:R-:W-:-:S02]  /*10e80*/  @P0 SHF.R.S32.HI R7, RZ, 0x1f, R14 ;  /* 0x0000001fff070819 */ /* 0x000fc4000001140e */
[C---:B------:R-:W-:Y:S02]  /*10e90*/  LEA.HI.X.SX32 R11, R0.reuse, R4, 0x1, P3 ;  /* 0x00000004000b7211 */ /* 0x040fe400018f0eff */
[----:B------:R-:W-:Y:S02]  /*10ea0*/  ISETP.GE.AND P1, PT, R0, c[0x0][0x220], PT ;  /* 0x0000880000007a0c */ /* 0x000fe40003f26270 */
[----:B------:R-:W-:Y:S01]  /*10eb0*/  SHF.R.S32.HI R4, RZ, 0x2, R8 ;  /* 0x00000002ff047819 */ /* 0x000fe20000011408 */
[----:B------:R-:W-:Y:S01]  /*10ec0*/  IMAD.WIDE.U32 R10, R21, c[0x0][0x1f0], R10 ;  /* 0x00007c00150a7a25 */ /* 0x000fe200078e000a */
[----:B------:R-:W-:-:S03]  /*10ed0*/  SEL R0, R2, RZ, !P0 ;  /* 0x000000ff02007207 */ /* 0x000fc60004000000 */
[----:B------:R-:W-:Y:S02]  /*10ee0*/  IMAD R2, R13, R17, RZ ;  /* 0x000000110d027224 */ /* 0x000fe400078e02ff */
[----:B------:R-:W-:Y:S01]  /*10ef0*/  IMAD R0, R21, R5, R0 ;  /* 0x0000000515007224 */ /* 0x000fe200078e0200 */
[----:B------:R-:W-:Y:S02]  /*10f00*/  SHF.R.S32.HI R5, RZ, 0x1f, R4 ;  /* 0x0000001fff057819 */ /* 0x000fe40000011404 */
[----:B------:R-:W-:Y:S02]  /*10f10*/  SHF.R.S32.HI R8, RZ, 0x1f, R2 ;  /* 0x0000001fff087819 */ /* 0x000fe40000011402 */
[----:B------:R-:W-:Y:S01]  /*10f20*/  IADD3 R20, P2, P0, R2, R6, R0 ;  /* 0x0000000602147210 */ /* 0x000fe2000785e000 */
[----:B----4-:R-:W-:Y:S01]  /*10f30*/  IMAD.WIDE R2, R15, 0x80, R4 ;  /* 0x000000800f027825 */ /* 0x010fe200078e0204 */
[----:B------:R-:W-:Y:S02]  /*10f40*/  SHF.R.S32.HI R0, RZ, 0x1f, R0 ;  /* 0x0000001fff007819 */ /* 0x000fe40000011400 */
[----:B-1----:R-:W-:-:S02]  /*10f50*/  IADD3 R14, -R13, R12, RZ ;  /* 0x0000000c0d0e7210 */ /* 0x002fc40007ffe1ff */
[----:B------:R-:W-:Y:S01]  /*10f60*/  IADD3.X R18, R8, R7, R0, P2, P0 ;  /* 0x0000000708127210 */ /* 0x000fe200017e0400 */
[----:B------:R-:W-:Y:S01]  /*10f70*/  IMAD.IADD R7, R9, 0x1, R11 ;  /* 0x0000000109077824 */ /* 0x000fe200078e020b */
[CC--:B------:R-:W-:Y:S02]  /*10f80*/  ISETP.GE.OR P3, PT, R4.reuse, R14.reuse, P1 ;  /* 0x0000000e0400720c */ /* 0x0c0fe40000f66670 */
[----:B------:R-:W-:-:S11]  /*10f90*/  ISETP.GE.AND P6, PT, R4, R14, PT ;  /* 0x0000000e0400720c */ /* 0x000fd60003fc6270 */
        /* <DEDUP_REMOVED lines=9> */
.L_x_383:
[----:B------:R-:W-:Y:S05]  /*11030*/  BSYNC B0 ;  /* 0x0000000000007941 */ /* 0x000fea0003800000 */
.L_x_382:
        /* <DEDUP_REMOVED lines=16> */
.L_x_385:
[----:B------:R-:W-:Y:S05]  /*11140*/  BSYNC B0 ;  /* 0x0000000000007941 */ /* 0x000fea0003800000 */
.L_x_384:
        /* <DEDUP_REMOVED lines=16> */
.L_x_387:
[----:B------:R-:W-:Y:S05]  /*11250*/  BSYNC B0 ;  /* 0x0000000000007941 */ /* 0x000fea0003800000 */
.L_x_386:
        /* <DEDUP_REMOVED lines=15> */
.L_x_389:
[----:B------:R-:W-:Y:S05]  /*11350*/  BSYNC B0 ;  /* 0x0000000000007941 */ /* 0x000fea0003800000 */
.L_x_388:
        /* <DEDUP_REMOVED lines=34> */
.L_x_390:
        /* <DEDUP_REMOVED lines=16> */
.L_x_1133:


//--------------------- .text._ZN5flash16flash_fwd_kernelI23Flash_fwd_kernel_traitsILi32ELi128ELi128ELi4ELb0ELb0EN7cutlass6half_tE19Flash_kernel_traitsILi32ELi128ELi128ELi4ES3_EELb1ELb0ELb1ELb0ELb0ELb0ELb0ELb0EEEvNS_16Flash_fwd_paramsE --------------------------
	.section	.text._ZN5flash16flash_fwd_kernelI23Flash_fwd_kernel_traitsILi32ELi128ELi128ELi4ELb0ELb0EN7cutlass6half_tE19Flash_kernel_traitsILi32ELi128ELi128ELi4ES3_EELb1ELb0ELb1ELb0ELb0ELb0ELb0ELb0EEEvNS_16Flash_fwd_paramsE,"ax",@progbits
	.sectioninfo	@"SHI_REGISTERS=255"
	.align	128
        .global         _ZN5flash16flash_fwd_kernelI23Flash_fwd_kernel_traitsILi32ELi128ELi128ELi4ELb0ELb0EN7cutlass6half_tE19Flash_kernel_traitsILi32ELi128ELi128ELi4ES3_EELb1ELb0ELb1ELb0ELb0ELb0ELb0ELb0EEEvNS_16Flash_fwd_paramsE
        .type           _ZN5flash16flash_fwd_kernelI23Flash_fwd_kernel_traitsILi32ELi128ELi128ELi4ELb0ELb0EN7cutlass6half_tE19Flash_kernel_traitsILi32ELi128ELi128ELi4ES3_EELb1ELb0ELb1ELb0ELb0ELb0ELb0ELb0EEEvNS_16Flash_fwd_paramsE,@function
        .size           _ZN5flash16flash_fwd_kernelI23Flash_fwd_kernel_traitsILi32ELi128ELi128ELi4ELb0ELb0EN7cutlass6half_tE19Flash_kernel_traitsILi32ELi128ELi128ELi4ES3_EELb1ELb0ELb1ELb0ELb0ELb0ELb0ELb0EEEvNS_16Flash_fwd_paramsE,(.L_x_1134 - _ZN5flash16flash_fwd_kernelI23Flash_fwd_kernel_traitsILi32ELi128ELi128ELi4ELb0ELb0EN7cutlass6half_tE19Flash_kernel_traitsILi32ELi128ELi128ELi4ES3_EELb1ELb0ELb1ELb0ELb0ELb0ELb0ELb0EEEvNS_16Flash_fwd_paramsE)
        .other          _ZN5flash16flash_fwd_kernelI23Flash_fwd_kernel_traitsILi32ELi128ELi128ELi4ELb0ELb0EN7cutlass6half_tE19Flash_kernel_traitsILi32ELi128ELi128ELi4ES3_EELb1ELb0ELb1ELb0ELb0ELb0ELb0ELb0EEEvNS_16Flash_fwd_paramsE,@"STO_CUDA_ENTRY STV_DEFAULT"
_ZN5flash16flash_fwd_kernelI23Flash_fwd_kernel_traitsILi32ELi128ELi128ELi4ELb0ELb0EN7cutlass6half_tE19Flash_kernel_traitsILi32ELi128ELi128ELi4ES3_EELb1ELb0ELb1ELb0ELb0ELb0ELb0ELb0EEEvNS_16Flash_fwd_paramsE:
.text._ZN5flash16flash_fwd_kernelI23Flash_fwd_kernel_traitsILi32ELi128ELi128ELi4ELb0ELb0EN7cutlass6half_tE19Flash_kernel_traitsILi32ELi128ELi128ELi4ES3_EELb1ELb0ELb1ELb0ELb0ELb0ELb0ELb0EEEvNS_16Flash_fwd_paramsE:
        /* <DEDUP_REMOVED lines=10> */
[----:B------:R-:W1:Y:S01]  /*00a0*/  S2UR UR23, SR_CTAID.X ;  /* 0x00000000001779c3 */ /* 0x000e620000002500 */
[----:B------:R-:W2:Y:S01]  /*00b0*/  S2R R22, SR_TID.X ;  /* 0x0000000000167919 */ /* 0x000ea20000002100 */
[----:B------:R-:W-:-:S02]  /*00c0*/  ULDC.64 UR4, c[0x0][0x250] ;  /* 0x0000940000047ab9 */ /* 0x000fc40000000a00 */
[----:B------:R-:W-:Y:S01]  /*00d0*/  ULDC.64 UR6, c[0x0][0x240] ;  /* 0x0000900000067ab9 */ /* 0x000fe20000000a00 */
[----:B------:R3:W4:Y:S02]  /*00e0*/  @P2 LDG.E.64 R4, [R2.64] ;  /* 0x0000001c02042981 */ /* 0x000724000c1e1b00 */
[----:B---3--:R-:W-:Y:S01]  /*00f0*/  @P2 IMAD.MOV.U32 R2, RZ, RZ, R7 ;  /* 0x000000ffff022224 */ /* 0x008fe200078e0007 */
[----:B------:R-:W-:-:S06]  /*0100*/  @P2 MOV R3, R8 ;  /* 0x0000000800032202 */ /* 0x000fcc0000000f00 */
[----:B------:R-:W3:Y:S01]  /*0110*/  @P2 LDG.E.64 R2, [R2.64] ;  /* 0x0000001c02022981 */ /* 0x000ee2000c1e1b00 */
[----:B------:R-:W5:Y:S01]  /*0120*/  S2UR UR13, SR_CTAID.Y ;  /* 0x00000000000d79c3 */ /* 0x000f620000002600 */
[----:B------:R-:W-:Y:S02]  /*0130*/  UISETP.NE.U32.AND UP1, UPT, URZ, UR4, UPT ;  /* 0x000000043f00728c */ /* 0x000fe4000bf25070 */
[----:B------:R-:W-:Y:S02]  /*0140*/  UISETP.NE.U32.AND UP2, UPT, URZ, UR6, UPT ;  /* 0x000000063f00728c */ /* 0x000fe4000bf45070 */
[----:B------:R-:W-:Y:S02]  /*0150*/  UISETP.NE.AND.EX UP1, UPT, URZ, UR5, UPT, UP1 ;  /* 0x000000053f00728c */ /* 0x000fe4000bf25310 */
[----:B------:R-:W-:Y:S01]  /*0160*/  UISETP.NE.AND.EX UP2, UPT, URZ, UR7, UPT, UP2 ;  /* 0x000000073f00728c */ /* 0x000fe2000bf45320 */
[----:B------:R-:W1:Y:S01]  /*0170*/  S2UR UR9, SR_CTAID.Z ;  /* 0x00000000000979c3 */ /* 0x000e620000002700 */
[----:B------:R-:W-:-:S02]  /*0180*/  ULDC.U8 UR6, c[0x0][0x312] ;  /* 0x0000c48000067ab9 */ /* 0x000fc40000000000 */
[----:B------:R-:W-:Y:S02]  /*0190*/  ULDC.64 UR4, c[0x0][0x248] ;  /* 0x0000920000047ab9 */ /* 0x000fe40000000a00 */
[----:B------:R-:W-:Y:S01]  /*01a0*/  UISETP.NE.AND UP3, UPT, UR6, URZ, UPT ;  /* 0x0000003f0600728c */ /* 0x000fe2000bf65270 */
[----:B------:R-:W-:Y:S01]  /*01b0*/  PLOP3.LUT P0, PT, PT, PT, UP2, 0x80, 0x0 ;  /* 0x000000000000781c */ /* 0x000fe20003f0f028 */
[----:B------:R-:W-:Y:S02]  /*01c0*/  UISETP.EQ.U32.AND UP0, UPT, URZ, UR4, UPT ;  /* 0x000000043f00728c */ /* 0x000fe4000bf02070 */
[----:B------:R-:W-:Y:S02]  /*01d0*/  UMOV UR7, 0x4 ;  /* 0x0000000400077882 */ /* 0x000fe40000000000 */
[----:B------:R-:W-:Y:S02]  /*01e0*/  ULDC.64 UR10, c[0x0][0x240] ;  /* 0x00009000000a7ab9 */ /* 0x000fe40000000a00 */
[----:B------:R-:W-:-:S02]  /*01f0*/  UISETP.EQ.OR.EX UP0, UPT, URZ, UR5, !UP3, UP0 ;  /* 0x000000053f00728c */ /* 0x000fc4000df02700 */
[----:B-----5:R-:W-:Y:S02]  /*0200*/  UIMAD.WIDE UR10, UR13, UR7, UR10 ;  /* 0x000000070d0a72a5 */ /* 0x020fe4000f8e020a */
[----:B-1----:R-:W-:-:S06]  /*0210*/  ULOP3.LUT UR8, UR9, UR23, UR13, 0xfe, !UPT ;  /* 0x0000001709087292 */ /* 0x002fcc000f8efe0d */
[----:B--2---:R-:W-:Y:S01]  /*0220*/  LOP3.LUT P3, RZ, R22, UR8, RZ, 0xfc, !PT ;  /* 0x0000000816ff7c12 */ /* 0x004fe2000f86fcff */
[----:B------:R-:W-:Y:S02]  /*0230*/  ULDC.64 UR4, c[0x0][0x248] ;  /* 0x0000920000047ab9 */ /* 0x000fe40000000a00 */
[----:B------:R-:W-:-:S10]  /*0240*/  UIMAD.WIDE UR4, UR13, UR7, UR4 ;  /* 0x000000070d0472a5 */ /* 0x000fd4000f8e0204 */
[----:B------:R-:W-:Y:S02]  /*0250*/  @!P3 IMAD.MOV.U32 R10, RZ, RZ, c[0x0][0x308] ;  /* 0x0000c200ff0ab624 */ /* 0x000fe400078e00ff */
[----:B------:R-:W-:Y:S01]  /*0260*/  @!P3 IMAD.MOV.U32 R11, RZ, RZ, c[0x0][0x30c] ;  /* 0x0000c300ff0bb624 */ /* 0x000fe200078e00ff */
[----:B----4-:R-:W1:Y:S08]  /*0270*/  @P2 R2UR UR30, R4 ;  /* 0x00000000041e23c2 */ /* 0x010e7000000e0000 */
[----:B------:R-:W2:Y:S01]  /*0280*/  @P2 R2UR UR31, R5 ;  /* 0x00000000051f23c2 */ /* 0x000ea200000e0000 */
[----:B-1----:R-:W-:Y:S01]  /*0290*/  IMAD.U32 R4, RZ, RZ, UR30 ;  /* 0x0000001eff047e24 */ /* 0x002fe2000f8e00ff */
[----:B---3--:R-:W-:Y:S01]  /*02a0*/  @P2 IADD3 R7, P1, R2, c[0x0][0x300], RZ ;  /* 0x0000c00002072a10 */ /* 0x008fe20007f3e0ff */
[----:B------:R-:W-:Y:S01]  /*02b0*/  IMAD.U32 R2, RZ, RZ, UR10 ;  /* 0x0000000aff027e24 */ /* 0x000fe2000f8e00ff */
[----:B--2---:R-:W-:-:S03]  /*02c0*/  MOV R5, UR31 ;  /* 0x0000001f00057c02 */ /* 0x004fc60008000f00 */
[----:B------:R-:W-:Y:S01]  /*02d0*/  @P2 IMAD.X R8, RZ, RZ, R3, P1 ;  /* 0x000000ffff082224 */ /* 0x000fe200008e0603 */
[----:B------:R-:W-:Y:S01]  /*02e0*/  PLOP3.LUT P2, PT, PT, PT, UP0, 0x80, 0x0 ;  /* 0x000000000000781c */ /* 0x000fe20003f4f008 */
[----:B------:R1:W-:Y:S01]  /*02f0*/  @!P3 STG.E.64 [R10.64], R4 ;  /* 0x000000040a00b986 */ /* 0x0003e2000c101b1c */
[----:B------:R-:W-:Y:S01]  /*0300*/  IMAD.U32 R3, RZ, RZ, UR11 ;  /* 0x0000000bff037e24 */ /* 0x000fe2000f8e00ff */
[----:B------:R-:W-:Y:S01]  /*0310*/  ULDC.64 UR10, c[0x0][0x250] ;  /* 0x00009400000a7ab9 */ /* 0x000fe20000000a00 */
[----:B------:R-:W-:Y:S01]  /*0320*/  PLOP3.LUT P1, PT, PT, PT, UP1, 0x80, 0x0 ;  /* 0x000000000000781c */ /* 0x000fe20003f2f018 */
[----:B------:R-:W-:Y:S01]  /*0330*/  @UP1 UIMAD.WIDE UR10, UR13, UR7, UR10 ;  /* 0x000000070d0a12a5 */ /* 0x000fe2000f8e020a */
[----:B-1----:R-:W-:Y:S01]  /*0340*/  @!P3 MOV R4, R7 ;  /* 0x000000070004b202 */ /* 0x002fe20000000f00 */
[----:B------:R-:W-:-:S05]  /*0350*/  @!P3 IMAD.MOV.U32 R5, RZ, RZ, R8 ;  /* 0x000000ffff05b224 */ /* 0x000fca00078e0008 */
[----:B------:R1:W-:Y:S04]  /*0360*/  @!P3 STG.E.64 [R10.64+0x8], R4 ;  /* 0x000008040a00b986 */ /* 0x0003e8000c101b1c */
[----:B------:R2:W3:Y:S04]  /*0370*/  @P0 LDG.E R9, [R2.64] ;  /* 0x0000001c02090981 */ /* 0x0004e8000c1e1900 */
[----:B------:R2:W4:Y:S01]  /*0380*/  @P0 LDG.E R6, [R2.64+0x4] ;  /* 0x0000041c02060981 */ /* 0x000522000c1e1900 */
[----:B-1----:R-:W-:Y:S02]  /*0390*/  IMAD.U32 R4, RZ, RZ, UR10 ;  /* 0x0000000aff047e24 */ /* 0x002fe4000f8e00ff */
[----:B------:R-:W-:Y:S01]  /*03a0*/  IMAD.U32 R5, RZ, RZ, UR11 ;  /* 0x0000000bff057e24 */ /* 0x000fe2000f8e00ff */
[----:B--2---:R-:W-:Y:S01]  /*03b0*/  MOV R2, UR4 ;  /* 0x0000000400027c02 */ /* 0x004fe20008000f00 */
[----:B------:R-:W-:-:S03]  /*03c0*/  IMAD.U32 R3, RZ, RZ, UR5 ;  /* 0x00000005ff037e24 */ /* 0x000fc6000f8e00ff */
[----:B------:R1:W2:Y:S04]  /*03d0*/  @P1 LDG.E R4, [R4.64] ;  /* 0x0000001c04041981 */ /* 0x0002a8000c1e1900 */
[----:B------:R-:W5:Y:S01]  /*03e0*/  @!P2 LDG.E R0, [R2.64] ;  /* 0x0000001c0200a981 */ /* 0x000f62000c1e1900 */
[----:B------:R-:W-:Y:S01]  /*03f0*/  SHF.R.S32.HI R20, RZ, 0x1f, R22 ;  /* 0x0000001fff147819 */ /* 0x000fe20000011416 */
[----:B------:R-:W-:Y:S02]  /*0400*/  UMOV UR15, 0xffffffff ;  /* 0xffffffff000f7882 */ /* 0x000fe40000000000 */
[----:B------:R-:W-:Y:S02]  /*0410*/  UMOV UR22, 0xffffffff ;  /* 0xffffffff00167882 */ /* 0x000fe40000000000 */
[----:B------:R-:W-:-:S02]  /*0420*/  ULDC UR4, c[0x0][0x1c0] ;  /* 0x0000700000047ab9 */ /* 0x000fc40000000800 */
[----:B------:R-:W-:Y:S02]  /*0430*/  UIMAD UR4, UR13, UR4, UR9 ;  /* 0x000000040d0472a4 */ /* 0x000fe4000f8e0209 */
[----:B------:R-:W-:Y:S02]  /*0440*/  UMOV UR14, URZ ;  /* 0x0000003f000e7c82 */ /* 0x000fe40008000000 */
[----:B------:R-:W-:-:S04]  /*0450*/  USHF.L.U32 UR5, UR4, 0x5, URZ ;  /* 0x0000000504057899 */ /* 0x000fc8000800063f */
[----:B------:R-:W-:Y:S01]  /*0460*/  USHF.R.S32.HI UR4, URZ, 0x1f, UR5 ;  /* 0x0000001f3f047899 */ /* 0x000fe20008011405 */
[----:B-1----:R-:W-:Y:S01]  /*0470*/  LEA.HI R5, R20, R22, RZ, 0x5 ;  /* 0x0000001614057211 */ /* 0x002fe200078f28ff */
[----:B---3--:R-:W1:Y:S08]  /*0480*/  @P0 R2UR UR22, R9 ;  /* 0x00000000091603c2 */ /* 0x008e7000000e0000 */
[----:B----4-:R-:W1:Y:S08]  /*0490*/  @P0 R2UR UR12, R6 ;  /* 0x00000000060c03c2 */ /* 0x010e7000000e0000 */
[----:B--2---:R2:W3:Y:S01]  /*04a0*/  @P1 R2UR UR14, R4 ;  /* 0x00000000040e13c2 */ /* 0x0044e200000e0000 */
[----:B-1----:R-:W-:-:S07]  /*04b0*/  @UP2 UIADD3 UR12, UR12, -UR22, URZ ;  /* 0x800000160c0c2290 */ /* 0x002fce000fffe03f */
[----:B-----5:R1:W4:Y:S01]  /*04c0*/  @!P2 R2UR UR15, R0 ;  /* 0x00000000000fa3c2 */ /* 0x02032200000e0000 */
[----:B------:R-:W-:Y:S01]  /*04d0*/  ISETP.NE.U32.AND P2, PT, RZ, c[0x0][0x248], PT ;  /* 0x00009200ff007a0c */ /* 0x000fe20003f45070 */
[----:B------:R-:W-:-:S03]  /*04e0*/  @!UP2 ULDC UR12, c[0x0][0x214] ;  /* 0x00008500000caab9 */ /* 0x000fc60000000800 */
[----:B------:R-:W-:Y:S02]  /*04f0*/  ISETP.NE.AND.EX P2, PT, RZ, c[0x0][0x24c], PT, P2 ;  /* 0x00009300ff007a0c */ /* 0x000fe40003f45320 */
[----:B-1----:R-:W-:-:S05]  /*0500*/  LOP3.LUT R0, R5, 0xffffffe0, RZ, 0xc0, !PT ;  /* 0xffffffe005007812 */ /* 0x002fca00078ec0ff */
[----:B------:R-:W-:-:S05]  /*0510*/  IMAD.IADD R19, R22, 0x1, -R0 ;  /* 0x0000000116137824 */ /* 0x000fca00078e0a00 */
[--C-:B------:R-:W-:Y:S02]  /*0520*/  IADD3 R203, P1, P0, R7, UR5, R19.reuse ;  /* 0x0000000507cb7c10 */ /* 0x100fe4000f83e013 */
[----:B------:R-:W-:-:S03]  /*0530*/  SHF.R.S32.HI R0, RZ, 0x1f, R19 ;  /* 0x0000001fff007819 */ /* 0x000fc60000011413 */
[----:B------:R2:W-:Y:S01]  /*0540*/  STL [R1+0x78], R203 ;  /* 0x000078cb01007387 */ /* 0x0005e20000100800 */
[----:B------:R-:W-:Y:S01]  /*0550*/  IADD3.X R196, R8, UR4, R0, P1, P0 ;  /* 0x0000000408c47c10 */ /* 0x000fe20008fe0400 */
[----:B--234-:R-:W-:Y:S05]  /*0560*/  @!P2 BRA `(.L_x_391) ;  /* 0x000000700000a947 */ /* 0x01cfea0003800000 */
[----:B------:R-:W-:-:S13]  /*0570*/  PLOP3.LUT P0, PT, PT, PT, UP3, 0x80, 0x0 ;  /* 0x000000000000781c */ /* 0x000fda0003f0f038 */
[----:B------:R-:W2:Y:S04]  /*0580*/  @P0 LDG.E R0, [R2.64+0x4] ;  /* 0x0000041c02000981 */ /* 0x000ea8000c1e1900 */
[----:B------:R-:W3:Y:S01]  /*0590*/  @!P0 LDG.E R2, [R2.64] ;  /* 0x0000001c02028981 */ /* 0x000ee2000c1e1900 */
[----:B--2---:R-:W1:Y:S02]  /*05a0*/  @P0 R2UR UR6, R0 ;  /* 0x00000000000603c2 */ /* 0x004e6400000e0000 */
[----:B-1----:R-:W-:-:S11]  /*05b0*/  @UP3 UIADD3 UR6, UR6, -UR15, URZ ;  /* 0x8000000f06063290 */ /* 0x002fd6000fffe03f */
[----:B---3--:R1:W2:Y:S02]  /*05c0*/  @!P0 R2UR UR6, R2 ;  /* 0x00000000020683c2 */ /* 0x0082a400000e0000 */
[----:B-12---:R-:W-:Y:S05]  /*05d0*/  BRA `(.L_x_392) ;  /* 0x0000001000007947 */ /* 0x006fea0003800000 */
.L_x_391:
[----:B------:R-:W-:Y:S02]  /*05e0*/  ULDC UR6, c[0x0][0x218] ;  /* 0x0000860000067ab9 */ /* 0x000fe40000000800 */
.L_x_392:
        /* <DEDUP_REMOVED lines=25> */
[----:B------:R-:W-:Y:S02]  /*0780*/  UIADD3 UR7, UR11, 0x7f, URZ ;  /* 0x0000007f0b077890 */ /* 0x000fe4000fffe03f */
[----:B------:R-:W-:-:S02]  /*0790*/  UIADD3 UR16, UR6, -UR16, URZ ;  /* 0x8000001006107290 */ /* 0x000fc4000fffe03f */
        /* <DEDUP_REMOVED lines=18> */
[----:B------:R-:W-:Y:S01]  /*08c0*/  LEA.HI R4, R20, R22, RZ, 0x2 ;  /* 0x0000001614047211 */ /* 0x000fe200078f10ff */
[----:B------:R-:W-:Y:S01]  /*08d0*/  ULDC.64 UR4, c[0x0][0x1e8] ;  /* 0x00007a0000047ab9 */ /* 0x000fe20000000a00 */
[----:B------:R-:W1:Y:S01]  /*08e0*/  S2R R8, SR_CTAID.Z ;  /* 0x0000000000087919 */ /* 0x000e620000002700 */
[----:B------:R-:W-:Y:S01]  /*08f0*/  USHF.R.S32.HI UR11, URZ, 0x1f, UR9 ;  /* 0x0000001f3f0b7899 */ /* 0x000fe20008011409 */
[----:B------:R-:W-:Y:S01]  /*0900*/  LOP3.LUT R0, R4, 0xfffffffc, RZ, 0xc0, !PT ;  /* 0xfffffffc04007812 */ /* 0x000fe200078ec0ff */
[----:B------:R-:W-:Y:S01]  /*0910*/  ULDC.64 UR6, c[0x0][0x1e0] ;  /* 0x0000780000067ab9 */ /* 0x000fe20000000a00 */
[----:B------:R-:W-:Y:S01]  /*0920*/  SHF.R.S32.HI R4, RZ, 0x2, R4 ;  /* 0x00000002ff047819 */ /* 0x000fe20000011404 */
[----:B------:R-:W-:Y:S01]  /*0930*/  UIADD3 UR12, -UR10, UR12, URZ ;  /* 0x0000000c0a0c7290 */ /* 0x000fe2000fffe13f */
[----:B------:R-:W-:Y:S01]  /*0940*/  BSSY B0, `(.L_x_394) ;  /* 0x000003f000007945 */ /* 0x000fe20003800000 */
[----:B------:R-:W-:Y:S01]  /*0950*/  IMAD.IADD R16, R22, 0x1, -R0 ;  /* 0x0000000116107824 */ /* 0x000fe200078e0a00 */
[----:B------:R-:W-:Y:S01]  /*0960*/  @UP0 UIMAD.WIDE.U32 UR14, UR22, UR4, URZ ;  /* 0x00000004160e02a5 */ /* 0x000fe2000f8e003f */
[----:B------:R-:W-:Y:S01]  /*0970*/  SHF.R.S32.HI R5, RZ, 0x1f, R4 ;  /* 0x0000001fff057819 */ /* 0x000fe20000011404 */
[----:B------:R-:W-:Y:S01]  /*0980*/  @!UP0 USHF.R.S32.HI UR16, URZ, 0x1f, UR13 ;  /* 0x0000001f3f108899 */ /* 0x000fe2000801140d */
[----:B------:R-:W-:Y:S01]  /*0990*/  IMAD.SHL.U32 R0, R16, 0x8, RZ ;  /* 0x0000000810007824 */ /* 0x000fe200078e00ff */
[----:B------:R-:W-:Y:S01]  /*09a0*/  @UP0 UIMAD UR8, UR22, UR5, UR15 ;  /* 0x00000005160802a4 */ /* 0x000fe2000f8e020f */
[----:B------:R-:W-:Y:S01]  /*09b0*/  ISETP.GE.AND P6, PT, R4, UR12, PT ;  /* 0x0000000c04007c0c */ /* 0x000fe2000bfc6270 */
[----:B------:R-:W-:-:S02]  /*09c0*/  @!UP0 UIMAD UR16, UR16, UR6, URZ ;  /* 0x00000006101082a4 */ /* 0x000fc4000f8e023f */
[----:B------:R-:W-:Y:S01]  /*09d0*/  ULDC.64 UR4, c[0x0][0x1f0] ;  /* 0x00007c0000047ab9 */ /* 0x000fe20000000a00 */
[----:B------:R-:W-:Y:S01]  /*09e0*/  ISETP.GE.AND P1, PT, R0, c[0x0][0x220], PT ;  /* 0x0000880000007a0c */ /* 0x000fe20003f26270 */
[----:B------:R-:W-:Y:S02]  /*09f0*/  UIMAD UR4, UR11, UR4, URZ ;  /* 0x000000040b0472a4 */ /* 0x000fe4000f8e023f */
[----:B------:R-:W-:Y:S02]  /*0a00*/  ULDC.U8 UR15, c[0x0][0x328] ;  /* 0x0000ca00000f7ab9 */ /* 0x000fe40000000000 */
[----:B------:R-:W-:Y:S02]  /*0a10*/  ULDC.U8 UR11, c[0x0][0x329] ;  /* 0x0000ca40000b7ab9 */ /* 0x000fe40000000000 */
[----:B------:R-:W-:Y:S02]  /*0a20*/  UISETP.NE.AND UP2, UPT, UR11, URZ, UPT ;  /* 0x0000003f0b00728c */ /* 0x000fe4000bf45270 */
[----:B------:R-:W-:-:S02]  /*0a30*/  UISETP.NE.AND UP3, UPT, UR15, URZ, UPT ;  /* 0x0000003f0f00728c */ /* 0x000fc4000bf65270 */
[----:B------:R-:W-:Y:S02]  /*0a40*/  @!UP0 UIMAD UR16, UR13, UR7, UR16 ;  /* 0x000000070d1082a4 */ /* 0x000fe4000f8e0210 */
[----:B------:R-:W-:Y:S02]  /*0a50*/  UISETP.EQ.AND UP3, UPT, UR11, URZ, UP3 ;  /* 0x0000003f0b00728c */ /* 0x000fe40009f62270 */
[----:B------:R-:W-:Y:S02]  /*0a60*/  @!UP0 UIMAD.WIDE.U32 UR18, UR13, UR6, URZ ;  /* 0x000000060d1282a5 */ /* 0x000fe4000f8e003f */
[----:B------:R-:W-:Y:S02]  /*0a70*/  ULDC UR7, c[0x0][0x214] ;  /* 0x0000850000077ab9 */ /* 0x000fe40000000800 */
[----:B------:R-:W-:Y:S02]  /*0a80*/  @!UP2 UISETP.NE.AND UP1, UPT, UR15, URZ, UPT ;  /* 0x0000003f0f00a28c */ /* 0x000fe4000bf25270 */
[----:B------:R-:W-:-:S02]  /*0a90*/  @UP2 ULDC UR11, c[0x0][0x210] ;  /* 0x00008400000b2ab9 */ /* 0x000fc40000000800 */
[----:B------:R-:W-:Y:S02]  /*0aa0*/  ULDC UR6, c[0x0][0x234] ;  /* 0x00008d0000067ab9 */ /* 0x000fe40000000800 */
[----:B------:R-:W-:Y:S02]  /*0ab0*/  @UP2 UIMAD UR11, UR11, UR7, URZ ;  /* 0x000000070b0b22a4 */ /* 0x000fe4000f8e023f */
[----:B------:R-:W-:Y:S02]  /*0ac0*/  @!UP2 USEL UR11, UR7, UR6, !UP1 ;  /* 0x00000006070ba287 */ /* 0x000fe4000c800000 */
[----:B------:R-:W-:Y:S02]  /*0ad0*/  UIMAD UR5, UR9, UR5, UR4 ;  /* 0x00000005090572a4 */ /* 0x000fe4000f8e0204 */
[----:B------:R-:W-:Y:S02]  /*0ae0*/  @UP2 UMOV UR17, 0x1 ;  /* 0x0000000100112882 */ /* 0x000fe40000000000 */
[----:B------:R-:W-:-:S02]  /*0af0*/  ULDC UR4, c[0x0][0x1c0] ;  /* 0x0000700000047ab9 */ /* 0x000fc40000000800 */
[----:B------:R-:W-:Y:S02]  /*0b00*/  @!UP2 UIMAD UR17, UR11, UR4, URZ ;  /* 0x000000040b11a2a4 */ /* 0x000fe4000f8e023f */
[----:B------:R-:W-:Y:S02]  /*0b10*/  @!UP0 UMOV UR14, UR18 ;  /* 0x00000012000e8c82 */ /* 0x000fe40008000000 */
[----:B------:R-:W-:Y:S01]  /*0b20*/  @!UP0 UIADD3 UR8, UR19, UR16, URZ ;  /* 0x0000001013088290 */ /* 0x000fe2000fffe03f */
[C---:B------:R-:W-:Y:S01]  /*0b30*/  IADD3 R2, P0, R0.reuse, UR14, RZ ;  /* 0x0000000e00027c10 */ /* 0x040fe2000ff1e0ff */
[----:B------:R-:W-:Y:S02]  /*0b40*/  @UP3 UIMAD UR15, UR13, UR7, URZ ;  /* 0x000000070d0f32a4 */ /* 0x000fe4000f8e023f */
[----:B------:R-:W-:Y:S02]  /*0b50*/  UIMAD UR17, UR13, UR17, URZ ;  /* 0x000000110d1172a4 */ /* 0x000fe4000f8e023f */
[----:B------:R-:W-:Y:S01]  /*0b60*/  @UP3 USEL UR15, UR15, UR22, !UP0 ;  /* 0x000000160f0f3287 */ /* 0x000fe2000c000000 */
[----:B------:R-:W-:Y:S01]  /*0b70*/  LEA.HI.X.SX32 R3, R0, UR8, 0x1, P0 ;  /* 0x0000000800037c11 */ /* 0x000fe200080f0eff */
[----:B------:R-:W-:Y:S01]  /*0b80*/  @UP2 ULDC UR20, c[0x0][0x210] ;  /* 0x0000840000142ab9 */ /* 0x000fe20000000800 */
[----:B------:R-:W-:Y:S01]  /*0b90*/  ISETP.GE.OR P0, PT, R4, UR12, P1 ;  /* 0x0000000c04007c0c */ /* 0x000fe20008f06670 */
[----:B------:R-:W-:-:S02]  /*0ba0*/  USEL UR17, UR17, URZ, !UP3 ;  /* 0x0000003f11117287 */ /* 0x000fc4000d800000 */
[----:B------:R-:W-:Y:S01]  /*0bb0*/  @!UP2 UMOV UR20, 0x1 ;  /* 0x000000010014a882 */ /* 0x000fe20000000000 */
[----:B-1----:R-:W-:Y:S01]  /*0bc0*/  IMAD.WIDE.U32 R8, R8, c[0x0][0x1f0], R2 ;  /* 0x00007c0008087a25 */ /* 0x002fe200078e0002 */
[----:B------:R-:W-:Y:S02]  /*0bd0*/  UIMAD UR10, UR10, UR20, URZ ;  /* 0x000000140a0a72a4 */ /* 0x000fe4000f8e023f */
[----:B------:R-:W-:Y:S01]  /*0be0*/  UIMAD UR17, UR9, UR11, UR17 ;  /* 0x0000000b091172a4 */ /* 0x000fe2000f8e0211 */
[----:B------:R-:W-:Y:S01]  /*0bf0*/  IMAD.U32 R2, RZ, RZ, UR23 ;  /* 0x00000017ff027e24 */ /* 0x000fe2000f8e00ff */
[----:B------:R-:W-:Y:S01]  /*0c00*/  @!UP3 UMOV UR24, URZ ;  /* 0x0000003f0018bc82 */ /* 0x000fe20008000000 */
[----:B------:R-:W-:Y:S01]  /*0c10*/  IADD3 R7, R9, UR5, RZ ;  /* 0x0000000509077c10 */ /* 0x000fe2000fffe0ff */
[----:B------:R-:W-:Y:S01]  /*0c20*/  @UP3 UMOV UR24, UR15 ;  /* 0x0000000f00183c82 */ /* 0x000fe20008000000 */
[----:B------:R-:W-:Y:S01]  /*0c30*/  IMAD.WIDE R2, R2, 0x80, R4 ;  /* 0x0000008002027825 */ /* 0x000fe200078e0204 */
[----:B------:R-:W-:-:S02]  /*0c40*/  @!UP3 UMOV UR25, URZ ;  /* 0x0000003f0019bc82 */ /* 0x000fc40008000000 */
[----:B------:R-:W-:Y:S02]  /*0c50*/  USHF.R.S32.HI UR4, URZ, 0x1f, UR10 ;  /* 0x0000001f3f047899 */ /* 0x000fe4000801140a */
[----:B------:R-:W-:Y:S02]  /*0c60*/  @UP3 USHF.R.S32.HI UR25, URZ, 0x1f, UR15 ;  /* 0x0000001f3f193899 */ /* 0x000fe4000801140f */
        /* <DEDUP_REMOVED lines=12> */
.L_x_395:
[----:B------:R-:W-:Y:S05]  /*0d30*/  BSYNC B0 ;  /* 0x0000000000007941 */ /* 0x000fea0003800000 */
.L_x_394:
[----:B------:R-:W-:Y:S01]  /*0d40*/  IADD3 R15, R4, 0x20, RZ ;  /* 0x00000020040f7810 */ /* 0x000fe20007ffe0ff */
[----:B------:R-:W-:Y:S03]  /*0d50*/  BSSY B0, `(.L_x_396) ;  /* 0x000000f000007945 */ /* 0x000fe60003800000 */
[C---:B------:R-:W-:Y:S02]  /*0d60*/  ISETP.GE.OR P0, PT, R15.reuse, UR12, P1 ;  /* 0x0000000c0f007c0c */ /* 0x040fe40008f06670 */
[----:B------:R-:W-:-:S11]  /*0d70*/  ISETP.GE.AND P5, PT, R15, UR12, PT ;  /* 0x0000000c0f007c0c */ /* 0x000fd6000bfa6270 */
        /* <DEDUP_REMOVED lines=12> */
.L_x_397:
[----:B------:R-:W-:Y:S05]  /*0e40*/  BSYNC B0 ;  /* 0x0000000000007941 */ /* 0x000fea0003800000 */
.L_x_396:
        /* <DEDUP_REMOVED lines=16> */
.L_x_399:
[----:B------:R-:W-:Y:S05]  /*0f50*/  BSYNC B0 ;  /* 0x0000000000007941 */ /* 0x000fea0003800000 */
.L_x_398:
[----:B------:R-:W-:Y:S01]  /*0f60*/  IADD3 R10, R4, 0x60, RZ ;  /* 0x00000060040a7810 */ /* 0x000fe20007ffe0ff */
        /* <DEDUP_REMOVED lines=14> */
.L_x_401:
[----:B------:R-:W-:Y:S05]  /*1050*/  BSYNC B0 ;  /* 0x0000000000007941 */ /* 0x000fea0003800000 */
.L_x_400:
[C---:B------:R-:W-:Y:S02]  /*1060*/  ISETP.NE.OR P6, PT, R16.reuse, RZ, P6 ;  /* 0x000000ff1000720c */ /* 0x040fe400037c5670 */
[C---:B------:R-:W-:Y:S02]  /*1070*/  ISETP.NE.OR P5, PT, R16.reuse, RZ, P5 ;  /* 0x000000ff1000720c */ /* 0x040fe40002fa5670 */
[C---:B------:R-:W-:Y:S02]  /*1080*/  ISETP.NE.OR P4, PT, R16.reuse, RZ, P4 ;  /* 0x000000ff1000720c */ /* 0x040fe40002785670 */
[----:B------:R-:W-:-:S07]  /*1090*/  ISETP.NE.OR P0, PT, R16, RZ, P0 ;  /* 0x000000ff1000720c */ /* 0x000fce0000705670 */
        /* <DEDUP_REMOVED lines=30> */
.L_x_393:
[----:B------:R-:W-:Y:S01]  /*1280*/  UISETP.NE.AND UP0, UPT, UR22, -0x1, UPT ;  /* 0xffffffff1600788c */ /* 0x000fe2000bf05270 */
[----:B------:R-:W1:Y:S01]  /*1290*/  LDC.U8 R72, c[0x0][0x2d8] ;  /* 0x0000b600ff487b82 */ /* 0x000e620000000000 */
[----:B------:R-:W-:Y:S02]  /*12a0*/  UISETP.NE.AND UP1, UPT, UR15, -0x1, UPT ;  /* 0xffffffff0f00788c */ /* 0x000fe4000bf25270 */
[----:B------:R-:W-:Y:S02]  /*12b0*/  ULDC.64 UR4, c[0x0][0x190] ;  /* 0x0000640000047ab9 */ /* 0x000fe40000000a00 */
[----:B------:R-:W-:Y:S02]  /*12c0*/  ULDC.64 UR6, c[0x0][0x178] ;  /* 0x00005e0000067ab9 */ /* 0x000fe40000000a00 */
[----:B------:R-:W-:-:S03]  /*12d0*/  PLOP3.LUT P0, PT, PT, PT, UP1, 0x80, 0x0 ;  /* 0x000000000000781c */ /* 0x000fc60003f0f018 */
[----:B------:R-:W-:Y:S02]  /*12e0*/  @!UP0 USHF.R.S32.HI UR16, URZ, 0x1f, UR13 ;  /* 0x0000001f3f108899 */ /* 0x000fe4000801140d */
[----:B------:R-:W-:Y:S02]  /*12f0*/  @UP0 UIMAD.WIDE.U32 UR24, UR22, UR4, URZ ;  /* 0x00000004161802a5 */ /* 0x000fe4000f8e003f */
[----:B------:R-:W-:Y:S02]  /*1300*/  @UP1 UIADD3 UR17, UR14, UR15, URZ ;  /* 0x0000000f0e111290 */ /* 0x000fe4000fffe03f */
[----:B------:R-:W-:Y:S02]  /*1310*/  @!UP0 UIMAD UR16, UR16, UR6, URZ ;  /* 0x00000006101082a4 */ /* 0x000fe4000f8e023f */
[----:B------:R-:W-:Y:S02]  /*1320*/  @UP0 UIMAD UR8, UR22, UR5, UR25 ;  /* 0x00000005160802a4 */ /* 0x000fe4000f8e0219 */
[----:B------:R-:W-:-:S02]  /*1330*/  @!UP0 UIMAD.WIDE.U32 UR20, UR13, UR6, URZ ;  /* 0x000000060d1482a5 */ /* 0x000fc4000f8e003f */
[----:B------:R-:W-:Y:S02]  /*1340*/  ULDC.64 UR4, c[0x0][0x198] ;  /* 0x0000660000047ab9 */ /* 0x000fe40000000a00 */
[----:B------:R-:W-:Y:S02]  /*1350*/  @UP1 UIMAD.WIDE.U32 UR26, UR17, UR4, URZ ;  /* 0x00000004111a12a5 */ /* 0x000fe4000f8e003f */
[----:B------:R-:W-:Y:S02]  /*1360*/  @!UP0 UIMAD UR16, UR13, UR7, UR16 ;  /* 0x000000070d1082a4 */ /* 0x000fe4000f8e0210 */
[----:B------:R-:W-:Y:S02]  /*1370*/  @UP0 UMOV UR6, UR24 ;  /* 0x0000001800060c82 */ /* 0x000fe40008000000 */
[----:B------:R-:W-:Y:S02]  /*1380*/  @!UP0 UIADD3 UR8, UR21, UR16, URZ ;  /* 0x0000001015088290 */ /* 0x000fe4000fffe03f */
[----:B------:R-:W-:-:S02]  /*1390*/  @UP1 UIMAD UR7, UR17, UR5, UR27 ;  /* 0x00000005110712a4 */ /* 0x000fc4000f8e021b */
[----:B------:R-:W-:Y:S02]  /*13a0*/  @!UP0 UMOV UR6, UR20 ;  /* 0x0000001400068c82 */ /* 0x000fe40008000000 */
[----:B------:R-:W-:Y:S01]  /*13b0*/  @UP1 UMOV UR16, UR26 ;  /* 0x0000001a00101c82 */ /* 0x000fe20008000000 */
[----:B------:R-:W-:Y:S05]  /*13c0*/  @P0 BRA `(.L_x_402) ;  /* 0x000000d000000947 */ /* 0x000fea0003800000 */
[----:B-1----:R-:W-:Y:S02]  /*13d0*/  USHF.R.S32.HI UR16, URZ, 0x1f, UR14 ;  /* 0x0000001f3f107899 */ /* 0x002fe4000801140e */
        /* <DEDUP_REMOVED lines=8> */
[----:B------:R-:W-:Y:S02]  /*1460*/  UMOV UR16, UR20 ;  /* 0x0000001400107c82 */ /* 0x000fe40008000000 */
[----:B------:R-:W-:-:S02]  /*1470*/  UIMAD UR7, UR13, UR5, UR7 ;  /* 0x000000050d0772a4 */ /* 0x000fc4000f8e0207 */
[----:B------:R-:W-:-:S04]  /*1480*/  UIMAD.WIDE.U32 UR16, UR13, UR4, UR16 ;  /* 0x000000040d1072a5 */ /* 0x000fc8000f8e0010 */
[----:B------:R-:W-:Y:S02]  /*1490*/  UIADD3 UR7, UR17, UR7, URZ ;  /* 0x0000000711077290 */ /* 0x000fe4000fffe03f */
.L_x_402:
[----:B-1----:R-:W-:Y:S01]  /*14a0*/  IABS R4, c[0x0][0x1c8] ;  /* 0x0000720000047a13 */ /* 0x002fe20000000000 */
[----:B------:R-:W1:Y:S01]  /*14b0*/  S2R R6, SR_CTAID.Z ;  /* 0x0000000000067919 */ /* 0x000e620000002700 */
[----:B------:R-:W-:Y:S02]  /*14c0*/  ULDC UR4, c[0x0][0x1c8] ;  /* 0x0000720000047ab9 */ /* 0x000fe40000000800 */
[----:B------:R-:W2:Y:S01]  /*14d0*/  I2F.RP R2, R4 ;  /* 0x0000000400027306 */ /* 0x000ea20000209400 */
[----:B------:R-:W-:Y:S02]  /*14e0*/  ULOP3.LUT UR4, UR9, UR4, URZ, 0x3c, !UPT ;  /* 0x0000000409047292 */ /* 0x000fe4000f8e3c3f */
[----:B------:R-:W-:Y:S02]  /*14f0*/  @UP1 UIADD3 UR15, UR14, UR15, URZ ;  /* 0x0000000f0e0f1290 */ /* 0x000fe4000fffe03f */
[----:B------:R-:W-:Y:S02]  /*1500*/  USHF.R.S32.HI UR17, URZ, 0x1f, UR9 ;  /* 0x0000001f3f117899 */ /* 0x000fe40008011409 */
[----:B------:R-:W-:Y:S01]  /*1510*/  ISETP.LE.AND P1, PT, RZ, UR4, PT ;  /* 0x00000004ff007c0c */ /* 0x000fe2000bf23270 */
[----:B------:R-:W-:-:S02]  /*1520*/  ULDC.64 UR4, c[0x0][0x1a0] ;  /* 0x0000680000047ab9 */ /* 0x000fc40000000a00 */
[----:B------:R-:W-:-:S04]  /*1530*/  @UP1 UIMAD.WIDE.U32 UR20, UR15, UR4, URZ ;  /* 0x000000040f1412a5 */ /* 0x000fc8000f8e003f */
[----:B------:R-:W-:Y:S01]  /*1540*/  @UP1 UIMAD UR15, UR15, UR5, UR21 ;  /* 0x000000050f0f12a4 */ /* 0x000fe2000f8e0215 */
[----:B--2---:R-:W2:Y:S02]  /*1550*/  MUFU.RCP R2, R2 ;  /* 0x0000000200027308 */ /* 0x004ea40000001000 */
[----:B------:R-:W-:Y:S01]  /*1560*/  @UP1 UMOV UR18, UR20 ;  /* 0x0000001400121c82 */ /* 0x000fe20008000000 */
[----:B-1----:R-:W-:Y:S02]  /*1570*/  IABS R6, R6 ;  /* 0x0000000600067213 */ /* 0x002fe40000000000 */
[----:B--2---:R-:W-:-:S04]  /*1580*/  IADD3 R2, R2, 0xffffffe, RZ ;  /* 0x0ffffffe02027810 */ /* 0x004fc80007ffe0ff */
        /* <DEDUP_REMOVED lines=13> */
[----:B------:R-:W-:-:S13]  /*1660*/  ISETP.GE.U32.AND P3, PT, R2, R4, PT ;  /* 0x000000040200720c */ /* 0x000fda0003f66070 */
[----:B------:R-:W-:-:S05]  /*1670*/  @P3 IADD3 R0, R0, 0x1, RZ ;  /* 0x0000000100003810 */ /* 0x000fca0007ffe0ff */
[----:B------:R-:W-:-:S05]  /*1680*/  IMAD.MOV.U32 R14, RZ, RZ, R0 ;  /* 0x000000ffff0e7224 */ /* 0x000fca00078e0000 */
[----:B------:R-:W-:Y:S02]  /*1690*/  @!P1 IADD3 R14, -R14, RZ, RZ ;  /* 0x000000ff0e0e9210 */ /* 0x000fe40007ffe1ff */
        /* <DEDUP_REMOVED lines=15> */
.L_x_403:
[CC--:B------:R-:W-:Y:S01]  /*1790*/  LEA.HI R3, R20.reuse, R22.reuse, RZ, 0x2 ;  /* 0x0000001614037211 */ /* 0x0c0fe200078f10ff */
[----:B------:R-:W1:Y:S01]  /*17a0*/  S2R R6, SR_CTAID.Z ;  /* 0x0000000000067919 */ /* 0x000e620000002700 */
[----:B------:R-:W-:Y:S01]  /*17b0*/  LEA.HI R23, R20, R22, RZ, 0x3 ;  /* 0x0000001614177211 */ /* 0x000fe200078f18ff */
[----:B------:R-:W-:Y:S01]  /*17c0*/  ULDC.64 UR4, c[0x0][0x1a8] ;  /* 0x00006a0000047ab9 */ /* 0x000fe20000000a00 */
[----:B------:R-:W-:Y:S01]  /*17d0*/  LOP3.LUT R0, R3, 0xfffffffc, RZ, 0xc0, !PT ;  /* 0xfffffffc03007812 */ /* 0x000fe200078ec0ff */
[----:B------:R-:W-:Y:S01]  /*17e0*/  UIMAD UR4, UR17, UR4, URZ ;  /* 0x00000004110472a4 */ /* 0x000fe2000f8e023f */
[----:B------:R-:W-:Y:S01]  /*17f0*/  SHF.R.S32.HI R21, RZ, 0x3, R23 ;  /* 0x00000003ff157819 */ /* 0x000fe20000011417 */
[----:B------:R-:W-:Y:S01]  /*1800*/  BSSY B0, `(.L_x_404) ;  /* 0x000002e000007945 */ /* 0x000fe20003800000 */
[----:B------:R-:W-:Y:S01]  /*1810*/  SHF.R.S32.HI R4, RZ, 0x2, R3 ;  /* 0x00000002ff047819 */ /* 0x000fe20000011403 */
[----:B------:R-:W-:Y:S01]  /*1820*/  IMAD.IADD R0, R22, 0x1, -R0 ;  /* 0x0000000116007824 */ /* 0x000fe200078e0a00 */
[----:B------:R-:W-:Y:S01]  /*1830*/  SHF.R.S32.HI R54, RZ, 0x5, R5 ;  /* 0x00000005ff367819 */ /* 0x000fe20000011405 */
[----:B------:R-:W-:Y:S01]  /*1840*/  IMAD.SHL.U32 R2, R21, 0x40, RZ ;  /* 0x0000004015027824 */ /* 0x000fe200078e00ff */
[----:B------:R-:W-:Y:S01]  /*1850*/  LEA.HI R3, R3, R4, RZ, 0x1 ;  /* 0x0000000403037211 */ /* 0x000fe200078f08ff */
[----:B------:R-:W-:Y:S01]  /*1860*/  IMAD.SHL.U32 R226, R0, 0x8, RZ ;  /* 0x0000000800e27824 */ /* 0x000fe200078e00ff */
[----:B------:R-:W-:Y:S01]  /*1870*/  UIMAD UR4, UR9, UR5, UR4 ;  /* 0x00000005090472a4 */ /* 0x000fe2000f8e0204 */
[----:B------:R-:W-:-:S02]  /*1880*/  SHF.R.S32.HI R5, RZ, 0x1f, R4 ;  /* 0x0000001fff057819 */ /* 0x000fc40000011404 */
[----:B------:R-:W-:Y:S02]  /*1890*/  LOP3.LUT R0, R2, 0xc0, RZ, 0xc0, !PT ;  /* 0x000000c002007812 */ /* 0x000fe400078ec0ff */
[--C-:B------:R-:W-:Y:S02]  /*18a0*/  SHF.R.S32.HI R227, RZ, 0x1f, R226.reuse ;  /* 0x0000001fffe37819 */ /* 0x100fe400000114e2 */
[----:B------:R-:W-:Y:S01]  /*18b0*/  IADD3 R8, P0, R226, UR6, RZ ;  /* 0x00000006e2087c10 */ /* 0x000fe2000ff1e0ff */
[----:B------:R-:W-:Y:S01]  /*18c0*/  UIADD3 UR6, -UR10, UR12, URZ ;  /* 0x0000000c0a067290 */ /* 0x000fe2000fffe13f */
[----:B------:R-:W-:Y:S01]  /*18d0*/  LOP3.LUT R2, R3, 0x7fffffe, RZ, 0xc0, !PT ;  /* 0x07fffffe03027812 */ /* 0x000fe200078ec0ff */
[----:B------:R2:W-:Y:S01]  /*18e0*/  STL.64 [R1+0x58], R226 ;  /* 0x000058e201007387 */ /* 0x0005e20000100a00 */
[----:B------:R-:W-:Y:S02]  /*18f0*/  IADD3.X R9, R227, UR8, RZ, P0, !PT ;  /* 0x00000008e3097c10 */ /* 0x000fe400087fe4ff */
[----:B------:R-:W-:Y:S01]  /*1900*/  LOP3.LUT R3, R0, 0x18, R226, 0xf8, !PT ;  /* 0x0000001800037812 */ /* 0x000fe200078ef8e2 */
[C---:B------:R-:W-:Y:S01]  /*1910*/  IMAD.IADD R2, R4.reuse, 0x1, -R2 ;  /* 0x0000000104027824 */ /* 0x040fe200078e0a02 */
[----:B------:R-:W-:Y:S01]  /*1920*/  ISETP.GE.AND P0, PT, R4, UR6, PT ;  /* 0x0000000604007c0c */ /* 0x000fe2000bf06270 */
[----:B-1----:R-:W-:Y:S01]  /*1930*/  IMAD.WIDE.U32 R8, R6, c[0x0][0x1a8], R8 ;  /* 0x00006a0006087a25 */ /* 0x002fe200078e0008 */
[----:B------:R-:W-:-:S02]  /*1940*/  SHF.R.U32.HI R0, RZ, 0x3, R0 ;  /* 0x00000003ff007819 */ /* 0x000fc40000011600 */
[----:B------:R-:W-:Y:S01]  /*1950*/  SHF.R.S32.HI R17, RZ, 0x1f, R14 ;  /* 0x0000001fff117819 */ /* 0x000fe2000001140e */
[----:B------:R-:W-:Y:S01]  /*1960*/  IMAD R2, R54, 0x8, R2 ;  /* 0x0000000836027824 */ /* 0x000fe200078e0202 */
[----:B------:R-:W-:Y:S02]  /*1970*/  LOP3.LUT R0, R3, R0, RZ, 0x3c, !PT ;  /* 0x0000000003007212 */ /* 0x000fe400078e3cff */
[----:B------:R-:W-:-:S03]  /*1980*/  IADD3 R7, R9, UR4, RZ ;  /* 0x0000000409077c10 */ /* 0x000fc6000fffe0ff */
[----:B------:R-:W-:Y:S02]  /*1990*/  IMAD.U32 R0, R2, 0x20, R0 ;  /* 0x0000002002007824 */ /* 0x000fe400078e0000 */
[----:B------:R-:W-:Y:S02]  /*19a0*/  IMAD.U32 R2, RZ, RZ, UR23 ;  /* 0x00000017ff027e24 */ /* 0x000fe4000f8e00ff */
[----:B------:R-:W-:Y:S02]  /*19b0*/  IMAD.SHL.U32 R224, R0, 0x2, RZ ;  /* 0x0000000200e07824 */ /* 0x000fe400078e00ff */
[----:B------:R-:W-:Y:S01]  /*19c0*/  IMAD.WIDE R2, R2, 0x80, R4 ;  /* 0x0000008002027825 */ /* 0x000fe200078e0204 */
        /* <DEDUP_REMOVED lines=17> */
.L_x_405:
[----:B------:R-:W-:Y:S05]  /*1ae0*/  BSYNC B0 ;  /* 0x0000000000007941 */ /* 0x000fea0003800000 */
.L_x_404:
[----:B------:R-:W-:Y:S01]  /*1af0*/  IADD3 R18, R4, 0x20, RZ ;  /* 0x0000002004127810 */ /* 0x000fe20007ffe0ff */
[----:B------:R-:W-:Y:S03]  /*1b00*/  BSSY B0, `(.L_x_406) ;  /* 0x0000014000007945 */ /* 0x000fe60003800000 */
[----:B------:R-:W-:-:S13]  /*1b10*/  ISETP.GE.AND P0, PT, R18, UR6, PT ;  /* 0x0000000612007c0c */ /* 0x000fda000bf06270 */
        /* <DEDUP_REMOVED lines=18> */
.L_x_407:
[----:B------:R-:W-:Y:S05]  /*1c40*/  BSYNC B0 ;  /* 0x0000000000007941 */ /* 0x000fea0003800000 */
.L_x_406:
        /* <DEDUP_REMOVED lines=21> */
.L_x_409:
[----:B------:R-:W-:Y:S05]  /*1da0*/  BSYNC B0 ;  /* 0x0000000000007941 */ /* 0x000fea0003800000 */
.L_x_408:
        /* <DEDUP_REMOVED lines=24> */
.L_x_411:
[----:B------:R-:W-:Y:S05]  /*1f30*/  BSYNC B0 ;  /* 0x0000000000007941 */ /* 0x000fea0003800000 */
.L_x_410:
[C---:B------:R-:W-:Y:S01]  /*1f40*/  IMAD R8, R5.reuse, c[0x0][0x198], RZ ;  /* 0x0000660005087a24 */ /* 0x040fe200078e02ff */
[----:B------:R-:W-:Y:S01]  /*1f50*/  LEA.HI R20, R20, R22, RZ, 0x4 ;  /* 0x0000001614147211 */ /* 0x000fe200078f20ff */
[--C-:B------:R-:W-:Y:S01]  /*1f60*/  IMAD.WIDE.U32 R6, R4, c[0x0][0x198], R226.reuse ;  /* 0x0000660004067a25 */ /* 0x100fe200078e00e2 */
[----:B------:R-:W-:Y:S01]  /*1f70*/  UIADD3 UR34, UR32, -0x1, URZ ;  /* 0xffffffff20227890 */ /* 0x000fe2000fffe03f */
[----:B------:R-:W-:Y:S01]  /*1f80*/  BSSY B0, `(.L_x_412) ;  /* 0x0000035000007945 */ /* 0x000fe20003800000 */
[----:B------:R-:W-:Y:S01]  /*1f90*/  LOP3.LUT R9, R20, 0xfffffff0, RZ, 0xc0, !PT ;  /* 0xfffffff014097812 */ /* 0x000fe200078ec0ff */
[----:B------:R-:W-:Y:S01]  /*1fa0*/  IMAD R0, R5, c[0x0][0x1a0], RZ ;  /* 0x0000680005007a24 */ /* 0x000fe200078e02ff */
[----:B------:R-:W-:Y:S01]  /*1fb0*/  IADD3 R6, P1, R6, UR16, RZ ;  /* 0x0000001006067c10 */ /* 0x000fe2000ff3e0ff */
[C---:B-1----:R-:W-:Y:S01]  /*1fc0*/  IMAD.WIDE.U32 R2, R4.reuse, c[0x0][0x1a0], R226 ;  /* 0x0000680004027a25 */ /* 0x042fe200078e00e2 */
[----:B------:R-:W-:Y:S02]  /*1fd0*/  USHF.R.S32.HI UR14, URZ, 0x1f, UR34 ;  /* 0x0000001f3f0e7899 */ /* 0x000fe40008011422 */
[----:B------:R-:W-:Y:S01]  /*1fe0*/  UIMAD UR4, UR9, UR34, URZ ;  /* 0x00000022090472a4 */ /* 0x000fe2000f8e023f */
[----:B------:R-:W-:Y:S01]  /*1ff0*/  IMAD R8, R4, c[0x0][0x19c], R8 ;  /* 0x0000670004087a24 */ /* 0x000fe200078e0208 */
[----:B------:R-:W-:Y:S01]  /*2000*/  IADD3 R2, P0, R2, UR18, RZ ;  /* 0x0000001202027c10 */ /* 0x000fe2000ff1e0ff */
[----:B------:R-:W-:Y:S01]  /*2010*/  IMAD R0, R4, c[0x0][0x1a4], R0 ;  /* 0x0000690004007a24 */ /* 0x000fe200078e0200 */
[----:B------:R-:W-:Y:S01]  /*2020*/  UIMAD UR4, UR14, UR13, UR4 ;  /* 0x0000000d0e0472a4 */ /* 0x000fe2000f8e0204 */
[----:B------:R-:W-:Y:S01]  /*2030*/  IMAD R10, R17, c[0x0][0x1b8], RZ ;  /* 0x00006e00110a7a24 */ /* 0x000fe200078e02ff */
[----:B------:R-:W-:Y:S01]  /*2040*/  IADD3.X R7, R7, UR7, R8, P1, !PT ;  /* 0x0000000707077c10 */ /* 0x000fe20008ffe408 */
[----:B------:R-:W-:Y:S01]  /*2050*/  IMAD R8, R17, c[0x0][0x1b0], RZ ;  /* 0x00006c0011087a24 */ /* 0x000fe200078e02ff */
[----:B------:R-:W-:Y:S01]  /*2060*/  IADD3.X R3, R3, UR15, R0, P0, !PT ;  /* 0x0000000f03037c10 */ /* 0x000fe200087fe400 */
[----:B---3--:R-:W-:Y:S01]  /*2070*/  IMAD.IADD R12, R22, 0x1, -R9 ;  /* 0x00000001160c7824 */ /* 0x008fe200078e0a09 */
[----:B------:R-:W-:Y:S01]  /*2080*/  UIMAD UR7, UR34, -0x80, UR11 ;  /* 0xffffff80220778a4 */ /* 0x000fe2000f8e020b */
[----:B------:R-:W-:-:S03]  /*2090*/  IMAD.WIDE.U32 R28, R14, c[0x0][0x1b0], R6 ;  /* 0x00006c000e1c7a25 */ /* 0x000fc600078e0006 */
[----:B------:R-:W-:Y:S01]  /*20a0*/  LEA.HI R13, R12, R12, RZ, 0x1 ;  /* 0x0000000c0c0d7211 */ /* 0x000fe200078f08ff */
[C---:B------:R-:W-:Y:S01]  /*20b0*/  IMAD R11, R14.reuse, c[0x0][0x1b4], R8 ;  /* 0x00006d000e0b7a24 */ /* 0x040fe200078e0208 */
[----:B------:R-:W-:Y:S01]  /*20c0*/  MOV R204, R28 ;  /* 0x0000001c00cc7202 */ /* 0x000fe20000000f00 */
[C---:B------:R-:W-:Y:S01]  /*20d0*/  IMAD R10, R14.reuse, c[0x0][0x1bc], R10 ;  /* 0x00006f000e0a7a24 */ /* 0x040fe200078e020a */
[----:B------:R1:W-:Y:S01]  /*20e0*/  STL.64 [R1+0x68], R28 ;  /* 0x0000681c01007387 */ /* 0x0003e20000100a00 */
[----:B------:R-:W-:Y:S01]  /*20f0*/  IMAD.WIDE.U32 R24, R14, c[0x0][0x1b8], R2 ;  /* 0x00006e000e187a25 */ /* 0x000fe200078e0002 */
[--C-:B------:R-:W-:Y:S02]  /*2100*/  SHF.R.S32.HI R0, RZ, 0x1, R13.reuse ;  /* 0x00000001ff007819 */ /* 0x100fe4000001140d */
[----:B------:R-:W-:Y:S01]  /*2110*/  SHF.R.S32.HI R9, RZ, 0x1f, R13 ;  /* 0x0000001fff097819 */ /* 0x000fe2000001140d */
[----:B------:R-:W-:Y:S01]  /*2120*/  IMAD.IADD R205, R29, 0x1, R11 ;  /* 0x000000011dcd7824 */ /* 0x000fe200078e020b */
[----:B------:R1:W-:Y:S01]  /*2130*/  STL.64 [R1+0x70], R24 ;  /* 0x0000701801007387 */ /* 0x0003e20000100a00 */
[----:B------:R-:W-:Y:S01]  /*2140*/  IMAD.IADD R27, R25, 0x1, R10 ;  /* 0x00000001191b7824 */ /* 0x000fe200078e020a */
[----:B------:R-:W-:Y:S01]  /*2150*/  LEA.HI R8, R9, R0, RZ, 0x2 ;  /* 0x0000000009087211 */ /* 0x000fe200078f10ff */
[----:B------:R-:W-:Y:S01]  /*2160*/  IMAD.U32 R6, RZ, RZ, UR34 ;  /* 0x00000022ff067e24 */ /* 0x000fe2000f8e00ff */
[----:B------:R1:W-:Y:S01]  /*2170*/  STL.64 [R1+0x60], R204 ;  /* 0x000060cc01007387 */ /* 0x0003e20000100a00 */
[----:B------:R-:W-:-:S02]  /*2180*/  ISETP.GE.AND P0, PT, R4, UR7, PT ;  /* 0x0000000704007c0c */ /* 0x000fc4000bf06270 */
[----:B------:R-:W-:Y:S01]  /*2190*/  LOP3.LUT R8, R8, 0xfffffffc, RZ, 0xc0, !PT ;  /* 0xfffffffc08087812 */ /* 0x000fe200078ec0ff */
[----:B------:R1:W-:Y:S01]  /*21a0*/  STL [R1+0x2c], R27 ;  /* 0x00002c1b01007387 */ /* 0x0003e20000100800 */
[----:B------:R-:W-:Y:S01]  /*21b0*/  IMAD.WIDE.U32 R6, R6, UR13, R204 ;  /* 0x0000000d06067c25 */ /* 0x000fe2000f8e00cc */
[----:B------:R-:W-:Y:S02]  /*21c0*/  MOV R3, 0x10 ;  /* 0x0000001000037802 */ /* 0x000fe40000000f00 */
[----:B------:R-:W-:Y:S02]  /*21d0*/  IADD3 R14, R0, -R8, RZ ;  /* 0x80000008000e7210 */ /* 0x000fe40007ffe0ff */
[----:B------:R-:W-:Y:S02]  /*21e0*/  IADD3 R9, R7, UR4, RZ ;  /* 0x0000000407097c10 */ /* 0x000fe4000fffe0ff */
[----:B------:R-:W-:-:S04]  /*21f0*/  LOP3.LUT P1, RZ, R14, 0x2, RZ, 0xc0, !PT ;  /* 0x000000020eff7812 */ /* 0x000fc8000782c0ff */
        /* <DEDUP_REMOVED lines=13> */
.L_x_413:
[----:B------:R-:W-:Y:S05]  /*22d0*/  BSYNC B0 ;  /* 0x0000000000007941 */ /* 0x000fea0003800000 */
.L_x_412:
        /* <DEDUP_REMOVED lines=18> */
.L_x_415:
[----:B------:R-:W-:Y:S05]  /*2400*/  BSYNC B0 ;  /* 0x0000000000007941 */ /* 0x000fea0003800000 */
.L_x_414:
[----:B------:R-:W-:Y:S01]  /*2410*/  ISETP.GE.AND P0, PT, R16, UR7, PT ;  /* 0x0000000710007c0c */ /* 0x000fe2000bf06270 */
        /* <DEDUP_REMOVED lines=16> */
.L_x_417:
[----:B------:R-:W-:Y:S05]  /*2520*/  BSYNC B0 ;  /* 0x0000000000007941 */ /* 0x000fea0003800000 */
.L_x_416:
        /* <DEDUP_REMOVED lines=21> */
.L_x_419:
[----:B------:R-:W-:Y:S05]  /*2680*/  BSYNC B0 ;  /* 0x0000000000007941 */ /* 0x000fea0003800000 */
.L_x_418:
[----:B------:R-:W0:Y:S01]  /*2690*/  LDGDEPBAR ;  /* 0x00000000000079af */ /* 0x000e220000000000 */
[----:B------:R-:W-:Y:S01]  /*26a0*/  ISETP.GE.AND P0, PT, R4, UR7, PT ;  /* 0x0000000704007c0c */ /* 0x000fe2000bf06270 */
[----:B------:R-:W-:Y:S01]  /*26b0*/  IMAD.MOV.U32 R8, RZ, RZ, R26 ;  /* 0x000000ffff087224 */ /* 0x000fe200078e001a */
[----:B------:R-:W-:Y:S01]  /*26c0*/  SHF.R.S32.HI R0, RZ, 0x1f, R19 ;  /* 0x0000001fff007819 */ /* 0x000fe20000011413 */
[----:B------:R-:W-:Y:S01]  /*26d0*/  IMAD.MOV.U32 R9, RZ, RZ, R27 ;  /* 0x000000ffff097224 */ /* 0x000fe200078e001b */
[----:B------:R-:W-:Y:S01]  /*26e0*/  UIMAD UR5, UR24, UR34, URZ ;  /* 0x00000022180572a4 */ /* 0x000fe2000f8e023f */
[----:B------:R-:W-:Y:S01]  /*26f0*/  IMAD.MOV.U32 R8, RZ, RZ, R24 ;  /* 0x000000ffff087224 */ /* 0x000fe200078e0018 */
[----:B------:R-:W-:Y:S01]  /*2700*/  LEA.HI R0, R0, R19, RZ, 0x2 ;  /* 0x0000001300007211 */ /* 0x000fe200078f10ff */
[----:B------:R-:W-:Y:S01]  /*2710*/  IMAD.U32 R4, RZ, RZ, UR34 ;  /* 0x00000022ff047e24 */ /* 0x000fe2000f8e00ff */
[----:B------:R-:W-:Y:S01]  /*2720*/  UIMAD UR5, UR14, UR25, UR5 ;  /* 0x000000190e0572a4 */ /* 0x000fe2000f8e0205 */
[----:B------:R-:W-:Y:S01]  /*2730*/  IMAD.U32 R2, RZ, RZ, UR23 ;  /* 0x00000017ff027e24 */ /* 0x000fe2000f8e00ff */
[----:B------:R-:W-:Y:S01]  /*2740*/  SHF.R.S32.HI R74, RZ, 0x2, R0 ;  /* 0x00000002ff4a7819 */ /* 0x000fe20000011400 */
[----:B------:R1:W-:Y:S01]  /*2750*/  STL.64 [R1+0x28], R8 ;  /* 0x0000280801007387 */ /* 0x0003e20000100a00 */
[----:B------:R-:W-:Y:S01]  /*2760*/  IMAD.WIDE.U32 R4, R4, UR25, R8 ;  /* 0x0000001904047c25 */ /* 0x000fe2000f8e0008 */
[----:B-1----:R-:W-:Y:S01]  /*2770*/  SHF.L.U32 R6, R22, 0x1, RZ ;  /* 0x0000000116067819 */ /* 0x002fe200000006ff */
[----:B------:R-:W-:Y:S01]  /*2780*/  BSSY B0, `(.L_x_420) ;  /* 0x0000016000007945 */ /* 0x000fe20003800000 */
[----:B------:R1:W-:Y:S01]  /*2790*/  STL [R1+0x7c], R74 ;  /* 0x00007c4a01007387 */ /* 0x0003e20000100800 */
[----:B------:R-:W-:-:S02]  /*27a0*/  LEA R232, R2, R54, 0x3 ;  /* 0x0000003602e87211 */ /* 0x000fc400078e18ff */
[----:B------:R-:W-:Y:S02]  /*27b0*/  IADD3 R7, R5, UR5, RZ ;  /* 0x0000000505077c10 */ /* 0x000fe4000fffe0ff */
[----:B------:R-:W-:Y:S01]  /*27c0*/  LOP3.LUT R55, R6, 0x6, RZ, 0xc0, !PT ;  /* 0x0000000606377812 */ /* 0x000fe200078ec0ff */
        /* <DEDUP_REMOVED lines=17> */
.L_x_421:
[----:B------:R-:W-:Y:S05]  /*28e0*/  BSYNC B0 ;  /* 0x0000000000007941 */ /* 0x000fea0003800000 */
.L_x_420:
        /* <DEDUP_REMOVED lines=18> */
.L_x_423:
[----:B------:R-:W-:Y:S05]  /*2a10*/  BSYNC B0 ;  /* 0x0000000000007941 */ /* 0x000fea0003800000 */
.L_x_422:
        /* <DEDUP_REMOVED lines=18> */
.L_x_425:
[----:B------:R-:W-:Y:S05]  /*2b40*/  BSYNC B0 ;  /* 0x0000000000007941 */ /* 0x000fea0003800000 */
.L_x_424:
        /* <DEDUP_REMOVED lines=19> */
.L_x_427:
[----:B------:R-:W-:Y:S05]  /*2c80*/  BSYNC B0 ;  /* 0x0000000000007941 */ /* 0x000fea0003800000 */
.L_x_426:
[----:B------:R-:W-:Y:S01]  /*2c90*/  LOP3.LUT R2, R23, 0xfffffff8, RZ, 0xc0, !PT ;  /* 0xfffffff817027812 */ /* 0x000fe200078ec0ff */
[----:B-1----:R-:W-:Y:S01]  /*2ca0*/  IMAD.SHL.U32 R5, R14, 0x40, RZ ;  /* 0x000000400e057824 */ /* 0x002fe200078e00ff */
[----:B------:R-:W-:Y:S01]  /*2cb0*/  SHF.R.S32.HI R8, RZ, 0x4, R20 ;  /* 0x00000004ff087819 */ /* 0x000fe20000011414 */
[----:B------:R-:W-:Y:S01]  /*2cc0*/  UIADD3 UR14, UR11, 0x1, -UR12 ;  /* 0x000000010b0e7890 */ /* 0x000fe2000fffe80c */
[----:B------:R-:W-:Y:S01]  /*2cd0*/  LOP3.LUT R4, R13, 0x7fffffe, RZ, 0xc0, !PT ;  /* 0x07fffffe0d047812 */ /* 0x000fe200078ec0ff */
[----:B------:R-:W-:Y:S01]  /*2ce0*/  IMAD.IADD R2, R22, 0x1, -R2 ;  /* 0x0000000116027824 */ /* 0x000fe200078e0a02 */
[----:B------:R-:W-:Y:S01]  /*2cf0*/  LEA.HI R6, R20, R8, RZ, 0x1 ;  /* 0x0000000814067211 */ /* 0x000fe200078f08ff */
[----:B------:R-:W-:Y:S01]  /*2d00*/  ULDC UR5, c[0x0][0x2e8] ;  /* 0x0000ba0000057ab9 */ /* 0x000fe20000000800 */
[----:B------:R-:W-:Y:S01]  /*2d10*/  SHF.R.S32.HI R7, RZ, 0x1f, R12 ;  /* 0x0000001fff077819 */ /* 0x000fe2000001140c */
[----:B------:R-:W-:Y:S01]  /*2d20*/  IMAD.IADD R53, R12, 0x1, -R4 ;  /* 0x000000010c357824 */ /* 0x000fe200078e0a04 */
[----:B------:R-:W-:Y:S01]  /*2d30*/  LEA.HI R0, R2, R2, RZ, 0x1 ;  /* 0x0000000202007211 */ /* 0x000fe200078f08ff */
[----:B------:R-:W-:Y:S01]  /*2d40*/  ULDC UR7, c[0x0][0x2e4] ;  /* 0x0000b90000077ab9 */ /* 0x000fe20000000800 */
[----:B------:R-:W-:Y:S01]  /*2d50*/  LOP3.LUT R6, R6, 0xfffffffe, RZ, 0xc0, !PT ;  /* 0xfffffffe06067812 */ /* 0x000fe200078ec0ff */
[----:B------:R-:W-:Y:S01]  /*2d60*/  UIADD3 UR5, UR14, UR5, URZ ;  /* 0x000000050e057290 */ /* 0x000fe2000fffe03f */
[----:B------:R-:W-:Y:S01]  /*2d70*/  LOP3.LUT R4, R0, 0x3fffffe, RZ, 0xc0, !PT ;  /* 0x03fffffe00047812 */ /* 0x000fe200078ec0ff */
[----:B------:R-:W-:Y:S01]  /*2d80*/  UIADD3 UR7, UR11, -UR7, -UR12 ;  /* 0x800000070b077290 */ /* 0x000fe2000fffe80c */
[----:B------:R-:W-:Y:S01]  /*2d90*/  SHF.R.S32.HI R16, RZ, 0x1, R0 ;  /* 0x00000001ff107819 */ /* 0x000fe20000011400 */
[----:B------:R-:W-:Y:S01]  /*2da0*/  IMAD.IADD R8, R8, 0x1, -R6 ;  /* 0x0000000108087824 */ /* 0x000fe200078e0a06 */
[----:B------:R-:W-:Y:S01]  /*2db0*/  LEA.HI R7, R7, R12, RZ, 0x3 ;  /* 0x0000000c07077211 */ /* 0x000fe200078f18ff */
[----:B------:R-:W-:Y:S01]  /*2dc0*/  IMAD.IADD R9, R2, 0x1, -R4 ;  /* 0x0000000102097824 */ /* 0x000fe200078e0a04 */
[----:B------:R-:W-:Y:S01]  /*2dd0*/  LOP3.LUT R2, R5, 0xc0, RZ, 0xc0, !PT ;  /* 0x000000c005027812 */ /* 0x000fe200078ec0ff */
[C---:B------:R-:W-:Y:S01]  /*2de0*/  IMAD.SHL.U32 R0, R16.reuse, 0x40, RZ ;  /* 0x0000004010007824 */ /* 0x040fe200078e00ff */
[----:B------:R-:W-:Y:S01]  /*2df0*/  LOP3.LUT P0, RZ, R16, 0x2, RZ, 0xc0, !PT ;  /* 0x0000000210ff7812 */ /* 0x000fe2000780c0ff */
[----:B------:R-:W-:Y:S01]  /*2e00*/  IMAD.SHL.U32 R4, R7, 0x20, RZ ;  /* 0x0000002007047824 */ /* 0x000fe200078e00ff */
[----:B------:R-:W0:Y:S01]  /*2e10*/  LDGDEPBAR ;  /* 0x00000000000079af */ /* 0x000e220000000000 */
[----:B------:R-:W-:Y:S01]  /*2e20*/  IMAD.SHL.U32 R5, R8, 0x8, RZ ;  /* 0x0000000808057824 */ /* 0x000fe200078e00ff */
[----:B------:R-:W-:Y:S01]  /*2e30*/  LOP3.LUT R0, R0, 0xc0, RZ, 0xc0, !PT ;  /* 0x000000c000007812 */ /* 0x000fe200078ec0ff */
[----:B------:R-:W-:Y:S01]  /*2e40*/  IMAD.SHL.U32 R7, R21, 0x8, RZ ;  /* 0x0000000815077824 */ /* 0x000fe200078e00ff */
[----:B------:R-:W-:Y:S01]  /*2e50*/  LOP3.LUT R52, R4, 0xffffff00, RZ, 0xc0, !PT ;  /* 0xffffff0004347812 */ /* 0x000fe200078ec0ff */
[----:B------:R-:W-:Y:S01]  /*2e60*/  UISETP.GT.AND UP0, UPT, UR34, UR19, UPT ;  /* 0x000000132200728c */ /* 0x000fe2000bf04270 */
[----:B------:R-:W-:-:S02]  /*2e70*/  LOP3.LUT R6, R2, 0x8, R5, 0xf8, !PT ;  /* 0x0000000802067812 */ /* 0x000fc400078ef805 */
[----:B------:R-:W-:Y:S01]  /*2e80*/  LOP3.LUT R5, R0, 0x8, R7, 0xf8, !PT ;  /* 0x0000000800057812 */ /* 0x000fe200078ef807 */
[----:B------:R-:W-:Y:S01]  /*2e90*/  IMAD R7, R8, 0x8, R9 ;  /* 0x0000000808077824 */ /* 0x000fe200078e0209 */
[----:B------:R-:W-:Y:S01]  /*2ea0*/  SHF.R.U32.HI R4, RZ, 0x3, R2 ;  /* 0x00000003ff047819 */ /* 0x000fe20000011602 */
[----:B------:R-:W-:Y:S01]  /*2eb0*/  IMAD R2, R54, 0x200, R52 ;  /* 0x0000020036027824 */ /* 0x000fe200078e0234 */
[----:B------:R-:W-:Y:S02]  /*2ec0*/  SHF.R.U32.HI R0, RZ, 0x3, R0 ;  /* 0x00000003ff007819 */ /* 0x000fe40000011600 */
[----:B------:R-:W-:Y:S01]  /*2ed0*/  LOP3.LUT R73, R6, R4, RZ, 0x3c, !PT ;  /* 0x0000000406497212 */ /* 0x000fe200078e3cff */
[----:B------:R-:W-:Y:S01]  /*2ee0*/  IMAD R2, R53, 0x20, R2 ;  /* 0x0000002035027824 */ /* 0x000fe200078e0202 */
[----:B------:R-:W-:-:S03]  /*2ef0*/  LOP3.LUT R0, R5, R0, RZ, 0x3c, !PT ;  /* 0x0000000005007212 */ /* 0x000fc600078e3cff */
[----:B------:R-:W-:Y:S02]  /*2f00*/  IMAD.IADD R2, R73, 0x1, R2 ;  /* 0x0000000149027824 */ /* 0x000fe400078e0202 */
[----:B------:R-:W-:Y:S02]  /*2f10*/  IMAD.U32 R0, R7, 0x20, R0 ;  /* 0x0000002007007824 */ /* 0x000fe400078e0000 */
[----:B------:R-:W-:Y:S01]  /*2f20*/  IMAD.SHL.U32 R206, R2, 0x2, RZ ;  /* 0x0000000202ce7824 */ /* 0x000fe200078e00ff */
[----:B------:R-:W-:Y:S01]  /*2f30*/  LEA R2, R54, UR10, 0x4 ;  /* 0x0000000a36027c11 */ /* 0x000fe2000f8e20ff */
[----:B------:R-:W-:Y:S02]  /*2f40*/  IMAD.SHL.U32 R135, R0, 0x2, RZ ;  /* 0x0000000200877824 */ /* 0x000fe400078e00ff */
[----:B------:R-:W-:Y:S01]  /*2f50*/  IMAD R207, R3, 0x2, R206 ;  /* 0x0000000203cf7824 */ /* 0x000fe200078e02ce */
[----:B------:R-:W-:Y:S01]  /*2f60*/  LDSM.16.M88.4 R8, [R206] ;  /* 0x00000000ce08783b */ /* 0x000fe20000000200 */
[----:B------:R-:W-:Y:S01]  /*2f70*/  IMAD.IADD R2, R74, 0x1, R2 ;  /* 0x000000014a027824 */ /* 0x000fe200078e0202 */
[----:B------:R-:W-:Y:S01]  /*2f80*/  IADD3 R0, R135, 0x2000, RZ ;  /* 0x0000200087007810 */ /* 0x000fe20007ffe0ff */
[----:B------:R-:W-:Y:S01]  /*2f90*/  IMAD R74, R53, 0x20, R52 ;  /* 0x00000020354a7824 */ /* 0x000fe200078e0234 */
[----:B------:R-:W1:Y:S01]  /*2fa0*/  LDSM.16.M88.4 R12, [R135+0x2000] ;  /* 0x00200000870c783b */ /* 0x000e620000000200 */
[----:B------:R-:W-:-:S02]  /*2fb0*/  IADD3 R208, R135, 0x2020, RZ ;  /* 0x0000202087d07810 */ /* 0x000fc40007ffe0ff */
[----:B------:R-:W-:Y:S01]  /*2fc0*/  @P0 IADD3 R208, R0, -0x20, RZ ;  /* 0xffffffe000d00810 */ /* 0x000fe20007ffe0ff */
[----:B------:R-:W5:Y:S01]  /*2fd0*/  LDSM.16.M88.4 R4, [R206+0x1000] ;  /* 0x00100000ce04783b */ /* 0x000f620000000200 */
[----:B------:R-:W-:Y:S02]  /*2fe0*/  IMAD.U32 R0, RZ, RZ, UR34 ;  /* 0x00000022ff007e24 */ /* 0x000fe4000f8e00ff */
[----:B------:R-:W-:Y:S01]  /*2ff0*/  IADD3 R215, R208, 0x400, RZ ;  /* 0x00000400d0d77810 */ /* 0x000fe20007ffe0ff */
[----:B------:R-:W2:Y:S01]  /*3000*/  LDSM.16.M88.4 R44, [R135+0x2400] ;  /* 0x00240000872c783b */ /* 0x000ea20000000200 */
[----:B------:R-:W-:Y:S01]  /*3010*/  IMAD R0, R0, 0x80, R55 ;  /* 0x0000008000007824 */ /* 0x000fe200078e0237 */
[C---:B------:R-:W-:Y:S02]  /*3020*/  IADD3 R214, R208.reuse, 0x800, RZ ;  /* 0x00000800d0d67810 */ /* 0x040fe40007ffe0ff */
[----:B------:R-:W3:Y:S01]  /*3030*/  LDSM.16.M88.4 R40, [R135+0x2800] ;  /* 0x002800008728783b */ /* 0x000ee20000000200 */
[----:B------:R-:W-:-:S02]  /*3040*/  IADD3 R213, R208, 0xc00, RZ ;  /* 0x00000c00d0d57810 */ /* 0x000fc40007ffe0ff */
[C---:B------:R-:W-:Y:S01]  /*3050*/  IADD3 R212, R208.reuse, 0x1000, RZ ;  /* 0x00001000d0d47810 */ /* 0x040fe20007ffe0ff */
[----:B------:R-:W4:Y:S01]  /*3060*/  LDSM.16.M88.4 R36, [R135+0x2c00] ;  /* 0x002c00008724783b */ /* 0x000f220000000200 */
[C---:B------:R-:W-:Y:S02]  /*3070*/  IADD3 R211, R208.reuse, 0x1400, RZ ;  /* 0x00001400d0d37810 */ /* 0x040fe40007ffe0ff */
[C---:B------:R-:W-:Y:S01]  /*3080*/  IADD3 R210, R208.reuse, 0x1800, RZ ;  /* 0x00001800d0d27810 */ /* 0x040fe20007ffe0ff */
[----:B------:R-:W2:Y:S01]  /*3090*/  LDSM.16.M88.4 R32, [R135+0x3000] ;  /* 0x003000008720783b */ /* 0x000ea20000000200 */
[----:B------:R-:W-:-:S03]  /*30a0*/  IADD3 R209, R208, 0x1c00, RZ ;  /* 0x00001c00d0d17810 */ /* 0x000fc60007ffe0ff */
[----:B------:R-:W2:Y:S04]  /*30b0*/  LDSM.16.M88.4 R28, [R135+0x3400] ;  /* 0x00340000871c783b */ /* 0x000ea80000000200 */
[----:B------:R-:W2:Y:S04]  /*30c0*/  LDSM.16.M88.4 R24, [R135+0x3800] ;  /* 0x003800008718783b */ /* 0x000ea80000000200 */
[----:B------:R-:W2:Y:S04]  /*30d0*/  LDSM.16.M88.4 R20, [R135+0x3c00] ;  /* 0x003c00008714783b */ /* 0x000ea80000000200 */
[----:B------:R-:W-:Y:S04]  /*30e0*/  LDSM.16.M88.4 R16, [R207] ;  /* 0x00000000cf10783b */ /* 0x000fe80000000200 */
[----:B------:R-:W3:Y:S01]  /*30f0*/  LDSM.16.M88.4 R48, [R208] ;  /* 0x00000000d030783b */ /* 0x000ee20000000200 */
[-C--:B-1----:R-:W-:Y:S08]  /*3100*/  HMMA.16816.F32 R56, R8, R12.reuse, RZ ;  /* 0x0000000c0838723c */ /* 0x082ff000000018ff */
[----:B-----5:R-:W-:Y:S08]  /*3110*/  HMMA.16816.F32 R60, R4, R12, RZ ;  /* 0x0000000c043c723c */ /* 0x020ff000000018ff */
[-C--:B------:R-:W-:Y:S08]  /*3120*/  HMMA.16816.F32 R68, R8, R14.reuse, RZ ;  /* 0x0000000e0844723c */ /* 0x080ff000000018ff */
[----:B------:R-:W-:Y:S01]  /*3130*/  HMMA.16816.F32 R76, R4, R14, RZ ;  /* 0x0000000e044c723c */ /* 0x000fe200000018ff */
[----:B------:R-:W1:Y:S07]  /*3140*/  LDSM.16.M88.4 R12, [R207+0x1000] ;  /* 0x00100000cf0c783b */ /* 0x000e6e0000000200 */
[C---:B--2---:R-:W-:Y:S08]  /*3150*/  HMMA.16816.F32 R64, R8.reuse, R44, RZ ;  /* 0x0000002c0840723c */ /* 0x044ff000000018ff */
[C---:B------:R-:W-:Y:S08]  /*3160*/  HMMA.16816.F32 R84, R8.reuse, R46, RZ ;  /* 0x0000002e0854723c */ /* 0x040ff000000018ff */
[C---:B---3--:R-:W-:Y:S08]  /*3170*/  HMMA.16816.F32 R88, R8.reuse, R40, RZ ;  /* 0x000000280858723c */ /* 0x048ff000000018ff */
[C---:B------:R-:W-:Y:S08]  /*3180*/  HMMA.16816.F32 R100, R8.reuse, R42, RZ ;  /* 0x0000002a0864723c */ /* 0x040ff000000018ff */
        /* <DEDUP_REMOVED lines=9> */
[----:B------:R-:W-:Y:S01]  /*3220*/  HMMA.16816.F32 R172, R8, R22, RZ ;  /* 0x0000001608ac723c */ /* 0x000fe200000018ff */
[----:B------:R-:W2:Y:S07]  /*3230*/  LDSM.16.M88.4 R8, [R208+0x400] ;  /* 0x00040000d008783b */ /* 0x000eae0000000200 */
[----:B------:R-:W-:Y:S08]  /*3240*/  HMMA.16816.F32 R56, R16, R48, R56 ;  /* 0x000000301038723c */ /* 0x000ff00000001838 */
[C---:B------:R-:W-:Y:S07]  /*3250*/  HMMA.16816.F32 R180, R4.reuse, R20, RZ ;  /* 0x0000001404b4723c */ /* 0x040fee00000018ff */
[----:B------:R-:W-:Y:S01]  /*3260*/  IADD3 R20, R2, UR5, RZ ;  /* 0x0000000502147c10 */ /* 0x000fe2000fffe0ff */
[----:B------:R-:W-:Y:S03]  /*3270*/  HMMA.16816.F32 R116, R4, R36, RZ ;  /* 0x000000240474723c */ /* 0x000fe600000018ff */
[----:B------:R-:W-:-:S04]  /*3280*/  IMNMX R223, R20, UR11, PT ;  /* 0x0000000b14df7c17 */ /* 0x000fc8000b800200 */
[----:B------:R-:W-:Y:S01]  /*3290*/  ISETP.GE.AND P1, PT, R0, R223, PT ;  /* 0x000000df0000720c */ /* 0x000fe20003f26270 */
        /* <DEDUP_REMOVED lines=11> */
[----:B------:R-:W-:Y:S07]  /*3350*/  HMMA.16816.F32 R188, R4, R22, RZ ;  /* 0x0000001604bc723c */ /* 0x000fee00000018ff */
[C---:B------:R-:W-:Y:S01]  /*3360*/  IADD3 R7, R2.reuse, UR7, RZ ;  /* 0x0000000702077c10 */ /* 0x040fe2000fffe0ff */
[----:B-1----:R-:W-:Y:S01]  /*3370*/  HMMA.16816.F32 R36, R12, R48, R60 ;  /* 0x000000300c24723c */ /* 0x002fe2000000183c */
[----:B------:R-:W-:-:S02]  /*3380*/  IADD3 R6, R2, 0x8, RZ ;  /* 0x0000000802067810 */ /* 0x000fc40007ffe0ff */
[C---:B------:R-:W-:Y:S02]  /*3390*/  IADD3 R5, R2.reuse, 0x40, RZ ;  /* 0x0000004002057810 */ /* 0x040fe40007ffe0ff */
[----:B------:R-:W-:Y:S02]  /*33a0*/  IADD3 R4, R2, 0x48, RZ ;  /* 0x0000004802047810 */ /* 0x000fe40007ffe0ff */
[----:B------:R-:W-:Y:S01]  /*33b0*/  IMNMX R219, RZ, R7, !PT ;  /* 0x00000007ffdb7217 */ /* 0x000fe20007800200 */
[----:B------:R-:W-:Y:S01]  /*33c0*/  HMMA.16816.F32 R32, R16, R50, R68 ;  /* 0x000000321020723c */ /* 0x000fe20000001844 */
[----:B------:R-:W-:Y:S02]  /*33d0*/  IADD3 R7, R6, UR7, RZ ;  /* 0x0000000706077c10 */ /* 0x000fe4000fffe0ff */
[----:B------:R-:W-:Y:S02]  /*33e0*/  IADD3 R20, R5, UR7, RZ ;  /* 0x0000000705147c10 */ /* 0x000fe4000fffe0ff */
[----:B------:R-:W-:-:S02]  /*33f0*/  IADD3 R21, R4, UR7, RZ ;  /* 0x0000000704157c10 */ /* 0x000fc4000fffe0ff */
[----:B------:R-:W-:Y:S01]  /*3400*/  IADD3 R6, R6, UR5, RZ ;  /* 0x0000000506067c10 */ /* 0x000fe2000fffe0ff */
[----:B------:R-:W-:Y:S01]  /*3410*/  HMMA.16816.F32 R24, R12, R50, R76 ;  /* 0x000000320c18723c */ /* 0x000fe2000000184c */
[----:B------:R-:W-:Y:S02]  /*3420*/  IADD3 R5, R5, UR5, RZ ;  /* 0x0000000505057c10 */ /* 0x000fe4000fffe0ff */
[----:B------:R-:W-:Y:S02]  /*3430*/  IADD3 R4, R4, UR5, RZ ;  /* 0x0000000504047c10 */ /* 0x000fe4000fffe0ff */
[----:B------:R-:W-:Y:S02]  /*3440*/  IADD3 R2, R0, 0x1, RZ ;  /* 0x0000000100027810 */ /* 0x000fe40007ffe0ff */
[----:B------:R-:W-:Y:S01]  /*3450*/  IMNMX R222, R6, UR11, PT ;  /* 0x0000000b06de7c17 */ /* 0x000fe2000b800200 */
[----:B--2---:R-:W-:Y:S01]  /*3460*/  HMMA.16816.F32 R28, R16, R8, R64 ;  /* 0x00000008101c723c */ /* 0x004fe20000001840 */
[----:B------:R-:W-:-:S02]  /*3470*/  IMNMX R217, RZ, R20, !PT ;  /* 0x00000014ffd97217 */ /* 0x000fc40007800200 */
[----:B------:R-:W-:Y:S02]  /*3480*/  IMNMX R216, RZ, R21, !PT ;  /* 0x00000015ffd87217 */ /* 0x000fe40007800200 */
[----:B------:R-:W-:Y:S01]  /*3490*/  ISETP.LT.OR P1, PT, R0, R219, P1 ;  /* 0x000000db0000720c */ /* 0x000fe20000f21670 */
[----:B------:R-:W1:Y:S01]  /*34a0*/  LDSM.16.M88.4 R20, [R208+0x800] ;  /* 0x00080000d014783b */ /* 0x000e620000000200 */
[----:B------:R-:W-:Y:S01]  /*34b0*/  IMNMX R221, R5, UR11, PT ;  /* 0x0000000b05dd7c17 */ /* 0x000fe2000b800200 */
[----:B------:R-:W-:Y:S01]  /*34c0*/  HMMA.16816.F32 R40, R12, R8, R80 ;  /* 0x000000080c28723c */ /* 0x000fe20000001850 */
[----:B------:R-:W-:Y:S02]  /*34d0*/  IMNMX R220, R4, UR11, PT ;  /* 0x0000000b04dc7c17 */ /* 0x000fe4000b800200 */
[----:B------:R-:W-:Y:S02]  /*34e0*/  IMNMX R218, RZ, R7, !PT ;  /* 0x00000007ffda7217 */ /* 0x000fe40007800200 */
[----:B------:R-:W-:-:S02]  /*34f0*/  ISETP.GE.AND P6, PT, R2, R222, PT ;  /* 0x000000de0200720c */ /* 0x000fc40003fc6270 */
[----:B------:R-:W-:Y:S01]  /*3500*/  FSEL R56, R56, -INF , !P1 ;  /* 0xff80000038387808 */ /* 0x000fe20004800000 */
[----:B------:R-:W-:Y:S01]  /*3510*/  HMMA.16816.F32 R44, R12, R10, R92 ;  /* 0x0000000a0c2c723c */ /* 0x000fe2000000185c */
[C---:B------:R-:W-:Y:S02]  /*3520*/  ISETP.GE.AND P2, PT, R2.reuse, R223, PT ;  /* 0x000000df0200720c */ /* 0x040fe40003f46270 */
[CC--:B------:R-:W-:Y:S02]  /*3530*/  ISETP.GE.AND P5, PT, R2.reuse, R221.reuse, PT ;  /* 0x000000dd0200720c */ /* 0x0c0fe40003fa6270 */
[----:B------:R-:W-:Y:S02]  /*3540*/  ISETP.GE.AND P3, PT, R2, R220, PT ;  /* 0x000000dc0200720c */ /* 0x000fe40003f66270 */
[C---:B------:R-:W-:Y:S02]  /*3550*/  ISETP.GE.AND P0, PT, R0.reuse, R222, PT ;  /* 0x000000de0000720c */ /* 0x040fe40003f06270 */
[----:B------:R-:W-:-:S02]  /*3560*/  ISETP.GE.AND P4, PT, R0, R221, PT ;  /* 0x000000dd0000720c */ /* 0x000fc40003f86270 */
[----:B------:R-:W-:Y:S02]  /*3570*/  ISETP.GE.AND P1, PT, R0, R220, PT ;  /* 0x000000dc0000720c */ /* 0x000fe40003f26270 */
[C---:B------:R-:W-:Y:S02]  /*3580*/  ISETP.LT.OR P6, PT, R2.reuse, R218, P6 ;  /* 0x000000da0200720c */ /* 0x040fe400037c1670 */
[C---:B------:R-:W-:Y:S02]  /*3590*/  ISETP.LT.OR P2, PT, R2.reuse, R219, P2 ;  /* 0x000000db0200720c */ /* 0x040fe40001741670 */
[C---:B------:R-:W-:Y:S02]  /*35a0*/  ISETP.LT.OR P5, PT, R2.reuse, R217, P5 ;  /* 0x000000d90200720c */ /* 0x040fe40002fa1670 */
[----:B------:R-:W-:Y:S02]  /*35b0*/  ISETP.LT.OR P3, PT, R2, R216, P3 ;  /* 0x000000d80200720c */ /* 0x000fe40001f61670 */
[----:B------:R-:W-:-:S02]  /*35c0*/  ISETP.LT.OR P0, PT, R0, R218, P0 ;  /* 0x000000da0000720c */ /* 0x000fc40000701670 */
[C---:B------:R-:W-:Y:S02]  /*35d0*/  ISETP.LT.OR P4, PT, R0.reuse, R217, P4 ;  /* 0x000000d90000720c */ /* 0x040fe40002781670 */
[C---:B------:R-:W-:Y:S02]  /*35e0*/  ISETP.LT.OR P1, PT, R0.reuse, R216, P1 ;  /* 0x000000d80000720c */ /* 0x040fe40000f21670 */
[C---:B------:R-:W-:Y:S02]  /*35f0*/  IADD3 R2, R0.reuse, 0x8, RZ ;  /* 0x0000000800027810 */ /* 0x040fe40007ffe0ff */
[----:B------:R-:W-:Y:S01]  /*3600*/  IADD3 R4, R0, 0x9, RZ ;  /* 0x0000000900047810 */ /* 0x000fe20007ffe0ff */
[----:B-1----:R-:W-:Y:S01]  /*3610*/  HMMA.16816.F32 R48, R12, R22, R108 ;  /* 0x000000160c30723c */ /* 0x002fe2000000186c */
[----:B------:R-:W-:Y:S02]  /*3620*/  FSEL R132, R59, -INF , !P6 ;  /* 0xff8000003b847808 */ /* 0x000fe40007000000 */
        /* <DEDUP_REMOVED lines=17> */
[----:B------:R-:W-:Y:S01]  /*3740*/  FSEL R58, R32, -INF , !P0 ;  /* 0xff800000203a7808 */ /* 0x000fe20004000000 */
[----:B------:R-:W-:Y:S01]  /*3750*/  HMMA.16816.F32 R36, R16, R10, R84 ;  /* 0x0000000a1024723c */ /* 0x000fe20000001854 */
[----:B------:R-:W-:Y:S01]  /*3760*/  FSEL R82, R34, -INF , !P4 ;  /* 0xff80000022527808 */ /* 0x000fe20006000000 */
[----:B------:R-:W1:Y:S01]  /*3770*/  LDSM.16.M88.4 R8, [R208+0xc00] ;  /* 0x000c0000d008783b */ /* 0x000e620000000200 */
[----:B------:R-:W-:-:S02]  /*3780*/  FSEL R65, R24, -INF , !P1 ;  /* 0xff80000018417808 */ /* 0x000fc40004800000 */
[----:B------:R-:W-:Y:S02]  /*3790*/  FSEL R79, R26, -INF , !P2 ;  /* 0xff8000001a4f7808 */ /* 0x000fe40005000000 */
[----:B------:R-:W-:Y:S02]  /*37a0*/  FSEL R80, R33, -INF , !P5 ;  /* 0xff80000021507808 */ /* 0x000fe40006800000 */
[C---:B------:R-:W-:Y:S02]  /*37b0*/  ISETP.GE.AND P6, PT, R4.reuse, R222, PT ;  /* 0x000000de0400720c */ /* 0x040fe40003fc6270 */
[C---:B------:R-:W-:Y:S02]  /*37c0*/  ISETP.GE.AND P3, PT, R4.reuse, R221, PT ;  /* 0x000000dd0400720c */ /* 0x040fe40003f66270 */
[----:B------:R-:W-:Y:S02]  /*37d0*/  ISETP.GE.AND P0, PT, R4, R220, PT ;  /* 0x000000dc0400720c */ /* 0x000fe40003f06270 */
[----:B------:R-:W-:-:S02]  /*37e0*/  ISETP.GE.AND P4, PT, R2, R223, PT ;  /* 0x000000df0200720c */ /* 0x000fc40003f86270 */
[C---:B------:R-:W-:Y:S02]  /*37f0*/  ISETP.GE.AND P1, PT, R2.reuse, R222, PT ;  /* 0x000000de0200720c */ /* 0x040fe40003f26270 */
[C---:B------:R-:W-:Y:S02]  /*3800*/  ISETP.GE.AND P2, PT, R2.reuse, R221, PT ;  /* 0x000000dd0200720c */ /* 0x040fe40003f46270 */
[----:B------:R-:W-:Y:S02]  /*3810*/  ISETP.GE.AND P5, PT, R2, R220, PT ;  /* 0x000000dc0200720c */ /* 0x000fe40003fa6270 */
[C---:B------:R-:W-:Y:S02]  /*3820*/  ISETP.LT.OR P6, PT, R4.reuse, R218, P6 ;  /* 0x000000da0400720c */ /* 0x040fe400037c1670 */
[C---:B------:R-:W-:Y:S02]  /*3830*/  ISETP.LT.OR P3, PT, R4.reuse, R217, P3 ;  /* 0x000000d90400720c */ /* 0x040fe40001f61670 */
[----:B------:R-:W-:-:S02]  /*3840*/  ISETP.LT.OR P0, PT, R4, R216, P0 ;  /* 0x000000d80400720c */ /* 0x000fc40000701670 */
[C---:B------:R-:W-:Y:S02]  /*3850*/  ISETP.LT.OR P4, PT, R2.reuse, R219, P4 ;  /* 0x000000db0200720c */ /* 0x040fe40002781670 */
[C---:B------:R-:W-:Y:S02]  /*3860*/  ISETP.LT.OR P1, PT, R2.reuse, R218, P1 ;  /* 0x000000da0200720c */ /* 0x040fe40000f21670 */
[C---:B------:R-:W-:Y:S02]  /*3870*/  ISETP.LT.OR P2, PT, R2.reuse, R217, P2 ;  /* 0x000000d90200720c */ /* 0x040fe40001741670 */
        /* <DEDUP_REMOVED lines=13> */
[C---:B------:R-:W-:Y:S01]  /*3950*/  ISETP.LT.OR P0, PT, R2.reuse, R218, P0 ;  /* 0x000000da0200720c */ /* 0x040fe20000701670 */
[----:B-1----:R-:W-:Y:S01]  /*3960*/  HMMA.16816.F32 R52, R12, R10, R124 ;  /* 0x0000000a0c34723c */ /* 0x002fe2000000187c */
[C---:B------:R-:W-:Y:S02]  /*3970*/  ISETP.LT.OR P6, PT, R2.reuse, R217, P6 ;  /* 0x000000d90200720c */ /* 0x040fe400037c1670 */
[----:B------:R-:W-:Y:S02]  /*3980*/  ISETP.LT.OR P4, PT, R2, R216, P4 ;  /* 0x000000d80200720c */ /* 0x000fe40002781670 */
[----:B------:R-:W-:-:S02]  /*3990*/  IADD3 R2, R0, 0x18, RZ ;  /* 0x0000001800027810 */ /* 0x000fc40007ffe0ff */
[----:B------:R-:W-:Y:S02]  /*39a0*/  IADD3 R4, R0, 0x19, RZ ;  /* 0x0000001900047810 */ /* 0x000fe40007ffe0ff */
[----:B------:R-:W-:Y:S02]  /*39b0*/  FSEL R94, R29, -INF , !P3 ;  /* 0xff8000001d5e7808 */ /* 0x000fe40005800000 */
[----:B------:R-:W-:Y:S02]  /*39c0*/  FSEL R95, R30, -INF , !P1 ;  /* 0xff8000001e5f7808 */ /* 0x000fe40004800000 */
[----:B------:R-:W-:Y:S02]  /*39d0*/  FSEL R134, R31, -INF , !P0 ;  /* 0xff8000001f867808 */ /* 0x000fe40004000000 */
[----:B------:R-:W-:Y:S01]  /*39e0*/  FSEL R62, R40, -INF , !P2 ;  /* 0xff800000283e7808 */ /* 0x000fe20005000000 */
[----:B------:R-:W-:Y:S01]  /*39f0*/  HMMA.16816.F32 R28, R12, R8, R116 ;  /* 0x000000080c1c723c */ /* 0x000fe20000001874 */
[----:B------:R-:W-:-:S02]  /*3a00*/  FSEL R66, R42, -INF , !P5 ;  /* 0xff8000002a427808 */ /* 0x000fc40006800000 */
[C---:B------:R-:W-:Y:S02]  /*3a10*/  ISETP.GE.AND P1, PT, R2.reuse, R223, PT ;  /* 0x000000df0200720c */ /* 0x040fe40003f26270 */
[C---:B------:R-:W-:Y:S02]  /*3a20*/  ISETP.GE.AND P3, PT, R2.reuse, R222, PT ;  /* 0x000000de0200720c */ /* 0x040fe40003f66270 */
[CC--:B------:R-:W-:Y:S02]  /*3a30*/  ISETP.GE.AND P0, PT, R2.reuse, R221.reuse, PT ;  /* 0x000000dd0200720c */ /* 0x0c0fe40003f06270 */
[----:B------:R-:W-:Y:S02]  /*3a40*/  ISETP.GE.AND P2, PT, R2, R220, PT ;  /* 0x000000dc0200720c */ /* 0x000fe40003f46270 */
[----:B------:R-:W-:Y:S02]  /*3a50*/  ISETP.GE.AND P5, PT, R4, R221, PT ;  /* 0x000000dd0400720c */ /* 0x000fe40003fa6270 */
[----:B------:R-:W-:-:S02]  /*3a60*/  ISETP.LT.OR P1, PT, R2, R219, P1 ;  /* 0x000000db0200720c */ /* 0x000fc40000f21670 */
[C---:B------:R-:W-:Y:S02]  /*3a70*/  ISETP.LT.OR P3, PT, R2.reuse, R218, P3 ;  /* 0x000000da0200720c */ /* 0x040fe40001f61670 */
[CC--:B------:R-:W-:Y:S02]  /*3a80*/  ISETP.LT.OR P0, PT, R2.reuse, R217.reuse, P0 ;  /* 0x000000d90200720c */ /* 0x0c0fe40000701670 */
[----:B------:R-:W-:Y:S02]  /*3a90*/  ISETP.LT.OR P2, PT, R2, R216, P2 ;  /* 0x000000d80200720c */ /* 0x000fe40001741670 */
[----:B------:R-:W-:Y:S02]  /*3aa0*/  ISETP.LT.OR P5, PT, R4, R217, P5 ;  /* 0x000000d90400720c */ /* 0x000fe40002fa1670 */
[----:B------:R-:W-:Y:S02]  /*3ab0*/  IADD3 R2, R0, 0x20, RZ ;  /* 0x0000002000027810 */ /* 0x000fe40007ffe0ff */
[----:B------:R-:W-:-:S02]  /*3ac0*/  FSEL R76, R43, -INF , !P4 ;  /* 0xff8000002b4c7808 */ /* 0x000fc40006000000 */
[----:B------:R-:W-:Y:S02]  /*3ad0*/  FSEL R63, R44, -INF , !P0 ;  /* 0xff8000002c3f7808 */ /* 0x000fe40004000000 */
[----:B------:R-:W-:Y:S02]  /*3ae0*/  FSEL R78, R46, -INF , !P2 ;  /* 0xff8000002e4e7808 */ /* 0x000fe40005000000 */
[----:B------:R-:W-:Y:S02]  /*3af0*/  FSEL R90, R36, -INF , !P1 ;  /* 0xff800000245a7808 */ /* 0x000fe40004800000 */
[----:B------:R-:W-:Y:S02]  /*3b00*/  FSEL R93, R38, -INF , !P3 ;  /* 0xff800000265d7808 */ /* 0x000fe40005800000 */
[----:B------:R-:W-:Y:S02]  /*3b10*/  FSEL R61, R45, -INF , !P5 ;  /* 0xff8000002d3d7808 */ /* 0x000fe40006800000 */
[----:B------:R-:W-:-:S02]  /*3b20*/  ISETP.GE.AND P4, PT, R4, R222, PT ;  /* 0x000000de0400720c */ /* 0x000fc40003f86270 */
[----:B------:R-:W-:Y:S02]  /*3b30*/  ISETP.GE.AND P0, PT, R4, R220, PT ;  /* 0x000000dc0400720c */ /* 0x000fe40003f06270 */
[C---:B------:R-:W-:Y:S02]  /*3b40*/  ISETP.GE.AND P2, PT, R2.reuse, R223, PT ;  /* 0x000000df0200720c */ /* 0x040fe40003f46270 */
[C---:B------:R-:W-:Y:S02]  /*3b50*/  ISETP.GE.AND P1, PT, R2.reuse, R222, PT ;  /* 0x000000de0200720c */ /* 0x040fe40003f26270 */
[C---:B------:R-:W-:Y:S02]  /*3b60*/  ISETP.GE.AND P3, PT, R2.reuse, R221, PT ;  /* 0x000000dd0200720c */ /* 0x040fe40003f66270 */
[----:B------:R-:W-:Y:S02]  /*3b70*/  ISETP.GE.AND P5, PT, R2, R220, PT ;  /* 0x000000dc0200720c */ /* 0x000fe40003fa6270 */
[----:B------:R-:W-:-:S02]  /*3b80*/  ISETP.LT.OR P4, PT, R4, R218, P4 ;  /* 0x000000da0400720c */ /* 0x000fc40002781670 */
[----:B------:R-:W-:Y:S02]  /*3b90*/  ISETP.LT.OR P0, PT, R4, R216, P0 ;  /* 0x000000d80400720c */ /* 0x000fe40000701670 */
[C---:B------:R-:W-:Y:S02]  /*3ba0*/  ISETP.LT.OR P2, PT, R2.reuse, R219, P2 ;  /* 0x000000db0200720c */ /* 0x040fe40001741670 */
[C---:B------:R-:W-:Y:S02]  /*3bb0*/  ISETP.LT.OR P1, PT, R2.reuse, R218, P1 ;  /* 0x000000da0200720c */ /* 0x040fe40000f21670 */
[C---:B------:R-:W-:Y:S02]  /*3bc0*/  ISETP.LT.OR P3, PT, R2.reuse, R217, P3 ;  /* 0x000000d90200720c */ /* 0x040fe40001f61670 */
[----:B------:R-:W-:Y:S02]  /*3bd0*/  ISETP.LT.OR P5, PT, R2, R216, P5 ;  /* 0x000000d80200720c */ /* 0x000fe40002fa1670 */
[----:B------:R-:W-:-:S02]  /*3be0*/  IADD3 R2, R0, 0x21, RZ ;  /* 0x0000002100027810 */ /* 0x000fc40007ffe0ff */
[----:B------:R-:W-:Y:S02]  /*3bf0*/  FSEL R60, R41, -INF , !P6 ;  /* 0xff800000293c7808 */ /* 0x000fe40007000000 */
[-C--:B------:R-:W-:Y:S01]  /*3c00*/  ISETP.GE.AND P6, PT, R4, R223.reuse, PT ;  /* 0x000000df0400720c */ /* 0x080fe20003fc6270 */
[C---:B------:R-:W-:Y:S01]  /*3c10*/  HMMA.16816.F32 R40, R16.reuse, R22, R100 ;  /* 0x000000161028723c */ /* 0x040fe20000001864 */
[----:B------:R-:W-:Y:S01]  /*3c20*/  FSEL R75, R47, -INF , !P0 ;  /* 0xff8000002f4b7808 */ /* 0x000fe20004000000 */
[----:B------:R-:W1:Y:S01]  /*3c30*/  LDSM.16.M88.4 R20, [R208+0x1000] ;  /* 0x00100000d014783b */ /* 0x000e620000000200 */
[----:B------:R-:W-:Y:S02]  /*3c40*/  FSEL R91, R39, -INF , !P4 ;  /* 0xff800000275b7808 */ /* 0x000fe40006000000 */
[C---:B------:R-:W-:Y:S02]  /*3c50*/  ISETP.GE.AND P4, PT, R2.reuse, R223, PT ;  /* 0x000000df0200720c */ /* 0x040fe40003f86270 */
[----:B------:R-:W-:Y:S01]  /*3c60*/  ISETP.GE.AND P0, PT, R2, R222, PT ;  /* 0x000000de0200720c */ /* 0x000fe20003f06270 */
[----:B------:R-:W-:Y:S01]  /*3c70*/  HMMA.16816.F32 R44, R16, R10, R112 ;  /* 0x0000000a102c723c */ /* 0x000fe20000001870 */
[----:B------:R-:W-:-:S02]  /*3c80*/  ISETP.LT.OR P6, PT, R4, R219, P6 ;  /* 0x000000db0400720c */ /* 0x000fc400037c1670 */
[C---:B------:R-:W-:Y:S02]  /*3c90*/  ISETP.LT.OR P4, PT, R2.reuse, R219, P4 ;  /* 0x000000db0200720c */ /* 0x040fe40002781670 */
[----:B------:R-:W-:Y:S02]  /*3ca0*/  ISETP.LT.OR P0, PT, R2, R218, P0 ;  /* 0x000000da0200720c */ /* 0x000fe40000701670 */
[----:B------:R-:W-:Y:S02]  /*3cb0*/  FSEL R83, R37, -INF , !P6 ;  /* 0xff80000025537808 */ /* 0x000fe40007000000 */
[----:B------:R-:W-:Y:S02]  /*3cc0*/  FSEL R109, R24, -INF , !P2 ;  /* 0xff800000186d7808 */ /* 0x000fe40005000000 */
[C---:B------:R-:W-:Y:S02]  /*3cd0*/  ISETP.GE.AND P6, PT, R2.reuse, R221, PT ;  /* 0x000000dd0200720c */ /* 0x040fe40003fc6270 */
[----:B------:R-:W-:-:S02]  /*3ce0*/  ISETP.GE.AND P2, PT, R2, R220, PT ;  /* 0x000000dc0200720c */ /* 0x000fc40003f46270 */
[----:B------:R-:W-:Y:S02]  /*3cf0*/  FSEL R110, R25, -INF , !P4 ;  /* 0xff800000196e7808 */ /* 0x000fe40006000000 */
[----:B------:R-:W-:Y:S02]  /*3d00*/  FSEL R192, R26, -INF , !P1 ;  /* 0xff8000001ac07808 */ /* 0x000fe40004800000 */
[----:B------:R-:W-:Y:S02]  /*3d10*/  FSEL R193, R27, -INF , !P0 ;  /* 0xff8000001bc17808 */ /* 0x000fe40004000000 */
[----:B------:R-:W-:Y:S01]  /*3d20*/  HMMA.16816.F32 R24, R16, R8, R104 ;  /* 0x000000081018723c */ /* 0x000fe20000001868 */
[C---:B------:R-:W-:Y:S01]  /*3d30*/  ISETP.LT.OR P6, PT, R2.reuse, R217, P6 ;  /* 0x000000d90200720c */ /* 0x040fe200037c1670 */
[----:B------:R-:W2:Y:S01]  /*3d40*/  LDSM.16.M88.4 R8, [R208+0x1400] ;  /* 0x00140000d008783b */ /* 0x000ea20000000200 */
[----:B------:R-:W-:Y:S02]  /*3d50*/  ISETP.LT.OR P2, PT, R2, R216, P2 ;  /* 0x000000d80200720c */ /* 0x000fe40001741670 */
[----:B------:R-:W-:-:S02]  /*3d60*/  IADD3 R2, R0, 0x28, RZ ;  /* 0x0000002800027810 */ /* 0x000fc40007ffe0ff */
[----:B------:R-:W-:Y:S02]  /*3d70*/  IADD3 R4, R0, 0x29, RZ ;  /* 0x0000002900047810 */ /* 0x000fe40007ffe0ff */
[----:B------:R-:W-:Y:S02]  /*3d80*/  FSEL R98, R32, -INF , !P3 ;  /* 0xff80000020627808 */ /* 0x000fe40005800000 */
[----:B------:R-:W-:Y:S02]  /*3d90*/  FSEL R101, R34, -INF , !P5 ;  /* 0xff80000022657808 */ /* 0x000fe40006800000 */
[C---:B------:R-:W-:Y:S01]  /*3da0*/  ISETP.GE.AND P1, PT, R2.reuse, R223, PT ;  /* 0x000000df0200720c */ /* 0x040fe20003f26270 */
[----:B-1----:R-:W-:Y:S01]  /*3db0*/  HMMA.16816.F32 R36, R16, R20, R120 ;  /* 0x000000141024723c */ /* 0x002fe20000001878 */
[C---:B------:R-:W-:Y:S02]  /*3dc0*/  ISETP.GE.AND P4, PT, R2.reuse, R222, PT ;  /* 0x000000de0200720c */ /* 0x040fe40003f86270 */
[----:B------:R-:W-:-:S02]  /*3dd0*/  ISETP.GE.AND P0, PT, R2, R221, PT ;  /* 0x000000dd0200720c */ /* 0x000fc40003f06270 */
[----:B------:R-:W-:Y:S02]  /*3de0*/  ISETP.GE.AND P3, PT, R2, R220, PT ;  /* 0x000000dc0200720c */ /* 0x000fe40003f66270 */
[----:B------:R-:W-:Y:S02]  /*3df0*/  ISETP.GE.AND P5, PT, R4, R221, PT ;  /* 0x000000dd0400720c */ /* 0x000fe40003fa6270 */
[C---:B------:R-:W-:Y:S02]  /*3e00*/  ISETP.LT.OR P1, PT, R2.reuse, R219, P1 ;  /* 0x000000db0200720c */ /* 0x040fe40000f21670 */
[C---:B------:R-:W-:Y:S02]  /*3e10*/  ISETP.LT.OR P4, PT, R2.reuse, R218, P4 ;  /* 0x000000da0200720c */ /* 0x040fe40002781670 */
[C---:B------:R-:W-:Y:S02]  /*3e20*/  ISETP.LT.OR P0, PT, R2.reuse, R217, P0 ;  /* 0x000000d90200720c */ /* 0x040fe40000701670 */
[----:B------:R-:W-:-:S02]  /*3e30*/  ISETP.LT.OR P3, PT, R2, R216, P3 ;  /* 0x000000d80200720c */ /* 0x000fc40001f61670 */
[----:B------:R-:W-:Y:S02]  /*3e40*/  ISETP.LT.OR P5, PT, R4, R217, P5 ;  /* 0x000000d90400720c */ /* 0x000fe40002fa1670 */
[----:B------:R-:W-:Y:S02]  /*3e50*/  IADD3 R2, R0, 0x30, RZ ;  /* 0x0000003000027810 */ /* 0x000fe40007ffe0ff */
[----:B------:R-:W-:Y:S02]  /*3e60*/  FSEL R99, R33, -INF , !P6 ;  /* 0xff80000021637808 */ /* 0x000fe40007000000 */
[----:B------:R-:W-:Y:S02]  /*3e70*/  FSEL R103, R35, -INF , !P2 ;  /* 0xff80000023677808 */ /* 0x000fe40005000000 */
[----:B------:R-:W-:Y:S01]  /*3e80*/  FSEL R97, R48, -INF , !P0 ;  /* 0xff80000030617808 */ /* 0x000fe20004000000 */
[----:B------:R-:W-:Y:S01]  /*3e90*/  HMMA.16816.F32 R32, R12, R22, R144 ;  /* 0x000000160c20723c */ /* 0x000fe20000001890 */
        /* <DEDUP_REMOVED lines=22> */
[----:B------:R-:W-:Y:S01]  /*4000*/  FSEL R127, R24, -INF , !P3 ;  /* 0xff800000187f7808 */ /* 0x000fe20005800000 */
[----:B--2---:R-:W-:Y:S01]  /*4010*/  HMMA.16816.F32 R40, R12, R8, R156 ;  /* 0x000000080c28723c */ /* 0x004fe2000000189c */
        /* <DEDUP_REMOVED lines=48> */
[----:B------:R-:W-:Y:S01]  /*4320*/  HMMA.16816.F32 R28, R16, R22, R128 ;  /* 0x00000016101c723c */ /* 0x000fe20000001880 */
[----:B------:R-:W-:Y:S01]  /*4330*/  FSEL R117, R55, -INF , !P0 ;  /* 0xff80000037757808 */ /* 0x000fe20004000000 */
[----:B------:R-:W1:Y:S01]  /*4340*/  LDSM.16.M88.4 R20, [R208+0x1800] ;  /* 0x00180000d014783b */ /* 0x000e620000000200 */
[----:B------:R-:W-:Y:S02]  /*4350*/  FSEL R123, R47, -INF , !P3 ;  /* 0xff8000002f7b7808 */ /* 0x000fe40005800000 */
[C---:B------:R-:W-:Y:S02]  /*4360*/  ISETP.GE.AND P3, PT, R2.reuse, R223, PT ;  /* 0x000000df0200720c */ /* 0x040fe40003f66270 */
[----:B------:R-:W-:-:S02]  /*4370*/  ISETP.GE.AND P0, PT, R2, R222, PT ;  /* 0x000000de0200720c */ /* 0x000fc40003f06270 */
[-C--:B------:R-:W-:Y:S02]  /*4380*/  ISETP.LT.OR P6, PT, R4, R219.reuse, P6 ;  /* 0x000000db0400720c */ /* 0x080fe400037c1670 */
[C---:B------:R-:W-:Y:S02]  /*4390*/  ISETP.LT.OR P3, PT, R2.reuse, R219, P3 ;  /* 0x000000db0200720c */ /* 0x040fe40001f61670 */
[----:B------:R-:W-:Y:S02]  /*43a0*/  ISETP.LT.OR P0, PT, R2, R218, P0 ;  /* 0x000000da0200720c */ /* 0x000fe40000701670 */
[----:B------:R-:W-:Y:S02]  /*43b0*/  FSEL R122, R45, -INF , !P6 ;  /* 0xff8000002d7a7808 */ /* 0x000fe40007000000 */
[----:B------:R-:W-:Y:S01]  /*43c0*/  FSEL R146, R36, -INF , !P4 ;  /* 0xff80000024927808 */ /* 0x000fe20006000000 */
[----:B------:R-:W-:Y:S01]  /*43d0*/  HMMA.16816.F32 R44, R12, R10, R164 ;  /* 0x0000000a0c2c723c */ /* 0x000fe200000018a4 */
[----:B------:R-:W-:-:S02]  /*43e0*/  ISETP.GE.AND P6, PT, R2, R221, PT ;  /* 0x000000dd0200720c */ /* 0x000fc40003fc6270 */
[----:B------:R-:W-:Y:S02]  /*43f0*/  ISETP.GE.AND P4, PT, R2, R220, PT ;  /* 0x000000dc0200720c */ /* 0x000fe40003f86270 */
[----:B------:R-:W-:Y:S02]  /*4400*/  FSEL R147, R37, -INF , !P3 ;  /* 0xff80000025937808 */ /* 0x000fe40005800000 */
[----:B------:R-:W-:Y:S02]  /*4410*/  FSEL R197, R38, -INF , !P1 ;  /* 0xff80000026c57808 */ /* 0x000fe40004800000 */
[----:B------:R-:W-:Y:S02]  /*4420*/  FSEL R198, R39, -INF , !P0 ;  /* 0xff80000027c67808 */ /* 0x000fe40004000000 */
[----:B------:R-:W-:Y:S01]  /*4430*/  HMMA.16816.F32 R36, R16, R8, R136 ;  /* 0x000000081024723c */ /* 0x000fe20000001888 */
[C---:B------:R-:W-:Y:S02]  /*4440*/  ISETP.LT.OR P6, PT, R2.reuse, R217, P6 ;  /* 0x000000d90200720c */ /* 0x040fe400037c1670 */
[----:B------:R-:W-:-:S02]  /*4450*/  ISETP.LT.OR P4, PT, R2, R216, P4 ;  /* 0x000000d80200720c */ /* 0x000fc40002781670 */
[C---:B------:R-:W-:Y:S02]  /*4460*/  IADD3 R2, R0.reuse, 0x48, RZ ;  /* 0x0000004800027810 */ /* 0x040fe40007ffe0ff */
[----:B------:R-:W-:Y:S02]  /*4470*/  IADD3 R4, R0, 0x49, RZ ;  /* 0x0000004900047810 */ /* 0x000fe40007ffe0ff */
[----:B------:R-:W-:Y:S02]  /*4480*/  FSEL R129, R24, -INF , !P2 ;  /* 0xff80000018817808 */ /* 0x000fe40005000000 */
[----:B------:R-:W-:Y:S02]  /*4490*/  FSEL R139, R27, -INF , !P4 ;  /* 0xff8000001b8b7808 */ /* 0x000fe40006000000 */
[C---:B------:R-:W-:Y:S02]  /*44a0*/  ISETP.GE.AND P3, PT, R2.reuse, R223, PT ;  /* 0x000000df0200720c */ /* 0x040fe40003f66270 */
[----:B------:R-:W-:-:S02]  /*44b0*/  ISETP.GE.AND P0, PT, R2, R222, PT ;  /* 0x000000de0200720c */ /* 0x000fc40003f06270 */
[CC--:B------:R-:W-:Y:S02]  /*44c0*/  ISETP.GE.AND P1, PT, R2.reuse, R221.reuse, PT ;  /* 0x000000dd0200720c */ /* 0x0c0fe40003f26270 */
[----:B------:R-:W-:Y:S02]  /*44d0*/  ISETP.GE.AND P2, PT, R2, R220, PT ;  /* 0x000000dc0200720c */ /* 0x000fe40003f46270 */
[----:B------:R-:W-:Y:S02]  /*44e0*/  ISETP.GE.AND P4, PT, R4, R221, PT ;  /* 0x000000dd0400720c */ /* 0x000fe40003f86270 */
[C---:B------:R-:W-:Y:S02]  /*44f0*/  ISETP.LT.OR P3, PT, R2.reuse, R219, P3 ;  /* 0x000000db0200720c */ /* 0x040fe40001f61670 */
[C---:B------:R-:W-:Y:S02]  /*4500*/  ISETP.LT.OR P0, PT, R2.reuse, R218, P0 ;  /* 0x000000da0200720c */ /* 0x040fe40000701670 */
[----:B------:R-:W-:-:S02]  /*4510*/  ISETP.LT.OR P1, PT, R2, R217, P1 ;  /* 0x000000d90200720c */ /* 0x000fc40000f21670 */
[----:B------:R-:W-:Y:S02]  /*4520*/  ISETP.LT.OR P2, PT, R2, R216, P2 ;  /* 0x000000d80200720c */ /* 0x000fe40001741670 */
[----:B------:R-:W-:Y:S02]  /*4530*/  ISETP.LT.OR P4, PT, R4, R217, P4 ;  /* 0x000000d90400720c */ /* 0x000fe40002781670 */
[----:B------:R-:W-:Y:S02]  /*4540*/  FSEL R131, R25, -INF , !P6 ;  /* 0xff80000019837808 */ /* 0x000fe40007000000 */
[----:B------:R-:W-:Y:S02]  /*4550*/  FSEL R137, R26, -INF , !P5 ;  /* 0xff8000001a897808 */ /* 0x000fe40006800000 */
[----:B------:R-:W-:Y:S01]  /*4560*/  IADD3 R2, R0, 0x50, RZ ;  /* 0x0000005000027810 */ /* 0x000fe20007ffe0ff */
[----:B------:R-:W-:Y:S01]  /*4570*/  HMMA.16816.F32 R24, R16, R10, R148 ;  /* 0x0000000a1018723c */ /* 0x000fe20000001894 */
[----:B------:R-:W2:Y:S01]  /*4580*/  LDSM.16.M88.4 R8, [R208+0x1c00] ;  /* 0x001c0000d008783b */ /* 0x000ea20000000200 */
[----:B------:R-:W-:Y:S01]  /*4590*/  FSEL R130, R32, -INF , !P1 ;  /* 0xff80000020827808 */ /* 0x000fe20004800000 */
[----:B------:R-:W-:-:S04]  /*45a0*/  DEPBAR.LE SB0, 0x0 ;  /* 0x000080000000791a */ /* 0x000fc80000000000 */
[----:B------:R-:W-:Y:S02]  /*45b0*/  FSEL R138, R34, -INF , !P2 ;  /* 0xff800000228a7808 */ /* 0x000fe40005000000 */
[----:B------:R-:W-:Y:S02]  /*45c0*/  FSEL R142, R28, -INF , !P3 ;  /* 0xff8000001c8e7808 */ /* 0x000fe40005800000 */
[----:B------:R-:W-:Y:S02]  /*45d0*/  FSEL R143, R30, -INF , !P0 ;  /* 0xff8000001e8f7808 */ /* 0x000fe40004000000 */
[----:B------:R-:W-:Y:S01]  /*45e0*/  FSEL R128, R33, -INF , !P4 ;  /* 0xff80000021807808 */ /* 0x000fe20006000000 */
[----:B------:R-:W-:Y:S01]  /*45f0*/  BAR.SYNC.DEFER_BLOCKING 0x0 ;  /* 0x0000000000007b1d */ /* 0x000fe20000010000 */
[C---:B------:R-:W-:Y:S02]  /*4600*/  ISETP.GE.AND P6, PT, R4.reuse, R223, PT ;  /* 0x000000df0400720c */ /* 0x040fe40003fc6270 */
[----:B------:R-:W-:-:S02]  /*4610*/  ISETP.GE.AND P5, PT, R4, R222, PT ;  /* 0x000000de0400720c */ /* 0x000fc40003fa6270 */
[----:B------:R-:W-:Y:S02]  /*4620*/  ISETP.GE.AND P1, PT, R4, R220, PT ;  /* 0x000000dc0400720c */ /* 0x000fe40003f26270 */
[C---:B------:R-:W-:Y:S02]  /*4630*/  ISETP.GE.AND P2, PT, R2.reuse, R223, PT ;  /* 0x000000df0200720c */ /* 0x040fe40003f46270 */
[C---:B------:R-:W-:Y:S02]  /*4640*/  ISETP.GE.AND P3, PT, R2.reuse, R222, PT ;  /* 0x000000de0200720c */ /* 0x040fe40003f66270 */
[C---:B------:R-:W-:Y:S02]  /*4650*/  ISETP.GE.AND P0, PT, R2.reuse, R221, PT ;  /* 0x000000dd0200720c */ /* 0x040fe40003f06270 */
[----:B------:R-:W-:Y:S02]  /*4660*/  ISETP.GE.AND P4, PT, R2, R220, PT ;  /* 0x000000dc0200720c */ /* 0x000fe40003f86270 */
[----:B------:R-:W-:-:S02]  /*4670*/  ISETP.LT.OR P6, PT, R4, R219, P6 ;  /* 0x000000db0400720c */ /* 0x000fc400037c1670 */
[C---:B------:R-:W-:Y:S02]  /*4680*/  ISETP.LT.OR P5, PT, R4.reuse, R218, P5 ;  /* 0x000000da0400720c */ /* 0x040fe40002fa1670 */
[----:B------:R-:W-:Y:S02]  /*4690*/  ISETP.LT.OR P1, PT, R4, R216, P1 ;  /* 0x000000d80400720c */ /* 0x000fe40000f21670 */
[C---:B------:R-:W-:Y:S02]  /*46a0*/  ISETP.LT.OR P2, PT, R2.reuse, R219, P2 ;  /* 0x000000db0200720c */ /* 0x040fe40001741670 */
[C---:B------:R-:W-:Y:S02]  /*46b0*/  ISETP.LT.OR P3, PT, R2.reuse, R218, P3 ;  /* 0x000000da0200720c */ /* 0x040fe40001f61670 */
[C---:B------:R-:W-:Y:S02]  /*46c0*/  ISETP.LT.OR P0, PT, R2.reuse, R217, P0 ;  /* 0x000000d90200720c */ /* 0x040fe40000701670 */
[----:B------:R-:W-:-:S02]  /*46d0*/  ISETP.LT.OR P4, PT, R2, R216, P4 ;  /* 0x000000d80200720c */ /* 0x000fc40002781670 */
[----:B------:R-:W-:Y:S02]  /*46e0*/  IADD3 R2, R0, 0x51, RZ ;  /* 0x0000005100027810 */ /* 0x000fe40007ffe0ff */
[----:B------:R-:W-:Y:S02]  /*46f0*/  FSEL R136, R35, -INF , !P1 ;  /* 0xff80000023887808 */ /* 0x000fe40004800000 */
[----:B------:R-:W-:Y:S01]  /*4700*/  FSEL R140, R29, -INF , !P6 ;  /* 0xff8000001d8c7808 */ /* 0x000fe20007000000 */
[----:B-1----:R-:W-:Y:S01]  /*4710*/  HMMA.16816.F32 R32, R16, R20, R152 ;  /* 0x000000141020723c */ /* 0x002fe20000001898 */
        /* <DEDUP_REMOVED lines=14> */
[----:B------:R-:W-:Y:S02]  /*4800*/  IADD3 R4, R0, 0x59, RZ ;  /* 0x0000005900047810 */ /* 0x000fe40007ffe0ff */
[----:B------:R-:W-:-:S02]  /*4810*/  ISETP.LT.OR P1, PT, R2, R217, P1 ;  /* 0x000000d90200720c */ /* 0x000fc40000f21670 */
[----:B------:R-:W-:Y:S02]  /*4820*/  FSEL R165, R37, -INF , !P5 ;  /* 0xff80000025a57808 */ /* 0x000fe40006800000 */
[----:B------:R-:W-:Y:S02]  /*4830*/  FSEL R166, R38, -INF , !P3 ;  /* 0xff80000026a67808 */ /* 0x000fe40005800000 */
[----:B------:R-:W-:Y:S01]  /*4840*/  FSEL R151, R40, -INF , !P0 ;  /* 0xff80000028977808 */ /* 0x000fe20004000000 */
[----:B--2---:R-:W-:Y:S01]  /*4850*/  HMMA.16816.F32 R36, R12, R8, R180 ;  /* 0x000000080c24723c */ /* 0x004fe200000018b4 */
[----:B------:R-:W-:Y:S02]  /*4860*/  FSEL R149, R41, -INF , !P6 ;  /* 0xff80000029957808 */ /* 0x000fe40007000000 */
[----:B------:R-:W-:Y:S02]  /*4870*/  FSEL R152, R42, -INF , !P4 ;  /* 0xff8000002a987808 */ /* 0x000fe40006000000 */
[----:B------:R-:W-:-:S02]  /*4880*/  FSEL R154, R43, -INF , !P2 ;  /* 0xff8000002b9a7808 */ /* 0x000fc40005000000 */
[----:B------:R-:W-:Y:S01]  /*4890*/  FSEL R148, R44, -INF , !P1 ;  /* 0xff8000002c947808 */ /* 0x000fe20004800000 */
[----:B------:R-:W-:Y:S01]  /*48a0*/  HMMA.16816.F32 R40, R16, R8, R160 ;  /* 0x000000081028723c */ /* 0x000fe200000018a0 */
[CC--:B------:R-:W-:Y:S02]  /*48b0*/  ISETP.GE.AND P5, PT, R2.reuse, R223.reuse, PT ;  /* 0x000000df0200720c */ /* 0x0c0fe40003fa6270 */
[C---:B------:R-:W-:Y:S02]  /*48c0*/  ISETP.GE.AND P3, PT, R2.reuse, R222, PT ;  /* 0x000000de0200720c */ /* 0x040fe40003f66270 */
[----:B------:R-:W-:Y:S02]  /*48d0*/  ISETP.GE.AND P0, PT, R2, R220, PT ;  /* 0x000000dc0200720c */ /* 0x000fe40003f06270 */
[C---:B------:R-:W-:Y:S02]  /*48e0*/  ISETP.GE.AND P4, PT, R4.reuse, R223, PT ;  /* 0x000000df0400720c */ /* 0x040fe40003f86270 */
[----:B------:R-:W-:-:S02]  /*48f0*/  ISETP.GE.AND P2, PT, R4, R222, PT ;  /* 0x000000de0400720c */ /* 0x000fc40003f46270 */
[C---:B------:R-:W-:Y:S02]  /*4900*/  ISETP.GE.AND P6, PT, R4.reuse, R221, PT ;  /* 0x000000dd0400720c */ /* 0x040fe40003fc6270 */
[----:B------:R-:W-:Y:S02]  /*4910*/  ISETP.GE.AND P1, PT, R4, R220, PT ;  /* 0x000000dc0400720c */ /* 0x000fe40003f26270 */
[CC--:B------:R-:W-:Y:S02]  /*4920*/  ISETP.LT.OR P5, PT, R2.reuse, R219.reuse, P5 ;  /* 0x000000db0200720c */ /* 0x0c0fe40002fa1670 */
        /* <DEDUP_REMOVED lines=27> */
[----:B------:R-:W-:-:S02]  /*4ae0*/  FSEL R199, R28, -INF , !P3 ;  /* 0xff8000001cc77808 */ /* 0x000fc40005800000 */
[----:B------:R-:W-:Y:S02]  /*4af0*/  FSEL R200, R30, -INF , !P6 ;  /* 0xff8000001ec87808 */ /* 0x000fe40007000000 */
[----:B------:R-:W-:Y:S02]  /*4b00*/  FSEL R176, R33, -INF , !P4 ;  /* 0xff80000021b07808 */ /* 0x000fe40006000000 */
[----:B------:R-:W-:Y:S01]  /*4b10*/  ISETP.GE.AND P2, PT, R4, R221, PT ;  /* 0x000000dd0400720c */ /* 0x000fe20003f46270 */
[----:B------:R-:W-:Y:S01]  /*4b20*/  HMMA.16816.F32 R20, R16, R22, R168 ;  /* 0x000000161014723c */ /* 0x000fe200000018a8 */
[C---:B------:R-:W-:Y:S02]  /*4b30*/  ISETP.GE.AND P5, PT, R2.reuse, R223, PT ;  /* 0x000000df0200720c */ /* 0x040fe40003fa6270 */
[C---:B------:R-:W-:Y:S02]  /*4b40*/  ISETP.GE.AND P3, PT, R2.reuse, R222, PT ;  /* 0x000000de0200720c */ /* 0x040fe40003f66270 */
[----:B------:R-:W-:-:S02]  /*4b50*/  ISETP.GE.AND P6, PT, R2, R221, PT ;  /* 0x000000dd0200720c */ /* 0x000fc40003fc6270 */
[----:B------:R-:W-:Y:S01]  /*4b60*/  ISETP.GE.AND P4, PT, R2, R220, PT ;  /* 0x000000dc0200720c */ /* 0x000fe20003f86270 */
[-C--:B------:R-:W-:Y:S01]  /*4b70*/  HMMA.16816.F32 R12, R12, R10.reuse, R188 ;  /* 0x0000000a0c0c723c */ /* 0x080fe200000018bc */
[----:B------:R-:W-:Y:S02]  /*4b80*/  ISETP.LT.OR P2, PT, R4, R217, P2 ;  /* 0x000000d90400720c */ /* 0x000fe40001741670 */
[C---:B------:R-:W-:Y:S02]  /*4b90*/  ISETP.LT.OR P5, PT, R2.reuse, R219, P5 ;  /* 0x000000db0200720c */ /* 0x040fe40002fa1670 */
[C---:B------:R-:W-:Y:S02]  /*4ba0*/  ISETP.LT.OR P3, PT, R2.reuse, R218, P3 ;  /* 0x000000da0200720c */ /* 0x040fe40001f61670 */
[C---:B------:R-:W-:Y:S01]  /*4bb0*/  ISETP.LT.OR P6, PT, R2.reuse, R217, P6 ;  /* 0x000000d90200720c */ /* 0x040fe200037c1670 */
[----:B------:R-:W-:Y:S01]  /*4bc0*/  HMMA.16816.F32 R16, R16, R10, R172 ;  /* 0x0000000a1010723c */ /* 0x000fe200000018ac */
[----:B------:R-:W-:-:S02]  /*4bd0*/  ISETP.LT.OR P4, PT, R2, R216, P4 ;  /* 0x000000d80200720c */ /* 0x000fc40002781670 */
[----:B------:R-:W-:Y:S02]  /*4be0*/  IADD3 R2, R0, 0x71, RZ ;  /* 0x0000007100027810 */ /* 0x000fe40007ffe0ff */
[----:B------:R-:W-:Y:S02]  /*4bf0*/  FSEL R150, R47, -INF , !P1 ;  /* 0xff8000002f967808 */ /* 0x000fe40004800000 */
[----:B------:R-:W-:Y:S02]  /*4c00*/  FSEL R177, R32, -INF , !P0 ;  /* 0xff80000020b17808 */ /* 0x000fe40004000000 */
[----:B------:R-:W-:Y:S02]  /*4c10*/  FSEL R183, R29, -INF , !P2 ;  /* 0xff8000001db77808 */ /* 0x000fe40005000000 */
[C---:B------:R-:W-:Y:S02]  /*4c20*/  ISETP.GE.AND P1, PT, R4.reuse, R222, PT ;  /* 0x000000de0400720c */ /* 0x040fe40003f26270 */
[----:B------:R-:W-:-:S02]  /*4c30*/  ISETP.GE.AND P0, PT, R4, R220, PT ;  /* 0x000000dc0400720c */ /* 0x000fc40003f06270 */
[----:B------:R-:W-:Y:S02]  /*4c40*/  ISETP.GE.AND P2, PT, R2, R223, PT ;  /* 0x000000df0200720c */ /* 0x000fe40003f46270 */
[C---:B------:R-:W-:Y:S02]  /*4c50*/  ISETP.LT.OR P1, PT, R4.reuse, R218, P1 ;  /* 0x000000da0400720c */ /* 0x040fe40000f21670 */
        /* <DEDUP_REMOVED lines=34> */
[C---:B------:R-:W-:Y:S02]  /*4e80*/  IADD3 R2, R0.reuse, 0x78, RZ ;  /* 0x0000007800027810 */ /* 0x040fe40007ffe0ff */
[----:B------:R-:W-:Y:S02]  /*4e90*/  IADD3 R0, R0, 0x79, RZ ;  /* 0x0000007900007810 */ /* 0x000fe40007ffe0ff */
[----:B------:R-:W-:Y:S02]  /*4ea0*/  FSEL R170, R22, -INF , !P0 ;  /* 0xff80000016aa7808 */ /* 0x000fe40004000000 */
[C---:B------:R-:W-:Y:S02]  /*4eb0*/  ISETP.GE.AND P0, PT, R0.reuse, R221, PT ;  /* 0x000000dd0000720c */ /* 0x040fe40003f06270 */
[----:B------:R-:W-:Y:S02]  /*4ec0*/  FSEL R178, R35, -INF , !P1 ;  /* 0xff80000023b27808 */ /* 0x000fe40004800000 */
[----:B------:R-:W-:-:S02]  /*4ed0*/  ISETP.LT.OR P0, PT, R0, R217, P0 ;  /* 0x000000d90000720c */ /* 0x000fc40000701670 */
[----:B------:R-:W-:Y:S02]  /*4ee0*/  ISETP.GE.AND P1, PT, R4, R223, PT ;  /* 0x000000df0400720c */ /* 0x000fe40003f26270 */
[----:B------:R-:W-:Y:S02]  /*4ef0*/  FSEL R185, R13, -INF , !P0 ;  /* 0xff8000000db97808 */ /* 0x000fe40004000000 */
[----:B------:R-:W-:Y:S02]  /*4f00*/  ISETP.GE.AND P0, PT, R0, R220, PT ;  /* 0x000000dc0000720c */ /* 0x000fe40003f06270 */
[----:B------:R-:W-:Y:S02]  /*4f10*/  ISETP.LT.OR P1, PT, R4, R219, P1 ;  /* 0x000000db0400720c */ /* 0x000fe40000f21670 */
[----:B------:R-:W-:Y:S02]  /*4f20*/  ISETP.LT.OR P0, PT, R0, R216, P0 ;  /* 0x000000d80000720c */ /* 0x000fe40000701670 */
[----:B------:R-:W-:-:S02]  /*4f30*/  FSEL R191, R39, -INF , !P2 ;  /* 0xff80000027bf7808 */ /* 0x000fc40005000000 */
[----:B------:R-:W-:Y:S02]  /*4f40*/  FSEL R161, R20, -INF , !P1 ;  /* 0xff80000014a17808 */ /* 0x000fe40004800000 */
[C---:B------:R-:W-:Y:S02]  /*4f50*/  ISETP.GE.AND P2, PT, R2.reuse, R221, PT ;  /* 0x000000dd0200720c */ /* 0x040fe40003f46270 */
[C---:B------:R-:W-:Y:S02]  /*4f60*/  ISETP.GE.AND P1, PT, R2.reuse, R220, PT ;  /* 0x000000dc0200720c */ /* 0x040fe40003f26270 */
[----:B------:R-:W-:Y:S02]  /*4f70*/  FSEL R188, R15, -INF , !P0 ;  /* 0xff8000000fbc7808 */ /* 0x000fe40004000000 */
[----:B------:R-:W-:Y:S02]  /*4f80*/  PLOP3.LUT P0, PT, PT, PT, UP0, 0x80, 0x0 ;  /* 0x000000000000781c */ /* 0x000fe40003f0f008 */
[----:B------:R-:W-:-:S02]  /*4f90*/  ISETP.LT.OR P2, PT, R2, R217, P2 ;  /* 0x000000d90200720c */ /* 0x000fc40001741670 */
[----:B------:R-:W-:Y:S02]  /*4fa0*/  ISETP.LT.OR P1, PT, R2, R216, P1 ;  /* 0x000000d80200720c */ /* 0x000fe40000f21670 */
[----:B------:R-:W-:Y:S02]  /*4fb0*/  FSEL R172, R25, -INF , !P5 ;  /* 0xff80000019ac7808 */ /* 0x000fe40006800000 */
[----:B------:R-:W-:Y:S02]  /*4fc0*/  FSEL R175, R27, -INF , !P4 ;  /* 0xff8000001baf7808 */ /* 0x000fe40006000000 */
[----:B------:R-:W-:Y:S02]  /*4fd0*/  FSEL R187, R12, -INF , !P2 ;  /* 0xff8000000cbb7808 */ /* 0x000fe40005000000 */
[----:B------:R-:W-:Y:S02]  /*4fe0*/  FSEL R189, R14, -INF , !P1 ;  /* 0xff8000000ebd7808 */ /* 0x000fe40004800000 */
[----:B------:R-:W-:-:S02]  /*4ff0*/  ISETP.GE.AND P5, PT, R2, R223, PT ;  /* 0x000000df0200720c */ /* 0x000fc40003fa6270 */
[----:B------:R-:W-:Y:S02]  /*5000*/  ISETP.GE.AND P4, PT, R0, R223, PT ;  /* 0x000000df0000720c */ /* 0x000fe40003f86270 */
[-C--:B------:R-:W-:Y:S02]  /*5010*/  ISETP.GE.AND P2, PT, R2, R222.reuse, PT ;  /* 0x000000de0200720c */ /* 0x080fe40003f46270 */
[----:B------:R-:W-:Y:S02]  /*5020*/  ISETP.GE.AND P1, PT, R0, R222, PT ;  /* 0x000000de0000720c */ /* 0x000fe40003f26270 */
[CC--:B------:R-:W-:Y:S02]  /*5030*/  ISETP.LT.OR P5, PT, R2.reuse, R219.reuse, P5 ;  /* 0x000000db0200720c */ /* 0x0c0fe40002fa1670 */
[----:B------:R-:W-:Y:S02]  /*5040*/  ISETP.LT.OR P2, PT, R2, R218, P2 ;  /* 0x000000da0200720c */ /* 0x000fe40001741670 */
[----:B------:R-:W-:-:S02]  /*5050*/  ISETP.LT.OR P4, PT, R0, R219, P4 ;  /* 0x000000db0000720c */ /* 0x000fc40002781670 */
[----:B------:R-:W-:Y:S01]  /*5060*/  ISETP.LT.OR P1, PT, R0, R218, P1 ;  /* 0x000000da0000720c */ /* 0x000fe20000f21670 */
[----:B------:R-:W-:Y:S01]  /*5070*/  IMAD.IADD R0, R73, 0x1, R74 ;  /* 0x0000000149007824 */ /* 0x000fe200078e024a */
[----:B------:R-:W-:Y:S02]  /*5080*/  FSEL R160, R21, -INF , !P6 ;  /* 0xff80000015a07808 */ /* 0x000fe40007000000 */
[----:B------:R-:W-:Y:S02]  /*5090*/  FSEL R168, R23, -INF , !P3 ;  /* 0xff80000017a87808 */ /* 0x000fe40005800000 */
[----:B------:R-:W-:Y:S02]  /*50a0*/  FSEL R162, R16, -INF , !P5 ;  /* 0xff80000010a27808 */ /* 0x000fe40006800000 */
[----:B------:R-:W-:Y:S02]  /*50b0*/  FSEL R174, R18, -INF , !P2 ;  /* 0xff80000012ae7808 */ /* 0x000fe40005000000 */
[----:B------:R-:W-:-:S02]  /*50c0*/  FSEL R163, R17, -INF , !P4 ;  /* 0xff80000011a37808 */ /* 0x000fc40006000000 */
[----:B------:R-:W-:Y:S01]  /*50d0*/  FSEL R173, R19, -INF , !P1 ;  /* 0xff80000013ad7808 */ /* 0x000fe20004800000 */
[----:B------:R-:W-:Y:S05]  /*50e0*/  @!P0 BRA `(.L_x_428) ;  /* 0x0000037000008947 */ /* 0x000fea0003800000 */
[----:B------:R-:W-:Y:S01]  /*50f0*/  UIADD3 UR7, UR32, -0x2, URZ ;  /* 0xfffffffe20077890 */ /* 0x000fe2000fffe03f */
[----:B------:R-:W-:Y:S01]  /*5100*/  ISETP.GE.AND P1, PT, R226, c[0x0][0x220], PT ;  /* 0x00008800e2007a0c */ /* 0x000fe20003f26270 */
[----:B------:R-:W-:Y:S01]  /*5110*/  IMAD.U32 R6, RZ, RZ, UR8 ;  /* 0x00000008ff067e24 */ /* 0x000fe2000f8e00ff */
[----:B------:R-:W-:Y:S01]  /*5120*/  BSSY B0, `(.L_x_429) ;  /* 0x0000032000007945 */ /* 0x000fe20003800000 */
[----:B------:R-:W-:Y:S01]  /*5130*/  USHF.R.S32.HI UR5, URZ, 0x1f, UR7 ;  /* 0x0000001f3f057899 */ /* 0x000fe20008011407 */
[----:B------:R-:W-:Y:S02]  /*5140*/  IMAD.U32 R8, RZ, RZ, UR8 ;  /* 0x00000008ff087e24 */ /* 0x000fe4000f8e00ff */
[----:B------:R-:W-:Y:S01]  /*5150*/  IMAD.U32 R4, RZ, RZ, UR7 ;  /* 0x00000007ff047e24 */ /* 0x000fe2000f8e00ff */
[----:B------:R-:W-:-:S03]  /*5160*/  UIMAD UR7, UR9, UR7, URZ ;  /* 0x00000007090772a4 */ /* 0x000fc6000f8e023f */
[----:B------:R-:W-:Y:S01]  /*5170*/  IMAD.WIDE.U32 R4, R4, UR13, R204 ;  /* 0x0000000d04047c25 */ /* 0x000fe2000f8e00cc */
[----:B------:R-:W-:Y:S02]  /*5180*/  UIMAD UR5, UR5, UR13, UR7 ;  /* 0x0000000d050572a4 */ /* 0x000fe4000f8e0207 */
[----:B------:R1:W-:Y:S01]  /*5190*/  @P1 STS [R224+0x2000], RZ ;  /* 0x002000ffe0001388 */ /* 0x0003e20000000800 */
[----:B------:R-:W-:Y:S01]  /*51a0*/  @!P1 IMAD.MOV.U32 R14, RZ, RZ, c[0x0][0x19c] ;  /* 0x00006700ff0e9624 */ /* 0x000fe200078e00ff */
[----:B------:R-:W-:Y:S02]  /*51b0*/  @!P1 IADD3 R2, P3, R4, UR21, RZ ;  /* 0x0000001504029c10 */ /* 0x000fe4000ff7e0ff */
[----:B------:R-:W-:Y:S01]  /*51c0*/  IADD3 R7, R5, UR5, RZ ;  /* 0x0000000505077c10 */ /* 0x000fe2000fffe0ff */
[----:B------:R1:W-:Y:S01]  /*51d0*/  @P1 STS [R224+0x2004], RZ ;  /* 0x002004ffe0001388 */ /* 0x0003e20000000800 */
[----:B------:R-:W-:Y:S02]  /*51e0*/  @!P1 LEA R6, P2, R6, R4, 0x6 ;  /* 0x0000000406069211 */ /* 0x000fe400078430ff */
[----:B------:R-:W-:Y:S01]  /*51f0*/  @!P1 LEA R12, P4, R4, c[0x0][0x168], 0x1 ;  /* 0x00005a00040c9a11 */ /* 0x000fe200078808ff */
[----:B------:R1:W-:Y:S01]  /*5200*/  @P1 STS.64 [R224+0x2008], RZ ;  /* 0x002008ffe0001388 */ /* 0x0003e20000000a00 */
[----:B------:R-:W-:-:S02]  /*5210*/  @!P1 IADD3.X R9, R7, UR20, RZ, P3, !PT ;  /* 0x0000001407099c10 */ /* 0x000fc40009ffe4ff */
[----:B------:R-:W-:Y:S02]  /*5220*/  @!P1 LEA R10, P3, R2, c[0x0][0x168], 0x1 ;  /* 0x00005a00020a9a11 */ /* 0x000fe400078608ff */
[----:B------:R-:W-:Y:S02]  /*5230*/  @!P1 LEA.HI.X R14, R8, R7, R14, 0x6, P2 ;  /* 0x00000007080e9211 */ /* 0x000fe400010f340e */
        /* <DEDUP_REMOVED lines=32> */
.L_x_430:
[----:B------:R-:W-:Y:S05]  /*5440*/  BSYNC B0 ;  /* 0x0000000000007941 */ /* 0x000fea0003800000 */
.L_x_429:
[----:B------:R-:W0:Y:S02]  /*5450*/  LDGDEPBAR ;  /* 0x00000000000079af */ /* 0x000e240000000000 */
.L_x_428:
[----:B------:R-:W-:Y:S01]  /*5460*/  FMNMX.FTZ R2, R56, R57, !PT ;  /* 0x0000003938027209 */ /* 0x000fe20007810000 */
[----:B------:R-:W-:Y:S01]  /*5470*/  IMAD.WIDE.U32 R236, R232, -0x326172a9, RZ ;  /* 0xcd9e8d57e8ec7825 */ /* 0x000fe200078e00ff */
[----:B-1----:R-:W-:Y:S01]  /*5480*/  LOP3.LUT R8, R196, UR30, RZ, 0x3c, !PT ;  /* 0x0000001ec4087c12 */ /* 0x002fe2000f8e3cff */
[----:B------:R-:W-:Y:S01]  /*5490*/  STL [R1+0x80], R135 ;  /* 0x0000808701007387 */ /* 0x000fe20000100800 */
[----:B------:R-:W-:Y:S01]  /*54a0*/  FMNMX.FTZ R2, R58, R2, !PT ;  /* 0x000000023a027209 */ /* 0x000fe20007810000 */
[----:B------:R-:W-:Y:S01]  /*54b0*/  UIADD3 UR15, UR31, -0x4498517b, URZ ;  /* 0xbb67ae851f0f7890 */ /* 0x000fe2000fffe03f */
[----:B------:R-:W-:Y:S01]  /*54c0*/  FMNMX.FTZ R6, R71, R67, !PT ;  /* 0x0000004347067209 */ /* 0x000fe20007810000 */
[----:B------:R1:W-:Y:S01]  /*54d0*/  STL [R1+0x20], R8 ;  /* 0x0000200801007387 */ /* 0x0003e20000100800 */
[----:B------:R-:W-:Y:S01]  /*54e0*/  FMNMX.FTZ R2, R80, R2, !PT ;  /* 0x0000000250027209 */ /* 0x000fe20007810000 */
[----:B------:R-:W-:Y:S01]  /*54f0*/  IMAD.WIDE.U32 R114, R203, -0x2daee0ad, RZ ;  /* 0xd2511f53cb727825 */ /* 0x000fe200078e00ff */
[----:B------:R-:W-:Y:S01]  /*5500*/  FMNMX.FTZ R6, R79, R6, !PT ;  /* 0x000000064f067209 */ /* 0x000fe20007810000 */
[----:B------:R-:W-:Y:S01]  /*5510*/  USHF.L.U32 UR33, UR34, 0x2, URZ ;  /* 0x0000000222217899 */ /* 0x000fe2000800063f */
[----:B------:R-:W-:Y:S01]  /*5520*/  FMNMX.FTZ R2, R92, R2, !PT ;  /* 0x000000025c027209 */ /* 0x000fe20007810000 */
[----:B------:R-:W-:Y:S01]  /*5530*/  UIADD3 UR16, UR30, -0x61c88647, URZ ;  /* 0x9e3779b91e107890 */ /* 0x000fe2000fffe03f */
[----:B------:R-:W-:Y:S01]  /*5540*/  FMNMX.FTZ R6, R77, R6, !PT ;  /* 0x000000064d067209 */ /* 0x000fe20007810000 */
[----:B------:R-:W-:Y:S01]  /*5550*/  UIADD3 UR14, UR30, 0x3c6ef372, URZ ;  /* 0x3c6ef3721e0e7890 */ /* 0x000fe2000fffe03f */
[----:B--2---:R-:W-:Y:S01]  /*5560*/  FMNMX.FTZ R4, R94, R2, !PT ;  /* 0x000000025e047209 */ /* 0x004fe20007810000 */
[----:B------:R-:W-:Y:S01]  /*5570*/  IMAD.U32 R7, RZ, RZ, UR33 ;  /* 0x00000021ff077e24 */ /* 0x000fe2000f8e00ff */
        /* <DEDUP_REMOVED lines=11> */
[----:B------:R-:W-:Y:S01]  /*5630*/  UIADD3 UR7, UR31, -0x56f99767, URZ ;  /* 0xa90668991f077890 */ /* 0x000fe2000fffe03f */
[----:B------:R-:W-:Y:S01]  /*5640*/  FMNMX.FTZ R2, R62, R2, !PT ;  /* 0x000000023e027209 */ /* 0x000fe20007810000 */
[----:B------:R-:W-:Y:S01]  /*5650*/  UIADD3 UR8, UR30, 0x1715609d, URZ ;  /* 0x1715609d1e087890 */ /* 0x000fe2000fffe03f */
[----:B------:R-:W-:Y:S01]  /*5660*/  FMNMX.FTZ R5, R110, R5, !PT ;  /* 0x000000056e057209 */ /* 0x000fe20007810000 */
[----:B------:R-:W-:Y:S01]  /*5670*/  UIADD3 UR17, UR30, -0x4ab325aa, URZ ;  /* 0xb54cda561e117890 */ /* 0x000fe2000fffe03f */
[----:B------:R-:W-:Y:S01]  /*5680*/  FMNMX.FTZ R2, R60, R2, !PT ;  /* 0x000000023c027209 */ /* 0x000fe20007810000 */
[----:B------:R-:W-:Y:S01]  /*5690*/  UIADD3 UR18, UR31, 0x646e171e, URZ ;  /* 0x646e171e1f127890 */ /* 0x000fe2000fffe03f */
[----:B------:R-:W-:Y:S01]  /*56a0*/  FMNMX.FTZ R5, R106, R5, !PT ;  /* 0x000000056a057209 */ /* 0x000fe20007810000 */
[----:B------:R-:W-:Y:S01]  /*56b0*/  IMAD.SHL.U32 R204, R0, 0x2, RZ ;  /* 0x0000000200cc7824 */ /* 0x000fe200078e00ff */
[----:B------:R-:W-:Y:S01]  /*56c0*/  FMNMX.FTZ R2, R63, R2, !PT ;  /* 0x000000023f027209 */ /* 0x000fe20007810000 */
[----:B------:R-:W-:Y:S01]  /*56d0*/  IMAD R144, R72, 0x10000, R72 ;  /* 0x0001000048907824 */ /* 0x000fe200078e0248 */
[----:B------:R-:W-:Y:S01]  /*56e0*/  FMNMX.FTZ R5, R104, R5, !PT ;  /* 0x0000000568057209 */ /* 0x000fe20007810000 */
[----:B------:R-:W-:Y:S01]  /*56f0*/  IMAD R205, R3, 0x2, R204 ;  /* 0x0000000203cd7824 */ /* 0x000fe200078e02cc */
[----:B------:R-:W-:Y:S01]  /*5700*/  FMNMX.FTZ R2, R61, R2, !PT ;  /* 0x000000023d027209 */ /* 0x000fe20007810000 */
[----:B------:R-:W-:Y:S01]  /*5710*/  LDSM.16.MT88.4 R48, [R204+0x4000] ;  /* 0x00400000cc30783b */ /* 0x000fe20000004200 */
[----:B------:R-:W-:Y:S01]  /*5720*/  FMNMX.FTZ R5, R127, R5, !PT ;  /* 0x000000057f057209 */ /* 0x000fe20007810000 */
[----:B------:R-:W-:Y:S01]  /*5730*/  UIADD3 UR5, UR33, 0x1, URZ ;  /* 0x0000000121057890 */ /* 0x000fe2000fffe03f */
[----:B------:R-:W-:Y:S01]  /*5740*/  FMNMX.FTZ R2, R98, R2, !PT ;  /* 0x0000000262027209 */ /* 0x000fe20007810000 */
[----:B------:R-:W-:Y:S01]  /*5750*/  LDSM.16.MT88.4 R52, [R205+0x4000] ;  /* 0x00400000cd34783b */ /* 0x000fe20000004200 */
        /* <DEDUP_REMOVED lines=16> */
[----:B------:R-:W-:Y:S02]  /*5860*/  LOP3.LUT R4, R237, R8, RZ, 0x3c, !PT ;  /* 0x00000008ed047212 */ /* 0x000fe400078e3cff */
[----:B------:R-:W-:Y:S02]  /*5870*/  FMNMX.FTZ R2, R131, R2, !PT ;  /* 0x0000000283027209 */ /* 0x000fe40007810000 */
[----:B------:R-:W-:Y:S01]  /*5880*/  FMNMX.FTZ R5, R165, R5, !PT ;  /* 0x00000005a5057209 */ /* 0x000fe20007810000 */
[----:B------:R-:W-:Y:S01]  /*5890*/  IMAD.WIDE.U32 R84, R4, -0x2daee0ad, RZ ;  /* 0xd2511f5304547825 */ /* 0x000fe200078e00ff */
[----:B------:R-:W-:-:S02]  /*58a0*/  FMNMX.FTZ R2, R130, R2, !PT ;  /* 0x0000000282027209 */ /* 0x000fc40007810000 */
[----:B------:R-:W-:Y:S02]  /*58b0*/  FMNMX.FTZ R5, R158, R5, !PT ;  /* 0x000000059e057209 */ /* 0x000fe40007810000 */
[----:B------:R-:W-:Y:S02]  /*58c0*/  FMNMX.FTZ R2, R128, R2, !PT ;  /* 0x0000000280027209 */ /* 0x000fe40007810000 */
[----:B------:R-:W-:Y:S02]  /*58d0*/  IADD3 R9, R232, 0x4, RZ ;  /* 0x00000004e8097810 */ /* 0x000fe40007ffe0ff */
[----:B------:R-:W-:Y:S02]  /*58e0*/  FMNMX.FTZ R4, R151, R2, !PT ;  /* 0x0000000297047209 */ /* 0x000fe40007810000 */
[----:B------:R-:W-:Y:S01]  /*58f0*/  FMNMX.FTZ R2, R66, R6, !PT ;  /* 0x0000000642027209 */ /* 0x000fe20007810000 */
[----:B------:R-:W-:Y:S01]  /*5900*/  IMAD.WIDE.U32 R88, R9, -0x326172a9, RZ ;  /* 0xcd9e8d5709587825 */ /* 0x000fe200078e00ff */
[----:B------:R-:W-:-:S02]  /*5910*/  FMNMX.FTZ R4, R149, R4, !PT ;  /* 0x0000000495047209 */ /* 0x000fc40007810000 */
[----:B------:R-:W-:Y:S02]  /*5920*/  FMNMX.FTZ R5, R156, R5, !PT ;  /* 0x000000059c057209 */ /* 0x000fe40007810000 */
[----:B------:R-:W-:Y:S02]  /*5930*/  FMNMX.FTZ R2, R76, R2, !PT ;  /* 0x000000024c027209 */ /* 0x000fe40007810000 */
[----:B------:R-:W-:Y:S02]  /*5940*/  FMNMX.FTZ R4, R148, R4, !PT ;  /* 0x0000000494047209 */ /* 0x000fe40007810000 */
[----:B------:R-:W-:Y:S02]  /*5950*/  FMNMX.FTZ R5, R177, R5, !PT ;  /* 0x00000005b1057209 */ /* 0x000fe40007810000 */
[----:B------:R-:W-:Y:S02]  /*5960*/  FMNMX.FTZ R2, R78, R2, !PT ;  /* 0x000000024e027209 */ /* 0x000fe40007810000 */
[----:B-1----:R-:W-:-:S02]  /*5970*/  LOP3.LUT R8, R89, R8, RZ, 0x3c, !PT ;  /* 0x0000000859087212 */ /* 0x002fc400078e3cff */
[----:B------:R-:W-:Y:S02]  /*5980*/  FMNMX.FTZ R4, R145, R4, !PT ;  /* 0x0000000491047209 */ /* 0x000fe40007810000 */
[----:B------:R-:W-:Y:S01]  /*5990*/  FMNMX.FTZ R5, R176, R5, !PT ;  /* 0x00000005b0057209 */ /* 0x000fe20007810000 */
[----:B------:R-:W-:Y:S01]  /*59a0*/  IMAD.WIDE.U32 R86, R8, -0x2daee0ad, RZ ;  /* 0xd2511f5308567825 */ /* 0x000fe200078e00ff */
[----:B------:R-:W-:Y:S02]  /*59b0*/  FMNMX.FTZ R2, R75, R2, !PT ;  /* 0x000000024b027209 */ /* 0x000fe40007810000 */
[----:B------:R-:W-:Y:S02]  /*59c0*/  FMNMX.FTZ R4, R199, R4, !PT ;  /* 0x00000004c7047209 */ /* 0x000fe40007810000 */
[----:B------:R-:W-:Y:S02]  /*59d0*/  FMNMX.FTZ R5, R161, R5, !PT ;  /* 0x00000005a1057209 */ /* 0x000fe40007810000 */
[----:B------:R-:W-:-:S02]  /*59e0*/  FMNMX.FTZ R2, R101, R2, !PT ;  /* 0x0000000265027209 */ /* 0x000fc40007810000 */
[----:B------:R-:W-:Y:S02]  /*59f0*/  FMNMX.FTZ R4, R183, R4, !PT ;  /* 0x00000004b7047209 */ /* 0x000fe40007810000 */
[----:B------:R-:W-:Y:S02]  /*5a00*/  FMNMX.FTZ R40, R160, R5, !PT ;  /* 0x00000005a0287209 */ /* 0x000fe40007810000 */
[----:B------:R-:W-:Y:S02]  /*5a10*/  LOP3.LUT R5, R87, UR15, R114, 0x96, !PT ;  /* 0x0000000f57057c12 */ /* 0x000fe4000f8e9672 */
        /* <DEDUP_REMOVED lines=11> */
[----:B------:R-:W-:Y:S02]  /*5ad0*/  LOP3.LUT R6, R85, UR15, R114, 0x96, !PT ;  /* 0x0000000f55067c12 */ /* 0x000fe4000f8e9672 */
[----:B------:R-:W-:Y:S02]  /*5ae0*/  FMNMX.FTZ R5, R190, R5, !PT ;  /* 0x00000005be057209 */ /* 0x000fe40007810000 */
[----:B------:R-:W-:Y:S01]  /*5af0*/  FMNMX.FTZ R40, R163, R40, !PT ;  /* 0x00000028a3287209 */ /* 0x000fe20007810000 */
[----:B------:R-:W-:Y:S01]  /*5b00*/  IMAD.WIDE.U32 R112, R6, -0x326172a9, RZ ;  /* 0xcd9e8d5706707825 */ /* 0x000fe200078e00ff */
[----:B------:R-:W-:Y:S02]  /*5b10*/  FMNMX.FTZ R4, R133, R132, !PT ;  /* 0x0000008485047209 */ /* 0x000fe40007810000 */
[----:B------:R-:W-:Y:S01]  /*5b20*/  FMNMX.FTZ R2, R121, R2, !PT ;  /* 0x0000000279027209 */ /* 0x000fe20007810000 */
[----:B------:R-:W1:Y:S01]  /*5b30*/  SHFL.BFLY PT, R10, R40, 0x2, 0x1f ;  /* 0x0c401f00280a7f89 */ /* 0x000e6200000e0000 */
[----:B------:R-:W-:-:S02]  /*5b40*/  FMNMX.FTZ R5, R187, R5, !PT ;  /* 0x00000005bb057209 */ /* 0x000fc40007810000 */
[----:B------:R-:W-:Y:S02]  /*5b50*/  FMNMX.FTZ R6, R82, R4, !PT ;  /* 0x0000000452067209 */ /* 0x000fe40007810000 */
[----:B------:R-:W-:Y:S02]  /*5b60*/  FMNMX.FTZ R4, R120, R2, !PT ;  /* 0x0000000278047209 */ /* 0x000fe40007810000 */
[----:B------:R-:W-:Y:S02]  /*5b70*/  FMNMX.FTZ R2, R185, R5, !PT ;  /* 0x00000005b9027209 */ /* 0x000fe40007810000 */
[----:B------:R-:W-:Y:S02]  /*5b80*/  LOP3.LUT R7, R115, UR31, R7, 0x96, !PT ;  /* 0x0000001f73077c12 */ /* 0x000fe4000f8e9607 */
[----:B------:R-:W-:Y:S01]  /*5b90*/  FMNMX.FTZ R5, R81, R6, !PT ;  /* 0x0000000651057209 */ /* 0x000fe20007810000 */
[----:B------:R-:W2:Y:S01]  /*5ba0*/  SHFL.BFLY PT, R14, R2, 0x2, 0x1f ;  /* 0x0c401f00020e7f89 */ /* 0x000ea200000e0000 */
[----:B------:R-:W-:Y:S01]  /*5bb0*/  FMNMX.FTZ R4, R117, R4, !PT ;  /* 0x0000000475047209 */ /* 0x000fe20007810000 */
[----:B------:R-:W-:Y:S01]  /*5bc0*/  IMAD.WIDE.U32 R16, R7, -0x326172a9, RZ ;  /* 0xcd9e8d5707107825 */ /* 0x000fe200078e00ff */
[----:B------:R-:W-:-:S02]  /*5bd0*/  FMNMX.FTZ R5, R95, R5, !PT ;  /* 0x000000055f057209 */ /* 0x000fc40007810000 */
[----:B------:R-:W-:Y:S02]  /*5be0*/  FMNMX.FTZ R4, R137, R4, !PT ;  /* 0x0000000489047209 */ /* 0x000fe40007810000 */
[----:B------:R-:W-:Y:S02]  /*5bf0*/  LOP3.LUT R8, R17, UR16, R236, 0x96, !PT ;  /* 0x0000001011087c12 */ /* 0x000fe4000f8e96ec */
[----:B------:R-:W-:Y:S02]  /*5c00*/  LOP3.LUT R7, R113, UR14, R16, 0x96, !PT ;  /* 0x0000000e71077c12 */ /* 0x000fe4000f8e9610 */
[----:B------:R-:W-:Y:S01]  /*5c10*/  FMNMX.FTZ R4, R139, R4, !PT ;  /* 0x000000048b047209 */ /* 0x000fe20007810000 */
[----:B------:R-:W-:Y:S01]  /*5c20*/  IMAD.WIDE.U32 R8, R8, -0x2daee0ad, RZ ;  /* 0xd2511f5308087825 */ /* 0x000fe200078e00ff */
[----:B------:R-:W-:Y:S02]  /*5c30*/  FMNMX.FTZ R5, R134, R5, !PT ;  /* 0x0000000586057209 */ /* 0x000fe40007810000 */
[----:B------:R-:W-:Y:S01]  /*5c40*/  LOP3.LUT R12, R17, UR16, R88, 0x96, !PT ;  /* 0x00000010110c7c12 */ /* 0x000fe2000f8e9658 */
[----:B------:R-:W-:Y:S01]  /*5c50*/  IMAD.WIDE.U32 R20, R7, -0x2daee0ad, RZ ;  /* 0xd2511f5307147825 */ /* 0x000fe200078e00ff */
[----:B------:R-:W-:-:S02]  /*5c60*/  FMNMX.FTZ R4, R138, R4, !PT ;  /* 0x000000048a047209 */ /* 0x000fc40007810000 */
[----:B------:R-:W-:Y:S01]  /*5c70*/  FMNMX.FTZ R5, R93, R5, !PT ;  /* 0x000000055d057209 */ /* 0x000fe20007810000 */
[----:B------:R-:W-:Y:S01]  /*5c80*/  IMAD.WIDE.U32 R12, R12, -0x2daee0ad, RZ ;  /* 0xd2511f530c0c7825 */ /* 0x000fe200078e00ff */
[----:B------:R-:W-:Y:S02]  /*5c90*/  LOP3.LUT R16, R43, UR14, R16, 0x96, !PT ;  /* 0x0000000e2b107c12 */ /* 0x000fe4000f8e9610 */
[----:B------:R-:W-:Y:S02]  /*5ca0*/  FMNMX.FTZ R4, R136, R4, !PT ;  /* 0x0000000488047209 */ /* 0x000fe40007810000 */
[----:B------:R-:W-:Y:S02]  /*5cb0*/  FMNMX.FTZ R5, R91, R5, !PT ;  /* 0x000000055b057209 */ /* 0x000fe40007810000 */
[----:B------:R-:W-:Y:S02]  /*5cc0*/  LOP3.LUT R6, R9, UR13, R84, 0x96, !PT ;  /* 0x0000000d09067c12 */ /* 0x000fe4000f8e9654 */
[----:B------:R-:W-:Y:S01]  /*5cd0*/  LOP3.LUT R11, R21, UR11, R8, 0x96, !PT ;  /* 0x0000000b150b7c12 */ /* 0x000fe2000f8e9608 */
[----:B------:R-:W-:Y:S01]  /*5ce0*/  IMAD.WIDE.U32 R8, R16, -0x2daee0ad, RZ ;  /* 0xd2511f5310087825 */ /* 0x000fe200078e00ff */
[----:B-1----:R-:W-:-:S02]  /*5cf0*/  FMNMX.FTZ R40, R40, R10, !PT ;  /* 0x0000000a28287209 */ /* 0x002fc40007810000 */
[----:B------:R-:W-:Y:S01]  /*5d00*/  LOP3.LUT R10, R13, UR13, R86, 0x96, !PT ;  /* 0x0000000d0d0a7c12 */ /* 0x000fe2000f8e9656 */
[----:B------:R-:W-:Y:S01]  /*5d10*/  IMAD.WIDE.U32 R6, R6, -0x326172a9, RZ ;  /* 0xcd9e8d5706067825 */ /* 0x000fe200078e00ff */
[----:B------:R-:W-:Y:S01]  /*5d20*/  FMNMX.FTZ R4, R152, R4, !PT ;  /* 0x0000000498047209 */ /* 0x000fe20007810000 */
[----:B------:R-:W1:Y:S01]  /*5d30*/  SHFL.BFLY PT, R15, R40, 0x1, 0x1f ;  /* 0x0c201f00280f7f89 */ /* 0x000e6200000e0000 */
[----:B------:R-:W-:Y:S01]  /*5d40*/  FMNMX.FTZ R5, R192, R5, !PT ;  /* 0x00000005c0057209 */ /* 0x000fe20007810000 */
[----:B------:R-:W-:Y:S01]  /*5d50*/  IMAD.WIDE.U32 R22, R11, -0x326172a9, RZ ;  /* 0xcd9e8d570b167825 */ /* 0x000fe200078e00ff */
[----:B------:R-:W-:Y:S02]  /*5d60*/  LOP3.LUT R9, R9, UR11, R12, 0x96, !PT ;  /* 0x0000000b09097c12 */ /* 0x000fe4000f8e960c */
        /* <DEDUP_REMOVED lines=16> */
[----:B------:R-:W-:Y:S02]  /*5e70*/  FMNMX.FTZ R6, R195, R6, !PT ;  /* 0x00000006c3067209 */ /* 0x000fe40007810000 */
[----:B------:R-:W-:Y:S02]  /*5e80*/  FMNMX.FTZ R4, R184, R4, !PT ;  /* 0x00000004b8047209 */ /* 0x000fe40007810000 */
[----:B------:R-:W-:-:S02]  /*5e90*/  FMNMX.FTZ R6, R124, R6, !PT ;  /* 0x000000067c067209 */ /* 0x000fc40007810000 */
[----:B-1----:R-:W-:Y:S01]  /*5ea0*/  FMNMX.FTZ R40, R40, R15, !PT ;  /* 0x0000000f28287209 */ /* 0x002fe20007810000 */
[----:B------:R-:W-:Y:S01]  /*5eb0*/  IMAD.WIDE.U32 R14, R9, -0x326172a9, RZ ;  /* 0xcd9e8d57090e7825 */ /* 0x000fe200078e00ff */
[----:B------:R-:W-:Y:S02]  /*5ec0*/  FMNMX.FTZ R4, R175, R4, !PT ;  /* 0x00000004af047209 */ /* 0x000fe40007810000 */
[----:B------:R-:W-:Y:S01]  /*5ed0*/  FMNMX.FTZ R6, R123, R6, !PT ;  /* 0x000000067b067209 */ /* 0x000fe20007810000 */
[----:B------:R-:W-:Y:S01]  /*5ee0*/  FMUL.FTZ R5, R40, c[0x0][0x23c] ;  /* 0x00008f0028057a20 */ /* 0x000fe20000410000 */
[----:B------:R-:W-:Y:S02]  /*5ef0*/  FMNMX.FTZ R4, R202, R4, !PT ;  /* 0x00000004ca047209 */ /* 0x000fe40007810000 */
[----:B------:R-:W-:Y:S02]  /*5f00*/  FMNMX.FTZ R6, R197, R6, !PT ;  /* 0x00000006c5067209 */ /* 0x000fe40007810000 */
[----:B------:R-:W-:-:S02]  /*5f10*/  FSETP.NEU.FTZ.AND P1, PT, R40, -INF , PT ;  /* 0xff8000002800780b */ /* 0x000fc40003f3d000 */
[----:B--2---:R-:W-:Y:S02]  /*5f20*/  FMNMX.FTZ R38, R2, R38, !PT ;  /* 0x0000002602267209 */ /* 0x004fe40007810000 */
[----:B------:R-:W-:Y:S02]  /*5f30*/  FMNMX.FTZ R2, R191, R4, !PT ;  /* 0x00000004bf027209 */ /* 0x000fe40007810000 */
[----:B------:R-:W-:Y:S02]  /*5f40*/  FMNMX.FTZ R6, R198, R6, !PT ;  /* 0x00000006c6067209 */ /* 0x000fe40007810000 */
[----:B------:R-:W-:Y:S02]  /*5f50*/  LOP3.LUT R7, R7, UR12, R112, 0x96, !PT ;  /* 0x0000000c07077c12 */ /* 0x000fe4000f8e9670 */
[----:B------:R-:W-:Y:S02]  /*5f60*/  FSEL R5, R5, RZ, P1 ;  /* 0x000000ff05057208 */ /* 0x000fe40000800000 */
[----:B------:R-:W-:Y:S01]  /*5f70*/  FMNMX.FTZ R2, R189, R2, !PT ;  /* 0x00000002bd027209 */ /* 0x000fe20007810000 */
[----:B------:R-:W-:Y:S01]  /*5f80*/  IMAD.WIDE.U32 R16, R7, -0x2daee0ad, RZ ;  /* 0xd2511f5307107825 */ /* 0x000fe200078e00ff */
[----:B------:R-:W-:-:S02]  /*5f90*/  FMNMX.FTZ R6, R143, R6, !PT ;  /* 0x000000068f067209 */ /* 0x000fc40007810000 */
[----:B------:R-:W-:Y:S01]  /*5fa0*/  FMNMX.FTZ R2, R188, R2, !PT ;  /* 0x00000002bc027209 */ /* 0x000fe20007810000 */
[--C-:B------:R-:W-:Y:S01]  /*5fb0*/  FFMA.FTZ R7, R56, c[0x0][0x23c], -R5.reuse ;  /* 0x00008f0038077a23 */ /* 0x100fe20000010805 */
[----:B------:R-:W-:Y:S01]  /*5fc0*/  FMNMX.FTZ R6, R141, R6, !PT ;  /* 0x000000068d067209 */ /* 0x000fe20007810000 */
[----:B------:R-:W-:Y:S01]  /*5fd0*/  FFMA.FTZ R4, R57, c[0x0][0x23c], -R5 ;  /* 0x00008f0039047a23 */ /* 0x000fe20000010805 */
[----:B------:R-:W-:Y:S01]  /*5fe0*/  LOP3.LUT R11, R11, UR9, R8, 0x96, !PT ;  /* 0x000000090b0b7c12 */ /* 0x000fe2000f8e9608 */
[----:B------:R1:W-:Y:S01]  /*5ff0*/  MUFU.EX2 R228, R7 ;  /* 0x0000000700e47308 */ /* 0x0003e20000000800 */
[----:B------:R-:W-:Y:S02]  /*6000*/  LOP3.LUT R13, R17, UR9, R20, 0x96, !PT ;  /* 0x00000009110d7c12 */ /* 0x000fe4000f8e9614 */
[----:B------:R-:W-:Y:S01]  /*6010*/  FMNMX.FTZ R8, R166, R6, !PT ;  /* 0x00000006a6087209 */ /* 0x000fe20007810000 */
[----:B------:R-:W2:Y:S01]  /*6020*/  SHFL.BFLY PT, R17, R2, 0x2, 0x1f ;  /* 0x0c401f0002117f89 */ /* 0x000ea200000e0000 */
[----:B------:R-:W-:-:S02]  /*6030*/  LOP3.LUT R12, R15, UR10, R12, 0x96, !PT ;  /* 0x0000000a0f0c7c12 */ /* 0x000fc4000f8e960c */
[----:B------:R-:W-:Y:S01]  /*6040*/  FMNMX.FTZ R8, R167, R8, !PT ;  /* 0x00000008a7087209 */ /* 0x000fe20007810000 */
[----:B------:R3:W-:Y:S01]  /*6050*/  MUFU.EX2 R74, R4 ;  /* 0x00000004004a7308 */ /* 0x0007e20000000800 */
[----:B------:R-:W-:Y:S02]  /*6060*/  LOP3.LUT R15, R69, UR7, R16, 0x96, !PT ;  /* 0x00000007450f7c12 */ /* 0x000fe4000f8e9610 */
[----:B------:R-:W-:Y:S02]  /*6070*/  FMNMX.FTZ R8, R159, R8, !PT ;  /* 0x000000089f087209 */ /* 0x000fe40007810000 */
[----:B------:R-:W-:Y:S01]  /*6080*/  FSETP.NEU.FTZ.AND P1, PT, R38, -INF , PT ;  /* 0xff8000002600780b */ /* 0x000fe20003f3d000 */
[----:B-1----:R-:W-:-:S04]  /*6090*/  FFMA.FTZ R7, R58, c[0x0][0x23c], -R5 ;  /* 0x00008f003a077a23 */ /* 0x002fc80000010805 */
[----:B------:R1:W-:Y:S01]  /*60a0*/  MUFU.EX2 R246, R7 ;  /* 0x0000000700f67308 */ /* 0x0003e20000000800 */
[----:B---3--:R-:W-:Y:S01]  /*60b0*/  FMUL.FTZ R4, R38, c[0x0][0x23c] ;  /* 0x00008f0026047a20 */ /* 0x008fe20000410000 */
[----:B--2---:R-:W-:-:S04]  /*60c0*/  FMNMX.FTZ R2, R2, R17, !PT ;  /* 0x0000001102027209 */ /* 0x004fc80007810000 */
[----:B------:R-:W-:Y:S01]  /*60d0*/  FSEL R4, R4, RZ, P1 ;  /* 0x000000ff04047208 */ /* 0x000fe20000800000 */
[----:B------:R-:W2:Y:S04]  /*60e0*/  SHFL.BFLY PT, R37, R2, 0x1, 0x1f ;  /* 0x0c201f0002257f89 */ /* 0x000ea800000e0000 */
[----:B------:R-:W-:Y:S02]  /*60f0*/  FFMA.FTZ R9, R70, c[0x0][0x23c], -R4 ;  /* 0x00008f0046097a23 */ /* 0x000fe40000010804 */
[----:B-1----:R-:W-:Y:S02]  /*6100*/  IMAD.WIDE.U32 R6, R13, -0x326172a9, RZ ;  /* 0xcd9e8d570d067825 */ /* 0x002fe400078e00ff */
[----:B------:R1:W-:Y:S02]  /*6110*/  MUFU.EX2 R229, R9 ;  /* 0x0000000900e57308 */ /* 0x0003e40000000800 */
[----:B------:R-:W-:Y:S01]  /*6120*/  IMAD.WIDE.U32 R12, R12, -0x2daee0ad, RZ ;  /* 0xd2511f530c0c7825 */ /* 0x000fe200078e00ff */
[----:B------:R-:W-:-:S03]  /*6130*/  LOP3.LUT R41, R7, UR8, R22, 0x96, !PT ;  /* 0x0000000807297c12 */ /* 0x000fc6000f8e9616 */
[----:B------:R-:W-:Y:S01]  /*6140*/  FFMA.FTZ R7, R59, c[0x0][0x23c], -R4 ;  /* 0x00008f003b077a23 */ /* 0x000fe20000010804 */
[----:B------:R-:W-:Y:S01]  /*6150*/  LOP3.LUT R16, R13, UR7, R10, 0x96, !PT ;  /* 0x000000070d107c12 */ /* 0x000fe2000f8e960a */
[----:B------:R-:W-:Y:S01]  /*6160*/  IMAD.WIDE.U32 R10, R11, -0x326172a9, RZ ;  /* 0xcd9e8d570b0a7825 */ /* 0x000fe200078e00ff */
[----:B------:R-:W-:Y:S01]  /*6170*/  FMNMX.FTZ R13, R157, R8, !PT ;  /* 0x000000089d0d7209 */ /* 0x000fe20007810000 */
[----:B------:R3:W-:Y:S01]  /*6180*/  MUFU.EX2 R225, R7 ;  /* 0x0000000700e17308 */ /* 0x0007e20000000800 */
[----:B------:R-:W-:Y:S02]  /*6190*/  LDSM.16.MT88.4 R56, [R204+0x4400] ;  /* 0x00440000cc38783b */ /* 0x000fe40000004200 */
[----:B------:R-:W-:Y:S02]  /*61a0*/  FMNMX.FTZ R13, R180, R13, !PT ;  /* 0x0000000db40d7209 */ /* 0x000fe40007810000 */
[----:B------:R-:W-:Y:S01]  /*61b0*/  LOP3.LUT R14, R11, UR8, R14, 0x96, !PT ;  /* 0x000000080b0e7c12 */ /* 0x000fe2000f8e960e */
[----:B-1----:R-:W-:Y:S01]  /*61c0*/  IMAD.WIDE.U32 R8, R15, -0x326172a9, RZ ;  /* 0xcd9e8d570f087825 */ /* 0x002fe200078e00ff */
[----:B------:R-:W-:-:S02]  /*61d0*/  FMNMX.FTZ R11, R178, R13, !PT ;  /* 0x0000000db20b7209 */ /* 0x000fc40007810000 */
[----:B--2---:R-:W-:Y:S01]  /*61e0*/  FMNMX.FTZ R37, R2, R37, !PT ;  /* 0x0000002502257209 */ /* 0x004fe20007810000 */
[----:B------:R-:W-:Y:S01]  /*61f0*/  FFMA.FTZ R2, R63, c[0x0][0x23c], -R4 ;  /* 0x00008f003f027a23 */ /* 0x000fe20000010804 */
[----:B------:R-:W-:Y:S02]  /*6200*/  FMNMX.FTZ R11, R170, R11, !PT ;  /* 0x0000000baa0b7209 */ /* 0x000fe40007810000 */
[----:B------:R-:W-:Y:S01]  /*6210*/  LOP3.LUT R20, R9, UR17, R6, 0x96, !PT ;  /* 0x0000001109147c12 */ /* 0x000fe2000f8e9606 */
[----:B------:R1:W-:Y:S01]  /*6220*/  MUFU.EX2 R227, R2 ;  /* 0x0000000200e37308 */ /* 0x0003e20000000800 */
[----:B------:R-:W-:Y:S01]  /*6230*/  FMNMX.FTZ R11, R168, R11, !PT ;  /* 0x0000000ba80b7209 */ /* 0x000fe20007810000 */
[--C-:B---3--:R-:W-:Y:S01]  /*6240*/  FFMA.FTZ R7, R65, c[0x0][0x23c], -R4.reuse ;  /* 0x00008f0041077a23 */ /* 0x108fe20000010804 */
[----:B------:R-:W-:Y:S01]  /*6250*/  LOP3.LUT R13, R8, 0xffff, RZ, 0xc0, !PT ;  /* 0x0000ffff080d7812 */ /* 0x000fe200078ec0ff */
[----:B------:R-:W-:Y:S01]  /*6260*/  FFMA.FTZ R9, R64, c[0x0][0x23c], -R4 ;  /* 0x00008f0040097a23 */ /* 0x000fe20000010804 */
[----:B------:R-:W-:-:S02]  /*6270*/  FMNMX.FTZ R11, R181, R11, !PT ;  /* 0x0000000bb50b7209 */ /* 0x000fc40007810000 */
[----:B------:R-:W-:Y:S01]  /*6280*/  LOP3.LUT R25, R8, 0xff, RZ, 0xc0, !PT ;  /* 0x000000ff08197812 */ /* 0x000fe200078ec0ff */
[----:B------:R2:W-:Y:S01]  /*6290*/  MUFU.EX2 R243, R7 ;  /* 0x0000000700f37308 */ /* 0x0005e20000000800 */
[----:B------:R-:W-:Y:S02]  /*62a0*/  FMNMX.FTZ R11, R179, R11, !PT ;  /* 0x0000000bb30b7209 */ /* 0x000fe40007810000 */
[--C-:B------:R-:W-:Y:S02]  /*62b0*/  SHF.R.U32.HI R18, RZ, 0x10, R8.reuse ;  /* 0x00000010ff127819 */ /* 0x100fe40000011608 */
[----:B------:R-:W-:Y:S01]  /*62c0*/  SHF.R.U32.HI R24, RZ, 0x18, R8 ;  /* 0x00000018ff187819 */ /* 0x000fe20000011608 */
[----:B------:R-:W-:Y:S01]  /*62d0*/  FFMA.FTZ R8, R62, c[0x0][0x23c], -R4 ;  /* 0x00008f003e087a23 */ /* 0x000fe20000010804 */
[C---:B------:R-:W-:Y:S01]  /*62e0*/  FSETP.NEU.FTZ.AND P1, PT, R37.reuse, -INF , PT ;  /* 0xff8000002500780b */ /* 0x040fe20003f3d000 */
[----:B------:R-:W3:Y:S01]  /*62f0*/  MUFU.EX2 R247, R9 ;  /* 0x0000000900f77308 */ /* 0x000ee20000000800 */
[----:B-1----:R-:W-:Y:S01]  /*6300*/  FMUL.FTZ R2, R37, c[0x0][0x23c] ;  /* 0x00008f0025027a20 */ /* 0x002fe20000410000 */
[----:B------:R-:W-:-:S04]  /*6310*/  LOP3.LUT R18, R18, 0xff, RZ, 0xc0, !PT ;  /* 0x000000ff12127812 */ /* 0x000fc800078ec0ff */
[----:B------:R-:W-:Y:S01]  /*6320*/  FSEL R2, R2, RZ, P1 ;  /* 0x000000ff02027208 */ /* 0x000fe20000800000 */
[----:B--2---:R-:W-:Y:S01]  /*6330*/  IMAD.WIDE.U32 R6, R16, -0x326172a9, RZ ;  /* 0xcd9e8d5710067825 */ /* 0x004fe200078e00ff */
[----:B------:R1:W-:Y:S04]  /*6340*/  MUFU.EX2 R196, R8 ;  /* 0x0000000800c47308 */ /* 0x0003e80000000800 */
[----:B------:R-:W-:Y:S02]  /*6350*/  LOP3.LUT R10, R7, UR17, R10, 0x96, !PT ;  /* 0x00000011070a7c12 */ /* 0x000fe4000f8e960a */
[----:B------:R-:W-:Y:S02]  /*6360*/  LOP3.LUT R19, R6, 0xffff, RZ, 0xc0, !PT ;  /* 0x0000ffff06137812 */ /* 0x000fe400078ec0ff */
[----:B------:R-:W-:Y:S01]  /*6370*/  FMNMX.FTZ R7, R174, R11, !PT ;  /* 0x0000000bae077209 */ /* 0x000fe20007810000 */
[----:B------:R-:W-:Y:S01]  /*6380*/  FFMA.FTZ R11, R60, c[0x0][0x23c], -R4 ;  /* 0x00008f003c0b7a23 */ /* 0x000fe20000010804 */
[----:B------:R-:W-:-:S02]  /*6390*/  LOP3.LUT R23, R6, 0xff, RZ, 0xc0, !PT ;  /* 0x000000ff06177812 */ /* 0x000fc400078ec0ff */
[----:B------:R-:W-:Y:S01]  /*63a0*/  FMNMX.FTZ R7, R173, R7, !PT ;  /* 0x00000007ad077209 */ /* 0x000fe20007810000 */
[----:B------:R2:W-:Y:S01]  /*63b0*/  MUFU.EX2 R135, R11 ;  /* 0x0000000b00877308 */ /* 0x0005e20000000800 */
[--C-:B------:R-:W-:Y:S01]  /*63c0*/  SHF.R.U32.HI R22, RZ, 0x10, R6.reuse ;  /* 0x00000010ff167819 */ /* 0x100fe20000011606 */
[----:B-1----:R-:W-:Y:S02]  /*63d0*/  IMAD.WIDE.U32 R8, R14, -0x2daee0ad, RZ ;  /* 0xd2511f530e087825 */ /* 0x002fe400078e00ff */
[----:B------:R-:W1:Y:S01]  /*63e0*/  SHFL.BFLY PT, R15, R7, 0x2, 0x1f ;  /* 0x0c401f00070f7f89 */ /* 0x000e6200000e0000 */
[----:B------:R-:W-:Y:S02]  /*63f0*/  SHF.R.U32.HI R17, RZ, 0x18, R6 ;  /* 0x00000018ff117819 */ /* 0x000fe40000011606 */
[----:B------:R-:W-:Y:S02]  /*6400*/  SHF.R.U32.HI R3, RZ, 0x10, R10 ;  /* 0x00000010ff037819 */ /* 0x000fe4000001160a */
[----:B------:R-:W-:Y:S01]  /*6410*/  LOP3.LUT R6, R9, UR18, R12, 0x96, !PT ;  /* 0x0000001209067c12 */ /* 0x000fe2000f8e960c */
[----:B------:R-:W-:Y:S01]  /*6420*/  FFMA.FTZ R12, R71, c[0x0][0x23c], -R2 ;  /* 0x00008f00470c7a23 */ /* 0x000fe20000010802 */
[----:B------:R-:W-:-:S02]  /*6430*/  LOP3.LUT R14, R8, 0xff, RZ, 0xc0, !PT ;  /* 0x000000ff080e7812 */ /* 0x000fc400078ec0ff */
[--C-:B------:R-:W-:Y:S01]  /*6440*/  SHF.R.U32.HI R16, RZ, 0x10, R8.reuse ;  /* 0x00000010ff107819 */ /* 0x100fe20000011608 */
[----:B------:R4:W-:Y:S01]  /*6450*/  MUFU.EX2 R155, R12 ;  /* 0x0000000c009b7308 */ /* 0x0009e20000000800 */
[----:B------:R-:W-:Y:S02]  /*6460*/  SHF.R.U32.HI R21, RZ, 0x18, R8 ;  /* 0x00000018ff157819 */ /* 0x000fe40000011608 */
[----:B--2---:R-:W-:Y:S02]  /*6470*/  SHF.R.U32.HI R11, RZ, 0x8, R13 ;  /* 0x00000008ff0b7819 */ /* 0x004fe4000001160d */
[----:B------:R-:W-:Y:S01]  /*6480*/  LOP3.LUT R13, R8, 0xffff, RZ, 0xc0, !PT ;  /* 0x0000ffff080d7812 */ /* 0x000fe200078ec0ff */
[----:B------:R-:W-:Y:S01]  /*6490*/  FFMA.FTZ R9, R61, c[0x0][0x23c], -R4 ;  /* 0x00008f003d097a23 */ /* 0x000fe20000010804 */
[----:B------:R-:W-:Y:S01]  /*64a0*/  PRMT R36, R25, 0x5410, R11 ;  /* 0x0000541019247816 */ /* 0x000fe2000000000b */
[----:B------:R-:W-:Y:S01]  /*64b0*/  LDSM.16.MT88.4 R60, [R205+0x4400] ;  /* 0x00440000cd3c783b */ /* 0x000fe20000004200 */
[----:B------:R-:W-:Y:S01]  /*64c0*/  SHF.R.U32.HI R8, RZ, 0x8, R13 ;  /* 0x00000008ff087819 */ /* 0x000fe2000001160d */
[----:B------:R2:W-:Y:S01]  /*64d0*/  MUFU.EX2 R230, R9 ;  /* 0x0000000900e67308 */ /* 0x0005e20000000800 */
[----:B------:R-:W-:-:S02]  /*64e0*/  SHF.R.U32.HI R11, RZ, 0x8, R19 ;  /* 0x00000008ff0b7819 */ /* 0x000fc40000011613 */
[----:B------:R-:W-:Y:S02]  /*64f0*/  PRMT R14, R14, 0x5410, R8 ;  /* 0x000054100e0e7816 */ /* 0x000fe40000000008 */
[C---:B------:R-:W-:Y:S02]  /*6500*/  LOP3.LUT R8, R10.reuse, 0xffff, RZ, 0xc0, !PT ;  /* 0x0000ffff0a087812 */ /* 0x040fe400078ec0ff */
[----:B-1----:R-:W-:Y:S02]  /*6510*/  FMNMX.FTZ R7, R7, R15, !PT ;  /* 0x0000000f07077209 */ /* 0x002fe40007810000 */
[----:B----4-:R-:W-:Y:S02]  /*6520*/  LOP3.LUT R12, R10, 0xff, RZ, 0xc0, !PT ;  /* 0x000000ff0a0c7812 */ /* 0x010fe400078ec0ff */
[----:B------:R-:W-:Y:S01]  /*6530*/  SHF.R.U32.HI R8, RZ, 0x8, R8 ;  /* 0x00000008ff087819 */ /* 0x000fe20000011608 */
[----:B------:R-:W1:Y:S01]  /*6540*/  SHFL.BFLY PT, R13, R7, 0x1, 0x1f ;  /* 0x0c201f00070d7f89 */ /* 0x000e6200000e0000 */
[----:B------:R-:W-:-:S02]  /*6550*/  PRMT R19, R18, 0x5410, R24 ;  /* 0x0000541012137816 */ /* 0x000fc40000000018 */
[----:B------:R-:W-:Y:S01]  /*6560*/  PRMT R12, R12, 0x5410, R8 ;  /* 0x000054100c0c7816 */ /* 0x000fe20000000008 */
[--C-:B------:R-:W-:Y:S01]  /*6570*/  FFMA.FTZ R8, R77, c[0x0][0x23c], -R2.reuse ;  /* 0x00008f004d087a23 */ /* 0x100fe20000010802 */
[----:B--2---:R-:W-:Y:S02]  /*6580*/  LOP3.LUT R9, R22, 0xff, RZ, 0xc0, !PT ;  /* 0x000000ff16097812 */ /* 0x004fe400078ec0ff */
[----:B------:R-:W-:Y:S01]  /*6590*/  PRMT R18, R23, 0x5410, R11 ;  /* 0x0000541017127816 */ /* 0x000fe2000000000b */
[----:B------:R2:W-:Y:S01]  /*65a0*/  MUFU.EX2 R239, R8 ;  /* 0x0000000800ef7308 */ /* 0x0005e20000000800 */
[----:B------:R-:W-:Y:S01]  /*65b0*/  PRMT R17, R9, 0x5410, R17 ;  /* 0x0000541009117816 */ /* 0x000fe20000000011 */
[----:B------:R-:W-:Y:S01]  /*65c0*/  FFMA.FTZ R9, R67, c[0x0][0x23c], -R2 ;  /* 0x00008f0043097a23 */ /* 0x000fe20000010802 */
[----:B------:R-:W-:Y:S02]  /*65d0*/  LOP3.LUT R11, R16, 0xff, RZ, 0xc0, !PT ;  /* 0x000000ff100b7812 */ /* 0x000fe400078ec0ff */
[----:B------:R-:W-:-:S02]  /*65e0*/  LOP3.LUT R0, R6, 0xffff, RZ, 0xc0, !PT ;  /* 0x0000ffff06007812 */ /* 0x000fc400078ec0ff */
[----:B------:R-:W-:Y:S01]  /*65f0*/  PRMT R16, R11, 0x5410, R21 ;  /* 0x000054100b107816 */ /* 0x000fe20000000015 */
[----:B------:R4:W1:Y:S01]  /*6600*/  MUFU.EX2 R226, R9 ;  /* 0x0000000900e27308 */ /* 0x0008620000000800 */
[----:B------:R-:W-:Y:S02]  /*6610*/  SHF.R.U32.HI R11, RZ, 0x18, R10 ;  /* 0x00000018ff0b7819 */ /* 0x000fe4000001160a */
[----:B------:R-:W-:Y:S02]  /*6620*/  LOP3.LUT R3, R3, 0xff, RZ, 0xc0, !PT ;  /* 0x000000ff03037812 */ /* 0x000fe400078ec0ff */
[----:B------:R-:W-:Y:S02]  /*6630*/  LOP3.LUT R10, R6, 0xff, RZ, 0xc0, !PT ;  /* 0x000000ff060a7812 */ /* 0x000fe400078ec0ff */
[----:B------:R-:W-:Y:S02]  /*6640*/  PRMT R11, R3, 0x5410, R11 ;  /* 0x00005410030b7816 */ /* 0x000fe4000000000b */
[----:B--2---:R-:W-:Y:S01]  /*6650*/  SHF.R.U32.HI R8, RZ, 0x8, R0 ;  /* 0x00000008ff087819 */ /* 0x004fe20000011600 */
[----:B------:R-:W-:Y:S01]  /*6660*/  HSET2.LE.AND R0, R18, R144, PT ;  /* 0x0000009012007233 */ /* 0x000fe20003803000 */
[----:B---3--:R-:W-:-:S02]  /*6670*/  F2FP.PACK_AB R3, R247, R243 ;  /* 0x000000f3f703723e */ /* 0x008fc400000000ff */
[----:B------:R-:W-:Y:S01]  /*6680*/  PRMT R15, R10, 0x5410, R8 ;  /* 0x000054100a0f7816 */ /* 0x000fe20000000008 */
[--C-:B------:R-:W-:Y:S01]  /*6690*/  FFMA.FTZ R8, R76, c[0x0][0x23c], -R2.reuse ;  /* 0x00008f004c087a23 */ /* 0x100fe20000010802 */
[----:B------:R-:W-:Y:S01]  /*66a0*/  LOP3.LUT R10, R0, R3, RZ, 0xc0, !PT ;  /* 0x00000003000a7212 */ /* 0x000fe200078ec0ff */
[--C-:B----4-:R-:W-:Y:S01]  /*66b0*/  FFMA.FTZ R9, R79, c[0x0][0x23c], -R2.reuse ;  /* 0x00008f004f097a23 */ /* 0x110fe20000010802 */
[--C-:B------:R-:W-:Y:S01]  /*66c0*/  HSET2.LE.AND R0, R17, R144.reuse, PT ;  /* 0x0000009011007233 */ /* 0x100fe20003803000 */
[----:B-1----:R-:W-:Y:S01]  /*66d0*/  FMNMX.FTZ R39, R7, R13, !PT ;  /* 0x0000000d07277209 */ /* 0x002fe20007810000 */
[----:B------:R-:W-:Y:S01]  /*66e0*/  HSET2.LE.AND R7, R12, R144, PT ;  /* 0x000000900c077233 */ /* 0x000fe20003803000 */
[----:B------:R1:W2:Y:S01]  /*66f0*/  MUFU.EX2 R242, R9 ;  /* 0x0000000900f27308 */ /* 0x0002a20000000800 */
[----:B------:R-:W-:Y:S01]  /*6700*/  F2FP.PACK_AB R12, R226, R155 ;  /* 0x0000009be20c723e */ /* 0x000fe200000000ff */
[----:B------:R-:W-:Y:S01]  /*6710*/  FFMA.FTZ R13, R78, c[0x0][0x23c], -R2 ;  /* 0x00008f004e0d7a23 */ /* 0x000fe20000010802 */
[----:B------:R-:W-:-:S05]  /*6720*/  FSETP.NEU.FTZ.AND P1, PT, R39, -INF , PT ;  /* 0xff8000002700780b */ /* 0x000fca0003f3d000 */
[----:B------:R3:W-:Y:S01]  /*6730*/  MUFU.EX2 R233, R13 ;  /* 0x0000000d00e97308 */ /* 0x0007e20000000800 */
[----:B-1----:R-:W-:Y:S01]  /*6740*/  FFMA.FTZ R9, R66, c[0x0][0x23c], -R2 ;  /* 0x00008f0042097a23 */ /* 0x002fe20000010802 */
[----:B--2---:R-:W-:-:S06]  /*6750*/  F2FP.PACK_AB R3, R239, R242 ;  /* 0x000000f2ef03723e */ /* 0x004fcc00000000ff */
[----:B------:R1:W-:Y:S01]  /*6760*/  MUFU.EX2 R238, R8 ;  /* 0x0000000800ee7308 */ /* 0x0003e20000000800 */
[----:B---3--:R-:W-:-:S07]  /*6770*/  SHF.R.U32.HI R13, RZ, 0x18, R6 ;  /* 0x00000018ff0d7819 */ /* 0x008fce0000011606 */
[----:B------:R2:W3:Y:S01]  /*6780*/  MUFU.EX2 R203, R9 ;  /* 0x0000000900cb7308 */ /* 0x0004e20000000800 */
[----:B-1----:R-:W-:-:S04]  /*6790*/  F2FP.PACK_AB R8, R225, R229 ;  /* 0x000000e5e108723e */ /* 0x002fc800000000ff */
[----:B------:R-:W-:Y:S01]  /*67a0*/  LOP3.LUT R8, R7, R8, RZ, 0xc0, !PT ;  /* 0x0000000807087212 */ /* 0x000fe200078ec0ff */
[----:B------:R-:W-:Y:S01]  /*67b0*/  FFMA.FTZ R7, R80, c[0x0][0x23c], -R5 ;  /* 0x00008f0050077a23 */ /* 0x000fe20000010805 */
[----:B--2---:R-:W-:Y:S01]  /*67c0*/  HSET2.LE.AND R9, R11, R144, PT ;  /* 0x000000900b097233 */ /* 0x004fe20003803000 */
[----:B------:R-:W-:Y:S01]  /*67d0*/  LOP3.LUT R11, R0, R3, RZ, 0xc0, !PT ;  /* 0x00000003000b7212 */ /* 0x000fe200078ec0ff */
[----:B------:R-:W-:Y:S01]  /*67e0*/  FFMA.FTZ R3, R75, c[0x0][0x23c], -R2 ;  /* 0x00008f004b037a23 */ /* 0x000fe20000010802 */
[----:B------:R-:W-:Y:S01]  /*67f0*/  SHF.R.U32.HI R0, RZ, 0x10, R6 ;  /* 0x00000010ff007819 */ /* 0x000fe20000011606 */
[----:B------:R1:W-:Y:S01]  /*6800*/  MUFU.EX2 R241, R7 ;  /* 0x0000000700f17308 */ /* 0x0003e20000000800 */
[----:B------:R-:W-:Y:S02]  /*6810*/  LOP3.LUT R9, R9, R12, RZ, 0xc0, !PT ;  /* 0x0000000c09097212 */ /* 0x000fe400078ec0ff */
[----:B------:R-:W-:Y:S01]  /*6820*/  LOP3.LUT R12, R0, 0xff, RZ, 0xc0, !PT ;  /* 0x000000ff000c7812 */ /* 0x000fe200078ec0ff */
[----:B------:R-:W-:Y:S01]  /*6830*/  FMUL.FTZ R0, R39, c[0x0][0x23c] ;  /* 0x00008f0027007a20 */ /* 0x000fe20000410000 */
[----:B------:R-:W-:-:S02]  /*6840*/  F2FP.PACK_AB R6, R230, R227 ;  /* 0x000000e3e606723e */ /* 0x000fc400000000ff */
[----:B------:R-:W-:Y:S01]  /*6850*/  PRMT R12, R12, 0x5410, R13 ;  /* 0x000054100c0c7816 */ /* 0x000fe2000000000d */
[----:B------:R2:W4:Y:S01]  /*6860*/  MUFU.EX2 R231, R3 ;  /* 0x0000000300e77308 */ /* 0x0005220000000800 */
[----:B------:R-:W-:Y:S01]  /*6870*/  FSEL R0, R0, RZ, P1 ;  /* 0x000000ff00007208 */ /* 0x000fe20000800000 */
[----:B------:R-:W-:Y:S02]  /*6880*/  HMMA.16816.F32 R32, R8, R48, RZ ;  /* 0x000000300820723c */ /* 0x000fe400000018ff */
[--C-:B------:R-:W-:Y:S01]  /*6890*/  HSET2.LE.AND R13, R12, R144.reuse, PT ;  /* 0x000000900c0d7233 */ /* 0x100fe20003803000 */
[----:B------:R-:W-:Y:S01]  /*68a0*/  F2FP.PACK_AB R12, R135, R196 ;  /* 0x000000c4870c723e */ /* 0x000fe200000000ff */
[----:B------:R-:W-:Y:S01]  /*68b0*/  FFMA.FTZ R17, R81, c[0x0][0x23c], -R0 ;  /* 0x00008f0051117a23 */ /* 0x000fe20000010800 */
[----:B-1----:R-:W-:-:S03]  /*68c0*/  HSET2.LE.AND R7, R15, R144, PT ;  /* 0x000000900f077233 */ /* 0x002fc60003803000 */
[----:B------:R1:W1:Y:S01]  /*68d0*/  MUFU.EX2 R73, R17 ;  /* 0x0000001100497308 */ /* 0x0002620000000800 */
[----:B------:R-:W-:Y:S01]  /*68e0*/  HMMA.16816.F32 R28, R8, R52, RZ ;  /* 0x00000034081c723c */ /* 0x000fe200000018ff */
[----:B------:R-:W-:Y:S02]  /*68f0*/  LOP3.LUT R12, R7, R12, RZ, 0xc0, !PT ;  /* 0x0000000c070c7212 */ /* 0x000fe400078ec0ff */
[----:B------:R-:W-:Y:S01]  /*6900*/  SHF.R.U32.HI R7, RZ, 0x18, R20 ;  /* 0x00000018ff077819 */ /* 0x000fe20000011614 */
[----:B--2---:R-:W-:-:S04]  /*6910*/  HSET2.LE.AND R3, R14, R144, PT ;  /* 0x000000900e037233 */ /* 0x004fc80003803000 */
[C---:B------:R-:W-:Y:S01]  /*6920*/  HMMA.16816.F32 R44, R8.reuse, R50, RZ ;  /* 0x00000032082c723c */ /* 0x040fe200000018ff */
[----:B------:R-:W-:Y:S01]  /*6930*/  LOP3.LUT R14, R3, R6, RZ, 0xc0, !PT ;  /* 0x00000006030e7212 */ /* 0x000fe200078ec0ff */
[--C-:B------:R-:W-:Y:S01]  /*6940*/  FFMA.FTZ R6, R82, c[0x0][0x23c], -R0.reuse ;  /* 0x00008f0052067a23 */ /* 0x100fe20000010800 */
[----:B------:R-:W-:Y:S01]  /*6950*/  HSET2.LE.AND R3, R16, R144, PT ;  /* 0x0000009010037233 */ /* 0x000fe20003803000 */
[----:B---3--:R-:W-:Y:S02]  /*6960*/  F2FP.PACK_AB R16, R238, R203 ;  /* 0x000000cbee10723e */ /* 0x008fe400000000ff */
[----:B------:R4:W2:Y:S02]  /*6970*/  MUFU.EX2 R244, R6 ;  /* 0x0000000600f47308 */ /* 0x0008a40000000800 */
[----:B------:R-:W-:Y:S01]  /*6980*/  HMMA.16816.F32 R24, R8, R54, RZ ;  /* 0x000000360818723c */ /* 0x000fe200000018ff */
[----:B-1----:R-:W-:Y:S02]  /*6990*/  LOP3.LUT R17, R20, 0xff, RZ, 0xc0, !PT ;  /* 0x000000ff14117812 */ /* 0x002fe400078ec0ff */
[----:B------:R-:W-:Y:S01]  /*69a0*/  LOP3.LUT R13, R13, R16, RZ, 0xc0, !PT ;  /* 0x000000100d0d7212 */ /* 0x000fe200078ec0ff */
[----:B------:R-:W-:-:S04]  /*69b0*/  FFMA.FTZ R16, R133, c[0x0][0x23c], -R0 ;  /* 0x00008f0085107a23 */ /* 0x000fc80000010800 */
[----:B------:R-:W-:Y:S01]  /*69c0*/  MUFU.EX2 R245, R16 ;  /* 0x0000001000f57308 */ /* 0x000fe20000000800 */
[----:B----4-:R-:W-:-:S04]  /*69d0*/  F2FP.PACK_AB R6, R231, R233 ;  /* 0x000000e9e706723e */ /* 0x010fc800000000ff */
[----:B------:R-:W-:Y:S02]  /*69e0*/  LOP3.LUT R15, R3, R6, RZ, 0xc0, !PT ;  /* 0x00000006030f7212 */ /* 0x000fe400078ec0ff */
[----:B------:R-:W-:Y:S02]  /*69f0*/  LOP3.LUT R6, R20, 0xffff, RZ, 0xc0, !PT ;  /* 0x0000ffff14067812 */ /* 0x000fe400078ec0ff */
[----:B------:R-:W-:Y:S02]  /*6a00*/  SHF.R.U32.HI R3, RZ, 0x10, R20 ;  /* 0x00000010ff037819 */ /* 0x000fe40000011614 */
[----:B------:R-:W-:Y:S01]  /*6a10*/  SHF.R.U32.HI R8, RZ, 0x8, R6 ;  /* 0x00000008ff087819 */ /* 0x000fe20000011606 */
[----:B------:R-:W-:Y:S01]  /*6a20*/  FFMA.FTZ R6, R132, c[0x0][0x23c], -R0 ;  /* 0x00008f0084067a23 */ /* 0x000fe20000010800 */
[----:B------:R-:W-:Y:S01]  /*6a30*/  LOP3.LUT R3, R3, 0xff, RZ, 0xc0, !PT ;  /* 0x000000ff03037812 */ /* 0x000fe200078ec0ff */
[C---:B------:R-:W-:Y:S01]  /*6a40*/  HMMA.16816.F32 R76, R12.reuse, R60, R28 ;  /* 0x0000003c0c4c723c */ /* 0x040fe2000000181c */
[----:B------:R-:W-:Y:S01]  /*6a50*/  PRMT R17, R17, 0x5410, R8 ;  /* 0x0000541011117816 */ /* 0x000fe20000000008 */
[----:B------:R-:W-:Y:S01]  /*6a60*/  FFMA.FTZ R8, R92, c[0x0][0x23c], -R5 ;  /* 0x00008f005c087a23 */ /* 0x000fe20000010805 */
[----:B------:R1:W3:Y:S01]  /*6a70*/  MUFU.EX2 R240, R6 ;  /* 0x0000000600f07308 */ /* 0x0002e20000000800 */
[----:B------:R-:W-:Y:S01]  /*6a80*/  IMAD.MOV.U32 R92, RZ, RZ, R73 ;  /* 0x000000ffff5c7224 */ /* 0x000fe200078e0049 */
[----:B------:R-:W-:Y:S01]  /*6a90*/  PRMT R9, R3, 0x5410, R7 ;  /* 0x0000541003097816 */ /* 0x000fe20000000007 */
[--C-:B------:R-:W-:Y:S01]  /*6aa0*/  HSET2.LE.AND R3, R36, R144.reuse, PT ;  /* 0x0000009024037233 */ /* 0x100fe20003803000 */
[----:B------:R-:W-:Y:S01]  /*6ab0*/  IMAD.MOV.U32 R36, RZ, RZ, R74 ;  /* 0x000000ffff247224 */ /* 0x000fe200078e004a */
[----:B------:R-:W-:Y:S01]  /*6ac0*/  HSET2.LE.AND R7, R19, R144, PT ;  /* 0x0000009013077233 */ /* 0x000fe20003803000 */
[----:B--2---:R-:W-:Y:S01]  /*6ad0*/  F2FP.PACK_AB R11, R92, R244 ;  /* 0x000000f45c0b723e */ /* 0x004fe200000000ff */
[----:B------:R-:W-:Y:S01]  /*6ae0*/  HMMA.16816.F32 R64, R12, R56, R32 ;  /* 0x000000380c40723c */ /* 0x000fe20000001820 */
[----:B------:R2:W-:Y:S02]  /*6af0*/  MUFU.EX2 R81, R8 ;  /* 0x0000000800517308 */ /* 0x0005e40000000800 */
[----:B------:R-:W-:Y:S01]  /*6b00*/  LOP3.LUT R11, R7, R11, RZ, 0xc0, !PT ;  /* 0x0000000b070b7212 */ /* 0x000fe200078ec0ff */
[----:B------:R-:W-:-:S02]  /*6b10*/  FFMA.FTZ R7, R94, c[0x0][0x23c], -R5 ;  /* 0x00008f005e077a23 */ /* 0x000fc40000010805 */
[----:B------:R-:W-:Y:S02]  /*6b20*/  IMAD.MOV.U32 R94, RZ, RZ, R247 ;  /* 0x000000ffff5e7224 */ /* 0x000fe400078e00f7 */
[C---:B------:R-:W-:Y:S01]  /*6b30*/  HMMA.16816.F32 R72, R12.reuse, R58, R44 ;  /* 0x0000003a0c48723c */ /* 0x040fe2000000182c */
[----:B-1----:R-:W-:Y:S01]  /*6b40*/  F2FP.PACK_AB R6, R241, R246 ;  /* 0x000000f6f106723e */ /* 0x002fe200000000ff */
[----:B------:R1:W-:Y:S03]  /*6b50*/  MUFU.EX2 R80, R7 ;  /* 0x0000000700507308 */ /* 0x0003e60000000800 */
[----:B------:R-:W-:Y:S01]  /*6b60*/  LOP3.LUT R10, R3, R6, RZ, 0xc0, !PT ;  /* 0x00000006030a7212 */ /* 0x000fe200078ec0ff */
[----:B------:R-:W-:Y:S01]  /*6b70*/  HSET2.LE.AND R3, R17, R144, PT ;  /* 0x0000009011037233 */ /* 0x000fe20003803000 */
[----:B------:R-:W-:Y:S01]  /*6b80*/  F2FP.PACK_AB R6, R36, R228 ;  /* 0x000000e42406723e */ /* 0x000fe200000000ff */
[----:B------:R-:W-:Y:S03]  /*6b90*/  HMMA.16816.F32 R28, R12, R62, R24 ;  /* 0x0000003e0c1c723c */ /* 0x000fe60000001818 */
[----:B--2---:R-:W-:Y:S01]  /*6ba0*/  LOP3.LUT R8, R3, R6, RZ, 0xc0, !PT ;  /* 0x0000000603087212 */ /* 0x004fe200078ec0ff */
[----:B------:R-:W-:-:S02]  /*6bb0*/  FFMA.FTZ R3, R90, c[0x0][0x23c], -R5 ;  /* 0x00008f005a037a23 */ /* 0x000fc40000010805 */
[----:B------:R-:W-:Y:S02]  /*6bc0*/  IMAD.MOV.U32 R90, RZ, RZ, R225 ;  /* 0x000000ffff5a7224 */ /* 0x000fe400078e00e1 */
[----:B------:R2:W-:Y:S01]  /*6bd0*/  MUFU.EX2 R235, R3 ;  /* 0x0000000300eb7308 */ /* 0x0005e20000000800 */
[----:B-1----:R-:W-:Y:S01]  /*6be0*/  HSET2.LE.AND R7, R9, R144, PT ;  /* 0x0000009009077233 */ /* 0x002fe20003803000 */
[----:B---3--:R-:W-:-:S04]  /*6bf0*/  F2FP.PACK_AB R9, R240, R245 ;  /* 0x000000f5f009723e */ /* 0x008fc800000000ff */
[----:B------:R-:W-:Y:S01]  /*6c00*/  LOP3.LUT R9, R7, R9, RZ, 0xc0, !PT ;  /* 0x0000000907097212 */ /* 0x000fe200078ec0ff */
[----:B------:R-:W-:-:S05]  /*6c10*/  IMAD.WIDE.U32 R6, R41, -0x2daee0ad, RZ ;  /* 0xd2511f5329067825 */ /* 0x000fca00078e00ff */
[C---:B------:R-:W-:Y:S01]  /*6c20*/  LOP3.LUT R12, R6.reuse, 0xffff, RZ, 0xc0, !PT ;  /* 0x0000ffff060c7812 */ /* 0x040fe200078ec0ff */
[C---:B------:R-:W-:Y:S01]  /*6c30*/  HMMA.16816.F32 R24, R8.reuse, R48, RZ ;  /* 0x000000300818723c */ /* 0x040fe200000018ff */
[--C-:B------:R-:W-:Y:S01]  /*6c40*/  SHF.R.U32.HI R14, RZ, 0x10, R6.reuse ;  /* 0x00000010ff0e7819 */ /* 0x100fe20000011606 */
[----:B--2---:R-:W-:Y:S01]  /*6c50*/  FFMA.FTZ R3, R83, c[0x0][0x23c], -R5 ;  /* 0x00008f0053037a23 */ /* 0x004fe20000010805 */
[----:B------:R-:W-:Y:S02]  /*6c60*/  LOP3.LUT R15, R6, 0xff, RZ, 0xc0, !PT ;  /* 0x000000ff060f7812 */ /* 0x000fe400078ec0ff */
[----:B------:R-:W-:Y:S01]  /*6c70*/  SHF.R.U32.HI R13, RZ, 0x18, R6 ;  /* 0x00000018ff0d7819 */ /* 0x000fe20000011606 */
[----:B------:R1:W-:Y:S01]  /*6c80*/  MUFU.EX2 R234, R3 ;  /* 0x0000000300ea7308 */ /* 0x0003e20000000800 */
[----:B------:R-:W-:Y:S01]  /*6c90*/  FFMA.FTZ R6, R91, c[0x0][0x23c], -R0 ;  /* 0x00008f005b067a23 */ /* 0x000fe20000010800 */
[----:B------:R-:W-:Y:S01]  /*6ca0*/  HMMA.16816.F32 R48, R8, R50, RZ ;  /* 0x000000320830723c */ /* 0x000fe200000018ff */
[----:B------:R-:W-:Y:S01]  /*6cb0*/  SHF.R.U32.HI R12, RZ, 0x8, R12 ;  /* 0x00000008ff0c7819 */ /* 0x000fe2000001160c */
[----:B------:R-:W-:-:S03]  /*6cc0*/  IMAD.MOV.U32 R91, RZ, RZ, R246 ;  /* 0x000000ffff5b7224 */ /* 0x000fc600078e00f6 */
[----:B------:R-:W-:Y:S01]  /*6cd0*/  PRMT R12, R15, 0x5410, R12 ;  /* 0x000054100f0c7816 */ /* 0x000fe2000000000c */
[----:B------:R2:W-:Y:S02]  /*6ce0*/  MUFU.EX2 R132, R6 ;  /* 0x0000000600847308 */ /* 0x0005e40000000800 */
[----:B------:R-:W-:Y:S01]  /*6cf0*/  HMMA.16816.F32 R16, R8, R52, RZ ;  /* 0x000000340810723c */ /* 0x000fe200000018ff */
[----:B-1----:R-:W-:Y:S01]  /*6d00*/  LOP3.LUT R3, R7, UR18, R68, 0x96, !PT ;  /* 0x0000001207037c12 */ /* 0x002fe2000f8e9644 */
[----:B------:R-:W-:-:S06]  /*6d10*/  FFMA.FTZ R7, R93, c[0x0][0x23c], -R0 ;  /* 0x00008f005d077a23 */ /* 0x000fcc0000010800 */
[----:B------:R-:W-:Y:S01]  /*6d20*/  HMMA.16816.F32 R20, R8, R54, RZ ;  /* 0x000000360814723c */ /* 0x000fe200000018ff */
[----:B------:R-:W-:Y:S01]  /*6d30*/  IMAD.MOV.U32 R93, RZ, RZ, R245 ;  /* 0x000000ffff5d7224 */ /* 0x000fe200078e00f5 */
[----:B------:R1:W3:Y:S01]  /*6d40*/  MUFU.EX2 R133, R7 ;  /* 0x0000000700857308 */ /* 0x0002e20000000800 */
[----:B--2---:R-:W-:-:S04]  /*6d50*/  LOP3.LUT R6, R3, 0xffff, RZ, 0xc0, !PT ;  /* 0x0000ffff03067812 */ /* 0x004fc800078ec0ff */
[----:B------:R-:W-:Y:S01]  /*6d60*/  FFMA.FTZ R9, R134, c[0x0][0x23c], -R0 ;  /* 0x00008f0086097a23 */ /* 0x000fe20000010800 */
[----:B------:R-:W-:Y:S02]  /*6d70*/  SHF.R.U32.HI R8, RZ, 0x10, R3 ;  /* 0x00000010ff087819 */ /* 0x000fe40000011603 */
[----:B------:R-:W-:Y:S01]  /*6d80*/  LOP3.LUT R10, R3, 0xff, RZ, 0xc0, !PT ;  /* 0x000000ff030a7812 */ /* 0x000fe200078ec0ff */
[----:B------:R2:W-:Y:S01]  /*6d90*/  MUFU.EX2 R252, R9 ;  /* 0x0000000900fc7308 */ /* 0x0005e20000000800 */
[----:B------:R-:W-:Y:S02]  /*6da0*/  SHF.R.U32.HI R6, RZ, 0x8, R6 ;  /* 0x00000008ff067819 */ /* 0x000fe40000011606 */
[----:B-1----:R-:W-:Y:S02]  /*6db0*/  LOP3.LUT R7, R14, 0xff, RZ, 0xc0, !PT ;  /* 0x000000ff0e077812 */ /* 0x002fe400078ec0ff */
[----:B---3--:R-:W-:Y:S02]  /*6dc0*/  F2FP.PACK_AB R11, R132, R133 ;  /* 0x00000085840b723e */ /* 0x008fe400000000ff */
[----:B------:R-:W-:Y:S01]  /*6dd0*/  PRMT R13, R7, 0x5410, R13 ;  /* 0x00005410070d7816 */ /* 0x000fe2000000000d */
[----:B------:R-:W-:-:S02]  /*6de0*/  FFMA.FTZ R7, R95, c[0x0][0x23c], -R0 ;  /* 0x00008f005f077a23 */ /* 0x000fc40000010800 */
[----:B------:R-:W-:Y:S01]  /*6df0*/  IMAD.MOV.U32 R95, RZ, RZ, R244 ;  /* 0x000000ffff5f7224 */ /* 0x000fe200078e00f4 */
[----:B--2---:R-:W-:Y:S01]  /*6e00*/  PRMT R9, R10, 0x5410, R6 ;  /* 0x000054100a097816 */ /* 0x004fe20000000006 */
[----:B------:R1:W2:Y:S01]  /*6e10*/  MUFU.EX2 R250, R7 ;  /* 0x0000000700fa7308 */ /* 0x0002a20000000800 */
[----:B------:R-:W-:Y:S02]  /*6e20*/  F2FP.PACK_AB R6, R234, R235 ;  /* 0x000000ebea06723e */ /* 0x000fe400000000ff */
[----:B-1----:R-:W-:Y:S02]  /*6e30*/  SHF.R.U32.HI R7, RZ, 0x18, R3 ;  /* 0x00000018ff077819 */ /* 0x002fe40000011603 */
[----:B------:R-:W-:-:S04]  /*6e40*/  LOP3.LUT R3, R8, 0xff, RZ, 0xc0, !PT ;  /* 0x000000ff08037812 */ /* 0x000fc800078ec0ff */
[----:B------:R-:W-:Y:S01]  /*6e50*/  PRMT R8, R3, 0x5410, R7 ;  /* 0x0000541003087816 */ /* 0x000fe20000000007 */
[--C-:B------:R-:W-:Y:S02]  /*6e60*/  HSET2.LE.AND R3, R12, R144.reuse, PT ;  /* 0x000000900c037233 */ /* 0x100fe40003803000 */
[----:B------:R-:W-:-:S03]  /*6e70*/  HSET2.LE.AND R7, R13, R144, PT ;  /* 0x000000900d077233 */ /* 0x000fc60003803000 */
[----:B------:R-:W-:Y:S01]  /*6e80*/  LOP3.LUT R10, R3, R6, RZ, 0xc0, !PT ;  /* 0x00000006030a7212 */ /* 0x000fe200078ec0ff */
[--C-:B------:R-:W-:Y:S01]  /*6e90*/  HSET2.LE.AND R3, R9, R144.reuse, PT ;  /* 0x0000009009037233 */ /* 0x100fe20003803000 */
[----:B------:R-:W-:Y:S02]  /*6ea0*/  F2FP.PACK_AB R6, R80, R81 ;  /* 0x000000515006723e */ /* 0x000fe400000000ff */
[----:B------:R-:W-:Y:S01]  /*6eb0*/  LOP3.LUT R11, R7, R11, RZ, 0xc0, !PT ;  /* 0x0000000b070b7212 */ /* 0x000fe200078ec0ff */
[----:B------:R-:W-:Y:S01]  /*6ec0*/  HSET2.LE.AND R7, R8, R144, PT ;  /* 0x0000009008077233 */ /* 0x000fe20003803000 */
[----:B--2---:R-:W-:Y:S02]  /*6ed0*/  F2FP.PACK_AB R9, R252, R250 ;  /* 0x000000fafc09723e */ /* 0x004fe400000000ff */
[----:B------:R-:W-:Y:S01]  /*6ee0*/  LOP3.LUT R8, R3, R6, RZ, 0xc0, !PT ;  /* 0x0000000603087212 */ /* 0x000fe200078ec0ff */
[----:B------:R-:W-:Y:S01]  /*6ef0*/  IMAD.U32 R3, RZ, RZ, UR5 ;  /* 0x00000005ff037e24 */ /* 0x000fe2000f8e00ff */
[----:B------:R-:W-:Y:S01]  /*6f00*/  LOP3.LUT R9, R7, R9, RZ, 0xc0, !PT ;  /* 0x0000000907097212 */ /* 0x000fe200078ec0ff */
[----:B------:R-:W-:-:S02]  /*6f10*/  UIADD3 UR5, UR33, 0x2, URZ ;  /* 0x0000000221057890 */ /* 0x000fc4000fffe03f */
[----:B------:R-:W-:Y:S01]  /*6f20*/  UIADD3 UR33, UR33, 0x3, URZ ;  /* 0x0000000321217890 */ /* 0x000fe2000fffe03f */
[----:B------:R-:W-:-:S03]  /*6f30*/  LOP3.LUT R3, R115, UR31, R3, 0x96, !PT ;  /* 0x0000001f73037c12 */ /* 0x000fc6000f8e9603 */
[C---:B------:R-:W-:Y:S07]  /*6f40*/  HMMA.16816.F32 R44, R8.reuse, R56, R24 ;  /* 0x00000038082c723c */ /* 0x040fee0000001818 */
[----:B------:R-:W-:Y:S01]  /*6f50*/  IMAD.WIDE.U32 R26, R3, -0x326172a9, RZ ;  /* 0xcd9e8d57031a7825 */ /* 0x000fe200078e00ff */
[----:B------:R-:W-:Y:S04]  /*6f60*/  HMMA.16816.F32 R32, R8, R58, R48 ;  /* 0x0000003a0820723c */ /* 0x000fe80000001830 */
[----:B------:R-:W-:-:S02]  /*6f70*/  LOP3.LUT R3, R27, UR16, R88, 0x96, !PT ;  /* 0x000000101b037c12 */ /* 0x000fc4000f8e9658 */
[----:B------:R-:W-:Y:S02]  /*6f80*/  LOP3.LUT R12, R43, UR14, R26, 0x96, !PT ;  /* 0x0000000e2b0c7c12 */ /* 0x000fe4000f8e961a */
[C---:B------:R-:W-:Y:S01]  /*6f90*/  HMMA.16816.F32 R68, R8.reuse, R60, R16 ;  /* 0x0000003c0844723c */ /* 0x040fe20000001810 */
[----:B------:R-:W-:Y:S01]  /*6fa0*/  IMAD.WIDE.U32 R6, R3, -0x2daee0ad, RZ ;  /* 0xd2511f5303067825 */ /* 0x000fe200078e00ff */
[----:B------:R-:W-:Y:S03]  /*6fb0*/  LDSM.16.MT88.4 R16, [R205+0x4800] ;  /* 0x00480000cd10783b */ /* 0x000fe60000004200 */
[----:B------:R-:W-:Y:S01]  /*6fc0*/  IMAD.WIDE.U32 R12, R12, -0x2daee0ad, RZ ;  /* 0xd2511f530c0c7825 */ /* 0x000fe200078e00ff */
[----:B------:R-:W-:Y:S02]  /*6fd0*/  LOP3.LUT R7, R7, UR13, R86, 0x96, !PT ;  /* 0x0000000d07077c12 */ /* 0x000fe4000f8e9656 */
[----:B------:R-:W-:Y:S01]  /*6fe0*/  HMMA.16816.F32 R48, R8, R62, R20 ;  /* 0x0000003e0830723c */ /* 0x000fe20000001814 */
[----:B------:R-:W1:Y:S01]  /*6ff0*/  LDSM.16.MT88.4 R20, [R204+0x4800] ;  /* 0x00480000cc14783b */ /* 0x000e620000004200 */
[----:B------:R-:W-:Y:S01]  /*7000*/  LOP3.LUT R3, R13, UR11, R6, 0x96, !PT ;  /* 0x0000000b0d037c12 */ /* 0x000fe2000f8e9606 */
[----:B------:R-:W-:-:S04]  /*7010*/  IMAD.WIDE.U32 R6, R7, -0x326172a9, RZ ;  /* 0xcd9e8d5707067825 */ /* 0x000fc800078e00ff */
[----:B------:R-:W-:Y:S01]  /*7020*/  IMAD.WIDE.U32 R24, R3, -0x326172a9, RZ ;  /* 0xcd9e8d5703187825 */ /* 0x000fe200078e00ff */
[----:B------:R-:W-:-:S03]  /*7030*/  LOP3.LUT R7, R7, UR12, R42, 0x96, !PT ;  /* 0x0000000c07077c12 */ /* 0x000fc6000f8e962a */
[----:B------:R-:W-:Y:S01]  /*7040*/  FFMA.FTZ R3, R98, c[0x0][0x23c], -R4 ;  /* 0x00008f0062037a23 */ /* 0x000fe20000010804 */
[----:B------:R-:W-:Y:S01]  /*7050*/  LOP3.LUT R13, R25, UR10, R6, 0x96, !PT ;  /* 0x0000000a190d7c12 */ /* 0x000fe2000f8e9606 */
[----:B------:R-:W-:Y:S02]  /*7060*/  IMAD.WIDE.U32 R6, R7, -0x2daee0ad, RZ ;  /* 0xd2511f5307067825 */ /* 0x000fe400078e00ff */
[----:B------:R2:W3:Y:S02]  /*7070*/  MUFU.EX2 R248, R3 ;  /* 0x0000000300f87308 */ /* 0x0004e40000000800 */
[----:B------:R-:W-:-:S04]  /*7080*/  IMAD.WIDE.U32 R14, R13, -0x2daee0ad, RZ ;  /* 0xd2511f530d0e7825 */ /* 0x000fc800078e00ff */
[----:B------:R-:W-:Y:S01]  /*7090*/  FFMA.FTZ R8, R97, c[0x0][0x23c], -R4 ;  /* 0x00008f0061087a23 */ /* 0x000fe20000010804 */
[----:B------:R-:W-:Y:S01]  /*70a0*/  LOP3.LUT R6, R15, UR7, R6, 0x96, !PT ;  /* 0x000000070f067c12 */ /* 0x000fe2000f8e9606 */
[--C-:B------:R-:W-:Y:S02]  /*70b0*/  FFMA.FTZ R9, R96, c[0x0][0x23c], -R4.reuse ;  /* 0x00008f0060097a23 */ /* 0x100fe40000010804 */
[----:B------:R-:W-:Y:S01]  /*70c0*/  MUFU.EX2 R83, R8 ;  /* 0x0000000800537308 */ /* 0x000fe20000000800 */
[----:B------:R-:W-:Y:S02]  /*70d0*/  IMAD.MOV.U32 R98, RZ, RZ, R243 ;  /* 0x000000ffff627224 */ /* 0x000fe400078e00f3 */
[----:B------:R-:W-:Y:S02]  /*70e0*/  IMAD.MOV.U32 R96, RZ, RZ, R241 ;  /* 0x000000ffff607224 */ /* 0x000fe400078e00f1 */
[----:B--2---:R-:W-:-:S03]  /*70f0*/  FFMA.FTZ R3, R99, c[0x0][0x23c], -R4 ;  /* 0x00008f0063037a23 */ /* 0x004fc60000010804 */
[----:B------:R2:W4:Y:S01]  /*7100*/  MUFU.EX2 R41, R9 ;  /* 0x0000000900297308 */ /* 0x0005220000000800 */
[----:B---3--:R-:W-:Y:S02]  /*7110*/  IMAD.MOV.U32 R97, RZ, RZ, R248 ;  /* 0x000000ffff617224 */ /* 0x008fe400078e00f8 */
[----:B------:R-:W-:-:S05]  /*7120*/  IMAD.MOV.U32 R99, RZ, RZ, R242 ;  /* 0x000000ffff637224 */ /* 0x000fca00078e00f2 */
[----:B------:R3:W-:Y:S01]  /*7130*/  MUFU.EX2 R82, R3 ;  /* 0x0000000300527308 */ /* 0x0007e20000000800 */
[----:B--2---:R-:W-:Y:S02]  /*7140*/  FFMA.FTZ R9, R101, c[0x0][0x23c], -R2 ;  /* 0x00008f0065097a23 */ /* 0x004fe40000010802 */
[----:B------:R-:W-:-:S05]  /*7150*/  IMAD.MOV.U32 R101, RZ, RZ, R240 ;  /* 0x000000ffff657224 */ /* 0x000fca00078e00f0 */
[----:B------:R2:W-:Y:S01]  /*7160*/  MUFU.EX2 R248, R9 ;  /* 0x0000000900f87308 */ /* 0x0005e20000000800 */
[----:B---3--:R-:W-:Y:S01]  /*7170*/  LOP3.LUT R3, R7, UR9, R12, 0x96, !PT ;  /* 0x0000000907037c12 */ /* 0x008fe2000f8e960c */
[----:B------:R-:W-:-:S04]  /*7180*/  IMAD.WIDE.U32 R6, R6, -0x326172a9, RZ ;  /* 0xcd9e8d5706067825 */ /* 0x000fc800078e00ff */
[----:B------:R-:W-:Y:S01]  /*7190*/  IMAD.WIDE.U32 R12, R3, -0x326172a9, RZ ;  /* 0xcd9e8d57030c7825 */ /* 0x000fe200078e00ff */
[----:B------:R-:W-:Y:S02]  /*71a0*/  LOP3.LUT R3, R6, 0xffff, RZ, 0xc0, !PT ;  /* 0x0000ffff06037812 */ /* 0x000fe400078ec0ff */
[----:B------:R-:W-:Y:S02]  /*71b0*/  SHF.R.U32.HI R8, RZ, 0x10, R6 ;  /* 0x00000010ff087819 */ /* 0x000fe40000011606 */
[----:B------:R-:W-:Y:S02]  /*71c0*/  SHF.R.U32.HI R10, RZ, 0x8, R3 ;  /* 0x00000008ff0a7819 */ /* 0x000fe40000011603 */
[----:B------:R-:W-:Y:S01]  /*71d0*/  LOP3.LUT R3, R7, UR17, R12, 0x96, !PT ;  /* 0x0000001107037c12 */ /* 0x000fe2000f8e960c */
[----:B------:R-:W-:Y:S01]  /*71e0*/  FFMA.FTZ R7, R102, c[0x0][0x23c], -R2 ;  /* 0x00008f0066077a23 */ /* 0x000fe20000010802 */
[----:B------:R-:W-:Y:S01]  /*71f0*/  LOP3.LUT R11, R6, 0xff, RZ, 0xc0, !PT ;  /* 0x000000ff060b7812 */ /* 0x000fe200078ec0ff */
[----:B------:R-:W-:Y:S01]  /*7200*/  IMAD.MOV.U32 R102, RZ, RZ, R239 ;  /* 0x000000ffff667224 */ /* 0x000fe200078e00ef */
[----:B------:R-:W-:Y:S01]  /*7210*/  LOP3.LUT R8, R8, 0xff, RZ, 0xc0, !PT ;  /* 0x000000ff08087812 */ /* 0x000fe200078ec0ff */
[----:B------:R3:W-:Y:S01]  /*7220*/  MUFU.EX2 R251, R7 ;  /* 0x0000000700fb7308 */ /* 0x0007e20000000800 */
[----:B------:R-:W-:-:S02]  /*7230*/  SHF.R.U32.HI R6, RZ, 0x18, R6 ;  /* 0x00000018ff067819 */ /* 0x000fc40000011606 */
[----:B------:R-:W-:Y:S02]  /*7240*/  PRMT R11, R11, 0x5410, R10 ;  /* 0x000054100b0b7816 */ /* 0x000fe4000000000a */
[----:B------:R-:W-:Y:S02]  /*7250*/  PRMT R12, R8, 0x5410, R6 ;  /* 0x00005410080c7816 */ /* 0x000fe40000000006 */
[--C-:B------:R-:W-:Y:S02]  /*7260*/  SHF.R.U32.HI R8, RZ, 0x10, R3.reuse ;  /* 0x00000010ff087819 */ /* 0x100fe40000011603 */
[C---:B------:R-:W-:Y:S02]  /*7270*/  LOP3.LUT R6, R3.reuse, 0xffff, RZ, 0xc0, !PT ;  /* 0x0000ffff03067812 */ /* 0x040fe400078ec0ff */
[----:B------:R-:W-:Y:S02]  /*7280*/  LOP3.LUT R10, R3, 0xff, RZ, 0xc0, !PT ;  /* 0x000000ff030a7812 */ /* 0x000fe400078ec0ff */
[----:B--2---:R-:W-:-:S02]  /*7290*/  SHF.R.U32.HI R9, RZ, 0x18, R3 ;  /* 0x00000018ff097819 */ /* 0x004fc40000011603 */
[----:B------:R-:W-:Y:S01]  /*72a0*/  LOP3.LUT R3, R8, 0xff, RZ, 0xc0, !PT ;  /* 0x000000ff08037812 */ /* 0x000fe200078ec0ff */
[----:B---3--:R-:W-:Y:S01]  /*72b0*/  FFMA.FTZ R7, R100, c[0x0][0x23c], -R2 ;  /* 0x00008f0064077a23 */ /* 0x008fe20000010802 */
[----:B------:R-:W-:Y:S01]  /*72c0*/  SHF.R.U32.HI R6, RZ, 0x8, R6 ;  /* 0x00000008ff067819 */ /* 0x000fe20000011606 */
[----:B------:R-:W-:Y:S01]  /*72d0*/  IMAD.MOV.U32 R100, RZ, RZ, R238 ;  /* 0x000000ffff647224 */ /* 0x000fe200078e00ee */
[----:B------:R-:W-:Y:S01]  /*72e0*/  PRMT R9, R3, 0x5410, R9 ;  /* 0x0000541003097816 */ /* 0x000fe20000000009 */
[----:B------:R2:W3:Y:S01]  /*72f0*/  MUFU.EX2 R249, R7 ;  /* 0x0000000700f97308 */ /* 0x0004e20000000800 */
[----:B------:R-:W-:Y:S01]  /*7300*/  PRMT R8, R10, 0x5410, R6 ;  /* 0x000054100a087816 */ /* 0x000fe20000000006 */
[----:B------:R-:W-:Y:S01]  /*7310*/  HSET2.LE.AND R3, R11, R144, PT ;  /* 0x000000900b037233 */ /* 0x000fe20003803000 */
[----:B----4-:R-:W-:-:S04]  /*7320*/  F2FP.PACK_AB R6, R41, R83 ;  /* 0x000000532906723e */ /* 0x010fc800000000ff */
[----:B------:R-:W-:Y:S01]  /*7330*/  LOP3.LUT R10, R3, R6, RZ, 0xc0, !PT ;  /* 0x00000006030a7212 */ /* 0x000fe200078ec0ff */
[--C-:B------:R-:W-:Y:S01]  /*7340*/  HSET2.LE.AND R3, R12, R144.reuse, PT ;  /* 0x000000900c037233 */ /* 0x100fe20003803000 */
[----:B--2---:R-:W-:Y:S01]  /*7350*/  FFMA.FTZ R7, R103, c[0x0][0x23c], -R2 ;  /* 0x00008f0067077a23 */ /* 0x004fe20000010802 */
[----:B---3--:R-:W-:Y:S01]  /*7360*/  F2FP.PACK_AB R6, R249, R251 ;  /* 0x000000fbf906723e */ /* 0x008fe200000000ff */
[----:B------:R-:W-:Y:S02]  /*7370*/  IMAD.MOV.U32 R103, RZ, RZ, R235 ;  /* 0x000000ffff677224 */ /* 0x000fe400078e00eb */
[----:B------:R-:W2:Y:S01]  /*7380*/  MUFU.EX2 R247, R7 ;  /* 0x0000000700f77308 */ /* 0x000ea20000000800 */
[----:B------:R-:W-:Y:S01]  /*7390*/  LOP3.LUT R11, R3, R6, RZ, 0xc0, !PT ;  /* 0x00000006030b7212 */ /* 0x000fe200078ec0ff */
[----:B------:R-:W-:Y:S01]  /*73a0*/  HSET2.LE.AND R3, R8, R144, PT ;  /* 0x0000009008037233 */ /* 0x000fe20003803000 */
[----:B------:R-:W-:-:S04]  /*73b0*/  F2FP.PACK_AB R6, R82, R97 ;  /* 0x000000615206723e */ /* 0x000fc800000000ff */
[----:B------:R-:W-:Y:S01]  /*73c0*/  LOP3.LUT R8, R3, R6, RZ, 0xc0, !PT ;  /* 0x0000000603087212 */ /* 0x000fe200078ec0ff */
[----:B------:R-:W-:Y:S01]  /*73d0*/  HSET2.LE.AND R3, R9, R144, PT ;  /* 0x0000009009037233 */ /* 0x000fe20003803000 */
[----:B--2---:R-:W-:-:S04]  /*73e0*/  F2FP.PACK_AB R6, R247, R248 ;  /* 0x000000f8f706723e */ /* 0x004fc800000000ff */
[----:B------:R-:W-:Y:S02]  /*73f0*/  LOP3.LUT R9, R3, R6, RZ, 0xc0, !PT ;  /* 0x0000000603097212 */ /* 0x000fe400078ec0ff */
[----:B------:R-:W-:Y:S02]  /*7400*/  LOP3.LUT R6, R27, UR16, R236, 0x96, !PT ;  /* 0x000000101b067c12 */ /* 0x000fe4000f8e96ec */
[----:B------:R-:W-:-:S03]  /*7410*/  LOP3.LUT R3, R113, UR14, R26, 0x96, !PT ;  /* 0x0000000e71037c12 */ /* 0x000fc6000f8e961a */
[C---:B-1----:R-:W-:Y:S08]  /*7420*/  HMMA.16816.F32 R64, R8.reuse, R20, R64 ;  /* 0x000000140840723c */ /* 0x042ff00000001840 */
        /* <DEDUP_REMOVED lines=9> */
[----:B------:R-:W-:Y:S02]  /*74c0*/  MUFU.EX2 R243, R9 ;  /* 0x0000000900f37308 */ /* 0x000fe40000000800 */
[----:B------:R-:W-:Y:S01]  /*74d0*/  IMAD.WIDE.U32 R74, R3, -0x326172a9, RZ ;  /* 0xcd9e8d57034a7825 */ /* 0x000fe200078e00ff */
[----:B------:R-:W-:-:S03]  /*74e0*/  LOP3.LUT R3, R7, UR12, R112, 0x96, !PT ;  /* 0x0000000c07037c12 */ /* 0x000fc6000f8e9670 */
[----:B------:R-:W-:Y:S01]  /*74f0*/  IMAD.MOV.U32 R109, RZ, RZ, R226 ;  /* 0x000000ffff6d7224 */ /* 0x000fe200078e00e2 */
[----:B------:R-:W-:Y:S01]  /*7500*/  LOP3.LUT R8, R75, UR10, R6, 0x96, !PT ;  /* 0x0000000a4b087c12 */ /* 0x000fe2000f8e9606 */
[----:B------:R-:W-:-:S04]  /*7510*/  IMAD.WIDE.U32 R6, R3, -0x2daee0ad, RZ ;  /* 0xd2511f5303067825 */ /* 0x000fc800078e00ff */
[----:B------:R-:W-:Y:S01]  /*7520*/  IMAD.WIDE.U32 R72, R8, -0x2daee0ad, RZ ;  /* 0xd2511f5308487825 */ /* 0x000fe200078e00ff */
[----:B------:R-:W-:-:S04]  /*7530*/  LOP3.LUT R8, R7, UR9, R10, 0x96, !PT ;  /* 0x0000000907087c12 */ /* 0x000fc8000f8e960a */
[----:B------:R-:W-:Y:S01]  /*7540*/  LOP3.LUT R3, R73, UR7, R6, 0x96, !PT ;  /* 0x0000000749037c12 */ /* 0x000fe2000f8e9606 */
[----:B------:R-:W-:Y:S02]  /*7550*/  FFMA.FTZ R6, R110, c[0x0][0x23c], -R5 ;  /* 0x00008f006e067a23 */ /* 0x000fe40000010805 */
[----:B------:R-:W-:Y:S02]  /*7560*/  IMAD.WIDE.U32 R26, R8, -0x326172a9, RZ ;  /* 0xcd9e8d57081a7825 */ /* 0x000fe400078e00ff */
[----:B------:R1:W-:Y:S02]  /*7570*/  MUFU.EX2 R244, R6 ;  /* 0x0000000600f47308 */ /* 0x0003e40000000800 */
[----:B------:R-:W-:Y:S02]  /*7580*/  FFMA.FTZ R8, R107, c[0x0][0x23c], -R0 ;  /* 0x00008f006b087a23 */ /* 0x000fe40000010800 */
[----:B------:R-:W-:Y:S02]  /*7590*/  IMAD.MOV.U32 R110, RZ, RZ, R196 ;  /* 0x000000ffff6e7224 */ /* 0x000fe400078e00c4 */
[----:B------:R-:W-:-:S02]  /*75a0*/  IMAD.MOV.U32 R107, RZ, RZ, R81 ;  /* 0x000000ffff6b7224 */ /* 0x000fc400078e0051 */
[----:B------:R-:W-:Y:S01]  /*75b0*/  MUFU.EX2 R242, R8 ;  /* 0x0000000800f27308 */ /* 0x000fe20000000800 */
[----:B-1----:R-:W-:-:S04]  /*75c0*/  IMAD.WIDE.U32 R6, R3, -0x326172a9, RZ ;  /* 0xcd9e8d5703067825 */ /* 0x002fc800078e00ff */
[----:B------:R-:W-:Y:S01]  /*75d0*/  FFMA.FTZ R3, R106, c[0x0][0x23c], -R5 ;  /* 0x00008f006a037a23 */ /* 0x000fe20000010805 */
[C---:B------:R-:W-:Y:S01]  /*75e0*/  LOP3.LUT R9, R6.reuse, 0xffff, RZ, 0xc0, !PT ;  /* 0x0000ffff06097812 */ /* 0x040fe200078ec0ff */
[----:B------:R-:W-:Y:S01]  /*75f0*/  IMAD.MOV.U32 R106, RZ, RZ, R203 ;  /* 0x000000ffff6a7224 */ /* 0x000fe200078e00cb */
[----:B------:R-:W-:Y:S01]  /*7600*/  LOP3.LUT R10, R6, 0xff, RZ, 0xc0, !PT ;  /* 0x000000ff060a7812 */ /* 0x000fe200078ec0ff */
[----:B------:R1:W-:Y:S01]  /*7610*/  MUFU.EX2 R246, R3 ;  /* 0x0000000300f67308 */ /* 0x0003e20000000800 */
[----:B------:R-:W-:Y:S02]  /*7620*/  SHF.R.U32.HI R9, RZ, 0x8, R9 ;  /* 0x00000008ff097819 */ /* 0x000fe40000011609 */
[--C-:B------:R-:W-:Y:S02]  /*7630*/  SHF.R.U32.HI R11, RZ, 0x18, R6.reuse ;  /* 0x00000018ff0b7819 */ /* 0x100fe40000011606 */
[----:B------:R-:W-:Y:S02]  /*7640*/  PRMT R12, R10, 0x5410, R9 ;  /* 0x000054100a0c7816 */ /* 0x000fe40000000009 */
[----:B------:R-:W-:Y:S01]  /*7650*/  SHF.R.U32.HI R9, RZ, 0x10, R6 ;  /* 0x00000010ff097819 */ /* 0x000fe20000011606 */
[----:B------:R-:W-:-:S02]  /*7660*/  FFMA.FTZ R6, R105, c[0x0][0x23c], -R0 ;  /* 0x00008f0069067a23 */ /* 0x000fc40000010800 */
[----:B------:R-:W-:Y:S02]  /*7670*/  IMAD.MOV.U32 R105, RZ, RZ, R133 ;  /* 0x000000ffff697224 */ /* 0x000fe400078e0085 */
[----:B------:R-:W-:Y:S01]  /*7680*/  MUFU.EX2 R241, R6 ;  /* 0x0000000600f17308 */ /* 0x000fe20000000800 */
[----:B------:R-:W-:Y:S02]  /*7690*/  IMAD.MOV.U32 R133, RZ, RZ, R233 ;  /* 0x000000ffff857224 */ /* 0x000fe400078e00e9 */
[----:B-1----:R-:W-:Y:S02]  /*76a0*/  FFMA.FTZ R3, R104, c[0x0][0x23c], -R5 ;  /* 0x00008f0068037a23 */ /* 0x002fe40000010805 */
[----:B------:R-:W-:-:S03]  /*76b0*/  IMAD.MOV.U32 R104, RZ, RZ, R80 ;  /* 0x000000ffff687224 */ /* 0x000fc600078e0050 */
[----:B------:R1:W2:Y:S02]  /*76c0*/  MUFU.EX2 R245, R3 ;  /* 0x0000000300f57308 */ /* 0x0002a40000000800 */
[----:B-1----:R-:W-:Y:S02]  /*76d0*/  LOP3.LUT R3, R7, UR17, R26, 0x96, !PT ;  /* 0x0000001107037c12 */ /* 0x002fe4000f8e961a */
[----:B------:R-:W-:Y:S02]  /*76e0*/  LOP3.LUT R7, R9, 0xff, RZ, 0xc0, !PT ;  /* 0x000000ff09077812 */ /* 0x000fe400078ec0ff */
[----:B------:R-:W-:Y:S02]  /*76f0*/  LOP3.LUT R6, R3, 0xffff, RZ, 0xc0, !PT ;  /* 0x0000ffff03067812 */ /* 0x000fe400078ec0ff */
[----:B------:R-:W-:Y:S02]  /*7700*/  PRMT R11, R7, 0x5410, R11 ;  /* 0x00005410070b7816 */ /* 0x000fe4000000000b */
[----:B------:R-:W-:-:S02]  /*7710*/  SHF.R.U32.HI R7, RZ, 0x10, R3 ;  /* 0x00000010ff077819 */ /* 0x000fc40000011603 */
[----:B------:R-:W-:Y:S02]  /*7720*/  LOP3.LUT R10, R3, 0xff, RZ, 0xc0, !PT ;  /* 0x000000ff030a7812 */ /* 0x000fe400078ec0ff */
[----:B------:R-:W-:Y:S02]  /*7730*/  SHF.R.U32.HI R9, RZ, 0x18, R3 ;  /* 0x00000018ff097819 */ /* 0x000fe40000011603 */
        /* <DEDUP_REMOVED lines=8> */
[----:B------:R-:W1:Y:S01]  /*77c0*/  MUFU.EX2 R239, R7 ;  /* 0x0000000700ef7308 */ /* 0x000e620000000800 */
[----:B--2---:R-:W-:-:S04]  /*77d0*/  F2FP.PACK_AB R6, R245, R246 ;  /* 0x000000f6f506723e */ /* 0x004fc800000000ff */
[----:B------:R-:W-:Y:S01]  /*77e0*/  LOP3.LUT R10, R3, R6, RZ, 0xc0, !PT ;  /* 0x00000006030a7212 */ /* 0x000fe200078ec0ff */
[----:B------:R-:W-:Y:S01]  /*77f0*/  HSET2.LE.AND R3, R11, R144, PT ;  /* 0x000000900b037233 */ /* 0x000fe20003803000 */
[----:B------:R-:W-:-:S04]  /*7800*/  F2FP.PACK_AB R6, R241, R242 ;  /* 0x000000f2f106723e */ /* 0x000fc800000000ff */
[----:B------:R-:W-:Y:S01]  /*7810*/  LOP3.LUT R11, R3, R6, RZ, 0xc0, !PT ;  /* 0x00000006030b7212 */ /* 0x000fe200078ec0ff */
[----:B------:R-:W-:Y:S01]  /*7820*/  HSET2.LE.AND R3, R8, R144, PT ;  /* 0x0000009008037233 */ /* 0x000fe20003803000 */
[----:B------:R-:W-:-:S04]  /*7830*/  F2FP.PACK_AB R6, R244, R243 ;  /* 0x000000f3f406723e */ /* 0x000fc800000000ff */
[----:B------:R-:W-:Y:S01]  /*7840*/  LOP3.LUT R8, R3, R6, RZ, 0xc0, !PT ;  /* 0x0000000603087212 */ /* 0x000fe200078ec0ff */
[----:B------:R-:W-:Y:S01]  /*7850*/  HSET2.LE.AND R3, R9, R144, PT ;  /* 0x0000009009037233 */ /* 0x000fe20003803000 */
[----:B-1----:R-:W-:-:S04]  /*7860*/  F2FP.PACK_AB R6, R239, R240 ;  /* 0x000000f0ef06723e */ /* 0x002fc800000000ff */
[----:B------:R-:W-:Y:S01]  /*7870*/  LOP3.LUT R9, R3, R6, RZ, 0xc0, !PT ;  /* 0x0000000603097212 */ /* 0x000fe200078ec0ff */
[--C-:B------:R-:W-:Y:S02]  /*7880*/  FFMA.FTZ R3, R118, c[0x0][0x23c], -R4.reuse ;  /* 0x00008f0076037a23 */ /* 0x100fe40000010804 */
[----:B------:R-:W-:Y:S02]  /*7890*/  FFMA.FTZ R6, R116, c[0x0][0x23c], -R4 ;  /* 0x00008f0074067a23 */ /* 0x000fe40000010804 */
[----:B------:R1:W-:Y:S01]  /*78a0*/  MUFU.EX2 R237, R3 ;  /* 0x0000000300ed7308 */ /* 0x0003e20000000800 */
[----:B------:R-:W-:Y:S01]  /*78b0*/  IMAD.MOV.U32 R116, RZ, RZ, R83 ;  /* 0x000000ffff747224 */ /* 0x000fe200078e0053 */
[----:B------:R-:W-:Y:S01]  /*78c0*/  HMMA.16816.F32 R28, R8, R20, R44 ;  /* 0x00000014081c723c */ /* 0x000fe2000000182c */
[----:B------:R-:W-:-:S05]  /*78d0*/  IMAD.MOV.U32 R118, RZ, RZ, R82 ;  /* 0x000000ffff767224 */ /* 0x000fca00078e0052 */
[----:B------:R2:W-:Y:S02]  /*78e0*/  MUFU.EX2 R235, R6 ;  /* 0x0000000600eb7308 */ /* 0x0005e40000000800 */
[----:B------:R-:W-:Y:S01]  /*78f0*/  HMMA.16816.F32 R32, R8, R22, R32 ;  /* 0x000000160820723c */ /* 0x000fe20000001820 */
[----:B------:R-:W-:Y:S01]  /*7900*/  LDSM.16.MT88.4 R20, [R205+0x4c00] ;  /* 0x004c0000cd14783b */ /* 0x000fe20000004200 */
[----:B-1----:R-:W-:-:S06]  /*7910*/  LOP3.LUT R3, R13, UR8, R24, 0x96, !PT ;  /* 0x000000080d037c12 */ /* 0x002fcc000f8e9618 */
[----:B------:R-:W-:Y:S01]  /*7920*/  HMMA.16816.F32 R44, R8, R16, R68 ;  /* 0x00000010082c723c */ /* 0x000fe20000001844 */
[----:B--2---:R-:W-:-:S07]  /*7930*/  IMAD.WIDE.U32 R6, R3, -0x2daee0ad, RZ ;  /* 0xd2511f5303067825 */ /* 0x004fce00078e00ff */
[----:B------:R-:W-:Y:S01]  /*7940*/  HMMA.16816.F32 R48, R8, R18, R48 ;  /* 0x000000120830723c */ /* 0x000fe20000001830 */
[----:B------:R-:W1:Y:S01]  /*7950*/  LDSM.16.MT88.4 R16, [R204+0x4c00] ;  /* 0x004c0000cc10783b */ /* 0x000e620000004200 */
[----:B------:R-:W-:Y:S02]  /*7960*/  LOP3.LUT R3, R6, 0xffff, RZ, 0xc0, !PT ;  /* 0x0000ffff06037812 */ /* 0x000fe400078ec0ff */
[----:B------:R-:W-:-:S03]  /*7970*/  SHF.R.U32.HI R12, RZ, 0x18, R6 ;  /* 0x00000018ff0c7819 */ /* 0x000fc60000011606 */
[----:B------:R-:W-:Y:S01]  /*7980*/  FFMA.FTZ R8, R111, c[0x0][0x23c], -R4 ;  /* 0x00008f006f087a23 */ /* 0x000fe20000010804 */
[----:B------:R-:W-:Y:S01]  /*7990*/  LOP3.LUT R10, R6, 0xff, RZ, 0xc0, !PT ;  /* 0x000000ff060a7812 */ /* 0x000fe200078ec0ff */
[----:B------:R-:W-:Y:S02]  /*79a0*/  FFMA.FTZ R9, R119, c[0x0][0x23c], -R2 ;  /* 0x00008f0077097a23 */ /* 0x000fe40000010802 */
[----:B------:R2:W-:Y:S01]  /*79b0*/  MUFU.EX2 R236, R8 ;  /* 0x0000000800ec7308 */ /* 0x0005e20000000800 */
[----:B------:R-:W-:Y:S02]  /*79c0*/  IMAD.MOV.U32 R111, RZ, RZ, R231 ;  /* 0x000000ffff6f7224 */ /* 0x000fe400078e00e7 */
[----:B------:R-:W-:-:S05]  /*79d0*/  IMAD.MOV.U32 R119, RZ, RZ, R132 ;  /* 0x000000ffff777224 */ /* 0x000fca00078e0084 */
[----:B------:R3:W-:Y:S01]  /*79e0*/  MUFU.EX2 R233, R9 ;  /* 0x0000000900e97308 */ /* 0x0007e20000000800 */
[----:B--2---:R-:W-:Y:S02]  /*79f0*/  FFMA.FTZ R8, R108, c[0x0][0x23c], -R4 ;  /* 0x00008f006c087a23 */ /* 0x004fe40000010804 */
[----:B------:R-:W-:-:S05]  /*7a00*/  IMAD.MOV.U32 R108, RZ, RZ, R230 ;  /* 0x000000ffff6c7224 */ /* 0x000fca00078e00e6 */
[----:B------:R2:W4:Y:S01]  /*7a10*/  MUFU.EX2 R238, R8 ;  /* 0x0000000800ee7308 */ /* 0x0005220000000800 */
[----:B---3--:R-:W-:Y:S02]  /*7a20*/  FFMA.FTZ R9, R120, c[0x0][0x23c], -R2 ;  /* 0x00008f0078097a23 */ /* 0x008fe40000010802 */
[----:B------:R-:W-:-:S05]  /*7a30*/  IMAD.MOV.U32 R120, RZ, RZ, R234 ;  /* 0x000000ffff787224 */ /* 0x000fca00078e00ea */
[----:B------:R3:W-:Y:S01]  /*7a40*/  MUFU.EX2 R234, R9 ;  /* 0x0000000900ea7308 */ /* 0x0007e20000000800 */
[----:B--2---:R-:W-:Y:S02]  /*7a50*/  SHF.R.U32.HI R8, RZ, 0x8, R3 ;  /* 0x00000008ff087819 */ /* 0x004fe40000011603 */
[----:B------:R-:W-:Y:S02]  /*7a60*/  LOP3.LUT R3, R7, UR18, R14, 0x96, !PT ;  /* 0x0000001207037c12 */ /* 0x000fe4000f8e960e */
[----:B------:R-:W-:Y:S02]  /*7a70*/  SHF.R.U32.HI R7, RZ, 0x10, R6 ;  /* 0x00000010ff077819 */ /* 0x000fe40000011606 */
[----:B------:R-:W-:Y:S02]  /*7a80*/  PRMT R14, R10, 0x5410, R8 ;  /* 0x000054100a0e7816 */ /* 0x000fe40000000008 */
[----:B------:R-:W-:Y:S02]  /*7a90*/  LOP3.LUT R6, R3, 0xffff, RZ, 0xc0, !PT ;  /* 0x0000ffff03067812 */ /* 0x000fe400078ec0ff */
[----:B------:R-:W-:-:S02]  /*7aa0*/  LOP3.LUT R10, R7, 0xff, RZ, 0xc0, !PT ;  /* 0x000000ff070a7812 */ /* 0x000fc400078ec0ff */
[--C-:B------:R-:W-:Y:S02]  /*7ab0*/  SHF.R.U32.HI R7, RZ, 0x10, R3.reuse ;  /* 0x00000010ff077819 */ /* 0x100fe40000011603 */
[----:B------:R-:W-:Y:S02]  /*7ac0*/  SHF.R.U32.HI R8, RZ, 0x8, R6 ;  /* 0x00000008ff087819 */ /* 0x000fe40000011606 */
[----:B------:R-:W-:Y:S02]  /*7ad0*/  LOP3.LUT R11, R3, 0xff, RZ, 0xc0, !PT ;  /* 0x000000ff030b7812 */ /* 0x000fe400078ec0ff */
[----:B------:R-:W-:Y:S02]  /*7ae0*/  SHF.R.U32.HI R6, RZ, 0x18, R3 ;  /* 0x00000018ff067819 */ /* 0x000fe40000011603 */
[----:B------:R-:W-:Y:S01]  /*7af0*/  LOP3.LUT R3, R7, 0xff, RZ, 0xc0, !PT ;  /* 0x000000ff07037812 */ /* 0x000fe200078ec0ff */
[----:B------:R-:W-:Y:S01]  /*7b00*/  FFMA.FTZ R7, R117, c[0x0][0x23c], -R2 ;  /* 0x00008f0075077a23 */ /* 0x000fe20000010802 */
[----:B---3--:R-:W-:Y:S01]  /*7b10*/  PRMT R9, R10, 0x5410, R12 ;  /* 0x000054100a097816 */ /* 0x008fe2000000000c */
[----:B------:R-:W-:Y:S01]  /*7b20*/  IMAD.MOV.U32 R117, RZ, RZ, R133 ;  /* 0x000000ffff757224 */ /* 0x000fe200078e0085 */
[----:B------:R-:W-:Y:S01]  /*7b30*/  PRMT R12, R11, 0x5410, R8 ;  /* 0x000054100b0c7816 */ /* 0x000fe20000000008 */
[----:B------:R-:W2:Y:S01]  /*7b40*/  MUFU.EX2 R231, R7 ;  /* 0x0000000700e77308 */ /* 0x000ea20000000800 */
[----:B------:R-:W-:Y:S01]  /*7b50*/  PRMT R13, R3, 0x5410, R6 ;  /* 0x00005410030d7816 */ /* 0x000fe20000000006 */
[----:B------:R-:W-:Y:S01]  /*7b60*/  FFMA.FTZ R8, R121, c[0x0][0x23c], -R2 ;  /* 0x00008f0079087a23 */ /* 0x000fe20000010802 */
[----:B------:R-:W-:Y:S01]  /*7b70*/  HSET2.LE.AND R3, R14, R144, PT ;  /* 0x000000900e037233 */ /* 0x000fe20003803000 */
[----:B----4-:R-:W-:Y:S01]  /*7b80*/  F2FP.PACK_AB R6, R238, R236 ;  /* 0x000000ecee06723e */ /* 0x010fe200000000ff */
[----:B------:R-:W-:-:S03]  /*7b90*/  IMAD.MOV.U32 R121, RZ, RZ, R229 ;  /* 0x000000ffff797224 */ /* 0x000fc600078e00e5 */
[----:B------:R3:W4:Y:S01]  /*7ba0*/  MUFU.EX2 R230, R8 ;  /* 0x0000000800e67308 */ /* 0x0007220000000800 */
[----:B------:R-:W-:Y:S01]  /*7bb0*/  LOP3.LUT R10, R3, R6, RZ, 0xc0, !PT ;  /* 0x00000006030a7212 */ /* 0x000fe200078ec0ff */
[----:B------:R-:W-:Y:S01]  /*7bc0*/  HSET2.LE.AND R3, R9, R144, PT ;  /* 0x0000009009037233 */ /* 0x000fe20003803000 */
[----:B--2---:R-:W-:-:S04]  /*7bd0*/  F2FP.PACK_AB R6, R231, R234 ;  /* 0x000000eae706723e */ /* 0x004fc800000000ff */
[----:B------:R-:W-:Y:S01]  /*7be0*/  LOP3.LUT R11, R3, R6, RZ, 0xc0, !PT ;  /* 0x00000006030b7212 */ /* 0x000fe200078ec0ff */
[----:B------:R-:W-:Y:S01]  /*7bf0*/  HSET2.LE.AND R3, R12, R144, PT ;  /* 0x000000900c037233 */ /* 0x000fe20003803000 */
[----:B------:R-:W-:-:S04]  /*7c00*/  F2FP.PACK_AB R6, R235, R237 ;  /* 0x000000edeb06723e */ /* 0x000fc800000000ff */
[----:B---3--:R-:W-:Y:S01]  /*7c10*/  LOP3.LUT R8, R3, R6, RZ, 0xc0, !PT ;  /* 0x0000000603087212 */ /* 0x008fe200078ec0ff */
[----:B------:R-:W-:Y:S01]  /*7c20*/  HSET2.LE.AND R3, R13, R144, PT ;  /* 0x000000900d037233 */ /* 0x000fe20003803000 */
[----:B----4-:R-:W-:-:S04]  /*7c30*/  F2FP.PACK_AB R6, R230, R233 ;  /* 0x000000e9e606723e */ /* 0x010fc800000000ff */
[----:B------:R-:W-:Y:S01]  /*7c40*/  LOP3.LUT R9, R3, R6, RZ, 0xc0, !PT ;  /* 0x0000000603097212 */ /* 0x000fe200078ec0ff */
[----:B------:R-:W-:Y:S02]  /*7c50*/  FFMA.FTZ R3, R127, c[0x0][0x23c], -R5 ;  /* 0x00008f007f037a23 */ /* 0x000fe40000010805 */
[----:B------:R-:W-:Y:S02]  /*7c60*/  IMAD.MOV.U32 R127, RZ, RZ, R41 ;  /* 0x000000ffff7f7224 */ /* 0x000fe400078e0029 */
[----:B------:R2:W-:Y:S01]  /*7c70*/  MUFU.EX2 R226, R3 ;  /* 0x0000000300e27308 */ /* 0x0005e20000000800 */
[----:B------:R-:W-:Y:S01]  /*7c80*/  IMAD.MOV.U32 R41, RZ, RZ, R228 ;  /* 0x000000ffff297224 */ /* 0x000fe200078e00e4 */
[----:B-1----:R-:W-:Y:S01]  /*7c90*/  HMMA.16816.F32 R64, R8, R16, R64 ;  /* 0x000000100840723c */ /* 0x002fe20000001840 */
[----:B------:R-:W-:-:S07]  /*7ca0*/  FFMA.FTZ R6, R122, c[0x0][0x23c], -R5 ;  /* 0x00008f007a067a23 */ /* 0x000fce0000010805 */
[----:B------:R-:W-:Y:S01]  /*7cb0*/  HMMA.16816.F32 R60, R8, R18, R60 ;  /* 0x00000012083c723c */ /* 0x000fe2000000183c */
[----:B--2---:R-:W-:Y:S02]  /*7cc0*/  FFMA.FTZ R3, R126, c[0x0][0x23c], -R5 ;  /* 0x00008f007e037a23 */ /* 0x004fe40000010805 */
[----:B------:R-:W-:-:S05]  /*7cd0*/  IMAD.MOV.U32 R126, RZ, RZ, R227 ;  /* 0x000000ffff7e7224 */ /* 0x000fca00078e00e3 */
[C---:B------:R-:W-:Y:S01]  /*7ce0*/  HMMA.16816.F32 R56, R8.reuse, R20, R56 ;  /* 0x000000140838723c */ /* 0x040fe20000001838 */
[----:B------:R1:W-:Y:S07]  /*7cf0*/  MUFU.EX2 R228, R3 ;  /* 0x0000000300e47308 */ /* 0x0003ee0000000800 */
[----:B------:R-:W-:Y:S01]  /*7d00*/  HMMA.16816.F32 R52, R8, R22, R52 ;  /* 0x000000160834723c */ /* 0x000fe20000001834 */
[----:B------:R-:W-:Y:S01]  /*7d10*/  MUFU.EX2 R227, R6 ;  /* 0x0000000600e37308 */ /* 0x000fe20000000800 */
[----:B-1----:R-:W-:-:S07]  /*7d20*/  FFMA.FTZ R3, R125, c[0x0][0x23c], -R5 ;  /* 0x00008f007d037a23 */ /* 0x002fce0000010805 */
[----:B------:R1:W2:Y:S02]  /*7d30*/  MUFU.EX2 R229, R3 ;  /* 0x0000000300e57308 */ /* 0x0002a40000000800 */
[----:B-1----:R-:W-:Y:S01]  /*7d40*/  LOP3.LUT R3, R27, UR8, R74, 0x96, !PT ;  /* 0x000000081b037c12 */ /* 0x002fe2000f8e964a */
[----:B------:R-:W-:-:S04]  /*7d50*/  IMAD.WIDE.U32 R74, R232, -0x326172a9, RZ ;  /* 0xcd9e8d57e84a7825 */ /* 0x000fc800078e00ff */
[----:B------:R-:W-:-:S04]  /*7d60*/  IMAD.WIDE.U32 R6, R3, -0x2daee0ad, RZ ;  /* 0xd2511f5303067825 */ /* 0x000fc800078e00ff */
[----:B------:R-:W-:Y:S01]  /*7d70*/  FFMA.FTZ R3, R124, c[0x0][0x23c], -R0 ;  /* 0x00008f007c037a23 */ /* 0x000fe20000010800 */
[C---:B------:R-:W-:Y:S02]  /*7d80*/  LOP3.LUT R8, R6.reuse, 0xffff, RZ, 0xc0, !PT ;  /* 0x0000ffff06087812 */ /* 0x040fe400078ec0ff */
[--C-:B------:R-:W-:Y:S01]  /*7d90*/  SHF.R.U32.HI R10, RZ, 0x10, R6.reuse ;  /* 0x00000010ff0a7819 */ /* 0x100fe20000011606 */
[----:B------:R1:W-:Y:S01]  /*7da0*/  MUFU.EX2 R225, R3 ;  /* 0x0000000300e17308 */ /* 0x0003e20000000800 */
[----:B------:R-:W-:Y:S02]  /*7db0*/  LOP3.LUT R11, R6, 0xff, RZ, 0xc0, !PT ;  /* 0x000000ff060b7812 */ /* 0x000fe400078ec0ff */
[----:B------:R-:W-:Y:S02]  /*7dc0*/  SHF.R.U32.HI R9, RZ, 0x18, R6 ;  /* 0x00000018ff097819 */ /* 0x000fe40000011606 */
[----:B------:R-:W-:Y:S02]  /*7dd0*/  SHF.R.U32.HI R8, RZ, 0x8, R8 ;  /* 0x00000008ff087819 */ /* 0x000fe40000011608 */
[----:B------:R-:W-:-:S02]  /*7de0*/  LOP3.LUT R6, R10, 0xff, RZ, 0xc0, !PT ;  /* 0x000000ff0a067812 */ /* 0x000fc400078ec0ff */
[----:B------:R-:W-:Y:S02]  /*7df0*/  PRMT R12, R11, 0x5410, R8 ;  /* 0x000054100b0c7816 */ /* 0x000fe40000000008 */
[----:B------:R-:W-:Y:S01]  /*7e00*/  PRMT R11, R6, 0x5410, R9 ;  /* 0x00005410060b7816 */ /* 0x000fe20000000009 */
[----:B------:R-:W-:Y:S01]  /*7e10*/  FFMA.FTZ R9, R195, c[0x0][0x23c], -R0 ;  /* 0x00008f00c3097a23 */ /* 0x000fe20000010800 */
[----:B-1----:R-:W-:Y:S01]  /*7e20*/  LOP3.LUT R3, R7, UR18, R72, 0x96, !PT ;  /* 0x0000001207037c12 */ /* 0x002fe2000f8e9648 */
[----:B------:R-:W-:Y:S02]  /*7e30*/  FFMA.FTZ R7, R123, c[0x0][0x23c], -R0 ;  /* 0x00008f007b077a23 */ /* 0x000fe40000010800 */
[----:B------:R1:W-:Y:S01]  /*7e40*/  MUFU.EX2 R195, R9 ;  /* 0x0000000900c37308 */ /* 0x0003e20000000800 */
[----:B------:R-:W-:Y:S02]  /*7e50*/  SHF.R.U32.HI R8, RZ, 0x10, R3 ;  /* 0x00000010ff087819 */ /* 0x000fe40000011603 */
[----:B------:R-:W-:-:S02]  /*7e60*/  LOP3.LUT R6, R3, 0xffff, RZ, 0xc0, !PT ;  /* 0x0000ffff03067812 */ /* 0x000fc400078ec0ff */
[----:B------:R-:W-:-:S03]  /*7e70*/  LOP3.LUT R10, R3, 0xff, RZ, 0xc0, !PT ;  /* 0x000000ff030a7812 */ /* 0x000fc600078ec0ff */
[----:B------:R3:W4:Y:S01]  /*7e80*/  MUFU.EX2 R203, R7 ;  /* 0x0000000700cb7308 */ /* 0x0007220000000800 */
[----:B------:R-:W-:-:S04]  /*7e90*/  SHF.R.U32.HI R6, RZ, 0x8, R6 ;  /* 0x00000008ff067819 */ /* 0x000fc80000011606 */
[----:B-1----:R-:W-:Y:S02]  /*7ea0*/  PRMT R9, R10, 0x5410, R6 ;  /* 0x000054100a097816 */ /* 0x002fe40000000006 */
[----:B--2---:R-:W-:Y:S01]  /*7eb0*/  F2FP.PACK_AB R6, R227, R229 ;  /* 0x000000e5e306723e */ /* 0x004fe200000000ff */
[----:B---3--:R-:W-:-:S04]  /*7ec0*/  FFMA.FTZ R7, R194, c[0x0][0x23c], -R0 ;  /* 0x00008f00c2077a23 */ /* 0x008fc80000010800 */
[----:B------:R1:W2:Y:S02]  /*7ed0*/  MUFU.EX2 R196, R7 ;  /* 0x0000000700c47308 */ /* 0x0002a40000000800 */
[----:B-1----:R-:W-:Y:S02]  /*7ee0*/  SHF.R.U32.HI R7, RZ, 0x18, R3 ;  /* 0x00000018ff077819 */ /* 0x002fe40000011603 */
[----:B------:R-:W-:-:S04]  /*7ef0*/  LOP3.LUT R3, R8, 0xff, RZ, 0xc0, !PT ;  /* 0x000000ff08037812 */ /* 0x000fc800078ec0ff */
[----:B------:R-:W-:Y:S01]  /*7f00*/  PRMT R8, R3, 0x5410, R7 ;  /* 0x0000541003087816 */ /* 0x000fe20000000007 */
[--C-:B------:R-:W-:Y:S02]  /*7f10*/  HSET2.LE.AND R3, R12, R144.reuse, PT ;  /* 0x000000900c037233 */ /* 0x100fe40003803000 */
[--C-:B------:R-:W-:Y:S01]  /*7f20*/  HSET2.LE.AND R7, R11, R144.reuse, PT ;  /* 0x000000900b077233 */ /* 0x100fe20003803000 */
[----:B----4-:R-:W-:Y:S02]  /*7f30*/  F2FP.PACK_AB R11, R203, R225 ;  /* 0x000000e1cb0b723e */ /* 0x010fe400000000ff */
[----:B------:R-:W-:Y:S01]  /*7f40*/  LOP3.LUT R10, R3, R6, RZ, 0xc0, !PT ;  /* 0x00000006030a7212 */ /* 0x000fe200078ec0ff */
[--C-:B------:R-:W-:Y:S01]  /*7f50*/  HSET2.LE.AND R3, R9, R144.reuse, PT ;  /* 0x0000009009037233 */ /* 0x100fe20003803000 */
[----:B------:R-:W-:Y:S02]  /*7f60*/  F2FP.PACK_AB R6, R228, R226 ;  /* 0x000000e2e406723e */ /* 0x000fe400000000ff */
[----:B------:R-:W-:Y:S01]  /*7f70*/  LOP3.LUT R11, R7, R11, RZ, 0xc0, !PT ;  /* 0x0000000b070b7212 */ /* 0x000fe200078ec0ff */
[----:B------:R-:W-:Y:S01]  /*7f80*/  HSET2.LE.AND R7, R8, R144, PT ;  /* 0x0000009008077233 */ /* 0x000fe20003803000 */
[----:B--2---:R-:W-:-:S02]  /*7f90*/  F2FP.PACK_AB R9, R195, R196 ;  /* 0x000000c4c309723e */ /* 0x004fc400000000ff */
[----:B------:R-:W-:Y:S01]  /*7fa0*/  LOP3.LUT R8, R3, R6, RZ, 0xc0, !PT ;  /* 0x0000000603087212 */ /* 0x000fe200078ec0ff */
[----:B------:R-:W-:Y:S01]  /*7fb0*/  IMAD.U32 R3, RZ, RZ, UR5 ;  /* 0x00000005ff037e24 */ /* 0x000fe2000f8e00ff */
[----:B------:R-:W-:-:S04]  /*7fc0*/  LOP3.LUT R9, R7, R9, RZ, 0xc0, !PT ;  /* 0x0000000907097212 */ /* 0x000fc800078ec0ff */
        /* <DEDUP_REMOVED lines=22> */
[----:B------:R-:W-:Y:S01]  /*8130*/  FFMA.FTZ R8, R130, c[0x0][0x23c], -R4 ;  /* 0x00008f0082087a23 */ /* 0x000fe20000010804 */
[----:B------:R-:W-:-:S03]  /*8140*/  LOP3.LUT R6, R25, UR7, R6, 0x96, !PT ;  /* 0x0000000719067c12 */ /* 0x000fc6000f8e9606 */
[----:B------:R3:W-:Y:S01]  /*8150*/  MUFU.EX2 R134, R8 ;  /* 0x0000000800867308 */ /* 0x0007e20000000800 */
[----:B--2---:R-:W-:-:S07]  /*8160*/  FFMA.FTZ R3, R131, c[0x0][0x23c], -R4 ;  /* 0x00008f0083037a23 */ /* 0x004fce0000010804 */
[----:B------:R2:W-:Y:S01]  /*8170*/  MUFU.EX2 R193, R3 ;  /* 0x0000000300c17308 */ /* 0x0005e20000000800 */
[----:B---3--:R-:W-:-:S07]  /*8180*/  FFMA.FTZ R8, R128, c[0x0][0x23c], -R4 ;  /* 0x00008f0080087a23 */ /* 0x008fce0000010804 */
[----:B------:R3:W4:Y:S01]  /*8190*/  MUFU.EX2 R192, R8 ;  /* 0x0000000800c07308 */ /* 0x0007220000000800 */
[----:B--2---:R-:W-:Y:S01]  /*81a0*/  LOP3.LUT R3, R7, UR9, R12, 0x96, !PT ;  /* 0x0000000907037c12 */ /* 0x004fe2000f8e960c */
[----:B------:R-:W-:-:S04]  /*81b0*/  IMAD.WIDE.U32 R6, R6, -0x326172a9, RZ ;  /* 0xcd9e8d5706067825 */ /* 0x000fc800078e00ff */
[----:B------:R-:W-:Y:S01]  /*81c0*/  IMAD.WIDE.U32 R14, R3, -0x326172a9, RZ ;  /* 0xcd9e8d57030e7825 */ /* 0x000fe200078e00ff */
[C---:B------:R-:W-:Y:S02]  /*81d0*/  LOP3.LUT R3, R6.reuse, 0xffff, RZ, 0xc0, !PT ;  /* 0x0000ffff06037812 */ /* 0x040fe400078ec0ff */
[--C-:B------:R-:W-:Y:S02]  /*81e0*/  SHF.R.U32.HI R10, RZ, 0x10, R6.reuse ;  /* 0x00000010ff0a7819 */ /* 0x100fe40000011606 */
[----:B------:R-:W-:Y:S02]  /*81f0*/  LOP3.LUT R11, R6, 0xff, RZ, 0xc0, !PT ;  /* 0x000000ff060b7812 */ /* 0x000fe400078ec0ff */
[----:B------:R-:W-:Y:S01]  /*8200*/  SHF.R.U32.HI R9, RZ, 0x18, R6 ;  /* 0x00000018ff097819 */ /* 0x000fe20000011606 */
[----:B------:R-:W-:Y:S01]  /*8210*/  FFMA.FTZ R6, R137, c[0x0][0x23c], -R2 ;  /* 0x00008f0089067a23 */ /* 0x000fe20000010802 */
[----:B---3--:R-:W-:Y:S01]  /*8220*/  SHF.R.U32.HI R8, RZ, 0x8, R3 ;  /* 0x00000008ff087819 */ /* 0x008fe20000011603 */
[----:B------:R-:W-:Y:S01]  /*8230*/  IMAD.MOV.U32 R137, RZ, RZ, R155 ;  /* 0x000000ffff897224 */ /* 0x000fe200078e009b */
[----:B------:R-:W-:Y:S01]  /*8240*/  LOP3.LUT R3, R7, UR17, R14, 0x96, !PT ;  /* 0x0000001107037c12 */ /* 0x000fe2000f8e960e */
[----:B------:R2:W-:Y:S01]  /*8250*/  MUFU.EX2 R132, R6 ;  /* 0x0000000600847308 */ /* 0x0005e20000000800 */
[----:B------:R-:W-:Y:S01]  /*8260*/  LOP3.LUT R7, R10, 0xff, RZ, 0xc0, !PT ;  /* 0x000000ff0a077812 */ /* 0x000fe200078ec0ff */
[----:B------:R-:W-:Y:S01]  /*8270*/  FFMA.FTZ R10, R138, c[0x0][0x23c], -R2 ;  /* 0x00008f008a0a7a23 */ /* 0x000fe20000010802 */
[----:B------:R-:W-:Y:S01]  /*8280*/  PRMT R13, R11, 0x5410, R8 ;  /* 0x000054100b0d7816 */ /* 0x000fe20000000008 */
[----:B------:R-:W-:Y:S01]  /*8290*/  IMAD.MOV.U32 R138, RZ, RZ, R109 ;  /* 0x000000ffff8a7224 */ /* 0x000fe200078e006d */
[----:B------:R-:W-:-:S02]  /*82a0*/  PRMT R11, R7, 0x5410, R9 ;  /* 0x00005410070b7816 */ /* 0x000fc40000000009 */
[----:B------:R-:W-:Y:S01]  /*82b0*/  SHF.R.U32.HI R7, RZ, 0x10, R3 ;  /* 0x00000010ff077819 */ /* 0x000fe20000011603 */
[----:B------:R3:W-:Y:S01]  /*82c0*/  MUFU.EX2 R133, R10 ;  /* 0x0000000a00857308 */ /* 0x0007e20000000800 */
[C---:B------:R-:W-:Y:S02]  /*82d0*/  LOP3.LUT R8, R3.reuse, 0xff, RZ, 0xc0, !PT ;  /* 0x000000ff03087812 */ /* 0x040fe400078ec0ff */
[----:B--2---:R-:W-:-:S04]  /*82e0*/  LOP3.LUT R6, R3, 0xffff, RZ, 0xc0, !PT ;  /* 0x0000ffff03067812 */ /* 0x004fc800078ec0ff */
[----:B------:R-:W-:Y:S02]  /*82f0*/  SHF.R.U32.HI R9, RZ, 0x8, R6 ;  /* 0x00000008ff097819 */ /* 0x000fe40000011606 */
[----:B------:R-:W-:Y:S02]  /*8300*/  SHF.R.U32.HI R6, RZ, 0x18, R3 ;  /* 0x00000018ff067819 */ /* 0x000fe40000011603 */
[----:B------:R-:W-:Y:S01]  /*8310*/  LOP3.LUT R3, R7, 0xff, RZ, 0xc0, !PT ;  /* 0x000000ff07037812 */ /* 0x000fe200078ec0ff */
[--C-:B------:R-:W-:Y:S01]  /*8320*/  FFMA.FTZ R7, R136, c[0x0][0x23c], -R2.reuse ;  /* 0x00008f0088077a23 */ /* 0x100fe20000010802 */
[----:B------:R-:W-:Y:S01]  /*8330*/  PRMT R9, R8, 0x5410, R9 ;  /* 0x0000541008097816 */ /* 0x000fe20000000009 */
[----:B------:R-:W-:Y:S01]  /*8340*/  FFMA.FTZ R8, R139, c[0x0][0x23c], -R2 ;  /* 0x00008f008b087a23 */ /* 0x000fe20000010802 */
[----:B------:R-:W-:Y:S01]  /*8350*/  PRMT R12, R3, 0x5410, R6 ;  /* 0x00005410030c7816 */ /* 0x000fe20000000006 */
[----:B------:R-:W2:Y:S01]  /*8360*/  MUFU.EX2 R131, R7 ;  /* 0x0000000700837308 */ /* 0x000ea20000000800 */
[----:B------:R-:W-:Y:S01]  /*8370*/  HSET2.LE.AND R3, R13, R144, PT ;  /* 0x000000900d037233 */ /* 0x000fe20003803000 */
[----:B----4-:R-:W-:Y:S01]  /*8380*/  F2FP.PACK_AB R6, R192, R134 ;  /* 0x00000086c006723e */ /* 0x010fe200000000ff */
[----:B------:R-:W-:-:S02]  /*8390*/  IMAD.MOV.U32 R136, RZ, RZ, R110 ;  /* 0x000000ffff887224 */ /* 0x000fc400078e006e */
[----:B------:R-:W-:Y:S01]  /*83a0*/  IMAD.MOV.U32 R139, RZ, RZ, R106 ;  /* 0x000000ffff8b7224 */ /* 0x000fe200078e006a */
[----:B---3--:R-:W-:Y:S01]  /*83b0*/  LOP3.LUT R10, R3, R6, RZ, 0xc0, !PT ;  /* 0x00000006030a7212 */ /* 0x008fe200078ec0ff */
[----:B------:R-:W-:Y:S01]  /*83c0*/  HSET2.LE.AND R3, R11, R144, PT ;  /* 0x000000900b037233 */ /* 0x000fe20003803000 */
[----:B------:R3:W4:Y:S01]  /*83d0*/  MUFU.EX2 R130, R8 ;  /* 0x0000000800827308 */ /* 0x0007220000000800 */
[----:B--2---:R-:W-:-:S04]  /*83e0*/  F2FP.PACK_AB R6, R131, R133 ;  /* 0x000000858306723e */ /* 0x004fc800000000ff */
[----:B------:R-:W-:Y:S01]  /*83f0*/  LOP3.LUT R11, R3, R6, RZ, 0xc0, !PT ;  /* 0x00000006030b7212 */ /* 0x000fe200078ec0ff */
[----:B------:R-:W-:Y:S01]  /*8400*/  HSET2.LE.AND R3, R9, R144, PT ;  /* 0x0000009009037233 */ /* 0x000fe20003803000 */
[----:B------:R-:W-:-:S04]  /*8410*/  F2FP.PACK_AB R6, R193, R194 ;  /* 0x000000c2c106723e */ /* 0x000fc800000000ff */
[----:B---3--:R-:W-:Y:S01]  /*8420*/  LOP3.LUT R8, R3, R6, RZ, 0xc0, !PT ;  /* 0x0000000603087212 */ /* 0x008fe200078ec0ff */
[----:B------:R-:W-:Y:S01]  /*8430*/  HSET2.LE.AND R3, R12, R144, PT ;  /* 0x000000900c037233 */ /* 0x000fe20003803000 */
[----:B----4-:R-:W-:-:S04]  /*8440*/  F2FP.PACK_AB R6, R130, R132 ;  /* 0x000000848206723e */ /* 0x010fc800000000ff */
[----:B------:R-:W-:Y:S02]  /*8450*/  LOP3.LUT R9, R3, R6, RZ, 0xc0, !PT ;  /* 0x0000000603097212 */ /* 0x000fe400078ec0ff */
[----:B------:R-:W-:Y:S02]  /*8460*/  LOP3.LUT R6, R29, UR16, R74, 0x96, !PT ;  /* 0x000000101d067c12 */ /* 0x000fe4000f8e964a */
[----:B------:R-:W-:Y:S02]  /*8470*/  LOP3.LUT R3, R113, UR14, R28, 0x96, !PT ;  /* 0x0000000e71037c12 */ /* 0x000fe4000f8e961c */
[----:B------:R-:W2:Y:S01]  /*8480*/  LDSM.16.MT88.4 R28, [R204+0x5400] ;  /* 0x00540000cc1c783b */ /* 0x000ea20000004200 */
        /* <DEDUP_REMOVED lines=32> */
[----:B------:R-:W-:Y:S01]  /*8690*/  SHF.R.U32.HI R9, RZ, 0x8, R9 ;  /* 0x00000008ff097819 */ /* 0x000fe20000011609 */
[----:B------:R-:W-:Y:S01]  /*86a0*/  IMAD.MOV.U32 R35, RZ, RZ, R142 ;  /* 0x000000ffff237224 */ /* 0x000fe200078e008e */
[--C-:B------:R-:W-:Y:S02]  /*86b0*/  SHF.R.U32.HI R11, RZ, 0x18, R6.reuse ;  /* 0x00000018ff0b7819 */ /* 0x100fe40000011606 */
[----:B------:R-:W-:Y:S02]  /*86c0*/  PRMT R12, R10, 0x5410, R9 ;  /* 0x000054100a0c7816 */ /* 0x000fe40000000009 */
[----:B------:R-:W-:Y:S01]  /*86d0*/  SHF.R.U32.HI R9, RZ, 0x10, R6 ;  /* 0x00000010ff097819 */ /* 0x000fe20000011606 */
[----:B------:R-:W-:-:S02]  /*86e0*/  FFMA.FTZ R6, R141, c[0x0][0x23c], -R0 ;  /* 0x00008f008d067a23 */ /* 0x000fc40000010800 */
[----:B------:R-:W-:Y:S02]  /*86f0*/  IMAD.MOV.U32 R141, RZ, RZ, R120 ;  /* 0x000000ffff8d7224 */ /* 0x000fe400078e0078 */
[----:B------:R-:W-:Y:S01]  /*8700*/  MUFU.EX2 R124, R6 ;  /* 0x00000006007c7308 */ /* 0x000fe20000000800 */
[----:B-1----:R-:W-:Y:S02]  /*8710*/  FFMA.FTZ R3, R140, c[0x0][0x23c], -R5 ;  /* 0x00008f008c037a23 */ /* 0x002fe40000010805 */
[----:B------:R-:W-:-:S05]  /*8720*/  IMAD.MOV.U32 R140, RZ, RZ, R121 ;  /* 0x000000ffff8c7224 */ /* 0x000fca00078e0079 */
[----:B------:R1:W3:Y:S02]  /*8730*/  MUFU.EX2 R126, R3 ;  /* 0x00000003007e7308 */ /* 0x0002e40000000800 */
[----:B-1----:R-:W-:Y:S01]  /*8740*/  LOP3.LUT R3, R7, UR17, R32, 0x96, !PT ;  /* 0x0000001107037c12 */ /* 0x002fe2000f8e9620 */
[----:B------:R-:W-:Y:S01]  /*8750*/  IMAD.MOV.U32 R32, RZ, RZ, R101 ;  /* 0x000000ffff207224 */ /* 0x000fe200078e0065 */
        /* <DEDUP_REMOVED lines=13> */
[----:B------:R-:W-:Y:S01]  /*8830*/  HSET2.LE.AND R3, R12, R144, PT ;  /* 0x000000900c037233 */ /* 0x000fe20003803000 */
[----:B------:R-:W-:-:S02]  /*8840*/  IMAD.MOV.U32 R197, RZ, RZ, R119 ;  /* 0x000000ffffc57224 */ /* 0x000fc400078e0077 */
[----:B------:R-:W-:-:S03]  /*8850*/  IMAD.MOV.U32 R198, RZ, RZ, R116 ;  /* 0x000000ffffc67224 */ /* 0x000fc600078e0074 */
[----:B------:R-:W1:Y:S01]  /*8860*/  MUFU.EX2 R122, R7 ;  /* 0x00000007007a7308 */ /* 0x000e620000000800 */
[----:B---3--:R-:W-:-:S04]  /*8870*/  F2FP.PACK_AB R6, R126, R128 ;  /* 0x000000807e06723e */ /* 0x008fc800000000ff */
        /* <DEDUP_REMOVED lines=15> */
[----:B------:R-:W-:-:S07]  /*8970*/  IMAD.MOV.U32 R149, RZ, RZ, R96 ;  /* 0x000000ffff957224 */ /* 0x000fce00078e0060 */
[----:B------:R-:W-:Y:S01]  /*8980*/  HMMA.16816.F32 R80, R8, R18, R44 ;  /* 0x000000120850723c */ /* 0x000fe2000000182c */
[----:B------:R-:W3:Y:S01]  /*8990*/  LDSM.16.MT88.4 R44, [R205+0x5400] ;  /* 0x00540000cd2c783b */ /* 0x000ee20000004200 */
[----:B-1----:R-:W-:-:S05]  /*89a0*/  LOP3.LUT R3, R15, UR8, R26, 0x96, !PT ;  /* 0x000000080f037c12 */ /* 0x002fca000f8e961a */
[----:B------:R-:W-:Y:S01]  /*89b0*/  IMAD.MOV.U32 R19, RZ, RZ, R118 ;  /* 0x000000ffff137224 */ /* 0x000fe200078e0076 */
[----:B------:R-:W-:Y:S01]  /*89c0*/  HMMA.16816.F32 R76, R8, R22, R76 ;  /* 0x00000016084c723c */ /* 0x000fe2000000184c */
[----:B------:R1:W-:Y:S01]  /*89d0*/  MUFU.EX2 R118, R6 ;  /* 0x0000000600767308 */ /* 0x0003e20000000800 */
[----:B------:R-:W-:Y:S02]  /*89e0*/  IMAD.MOV.U32 R18, RZ, RZ, R107 ;  /* 0x000000ffff127224 */ /* 0x000fe400078e006b */
[----:B------:R-:W-:-:S04]  /*89f0*/  IMAD.WIDE.U32 R26, R232, -0x326172a9, RZ ;  /* 0xcd9e8d57e81a7825 */ /* 0x000fc800078e00ff */
[----:B------:R-:W-:Y:S01]  /*8a00*/  HMMA.16816.F32 R68, R8, R16, R68 ;  /* 0x000000100844723c */ /* 0x000fe20000001844 */
[----:B------:R-:W-:Y:S02]  /*8a10*/  IMAD.MOV.U32 R22, RZ, RZ, R111 ;  /* 0x000000ffff167224 */ /* 0x000fe400078e006f */
[----:B------:R-:W-:-:S04]  /*8a20*/  IMAD.MOV.U32 R23, RZ, RZ, R108 ;  /* 0x000000ffff177224 */ /* 0x000fc800078e006c */
[----:B------:R-:W-:Y:S02]  /*8a30*/  FFMA.FTZ R8, R148, c[0x0][0x23c], -R4 ;  /* 0x00008f0094087a23 */ /* 0x000fe40000010804 */
[----:B-1----:R-:W-:Y:S02]  /*8a40*/  IMAD.WIDE.U32 R6, R3, -0x2daee0ad, RZ ;  /* 0xd2511f5303067825 */ /* 0x002fe400078e00ff */
[----:B------:R1:W-:Y:S02]  /*8a50*/  MUFU.EX2 R119, R8 ;  /* 0x0000000800777308 */ /* 0x0003e40000000800 */
[----:B------:R-:W-:Y:S01]  /*8a60*/  FFMA.FTZ R9, R152, c[0x0][0x23c], -R2 ;  /* 0x00008f0098097a23 */ /* 0x000fe20000010802 */
[C---:B------:R-:W-:Y:S01]  /*8a70*/  LOP3.LUT R3, R6.reuse, 0xffff, RZ, 0xc0, !PT ;  /* 0x0000ffff06037812 */ /* 0x040fe200078ec0ff */
[----:B------:R-:W-:Y:S01]  /*8a80*/  IMAD.MOV.U32 R148, RZ, RZ, R99 ;  /* 0x000000ffff947224 */ /* 0x000fe200078e0063 */
[----:B------:R-:W-:Y:S02]  /*8a90*/  LOP3.LUT R10, R6, 0xff, RZ, 0xc0, !PT ;  /* 0x000000ff060a7812 */ /* 0x000fe400078ec0ff */
[----:B------:R-:W-:Y:S01]  /*8aa0*/  SHF.R.U32.HI R12, RZ, 0x18, R6 ;  /* 0x00000018ff0c7819 */ /* 0x000fe20000011606 */
[----:B------:R4:W-:Y:S01]  /*8ab0*/  MUFU.EX2 R116, R9 ;  /* 0x0000000900747308 */ /* 0x0009e20000000800 */
[----:B-1----:R-:W-:-:S02]  /*8ac0*/  FFMA.FTZ R8, R145, c[0x0][0x23c], -R4 ;  /* 0x00008f0091087a23 */ /* 0x002fc40000010804 */
[----:B------:R-:W-:-:S05]  /*8ad0*/  IMAD.MOV.U32 R145, RZ, RZ, R18 ;  /* 0x000000ffff917224 */ /* 0x000fca00078e0012 */
[----:B------:R1:W1:Y:S01]  /*8ae0*/  MUFU.EX2 R121, R8 ;  /* 0x0000000800797308 */ /* 0x0002620000000800 */
[----:B----4-:R-:W-:-:S07]  /*8af0*/  FFMA.FTZ R9, R153, c[0x0][0x23c], -R2 ;  /* 0x00008f0099097a23 */ /* 0x010fce0000010802 */
[----:B------:R4:W-:Y:S01]  /*8b00*/  MUFU.EX2 R117, R9 ;  /* 0x0000000900757308 */ /* 0x0009e20000000800 */
[----:B-1----:R-:W-:Y:S02]  /*8b10*/  SHF.R.U32.HI R8, RZ, 0x8, R3 ;  /* 0x00000008ff087819 */ /* 0x002fe40000011603 */
        /* <DEDUP_REMOVED lines=11> */
[----:B----4-:R-:W-:Y:S01]  /*8bd0*/  PRMT R9, R10, 0x5410, R12 ;  /* 0x000054100a097816 */ /* 0x010fe2000000000c */
[----:B------:R-:W-:Y:S01]  /*8be0*/  IMAD.MOV.U32 R150, RZ, RZ, R98 ;  /* 0x000000ffff967224 */ /* 0x000fe200078e0062 */
[----:B------:R-:W-:Y:S01]  /*8bf0*/  PRMT R12, R11, 0x5410, R8 ;  /* 0x000054100b0c7816 */ /* 0x000fe20000000008 */
[----:B------:R-:W1:Y:S01]  /*8c00*/  MUFU.EX2 R111, R7 ;  /* 0x00000007006f7308 */ /* 0x000e620000000800 */
[----:B------:R-:W-:Y:S01]  /*8c10*/  PRMT R13, R3, 0x5410, R6 ;  /* 0x00005410030d7816 */ /* 0x000fe20000000006 */
[----:B------:R-:W-:Y:S01]  /*8c20*/  FFMA.FTZ R8, R154, c[0x0][0x23c], -R2 ;  /* 0x00008f009a087a23 */ /* 0x000fe20000010802 */
[----:B------:R-:W-:Y:S01]  /*8c30*/  HSET2.LE.AND R3, R14, R144, PT ;  /* 0x000000900e037233 */ /* 0x000fe20003803000 */
[----:B------:R-:W-:-:S04]  /*8c40*/  F2FP.PACK_AB R6, R121, R119 ;  /* 0x000000777906723e */ /* 0x000fc800000000ff */
[----:B------:R4:W2:Y:S01]  /*8c50*/  MUFU.EX2 R110, R8 ;  /* 0x00000008006e7308 */ /* 0x0008a20000000800 */
[----:B------:R-:W-:Y:S01]  /*8c60*/  LOP3.LUT R10, R3, R6, RZ, 0xc0, !PT ;  /* 0x00000006030a7212 */ /* 0x000fe200078ec0ff */
[----:B------:R-:W-:Y:S01]  /*8c70*/  HSET2.LE.AND R3, R9, R144, PT ;  /* 0x0000009009037233 */ /* 0x000fe20003803000 */
[----:B-1----:R-:W-:-:S04]  /*8c80*/  F2FP.PACK_AB R6, R111, R117 ;  /* 0x000000756f06723e */ /* 0x002fc800000000ff */
[----:B------:R-:W-:Y:S01]  /*8c90*/  LOP3.LUT R11, R3, R6, RZ, 0xc0, !PT ;  /* 0x00000006030b7212 */ /* 0x000fe200078ec0ff */
[----:B------:R-:W-:Y:S01]  /*8ca0*/  HSET2.LE.AND R3, R12, R144, PT ;  /* 0x000000900c037233 */ /* 0x000fe20003803000 */
[----:B------:R-:W-:-:S04]  /*8cb0*/  F2FP.PACK_AB R6, R118, R120 ;  /* 0x000000787606723e */ /* 0x000fc800000000ff */
[----:B----4-:R-:W-:Y:S01]  /*8cc0*/  LOP3.LUT R8, R3, R6, RZ, 0xc0, !PT ;  /* 0x0000000603087212 */ /* 0x010fe200078ec0ff */
[----:B------:R-:W-:Y:S01]  /*8cd0*/  HSET2.LE.AND R3, R13, R144, PT ;  /* 0x000000900d037233 */ /* 0x000fe20003803000 */
[----:B--2---:R-:W-:-:S04]  /*8ce0*/  F2FP.PACK_AB R6, R110, R116 ;  /* 0x000000746e06723e */ /* 0x004fc800000000ff */
[----:B------:R-:W-:Y:S02]  /*8cf0*/  LOP3.LUT R9, R3, R6, RZ, 0xc0, !PT ;  /* 0x0000000603097212 */ /* 0x000fe400078ec0ff */
[----:B------:R-:W-:Y:S01]  /*8d00*/  LOP3.LUT R3, R33, UR8, R72, 0x96, !PT ;  /* 0x0000000821037c12 */ /* 0x000fe2000f8e9648 */
[----:B------:R-:W-:-:S04]  /*8d10*/  IMAD.MOV.U32 R33, RZ, RZ, R95 ;  /* 0x000000ffff217224 */ /* 0x000fc800078e005f */
[----:B------:R-:W-:Y:S01]  /*8d20*/  IMAD.WIDE.U32 R6, R3, -0x2daee0ad, RZ ;  /* 0xd2511f5303067825 */ /* 0x000fe200078e00ff */
[C---:B------:R-:W-:Y:S03]  /*8d30*/  HMMA.16816.F32 R64, R8.reuse, R28, R64 ;  /* 0x0000001c0840723c */ /* 0x040fe60000001840 */
[----:B------:R-:W-:Y:S02]  /*8d40*/  FFMA.FTZ R3, R164, c[0x0][0x23c], -R5 ;  /* 0x00008f00a4037a23 */ /* 0x000fe40000010805 */
[----:B------:R-:W-:Y:S02]  /*8d50*/  IMAD.MOV.U32 R164, RZ, RZ, R143 ;  /* 0x000000ffffa47224 */ /* 0x000fe400078e008f */
[----:B------:R1:W-:Y:S01]  /*8d60*/  MUFU.EX2 R109, R3 ;  /* 0x00000003006d7308 */ /* 0x0003e20000000800 */
[C---:B------:R-:W-:Y:S08]  /*8d70*/  HMMA.16816.F32 R60, R8.reuse, R30, R60 ;  /* 0x0000001e083c723c */ /* 0x040ff0000000183c */
[----:B---3--:R-:W-:Y:S01]  /*8d80*/  HMMA.16816.F32 R152, R8, R44, R56 ;  /* 0x0000002c0898723c */ /* 0x008fe20000001838 */
[----:B-1----:R-:W-:-:S07]  /*8d90*/  LOP3.LUT R3, R7, UR18, R34, 0x96, !PT ;  /* 0x0000001207037c12 */ /* 0x002fce000f8e9622 */
[----:B------:R-:W-:Y:S01]  /*8da0*/  HMMA.16816.F32 R72, R8, R46, R48 ;  /* 0x0000002e0848723c */ /* 0x000fe20000001830 */
[----:B------:R-:W-:Y:S02]  /*8db0*/  IMAD.MOV.U32 R34, RZ, RZ, R105 ;  /* 0x000000ffff227224 */ /* 0x000fe400078e0069 */
[----:B------:R-:W-:Y:S02]  /*8dc0*/  IMAD.MOV.U32 R56, RZ, RZ, R197 ;  /* 0x000000ffff387224 */ /* 0x000fe400078e00c5 */
[----:B------:R-:W-:Y:S02]  /*8dd0*/  IMAD.MOV.U32 R197, RZ, RZ, R146 ;  /* 0x000000ffffc57224 */ /* 0x000fe400078e0092 */
[C---:B------:R-:W-:Y:S01]  /*8de0*/  LOP3.LUT R8, R6.reuse, 0xffff, RZ, 0xc0, !PT ;  /* 0x0000ffff06087812 */ /* 0x040fe200078ec0ff */
[----:B------:R-:W-:Y:S01]  /*8df0*/  FFMA.FTZ R7, R165, c[0x0][0x23c], -R5 ;  /* 0x00008f00a5077a23 */ /* 0x000fe20000010805 */
[----:B------:R-:W-:Y:S01]  /*8e00*/  LOP3.LUT R9, R6, 0xff, RZ, 0xc0, !PT ;  /* 0x000000ff06097812 */ /* 0x000fe200078ec0ff */
[----:B------:R-:W-:Y:S01]  /*8e10*/  IMAD.MOV.U32 R165, RZ, RZ, R103 ;  /* 0x000000ffffa57224 */ /* 0x000fe200078e0067 */
[----:B------:R-:W-:Y:S01]  /*8e20*/  SHF.R.U32.HI R8, RZ, 0x8, R8 ;  /* 0x00000008ff087819 */ /* 0x000fe20000011608 */
[----:B------:R1:W-:Y:S01]  /*8e30*/  MUFU.EX2 R108, R7 ;  /* 0x00000007006c7308 */ /* 0x0003e20000000800 */
[----:B------:R-:W-:Y:S01]  /*8e40*/  SHF.R.U32.HI R10, RZ, 0x10, R6 ;  /* 0x00000010ff0a7819 */ /* 0x000fe20000011606 */
[----:B------:R-:W-:Y:S01]  /*8e50*/  IMAD.MOV.U32 R146, RZ, RZ, R102 ;  /* 0x000000ffff927224 */ /* 0x000fe200078e0066 */
[----:B------:R-:W-:Y:S01]  /*8e60*/  SHF.R.U32.HI R11, RZ, 0x18, R6 ;  /* 0x00000018ff0b7819 */ /* 0x000fe20000011606 */
[----:B------:R-:W-:Y:S01]  /*8e70*/  IMAD.MOV.U32 R59, RZ, RZ, R19 ;  /* 0x000000ffff3b7224 */ /* 0x000fe200078e0013 */
[----:B------:R-:W-:Y:S01]  /*8e80*/  LOP3.LUT R6, R3, 0xffff, RZ, 0xc0, !PT ;  /* 0x0000ffff03067812 */ /* 0x000fe200078ec0ff */
[----:B------:R-:W-:Y:S01]  /*8e90*/  IMAD.MOV.U32 R48, RZ, RZ, R141 ;  /* 0x000000ffff307224 */ /* 0x000fe200078e008d */
[----:B------:R-:W-:Y:S01]  /*8ea0*/  PRMT R17, R9, 0x5410, R8 ;  /* 0x0000541009117816 */ /* 0x000fe20000000008 */
[----:B------:R-:W-:Y:S01]  /*8eb0*/  FFMA.FTZ R8, R158, c[0x0][0x23c], -R5 ;  /* 0x00008f009e087a23 */ /* 0x000fe20000010805 */
[----:B------:R-:W-:Y:S01]  /*8ec0*/  LOP3.LUT R9, R10, 0xff, RZ, 0xc0, !PT ;  /* 0x000000ff0a097812 */ /* 0x000fe200078ec0ff */
[----:B------:R-:W-:-:S02]  /*8ed0*/  IMAD.MOV.U32 R58, RZ, RZ, R22 ;  /* 0x000000ffff3a7224 */ /* 0x000fc400078e0016 */
[----:B------:R2:W-:Y:S01]  /*8ee0*/  MUFU.EX2 R107, R8 ;  /* 0x00000008006b7308 */ /* 0x0005e20000000800 */
[----:B------:R-:W-:Y:S01]  /*8ef0*/  PRMT R15, R9, 0x5410, R11 ;  /* 0x00005410090f7816 */ /* 0x000fe2000000000b */
[----:B------:R-:W-:Y:S01]  /*8f00*/  IMAD.MOV.U32 R57, RZ, RZ, R23 ;  /* 0x000000ffff397224 */ /* 0x000fe200078e0017 */
[----:B-1----:R-:W-:Y:S01]  /*8f10*/  SHF.R.U32.HI R7, RZ, 0x8, R6 ;  /* 0x00000008ff077819 */ /* 0x002fe20000011606 */
[----:B------:R-:W-:Y:S01]  /*8f20*/  IMAD.MOV.U32 R158, RZ, RZ, R100 ;  /* 0x000000ffff9e7224 */ /* 0x000fe200078e0064 */
[----:B------:R-:W-:Y:S01]  /*8f30*/  LOP3.LUT R6, R3, 0xff, RZ, 0xc0, !PT ;  /* 0x000000ff03067812 */ /* 0x000fe200078ec0ff */
[----:B------:R-:W-:-:S03]  /*8f40*/  IMAD.MOV.U32 R49, RZ, RZ, R94 ;  /* 0x000000ffff317224 */ /* 0x000fc600078e005e */
[----:B------:R-:W-:Y:S01]  /*8f50*/  PRMT R16, R6, 0x5410, R7 ;  /* 0x0000541006107816 */ /* 0x000fe20000000007 */
[----:B------:R-:W-:Y:S01]  /*8f60*/  IMAD.U32 R7, RZ, RZ, UR33 ;  /* 0x00000021ff077e24 */ /* 0x000fe2000f8e00ff */
[----:B------:R-:W-:Y:S01]  /*8f70*/  SHF.R.U32.HI R6, RZ, 0x10, R3 ;  /* 0x00000010ff067819 */ /* 0x000fe20000011603 */
[----:B--2---:R-:W-:-:S03]  /*8f80*/  FFMA.FTZ R8, R156, c[0x0][0x23c], -R5 ;  /* 0x00008f009c087a23 */ /* 0x004fc60000010805 */
[----:B------:R-:W-:Y:S01]  /*8f90*/  LOP3.LUT R6, R6, 0xff, RZ, 0xc0, !PT ;  /* 0x000000ff06067812 */ /* 0x000fe200078ec0ff */
[----:B------:R-:W-:Y:S01]  /*8fa0*/  IMAD.MOV.U32 R156, RZ, RZ, R135 ;  /* 0x000000ffff9c7224 */ /* 0x000fe200078e0087 */
[----:B------:R1:W2:Y:S01]  /*8fb0*/  MUFU.EX2 R106, R8 ;  /* 0x00000008006a7308 */ /* 0x0002a20000000800 */
[----:B------:R3:W5:Y:S01]  /*8fc0*/  LDL.LU R135, [R1+0x80] ;  /* 0x0000800001877983 */ /* 0x0007620000300800 */
[----:B-1----:R-:W-:Y:S02]  /*8fd0*/  SHF.R.U32.HI R8, RZ, 0x18, R3 ;  /* 0x00000018ff087819 */ /* 0x002fe40000011603 */
[----:B------:R-:W-:Y:S01]  /*8fe0*/  LOP3.LUT R3, R115, UR31, R7, 0x96, !PT ;  /* 0x0000001f73037c12 */ /* 0x000fe2000f8e9607 */
[----:B------:R-:W-:Y:S01]  /*8ff0*/  FFMA.FTZ R7, R159, c[0x0][0x23c], -R0 ;  /* 0x00008f009f077a23 */ /* 0x000fe20000010800 */
[----:B------:R-:W-:-:S03]  /*9000*/  PRMT R14, R6, 0x5410, R8 ;  /* 0x00005410060e7816 */ /* 0x000fc60000000008 */
[----:B------:R-:W-:Y:S01]  /*9010*/  IMAD.WIDE.U32 R20, R3, -0x326172a9, RZ ;  /* 0xcd9e8d5703147825 */ /* 0x000fe200078e00ff */
[----:B------:R1:W-:Y:S03]  /*9020*/  MUFU.EX2 R104, R7 ;  /* 0x0000000700687308 */ /* 0x0003e60000000800 */
[----:B------:R-:W-:Y:S01]  /*9030*/  FFMA.FTZ R3, R157, c[0x0][0x23c], -R0 ;  /* 0x00008f009d037a23 */ /* 0x000fe20000010800 */
[----:B------:R-:W-:-:S04]  /*9040*/  LOP3.LUT R6, R21, UR16, R26, 0x96, !PT ;  /* 0x0000001015067c12 */ /* 0x000fc8000f8e961a */
[----:B------:R4:W3:Y:S01]  /*9050*/  MUFU.EX2 R105, R3 ;  /* 0x0000000300697308 */ /* 0x0008e20000000800 */
[----:B------:R-:W-:-:S04]  /*9060*/  IMAD.WIDE.U32 R12, R6, -0x2daee0ad, RZ ;  /* 0xd2511f53060c7825 */ /* 0x000fc800078e00ff */
[----:B-1----:R-:W-:Y:S01]  /*9070*/  FFMA.FTZ R7, R166, c[0x0][0x23c], -R0 ;  /* 0x00008f00a6077a23 */ /* 0x002fe20000010800 */
[----:B--2---:R-:W-:-:S03]  /*9080*/  F2FP.PACK_AB R6, R106, R107 ;  /* 0x0000006b6a06723e */ /* 0x004fc600000000ff */
[----:B------:R1:W-:Y:S01]  /*9090*/  MUFU.EX2 R103, R7 ;  /* 0x0000000700677308 */ /* 0x0003e20000000800 */
[----:B----4-:R-:W-:-:S05]  /*90a0*/  LOP3.LUT R3, R113, UR14, R20, 0x96, !PT ;  /* 0x0000000e71037c12 */ /* 0x010fca000f8e9614 */
[----:B------:R-:W-:Y:S01]  /*90b0*/  IMAD.WIDE.U32 R10, R3, -0x2daee0ad, RZ ;  /* 0xd2511f53030a7825 */ /* 0x000fe200078e00ff */
[----:B------:R-:W-:-:S03]  /*90c0*/  HSET2.LE.AND R3, R17, R144, PT ;  /* 0x0000009011037233 */ /* 0x000fc60003803000 */
[----:B-1----:R-:W-:Y:S02]  /*90d0*/  FFMA.FTZ R7, R167, c[0x0][0x23c], -R0 ;  /* 0x00008f00a7077a23 */ /* 0x002fe40000010800 */
[----:B------:R-:W-:Y:S02]  /*90e0*/  LOP3.LUT R18, R3, R6, RZ, 0xc0, !PT ;  /* 0x0000000603127212 */ /* 0x000fe400078ec0ff */
[----:B------:R-:W1:Y:S01]  /*90f0*/  MUFU.EX2 R102, R7 ;  /* 0x0000000700667308 */ /* 0x000e620000000800 */
[----:B------:R-:W-:Y:S01]  /*9100*/  HSET2.LE.AND R3, R15, R144, PT ;  /* 0x000000900f037233 */ /* 0x000fe20003803000 */
[----:B---3--:R-:W-:-:S04]  /*9110*/  F2FP.PACK_AB R6, R105, R104 ;  /* 0x000000686906723e */ /* 0x008fc800000000ff */
[----:B------:R-:W-:Y:S01]  /*9120*/  LOP3.LUT R19, R3, R6, RZ, 0xc0, !PT ;  /* 0x0000000603137212 */ /* 0x000fe200078ec0ff */
[--C-:B------:R-:W-:Y:S01]  /*9130*/  HSET2.LE.AND R3, R16, R144.reuse, PT ;  /* 0x0000009010037233 */ /* 0x100fe20003803000 */
[----:B------:R-:W-:Y:S02]  /*9140*/  F2FP.PACK_AB R6, R108, R109 ;  /* 0x0000006d6c06723e */ /* 0x000fe400000000ff */
[----:B------:R-:W-:Y:S02]  /*9150*/  LOP3.LUT R8, R13, UR13, R84, 0x96, !PT ;  /* 0x0000000d0d087c12 */ /* 0x000fe4000f8e9654 */
[----:B------:R-:W-:Y:S01]  /*9160*/  LOP3.LUT R16, R3, R6, RZ, 0xc0, !PT ;  /* 0x0000000603107212 */ /* 0x000fe200078ec0ff */
[----:B------:R-:W-:Y:S01]  /*9170*/  HSET2.LE.AND R3, R14, R144, PT ;  /* 0x000000900e037233 */ /* 0x000fe20003803000 */
[----:B------:R-:W-:Y:S02]  /*9180*/  LOP3.LUT R9, R11, UR11, R12, 0x96, !PT ;  /* 0x0000000b0b097c12 */ /* 0x000fe4000f8e960c */
[----:B-1----:R-:W-:-:S04]  /*9190*/  F2FP.PACK_AB R6, R102, R103 ;  /* 0x000000676606723e */ /* 0x002fc800000000ff */
[----:B------:R-:W-:Y:S01]  /*91a0*/  LOP3.LUT R17, R3, R6, RZ, 0xc0, !PT ;  /* 0x0000000603117212 */ /* 0x000fe200078ec0ff */
[----:B------:R-:W-:-:S04]  /*91b0*/  IMAD.WIDE.U32 R6, R8, -0x326172a9, RZ ;  /* 0xcd9e8d5708067825 */ /* 0x000fc800078e00ff */
[----:B------:R-:W-:Y:S01]  /*91c0*/  IMAD.WIDE.U32 R8, R9, -0x326172a9, RZ ;  /* 0xcd9e8d5709087825 */ /* 0x000fe200078e00ff */
[----:B------:R-:W-:-:S04]  /*91d0*/  LOP3.LUT R7, R7, UR12, R112, 0x96, !PT ;  /* 0x0000000c07077c12 */ /* 0x000fc8000f8e9670 */
[----:B------:R-:W-:Y:S01]  /*91e0*/  LOP3.LUT R3, R9, UR10, R6, 0x96, !PT ;  /* 0x0000000a09037c12 */ /* 0x000fe2000f8e9606 */
[----:B------:R-:W-:-:S04]  /*91f0*/  IMAD.WIDE.U32 R6, R7, -0x2daee0ad, RZ ;  /* 0xd2511f5307067825 */ /* 0x000fc800078e00ff */
[----:B------:R-:W-:Y:S01]  /*9200*/  IMAD.WIDE.U32 R14, R3, -0x2daee0ad, RZ ;  /* 0xd2511f53030e7825 */ /* 0x000fe200078e00ff */
[----:B------:R-:W-:Y:S02]  /*9210*/  LOP3.LUT R7, R7, UR9, R10, 0x96, !PT ;  /* 0x0000000907077c12 */ /* 0x000fe4000f8e960a */
[----:B------:R-:W-:Y:S02]  /*9220*/  LOP3.LUT R12, R21, UR16, R88, 0x96, !PT ;  /* 0x00000010150c7c12 */ /* 0x000fe4000f8e9658 */
[----:B------:R-:W-:Y:S01]  /*9230*/  LOP3.LUT R3, R15, UR7, R6, 0x96, !PT ;  /* 0x000000070f037c12 */ /* 0x000fe2000f8e9606 */
[----:B------:R-:W-:Y:S01]  /*9240*/  IMAD.WIDE.U32 R10, R7, -0x326172a9, RZ ;  /* 0xcd9e8d57070a7825 */ /* 0x000fe200078e00ff */
[----:B------:R-:W-:-:S03]  /*9250*/  LOP3.LUT R13, R43, UR14, R20, 0x96, !PT ;  /* 0x0000000e2b0d7c12 */ /* 0x000fc6000f8e9614 */
[----:B------:R-:W-:Y:S01]  /*9260*/  IMAD.WIDE.U32 R6, R3, -0x326172a9, RZ ;  /* 0xcd9e8d5703067825 */ /* 0x000fe200078e00ff */
[----:B------:R-:W-:Y:S03]  /*9270*/  HMMA.16816.F32 R140, R16, R28, R52 ;  /* 0x0000001c108c723c */ /* 0x000fe60000001834 */
[----:B------:R-:W-:Y:S01]  /*9280*/  IMAD.WIDE.U32 R20, R12, -0x2daee0ad, RZ ;  /* 0xd2511f530c147825 */ /* 0x000fe200078e00ff */
[----:B------:R-:W-:Y:S02]  /*9290*/  LOP3.LUT R9, R7, UR17, R10, 0x96, !PT ;  /* 0x0000001107097c12 */ /* 0x000fe4000f8e960a */
[C---:B------:R-:W-:Y:S02]  /*92a0*/  LOP3.LUT R15, R6.reuse, 0xffff, RZ, 0xc0, !PT ;  /* 0x0000ffff060f7812 */ /* 0x040fe400078ec0ff */
[----:B------:R-:W-:Y:S01]  /*92b0*/  LOP3.LUT R29, R11, UR8, R8, 0x96, !PT ;  /* 0x000000080b1d7c12 */ /* 0x000fe2000f8e9608 */
[----:B------:R-:W-:Y:S01]  /*92c0*/  IMAD.WIDE.U32 R10, R13, -0x2daee0ad, RZ ;  /* 0xd2511f530d0a7825 */ /* 0x000fe200078e00ff */
[----:B------:R-:W-:-:S02]  /*92d0*/  LOP3.LUT R24, R6, 0xff, RZ, 0xc0, !PT ;  /* 0x000000ff06187812 */ /* 0x000fc400078ec0ff */
[--C-:B------:R-:W-:Y:S02]  /*92e0*/  SHF.R.U32.HI R23, RZ, 0x10, R6.reuse ;  /* 0x00000010ff177819 */ /* 0x100fe40000011606 */
[----:B------:R-:W-:Y:S02]  /*92f0*/  SHF.R.U32.HI R22, RZ, 0x18, R6 ;  /* 0x00000018ff167819 */ /* 0x000fe40000011606 */
[----:B------:R-:W-:Y:S02]  /*9300*/  LOP3.LUT R6, R21, UR13, R86, 0x96, !PT ;  /* 0x0000000d15067c12 */ /* 0x000fe4000f8e9656 */
[----:B------:R-:W-:-:S03]  /*9310*/  LOP3.LUT R3, R11, UR11, R20, 0x96, !PT ;  /* 0x0000000b0b037c12 */ /* 0x000fc6000f8e9614 */
[----:B------:R-:W-:-:S04]  /*9320*/  IMAD.WIDE.U32 R12, R6, -0x326172a9, RZ ;  /* 0xcd9e8d57060c7825 */ /* 0x000fc800078e00ff */
[----:B------:R-:W-:Y:S01]  /*9330*/  IMAD.WIDE.U32 R6, R3, -0x326172a9, RZ ;  /* 0xcd9e8d5703067825 */ /* 0x000fe200078e00ff */
[----:B------:R-:W-:-:S04]  /*9340*/  LOP3.LUT R8, R13, UR12, R42, 0x96, !PT ;  /* 0x0000000c0d087c12 */ /* 0x000fc8000f8e962a */
[----:B------:R-:W-:Y:S01]  /*9350*/  LOP3.LUT R7, R7, UR10, R12, 0x96, !PT ;  /* 0x0000000a07077c12 */ /* 0x000fe2000f8e960c */
[----:B------:R-:W-:-:S04]  /*9360*/  IMAD.WIDE.U32 R12, R8, -0x2daee0ad, RZ ;  /* 0xd2511f53080c7825 */ /* 0x000fc800078e00ff */
[----:B------:R-:W-:Y:S01]  /*9370*/  FFMA.FTZ R3, R177, c[0x0][0x23c], -R5 ;  /* 0x00008f00b1037a23 */ /* 0x000fe20000010805 */
[----:B------:R-:W-:Y:S01]  /*9380*/  LOP3.LUT R8, R13, UR9, R10, 0x96, !PT ;  /* 0x000000090d087c12 */ /* 0x000fe2000f8e960a */
[----:B------:R-:W-:Y:S02]  /*9390*/  IMAD.WIDE.U32 R10, R7, -0x2daee0ad, RZ ;  /* 0xd2511f53070a7825 */ /* 0x000fe400078e00ff */
[----:B------:R1:W-:Y:S03]  /*93a0*/  MUFU.EX2 R101, R3 ;  /* 0x0000000300657308 */ /* 0x0003e60000000800 */
[----:B------:R-:W-:Y:S01]  /*93b0*/  LOP3.LUT R7, R11, UR7, R12, 0x96, !PT ;  /* 0x000000070b077c12 */ /* 0x000fe2000f8e960c */
[----:B------:R-:W-:-:S04]  /*93c0*/  IMAD.WIDE.U32 R12, R8, -0x326172a9, RZ ;  /* 0xcd9e8d57080c7825 */ /* 0x000fc800078e00ff */
[----:B-1----:R-:W-:-:S04]  /*93d0*/  FFMA.FTZ R3, R176, c[0x0][0x23c], -R5 ;  /* 0x00008f00b0037a23 */ /* 0x002fc80000010805 */
[----:B------:R1:W-:Y:S01]  /*93e0*/  MUFU.EX2 R100, R3 ;  /* 0x0000000300647308 */ /* 0x0003e20000000800 */
[----:B------:R-:W-:Y:S01]  /*93f0*/  LOP3.LUT R11, R13, UR8, R6, 0x96, !PT ;  /* 0x000000080d0b7c12 */ /* 0x000fe2000f8e9606 */
[----:B------:R-:W-:-:S04]  /*9400*/  IMAD.WIDE.U32 R6, R7, -0x326172a9, RZ ;  /* 0xcd9e8d5707067825 */ /* 0x000fc800078e00ff */
[----:B-1----:R-:W-:-:S04]  /*9410*/  FFMA.FTZ R3, R161, c[0x0][0x23c], -R5 ;  /* 0x00008f00a1037a23 */ /* 0x002fc80000010805 */
[----:B------:R1:W-:Y:S01]  /*9420*/  MUFU.EX2 R99, R3 ;  /* 0x0000000300637308 */ /* 0x0003e20000000800 */
[C---:B------:R-:W-:Y:S02]  /*9430*/  LOP3.LUT R25, R6.reuse, 0xffff, RZ, 0xc0, !PT ;  /* 0x0000ffff06197812 */ /* 0x040fe400078ec0ff */
[----:B------:R-:W-:Y:S02]  /*9440*/  LOP3.LUT R28, R6, 0xff, RZ, 0xc0, !PT ;  /* 0x000000ff061c7812 */ /* 0x000fe400078ec0ff */
[--C-:B------:R-:W-:Y:S02]  /*9450*/  SHF.R.U32.HI R27, RZ, 0x10, R6.reuse ;  /* 0x00000010ff1b7819 */ /* 0x100fe40000011606 */
[----:B------:R-:W-:Y:S01]  /*9460*/  SHF.R.U32.HI R26, RZ, 0x18, R6 ;  /* 0x00000018ff1a7819 */ /* 0x000fe20000011606 */
[--C-:B------:R-:W-:Y:S02]  /*9470*/  FFMA.FTZ R6, R171, c[0x0][0x23c], -R5.reuse ;  /* 0x00008f00ab067a23 */ /* 0x100fe40000010805 */
[----:B-1----:R-:W-:-:S04]  /*9480*/  FFMA.FTZ R3, R160, c[0x0][0x23c], -R5 ;  /* 0x00008f00a0037a23 */ /* 0x002fc80000010805 */
[----:B------:R1:W-:Y:S01]  /*9490*/  MUFU.EX2 R98, R3 ;  /* 0x0000000300627308 */ /* 0x0003e20000000800 */
[----:B------:R-:W-:-:S07]  /*94a0*/  LOP3.LUT R8, R7, UR17, R12, 0x96, !PT ;  /* 0x0000001107087c12 */ /* 0x000fce000f8e960c */
[----:B------:R2:W-:Y:S01]  /*94b0*/  MUFU.EX2 R95, R6 ;  /* 0x00000006005f7308 */ /* 0x0005e20000000800 */
[----:B-1----:R-:W-:-:S07]  /*94c0*/  FFMA.FTZ R3, R169, c[0x0][0x23c], -R5 ;  /* 0x00008f00a9037a23 */ /* 0x002fce0000010805 */
[----:B------:R1:W-:Y:S01]  /*94d0*/  MUFU.EX2 R96, R3 ;  /* 0x0000000300607308 */ /* 0x0003e20000000800 */
[----:B--2---:R-:W-:-:S07]  /*94e0*/  FFMA.FTZ R6, R162, c[0x0][0x23c], -R5 ;  /* 0x00008f00a2067a23 */ /* 0x004fce0000010805 */
[----:B------:R2:W-:Y:S01]  /*94f0*/  MUFU.EX2 R94, R6 ;  /* 0x00000006005e7308 */ /* 0x0005e20000000800 */
[----:B-1----:R-:W-:-:S04]  /*9500*/  SHF.R.U32.HI R3, RZ, 0x8, R15 ;  /* 0x00000008ff037819 */ /* 0x002fc8000001160f */
[----:B------:R-:W-:Y:S02]  /*9510*/  PRMT R51, R24, 0x5410, R3 ;  /* 0x0000541018337816 */ /* 0x000fe40000000003 */
[----:B------:R-:W-:Y:S01]  /*9520*/  LOP3.LUT R3, R23, 0xff, RZ, 0xc0, !PT ;  /* 0x000000ff17037812 */ /* 0x000fe200078ec0ff */
[----:B--2---:R-:W-:-:S03]  /*9530*/  IMAD.WIDE.U32 R6, R29, -0x2daee0ad, RZ ;  /* 0xd2511f531d067825 */ /* 0x004fc600078e00ff */
[----:B------:R-:W-:Y:S01]  /*9540*/  PRMT R50, R3, 0x5410, R22 ;  /* 0x0000541003327816 */ /* 0x000fe20000000016 */
[----:B------:R-:W-:Y:S01]  /*9550*/  FFMA.FTZ R3, R163, c[0x0][0x23c], -R5 ;  /* 0x00008f00a3037a23 */ /* 0x000fe20000010805 */
[----:B------:R-:W-:Y:S01]  /*9560*/  LOP3.LUT R5, R7, UR18, R14, 0x96, !PT ;  /* 0x0000001207057c12 */ /* 0x000fe2000f8e960e */
[----:B------:R-:W-:Y:S01]  /*9570*/  IMAD.MOV.U32 R161, RZ, RZ, R164 ;  /* 0x000000ffffa17224 */ /* 0x000fe200078e00a4 */
[C---:B------:R-:W-:Y:S01]  /*9580*/  LOP3.LUT R12, R6.reuse, 0xffff, RZ, 0xc0, !PT ;  /* 0x0000ffff060c7812 */ /* 0x040fe200078ec0ff */
[----:B------:R-:W-:Y:S01]  /*9590*/  IMAD.MOV.U32 R164, RZ, RZ, R97 ;  /* 0x000000ffffa47224 */ /* 0x000fe200078e0061 */
[----:B------:R-:W-:Y:S01]  /*95a0*/  LOP3.LUT R20, R6, 0xff, RZ, 0xc0, !PT ;  /* 0x000000ff06147812 */ /* 0x000fe200078ec0ff */
[----:B------:R1:W-:Y:S01]  /*95b0*/  MUFU.EX2 R97, R3 ;  /* 0x0000000300617308 */ /* 0x0003e20000000800 */
[--C-:B------:R-:W-:Y:S02]  /*95c0*/  SHF.R.U32.HI R14, RZ, 0x10, R6.reuse ;  /* 0x00000010ff0e7819 */ /* 0x100fe40000011606 */
[----:B------:R-:W-:Y:S01]  /*95d0*/  SHF.R.U32.HI R13, RZ, 0x18, R6 ;  /* 0x00000018ff0d7819 */ /* 0x000fe20000011606 */
[----:B------:R-:W-:-:S05]  /*95e0*/  IMAD.WIDE.U32 R6, R11, -0x2daee0ad, RZ ;  /* 0xd2511f530b067825 */ /* 0x000fca00078e00ff */
[----:B------:R-:W-:Y:S01]  /*95f0*/  LOP3.LUT R15, R6, 0xffff, RZ, 0xc0, !PT ;  /* 0x0000ffff060f7812 */ /* 0x000fe200078ec0ff */
[----:B-1----:R-:W-:Y:S01]  /*9600*/  FFMA.FTZ R3, R180, c[0x0][0x23c], -R0 ;  /* 0x00008f00b4037a23 */ /* 0x002fe20000010800 */
[----:B------:R-:W-:-:S03]  /*9610*/  LOP3.LUT R23, R6, 0xff, RZ, 0xc0, !PT ;  /* 0x000000ff06177812 */ /* 0x000fc600078ec0ff */
[----:B------:R1:W-:Y:S01]  /*9620*/  MUFU.EX2 R89, R3 ;  /* 0x0000000300597308 */ /* 0x0003e20000000800 */
[--C-:B------:R-:W-:Y:S02]  /*9630*/  SHF.R.U32.HI R21, RZ, 0x10, R6.reuse ;  /* 0x00000010ff157819 */ /* 0x100fe40000011606 */
[----:B------:R-:W-:Y:S02]  /*9640*/  SHF.R.U32.HI R22, RZ, 0x18, R6 ;  /* 0x00000018ff167819 */ /* 0x000fe40000011606 */
[----:B------:R-:W-:Y:S01]  /*9650*/  LOP3.LUT R6, R9, 0xffff, RZ, 0xc0, !PT ;  /* 0x0000ffff09067812 */ /* 0x000fe200078ec0ff */
[----:B------:R-:W-:Y:S01]  /*9660*/  FFMA.FTZ R11, R178, c[0x0][0x23c], -R0 ;  /* 0x00008f00b20b7a23 */ /* 0x000fe20000010800 */
[----:B-1----:R-:W-:Y:S01]  /*9670*/  LOP3.LUT R3, R7, UR18, R10, 0x96, !PT ;  /* 0x0000001207037c12 */ /* 0x002fe2000f8e960a */
[----:B------:R-:W-:Y:S02]  /*9680*/  FFMA.FTZ R7, R170, c[0x0][0x23c], -R0 ;  /* 0x00008f00aa077a23 */ /* 0x000fe40000010800 */
[----:B------:R-:W-:-:S02]  /*9690*/  IMAD.MOV.U32 R170, RZ, RZ, R90 ;  /* 0x000000ffffaa7224 */ /* 0x000fc400078e005a */
[----:B------:R1:W-:Y:S01]  /*96a0*/  MUFU.EX2 R90, R7 ;  /* 0x00000007005a7308 */ /* 0x0003e20000000800 */
[----:B------:R-:W-:Y:S02]  /*96b0*/  FFMA.FTZ R10, R168, c[0x0][0x23c], -R0 ;  /* 0x00008f00a80a7a23 */ /* 0x000fe40000010800 */
[----:B------:R-:W-:Y:S02]  /*96c0*/  IMAD.MOV.U32 R180, RZ, RZ, R49 ;  /* 0x000000ffffb47224 */ /* 0x000fe400078e0031 */
[----:B------:R-:W-:Y:S02]  /*96d0*/  IMAD.MOV.U32 R178, RZ, RZ, R151 ;  /* 0x000000ffffb27224 */ /* 0x000fe400078e0097 */
[----:B------:R-:W-:Y:S02]  /*96e0*/  IMAD.MOV.U32 R151, RZ, RZ, R92 ;  /* 0x000000ffff977224 */ /* 0x000fe400078e005c */
[----:B------:R2:W-:Y:S01]  /*96f0*/  MUFU.EX2 R92, R10 ;  /* 0x0000000a005c7308 */ /* 0x0005e20000000800 */
[----:B-1----:R-:W-:-:S02]  /*9700*/  SHF.R.U32.HI R7, RZ, 0x8, R6 ;  /* 0x00000008ff077819 */ /* 0x002fc40000011606 */
[----:B------:R-:W-:-:S04]  /*9710*/  LOP3.LUT R6, R9, 0xff, RZ, 0xc0, !PT ;  /* 0x000000ff09067812 */ /* 0x000fc800078ec0ff */
[----:B------:R-:W-:Y:S01]  /*9720*/  PRMT R49, R6, 0x5410, R7 ;  /* 0x0000541006317816 */ /* 0x000fe20000000007 */
[--C-:B------:R-:W-:Y:S01]  /*9730*/  FFMA.FTZ R6, R181, c[0x0][0x23c], -R0.reuse ;  /* 0x00008f00b5067a23 */ /* 0x100fe20000010800 */
[----:B--2---:R-:W-:Y:S01]  /*9740*/  SHF.R.U32.HI R10, RZ, 0x10, R9 ;  /* 0x00000010ff0a7819 */ /* 0x004fe20000011609 */
[----:B------:R-:W-:Y:S01]  /*9750*/  IMAD.MOV.U32 R181, RZ, RZ, R93 ;  /* 0x000000ffffb57224 */ /* 0x000fe200078e005d */
[----:B------:R-:W-:Y:S01]  /*9760*/  SHF.R.U32.HI R7, RZ, 0x18, R9 ;  /* 0x00000018ff077819 */ /* 0x000fe20000011609 */
[----:B------:R1:W-:Y:S01]  /*9770*/  MUFU.EX2 R93, R6 ;  /* 0x00000006005d7308 */ /* 0x0003e20000000800 */
[----:B------:R-:W-:Y:S02]  /*9780*/  FFMA.FTZ R9, R179, c[0x0][0x23c], -R0 ;  /* 0x00008f00b3097a23 */ /* 0x000fe40000010800 */
[----:B------:R-:W-:Y:S01]  /*9790*/  IMAD.MOV.U32 R179, RZ, RZ, R32 ;  /* 0x000000ffffb37224 */ /* 0x000fe200078e0020 */
[----:B-1----:R-:W-:-:S04]  /*97a0*/  LOP3.LUT R6, R10, 0xff, RZ, 0xc0, !PT ;  /* 0x000000ff0a067812 */ /* 0x002fc800078ec0ff */
[----:B------:R-:W-:Y:S01]  /*97b0*/  PRMT R42, R6, 0x5410, R7 ;  /* 0x00005410062a7816 */ /* 0x000fe20000000007 */
[----:B------:R-:W-:Y:S01]  /*97c0*/  FFMA.FTZ R7, R199, c[0x0][0x23c], -R4 ;  /* 0x00008f00c7077a23 */ /* 0x000fe20000010804 */
[----:B------:R-:W-:-:S03]  /*97d0*/  SHF.R.U32.HI R6, RZ, 0x8, R25 ;  /* 0x00000008ff067819 */ /* 0x000fc60000011619 */
[----:B------:R1:W-:Y:S01]  /*97e0*/  MUFU.EX2 R87, R7 ;  /* 0x0000000700577308 */ /* 0x0003e20000000800 */
[----:B------:R-:W-:Y:S02]  /*97f0*/  PRMT R32, R28, 0x5410, R6 ;  /* 0x000054101c207816 */ /* 0x000fe40000000006 */
[----:B------:R-:W-:Y:S01]  /*9800*/  LOP3.LUT R6, R27, 0xff, RZ, 0xc0, !PT ;  /* 0x000000ff1b067812 */ /* 0x000fe200078ec0ff */
[----:B------:R-:W-:-:S03]  /*9810*/  IMAD.MOV.U32 R168, RZ, RZ, R91 ;  /* 0x000000ffffa87224 */ /* 0x000fc600078e005b */
[----:B------:R-:W-:Y:S01]  /*9820*/  PRMT R26, R6, 0x5410, R26 ;  /* 0x00005410061a7816 */ /* 0x000fe2000000001a */
[----:B------:R2:W-:Y:S01]  /*9830*/  MUFU.EX2 R91, R9 ;  /* 0x00000009005b7308 */ /* 0x0005e20000000800 */
[--C-:B------:R-:W-:Y:S02]  /*9840*/  FFMA.FTZ R6, R182, c[0x0][0x23c], -R4.reuse ;  /* 0x00008f00b6067a23 */ /* 0x100fe40000010804 */
[----:B-1----:R-:W-:-:S05]  /*9850*/  FFMA.FTZ R7, R183, c[0x0][0x23c], -R4 ;  /* 0x00008f00b7077a23 */ /* 0x002fca0000010804 */
[----:B------:R1:W3:Y:S01]  /*9860*/  MUFU.EX2 R86, R7 ;  /* 0x0000000700567308 */ /* 0x0002e20000000800 */
[----:B------:R-:W-:Y:S01]  /*9870*/  IMAD.MOV.U32 R176, RZ, RZ, R48 ;  /* 0x000000ffffb07224 */ /* 0x000fe200078e0030 */
[----:B--2---:R-:W-:-:S06]  /*9880*/  SHF.R.U32.HI R9, RZ, 0x8, R12 ;  /* 0x00000008ff097819 */ /* 0x004fcc000001160c */
[----:B------:R2:W-:Y:S01]  /*9890*/  MUFU.EX2 R85, R6 ;  /* 0x0000000600557308 */ /* 0x0005e20000000800 */
[----:B------:R-:W-:Y:S02]  /*98a0*/  PRMT R48, R20, 0x5410, R9 ;  /* 0x0000541014307816 */ /* 0x000fe40000000009 */
[----:B-1----:R-:W-:-:S04]  /*98b0*/  LOP3.LUT R7, R14, 0xff, RZ, 0xc0, !PT ;  /* 0x000000ff0e077812 */ /* 0x002fc800078ec0ff */
[----:B------:R-:W-:Y:S01]  /*98c0*/  PRMT R43, R7, 0x5410, R13 ;  /* 0x00005410072b7816 */ /* 0x000fe2000000000d */
[----:B------:R-:W-:Y:S01]  /*98d0*/  FFMA.FTZ R7, R172, c[0x0][0x23c], -R4 ;  /* 0x00008f00ac077a23 */ /* 0x000fe20000010804 */
[----:B------:R-:W-:Y:S02]  /*98e0*/  SHF.R.U32.HI R9, RZ, 0x10, R8 ;  /* 0x00000010ff097819 */ /* 0x000fe40000011608 */
[----:B--2---:R-:W-:Y:S01]  /*98f0*/  LOP3.LUT R6, R8, 0xffff, RZ, 0xc0, !PT ;  /* 0x0000ffff08067812 */ /* 0x004fe200078ec0ff */
[----:B------:R1:W-:Y:S01]  /*9900*/  MUFU.EX2 R84, R7 ;  /* 0x0000000700547308 */ /* 0x0003e20000000800 */
[----:B------:R-:W-:Y:S01]  /*9910*/  SHF.R.U32.HI R10, RZ, 0x8, R15 ;  /* 0x00000008ff0a7819 */ /* 0x000fe2000001160f */
[----:B------:R-:W-:-:S06]  /*9920*/  IMAD.MOV.U32 R171, RZ, RZ, R165 ;  /* 0x000000ffffab7224 */ /* 0x000fcc00078e00a5 */
[----:B------:R2:W-:Y:S01]  /*9930*/  MUFU.EX2 R88, R11 ;  /* 0x0000000b00587308 */ /* 0x0005e20000000800 */
[----:B------:R-:W-:Y:S02]  /*9940*/  IMAD.MOV.U32 R177, RZ, RZ, R56 ;  /* 0x000000ffffb17224 */ /* 0x000fe400078e0038 */
[----:B------:R-:W-:Y:S01]  /*9950*/  IMAD.MOV.U32 R167, RZ, RZ, R57 ;  /* 0x000000ffffa77224 */ /* 0x000fe200078e0039 */
[----:B-1----:R-:W-:Y:S02]  /*9960*/  SHF.R.U32.HI R7, RZ, 0x8, R6 ;  /* 0x00000008ff077819 */ /* 0x002fe40000011606 */
[----:B------:R-:W-:Y:S02]  /*9970*/  LOP3.LUT R6, R9, 0xff, RZ, 0xc0, !PT ;  /* 0x000000ff09067812 */ /* 0x000fe400078ec0ff */
[----:B------:R-:W-:Y:S02]  /*9980*/  LOP3.LUT R9, R21, 0xff, RZ, 0xc0, !PT ;  /* 0x000000ff15097812 */ /* 0x000fe400078ec0ff */
[----:B--2---:R-:W-:Y:S01]  /*9990*/  SHF.R.U32.HI R11, RZ, 0x18, R8 ;  /* 0x00000018ff0b7819 */ /* 0x004fe20000011608 */
[----:B------:R-:W-:-:S02]  /*99a0*/  IMAD.MOV.U32 R166, RZ, RZ, R58 ;  /* 0x000000ffffa67224 */ /* 0x000fc400078e003a */
[----:B------:R-:W-:Y:S01]  /*99b0*/  IMAD.MOV.U32 R165, RZ, RZ, R59 ;  /* 0x000000ffffa57224 */ /* 0x000fe200078e003b */
[----:B------:R-:W-:Y:S01]  /*99c0*/  PRMT R15, R6, 0x5410, R11 ;  /* 0x00005410060f7816 */ /* 0x000fe2000000000b */
[----:B------:R-:W-:Y:S01]  /*99d0*/  IMAD.MOV.U32 R199, RZ, RZ, R41 ;  /* 0x000000ffffc77224 */ /* 0x000fe200078e0029 */
[----:B------:R-:W-:Y:S01]  /*99e0*/  HMMA.16816.F32 R56, R16, R30, R76 ;  /* 0x0000001e1038723c */ /* 0x000fe2000000184c */
[----:B------:R-:W-:Y:S01]  /*99f0*/  IMAD.MOV.U32 R183, RZ, RZ, R36 ;  /* 0x000000ffffb77224 */ /* 0x000fe200078e0024 */
[----:B------:R-:W-:Y:S01]  /*9a00*/  PRMT R41, R23, 0x5410, R10 ;  /* 0x0000541017297816 */ /* 0x000fe2000000000a */
[----:B------:R-:W-:Y:S01]  /*9a10*/  FFMA.FTZ R6, R186, c[0x0][0x23c], -R2 ;  /* 0x00008f00ba067a23 */ /* 0x000fe20000010802 */
[----:B------:R-:W-:Y:S01]  /*9a20*/  PRMT R36, R9, 0x5410, R22 ;  /* 0x0000541009247816 */ /* 0x000fe20000000016 */
[----:B------:R-:W1:Y:S01]  /*9a30*/  LDSM.16.MT88.4 R28, [R204+0x5800] ;  /* 0x00580000cc1c783b */ /* 0x000e620000004200 */
[----:B------:R-:W-:Y:S01]  /*9a40*/  LOP3.LUT R12, R8, 0xff, RZ, 0xc0, !PT ;  /* 0x000000ff080c7812 */ /* 0x000fe200078ec0ff */
[----:B------:R-:W-:-:S02]  /*9a50*/  FFMA.FTZ R8, R200, c[0x0][0x23c], -R2 ;  /* 0x00008f00c8087a23 */ /* 0x000fc40000010802 */
[----:B------:R-:W2:Y:S01]  /*9a60*/  LDSM.16.MT88.4 R20, [R205+0x5800] ;  /* 0x00580000cd14783b */ /* 0x000ea20000004200 */
[----:B------:R4:W-:Y:S01]  /*9a70*/  MUFU.EX2 R77, R6 ;  /* 0x00000006004d7308 */ /* 0x0009e20000000800 */
[----:B------:R-:W-:Y:S02]  /*9a80*/  SHF.R.U32.HI R10, RZ, 0x10, R3 ;  /* 0x00000010ff0a7819 */ /* 0x000fe40000011603 */
[----:B------:R-:W-:Y:S02]  /*9a90*/  PRMT R14, R12, 0x5410, R7 ;  /* 0x000054100c0e7816 */ /* 0x000fe40000000007 */
[----:B------:R-:W-:Y:S02]  /*9aa0*/  LOP3.LUT R13, R5, 0xff, RZ, 0xc0, !PT ;  /* 0x000000ff050d7812 */ /* 0x000fe400078ec0ff */
[--C-:B------:R-:W-:Y:S01]  /*9ab0*/  SHF.R.U32.HI R7, RZ, 0x10, R5.reuse ;  /* 0x00000010ff077819 */ /* 0x100fe20000011605 */
[----:B------:R3:W1:Y:S01]  /*9ac0*/  MUFU.EX2 R79, R8 ;  /* 0x00000008004f7308 */ /* 0x0006620000000800 */
[----:B------:R-:W-:-:S02]  /*9ad0*/  SHF.R.U32.HI R12, RZ, 0x18, R5 ;  /* 0x00000018ff0c7819 */ /* 0x000fc40000011605 */
[----:B------:R-:W-:Y:S02]  /*9ae0*/  LOP3.LUT R11, R3, 0xff, RZ, 0xc0, !PT ;  /* 0x000000ff030b7812 */ /* 0x000fe400078ec0ff */
[----:B------:R-:W-:Y:S01]  /*9af0*/  SHF.R.U32.HI R9, RZ, 0x18, R3 ;  /* 0x00000018ff097819 */ /* 0x000fe20000011603 */
[----:B----4-:R-:W-:-:S04]  /*9b00*/  FFMA.FTZ R6, R184, c[0x0][0x23c], -R2 ;  /* 0x00008f00b8067a23 */ /* 0x010fc80000010802 */
[----:B------:R4:W-:Y:S01]  /*9b10*/  MUFU.EX2 R78, R6 ;  /* 0x00000006004e7308 */ /* 0x0009e20000000800 */
[----:B---3--:R-:W-:Y:S02]  /*9b20*/  LOP3.LUT R8, R5, 0xffff, RZ, 0xc0, !PT ;  /* 0x0000ffff05087812 */ /* 0x008fe400078ec0ff */
[----:B------:R-:W-:Y:S02]  /*9b30*/  LOP3.LUT R5, R3, 0xffff, RZ, 0xc0, !PT ;  /* 0x0000ffff03057812 */ /* 0x000fe400078ec0ff */
[----:B------:R-:W-:Y:S01]  /*9b40*/  LOP3.LUT R3, R10, 0xff, RZ, 0xc0, !PT ;  /* 0x000000ff0a037812 */ /* 0x000fe200078ec0ff */
[----:B------:R-:W-:Y:S01]  /*9b50*/  IMAD.MOV.U32 R163, RZ, RZ, R156 ;  /* 0x000000ffffa37224 */ /* 0x000fe200078e009c */
[----:B------:R-:W-:Y:S01]  /*9b60*/  SHF.R.U32.HI R5, RZ, 0x8, R5 ;  /* 0x00000008ff057819 */ /* 0x000fe20000011605 */
[----:B------:R-:W-:Y:S01]  /*9b70*/  IMAD.MOV.U32 R162, RZ, RZ, R158 ;  /* 0x000000ffffa27224 */ /* 0x000fe200078e009e */
[----:B------:R-:W-:Y:S01]  /*9b80*/  PRMT R24, R3, 0x5410, R9 ;  /* 0x0000541003187816 */ /* 0x000fe20000000009 */
[----:B------:R-:W-:Y:S01]  /*9b90*/  HMMA.16816.F32 R156, R16, R44, R68 ;  /* 0x0000002c109c723c */ /* 0x000fe20000001844 */
[----:B----4-:R-:W-:-:S02]  /*9ba0*/  FFMA.FTZ R6, R175, c[0x0][0x23c], -R2 ;  /* 0x00008f00af067a23 */ /* 0x010fc40000010802 */
[--C-:B------:R-:W-:Y:S02]  /*9bb0*/  FFMA.FTZ R3, R174, c[0x0][0x23c], -R0.reuse ;  /* 0x00008f00ae037a23 */ /* 0x100fe40000010800 */
[----:B------:R-:W3:Y:S01]  /*9bc0*/  MUFU.EX2 R70, R6 ;  /* 0x0000000600467308 */ /* 0x000ee20000000800 */
[----:B------:R-:W-:Y:S01]  /*9bd0*/  PRMT R25, R11, 0x5410, R5 ;  /* 0x000054100b197816 */ /* 0x000fe20000000005 */
[----:B------:R-:W-:Y:S01]  /*9be0*/  FFMA.FTZ R5, R173, c[0x0][0x23c], -R0 ;  /* 0x00008f00ad057a23 */ /* 0x000fe20000010800 */
[----:B------:R-:W-:Y:S01]  /*9bf0*/  SHF.R.U32.HI R8, RZ, 0x8, R8 ;  /* 0x00000008ff087819 */ /* 0x000fe20000011608 */
[----:B------:R-:W-:Y:S01]  /*9c00*/  HSET2.LE.AND R0, R14, R144, PT ;  /* 0x000000900e007233 */ /* 0x000fe20003803000 */
[----:B------:R-:W-:-:S03]  /*9c10*/  IMAD.MOV.U32 R160, RZ, RZ, R35 ;  /* 0x000000ffffa07224 */ /* 0x000fc600078e0023 */
[----:B------:R4:W-:Y:S01]  /*9c20*/  MUFU.EX2 R76, R3 ;  /* 0x00000003004c7308 */ /* 0x0009e20000000800 */
[----:B------:R-:W-:Y:S02]  /*9c30*/  LOP3.LUT R7, R7, 0xff, RZ, 0xc0, !PT ;  /* 0x000000ff07077812 */ /* 0x000fe400078ec0ff */
[----:B------:R-:W-:Y:S01]  /*9c40*/  PRMT R35, R13, 0x5410, R8 ;  /* 0x000054100d237816 */ /* 0x000fe20000000008 */
[----:B------:R-:W-:Y:S01]  /*9c50*/  HMMA.16816.F32 R52, R16, R46, R80 ;  /* 0x0000002e1034723c */ /* 0x000fe20000001850 */
[----:B------:R-:W-:Y:S01]  /*9c60*/  PRMT R27, R7, 0x5410, R12 ;  /* 0x00005410071b7816 */ /* 0x000fe2000000000c */
[--C-:B------:R-:W-:Y:S02]  /*9c70*/  FFMA.FTZ R13, R201, c[0x0][0x23c], -R4.reuse ;  /* 0x00008f00c90d7a23 */ /* 0x100fe40000010804 */
[----:B------:R-:W-:Y:S01]  /*9c80*/  FFMA.FTZ R12, R190, c[0x0][0x23c], -R4 ;  /* 0x00008f00be0c7a23 */ /* 0x000fe20000010804 */
[----:B----4-:R-:W-:-:S04]  /*9c90*/  F2FP.PACK_AB R3, R86, R87 ;  /* 0x000000575603723e */ /* 0x010fc800000000ff */
[----:B------:R-:W-:Y:S01]  /*9ca0*/  LOP3.LUT R8, R0, R3, RZ, 0xc0, !PT ;  /* 0x0000000300087212 */ /* 0x000fe200078ec0ff */
[--C-:B------:R-:W-:Y:S01]  /*9cb0*/  HSET2.LE.AND R0, R15, R144.reuse, PT ;  /* 0x000000900f007233 */ /* 0x100fe20003803000 */
[----:B-1----:R-:W-:Y:S01]  /*9cc0*/  F2FP.PACK_AB R3, R77, R79 ;  /* 0x0000004f4d03723e */ /* 0x002fe200000000ff */
[--C-:B------:R-:W-:Y:S01]  /*9cd0*/  FFMA.FTZ R14, R187, c[0x0][0x23c], -R4.reuse ;  /* 0x00008f00bb0e7a23 */ /* 0x100fe20000010804 */
[----:B------:R1:W4:Y:S01]  /*9ce0*/  MUFU.EX2 R71, R5 ;  /* 0x0000000500477308 */ /* 0x0003220000000800 */
[----:B------:R-:W-:Y:S01]  /*9cf0*/  FFMA.FTZ R16, R185, c[0x0][0x23c], -R4 ;  /* 0x00008f00b9107a23 */ /* 0x000fe20000010804 */
[--C-:B------:R-:W-:Y:S01]  /*9d00*/  HSET2.LE.AND R4, R32, R144.reuse, PT ;  /* 0x0000009020047233 */ /* 0x100fe20003803000 */
[----:B------:R-:W-:Y:S01]  /*9d10*/  IMAD.MOV.U32 R169, RZ, RZ, R34 ;  /* 0x000000ffffa97224 */ /* 0x000fe200078e0022 */
[----:B------:R-:W-:Y:S01]  /*9d20*/  HSET2.LE.AND R6, R26, R144, PT ;  /* 0x000000901a067233 */ /* 0x000fe20003803000 */
[----:B------:R-:W-:Y:S01]  /*9d30*/  LOP3.LUT R9, R0, R3, RZ, 0xc0, !PT ;  /* 0x0000000300097212 */ /* 0x000fe200078ec0ff */
[--C-:B------:R-:W-:Y:S01]  /*9d40*/  FFMA.FTZ R15, R202, c[0x0][0x23c], -R2.reuse ;  /* 0x00008f00ca0f7a23 */ /* 0x100fe20000010802 */
[----:B---3--:R-:W-:Y:S01]  /*9d50*/  F2FP.PACK_AB R7, R70, R78 ;  /* 0x0000004e4607723e */ /* 0x008fe200000000ff */
[----:B------:R-:W-:-:S02]  /*9d60*/  FFMA.FTZ R17, R191, c[0x0][0x23c], -R2 ;  /* 0x00008f00bf117a23 */ /* 0x000fc40000010802 */
[--C-:B------:R-:W-:Y:S02]  /*9d70*/  FFMA.FTZ R19, R189, c[0x0][0x23c], -R2.reuse ;  /* 0x00008f00bd137a23 */ /* 0x100fe40000010802 */
[----:B------:R-:W-:Y:S02]  /*9d80*/  FFMA.FTZ R34, R188, c[0x0][0x23c], -R2 ;  /* 0x00008f00bc227a23 */ /* 0x000fe40000010802 */
[----:B------:R-:W-:Y:S01]  /*9d90*/  FADD.FTZ R3, R199, R183 ;  /* 0x000000b7c7037221 */ /* 0x000fe20000010000 */
[----:B-1----:R-:W-:Y:S01]  /*9da0*/  F2FP.PACK_AB R5, R84, R85 ;  /* 0x000000555405723e */ /* 0x002fe200000000ff */
[----:B------:R-:W-:Y:S02]  /*9db0*/  FADD.FTZ R2, R181, R179 ;  /* 0x000000b3b5027221 */ /* 0x000fe40000010000 */
[----:B------:R-:W-:Y:S01]  /*9dc0*/  FADD.FTZ R0, R178, R170 ;  /* 0x000000aab2007221 */ /* 0x000fe20000010000 */
[----:B------:R-:W-:Y:S01]  /*9dd0*/  LOP3.LUT R10, R4, R5, RZ, 0xc0, !PT ;  /* 0x00000005040a7212 */ /* 0x000fe200078ec0ff */
[----:B------:R-:W-:Y:S01]  /*9de0*/  FADD.FTZ R4, R137, R138 ;  /* 0x0000008a89047221 */ /* 0x000fe20000010000 */
[----:B------:R-:W-:Y:S01]  /*9df0*/  LOP3.LUT R11, R6, R7, RZ, 0xc0, !PT ;  /* 0x00000007060b7212 */ /* 0x000fe200078ec0ff */
[----:B------:R-:W-:-:S02]  /*9e00*/  FADD.FTZ R3, R168, R3 ;  /* 0x00000003a8037221 */ /* 0x000fc40000010000 */
[----:B------:R-:W-:Y:S02]  /*9e10*/  FADD.FTZ R2, R33, R2 ;  /* 0x0000000221027221 */ /* 0x000fe40000010000 */
[----:B------:R-:W-:Y:S02]  /*9e20*/  IMAD.MOV.U32 R170, RZ, RZ, R180 ;  /* 0x000000ffffaa7224 */ /* 0x000fe400078e00b4 */
[----:B------:R-:W-:Y:S02]  /*9e30*/  IMAD.MOV.U32 R180, RZ, RZ, R147 ;  /* 0x000000ffffb47224 */ /* 0x000fe400078e0093 */
[----:B------:R-:W-:Y:S02]  /*9e40*/  FADD.FTZ R0, R150, R0 ;  /* 0x0000000096007221 */ /* 0x000fe40000010000 */
[----:B------:R-:W-:Y:S02]  /*9e50*/  IMAD.MOV.U32 R178, RZ, RZ, R145 ;  /* 0x000000ffffb27224 */ /* 0x000fe400078e0091 */
[----:B------:R-:W-:-:S02]  /*9e60*/  IMAD.MOV.U32 R147, RZ, RZ, R136 ;  /* 0x000000ffff937224 */ /* 0x000fc400078e0088 */
[----:B------:R-:W-:Y:S02]  /*9e70*/  IMAD.MOV.U32 R145, RZ, RZ, R139 ;  /* 0x000000ffff917224 */ /* 0x000fe400078e008b */
[----:B------:R-:W-:Y:S02]  /*9e80*/  FADD.FTZ R26, R148, R4 ;  /* 0x00000004941a7221 */ /* 0x000fe40000010000 */
[----:B------:R-:W-:Y:S01]  /*9e90*/  FADD.FTZ R18, R149, R3 ;  /* 0x0000000395127221 */ /* 0x000fe20000010000 */
[----:B------:R-:W-:Y:S01]  /*9ea0*/  HSET2.LE.AND R3, R50, R144, PT ;  /* 0x0000009032037233 */ /* 0x000fe20003803000 */
[----:B------:R-:W-:Y:S01]  /*9eb0*/  FADD.FTZ R33, R151, R2 ;  /* 0x0000000297217221 */ /* 0x000fe20000010000 */
[----:B------:R-:W-:Y:S01]  /*9ec0*/  MUFU.EX2 R68, R13 ;  /* 0x0000000d00447308 */ /* 0x000fe20000000800 */
[----:B------:R-:W-:Y:S01]  /*9ed0*/  FADD.FTZ R32, R170, R0 ;  /* 0x00000000aa207221 */ /* 0x000fe20000010000 */
[----:B------:R-:W-:Y:S01]  /*9ee0*/  F2FP.PACK_AB R7, R92, R90 ;  /* 0x0000005a5c07723e */ /* 0x000fe200000000ff */
[----:B------:R-:W-:Y:S01]  /*9ef0*/  HMMA.16816.F32 R136, R8, R28, R64 ;  /* 0x0000001c0888723c */ /* 0x000fe20000001840 */
[----:B------:R-:W-:-:S02]  /*9f00*/  IMAD.MOV.U32 R168, RZ, RZ, R178 ;  /* 0x000000ffffa87224 */ /* 0x000fc400078e00b2 */
[----:B------:R-:W-:Y:S02]  /*9f10*/  IMAD.MOV.U32 R170, RZ, RZ, R147 ;  /* 0x000000ffffaa7224 */ /* 0x000fe400078e0093 */
[----:B------:R1:W3:Y:S01]  /*9f20*/  MUFU.EX2 R69, R12 ;  /* 0x0000000c00457308 */ /* 0x0002e20000000800 */
[----:B------:R-:W-:Y:S02]  /*9f30*/  IMAD.MOV.U32 R178, RZ, RZ, R145 ;  /* 0x000000ffffb27224 */ /* 0x000fe400078e0091 */
[C---:B------:R-:W-:Y:S01]  /*9f40*/  HMMA.16816.F32 R148, R8.reuse, R30, R60 ;  /* 0x0000001e0894723c */ /* 0x040fe2000000183c */
[--C-:B------:R-:W-:Y:S01]  /*9f50*/  HSET2.LE.AND R0, R51, R144.reuse, PT ;  /* 0x0000009033007233 */ /* 0x100fe20003803000 */
[----:B------:R-:W-:Y:S01]  /*9f60*/  F2FP.PACK_AB R2, R98, R99 ;  /* 0x000000636202723e */ /* 0x000fe200000000ff */
[--C-:B------:R-:W-:Y:S01]  /*9f70*/  HSET2.LE.AND R4, R49, R144.reuse, PT ;  /* 0x0000009031047233 */ /* 0x100fe20003803000 */
[----:B------:R-:W-:Y:S01]  /*9f80*/  LOP3.LUT R7, R3, R7, RZ, 0xc0, !PT ;  /* 0x0000000703077212 */ /* 0x000fe200078ec0ff */
[----:B------:R3:W-:Y:S03]  /*9f90*/  MUFU.EX2 R49, R16 ;  /* 0x0000001000317308 */ /* 0x0007e60000000800 */
[----:B--2---:R-:W-:Y:S01]  /*9fa0*/  HMMA.16816.F32 R152, R8, R20, R152 ;  /* 0x000000140898723c */ /* 0x004fe20000001898 */
[----:B------:R-:W-:-:S04]  /*9fb0*/  HSET2.LE.AND R3, R35, R144, PT ;  /* 0x0000009023037233 */ /* 0x000fc80003803000 */
[----:B------:R-:W-:Y:S03]  /*9fc0*/  MUFU.EX2 R34, R34 ;  /* 0x0000002200227308 */ /* 0x000fe60000000800 */
[----:B------:R-:W-:Y:S01]  /*9fd0*/  HMMA.16816.F32 R44, R8, R22, R72 ;  /* 0x00000016082c723c */ /* 0x000fe20000001848 */
[----:B-1----:R-:W-:-:S06]  /*9fe0*/  HSET2.LE.AND R12, R42, R144, PT ;  /* 0x000000902a0c7233 */ /* 0x002fcc0003803000 */
[----:B------:R-:W-:Y:S02]  /*9ff0*/  FADD.FTZ R8, R146, R26 ;  /* 0x0000001a92087221 */ /* 0x000fe40000010000 */
[----:B------:R-:W-:Y:S01]  /*a000*/  FADD.FTZ R10, R250, R33 ;  /* 0x00000021fa0a7221 */ /* 0x000fe20000010000 */
[----:B------:R-:W-:Y:S01]  /*a010*/  MUFU.EX2 R64, R14 ;  /* 0x0000000e00407308 */ /* 0x000fe20000000800 */
[----:B---3--:R-:W-:Y:S02]  /*a020*/  FADD.FTZ R16, R168, R18 ;  /* 0x00000012a8107221 */ /* 0x008fe40000010000 */
[----:B------:R-:W-:Y:S02]  /*a030*/  FADD.FTZ R9, R170, R32 ;  /* 0x00000020aa097221 */ /* 0x000fe40000010000 */
[----:B------:R-:W-:-:S03]  /*a040*/  FADD.FTZ R8, R178, R8 ;  /* 0x00000008b2087221 */ /* 0x000fc60000010000 */
[----:B------:R1:W2:Y:S01]  /*a050*/  MUFU.EX2 R33, R19 ;  /* 0x0000001300217308 */ /* 0x0002a20000000800 */
[----:B------:R-:W-:Y:S01]  /*a060*/  LOP3.LUT R6, R0, R2, RZ, 0xc0, !PT ;  /* 0x0000000200067212 */ /* 0x000fe200078ec0ff */
[----:B------:R-:W-:Y:S01]  /*a070*/  HSET2.LE.AND R2, R48, R144, PT ;  /* 0x0000009030027233 */ /* 0x000fe20003803000 */
[----:B------:R-:W-:Y:S01]  /*a080*/  F2FP.PACK_AB R5, R100, R101 ;  /* 0x000000656405723e */ /* 0x000fe200000000ff */
[----:B------:R-:W-:-:S04]  /*a090*/  FADD.FTZ R16, R180, R16 ;  /* 0x00000010b4107221 */ /* 0x000fc80000010000 */
[----:B------:R-:W-:Y:S01]  /*a0a0*/  MUFU.EX2 R42, R15 ;  /* 0x0000000f002a7308 */ /* 0x000fe20000000800 */
[----:B------:R-:W-:Y:S01]  /*a0b0*/  F2FP.PACK_AB R13, R88, R89 ;  /* 0x00000059580d723e */ /* 0x000fe200000000ff */
[----:B------:R-:W-:Y:S01]  /*a0c0*/  HSET2.LE.AND R0, R43, R144, PT ;  /* 0x000000902b007233 */ /* 0x000fe20003803000 */
[----:B------:R-:W-:-:S05]  /*a0d0*/  FADD.FTZ R18, R162, R8 ;  /* 0x00000008a2127221 */ /* 0x000fca0000010000 */
[----:B------:R3:W2:Y:S01]  /*a0e0*/  MUFU.EX2 R35, R17 ;  /* 0x0000001100237308 */ /* 0x0006a20000000800 */
[----:B-1----:R-:W-:Y:S01]  /*a0f0*/  FADD.FTZ R19, R163, R9 ;  /* 0x00000009a3137221 */ /* 0x002fe20000010000 */
[----:B------:R-:W-:Y:S01]  /*a100*/  F2FP.PACK_AB R9, R97, R94 ;  /* 0x0000005e6109723e */ /* 0x000fe200000000ff */
[----:B------:R-:W-:Y:S01]  /*a110*/  IMAD.MOV.U32 R181, RZ, RZ, R169 ;  /* 0x000000ffffb57224 */ /* 0x000fe200078e00a9 */
[----:B----4-:R-:W-:Y:S01]  /*a120*/  F2FP.PACK_AB R8, R71, R76 ;  /* 0x0000004c4708723e */ /* 0x010fe200000000ff */
[----:B------:R-:W-:Y:S01]  /*a130*/  FADD.FTZ R16, R171, R16 ;  /* 0x00000010ab107221 */ /* 0x000fe20000010000 */
[----:B------:R-:W-:Y:S01]  /*a140*/  LOP3.LUT R4, R4, R5, RZ, 0xc0, !PT ;  /* 0x0000000504047212 */ /* 0x000fe200078ec0ff */
[----:B------:R-:W-:Y:S01]  /*a150*/  IMAD.MOV.U32 R169, RZ, RZ, R166 ;  /* 0x000000ffffa97224 */ /* 0x000fe200078e00a6 */
[----:B------:R-:W-:Y:S01]  /*a160*/  LOP3.LUT R5, R12, R13, RZ, 0xc0, !PT ;  /* 0x0000000d0c057212 */ /* 0x000fe200078ec0ff */
[--C-:B------:R-:W-:Y:S01]  /*a170*/  HSET2.LE.AND R11, R27, R144.reuse, PT ;  /* 0x000000901b0b7233 */ /* 0x100fe20003803000 */
[----:B------:R-:W-:Y:S01]  /*a180*/  IMAD.MOV.U32 R171, RZ, RZ, R167 ;  /* 0x000000ffffab7224 */ /* 0x000fe200078e00a7 */
[----:B------:R-:W-:Y:S01]  /*a190*/  LOP3.LUT R166, R2, R9, RZ, 0xc0, !PT ;  /* 0x0000000902a67212 */ /* 0x000fe200078ec0ff */
[----:B------:R-:W-:Y:S01]  /*a1a0*/  HSET2.LE.AND R12, R25, R144, PT ;  /* 0x00000090190c7233 */ /* 0x000fe20003803000 */
[----:B------:R-:W-:-:S02]  /*a1b0*/  LOP3.LUT R167, R0, R8, RZ, 0xc0, !PT ;  /* 0x0000000800a77212 */ /* 0x000fc400078ec0ff */
[----:B------:R-:W-:Y:S01]  /*a1c0*/  F2FP.PACK_AB R2, R91, R93 ;  /* 0x0000005d5b02723e */ /* 0x000fe200000000ff */
[----:B---3--:R-:W-:Y:S01]  /*a1d0*/  FADD.FTZ R17, R252, R10 ;  /* 0x0000000afc117221 */ /* 0x008fe20000010000 */
[----:B------:R-:W-:Y:S01]  /*a1e0*/  F2FP.PACK_AB R0, R69, R68 ;  /* 0x000000444500723e */ /* 0x000fe200000000ff */
[----:B------:R-:W-:Y:S01]  /*a1f0*/  IMAD.MOV.U32 R180, RZ, RZ, R177 ;  /* 0x000000ffffb47224 */ /* 0x000fe200078e00b1 */
[----:B------:R-:W-:Y:S01]  /*a200*/  F2FP.PACK_AB R10, R95, R96 ;  /* 0x000000605f0a723e */ /* 0x000fe200000000ff */
[----:B------:R-:W-:Y:S01]  /*a210*/  IMAD.MOV.U32 R177, RZ, RZ, R165 ;  /* 0x000000ffffb17224 */ /* 0x000fe200078e00a5 */
[--C-:B------:R-:W-:Y:S01]  /*a220*/  HSET2.LE.AND R15, R36, R144.reuse, PT ;  /* 0x00000090240f7233 */ /* 0x100fe20003803000 */
[----:B------:R-:W-:Y:S01]  /*a230*/  IMAD.MOV.U32 R168, RZ, RZ, R160 ;  /* 0x000000ffffa87224 */ /* 0x000fe200078e00a0 */
[----:B------:R-:W-:Y:S01]  /*a240*/  LOP3.LUT R165, R11, R2, RZ, 0xc0, !PT ;  /* 0x000000020ba57212 */ /* 0x000fe200078ec0ff */
[----:B------:R-:W-:Y:S01]  /*a250*/  IMAD.MOV.U32 R178, RZ, RZ, R176 ;  /* 0x000000ffffb27224 */ /* 0x000fe200078e00b0 */
[--C-:B------:R-:W-:Y:S01]  /*a260*/  HSET2.LE.AND R14, R41, R144.reuse, PT ;  /* 0x00000090290e7233 */ /* 0x100fe20003803000 */
[----:B------:R-:W-:Y:S01]  /*a270*/  IMAD.MOV.U32 R176, RZ, RZ, R164 ;  /* 0x000000ffffb07224 */ /* 0x000fe200078e00a4 */
[----:B------:R-:W-:Y:S01]  /*a280*/  LOP3.LUT R160, R12, R0, RZ, 0xc0, !PT ;  /* 0x000000000ca07212 */ /* 0x000fe200078ec0ff */
[----:B------:R-:W-:Y:S01]  /*a290*/  HSET2.LE.AND R13, R24, R144, PT ;  /* 0x00000090180d7233 */ /* 0x000fe20003803000 */
[----:B--2---:R-:W-:Y:S01]  /*a2a0*/  F2FP.PACK_AB R2, R34, R33 ;  /* 0x000000212202723e */ /* 0x004fe200000000ff */
[----:B------:R-:W-:Y:S01]  /*a2b0*/  HMMA.16816.F32 R140, R4, R28, R140 ;  /* 0x0000001c048c723c */ /* 0x000fe2000000188c */
[----:B------:R-:W-:Y:S01]  /*a2c0*/  LOP3.LUT R164, R3, R10, RZ, 0xc0, !PT ;  /* 0x0000000a03a47212 */ /* 0x000fe200078ec0ff */
[----:B------:R-:W-:Y:S01]  /*a2d0*/  IMAD.MOV.U32 R170, RZ, RZ, R161 ;  /* 0x000000ffffaa7224 */ /* 0x000fe200078e00a1 */
[----:B------:R-:W-:Y:S01]  /*a2e0*/  F2FP.PACK_AB R0, R49, R64 ;  /* 0x000000403100723e */ /* 0x000fe200000000ff */
[----:B------:R-:W1:Y:S01]  /*a2f0*/  LDSM.16.MT88.4 R144, [R204+0x5c00] ;  /* 0x005c0000cc90783b */ /* 0x000e620000004200 */
[----:B------:R-:W-:-:S03]  /*a300*/  F2FP.PACK_AB R3, R35, R42 ;  /* 0x0000002a2303723e */ /* 0x000fc600000000ff */
[C---:B------:R-:W-:Y:S01]  /*a310*/  HMMA.16816.F32 R156, R4.reuse, R20, R156 ;  /* 0x00000014049c723c */ /* 0x040fe2000000189c */
[----:B------:R-:W-:Y:S01]  /*a320*/  LOP3.LUT R163, R15, R2, RZ, 0xc0, !PT ;  /* 0x000000020fa37212 */ /* 0x000fe200078ec0ff */
[----:B------:R-:W-:Y:S01]  /*a330*/  FADD.FTZ R2, R168, R19 ;  /* 0x00000013a8027221 */ /* 0x000fe20000010000 */
[----:B------:R-:W-:Y:S01]  /*a340*/  LOP3.LUT R162, R14, R0, RZ, 0xc0, !PT ;  /* 0x000000000ea27212 */ /* 0x000fe200078ec0ff */
[----:B------:R-:W-:Y:S01]  /*a350*/  FADD.FTZ R0, R170, R18 ;  /* 0x00000012aa007221 */ /* 0x000fe20000010000 */
[----:B------:R-:W-:Y:S01]  /*a360*/  LOP3.LUT R161, R13, R3, RZ, 0xc0, !PT ;  /* 0x000000030da17212 */ /* 0x000fe200078ec0ff */
[----:B------:R-:W2:Y:S02]  /*a370*/  LDSM.16.MT88.4 R24, [R205+0x5c00] ;  /* 0x005c0000cd18783b */ /* 0x000ea40000004200 */
[----:B------:R-:W-:Y:S01]  /*a380*/  HMMA.16816.F32 R28, R4, R30, R56 ;  /* 0x0000001e041c723c */ /* 0x000fe20000001838 */
[----:B------:R-:W-:-:S07]  /*a390*/  FADD.FTZ R3, R178, R16 ;  /* 0x00000010b2037221 */ /* 0x000fce0000010000 */
[----:B------:R-:W-:Y:S01]  /*a3a0*/  HMMA.16816.F32 R20, R4, R22, R52 ;  /* 0x000000160414723c */ /* 0x000fe20000001834 */
[----:B------:R-:W-:-:S06]  /*a3b0*/  FADD.FTZ R2, R171, R2 ;  /* 0x00000002ab027221 */ /* 0x000fcc0000010000 */
        /* <DEDUP_REMOVED lines=99> */
[----:B------:R3:W-:Y:S04]  /*a9f0*/  STL [R1+0x44], R3 ;  /* 0x0000440301007387 */ /* 0x0007e80000100800 */
[----:B------:R3:W-:Y:S04]  /*aa00*/  STL [R1+0x40], R133 ;  /* 0x0000408501007387 */ /* 0x0007e80000100800 */
[----:B------:R3:W-:Y:S04]  /*aa10*/  STL [R1+0x4c], R169 ;  /* 0x00004ca901007387 */ /* 0x0007e80000100800 */
[----:B------:R3:W-:Y:S01]  /*aa20*/  STL [R1+0x48], R132 ;  /* 0x0000488401007387 */ /* 0x0007e20000100800 */
[C---:B-1----:R-:W-:Y:S08]  /*aa30*/  HMMA.16816.F32 R136, R160.reuse, R144, R136 ;  /* 0x00000090a088723c */ /* 0x042ff00000001888 */
[----:B------:R-:W-:Y:S08]  /*aa40*/  HMMA.16816.F32 R148, R160, R146, R148 ;  /* 0x00000092a094723c */ /* 0x000ff00000001894 */
[----:B------:R-:W-:Y:S08]  /*aa50*/  HMMA.16816.F32 R140, R164, R144, R140 ;  /* 0x00000090a48c723c */ /* 0x000ff0000000188c */
[----:B--2---:R-:W-:Y:S08]  /*aa60*/  HMMA.16816.F32 R152, R160, R24, R152 ;  /* 0x00000018a098723c */ /* 0x004ff00000001898 */
[C---:B------:R-:W-:Y:S08]  /*aa70*/  HMMA.16816.F32 R144, R164.reuse, R146, R28 ;  /* 0x00000092a490723c */ /* 0x040ff0000000181c */
[----:B------:R-:W-:Y:S08]  /*aa80*/  HMMA.16816.F32 R156, R164, R24, R156 ;  /* 0x00000018a49c723c */ /* 0x000ff0000000189c */
[-C--:B------:R-:W-:Y:S08]  /*aa90*/  HMMA.16816.F32 R160, R160, R26.reuse, R44 ;  /* 0x0000001aa0a0723c */ /* 0x080ff0000000182c */
[----:B------:R-:W-:Y:S01]  /*aaa0*/  HMMA.16816.F32 R164, R164, R26, R20 ;  /* 0x0000001aa4a4723c */ /* 0x000fe20000001814 */
[----:B------:R-:W-:Y:S07]  /*aab0*/  @!P0 BRA `(.L_x_431) ;  /* 0x0000903000008947 */ /* 0x000fee0003800000 */
[----:B---3--:R-:W2:Y:S04]  /*aac0*/  LDL.64 R170, [R1+0x58] ;  /* 0x0000580001aa7983 */ /* 0x008ea80000100a00 */
[----:B------:R-:W3:Y:S01]  /*aad0*/  LDL.64 R176, [R1+0x28] ;  /* 0x0000280001b07983 */ /* 0x000ee20000100a00 */
[----:B------:R-:W-:Y:S01]  /*aae0*/  UIADD3 UR34, UR32, -0x2, URZ ;  /* 0xfffffffe20227890 */ /* 0x000fe2000fffe03f */
[----:B------:R-:W-:-:S04]  /*aaf0*/  DEPBAR.LE SB0, 0x0 ;  /* 0x000080000000791a */ /* 0x000fc80000000000 */
[----:B------:R-:W-:Y:S01]  /*ab00*/  USHF.R.S32.HI UR33, URZ, 0x1f, UR34 ;  /* 0x0000001f3f217899 */ /* 0x000fe20008011422 */
[----:B------:R-:W-:Y:S01]  /*ab10*/  IMAD.U32 R2, RZ, RZ, UR34 ;  /* 0x00000022ff027e24 */ /* 0x000fe2000f8e00ff */
[----:B------:R-:W-:Y:S01]  /*ab20*/  UIMAD UR5, UR24, UR34, URZ ;  /* 0x00000022180572a4 */ /* 0x000fe2000f8e023f */
[----:B------:R-:W-:Y:S01]  /*ab30*/  IMAD.U32 R4, RZ, RZ, UR4 ;  /* 0x00000004ff047e24 */ /* 0x000fe2000f8e00ff */
[----:B------:R-:W1:Y:S01]  /*ab40*/  S2R R197, SR_TID.X ;  /* 0x0000000000c57919 */ /* 0x000e620000002100 */
[----:B------:R-:W-:Y:S01]  /*ab50*/  IMAD.U32 R5, RZ, RZ, UR4 ;  /* 0x00000004ff057e24 */ /* 0x000fe2000f8e00ff */
[----:B------:R-:W-:Y:S01]  /*ab60*/  UIMAD UR5, UR33, UR25, UR5 ;  /* 0x00000019210572a4 */ /* 0x000fe2000f8e0205 */
[----:B------:R-:W-:Y:S01]  /*ab70*/  IMAD.U32 R13, RZ, RZ, UR4 ;  /* 0x00000004ff0d7e24 */ /* 0x000fe2000f8e00ff */
[----:B------:R-:W-:Y:S01]  /*ab80*/  UISETP.GT.AND UP0, UPT, UR34, UR19, UPT ;  /* 0x000000132200728c */ /* 0x000fe2000bf04270 */
[----:B-1----:R-:W-:-:S05]  /*ab90*/  IMAD.SHL.U32 R197, R197, 0x2, RZ ;  /* 0x00000002c5c57824 */ /* 0x002fca00078e00ff */
[----:B------:R-:W-:Y:S01]  /*aba0*/  LOP3.LUT R197, R197, 0x6, RZ, 0xc0, !PT ;  /* 0x00000006c5c57812 */ /* 0x000fe200078ec0ff */
[----:B------:R-:W-:Y:S01]  /*abb0*/  BAR.SYNC.DEFER_BLOCKING 0x0 ;  /* 0x0000000000007b1d */ /* 0x000fe20000010000 */
[----:B--2---:R-:W-:Y:S01]  /*abc0*/  ISETP.GE.AND P1, PT, R170, c[0x0][0x220], PT ;  /* 0x00008800aa007a0c */ /* 0x004fe20003f26270 */
[----:B---3--:R-:W-:-:S05]  /*abd0*/  IMAD.WIDE.U32 R2, R2, UR25, R176 ;  /* 0x0000001902027c25 */ /* 0x008fca000f8e00b0 */
[----:B------:R-:W-:-:S07]  /*abe0*/  IADD3 R3, R3, UR5, RZ ;  /* 0x0000000503037c10 */ /* 0x000fce000fffe0ff */
[----:B------:R-:W-:Y:S01]  /*abf0*/  @!P1 IMAD.MOV.U32 R7, RZ, RZ, c[0x0][0x1a4] ;  /* 0x00006900ff079624 */ /* 0x000fe200078e00ff */
[----:B------:R-:W-:Y:S01]  /*ac00*/  @!P1 LEA R4, P2, R4, R2, 0x6 ;  /* 0x0000000204049211 */ /* 0x000fe200078430ff */
[----:B------:R-:W-:Y:S01]  /*ac10*/  @!P1 IMAD.MOV.U32 R12, RZ, RZ, c[0x0][0x1a4] ;  /* 0x00006900ff0c9624 */ /* 0x000fe200078e00ff */
[C---:B------:R-:W-:Y:S01]  /*ac20*/  @!P1 IADD3 R0, P0, R2.reuse, UR27, RZ ;  /* 0x0000001b02009c10 */ /* 0x040fe2000ff1e0ff */
[----:B------:R-:W-:Y:S01]  /*ac30*/  @P1 STS [R224+0x4000], RZ ;  /* 0x004000ffe0001388 */ /* 0x000fe20000000800 */
[----:B------:R-:W-:Y:S02]  /*ac40*/  @!P1 LEA.HI.X R7, R5, R3, R7, 0x6, P2 ;  /* 0x0000000305079211 */ /* 0x000fe400010f3407 */
[----:B------:R-:W-:Y:S01]  /*ac50*/  @!P1 LEA R10, P3, R2, c[0x0][0x170], 0x1 ;  /* 0x00005c00020a9a11 */ /* 0x000fe200078608ff */
[----:B------:R-:W-:Y:S01]  /*ac60*/  @P1 STS [R224+0x4004], RZ ;  /* 0x004004ffe0001388 */ /* 0x000fe20000000800 */
[----:B------:R-:W-:Y:S02]  /*ac70*/  @!P1 IADD3.X R5, R3, UR26, RZ, P0, !PT ;  /* 0x0000001a03059c10 */ /* 0x000fe400087fe4ff */
[----:B------:R-:W-:Y:S01]  /*ac80*/  @!P1 LEA R8, P2, R0, c[0x0][0x170], 0x1 ;  /* 0x00005c0000089a11 */ /* 0x000fe200078408ff */
[----:B------:R-:W-:Y:S01]  /*ac90*/  @P1 STS.64 [R224+0x4008], RZ ;  /* 0x004008ffe0001388 */ /* 0x000fe20000000a00 */
[--C-:B------:R-:W-:Y:S01]  /*aca0*/  @!P1 LEA.HI.X R11, R2, c[0x0][0x174], R3.reuse, 0x1, P3 ;  /* 0x00005d00020b9a11 */ /* 0x100fe200018f0c03 */
[----:B------:R-:W-:Y:S01]  /*acb0*/  @!P1 IMAD.WIDE.U32 R2, R13, 0x60, R2 ;  /* 0x000000600d029825 */ /* 0x000fe200078e0002 */
[----:B------:R-:W-:-:S02]  /*acc0*/  @!P1 LEA.HI.X R9, R0, c[0x0][0x174], R5, 0x1, P2 ;  /* 0x00005d0000099a11 */ /* 0x000fc400010f0c05 */
[----:B------:R-:W-:Y:S01]  /*acd0*/  @!P1 LEA R6, P0, R4, c[0x0][0x170], 0x1 ;  /* 0x00005c0004069a11 */ /* 0x000fe200078008ff */
[----:B------:R-:W-:Y:S01]  /*ace0*/  @!P1 IMAD R0, R12, 0x60, RZ ;  /* 0x000000600c009824 */ /* 0x000fe200078e02ff */
[----:B------:R-:W-:Y:S01]  /*acf0*/  @!PT LDS RZ, [RZ] ;  /* 0x00000000fffff984 */ /* 0x000fe20000000800 */
[----:B------:R-:W-:Y:S01]  /*ad00*/  @!PT LDS RZ, [RZ] ;  /* 0x00000000fffff984 */ /* 0x000fe20000000800 */
[----:B------:R-:W-:Y:S01]  /*ad10*/  @!PT LDS RZ, [RZ] ;  /* 0x00000000fffff984 */ /* 0x000fe20000000800 */
[----:B------:R1:W-:Y:S02]  /*ad20*/  @!P1 LDGSTS.E.BYPASS.LTC128B.128 [R224+0x4000], [R10.64] ;  /* 0x040000000ae09fae */ /* 0x0003e4000b901d5c */
[----:B------:R-:W-:Y:S01]  /*ad30*/  @!P1 LEA.HI.X R7, R4, c[0x0][0x174], R7, 0x1, P0 ;  /* 0x00005d0004079a11 */ /* 0x000fe200000f0c07 */
[----:B------:R-:W-:Y:S01]  /*ad40*/  @!P1 IMAD.IADD R0, R0, 0x1, R3 ;  /* 0x0000000100009824 */ /* 0x000fe200078e0203 */
[C---:B------:R-:W-:Y:S01]  /*ad50*/  @!P1 LEA R4, P0, R2.reuse, c[0x0][0x170], 0x1 ;  /* 0x00005c0002049a11 */ /* 0x040fe200078008ff */
[----:B------:R-:W-:Y:S03]  /*ad60*/  @P1 STS.128 [R224+0x4800], RZ ;  /* 0x004800ffe0001388 */ /* 0x000fe60000000c00 */
[----:B------:R-:W-:Y:S01]  /*ad70*/  @!P1 LEA.HI.X R5, R2, c[0x0][0x174], R0, 0x1, P0 ;  /* 0x00005d0002059a11 */ /* 0x000fe200000f0c00 */
[----:B------:R-:W-:Y:S01]  /*ad80*/  @!PT LDS RZ, [RZ] ;  /* 0x00000000fffff984 */ /* 0x000fe20000000800 */
[----:B------:R-:W-:Y:S01]  /*ad90*/  @!PT LDS RZ, [RZ] ;  /* 0x00000000fffff984 */ /* 0x000fe20000000800 */
[----:B------:R-:W-:Y:S01]  /*ada0*/  @!PT LDS RZ, [RZ] ;  /* 0x00000000fffff984 */ /* 0x000fe20000000800 */
[----:B------:R1:W-:Y:S01]  /*adb0*/  @!P1 LDGSTS.E.BYPASS.LTC128B.128 [R224+0x4800], [R8.64] ;  /* 0x0480000008e09fae */ /* 0x0003e2000b901d5c */
[----:B------:R-:W-:-:S03]  /*adc0*/  IMAD.U32 R0, RZ, RZ, UR34 ;  /* 0x00000022ff007e24 */ /* 0x000fc6000f8e00ff */
[----:B------:R-:W-:Y:S01]  /*add0*/  @P1 STS.128 [R224+0x5000], RZ ;  /* 0x005000ffe0001388 */ /* 0x000fe20000000c00 */
[----:B------:R-:W-:-:S03]  /*ade0*/  IMAD R0, R0, 0x80, R197 ;  /* 0x0000008000007824 */ /* 0x000fc600078e02c5 */
[----:B------:R-:W-:Y:S01]  /*adf0*/  @!PT LDS RZ, [RZ] ;  /* 0x00000000fffff984 */ /* 0x000fe20000000800 */
[----:B------:R-:W-:Y:S01]  /*ae00*/  @!PT LDS RZ, [RZ] ;  /* 0x00000000fffff984 */ /* 0x000fe20000000800 */
[----:B------:R-:W-:Y:S01]  /*ae10*/  @!PT LDS RZ, [RZ] ;  /* 0x00000000fffff984 */ /* 0x000fe20000000800 */
[----:B------:R2:W-:Y:S02]  /*ae20*/  @!P1 LDGSTS.E.BYPASS.LTC128B.128 [R224+0x5000], [R6.64] ;  /* 0x0500000006e09fae */ /* 0x0005e4000b901d5c */
[C---:B------:R-:W-:Y:S02]  /*ae30*/  IADD3 R2, R0.reuse, 0x1, RZ ;  /* 0x0000000100027810 */ /* 0x040fe40007ffe0ff */
[----:B------:R-:W-:Y:S01]  /*ae40*/  @P1 STS.128 [R224+0x5800], RZ ;  /* 0x005800ffe0001388 */ /* 0x000fe20000000c00 */
[CC--:B------:R-:W-:Y:S02]  /*ae50*/  ISETP.GE.AND P6, PT, R0.reuse, R223.reuse, PT ;  /* 0x000000df0000720c */ /* 0x0c0fe40003fc6270 */
[----:B------:R-:W-:Y:S01]  /*ae60*/  ISETP.GE.AND P4, PT, R0, R222, PT ;  /* 0x000000de0000720c */ /* 0x000fe20003f86270 */
[----:B------:R-:W-:Y:S01]  /*ae70*/  @!PT LDS RZ, [RZ] ;  /* 0x00000000fffff984 */ /* 0x000fe20000000800 */
[----:B------:R-:W-:Y:S01]  /*ae80*/  @!PT LDS RZ, [RZ] ;  /* 0x00000000fffff984 */ /* 0x000fe20000000800 */
[----:B------:R-:W-:Y:S01]  /*ae90*/  @!PT LDS RZ, [RZ] ;  /* 0x00000000fffff984 */ /* 0x000fe20000000800 */
[----:B------:R2:W-:Y:S01]  /*aea0*/  @!P1 LDGSTS.E.BYPASS.LTC128B.128 [R224+0x5800], [R4.64] ;  /* 0x0580000004e09fae */ /* 0x0005e2000b901d5c */
[----:B------:R-:W-:Y:S02]  /*aeb0*/  ISETP.GE.AND P5, PT, R2, R223, PT ;  /* 0x000000df0200720c */ /* 0x000fe40003fa6270 */
[-C--:B------:R-:W-:Y:S01]  /*aec0*/  ISETP.LT.OR P6, PT, R0, R219.reuse, P6 ;  /* 0x000000db0000720c */ /* 0x080fe200037c1670 */
[----:B------:R-:W-:Y:S01]  /*aed0*/  LDSM.16.M88.4 R16, [R206] ;  /* 0x00000000ce10783b */ /* 0x000fe20000000200 */
[----:B------:R-:W-:-:S02]  /*aee0*/  ISETP.LT.OR P5, PT, R2, R219, P5 ;  /* 0x000000db0200720c */ /* 0x000fc40002fa1670 */
[C---:B------:R-:W-:Y:S01]  /*aef0*/  ISETP.LT.OR P4, PT, R0.reuse, R218, P4 ;  /* 0x000000da0000720c */ /* 0x040fe20002781670 */
[----:B-----5:R-:W3:Y:S01]  /*af00*/  LDSM.16.M88.4 R20, [R135+0x2000] ;  /* 0x002000008714783b */ /* 0x020ee20000000200 */
[----:B------:R-:W-:Y:S02]  /*af10*/  IADD3 R3, R0, 0x8, RZ ;  /* 0x0000000800037810 */ /* 0x000fe40007ffe0ff */
[C---:B------:R-:W-:Y:S01]  /*af20*/  ISETP.GE.AND P2, PT, R2.reuse, R222, PT ;  /* 0x000000de0200720c */ /* 0x040fe20003f46270 */
[----:B------:R-:W4:Y:S01]  /*af30*/  LDSM.16.M88.4 R12, [R206+0x1000] ;  /* 0x00100000ce0c783b */ /* 0x000f220000000200 */
[C---:B------:R-:W-:Y:S02]  /*af40*/  ISETP.GE.AND P0, PT, R2.reuse, R221, PT ;  /* 0x000000dd0200720c */ /* 0x040fe40003f06270 */
[C---:B------:R-:W-:Y:S01]  /*af50*/  ISETP.GE.AND P3, PT, R2.reuse, R220, PT ;  /* 0x000000dc0200720c */ /* 0x040fe20003f66270 */
[----:B-1----:R-:W-:Y:S01]  /*af60*/  LDSM.16.M88.4 R8, [R207] ;  /* 0x00000000cf08783b */ /* 0x002fe20000000200 */
[----:B------:R-:W-:-:S02]  /*af70*/  ISETP.LT.OR P2, PT, R2, R218, P2 ;  /* 0x000000da0200720c */ /* 0x000fc40001741670 */
[C---:B------:R-:W-:Y:S01]  /*af80*/  ISETP.LT.OR P0, PT, R2.reuse, R217, P0 ;  /* 0x000000d90200720c */ /* 0x040fe20000701670 */
[----:B------:R-:W1:Y:S01]  /*af90*/  LDSM.16.M88.4 R24, [R208] ;  /* 0x00000000d018783b */ /* 0x000e620000000200 */
[----:B------:R-:W-:Y:S02]  /*afa0*/  ISETP.LT.OR P3, PT, R2, R216, P3 ;  /* 0x000000d80200720c */ /* 0x000fe40001f61670 */
[----:B------:R-:W-:Y:S01]  /*afb0*/  IADD3 R2, R0, 0x9, RZ ;  /* 0x0000000900027810 */ /* 0x000fe20007ffe0ff */
[----:B------:R-:W-:Y:S04]  /*afc0*/  LDSM.16.M88.4 R28, [R135+0x2400] ;  /* 0x00240000871c783b */ /* 0x000fe80000000200 */
[----:B--2---:R-:W2:Y:S04]  /*afd0*/  LDSM.16.M88.4 R4, [R207+0x1000] ;  /* 0x00100000cf04783b */ /* 0x004ea80000000200 */
[----:B------:R-:W1:Y:S04]  /*afe0*/  LDSM.16.M88.4 R32, [R135+0x2800] ;  /* 0x002800008720783b */ /* 0x000e680000000200 */
[----:B------:R-:W-:Y:S04]  /*aff0*/  LDSM.16.M88.4 R44, [R214] ;  /* 0x00000000d62c783b */ /* 0x000fe80000000200 */
[----:B------:R-:W0:Y:S01]  /*b000*/  LDGDEPBAR ;  /* 0x00000000000079af */ /* 0x000e220000000000 */
[-C--:B---3--:R-:W-:Y:S08]  /*b010*/  HMMA.16816.F32 R60, R16, R20.reuse, RZ ;  /* 0x00000014103c723c */ /* 0x088ff000000018ff */
[C---:B----4-:R-:W-:Y:S08]  /*b020*/  HMMA.16816.F32 R56, R12.reuse, R20, RZ ;  /* 0x000000140c38723c */ /* 0x050ff000000018ff */
[-C--:B------:R-:W-:Y:S08]  /*b030*/  HMMA.16816.F32 R52, R12, R22.reuse, RZ ;  /* 0x000000160c34723c */ /* 0x080ff000000018ff */
[----:B------:R-:W-:Y:S01]  /*b040*/  HMMA.16816.F32 R48, R16, R22, RZ ;  /* 0x000000161030723c */ /* 0x000fe200000018ff */
[----:B------:R-:W3:Y:S07]  /*b050*/  LDSM.16.M88.4 R20, [R215] ;  /* 0x00000000d714783b */ /* 0x000eee0000000200 */
[-C--:B-1----:R-:W-:Y:S08]  /*b060*/  HMMA.16816.F32 R80, R8, R24.reuse, R60 ;  /* 0x000000180850723c */ /* 0x082ff0000000183c */
[C---:B--2---:R-:W-:Y:S08]  /*b070*/  HMMA.16816.F32 R76, R4.reuse, R24, R56 ;  /* 0x00000018044c723c */ /* 0x044ff00000001838 */
[-C--:B------:R-:W-:Y:S08]  /*b080*/  HMMA.16816.F32 R92, R4, R26.reuse, R52 ;  /* 0x0000001a045c723c */ /* 0x080ff00000001834 */
[----:B------:R-:W-:Y:S01]  /*b090*/  HMMA.16816.F32 R72, R8, R26, R48 ;  /* 0x0000001a0848723c */ /* 0x000fe20000001830 */
[----:B------:R-:W1:Y:S01]  /*b0a0*/  LDSM.16.M88.4 R24, [R135+0x2c00] ;  /* 0x002c00008718783b */ /* 0x000e620000000200 */
[----:B------:R-:W-:-:S02]  /*b0b0*/  FSEL R36, R80, -INF , !P6 ;  /* 0xff80000050247808 */ /* 0x000fc40007000000 */
[----:B------:R-:W-:Y:S02]  /*b0c0*/  FSEL R117, R81, -INF , !P5 ;  /* 0xff80000051757808 */ /* 0x000fe40006800000 */
[----:B------:R-:W-:Y:S02]  /*b0d0*/  FSEL R116, R82, -INF , !P4 ;  /* 0xff80000052747808 */ /* 0x000fe40006000000 */
[-C--:B------:R-:W-:Y:S01]  /*b0e0*/  HMMA.16816.F32 R68, R16, R28.reuse, RZ ;  /* 0x0000001c1044723c */ /* 0x080fe200000018ff */
[C---:B------:R-:W-:Y:S02]  /*b0f0*/  ISETP.GE.AND P6, PT, R0.reuse, R220, PT ;  /* 0x000000dc0000720c */ /* 0x040fe40003fc6270 */
[C---:B------:R-:W-:Y:S02]  /*b100*/  ISETP.GE.AND P5, PT, R3.reuse, R223, PT ;  /* 0x000000df0300720c */ /* 0x040fe40003fa6270 */
[C---:B------:R-:W-:Y:S02]  /*b110*/  ISETP.GE.AND P4, PT, R3.reuse, R222, PT ;  /* 0x000000de0300720c */ /* 0x040fe40003f86270 */
[----:B------:R-:W-:Y:S01]  /*b120*/  ISETP.LT.OR P6, PT, R0, R216, P6 ;  /* 0x000000d80000720c */ /* 0x000fe200037c1670 */
[----:B------:R-:W-:Y:S01]  /*b130*/  HMMA.16816.F32 R64, R12, R28, RZ ;  /* 0x0000001c0c40723c */ /* 0x000fe200000018ff */
[----:B------:R-:W-:-:S02]  /*b140*/  ISETP.LT.OR P5, PT, R3, R219, P5 ;  /* 0x000000db0300720c */ /* 0x000fc40002fa1670 */
[----:B------:R-:W-:Y:S02]  /*b150*/  ISETP.LT.OR P4, PT, R3, R218, P4 ;  /* 0x000000da0300720c */ /* 0x000fe40002781670 */
[----:B------:R-:W-:Y:S02]  /*b160*/  FSEL R120, R83, -INF , !P2 ;  /* 0xff80000053787808 */ /* 0x000fe40005000000 */
[----:B------:R-:W-:Y:S01]  /*b170*/  FSEL R122, R78, -INF , !P6 ;  /* 0xff8000004e7a7808 */ /* 0x000fe20007000000 */
[----:B------:R-:W-:Y:S01]  /*b180*/  HMMA.16816.F32 R60, R12, R30, RZ ;  /* 0x0000001e0c3c723c */ /* 0x000fe200000018ff */
[----:B------:R-:W-:Y:S02]  /*b190*/  FSEL R123, R79, -INF , !P3 ;  /* 0xff8000004f7b7808 */ /* 0x000fe40005800000 */
[----:B------:R-:W-:Y:S02]  /*b1a0*/  FSEL R42, R72, -INF , !P5 ;  /* 0xff800000482a7808 */ /* 0x000fe40006800000 */
[----:B------:R-:W-:-:S02]  /*b1b0*/  FSEL R118, R74, -INF , !P4 ;  /* 0xff8000004a767808 */ /* 0x000fc40006000000 */
[----:B------:R-:W-:Y:S01]  /*b1c0*/  ISETP.GE.AND P2, PT, R0, R221, PT ;  /* 0x000000dd0000720c */ /* 0x000fe20003f46270 */
[C---:B------:R-:W-:Y:S01]  /*b1d0*/  HMMA.16816.F32 R56, R16.reuse, R30, RZ ;  /* 0x0000001e1038723c */ /* 0x040fe200000018ff */
[C---:B------:R-:W-:Y:S02]  /*b1e0*/  ISETP.GE.AND P6, PT, R2.reuse, R223, PT ;  /* 0x000000df0200720c */ /* 0x040fe40003fc6270 */
[C---:B------:R-:W-:Y:S02]  /*b1f0*/  ISETP.GE.AND P3, PT, R2.reuse, R222, PT ;  /* 0x000000de0200720c */ /* 0x040fe40003f66270 */
[C---:B------:R-:W-:Y:S02]  /*b200*/  ISETP.GE.AND P5, PT, R2.reuse, R221, PT ;  /* 0x000000dd0200720c */ /* 0x040fe40003fa6270 */
[----:B------:R-:W-:Y:S01]  /*b210*/  ISETP.GE.AND P4, PT, R2, R220, PT ;  /* 0x000000dc0200720c */ /* 0x000fe20003f86270 */
[----:B------:R-:W-:Y:S01]  /*b220*/  HMMA.16816.F32 R52, R16, R32, RZ ;  /* 0x000000201034723c */ /* 0x000fe200000018ff */
[----:B------:R-:W-:-:S02]  /*b230*/  ISETP.LT.OR P2, PT, R0, R217, P2 ;  /* 0x000000d90000720c */ /* 0x000fc40001741670 */
[C---:B------:R-:W-:Y:S02]  /*b240*/  ISETP.LT.OR P6, PT, R2.reuse, R219, P6 ;  /* 0x000000db0200720c */ /* 0x040fe400037c1670 */
[C---:B------:R-:W-:Y:S02]  /*b250*/  ISETP.LT.OR P3, PT, R2.reuse, R218, P3 ;  /* 0x000000da0200720c */ /* 0x040fe40001f61670 */
[C---:B------:R-:W-:Y:S01]  /*b260*/  ISETP.LT.OR P5, PT, R2.reuse, R217, P5 ;  /* 0x000000d90200720c */ /* 0x040fe20002fa1670 */
[----:B------:R-:W-:Y:S01]  /*b270*/  HMMA.16816.F32 R28, R12, R32, RZ ;  /* 0x000000200c1c723c */ /* 0x000fe200000018ff */
[----:B------:R-:W-:Y:S02]  /*b280*/  ISETP.LT.OR P4, PT, R2, R216, P4 ;  /* 0x000000d80200720c */ /* 0x000fe40002781670 */
[----:B------:R-:W-:Y:S02]  /*b290*/  IADD3 R2, R0, 0x10, RZ ;  /* 0x0000001000027810 */ /* 0x000fe40007ffe0ff */
[----:B------:R-:W-:-:S02]  /*b2a0*/  FSEL R119, R76, -INF , !P2 ;  /* 0xff8000004c777808 */ /* 0x000fc40005000000 */
[----:B------:R-:W-:Y:S01]  /*b2b0*/  FSEL R121, R77, -INF , !P0 ;  /* 0xff8000004d797808 */ /* 0x000fe20004000000 */
[-C--:B------:R-:W-:Y:S01]  /*b2c0*/  HMMA.16816.F32 R48, R12, R34.reuse, RZ ;  /* 0x000000220c30723c */ /* 0x080fe200000018ff */
[----:B------:R-:W-:Y:S02]  /*b2d0*/  FSEL R43, R75, -INF , !P3 ;  /* 0xff8000004b2b7808 */ /* 0x000fe40005800000 */
[C---:B------:R-:W-:Y:S02]  /*b2e0*/  ISETP.GE.AND P2, PT, R3.reuse, R221, PT ;  /* 0x000000dd0300720c */ /* 0x040fe40003f46270 */
[C---:B------:R-:W-:Y:S02]  /*b2f0*/  ISETP.GE.AND P0, PT, R3.reuse, R220, PT ;  /* 0x000000dc0300720c */ /* 0x040fe40003f06270 */
[----:B------:R-:W-:Y:S01]  /*b300*/  ISETP.GE.AND P3, PT, R2, R223, PT ;  /* 0x000000df0200720c */ /* 0x000fe20003f66270 */
[----:B------:R-:W-:Y:S01]  /*b310*/  HMMA.16816.F32 R32, R16, R34, RZ ;  /* 0x000000221020723c */ /* 0x000fe200000018ff */
[----:B------:R-:W-:-:S02]  /*b320*/  ISETP.LT.OR P2, PT, R3, R217, P2 ;  /* 0x000000d90300720c */ /* 0x000fc40001741670 */
[----:B------:R-:W-:Y:S02]  /*b330*/  ISETP.LT.OR P0, PT, R3, R216, P0 ;  /* 0x000000d80300720c */ /* 0x000fe40000701670 */
[----:B------:R-:W-:Y:S02]  /*b340*/  ISETP.LT.OR P3, PT, R2, R219, P3 ;  /* 0x000000db0200720c */ /* 0x000fe40001f61670 */
[----:B------:R-:W-:Y:S01]  /*b350*/  IADD3 R3, R0, 0x11, RZ ;  /* 0x0000001100037810 */ /* 0x000fe20007ffe0ff */
[----:B---3--:R-:W-:Y:S01]  /*b360*/  HMMA.16816.F32 R68, R8, R20, R68 ;  /* 0x000000140844723c */ /* 0x008fe20000001844 */
[----:B------:R-:W-:Y:S02]  /*b370*/  FSEL R41, R73, -INF , !P6 ;  /* 0xff80000049297808 */ /* 0x000fe40007000000 */
[----:B------:R-:W-:Y:S02]  /*b380*/  FSEL R92, R92, -INF , !P2 ;  /* 0xff8000005c5c7808 */ /* 0x000fe40005000000 */
[----:B------:R-:W-:-:S02]  /*b390*/  FSEL R94, R94, -INF , !P0 ;  /* 0xff8000005e5e7808 */ /* 0x000fc40004000000 */
[----:B------:R-:W-:Y:S01]  /*b3a0*/  FSEL R93, R93, -INF , !P5 ;  /* 0xff8000005d5d7808 */ /* 0x000fe20006800000 */
[C---:B------:R-:W-:Y:S01]  /*b3b0*/  HMMA.16816.F32 R64, R4.reuse, R20, R64 ;  /* 0x000000140440723c */ /* 0x040fe20000001840 */
[----:B------:R-:W-:Y:S02]  /*b3c0*/  FSEL R95, R95, -INF , !P4 ;  /* 0xff8000005f5f7808 */ /* 0x000fe40006000000 */
[----:B------:R-:W-:Y:S02]  /*b3d0*/  ISETP.GE.AND P2, PT, R3, R223, PT ;  /* 0x000000df0300720c */ /* 0x000fe40003f46270 */
[C---:B------:R-:W-:Y:S02]  /*b3e0*/  ISETP.GE.AND P6, PT, R2.reuse, R222, PT ;  /* 0x000000de0200720c */ /* 0x040fe40003fc6270 */
[C---:B------:R-:W-:Y:S01]  /*b3f0*/  ISETP.GE.AND P0, PT, R2.reuse, R221, PT ;  /* 0x000000dd0200720c */ /* 0x040fe20003f06270 */
[----:B------:R-:W-:Y:S01]  /*b400*/  HMMA.16816.F32 R60, R4, R22, R60 ;  /* 0x00000016043c723c */ /* 0x000fe2000000183c */
[----:B------:R-:W-:-:S02]  /*b410*/  ISETP.GE.AND P5, PT, R2, R220, PT ;  /* 0x000000dc0200720c */ /* 0x000fc40003fa6270 */
[C---:B------:R-:W-:Y:S02]  /*b420*/  ISETP.GE.AND P4, PT, R3.reuse, R222, PT ;  /* 0x000000de0300720c */ /* 0x040fe40003f86270 */
[C---:B------:R-:W-:Y:S02]  /*b430*/  ISETP.LT.OR P6, PT, R2.reuse, R218, P6 ;  /* 0x000000da0200720c */ /* 0x040fe400037c1670 */
[----:B------:R-:W-:Y:S01]  /*b440*/  ISETP.LT.OR P0, PT, R2, R217, P0 ;  /* 0x000000d90200720c */ /* 0x000fe20000701670 */
[----:B------:R-:W-:Y:S01]  /*b450*/  HMMA.16816.F32 R88, R8, R22, R56 ;  /* 0x000000160858723c */ /* 0x000fe20000001838 */
[----:B------:R-:W2:Y:S01]  /*b460*/  LDSM.16.M88.4 R20, [R213] ;  /* 0x00000000d514783b */ /* 0x000ea20000000200 */
[----:B------:R-:W-:Y:S02]  /*b470*/  FSEL R168, R68, -INF , !P3 ;  /* 0xff80000044a87808 */ /* 0x000fe40005800000 */
[----:B------:R-:W-:Y:S02]  /*b480*/  ISETP.GE.AND P3, PT, R3, R221, PT ;  /* 0x000000dd0300720c */ /* 0x000fe40003f66270 */
[----:B------:R-:W-:-:S02]  /*b490*/  ISETP.LT.OR P5, PT, R2, R216, P5 ;  /* 0x000000d80200720c */ /* 0x000fc40002fa1670 */
[C---:B------:R-:W-:Y:S01]  /*b4a0*/  HMMA.16816.F32 R104, R4.reuse, R44, R28 ;  /* 0x0000002c0468723c */ /* 0x040fe2000000181c */
[C---:B------:R-:W-:Y:S02]  /*b4b0*/  ISETP.LT.OR P2, PT, R3.reuse, R219, P2 ;  /* 0x000000db0300720c */ /* 0x040fe40001741670 */
[C---:B------:R-:W-:Y:S02]  /*b4c0*/  ISETP.LT.OR P4, PT, R3.reuse, R218, P4 ;  /* 0x000000da0300720c */ /* 0x040fe40002781670 */
[----:B------:R-:W-:Y:S02]  /*b4d0*/  ISETP.LT.OR P3, PT, R3, R217, P3 ;  /* 0x000000d90300720c */ /* 0x000fe40001f61670 */
[----:B------:R-:W-:Y:S01]  /*b4e0*/  IADD3 R2, R0, 0x18, RZ ;  /* 0x0000001800027810 */ /* 0x000fe20007ffe0ff */
[----:B------:R-:W-:Y:S01]  /*b4f0*/  HMMA.16816.F32 R108, R4, R46, R48 ;  /* 0x0000002e046c723c */ /* 0x000fe20000001830 */
[----:B------:R-:W-:Y:S02]  /*b500*/  FSEL R134, R69, -INF , !P2 ;  /* 0xff80000045867808 */ /* 0x000fe40005000000 */
[----:B------:R-:W-:-:S02]  /*b510*/  FSEL R170, R70, -INF , !P6 ;  /* 0xff80000046aa7808 */ /* 0x000fc40007000000 */
[----:B------:R-:W-:Y:S02]  /*b520*/  FSEL R171, R71, -INF , !P4 ;  /* 0xff80000047ab7808 */ /* 0x000fe40006000000 */
[----:B------:R-:W-:Y:S01]  /*b530*/  FSEL R127, R64, -INF , !P0 ;  /* 0xff800000407f7808 */ /* 0x000fe20004000000 */
[----:B------:R-:W-:Y:S01]  /*b540*/  HMMA.16816.F32 R48, R8, R46, R32 ;  /* 0x0000002e0830723c */ /* 0x000fe20000001820 */
[----:B------:R-:W-:Y:S02]  /*b550*/  FSEL R126, R65, -INF , !P3 ;  /* 0xff800000417e7808 */ /* 0x000fe40005800000 */
[----:B------:R-:W-:Y:S02]  /*b560*/  ISETP.GE.AND P2, PT, R3, R220, PT ;  /* 0x000000dc0300720c */ /* 0x000fe40003f46270 */
[C---:B------:R-:W-:Y:S02]  /*b570*/  ISETP.GE.AND P6, PT, R2.reuse, R223, PT ;  /* 0x000000df0200720c */ /* 0x040fe40003fc6270 */
[C---:B------:R-:W-:Y:S01]  /*b580*/  ISETP.GE.AND P4, PT, R2.reuse, R222, PT ;  /* 0x000000de0200720c */ /* 0x040fe20003f86270 */
[----:B-1----:R-:W-:Y:S01]  /*b590*/  HMMA.16816.F32 R28, R12, R24, RZ ;  /* 0x000000180c1c723c */ /* 0x002fe200000018ff */
[----:B------:R-:W-:-:S02]  /*b5a0*/  ISETP.GE.AND P0, PT, R2, R221, PT ;  /* 0x000000dd0200720c */ /* 0x000fc40003f06270 */
[C---:B------:R-:W-:Y:S02]  /*b5b0*/  ISETP.GE.AND P3, PT, R2.reuse, R220, PT ;  /* 0x000000dc0200720c */ /* 0x040fe40003f66270 */
[----:B------:R-:W-:Y:S02]  /*b5c0*/  ISETP.LT.OR P2, PT, R3, R216, P2 ;  /* 0x000000d80300720c */ /* 0x000fe40001741670 */
[C---:B------:R-:W-:Y:S01]  /*b5d0*/  ISETP.LT.OR P6, PT, R2.reuse, R219, P6 ;  /* 0x000000db0200720c */ /* 0x040fe200037c1670 */
[----:B------:R-:W-:Y:S01]  /*b5e0*/  HMMA.16816.F32 R32, R16, R24, RZ ;  /* 0x000000181020723c */ /* 0x000fe200000018ff */
[C---:B------:R-:W-:Y:S02]  /*b5f0*/  ISETP.LT.OR P4, PT, R2.reuse, R218, P4 ;  /* 0x000000da0200720c */ /* 0x040fe40002781670 */
[C---:B------:R-:W-:Y:S02]  /*b600*/  ISETP.LT.OR P0, PT, R2.reuse, R217, P0 ;  /* 0x000000d90200720c */ /* 0x040fe40000701670 */
[----:B------:R-:W-:-:S02]  /*b610*/  ISETP.LT.OR P3, PT, R2, R216, P3 ;  /* 0x000000d80200720c */ /* 0x000fc40001f61670 */
[----:B------:R-:W-:Y:S01]  /*b620*/  IADD3 R2, R0, 0x19, RZ ;  /* 0x0000001900027810 */ /* 0x000fe20007ffe0ff */
[----:B------:R-:W-:Y:S01]  /*b630*/  HMMA.16816.F32 R100, R8, R44, R52 ;  /* 0x0000002c0864723c */ /* 0x000fe20000001834 */
[----:B------:R-:W-:Y:S01]  /*b640*/  FSEL R128, R66, -INF , !P5 ;  /* 0xff80000042807808 */ /* 0x000fe20006800000 */
[----:B------:R-:W-:Y:S01]  /*b650*/  LDSM.16.M88.4 R44, [R135+0x3400] ;  /* 0x00340000872c783b */ /* 0x000fe20000000200 */
[----:B------:R-:W-:Y:S02]  /*b660*/  FSEL R131, R67, -INF , !P2 ;  /* 0xff80000043837808 */ /* 0x000fe40005000000 */
[----:B------:R-:W-:Y:S02]  /*b670*/  FSEL R124, R60, -INF , !P0 ;  /* 0xff8000003c7c7808 */ /* 0x000fe40004000000 */
[----:B------:R-:W-:Y:S01]  /*b680*/  FSEL R130, R62, -INF , !P3 ;  /* 0xff8000003e827808 */ /* 0x000fe20005800000 */
[----:B--2---:R-:W-:Y:S01]  /*b690*/  HMMA.16816.F32 R84, R4, R20, R28 ;  /* 0x000000140454723c */ /* 0x004fe2000000181c */
[----:B------:R-:W-:-:S02]  /*b6a0*/  ISETP.GE.AND P5, PT, R2, R223, PT ;  /* 0x000000df0200720c */ /* 0x000fc40003fa6270 */
[C---:B------:R-:W-:Y:S02]  /*b6b0*/  ISETP.GE.AND P2, PT, R2.reuse, R221, PT ;  /* 0x000000dd0200720c */ /* 0x040fe40003f46270 */
[C---:B------:R-:W-:Y:S02]  /*b6c0*/  ISETP.GE.AND P0, PT, R2.reuse, R220, PT ;  /* 0x000000dc0200720c */ /* 0x040fe40003f06270 */
[C---:B------:R-:W-:Y:S01]  /*b6d0*/  ISETP.GE.AND P3, PT, R2.reuse, R222, PT ;  /* 0x000000de0200720c */ /* 0x040fe20003f66270 */
[----:B------:R-:W-:Y:S01]  /*b6e0*/  HMMA.16816.F32 R96, R8, R20, R32 ;  /* 0x000000140860723c */ /* 0x000fe20000001820 */
[----:B------:R-:W1:Y:S01]  /*b6f0*/  LDSM.16.M88.4 R32, [R135+0x3000] ;  /* 0x003000008720783b */ /* 0x000e620000000200 */
[C---:B------:R-:W-:Y:S02]  /*b700*/  ISETP.LT.OR P2, PT, R2.reuse, R217, P2 ;  /* 0x000000d90200720c */ /* 0x040fe40001741670 */
[C---:B------:R-:W-:Y:S02]  /*b710*/  ISETP.LT.OR P0, PT, R2.reuse, R216, P0 ;  /* 0x000000d80200720c */ /* 0x040fe40000701670 */
[----:B------:R-:W-:-:S02]  /*b720*/  ISETP.LT.OR P5, PT, R2, R219, P5 ;  /* 0x000000db0200720c */ /* 0x000fc40002fa1670 */
[-C--:B------:R-:W-:Y:S01]  /*b730*/  HMMA.16816.F32 R28, R12, R26.reuse, RZ ;  /* 0x0000001a0c1c723c */ /* 0x080fe200000018ff */
[----:B------:R-:W-:Y:S02]  /*b740*/  ISETP.LT.OR P3, PT, R2, R218, P3 ;  /* 0x000000da0200720c */ /* 0x000fe40001f61670 */
[C---:B------:R-:W-:Y:S02]  /*b750*/  IADD3 R3, R0.reuse, 0x20, RZ ;  /* 0x0000002000037810 */ /* 0x040fe40007ffe0ff */
[----:B------:R-:W-:Y:S02]  /*b760*/  IADD3 R2, R0, 0x21, RZ ;  /* 0x0000002100027810 */ /* 0x000fe40007ffe0ff */
[----:B------:R-:W-:Y:S01]  /*b770*/  FSEL R125, R61, -INF , !P2 ;  /* 0xff8000003d7d7808 */ /* 0x000fe20005000000 */
[----:B------:R-:W-:Y:S01]  /*b780*/  HMMA.16816.F32 R24, R16, R26, RZ ;  /* 0x0000001a1018723c */ /* 0x000fe200000018ff */
[----:B------:R-:W-:Y:S02]  /*b790*/  FSEL R129, R63, -INF , !P0 ;  /* 0xff8000003f817808 */ /* 0x000fe40004000000 */
[----:B------:R-:W-:-:S02]  /*b7a0*/  FSEL R88, R88, -INF , !P6 ;  /* 0xff80000058587808 */ /* 0x000fc40007000000 */
[----:B------:R-:W-:Y:S02]  /*b7b0*/  FSEL R90, R90, -INF , !P4 ;  /* 0xff8000005a5a7808 */ /* 0x000fe40006000000 */
[----:B------:R-:W-:Y:S02]  /*b7c0*/  FSEL R89, R89, -INF , !P5 ;  /* 0xff80000059597808 */ /* 0x000fe40006800000 */
[----:B------:R-:W-:Y:S02]  /*b7d0*/  FSEL R91, R91, -INF , !P3 ;  /* 0xff8000005b5b7808 */ /* 0x000fe40005800000 */
[CC--:B------:R-:W-:Y:S02]  /*b7e0*/  ISETP.GE.AND P3, PT, R3.reuse, R223.reuse, PT ;  /* 0x000000df0300720c */ /* 0x0c0fe40003f66270 */
[C---:B------:R-:W-:Y:S02]  /*b7f0*/  ISETP.GE.AND P4, PT, R2.reuse, R223, PT ;  /* 0x000000df0200720c */ /* 0x040fe40003f86270 */
[-C--:B------:R-:W-:Y:S01]  /*b800*/  ISETP.GE.AND P6, PT, R3, R222.reuse, PT ;  /* 0x000000de0300720c */ /* 0x080fe20003fc6270 */
[----:B------:R-:W-:Y:S01]  /*b810*/  HMMA.16816.F32 R80, R4, R22, R28 ;  /* 0x000000160450723c */ /* 0x000fe2000000181c */
[----:B------:R-:W2:Y:S01]  /*b820*/  LDSM.16.M88.4 R28, [R212] ;  /* 0x00000000d41c783b */ /* 0x000ea20000000200 */
[----:B------:R-:W-:-:S02]  /*b830*/  ISETP.GE.AND P0, PT, R2, R222, PT ;  /* 0x000000de0200720c */ /* 0x000fc40003f06270 */
[C---:B------:R-:W-:Y:S02]  /*b840*/  ISETP.GE.AND P2, PT, R3.reuse, R221, PT ;  /* 0x000000dd0300720c */ /* 0x040fe40003f46270 */
[C---:B------:R-:W-:Y:S02]  /*b850*/  ISETP.GE.AND P5, PT, R3.reuse, R220, PT ;  /* 0x000000dc0300720c */ /* 0x040fe40003fa6270 */
[----:B------:R-:W-:Y:S01]  /*b860*/  HMMA.16816.F32 R56, R8, R22, R24 ;  /* 0x000000160838723c */ /* 0x000fe20000001818 */
[CC--:B------:R-:W-:Y:S02]  /*b870*/  ISETP.LT.OR P3, PT, R3.reuse, R219.reuse, P3 ;  /* 0x000000db0300720c */ /* 0x0c0fe40001f61670 */
[----:B------:R-:W-:Y:S02]  /*b880*/  ISETP.LT.OR P4, PT, R2, R219, P4 ;  /* 0x000000db0200720c */ /* 0x000fe40002781670 */
[C---:B------:R-:W-:Y:S02]  /*b890*/  ISETP.LT.OR P6, PT, R3.reuse, R218, P6 ;  /* 0x000000da0300720c */ /* 0x040fe400037c1670 */
[C---:B------:R-:W-:Y:S01]  /*b8a0*/  ISETP.LT.OR P2, PT, R3.reuse, R217, P2 ;  /* 0x000000d90300720c */ /* 0x040fe20001741670 */
[----:B-1----:R-:W-:Y:S01]  /*b8b0*/  HMMA.16816.F32 R20, R16, R32, RZ ;  /* 0x000000201014723c */ /* 0x002fe200000018ff */
[----:B------:R-:W-:-:S02]  /*b8c0*/  ISETP.LT.OR P5, PT, R3, R216, P5 ;  /* 0x000000d80300720c */ /* 0x000fc40002fa1670 */
[----:B------:R-:W-:Y:S02]  /*b8d0*/  ISETP.LT.OR P0, PT, R2, R218, P0 ;  /* 0x000000da0200720c */ /* 0x000fe40000701670 */
[----:B------:R-:W-:Y:S02]  /*b8e0*/  IADD3 R3, R0, 0x28, RZ ;  /* 0x0000002800037810 */ /* 0x000fe40007ffe0ff */
[----:B------:R-:W-:Y:S01]  /*b8f0*/  FSEL R172, R100, -INF , !P3 ;  /* 0xff80000064ac7808 */ /* 0x000fe20005800000 */
[----:B------:R-:W-:Y:S01]  /*b900*/  HMMA.16816.F32 R24, R12, R32, RZ ;  /* 0x000000200c18723c */ /* 0x000fe200000018ff */
[----:B------:R-:W-:Y:S02]  /*b910*/  FSEL R173, R101, -INF , !P4 ;  /* 0xff80000065ad7808 */ /* 0x000fe40006000000 */
[----:B------:R-:W-:Y:S02]  /*b920*/  FSEL R102, R102, -INF , !P6 ;  /* 0xff80000066667808 */ /* 0x000fe40007000000 */
[----:B------:R-:W-:-:S02]  /*b930*/  FSEL R174, R103, -INF , !P0 ;  /* 0xff80000067ae7808 */ /* 0x000fc40004000000 */
[C---:B------:R-:W-:Y:S02]  /*b940*/  ISETP.GE.AND P3, PT, R2.reuse, R221, PT ;  /* 0x000000dd0200720c */ /* 0x040fe40003f66270 */
[C---:B------:R-:W-:Y:S02]  /*b950*/  ISETP.GE.AND P4, PT, R2.reuse, R220, PT ;  /* 0x000000dc0200720c */ /* 0x040fe40003f86270 */
[C---:B------:R-:W-:Y:S02]  /*b960*/  ISETP.GE.AND P6, PT, R3.reuse, R223, PT ;  /* 0x000000df0300720c */ /* 0x040fe40003fc6270 */
[----:B------:R-:W-:Y:S02]  /*b970*/  ISETP.GE.AND P0, PT, R3, R222, PT ;  /* 0x000000de0300720c */ /* 0x000fe40003f06270 */
[C---:B------:R-:W-:Y:S01]  /*b980*/  ISETP.LT.OR P3, PT, R2.reuse, R217, P3 ;  /* 0x000000d90200720c */ /* 0x040fe20001f61670 */
[----:B--2---:R-:W-:Y:S01]  /*b990*/  HMMA.16816.F32 R60, R8, R28, R20 ;  /* 0x0000001c083c723c */ /* 0x004fe20000001814 */
[----:B------:R-:W-:-:S02]  /*b9a0*/  ISETP.LT.OR P4, PT, R2, R216, P4 ;  /* 0x000000d80200720c */ /* 0x000fc40002781670 */
[C---:B------:R-:W-:Y:S02]  /*b9b0*/  ISETP.LT.OR P6, PT, R3.reuse, R219, P6 ;  /* 0x000000db0300720c */ /* 0x040fe400037c1670 */
[----:B------:R-:W-:Y:S02]  /*b9c0*/  ISETP.LT.OR P0, PT, R3, R218, P0 ;  /* 0x000000da0300720c */ /* 0x000fe40000701670 */
[----:B------:R-:W-:Y:S01]  /*b9d0*/  IADD3 R2, R0, 0x29, RZ ;  /* 0x0000002900027810 */ /* 0x000fe20007ffe0ff */
[----:B------:R-:W-:Y:S01]  /*b9e0*/  HMMA.16816.F32 R20, R12, R34, RZ ;  /* 0x000000220c14723c */ /* 0x000fe200000018ff */
[----:B------:R-:W-:Y:S02]  /*b9f0*/  FSEL R175, R104, -INF , !P2 ;  /* 0xff80000068af7808 */ /* 0x000fe40005000000 */
[----:B------:R-:W-:Y:S02]  /*ba00*/  FSEL R105, R105, -INF , !P3 ;  /* 0xff80000069697808 */ /* 0x000fe40005800000 */
[----:B------:R-:W-:-:S02]  /*ba10*/  FSEL R106, R106, -INF , !P5 ;  /* 0xff8000006a6a7808 */ /* 0x000fc40006800000 */
[----:B------:R-:W-:Y:S01]  /*ba20*/  FSEL R107, R107, -INF , !P4 ;  /* 0xff8000006b6b7808 */ /* 0x000fe20006000000 */
[----:B------:R-:W-:Y:S01]  /*ba30*/  HMMA.16816.F32 R52, R4, R28, R24 ;  /* 0x0000001c0434723c */ /* 0x000fe20000001818 */
[----:B------:R-:W-:Y:S01]  /*ba40*/  FSEL R100, R48, -INF , !P6 ;  /* 0xff80000030647808 */ /* 0x000fe20007000000 */
[----:B------:R-:W1:Y:S01]  /*ba50*/  LDSM.16.M88.4 R24, [R211] ;  /* 0x00000000d318783b */ /* 0x000e620000000200 */
[----:B------:R-:W-:Y:S02]  /*ba60*/  FSEL R103, R50, -INF , !P0 ;  /* 0xff80000032677808 */ /* 0x000fe40004000000 */
[C---:B------:R-:W-:Y:S02]  /*ba70*/  ISETP.GE.AND P2, PT, R3.reuse, R221, PT ;  /* 0x000000dd0300720c */ /* 0x040fe40003f46270 */
[----:B------:R-:W-:Y:S01]  /*ba80*/  ISETP.GE.AND P3, PT, R3, R220, PT ;  /* 0x000000dc0300720c */ /* 0x000fe20003f66270 */
[----:B------:R-:W-:Y:S01]  /*ba90*/  HMMA.16816.F32 R32, R16, R34, RZ ;  /* 0x000000221020723c */ /* 0x000fe200000018ff */
        /* <DEDUP_REMOVED lines=8> */
[C---:B------:R-:W-:Y:S01]  /*bb20*/  ISETP.LT.OR P4, PT, R2.reuse, R218, P4 ;  /* 0x000000da0200720c */ /* 0x040fe20002781670 */
[----:B------:R-:W-:Y:S01]  /*bb30*/  HMMA.16816.F32 R20, R12, R44, RZ ;  /* 0x0000002c0c14723c */ /* 0x000fe200000018ff */
[C---:B------:R-:W-:Y:S02]  /*bb40*/  ISETP.LT.OR P6, PT, R2.reuse, R217, P6 ;  /* 0x000000d90200720c */ /* 0x040fe400037c1670 */
[----:B------:R-:W-:Y:S02]  /*bb50*/  ISETP.LT.OR P0, PT, R2, R216, P0 ;  /* 0x000000d80200720c */ /* 0x000fe40000701670 */
[C---:B------:R-:W-:Y:S02]  /*bb60*/  IADD3 R3, R0.reuse, 0x30, RZ ;  /* 0x0000003000037810 */ /* 0x040fe40007ffe0ff */
[----:B------:R-:W-:Y:S01]  /*bb70*/  IADD3 R2, R0, 0x31, RZ ;  /* 0x0000003100027810 */ /* 0x000fe20007ffe0ff */
[----:B------:R-:W-:Y:S01]  /*bb80*/  HMMA.16816.F32 R32, R8, R30, R32 ;  /* 0x0000001e0820723c */ /* 0x000fe20000001820 */
[----:B------:R-:W-:-:S02]  /*bb90*/  FSEL R101, R49, -INF , !P5 ;  /* 0xff80000031657808 */ /* 0x000fc40006800000 */
[----:B------:R-:W-:Y:S02]  /*bba0*/  FSEL R104, R51, -INF , !P4 ;  /* 0xff80000033687808 */ /* 0x000fe40006000000 */
[----:B------:R-:W-:Y:S02]  /*bbb0*/  FSEL R108, R108, -INF , !P2 ;  /* 0xff8000006c6c7808 */ /* 0x000fe40005000000 */
[----:B------:R-:W-:Y:S01]  /*bbc0*/  FSEL R110, R110, -INF , !P3 ;  /* 0xff8000006e6e7808 */ /* 0x000fe20005800000 */
[----:B------:R-:W-:Y:S01]  /*bbd0*/  HMMA.16816.F32 R48, R16, R44, RZ ;  /* 0x0000002c1030723c */ /* 0x000fe200000018ff */
[----:B------:R-:W-:Y:S02]  /*bbe0*/  FSEL R109, R109, -INF , !P6 ;  /* 0xff8000006d6d7808 */ /* 0x000fe40007000000 */
[----:B------:R-:W-:Y:S02]  /*bbf0*/  FSEL R111, R111, -INF , !P0 ;  /* 0xff8000006f6f7808 */ /* 0x000fe40004000000 */
[----:B------:R-:W-:-:S02]  /*bc00*/  ISETP.GE.AND P4, PT, R3, R223, PT ;  /* 0x000000df0300720c */ /* 0x000fc40003f86270 */
[C---:B------:R-:W-:Y:S01]  /*bc10*/  ISETP.GE.AND P2, PT, R2.reuse, R223, PT ;  /* 0x000000df0200720c */ /* 0x040fe20003f46270 */
[----:B-1----:R-:W-:Y:S01]  /*bc20*/  HMMA.16816.F32 R72, R4, R24, R20 ;  /* 0x000000180448723c */ /* 0x002fe20000001814 */
[C---:B------:R-:W-:Y:S01]  /*bc30*/  ISETP.GE.AND P5, PT, R3.reuse, R222, PT ;  /* 0x000000de0300720c */ /* 0x040fe20003fa6270 */
[----:B------:R-:W1:Y:S01]  /*bc40*/  LDSM.16.M88.4 R20, [R135+0x3800] ;  /* 0x003800008714783b */ /* 0x000e620000000200 */
[C---:B------:R-:W-:Y:S02]  /*bc50*/  ISETP.GE.AND P3, PT, R3.reuse, R221, PT ;  /* 0x000000dd0300720c */ /* 0x040fe40003f66270 */
[C---:B------:R-:W-:Y:S02]  /*bc60*/  ISETP.GE.AND P6, PT, R3.reuse, R220, PT ;  /* 0x000000dc0300720c */ /* 0x040fe40003fc6270 */
[----:B------:R-:W-:Y:S01]  /*bc70*/  ISETP.GE.AND P0, PT, R2, R222, PT ;  /* 0x000000de0200720c */ /* 0x000fe20003f06270 */
[----:B------:R-:W-:Y:S01]  /*bc80*/  HMMA.16816.F32 R28, R12, R46, RZ ;  /* 0x0000002e0c1c723c */ /* 0x000fe200000018ff */
[----:B------:R-:W-:-:S02]  /*bc90*/  ISETP.LT.OR P4, PT, R3, R219, P4 ;  /* 0x000000db0300720c */ /* 0x000fc40002781670 */
[C---:B------:R-:W-:Y:S02]  /*bca0*/  ISETP.LT.OR P5, PT, R3.reuse, R218, P5 ;  /* 0x000000da0300720c */ /* 0x040fe40002fa1670 */
[C---:B------:R-:W-:Y:S02]  /*bcb0*/  ISETP.LT.OR P3, PT, R3.reuse, R217, P3 ;  /* 0x000000d90300720c */ /* 0x040fe40001f61670 */
[----:B------:R-:W-:Y:S01]  /*bcc0*/  ISETP.LT.OR P6, PT, R3, R216, P6 ;  /* 0x000000d80300720c */ /* 0x000fe200037c1670 */
[----:B------:R-:W-:Y:S01]  /*bcd0*/  HMMA.16816.F32 R44, R16, R46, RZ ;  /* 0x0000002e102c723c */ /* 0x000fe200000018ff */
[C---:B------:R-:W-:Y:S02]  /*bce0*/  ISETP.LT.OR P2, PT, R2.reuse, R219, P2 ;  /* 0x000000db0200720c */ /* 0x040fe40001741670 */
[----:B------:R-:W-:Y:S02]  /*bcf0*/  ISETP.LT.OR P0, PT, R2, R218, P0 ;  /* 0x000000da0200720c */ /* 0x000fe40000701670 */
[----:B------:R-:W-:-:S02]  /*bd00*/  IADD3 R3, R0, 0x38, RZ ;  /* 0x0000003800037810 */ /* 0x000fc40007ffe0ff */
[----:B------:R-:W-:Y:S01]  /*bd10*/  FSEL R178, R96, -INF , !P4 ;  /* 0xff80000060b27808 */ /* 0x000fe20006000000 */
[----:B------:R-:W-:Y:S01]  /*bd20*/  HMMA.16816.F32 R68, R8, R24, R48 ;  /* 0x000000180844723c */ /* 0x000fe20000001830 */
[----:B------:R-:W-:Y:S02]  /*bd30*/  FSEL R177, R97, -INF , !P2 ;  /* 0xff80000061b17808 */ /* 0x000fe40005000000 */
[----:B------:R-:W-:Y:S02]  /*bd40*/  FSEL R179, R98, -INF , !P5 ;  /* 0xff80000062b37808 */ /* 0x000fe40006800000 */
[----:B------:R-:W-:Y:S02]  /*bd50*/  FSEL R180, R99, -INF , !P0 ;  /* 0xff80000063b47808 */ /* 0x000fe40004000000 */
[C---:B------:R-:W-:Y:S01]  /*bd60*/  ISETP.GE.AND P4, PT, R2.reuse, R221, PT ;  /* 0x000000dd0200720c */ /* 0x040fe20003f86270 */
[----:B------:R-:W-:Y:S01]  /*bd70*/  HMMA.16816.F32 R64, R4, R26, R28 ;  /* 0x0000001a0440723c */ /* 0x000fe2000000181c */
[----:B------:R-:W-:Y:S01]  /*bd80*/  ISETP.GE.AND P2, PT, R2, R220, PT ;  /* 0x000000dc0200720c */ /* 0x000fe20003f46270 */
[----:B------:R-:W2:Y:S01]  /*bd90*/  LDSM.16.M88.4 R28, [R210] ;  /* 0x00000000d21c783b */ /* 0x000ea20000000200 */
[----:B------:R-:W-:-:S02]  /*bda0*/  ISETP.GE.AND P5, PT, R3, R223, PT ;  /* 0x000000df0300720c */ /* 0x000fc40003fa6270 */
[C---:B------:R-:W-:Y:S02]  /*bdb0*/  ISETP.GE.AND P0, PT, R3.reuse, R222, PT ;  /* 0x000000de0300720c */ /* 0x040fe40003f06270 */
[C---:B------:R-:W-:Y:S02]  /*bdc0*/  ISETP.LT.OR P4, PT, R2.reuse, R217, P4 ;  /* 0x000000d90200720c */ /* 0x040fe40002781670 */
[----:B------:R-:W-:Y:S01]  /*bdd0*/  ISETP.LT.OR P2, PT, R2, R216, P2 ;  /* 0x000000d80200720c */ /* 0x000fe20001741670 */
[----:B-1----:R-:W-:Y:S01]  /*bde0*/  HMMA.16816.F32 R48, R16, R20, RZ ;  /* 0x000000141030723c */ /* 0x002fe200000018ff */
[C---:B------:R-:W-:Y:S02]  /*bdf0*/  ISETP.LT.OR P5, PT, R3.reuse, R219, P5 ;  /* 0x000000db0300720c */ /* 0x040fe40002fa1670 */
[----:B------:R-:W-:Y:S02]  /*be00*/  ISETP.LT.OR P0, PT, R3, R218, P0 ;  /* 0x000000da0300720c */ /* 0x000fe40000701670 */
[----:B------:R-:W-:-:S02]  /*be10*/  IADD3 R2, R0, 0x39, RZ ;  /* 0x0000003900027810 */ /* 0x000fc40007ffe0ff */
[----:B------:R-:W-:Y:S02]  /*be20*/  FSEL R96, R84, -INF , !P3 ;  /* 0xff80000054607808 */ /* 0x000fe40005800000 */
[----:B------:R-:W-:Y:S02]  /*be30*/  FSEL R85, R85, -INF , !P4 ;  /* 0xff80000055557808 */ /* 0x000fe40006000000 */
[----:B------:R-:W-:Y:S02]  /*be40*/  FSEL R86, R86, -INF , !P6 ;  /* 0xff80000056567808 */ /* 0x000fe40007000000 */
[----:B------:R-:W-:Y:S02]  /*be50*/  FSEL R87, R87, -INF , !P2 ;  /* 0xff80000057577808 */ /* 0x000fe40005000000 */
[----:B------:R-:W-:Y:S02]  /*be60*/  FSEL R98, R56, -INF , !P5 ;  /* 0xff80000038627808 */ /* 0x000fe40006800000 */
[----:B------:R-:W-:-:S02]  /*be70*/  FSEL R176, R58, -INF , !P0 ;  /* 0xff8000003ab07808 */ /* 0x000fc40004000000 */
[C---:B------:R-:W-:Y:S02]  /*be80*/  ISETP.GE.AND P3, PT, R3.reuse, R221, PT ;  /* 0x000000dd0300720c */ /* 0x040fe40003f66270 */
[----:B------:R-:W-:Y:S02]  /*be90*/  ISETP.GE.AND P4, PT, R3, R220, PT ;  /* 0x000000dc0300720c */ /* 0x000fe40003f86270 */
[C---:B------:R-:W-:Y:S02]  /*bea0*/  ISETP.GE.AND P6, PT, R2.reuse, R223, PT ;  /* 0x000000df0200720c */ /* 0x040fe40003fc6270 */
[C---:B------:R-:W-:Y:S02]  /*beb0*/  ISETP.GE.AND P2, PT, R2.reuse, R222, PT ;  /* 0x000000de0200720c */ /* 0x040fe40003f46270 */
[C---:B------:R-:W-:Y:S02]  /*bec0*/  ISETP.GE.AND P5, PT, R2.reuse, R221, PT ;  /* 0x000000dd0200720c */ /* 0x040fe40003fa6270 */
[----:B------:R-:W-:-:S02]  /*bed0*/  ISETP.GE.AND P0, PT, R2, R220, PT ;  /* 0x000000dc0200720c */ /* 0x000fc40003f06270 */
[C---:B------:R-:W-:Y:S02]  /*bee0*/  ISETP.LT.OR P3, PT, R3.reuse, R217, P3 ;  /* 0x000000d90300720c */ /* 0x040fe40001f61670 */
[----:B------:R-:W-:Y:S02]  /*bef0*/  ISETP.LT.OR P4, PT, R3, R216, P4 ;  /* 0x000000d80300720c */ /* 0x000fe40002781670 */
        /* <DEDUP_REMOVED lines=8> */
[-C--:B------:R-:W-:Y:S02]  /*bf80*/  ISETP.GE.AND P2, PT, R2, R223.reuse, PT ;  /* 0x000000df0200720c */ /* 0x080fe40003f46270 */
[----:B------:R-:W-:-:S02]  /*bf90*/  ISETP.GE.AND P3, PT, R3, R223, PT ;  /* 0x000000df0300720c */ /* 0x000fc40003f66270 */
[-C--:B------:R-:W-:Y:S02]  /*bfa0*/  ISETP.LT.OR P2, PT, R2, R219.reuse, P2 ;  /* 0x000000db0200720c */ /* 0x080fe40001741670 */
[----:B------:R-:W-:Y:S02]  /*bfb0*/  ISETP.LT.OR P3, PT, R3, R219, P3 ;  /* 0x000000db0300720c */ /* 0x000fe40001f61670 */
[----:B------:R-:W-:Y:S02]  /*bfc0*/  FSEL R82, R82, -INF , !P4 ;  /* 0xff80000052527808 */ /* 0x000fe40006000000 */
[----:B------:R-:W-:Y:S02]  /*bfd0*/  ISETP.GE.AND P4, PT, R2, R221, PT ;  /* 0x000000dd0200720c */ /* 0x000fe40003f86270 */
[----:B------:R-:W-:Y:S02]  /*bfe0*/  FSEL R83, R83, -INF , !P0 ;  /* 0xff80000053537808 */ /* 0x000fe40004000000 */
[----:B------:R-:W-:-:S02]  /*bff0*/  FSEL R195, R60, -INF , !P2 ;  /* 0xff8000003cc37808 */ /* 0x000fc40005000000 */
[----:B------:R-:W-:Y:S02]  /*c000*/  FSEL R196, R61, -INF , !P3 ;  /* 0xff8000003dc47808 */ /* 0x000fe40005800000 */
[C---:B------:R-:W-:Y:S02]  /*c010*/  ISETP.GE.AND P0, PT, R3.reuse, R222, PT ;  /* 0x000000de0300720c */ /* 0x040fe40003f06270 */
[C---:B------:R-:W-:Y:S02]  /*c020*/  ISETP.GE.AND P2, PT, R3.reuse, R221, PT ;  /* 0x000000dd0300720c */ /* 0x040fe40003f46270 */
[----:B------:R-:W-:Y:S02]  /*c030*/  ISETP.GE.AND P3, PT, R3, R220, PT ;  /* 0x000000dc0300720c */ /* 0x000fe40003f66270 */
[----:B------:R-:W-:Y:S02]  /*c040*/  ISETP.LT.OR P4, PT, R2, R217, P4 ;  /* 0x000000d90200720c */ /* 0x000fe40002781670 */
[----:B------:R-:W-:-:S02]  /*c050*/  FSEL R97, R57, -INF , !P6 ;  /* 0xff80000039617808 */ /* 0x000fc40007000000 */
[----:B------:R-:W-:Y:S01]  /*c060*/  FSEL R81, R81, -INF , !P5 ;  /* 0xff80000051517808 */ /* 0x000fe20006800000 */
[----:B--2---:R-:W-:Y:S01]  /*c070*/  HMMA.16816.F32 R56, R8, R28, R48 ;  /* 0x0000001c0838723c */ /* 0x004fe20000001830 */
[C---:B------:R-:W-:Y:S02]  /*c080*/  ISETP.GE.AND P6, PT, R2.reuse, R222, PT ;  /* 0x000000de0200720c */ /* 0x040fe40003fc6270 */
[----:B------:R-:W-:Y:S02]  /*c090*/  ISETP.GE.AND P5, PT, R2, R220, PT ;  /* 0x000000dc0200720c */ /* 0x000fe40003fa6270 */
[C---:B------:R-:W-:Y:S02]  /*c0a0*/  ISETP.LT.OR P0, PT, R3.reuse, R218, P0 ;  /* 0x000000da0300720c */ /* 0x040fe40000701670 */
[C---:B------:R-:W-:Y:S02]  /*c0b0*/  ISETP.LT.OR P2, PT, R3.reuse, R217, P2 ;  /* 0x000000d90300720c */ /* 0x040fe40001741670 */
[----:B------:R-:W-:-:S02]  /*c0c0*/  ISETP.LT.OR P3, PT, R3, R216, P3 ;  /* 0x000000d80300720c */ /* 0x000fc40001f61670 */
[----:B------:R-:W-:Y:S02]  /*c0d0*/  FSEL R3, R52, -INF , !P4 ;  /* 0xff80000034037808 */ /* 0x000fe40006000000 */
[C---:B------:R-:W-:Y:S02]  /*c0e0*/  ISETP.LT.OR P6, PT, R2.reuse, R218, P6 ;  /* 0x000000da0200720c */ /* 0x040fe400037c1670 */
[----:B------:R-:W-:Y:S01]  /*c0f0*/  ISETP.LT.OR P5, PT, R2, R216, P5 ;  /* 0x000000d80200720c */ /* 0x000fe20002fa1670 */
[----:B------:R1:W-:Y:S01]  /*c100*/  STL [R1+0x8], R3 ;  /* 0x0000080301007387 */ /* 0x0003e20000100800 */
[----:B------:R-:W-:Y:S02]  /*c110*/  IADD3 R2, R0, 0x48, RZ ;  /* 0x0000004800027810 */ /* 0x000fe40007ffe0ff */
[----:B------:R-:W-:Y:S02]  /*c120*/  FSEL R24, R54, -INF , !P5 ;  /* 0xff80000036187808 */ /* 0x000fe40006800000 */
[----:B------:R-:W-:-:S02]  /*c130*/  FSEL R241, R62, -INF , !P6 ;  /* 0xff8000003ef17808 */ /* 0x000fc40007000000 */
[----:B------:R-:W-:Y:S02]  /*c140*/  FSEL R242, R63, -INF , !P0 ;  /* 0xff8000003ff27808 */ /* 0x000fe40004000000 */
[C---:B------:R-:W-:Y:S01]  /*c150*/  ISETP.GE.AND P6, PT, R2.reuse, R223, PT ;  /* 0x000000df0200720c */ /* 0x040fe20003fc6270 */
[----:B------:R-:W-:Y:S01]  /*c160*/  HMMA.16816.F32 R60, R8, R26, R44 ;  /* 0x0000001a083c723c */ /* 0x000fe2000000182c */
[C---:B------:R-:W-:Y:S02]  /*c170*/  ISETP.GE.AND P0, PT, R2.reuse, R222, PT ;  /* 0x000000de0200720c */ /* 0x040fe40003f06270 */
[C---:B------:R-:W-:Y:S02]  /*c180*/  ISETP.GE.AND P4, PT, R2.reuse, R221, PT ;  /* 0x000000dd0200720c */ /* 0x040fe40003f86270 */
[C---:B------:R-:W-:Y:S02]  /*c190*/  ISETP.LT.OR P6, PT, R2.reuse, R219, P6 ;  /* 0x000000db0200720c */ /* 0x040fe400037c1670 */
[C---:B------:R-:W-:Y:S01]  /*c1a0*/  ISETP.LT.OR P0, PT, R2.reuse, R218, P0 ;  /* 0x000000da0200720c */ /* 0x040fe20000701670 */
[----:B------:R-:W-:Y:S01]  /*c1b0*/  HMMA.16816.F32 R44, R12, R22, RZ ;  /* 0x000000160c2c723c */ /* 0x000fe200000018ff */
[----:B------:R-:W-:-:S02]  /*c1c0*/  ISETP.LT.OR P4, PT, R2, R217, P4 ;  /* 0x000000d90200720c */ /* 0x000fc40002781670 */
[----:B------:R-:W-:Y:S02]  /*c1d0*/  FSEL R193, R32, -INF , !P6 ;  /* 0xff80000020c17808 */ /* 0x000fe40007000000 */
[----:B------:R-:W-:Y:S02]  /*c1e0*/  FSEL R236, R34, -INF , !P0 ;  /* 0xff80000022ec7808 */ /* 0x000fe40004000000 */
[----:B-1----:R-:W-:Y:S02]  /*c1f0*/  FSEL R3, R53, -INF , !P2 ;  /* 0xff80000035037808 */ /* 0x002fe40005000000 */
[----:B------:R-:W-:Y:S02]  /*c200*/  ISETP.GE.AND P2, PT, R2, R220, PT ;  /* 0x000000dc0200720c */ /* 0x000fe40003f46270 */
[----:B------:R-:W-:Y:S01]  /*c210*/  FSEL R84, R76, -INF , !P4 ;  /* 0xff8000004c547808 */ /* 0x000fe20006000000 */
[----:B------:R1:W-:Y:S01]  /*c220*/  STL [R1+0xc], R3 ;  /* 0x00000c0301007387 */ /* 0x0003e20000100800 */
[----:B------:R-:W-:-:S02]  /*c230*/  ISETP.LT.OR P2, PT, R2, R216, P2 ;  /* 0x000000d80200720c */ /* 0x000fc40001741670 */
[----:B------:R-:W-:Y:S01]  /*c240*/  IADD3 R2, R0, 0x49, RZ ;  /* 0x0000004900027810 */ /* 0x000fe20007ffe0ff */
[----:B------:R2:W-:Y:S03]  /*c250*/  STL [R1+0x18], R24 ;  /* 0x0000181801007387 */ /* 0x0005e60000100800 */
[C---:B------:R-:W-:Y:S02]  /*c260*/  ISETP.GE.AND P5, PT, R2.reuse, R223, PT ;  /* 0x000000df0200720c */ /* 0x040fe40003fa6270 */
[C---:B------:R-:W-:Y:S02]  /*c270*/  ISETP.GE.AND P6, PT, R2.reuse, R221, PT ;  /* 0x000000dd0200720c */ /* 0x040fe40003fc6270 */
[C---:B------:R-:W-:Y:S01]  /*c280*/  ISETP.LT.OR P5, PT, R2.reuse, R219, P5 ;  /* 0x000000db0200720c */ /* 0x040fe20002fa1670 */
[----:B------:R-:W-:Y:S01]  /*c290*/  HMMA.16816.F32 R44, R4, R30, R44 ;  /* 0x0000001e042c723c */ /* 0x000fe2000000182c */
[----:B------:R-:W-:-:S02]  /*c2a0*/  ISETP.LT.OR P6, PT, R2, R217, P6 ;  /* 0x000000d90200720c */ /* 0x000fc400037c1670 */
[----:B------:R-:W-:Y:S02]  /*c2b0*/  FSEL R192, R33, -INF , !P5 ;  /* 0xff80000021c07808 */ /* 0x000fe40006800000 */
[----:B------:R-:W-:-:S04]  /*c2c0*/  ISETP.GE.AND P0, PT, R2, R220, PT ;  /* 0x000000dc0200720c */ /* 0x000fc80003f06270 */
[C---:B------:R-:W-:Y:S02]  /*c2d0*/  ISETP.LT.OR P0, PT, R2.reuse, R216, P0 ;  /* 0x000000d80200720c */ /* 0x040fe40000701670 */
[----:B-1----:R-:W-:Y:S02]  /*c2e0*/  FSEL R3, R55, -INF , !P3 ;  /* 0xff80000037037808 */ /* 0x002fe40005800000 */
[----:B------:R-:W-:Y:S01]  /*c2f0*/  ISETP.GE.AND P3, PT, R2, R222, PT ;  /* 0x000000de0200720c */ /* 0x000fe20003f66270 */
[----:B------:R-:W-:Y:S01]  /*c300*/  HMMA.16816.F32 R52, R16, R22, RZ ;  /* 0x000000161034723c */ /* 0x000fe200000018ff */
[----:B--2---:R-:W-:Y:S01]  /*c310*/  FSEL R24, R78, -INF , !P2 ;  /* 0xff8000004e187808 */ /* 0x004fe20005000000 */
[----:B------:R1:W-:Y:S01]  /*c320*/  STL [R1+0x1c], R3 ;  /* 0x00001c0301007387 */ /* 0x0003e20000100800 */
[----:B------:R-:W-:Y:S02]  /*c330*/  ISETP.LT.OR P3, PT, R2, R218, P3 ;  /* 0x000000da0200720c */ /* 0x000fe40001f61670 */
[----:B------:R-:W-:Y:S01]  /*c340*/  IADD3 R2, R0, 0x51, RZ ;  /* 0x0000005100027810 */ /* 0x000fe20007ffe0ff */
[----:B------:R-:W-:Y:S01]  /*c350*/  STL [R1+0x14], R24 ;  /* 0x0000141801007387 */ /* 0x000fe20000100800 */
[----:B------:R-:W-:-:S02]  /*c360*/  FSEL R237, R35, -INF , !P3 ;  /* 0xff80000023ed7808 */ /* 0x000fc40005800000 */
[----:B------:R-:W-:Y:S01]  /*c370*/  HMMA.16816.F32 R32, R12, R20, RZ ;  /* 0x000000140c20723c */ /* 0x000fe200000018ff */
[----:B------:R-:W2:Y:S01]  /*c380*/  LDSM.16.M88.4 R24, [R135+0x3c00] ;  /* 0x003c00008718783b */ /* 0x000ea20000000200 */
[----:B------:R-:W-:-:S04]  /*c390*/  ISETP.GE.AND P5, PT, R2, R223, PT ;  /* 0x000000df0200720c */ /* 0x000fc80003fa6270 */
[C---:B------:R-:W-:Y:S02]  /*c3a0*/  ISETP.LT.OR P5, PT, R2.reuse, R219, P5 ;  /* 0x000000db0200720c */ /* 0x040fe40002fa1670 */
[----:B------:R-:W-:Y:S02]  /*c3b0*/  FSEL R20, R77, -INF , !P6 ;  /* 0xff8000004d147808 */ /* 0x000fe40007000000 */
[----:B------:R-:W-:Y:S02]  /*c3c0*/  FSEL R188, R69, -INF , !P5 ;  /* 0xff80000045bc7808 */ /* 0x000fe40006800000 */
[C---:B------:R-:W-:Y:S01]  /*c3d0*/  ISETP.GE.AND P5, PT, R2.reuse, R220, PT ;  /* 0x000000dc0200720c */ /* 0x040fe20003fa6270 */
[----:B------:R-:W-:Y:S02]  /*c3e0*/  STL [R1], R20 ;  /* 0x0000001401007387 */ /* 0x000fe40000100800 */
[----:B------:R-:W-:Y:S01]  /*c3f0*/  HMMA.16816.F32 R52, R8, R30, R52 ;  /* 0x0000001e0834723c */ /* 0x000fe20000001834 */
[----:B------:R-:W-:Y:S01]  /*c400*/  ISETP.LT.OR P5, PT, R2, R216, P5 ;  /* 0x000000d80200720c */ /* 0x000fe20002fa1670 */
[----:B------:R-:W3:Y:S01]  /*c410*/  LDSM.16.M88.4 R20, [R209] ;  /* 0x00000000d114783b */ /* 0x000ee20000000200 */
[----:B-1----:R-:W-:Y:S01]  /*c420*/  IADD3 R3, R0, 0x50, RZ ;  /* 0x0000005000037810 */ /* 0x002fe20007ffe0ff */
[----:B------:R-:W-:-:S04]  /*c430*/  DEPBAR.LE SB0, 0x0 ;  /* 0x000080000000791a */ /* 0x000fc80000000000 */
[----:B------:R-:W-:Y:S01]  /*c440*/  BAR.SYNC.DEFER_BLOCKING 0x0 ;  /* 0x0000000000007b1d */ /* 0x000fe20000010000 */
        /* <DEDUP_REMOVED lines=9> */
[----:B------:R-:W-:Y:S01]  /*c4e0*/  FSEL R3, R79, -INF , !P0 ;  /* 0xff8000004f037808 */ /* 0x000fe20004000000 */
[----:B--2---:R-:W-:Y:S01]  /*c4f0*/  HMMA.16816.F32 R32, R16, R24, RZ ;  /* 0x000000181020723c */ /* 0x004fe200000018ff */
[----:B------:R-:W-:Y:S02]  /*c500*/  FSEL R187, R68, -INF , !P3 ;  /* 0xff80000044bb7808 */ /* 0x000fe40005800000 */
[C---:B------:R-:W-:Y:S01]  /*c510*/  ISETP.GE.AND P0, PT, R2.reuse, R222, PT ;  /* 0x000000de0200720c */ /* 0x040fe20003f06270 */
[----:B------:R1:W-:Y:S01]  /*c520*/  STL [R1+0x10], R3 ;  /* 0x0000100301007387 */ /* 0x0003e20000100800 */
[----:B------:R-:W-:-:S02]  /*c530*/  ISETP.GE.AND P3, PT, R2, R221, PT ;  /* 0x000000dd0200720c */ /* 0x000fc40003f66270 */
[C---:B------:R-:W-:Y:S01]  /*c540*/  ISETP.LT.OR P0, PT, R2.reuse, R218, P0 ;  /* 0x000000da0200720c */ /* 0x040fe20000701670 */
[C---:B------:R-:W-:Y:S01]  /*c550*/  HMMA.16816.F32 R28, R12.reuse, R24, RZ ;  /* 0x000000180c1c723c */ /* 0x040fe200000018ff */
[----:B------:R-:W-:Y:S02]  /*c560*/  ISETP.LT.OR P3, PT, R2, R217, P3 ;  /* 0x000000d90200720c */ /* 0x000fe40001f61670 */
[----:B------:R-:W-:Y:S02]  /*c570*/  IADD3 R2, R0, 0x58, RZ ;  /* 0x0000005800027810 */ /* 0x000fe40007ffe0ff */
[----:B------:R-:W-:Y:S02]  /*c580*/  FSEL R231, R70, -INF , !P2 ;  /* 0xff80000046e77808 */ /* 0x000fe40005000000 */
[----:B------:R-:W-:Y:S01]  /*c590*/  FSEL R234, R71, -INF , !P0 ;  /* 0xff80000047ea7808 */ /* 0x000fe20004000000 */
[----:B------:R-:W-:Y:S01]  /*c5a0*/  HMMA.16816.F32 R12, R12, R26, RZ ;  /* 0x0000001a0c0c723c */ /* 0x000fe200000018ff */
[----:B------:R-:W-:-:S02]  /*c5b0*/  FSEL R251, R72, -INF , !P4 ;  /* 0xff80000048fb7808 */ /* 0x000fc40006000000 */
[----:B------:R-:W-:Y:S02]  /*c5c0*/  FSEL R250, R73, -INF , !P3 ;  /* 0xff80000049fa7808 */ /* 0x000fe40005800000 */
[C---:B------:R-:W-:Y:S02]  /*c5d0*/  ISETP.GE.AND P2, PT, R2.reuse, R223, PT ;  /* 0x000000df0200720c */ /* 0x040fe40003f46270 */
[C---:B------:R-:W-:Y:S01]  /*c5e0*/  ISETP.GE.AND P0, PT, R2.reuse, R222, PT ;  /* 0x000000de0200720c */ /* 0x040fe20003f06270 */
[----:B---3--:R-:W-:Y:S01]  /*c5f0*/  HMMA.16816.F32 R32, R8, R20, R32 ;  /* 0x000000140820723c */ /* 0x008fe20000001820 */
[C---:B------:R-:W-:Y:S02]  /*c600*/  ISETP.GE.AND P4, PT, R2.reuse, R221, PT ;  /* 0x000000dd0200720c */ /* 0x040fe40003f86270 */
[C---:B------:R-:W-:Y:S02]  /*c610*/  ISETP.GE.AND P3, PT, R2.reuse, R220, PT ;  /* 0x000000dc0200720c */ /* 0x040fe40003f66270 */
[----:B------:R-:W-:-:S02]  /*c620*/  ISETP.LT.OR P2, PT, R2, R219, P2 ;  /* 0x000000db0200720c */ /* 0x000fc40001741670 */
[C---:B------:R-:W-:Y:S01]  /*c630*/  ISETP.LT.OR P0, PT, R2.reuse, R218, P0 ;  /* 0x000000da0200720c */ /* 0x040fe20000701670 */
[----:B------:R-:W-:Y:S01]  /*c640*/  HMMA.16816.F32 R28, R4, R20, R28 ;  /* 0x00000014041c723c */ /* 0x000fe2000000181c */
[C---:B------:R-:W-:Y:S02]  /*c650*/  ISETP.LT.OR P4, PT, R2.reuse, R217, P4 ;  /* 0x000000d90200720c */ /* 0x040fe40002781670 */
[----:B------:R-:W-:Y:S02]  /*c660*/  ISETP.LT.OR P3, PT, R2, R216, P3 ;  /* 0x000000d80200720c */ /* 0x000fe40001f61670 */
[C---:B-1----:R-:W-:Y:S02]  /*c670*/  IADD3 R3, R0.reuse, 0x59, RZ ;  /* 0x0000005900037810 */ /* 0x042fe40007ffe0ff */
[----:B------:R-:W-:Y:S01]  /*c680*/  IADD3 R2, R0, 0x60, RZ ;  /* 0x0000006000027810 */ /* 0x000fe20007ffe0ff */
[----:B------:R-:W-:Y:S01]  /*c690*/  HMMA.16816.F32 R16, R16, R26, RZ ;  /* 0x0000001a1010723c */ /* 0x000fe200000018ff */
[----:B------:R-:W-:-:S02]  /*c6a0*/  FSEL R68, R74, -INF , !P6 ;  /* 0xff8000004a447808 */ /* 0x000fc40007000000 */
[----:B------:R-:W-:Y:S02]  /*c6b0*/  FSEL R69, R75, -INF , !P5 ;  /* 0xff8000004b457808 */ /* 0x000fe40006800000 */
[----:B------:R-:W-:Y:S02]  /*c6c0*/  FSEL R248, R64, -INF , !P4 ;  /* 0xff80000040f87808 */ /* 0x000fe40006000000 */
[----:B------:R-:W-:Y:S01]  /*c6d0*/  FSEL R252, R66, -INF , !P3 ;  /* 0xff80000042fc7808 */ /* 0x000fe20005800000 */
[----:B------:R-:W-:Y:S01]  /*c6e0*/  HMMA.16816.F32 R4, R4, R22, R12 ;  /* 0x000000160404723c */ /* 0x000fe2000000180c */
[----:B------:R-:W-:Y:S02]  /*c6f0*/  FSEL R185, R60, -INF , !P2 ;  /* 0xff8000003cb97808 */ /* 0x000fe40005000000 */
[----:B------:R-:W-:Y:S02]  /*c700*/  FSEL R226, R62, -INF , !P0 ;  /* 0xff8000003ee27808 */ /* 0x000fe40004000000 */
[----:B------:R-:W-:-:S02]  /*c710*/  ISETP.GE.AND P5, PT, R3, R223, PT ;  /* 0x000000df0300720c */ /* 0x000fc40003fa6270 */
[C---:B------:R-:W-:Y:S02]  /*c720*/  ISETP.GE.AND P6, PT, R3.reuse, R222, PT ;  /* 0x000000de0300720c */ /* 0x040fe40003fc6270 */
[C---:B------:R-:W-:Y:S02]  /*c730*/  ISETP.GE.AND P4, PT, R3.reuse, R221, PT ;  /* 0x000000dd0300720c */ /* 0x040fe40003f86270 */
[C---:B------:R-:W-:Y:S02]  /*c740*/  ISETP.GE.AND P3, PT, R3.reuse, R220, PT ;  /* 0x000000dc0300720c */ /* 0x040fe40003f66270 */
[C---:B------:R-:W-:Y:S02]  /*c750*/  ISETP.GE.AND P2, PT, R2.reuse, R223, PT ;  /* 0x000000df0200720c */ /* 0x040fe40003f46270 */
[----:B------:R-:W-:Y:S01]  /*c760*/  ISETP.GE.AND P0, PT, R2, R222, PT ;  /* 0x000000de0200720c */ /* 0x000fe20003f06270 */
[----:B------:R-:W-:Y:S01]  /*c770*/  HMMA.16816.F32 R8, R8, R22, R16 ;  /* 0x000000160808723c */ /* 0x000fe20000001810 */
[----:B------:R-:W-:-:S02]  /*c780*/  ISETP.LT.OR P5, PT, R3, R219, P5 ;  /* 0x000000db0300720c */ /* 0x000fc40002fa1670 */
[C---:B------:R-:W-:Y:S02]  /*c790*/  ISETP.LT.OR P6, PT, R3.reuse, R218, P6 ;  /* 0x000000da0300720c */ /* 0x040fe400037c1670 */
[C---:B------:R-:W-:Y:S02]  /*c7a0*/  ISETP.LT.OR P4, PT, R3.reuse, R217, P4 ;  /* 0x000000d90300720c */ /* 0x040fe40002781670 */
[----:B------:R-:W-:Y:S02]  /*c7b0*/  ISETP.LT.OR P3, PT, R3, R216, P3 ;  /* 0x000000d80300720c */ /* 0x000fe40001f61670 */
        /* <DEDUP_REMOVED lines=33> */
[C---:B------:R-:W-:Y:S02]  /*c9d0*/  ISETP.GE.AND P2, PT, R20.reuse, R221, PT ;  /* 0x000000dd1400720c */ /* 0x040fe40003f46270 */
[----:B------:R-:W-:Y:S02]  /*c9e0*/  ISETP.GE.AND P0, PT, R20, R220, PT ;  /* 0x000000dc1400720c */ /* 0x000fe40003f06270 */
[C---:B------:R-:W-:Y:S02]  /*c9f0*/  ISETP.LT.OR P3, PT, R2.reuse, R219, P3 ;  /* 0x000000db0200720c */ /* 0x040fe40001f61670 */
[C---:B------:R-:W-:Y:S02]  /*ca00*/  ISETP.LT.OR P6, PT, R2.reuse, R218, P6 ;  /* 0x000000da0200720c */ /* 0x040fe400037c1670 */
[C---:B------:R-:W-:Y:S02]  /*ca10*/  ISETP.LT.OR P5, PT, R2.reuse, R217, P5 ;  /* 0x000000d90200720c */ /* 0x040fe40002fa1670 */
        /* <DEDUP_REMOVED lines=8> */
[C---:B------:R-:W-:Y:S02]  /*caa0*/  ISETP.GE.AND P4, PT, R3.reuse, R221, PT ;  /* 0x000000dd0300720c */ /* 0x040fe40003f86270 */
[C---:B------:R-:W-:Y:S02]  /*cab0*/  ISETP.GE.AND P2, PT, R3.reuse, R220, PT ;  /* 0x000000dc0300720c */ /* 0x040fe40003f46270 */
[----:B------:R-:W-:Y:S02]  /*cac0*/  ISETP.GE.AND P0, PT, R2, R223, PT ;  /* 0x000000df0200720c */ /* 0x000fe40003f06270 */
[C---:B------:R-:W-:Y:S02]  /*cad0*/  ISETP.LT.OR P4, PT, R3.reuse, R217, P4 ;  /* 0x000000d90300720c */ /* 0x040fe40002781670 */
[----:B------:R-:W-:-:S02]  /*cae0*/  ISETP.LT.OR P2, PT, R3, R216, P2 ;  /* 0x000000d80300720c */ /* 0x000fc40001741670 */
[----:B------:R-:W-:Y:S02]  /*caf0*/  ISETP.LT.OR P0, PT, R2, R219, P0 ;  /* 0x000000db0200720c */ /* 0x000fe40000701670 */
[----:B------:R-:W-:Y:S02]  /*cb00*/  FSEL R182, R52, -INF , !P3 ;  /* 0xff80000034b67808 */ /* 0x000fe40005800000 */
[----:B------:R-:W-:Y:S02]  /*cb10*/  ISETP.GE.AND P3, PT, R3, R223, PT ;  /* 0x000000df0300720c */ /* 0x000fe40003f66270 */
[----:B------:R-:W-:Y:S02]  /*cb20*/  FSEL R230, R28, -INF , !P4 ;  /* 0xff8000001ce67808 */ /* 0x000fe40006000000 */
[----:B------:R-:W-:Y:S02]  /*cb30*/  FSEL R239, R30, -INF , !P2 ;  /* 0xff8000001eef7808 */ /* 0x000fe40005000000 */
[----:B------:R-:W-:-:S02]  /*cb40*/  FSEL R79, R33, -INF , !P0 ;  /* 0xff800000214f7808 */ /* 0x000fc40004000000 */
[C---:B------:R-:W-:Y:S02]  /*cb50*/  ISETP.GE.AND P4, PT, R2.reuse, R222, PT ;  /* 0x000000de0200720c */ /* 0x040fe40003f86270 */
[C---:B------:R-:W-:Y:S02]  /*cb60*/  ISETP.GE.AND P2, PT, R2.reuse, R221, PT ;  /* 0x000000dd0200720c */ /* 0x040fe40003f46270 */
[C---:B------:R-:W-:Y:S02]  /*cb70*/  ISETP.GE.AND P0, PT, R2.reuse, R220, PT ;  /* 0x000000dc0200720c */ /* 0x040fe40003f06270 */
[----:B------:R-:W-:Y:S02]  /*cb80*/  ISETP.LT.OR P3, PT, R3, R219, P3 ;  /* 0x000000db0300720c */ /* 0x000fe40001f61670 */
[C---:B------:R-:W-:Y:S02]  /*cb90*/  ISETP.LT.OR P4, PT, R2.reuse, R218, P4 ;  /* 0x000000da0200720c */ /* 0x040fe40002781670 */
[----:B------:R-:W-:-:S02]  /*cba0*/  ISETP.LT.OR P2, PT, R2, R217, P2 ;  /* 0x000000d90200720c */ /* 0x000fc40001741670 */
[----:B------:R-:W-:Y:S02]  /*cbb0*/  ISETP.LT.OR P0, PT, R2, R216, P0 ;  /* 0x000000d80200720c */ /* 0x000fe40000701670 */
[C---:B------:R-:W-:Y:S02]  /*cbc0*/  IADD3 R2, R0.reuse, 0x78, RZ ;  /* 0x0000007800027810 */ /* 0x040fe40007ffe0ff */
[----:B------:R-:W-:Y:S02]  /*cbd0*/  IADD3 R0, R0, 0x79, RZ ;  /* 0x0000007900007810 */ /* 0x000fe40007ffe0ff */
[----:B------:R-:W-:Y:S02]  /*cbe0*/  FSEL R235, R44, -INF , !P5 ;  /* 0xff8000002ceb7808 */ /* 0x000fe40006800000 */
[----:B------:R-:W-:Y:S02]  /*cbf0*/  FSEL R181, R32, -INF , !P3 ;  /* 0xff80000020b57808 */ /* 0x000fe40005800000 */
[----:B------:R-:W-:-:S02]  /*cc00*/  ISETP.GE.AND P5, PT, R3, R222, PT ;  /* 0x000000de0300720c */ /* 0x000fc40003fa6270 */
[----:B------:R-:W-:Y:S02]  /*cc10*/  ISETP.GE.AND P3, PT, R20, R223, PT ;  /* 0x000000df1400720c */ /* 0x000fe40003f66270 */
[----:B------:R-:W-:Y:S02]  /*cc20*/  FSEL R225, R31, -INF , !P0 ;  /* 0xff8000001fe17808 */ /* 0x000fe40004000000 */
[----:B------:R-:W-:Y:S02]  /*cc30*/  ISETP.GE.AND P0, PT, R0, R221, PT ;  /* 0x000000dd0000720c */ /* 0x000fe40003f06270 */
[----:B------:R-:W-:Y:S02]  /*cc40*/  ISETP.LT.OR P5, PT, R3, R218, P5 ;  /* 0x000000da0300720c */ /* 0x000fe40002fa1670 */
        /* <DEDUP_REMOVED lines=23> */
[CC--:B------:R-:W-:Y:S02]  /*cdc0*/  ISETP.LT.OR P6, PT, R2.reuse, R219.reuse, P6 ;  /* 0x000000db0200720c */ /* 0x0c0fe400037c1670 */
        /* <DEDUP_REMOVED lines=10> */
[----:B------:R-:W2:Y:S04]  /*ce70*/  LDL.64 R72, [R1+0x68] ;  /* 0x0000680001487983 */ /* 0x000ea80000100a00 */
[----:B------:R-:W3:Y:S01]  /*ce80*/  LDL.64 R70, [R1+0x60] ;  /* 0x0000600001467983 */ /* 0x000ee20000100a00 */
[----:B------:R-:W-:Y:S01]  /*ce90*/  UIADD3 UR33, UR32, -0x3, URZ ;  /* 0xfffffffd20217890 */ /* 0x000fe2000fffe03f */
[----:B------:R-:W-:Y:S01]  /*cea0*/  IMAD.MOV.U32 R11, RZ, RZ, c[0x0][0x198] ;  /* 0x00006600ff0b7624 */ /* 0x000fe200078e00ff */
        /* <DEDUP_REMOVED lines=12> */
[----:B------:R-:W-:-:S06]  /*cf70*/  UIADD3 UR5, UR37, UR5, URZ ;  /* 0x0000000525057290 */ /* 0x000fcc000fffe03f */
[----:B------:R-:W-:Y:S01]  /*cf80*/  IMAD.U32 R3, RZ, RZ, UR5 ;  /* 0x00000005ff037e24 */ /* 0x000fe2000f8e00ff */
[----:B--2---:R-:W-:-:S04]  /*cf90*/  LEA R2, P2, R2, R72, 0x7 ;  /* 0x0000004802027211 */ /* 0x004fc800078438ff */
[----:B------:R-:W-:Y:S02]  /*cfa0*/  @!P1 IADD3 R0, P0, R2, UR21, RZ ;  /* 0x0000001502009c10 */ /* 0x000fe4000ff1e0ff */
[----:B---3--:R-:W-:Y:S02]  /*cfb0*/  LEA.HI.X R3, R4, R71, R3, 0x7, P2 ;  /* 0x0000004704037211 */ /* 0x008fe400010f3c03 */
[----:B------:R-:W-:Y:S02]  /*cfc0*/  @!P1 LEA R5, P2, R11, R2, 0x6 ;  /* 0x000000020b059211 */ /* 0x000fe400078430ff */
[----:B------:R-:W-:Y:S02]  /*cfd0*/  @!P1 LEA R8, P4, R2, c[0x0][0x168], 0x1 ;  /* 0x00005a0002089a11 */ /* 0x000fe400078808ff */
[----:B------:R-:W-:Y:S02]  /*cfe0*/  @!P1 LEA R6, P3, R0, c[0x0][0x168], 0x1 ;  /* 0x00005a0000069a11 */ /* 0x000fe400078608ff */
[----:B------:R-:W-:-:S02]  /*cff0*/  @!P1 IADD3.X R7, R3, UR20, RZ, P0, !PT ;  /* 0x0000001403079c10 */ /* 0x000fc400087fe4ff */
[----:B------:R-:W-:Y:S02]  /*d000*/  @!P1 LEA R4, P0, R5, c[0x0][0x168], 0x1 ;  /* 0x00005a0005049a11 */ /* 0x000fe400078008ff */
[----:B------:R-:W-:Y:S02]  /*d010*/  @!P1 LEA.HI.X R10, R11, R3, R10, 0x6, P2 ;  /* 0x000000030b0a9211 */ /* 0x000fe400010f340a */
        /* <DEDUP_REMOVED lines=19> */
[----:B------:R-:W-:Y:S01]  /*d150*/  ULDC UR4, c[0x0][0x19c] ;  /* 0x0000670000047ab9 */ /* 0x000fe20000000800 */
[----:B-1----:R-:W-:Y:S01]  /*d160*/  IMAD.WIDE.U32 R4, R11, 0x60, R2 ;  /* 0x000000600b047825 */ /* 0x002fe200078e0002 */
[----:B------:R-:W-:-:S04]  /*d170*/  UIMAD UR4, UR4, 0x60, URZ ;  /* 0x00000060040478a4 */ /* 0x000fc8000f8e023f */
[----:B------:R-:W-:Y:S02]  /*d180*/  LEA R2, P0, R4, c[0x0][0x168], 0x1 ;  /* 0x00005a0004027a11 */ /* 0x000fe400078008ff */
[----:B------:R-:W-:-:S04]  /*d190*/  IADD3 R0, R5, UR4, RZ ;  /* 0x0000000405007c10 */ /* 0x000fc8000fffe0ff */
[----:B------:R-:W-:-:S05]  /*d1a0*/  LEA.HI.X R3, R4, c[0x0][0x16c], R0, 0x1, P0 ;  /* 0x00005b0004037a11 */ /* 0x000fca00000f0c00 */
[----:B------:R-:W-:Y:S01]  /*d1b0*/  @!PT LDS RZ, [RZ] ;  /* 0x00000000fffff984 */ /* 0x000fe20000000800 */
[----:B------:R-:W-:Y:S01]  /*d1c0*/  @!PT LDS RZ, [RZ] ;  /* 0x00000000fffff984 */ /* 0x000fe20000000800 */
[----:B------:R-:W-:Y:S01]  /*d1d0*/  @!PT LDS RZ, [RZ] ;  /* 0x00000000fffff984 */ /* 0x000fe20000000800 */
[----:B------:R1:W-:Y:S02]  /*d1e0*/  LDGSTS.E.BYPASS.LTC128B.128 [R224+0x3800], [R2.64] ;  /* 0x0380000002e07fae */ /* 0x0003e4000b901d5c */
.L_x_434:
[----:B------:R-:W-:Y:S05]  /*d1f0*/  BSYNC B0 ;  /* 0x0000000000007941 */ /* 0x000fea0003800000 */
.L_x_433:
[----:B------:R-:W0:Y:S02]  /*d200*/  LDGDEPBAR ;  /* 0x00000000000079af */ /* 0x000e240000000000 */
.L_x_432:
[----:B-1----:R-:W2:Y:S04]  /*d210*/  LDL.LU R5, [R1+0xc] ;  /* 0x00000c0001057983 */ /* 0x002ea80000300800 */
[----:B------:R-:W3:Y:S04]  /*d220*/  LDL.LU R4, [R1+0x8] ;  /* 0x0000080001047983 */ /* 0x000ee80000300800 */
[----:B------:R-:W4:Y:S04]  /*d230*/  LDL.LU R3, [R1] ;  /* 0x0000000001037983 */ /* 0x000f280000300800 */
[----:B------:R-:W4:Y:S04]  /*d240*/  LDL.LU R2, [R1+0x18] ;  /* 0x0000180001027983 */ /* 0x000f280000300800 */
[----:B------:R-:W4:Y:S04]  /*d250*/  LDL.LU R0, [R1+0x44] ;  /* 0x0000440001007983 */ /* 0x000f280000300800 */
[----:B------:R-:W4:Y:S01]  /*d260*/  LDL R11, [R1+0x20] ;  /* 0x00002000010b7983 */ /* 0x000f220000100800 */
[----:B------:R-:W-:Y:S01]  /*d270*/  USHF.L.U32 UR4, UR34, 0x2, URZ ;  /* 0x0000000222047899 */ /* 0x000fe2000800063f */
[----:B------:R-:W-:-:S02]  /*d280*/  IMAD.WIDE.U32 R14, R232, -0x326172a9, RZ ;  /* 0xcd9e8d57e80e7825 */ /* 0x000fc400078e00ff */
[----:B------:R-:W-:Y:S04]  /*d290*/  STL [R1+0xcc], R224 ;  /* 0x0000cce001007387 */ /* 0x000fe80000100800 */
[----:B------:R1:W-:Y:S04]  /*d2a0*/  STL [R1+0xc8], R223 ;  /* 0x0000c8df01007387 */ /* 0x0003e80000100800 */
[----:B------:R1:W-:Y:S04]  /*d2b0*/  STL [R1+0xc4], R222 ;  /* 0x0000c4de01007387 */ /* 0x0003e80000100800 */
[----:B------:R1:W-:Y:S04]  /*d2c0*/  STL [R1+0xc0], R221 ;  /* 0x0000c0dd01007387 */ /* 0x0003e80000100800 */
[----:B------:R-:W-:Y:S04]  /*d2d0*/  STL [R1+0xbc], R220 ;  /* 0x0000bcdc01007387 */ /* 0x000fe80000100800 */
[----:B------:R-:W-:Y:S04]  /*d2e0*/  STL [R1+0xb8], R219 ;  /* 0x0000b8db01007387 */ /* 0x000fe80000100800 */
[----:B------:R-:W-:Y:S04]  /*d2f0*/  STL [R1+0xb4], R218 ;  /* 0x0000b4da01007387 */ /* 0x000fe80000100800 */
[----:B------:R-:W-:Y:S04]  /*d300*/  STL [R1+0xb0], R217 ;  /* 0x0000b0d901007387 */ /* 0x000fe80000100800 */
[----:B------:R-:W-:Y:S04]  /*d310*/  STL [R1+0xac], R216 ;  /* 0x0000acd801007387 */ /* 0x000fe80000100800 */
[----:B------:R-:W-:Y:S04]  /*d320*/  STL [R1+0xa8], R215 ;  /* 0x0000a8d701007387 */ /* 0x000fe80000100800 */
[----:B------:R-:W-:Y:S04]  /*d330*/  STL [R1+0xa4], R214 ;  /* 0x0000a4d601007387 */ /* 0x000fe80000100800 */
[----:B------:R-:W-:Y:S04]  /*d340*/  STL [R1+0xa0], R213 ;  /* 0x0000a0d501007387 */ /* 0x000fe80000100800 */
        /* <DEDUP_REMOVED lines=8> */
[----:B-1----:R-:W4:Y:S04]  /*d3d0*/  LDL.LU R223, [R1+0x14] ;  /* 0x0000140001df7983 */ /* 0x002f280000300800 */
[----:B------:R-:W4:Y:S04]  /*d3e0*/  LDL.LU R222, [R1+0x1c] ;  /* 0x00001c0001de7983 */ /* 0x000f280000300800 */
[----:B------:R-:W4:Y:S01]  /*d3f0*/  LDL.LU R221, [R1+0x10] ;  /* 0x0000100001dd7983 */ /* 0x000f220000300800 */
[----:B------:R-:W-:-:S02]  /*d400*/  IMAD.MOV.U32 R67, RZ, RZ, R84 ;  /* 0x000000ffff437224 */ /* 0x000fc400078e0054 */
[----:B--2---:R-:W-:Y:S02]  /*d410*/  IMAD.MOV.U32 R6, RZ, RZ, R5 ;  /* 0x000000ffff067224 */ /* 0x004fe400078e0005 */
[----:B---3--:R-:W-:Y:S02]  /*d420*/  IMAD.MOV.U32 R9, RZ, RZ, R4 ;  /* 0x000000ffff097224 */ /* 0x008fe400078e0004 */
[----:B------:R-:W-:Y:S02]  /*d430*/  IMAD.MOV.U32 R212, RZ, RZ, R6 ;  /* 0x000000ffffd47224 */ /* 0x000fe400078e0006 */
[----:B----4-:R-:W-:Y:S02]  /*d440*/  IMAD.MOV.U32 R10, RZ, RZ, R3 ;  /* 0x000000ffff0a7224 */ /* 0x010fe400078e0003 */
[----:B------:R-:W-:Y:S02]  /*d450*/  IMAD.MOV.U32 R7, RZ, RZ, R2 ;  /* 0x000000ffff077224 */ /* 0x000fe400078e0002 */
[----:B------:R-:W-:-:S02]  /*d460*/  IMAD.MOV.U32 R8, RZ, RZ, R0 ;  /* 0x000000ffff087224 */ /* 0x000fc400078e0000 */
[----:B------:R-:W-:Y:S02]  /*d470*/  IMAD.U32 R0, RZ, RZ, UR31 ;  /* 0x0000001fff007e24 */ /* 0x000fe4000f8e00ff */
[----:B------:R-:W-:-:S03]  /*d480*/  IMAD.MOV.U32 R213, RZ, RZ, R7 ;  /* 0x000000ffffd57224 */ /* 0x000fc600078e0007 */
[----:B------:R-:W-:-:S05]  /*d490*/  LOP3.LUT R0, R115, UR4, R0, 0x96, !PT ;  /* 0x0000000473007c12 */ /* 0x000fca000f8e9600 */
[----:B------:R-:W-:Y:S01]  /*d4a0*/  IMAD.WIDE.U32 R12, R0, -0x326172a9, RZ ;  /* 0xcd9e8d57000c7825 */ /* 0x000fe200078e00ff */
[----:B------:R-:W-:-:S04]  /*d4b0*/  LOP3.LUT R0, R15, R11, RZ, 0x3c, !PT ;  /* 0x0000000b0f007212 */ /* 0x000fc800078e3cff */
[----:B------:R-:W-:Y:S01]  /*d4c0*/  LOP3.LUT R2, R13, UR16, R14, 0x96, !PT ;  /* 0x000000100d027c12 */ /* 0x000fe2000f8e960e */
[----:B------:R-:W-:Y:S01]  /*d4d0*/  IMAD R72, R0, -0x2daee0ad, RZ ;  /* 0xd2511f5300487824 */ /* 0x000fe200078e02ff */
[----:B------:R-:W-:Y:S02]  /*d4e0*/  LOP3.LUT R4, R113, UR14, R12, 0x96, !PT ;  /* 0x0000000e71047c12 */ /* 0x000fe4000f8e960c */
[----:B------:R-:W-:Y:S01]  /*d4f0*/  IADD3 R14, R232, 0x4, RZ ;  /* 0x00000004e80e7810 */ /* 0x000fe20007ffe0ff */
[----:B------:R-:W-:-:S04]  /*d500*/  IMAD.WIDE.U32 R2, R2, -0x2daee0ad, RZ ;  /* 0xd2511f5302027825 */ /* 0x000fc800078e00ff */
[----:B------:R-:W-:Y:S01]  /*d510*/  IMAD.WIDE.U32 R4, R4, -0x2daee0ad, RZ ;  /* 0xd2511f5304047825 */ /* 0x000fe200078e00ff */
[----:B------:R-:W-:-:S03]  /*d520*/  LOP3.LUT R3, R3, UR13, R72, 0x96, !PT ;  /* 0x0000000d03037c12 */ /* 0x000fc6000f8e9648 */
[----:B------:R-:W-:Y:S01]  /*d530*/  IMAD.WIDE.U32 R14, R14, -0x326172a9, RZ ;  /* 0xcd9e8d570e0e7825 */ /* 0x000fe200078e00ff */
[----:B------:R-:W-:-:S03]  /*d540*/  LOP3.LUT R0, R5, UR11, R2, 0x96, !PT ;  /* 0x0000000b05007c12 */ /* 0x000fc6000f8e9602 */
[----:B------:R-:W-:-:S04]  /*d550*/  IMAD.WIDE.U32 R2, R3, -0x326172a9, RZ ;  /* 0xcd9e8d5703027825 */ /* 0x000fc800078e00ff */
[----:B------:R-:W-:Y:S01]  /*d560*/  IMAD.WIDE.U32 R52, R0, -0x326172a9, RZ ;  /* 0xcd9e8d5700347825 */ /* 0x000fe200078e00ff */
[----:B------:R-:W-:Y:S02]  /*d570*/  LOP3.LUT R3, R3, UR12, R112, 0x96, !PT ;  /* 0x0000000c03037c12 */ /* 0x000fe4000f8e9670 */
[----:B------:R-:W-:Y:S02]  /*d580*/  LOP3.LUT R0, R15, R11, RZ, 0x3c, !PT ;  /* 0x0000000b0f007212 */ /* 0x000fe400078e3cff */
[----:B------:R-:W-:Y:S02]  /*d590*/  LOP3.LUT R6, R53, UR10, R2, 0x96, !PT ;  /* 0x0000000a35067c12 */ /* 0x000fe4000f8e9602 */
[----:B------:R-:W-:Y:S01]  /*d5a0*/  FMNMX.FTZ R5, R40, R36, !PT ;  /* 0x0000002428057209 */ /* 0x000fe20007810000 */
[----:B------:R-:W-:Y:S01]  /*d5b0*/  IMAD.WIDE.U32 R2, R3, -0x2daee0ad, RZ ;  /* 0xd2511f5303027825 */ /* 0x000fe200078e00ff */
[----:B------:R-:W-:-:S03]  /*d5c0*/  FMNMX.FTZ R7, R39, R116, !PT ;  /* 0x0000007427077209 */ /* 0x000fc60007810000 */
[----:B------:R-:W-:Y:S01]  /*d5d0*/  IMAD.WIDE.U32 R58, R0, -0x2daee0ad, RZ ;  /* 0xd2511f53003a7825 */ /* 0x000fe200078e00ff */
[----:B------:R-:W-:-:S03]  /*d5e0*/  FMNMX.FTZ R0, R117, R5, !PT ;  /* 0x0000000575007209 */ /* 0x000fc60007810000 */
[----:B------:R-:W-:Y:S01]  /*d5f0*/  IMAD.WIDE.U32 R50, R6, -0x2daee0ad, RZ ;  /* 0xd2511f5306327825 */ /* 0x000fe200078e00ff */
[----:B------:R-:W-:Y:S02]  /*d600*/  FMNMX.FTZ R5, R120, R7, !PT ;  /* 0x0000000778057209 */ /* 0x000fe40007810000 */
[----:B------:R-:W-:Y:S02]  /*d610*/  LOP3.LUT R4, R3, UR9, R4, 0x96, !PT ;  /* 0x0000000903047c12 */ /* 0x000fe4000f8e9604 */
[----:B------:R-:W-:Y:S02]  /*d620*/  FMNMX.FTZ R3, R42, R0, !PT ;  /* 0x000000002a037209 */ /* 0x000fe40007810000 */
[----:B------:R-:W-:Y:S02]  /*d630*/  LOP3.LUT R2, R51, UR7, R2, 0x96, !PT ;  /* 0x0000000733027c12 */ /* 0x000fe4000f8e9602 */
[----:B------:R-:W-:Y:S01]  /*d640*/  FMNMX.FTZ R0, R118, R5, !PT ;  /* 0x0000000576007209 */ /* 0x000fe20007810000 */
[----:B------:R-:W-:Y:S01]  /*d650*/  IMAD.WIDE.U32 R48, R4, -0x326172a9, RZ ;  /* 0xcd9e8d5704307825 */ /* 0x000fe200078e00ff */
[----:B------:R-:W-:-:S03]  /*d660*/  FMNMX.FTZ R5, R41, R3, !PT ;  /* 0x0000000329057209 */ /* 0x000fc60007810000 */
[----:B------:R-:W-:Y:S01]  /*d670*/  IMAD.WIDE.U32 R2, R2, -0x326172a9, RZ ;  /* 0xcd9e8d5702027825 */ /* 0x000fe200078e00ff */
[----:B------:R-:W-:Y:S02]  /*d680*/  LOP3.LUT R6, R59, UR15, R114, 0x96, !PT ;  /* 0x0000000f3b067c12 */ /* 0x000fe4000f8e9672 */
[----:B------:R-:W-:Y:S02]  /*d690*/  FMNMX.FTZ R4, R43, R0, !PT ;  /* 0x000000002b047209 */ /* 0x000fe40007810000 */
[----:B------:R-:W-:Y:S01]  /*d6a0*/  LOP3.LUT R0, R3, UR17, R48, 0x96, !PT ;  /* 0x0000001103007c12 */ /* 0x000fe2000f8e9630 */
[----:B------:R-:W-:Y:S01]  /*d6b0*/  IMAD.WIDE.U32 R56, R6, -0x326172a9, RZ ;  /* 0xcd9e8d5706387825 */ /* 0x000fe200078e00ff */
[----:B------:R-:W-:Y:S02]  /*d6c0*/  LOP3.LUT R3, R2, 0xffff, RZ, 0xc0, !PT ;  /* 0x0000ffff02037812 */ /* 0x000fe400078ec0ff */
[----:B------:R-:W-:Y:S02]  /*d6d0*/  SHF.R.U32.HI R7, RZ, 0x10, R2 ;  /* 0x00000010ff077819 */ /* 0x000fe40000011602 */
[----:B------:R-:W-:Y:S01]  /*d6e0*/  FMNMX.FTZ R6, R168, R5, !PT ;  /* 0x00000005a8067209 */ /* 0x000fe20007810000 */
[----:B------:R-:W-:Y:S01]  /*d6f0*/  IMAD.MOV.U32 R60, RZ, RZ, R9 ;  /* 0x000000ffff3c7224 */ /* 0x000fe200078e0009 */
[----:B------:R-:W-:Y:S01]  /*d700*/  FMNMX.FTZ R5, R170, R4, !PT ;  /* 0x00000004aa057209 */ /* 0x000fe20007810000 */
[----:B------:R-:W-:Y:S01]  /*d710*/  IMAD.MOV.U32 R21, RZ, RZ, R8 ;  /* 0x000000ffff157224 */ /* 0x000fe200078e0008 */
[----:B------:R-:W-:-:S02]  /*d720*/  SHF.R.U32.HI R4, RZ, 0x8, R3 ;  /* 0x00000008ff047819 */ /* 0x000fc40000011603 */
[----:B------:R-:W-:Y:S02]  /*d730*/  MOV R54, R10 ;  /* 0x0000000a00367202 */ /* 0x000fe40000000f00 */
[----:B------:R-:W-:Y:S02]  /*d740*/  SHF.R.U32.HI R9, RZ, 0x18, R2 ;  /* 0x00000018ff097819 */ /* 0x000fe40000011602 */
[----:B------:R-:W-:Y:S02]  /*d750*/  LOP3.LUT R3, R7, 0xff, RZ, 0xc0, !PT ;  /* 0x000000ff07037812 */ /* 0x000fe400078ec0ff */
[----:B------:R-:W-:Y:S02]  /*d760*/  LOP3.LUT R10, R2, 0xff, RZ, 0xc0, !PT ;  /* 0x000000ff020a7812 */ /* 0x000fe400078ec0ff */
[----:B------:R-:W-:Y:S02]  /*d770*/  FMNMX.FTZ R8, R134, R6, !PT ;  /* 0x0000000686087209 */ /* 0x000fe40007810000 */
[----:B------:R-:W-:-:S02]  /*d780*/  LOP3.LUT R2, R0, 0xffff, RZ, 0xc0, !PT ;  /* 0x0000ffff00027812 */ /* 0x000fc400078ec0ff */
[----:B------:R-:W-:Y:S02]  /*d790*/  FMNMX.FTZ R6, R171, R5, !PT ;  /* 0x00000005ab067209 */ /* 0x000fe40007810000 */
[----:B------:R-:W-:Y:S02]  /*d7a0*/  PRMT R15, R3, 0x5410, R9 ;  /* 0x00005410030f7816 */ /* 0x000fe40000000009 */
[----:B------:R-:W-:Y:S02]  /*d7b0*/  FMNMX.FTZ R3, R88, R8, !PT ;  /* 0x0000000858037209 */ /* 0x000fe40007810000 */
[----:B------:R-:W-:Y:S02]  /*d7c0*/  SHF.R.U32.HI R5, RZ, 0x8, R2 ;  /* 0x00000008ff057819 */ /* 0x000fe40000011602 */
[----:B------:R-:W-:Y:S02]  /*d7d0*/  LOP3.LUT R11, R13, UR16, R14, 0x96, !PT ;  /* 0x000000100d0b7c12 */ /* 0x000fe4000f8e960e */
[----:B------:R-:W-:-:S02]  /*d7e0*/  FMNMX.FTZ R2, R90, R6, !PT ;  /* 0x000000065a027209 */ /* 0x000fc40007810000 */
[----:B------:R-:W-:Y:S02]  /*d7f0*/  PRMT R14, R10, 0x5410, R4 ;  /* 0x000054100a0e7816 */ /* 0x000fe40000000004 */
[----:B------:R-:W-:Y:S02]  /*d800*/  LOP3.LUT R12, R57, UR14, R12, 0x96, !PT ;  /* 0x0000000e390c7c12 */ /* 0x000fe4000f8e960c */
[----:B------:R-:W-:Y:S02]  /*d810*/  FMNMX.FTZ R4, R89, R3, !PT ;  /* 0x0000000359047209 */ /* 0x000fe40007810000 */
[----:B------:R-:W-:Y:S02]  /*d820*/  LOP3.LUT R7, R0, 0xff, RZ, 0xc0, !PT ;  /* 0x000000ff00077812 */ /* 0x000fe400078ec0ff */
[----:B------:R-:W-:Y:S02]  /*d830*/  FMNMX.FTZ R3, R91, R2, !PT ;  /* 0x000000025b037209 */ /* 0x000fe40007810000 */
[----:B------:R-:W-:Y:S01]  /*d840*/  SHF.R.U32.HI R2, RZ, 0x10, R0 ;  /* 0x00000010ff027819 */ /* 0x000fe20000011600 */
[----:B------:R-:W-:Y:S01]  /*d850*/  IMAD.WIDE.U32 R8, R11, -0x2daee0ad, RZ ;  /* 0xd2511f530b087825 */ /* 0x000fe200078e00ff */
[----:B------:R-:W-:-:S02]  /*d860*/  FMNMX.FTZ R6, R172, R4, !PT ;  /* 0x00000004ac067209 */ /* 0x000fc40007810000 */
[----:B------:R-:W-:Y:S01]  /*d870*/  PRMT R20, R7, 0x5410, R5 ;  /* 0x0000541007147816 */ /* 0x000fe20000000005 */
[----:B------:R-:W-:Y:S01]  /*d880*/  IMAD.WIDE.U32 R12, R12, -0x2daee0ad, RZ ;  /* 0xd2511f530c0c7825 */ /* 0x000fe200078e00ff */
[----:B------:R-:W-:Y:S02]  /*d890*/  FMNMX.FTZ R5, R102, R3, !PT ;  /* 0x0000000366057209 */ /* 0x000fe40007810000 */
[----:B------:R-:W-:Y:S02]  /*d8a0*/  SHF.R.U32.HI R4, RZ, 0x18, R0 ;  /* 0x00000018ff047819 */ /* 0x000fe40000011600 */
[----:B------:R-:W-:Y:S02]  /*d8b0*/  LOP3.LUT R2, R2, 0xff, RZ, 0xc0, !PT ;  /* 0x000000ff02027812 */ /* 0x000fe400078ec0ff */
[----:B------:R-:W-:Y:S02]  /*d8c0*/  FMNMX.FTZ R3, R173, R6, !PT ;  /* 0x00000006ad037209 */ /* 0x000fe40007810000 */
[----:B------:R-:W-:-:S02]  /*d8d0*/  LOP3.LUT R0, R9, UR13, R58, 0x96, !PT ;  /* 0x0000000d09007c12 */ /* 0x000fc4000f8e963a */
[----:B------:R-:W-:Y:S02]  /*d8e0*/  LOP3.LUT R7, R13, UR11, R8, 0x96, !PT ;  /* 0x0000000b0d077c12 */ /* 0x000fe4000f8e9608 */
[----:B------:R-:W-:Y:S02]  /*d8f0*/  PRMT R13, R2, 0x5410, R4 ;  /* 0x00005410020d7816 */ /* 0x000fe40000000004 */
[----:B------:R-:W-:Y:S02]  /*d900*/  FMNMX.FTZ R5, R174, R5, !PT ;  /* 0x00000005ae057209 */ /* 0x000fe40007810000 */
[----:B------:R-:W-:Y:S01]  /*d910*/  FMNMX.FTZ R2, R100, R3, !PT ;  /* 0x0000000364027209 */ /* 0x000fe20007810000 */
[----:B------:R-:W-:Y:S01]  /*d920*/  IMAD.WIDE.U32 R8, R0, -0x326172a9, RZ ;  /* 0xcd9e8d5700087825 */ /* 0x000fe200078e00ff */
        /* <DEDUP_REMOVED lines=80> */
[----:B------:R-:W-:-:S02]  /*de30*/  LOP3.LUT R10, R31, UR10, R8, 0x96, !PT ;  /* 0x0000000a1f0a7c12 */ /* 0x000fc4000f8e9608 */
[----:B------:R-:W-:Y:S01]  /*de40*/  FMNMX.FTZ R0, R189, R4, !PT ;  /* 0x00000004bd007209 */ /* 0x000fe20007810000 */
[----:B------:R-:W1:Y:S01]  /*de50*/  SHFL.BFLY PT, R8, R2, 0x2, 0x1f ;  /* 0x0c401f0002087f89 */ /* 0x000e6200000e0000 */
[----:B------:R-:W-:Y:S02]  /*de60*/  FMNMX.FTZ R4, R54, R3, !PT ;  /* 0x0000000336047209 */ /* 0x000fe40007810000 */
[----:B------:R-:W-:Y:S02]  /*de70*/  LOP3.LUT R6, R9, UR12, R56, 0x96, !PT ;  /* 0x0000000c09067c12 */ /* 0x000fe4000f8e9638 */
[----:B------:R-:W2:Y:S01]  /*de80*/  SHFL.BFLY PT, R9, R0, 0x2, 0x1f ;  /* 0x0c401f0000097f89 */ /* 0x000ea200000e0000 */
        /* <DEDUP_REMOVED lines=10> */
[----:B------:R-:W-:Y:S01]  /*df30*/  IMAD.WIDE.U32 R6, R6, -0x2daee0ad, RZ ;  /* 0xd2511f5306067825 */ /* 0x000fe200078e00ff */
[----:B-1----:R-:W-:Y:S02]  /*df40*/  FMNMX.FTZ R4, R2, R8, !PT ;  /* 0x0000000802047209 */ /* 0x002fe40007810000 */
[----:B------:R-:W-:Y:S01]  /*df50*/  FMNMX.FTZ R2, R249, R3, !PT ;  /* 0x00000003f9027209 */ /* 0x000fe20007810000 */
[----:B------:R-:W-:Y:S01]  /*df60*/  IMAD.WIDE.U32 R26, R10, -0x2daee0ad, RZ ;  /* 0xd2511f530a1a7825 */ /* 0x000fe200078e00ff */
[----:B------:R-:W-:Y:S02]  /*df70*/  FMNMX.FTZ R3, R238, R5, !PT ;  /* 0x00000005ee037209 */ /* 0x000fe40007810000 */
[----:B--2---:R-:W-:Y:S01]  /*df80*/  FMNMX.FTZ R5, R0, R9, !PT ;  /* 0x0000000900057209 */ /* 0x004fe20007810000 */
[----:B------:R-:W1:Y:S01]  /*df90*/  SHFL.BFLY PT, R10, R4, 0x1, 0x1f ;  /* 0x0c201f00040a7f89 */ /* 0x000e6200000e0000 */
[----:B------:R-:W-:-:S02]  /*dfa0*/  LOP3.LUT R12, R7, UR9, R12, 0x96, !PT ;  /* 0x00000009070c7c12 */ /* 0x000fc4000f8e960c */
[----:B------:R-:W-:Y:S02]  /*dfb0*/  FMNMX.FTZ R0, R247, R2, !PT ;  /* 0x00000002f7007209 */ /* 0x000fe40007810000 */
[----:B------:R-:W-:Y:S02]  /*dfc0*/  LOP3.LUT R7, R27, UR7, R6, 0x96, !PT ;  /* 0x000000071b077c12 */ /* 0x000fe4000f8e9606 */
[----:B------:R-:W-:Y:S02]  /*dfd0*/  FMNMX.FTZ R2, R235, R3, !PT ;  /* 0x00000003eb027209 */ /* 0x000fe40007810000 */
[----:B------:R-:W-:Y:S02]  /*dfe0*/  FMNMX.FTZ R6, R245, R0, !PT ;  /* 0x00000000f5067209 */ /* 0x000fe40007810000 */
[----:B------:R-:W-:Y:S01]  /*dff0*/  FMNMX.FTZ R0, R233, R2, !PT ;  /* 0x00000002e9007209 */ /* 0x000fe20007810000 */
[----:B------:R-:W-:-:S03]  /*e000*/  IMAD.WIDE.U32 R2, R7, -0x326172a9, RZ ;  /* 0xcd9e8d5707027825 */ /* 0x000fc600078e00ff */
[----:B------:R-:W-:Y:S02]  /*e010*/  FMNMX.FTZ R7, R230, R0, !PT ;  /* 0x00000000e6077209 */ /* 0x000fe40007810000 */
[----:B------:R-:W-:Y:S02]  /*e020*/  LOP3.LUT R0, R2, 0xffff, RZ, 0xc0, !PT ;  /* 0x0000ffff02007812 */ /* 0x000fe400078ec0ff */
[----:B------:R-:W-:Y:S02]  /*e030*/  FMNMX.FTZ R6, R244, R6, !PT ;  /* 0x00000006f4067209 */ /* 0x000fe40007810000 */
[----:B------:R-:W-:Y:S02]  /*e040*/  FMNMX.FTZ R7, R200, R7, !PT ;  /* 0x00000007c8077209 */ /* 0x000fe40007810000 */
[----:B------:R-:W-:Y:S02]  /*e050*/  SHF.R.U32.HI R9, RZ, 0x8, R0 ;  /* 0x00000008ff097819 */ /* 0x000fe40000011600 */
[----:B------:R-:W-:-:S02]  /*e060*/  FMNMX.FTZ R0, R240, R6, !PT ;  /* 0x00000006f0007209 */ /* 0x000fc40007810000 */
[----:B------:R-:W-:Y:S02]  /*e070*/  FMNMX.FTZ R7, R198, R7, !PT ;  /* 0x00000007c6077209 */ /* 0x000fe40007810000 */
[----:B------:R-:W-:Y:S02]  /*e080*/  FMNMX.FTZ R6, R239, R0, !PT ;  /* 0x00000000ef067209 */ /* 0x000fe40007810000 */
[----:B------:R-:W-:Y:S01]  /*e090*/  FMNMX.FTZ R0, R197, R7, !PT ;  /* 0x00000007c5007209 */ /* 0x000fe20007810000 */
[----:B------:R-:W-:Y:S01]  /*e0a0*/  IMAD.MOV.U32 R32, RZ, RZ, R169 ;  /* 0x000000ffff207224 */ /* 0x000fe200078e00a9 */
[----:B-1----:R-:W-:-:S03]  /*e0b0*/  FMNMX.FTZ R169, R4, R10, !PT ;  /* 0x0000000a04a97209 */ /* 0x002fc60007810000 */
[----:B------:R-:W1:Y:S01]  /*e0c0*/  SHFL.BFLY PT, R10, R0, 0x2, 0x1f ;  /* 0x0c401f00000a7f89 */ /* 0x000e6200000e0000 */
[----:B------:R-:W-:-:S03]  /*e0d0*/  FMNMX.FTZ R7, R225, R6, !PT ;  /* 0x00000006e1077209 */ /* 0x000fc60007810000 */
[----:B------:R-:W2:Y:S01]  /*e0e0*/  SHFL.BFLY PT, R11, R5, 0x1, 0x1f ;  /* 0x0c201f00050b7f89 */ /* 0x000ea200000e0000 */
[----:B------:R-:W-:Y:S01]  /*e0f0*/  LOP3.LUT R8, R2, 0xff, RZ, 0xc0, !PT ;  /* 0x000000ff02087812 */ /* 0x000fe200078ec0ff */
[C---:B------:R-:W-:Y:S01]  /*e100*/  FMUL.FTZ R6, R169.reuse, c[0x0][0x23c] ;  /* 0x00008f00a9067a20 */ /* 0x040fe20000410000 */
[----:B------:R-:W-:Y:S02]  /*e110*/  SHF.R.U32.HI R4, RZ, 0x10, R2 ;  /* 0x00000010ff047819 */ /* 0x000fe40000011602 */
[----:B------:R-:W-:Y:S02]  /*e120*/  FSETP.NEU.FTZ.AND P2, PT, R169, -INF , PT ;  /* 0xff800000a900780b */ /* 0x000fe40003f5d000 */
[----:B------:R-:W-:Y:S02]  /*e130*/  FMNMX.FTZ R7, R203, R7, !PT ;  /* 0x00000007cb077209 */ /* 0x000fe40007810000 */
[----:B------:R-:W-:Y:S02]  /*e140*/  PRMT R19, R8, 0x5410, R9 ;  /* 0x0000541008137816 */ /* 0x000fe40000000009 */
[----:B------:R-:W-:-:S02]  /*e150*/  LOP3.LUT R8, R4, 0xff, RZ, 0xc0, !PT ;  /* 0x000000ff04087812 */ /* 0x000fc400078ec0ff */
[----:B------:R-:W-:Y:S02]  /*e160*/  FSEL R4, R6, RZ, P2 ;  /* 0x000000ff06047208 */ /* 0x000fe40001000000 */
[----:B------:R-:W-:Y:S01]  /*e170*/  FMNMX.FTZ R6, R202, R7, !PT ;  /* 0x00000007ca067209 */ /* 0x000fe20007810000 */
[----:B------:R-:W-:Y:S01]  /*e180*/  IMAD.WIDE.U32 R28, R12, -0x326172a9, RZ ;  /* 0xcd9e8d570c1c7825 */ /* 0x000fe200078e00ff */
[----:B------:R-:W-:-:S03]  /*e190*/  SHF.R.U32.HI R2, RZ, 0x18, R2 ;  /* 0x00000018ff027819 */ /* 0x000fc60000011602 */
[----:B------:R-:W3:Y:S01]  /*e1a0*/  SHFL.BFLY PT, R9, R6, 0x2, 0x1f ;  /* 0x0c401f0006097f89 */ /* 0x000ee200000e0000 */
[----:B------:R-:W-:Y:S02]  /*e1b0*/  PRMT R18, R8, 0x5410, R2 ;  /* 0x0000541008127816 */ /* 0x000fe40000000002 */
[----:B------:R-:W-:Y:S01]  /*e1c0*/  LOP3.LUT R2, R3, UR17, R28, 0x96, !PT ;  /* 0x0000001103027c12 */ /* 0x000fe2000f8e961c */
[--C-:B------:R-:W-:Y:S01]  /*e1d0*/  FFMA.FTZ R3, R117, c[0x0][0x23c], -R4.reuse ;  /* 0x00008f0075037a23 */ /* 0x100fe20000010804 */
[----:B-1----:R-:W-:Y:S01]  /*e1e0*/  FMNMX.FTZ R0, R0, R10, !PT ;  /* 0x0000000a00007209 */ /* 0x002fe20007810000 */
[----:B------:R-:W-:Y:S01]  /*e1f0*/  IMAD.MOV.U32 R22, RZ, RZ, R133 ;  /* 0x000000ffff167224 */ /* 0x000fe200078e0085 */
[----:B--2---:R-:W-:Y:S01]  /*e200*/  FMNMX.FTZ R133, R5, R11, !PT ;  /* 0x0000000b05857209 */ /* 0x004fe20007810000 */
[----:B------:R1:W-:Y:S02]  /*e210*/  MUFU.EX2 R224, R3 ;  /* 0x0000000300e07308 */ /* 0x0003e40000000800 */
[----:B------:R-:W2:Y:S01]  /*e220*/  SHFL.BFLY PT, R10, R0, 0x1, 0x1f ;  /* 0x0c201f00000a7f89 */ /* 0x000ea200000e0000 */
[--C-:B------:R-:W-:Y:S01]  /*e230*/  FFMA.FTZ R7, R36, c[0x0][0x23c], -R4.reuse ;  /* 0x00008f0024077a23 */ /* 0x100fe20000010804 */
[----:B------:R-:W-:Y:S01]  /*e240*/  FSETP.NEU.FTZ.AND P1, PT, R133, -INF , PT ;  /* 0xff8000008500780b */ /* 0x000fe20003f3d000 */
[----:B------:R-:W-:Y:S01]  /*e250*/  FFMA.FTZ R5, R42, c[0x0][0x23c], -R4 ;  /* 0x00008f002a057a23 */ /* 0x000fe20000010804 */
[----:B-1----:R-:W-:-:S04]  /*e260*/  LOP3.LUT R3, R2, 0xffff, RZ, 0xc0, !PT ;  /* 0x0000ffff02037812 */ /* 0x002fc800078ec0ff */
[----:B------:R-:W-:Y:S01]  /*e270*/  SHF.R.U32.HI R8, RZ, 0x8, R3 ;  /* 0x00000008ff087819 */ /* 0x000fe20000011603 */
[----:B------:R-:W-:Y:S01]  /*e280*/  FMUL.FTZ R3, R133, c[0x0][0x23c] ;  /* 0x00008f0085037a20 */ /* 0x000fe20000410000 */
[----:B------:R1:W-:Y:S04]  /*e290*/  MUFU.EX2 R63, R7 ;  /* 0x00000007003f7308 */ /* 0x0003e80000000800 */
[----:B------:R-:W-:-:S04]  /*e2a0*/  FSEL R3, R3, RZ, P1 ;  /* 0x000000ff03037208 */ /* 0x000fc80000800000 */
[----:B------:R4:W-:Y:S01]  /*e2b0*/  MUFU.EX2 R217, R5 ;  /* 0x0000000500d97308 */ /* 0x0009e20000000800 */
[----:B-1----:R-:W-:-:S07]  /*e2c0*/  FFMA.FTZ R7, R41, c[0x0][0x23c], -R4 ;  /* 0x00008f0029077a23 */ /* 0x002fce0000010804 */
[----:B------:R1:W1:Y:S01]  /*e2d0*/  MUFU.EX2 R214, R7 ;  /* 0x0000000700d67308 */ /* 0x0002620000000800 */
[----:B----4-:R-:W-:-:S04]  /*e2e0*/  LOP3.LUT R5, R2, 0xff, RZ, 0xc0, !PT ;  /* 0x000000ff02057812 */ /* 0x010fc800078ec0ff */
[----:B------:R-:W-:Y:S02]  /*e2f0*/  PRMT R17, R5, 0x5410, R8 ;  /* 0x0000541005117816 */ /* 0x000fe40000000008 */
[----:B---3--:R-:W-:Y:S02]  /*e300*/  FMNMX.FTZ R5, R6, R9, !PT ;  /* 0x0000000906057209 */ /* 0x008fe40007810000 */
[--C-:B------:R-:W-:Y:S01]  /*e310*/  SHF.R.U32.HI R6, RZ, 0x10, R2.reuse ;  /* 0x00000010ff067819 */ /* 0x100fe20000011602 */
[----:B-1----:R-:W-:Y:S01]  /*e320*/  FFMA.FTZ R7, R116, c[0x0][0x23c], -R3 ;  /* 0x00008f0074077a23 */ /* 0x002fe20000010803 */
[----:B------:R-:W-:Y:S01]  /*e330*/  SHF.R.U32.HI R8, RZ, 0x18, R2 ;  /* 0x00000018ff087819 */ /* 0x000fe20000011602 */
[----:B------:R-:W-:Y:S02]  /*e340*/  IMAD.MOV.U32 R23, RZ, RZ, R132 ;  /* 0x000000ffff177224 */ /* 0x000fe400078e0084 */
[----:B------:R1:W-:Y:S01]  /*e350*/  MUFU.EX2 R66, R7 ;  /* 0x0000000700427308 */ /* 0x0003e20000000800 */
[----:B------:R-:W-:-:S02]  /*e360*/  LOP3.LUT R2, R6, 0xff, RZ, 0xc0, !PT ;  /* 0x000000ff06027812 */ /* 0x000fc400078ec0ff */
[----:B--2---:R-:W-:Y:S01]  /*e370*/  FMNMX.FTZ R132, R0, R10, !PT ;  /* 0x0000000a00847209 */ /* 0x004fe20007810000 */
[--C-:B------:R-:W-:Y:S01]  /*e380*/  FFMA.FTZ R0, R118, c[0x0][0x23c], -R3.reuse ;  /* 0x00008f0076007a23 */ /* 0x100fe20000010803 */
[----:B------:R-:W-:Y:S02]  /*e390*/  PRMT R9, R2, 0x5410, R8 ;  /* 0x0000541002097816 */ /* 0x000fe40000000008 */
[C---:B------:R-:W-:Y:S01]  /*e3a0*/  FSETP.NEU.FTZ.AND P0, PT, R132.reuse, -INF , PT ;  /* 0xff8000008400780b */ /* 0x040fe20003f1d000 */
[----:B------:R-:W-:Y:S01]  /*e3b0*/  FMUL.FTZ R2, R132, c[0x0][0x23c] ;  /* 0x00008f0084027a20 */ /* 0x000fe20000410000 */
[----:B-1----:R-:W1:Y:S01]  /*e3c0*/  SHFL.BFLY PT, R7, R5, 0x1, 0x1f ;  /* 0x0c201f0005077f89 */ /* 0x002e6200000e0000 */
[----:B------:R2:W3:Y:S03]  /*e3d0*/  MUFU.EX2 R33, R0 ;  /* 0x0000000000217308 */ /* 0x0004e60000000800 */
[----:B------:R-:W-:Y:S01]  /*e3e0*/  FSEL R2, R2, RZ, P0 ;  /* 0x000000ff02027208 */ /* 0x000fe20000000000 */
[----:B------:R-:W4:Y:S01]  /*e3f0*/  LDC.U8 R84, c[0x0][0x2d8] ;  /* 0x0000b600ff547b82 */ /* 0x000f220000000000 */
[----:B------:R-:W-:-:S02]  /*e400*/  FFMA.FTZ R6, R120, c[0x0][0x23c], -R3 ;  /* 0x00008f0078067a23 */ /* 0x000fc40000010803 */
[----:B--2---:R-:W-:-:S04]  /*e410*/  FFMA.FTZ R0, R43, c[0x0][0x23c], -R3 ;  /* 0x00008f002b007a23 */ /* 0x004fc80000010803 */
[----:B------:R2:W2:Y:S01]  /*e420*/  MUFU.EX2 R208, R0 ;  /* 0x0000000000d07308 */ /* 0x0004a20000000800 */
[----:B-1----:R-:W-:Y:S02]  /*e430*/  FMNMX.FTZ R114, R5, R7, !PT ;  /* 0x0000000705727209 */ /* 0x002fe40007810000 */
[----:B------:R-:W-:Y:S01]  /*e440*/  FSEL R5, R169, RZ, P2 ;  /* 0x000000ffa9057208 */ /* 0x000fe20001000000 */
[----:B--2---:R-:W-:-:S04]  /*e450*/  FFMA.FTZ R0, R119, c[0x0][0x23c], -R2 ;  /* 0x00008f0077007a23 */ /* 0x004fc80000010802 */
[----:B------:R1:W-:Y:S01]  /*e460*/  MUFU.EX2 R119, R0 ;  /* 0x0000000000777308 */ /* 0x0003e20000000800 */
[----:B------:R-:W-:Y:S01]  /*e470*/  FADD.FTZ R25, R40, -R5 ;  /* 0x8000000528197221 */ /* 0x000fe20000010000 */
[----:B------:R-:W-:Y:S02]  /*e480*/  FSEL R5, R132, RZ, P0 ;  /* 0x000000ff84057208 */ /* 0x000fe40000000000 */
[----:B------:R-:W-:-:S04]  /*e490*/  FSETP.NEU.FTZ.AND P0, PT, R114, -INF , PT ;  /* 0xff8000007200780b */ /* 0x000fc80003f1d000 */
[----:B------:R2:W-:Y:S01]  /*e4a0*/  MUFU.EX2 R220, R6 ;  /* 0x0000000600dc7308 */ /* 0x0005e20000000800 */
[----:B-1----:R-:W-:-:S07]  /*e4b0*/  FFMA.FTZ R0, R121, c[0x0][0x23c], -R2 ;  /* 0x00008f0079007a23 */ /* 0x002fce0000010802 */
[----:B------:R1:W-:Y:S01]  /*e4c0*/  MUFU.EX2 R219, R0 ;  /* 0x0000000000db7308 */ /* 0x0003e20000000800 */
[----:B--2---:R-:W-:Y:S01]  /*e4d0*/  FSEL R6, R133, RZ, P1 ;  /* 0x000000ff85067208 */ /* 0x004fe20000800000 */
[----:B-1----:R-:W-:-:S06]  /*e4e0*/  FFMA.FTZ R0, R92, c[0x0][0x23c], -R2 ;  /* 0x00008f005c007a23 */ /* 0x002fcc0000010802 */
[----:B------:R1:W-:Y:S01]  /*e4f0*/  MUFU.EX2 R211, R0 ;  /* 0x0000000000d37308 */ /* 0x0003e20000000800 */
[----:B------:R-:W-:Y:S01]  /*e500*/  FADD.FTZ R24, R39, -R6 ;  /* 0x8000000627187221 */ /* 0x000fe20000010000 */
[----:B------:R-:W-:Y:S01]  /*e510*/  FSEL R6, R114, RZ, P0 ;  /* 0x000000ff72067208 */ /* 0x000fe20000000000 */
[----:B------:R-:W-:Y:S01]  /*e520*/  FADD.FTZ R7, R38, -R5 ;  /* 0x8000000526077221 */ /* 0x000fe20000010000 */
[----:B----4-:R-:W-:Y:S01]  /*e530*/  PRMT R84, R84, 0x7054, R84 ;  /* 0x0000705454547816 */ /* 0x010fe20000000054 */
[----:B------:R-:W-:Y:S02]  /*e540*/  FFMA.FTZ R5, R93, c[0x0][0x23c], -R2 ;  /* 0x00008f005d057a23 */ /* 0x000fe40000010802 */
[----:B------:R-:W-:Y:S02]  /*e550*/  FADD.FTZ R16, R37, -R6 ;  /* 0x8000000625107221 */ /* 0x000fe40000010000 */
[----:B-1----:R-:W-:-:S05]  /*e560*/  FMUL.FTZ R0, R114, c[0x0][0x23c] ;  /* 0x00008f0072007a20 */ /* 0x002fca0000410000 */
[----:B------:R-:W-:-:S05]  /*e570*/  FSEL R0, R0, RZ, P0 ;  /* 0x000000ff00007208 */ /* 0x000fca0000000000 */
[----:B------:R-:W-:Y:S01]  /*e580*/  FFMA.FTZ R6, R94, c[0x0][0x23c], -R0 ;  /* 0x00008f005e067a23 */ /* 0x000fe20000010800 */
[----:B------:R1:W2:Y:S01]  /*e590*/  MUFU.EX2 R34, R5 ;  /* 0x0000000500227308 */ /* 0x0002a20000000800 */
[----:B------:R-:W-:-:S07]  /*e5a0*/  HSET2.LE.AND R14, R14, R84, PT ;  /* 0x000000540e0e7233 */ /* 0x000fce0003803000 */
[----:B------:R4:W-:Y:S01]  /*e5b0*/  MUFU.EX2 R215, R6 ;  /* 0x0000000600d77308 */ /* 0x0009e20000000800 */
[----:B------:R-:W-:Y:S01]  /*e5c0*/  HSET2.LE.AND R15, R15, R84, PT ;  /* 0x000000540f0f7233 */ /* 0x000fe20003803000 */
[----:B-1----:R-:W-:Y:S01]  /*e5d0*/  F2FP.PACK_AB R5, R214, R217 ;  /* 0x000000d9d605723e */ /* 0x002fe200000000ff */
[----:B----4-:R-:W-:Y:S02]  /*e5e0*/  FFMA.FTZ R6, R95, c[0x0][0x23c], -R0 ;  /* 0x00008f005f067a23 */ /* 0x010fe40000010800 */
[----:B---3--:R-:W-:Y:S01]  /*e5f0*/  IMAD.MOV.U32 R95, RZ, RZ, R33 ;  /* 0x000000ffff5f7224 */ /* 0x008fe200078e0021 */
[----:B------:R-:W-:-:S04]  /*e600*/  LOP3.LUT R14, R14, R5, RZ, 0xc0, !PT ;  /* 0x000000050e0e7212 */ /* 0x000fc800078ec0ff */
[----:B------:R-:W-:Y:S01]  /*e610*/  F2FP.PACK_AB R5, R208, R95 ;  /* 0x0000005fd005723e */ /* 0x000fe200000000ff */
[----:B------:R1:W3:Y:S01]  /*e620*/  MUFU.EX2 R64, R6 ;  /* 0x0000000600407308 */ /* 0x0002e20000000800 */
[--C-:B------:R-:W-:Y:S02]  /*e630*/  HSET2.LE.AND R12, R20, R84.reuse, PT ;  /* 0x00000054140c7233 */ /* 0x100fe40003803000 */
[----:B------:R-:W-:Y:S02]  /*e640*/  LOP3.LUT R15, R15, R5, RZ, 0xc0, !PT ;  /* 0x000000050f0f7212 */ /* 0x000fe400078ec0ff */
[----:B------:R-:W-:Y:S01]  /*e650*/  F2FP.PACK_AB R5, R224, R63 ;  /* 0x0000003fe005723e */ /* 0x000fe200000000ff */
[----:B------:R-:W-:Y:S01]  /*e660*/  HSET2.LE.AND R13, R13, R84, PT ;  /* 0x000000540d0d7233 */ /* 0x000fe20003803000 */
[----:B--2---:R-:W-:Y:S02]  /*e670*/  IMAD.MOV.U32 R94, RZ, RZ, R34 ;  /* 0x000000ffff5e7224 */ /* 0x004fe400078e0022 */
[----:B------:R-:W-:-:S02]  /*e680*/  LOP3.LUT R12, R12, R5, RZ, 0xc0, !PT ;  /* 0x000000050c0c7212 */ /* 0x000fc400078ec0ff */
[----:B------:R-:W-:Y:S01]  /*e690*/  F2FP.PACK_AB R5, R220, R66 ;  /* 0x00000042dc05723e */ /* 0x000fe200000000ff */
[----:B-1----:R-:W-:-:S04]  /*e6a0*/  FFMA.FTZ R6, R122, c[0x0][0x23c], -R0 ;  /* 0x00008f007a067a23 */ /* 0x002fc80000010800 */
[----:B------:R1:W-:Y:S01]  /*e6b0*/  MUFU.EX2 R92, R6 ;  /* 0x00000006005c7308 */ /* 0x0003e20000000800 */
[----:B------:R-:W-:Y:S01]  /*e6c0*/  LOP3.LUT R13, R13, R5, RZ, 0xc0, !PT ;  /* 0x000000050d0d7212 */ /* 0x000fe200078ec0ff */
[--C-:B------:R-:W-:Y:S01]  /*e6d0*/  HSET2.LE.AND R10, R19, R84.reuse, PT ;  /* 0x00000054130a7233 */ /* 0x100fe20003803000 */
[----:B------:R-:W-:Y:S01]  /*e6e0*/  F2FP.PACK_AB R5, R94, R211 ;  /* 0x000000d35e05723e */ /* 0x000fe200000000ff */
[----:B------:R-:W-:Y:S01]  /*e6f0*/  FMUL.FTZ R16, R16, c[0x0][0x23c] ;  /* 0x00008f0010107a20 */ /* 0x000fe20000410000 */
[----:B------:R-:W-:Y:S02]  /*e700*/  HSET2.LE.AND R11, R18, R84, PT ;  /* 0x00000054120b7233 */ /* 0x000fe40003803000 */
[----:B------:R-:W-:Y:S01]  /*e710*/  LOP3.LUT R10, R10, R5, RZ, 0xc0, !PT ;  /* 0x000000050a0a7212 */ /* 0x000fe200078ec0ff */
[----:B-1----:R-:W-:-:S04]  /*e720*/  FFMA.FTZ R6, R123, c[0x0][0x23c], -R0 ;  /* 0x00008f007b067a23 */ /* 0x002fc80000010800 */
[----:B------:R-:W1:Y:S01]  /*e730*/  MUFU.EX2 R218, R6 ;  /* 0x0000000600da7308 */ /* 0x000e620000000800 */
[----:B---3--:R-:W-:Y:S01]  /*e740*/  F2FP.PACK_AB R5, R64, R215 ;  /* 0x000000d74005723e */ /* 0x008fe200000000ff */
[----:B------:R-:W-:Y:S01]  /*e750*/  IMAD.MOV.U32 R61, RZ, RZ, R23 ;  /* 0x000000ffff3d7224 */ /* 0x000fe200078e0017 */
[----:B------:R-:W-:Y:S01]  /*e760*/  HSET2.LE.AND R8, R17, R84, PT ;  /* 0x0000005411087233 */ /* 0x000fe20003803000 */
[----:B------:R-:W-:Y:S02]  /*e770*/  IMAD.MOV.U32 R62, RZ, RZ, R22 ;  /* 0x000000ffff3e7224 */ /* 0x000fe400078e0016 */
[----:B------:R-:W-:Y:S02]  /*e780*/  IMAD.MOV.U32 R65, RZ, RZ, R21 ;  /* 0x000000ffff417224 */ /* 0x000fe400078e0015 */
[----:B------:R2:W-:Y:S01]  /*e790*/  MUFU.EX2 R75, R16 ;  /* 0x00000010004b7308 */ /* 0x0005e20000000800 */
[----:B------:R-:W3:Y:S01]  /*e7a0*/  LDSM.16.MT88.4 R20, [R204+0x4000] ;  /* 0x00400000cc14783b */ /* 0x000ee20000004200 */
[----:B------:R-:W-:-:S02]  /*e7b0*/  LOP3.LUT R11, R11, R5, RZ, 0xc0, !PT ;  /* 0x000000050b0b7212 */ /* 0x000fc400078ec0ff */
[----:B------:R-:W-:Y:S01]  /*e7c0*/  F2FP.PACK_AB R5, R219, R119 ;  /* 0x00000077db05723e */ /* 0x000fe200000000ff */
[----:B------:R-:W-:-:S03]  /*e7d0*/  HSET2.LE.AND R9, R9, R84, PT ;  /* 0x0000005409097233 */ /* 0x000fc60003803000 */
[----:B------:R-:W-:Y:S01]  /*e7e0*/  LOP3.LUT R8, R8, R5, RZ, 0xc0, !PT ;  /* 0x0000000508087212 */ /* 0x000fe200078ec0ff */
[----:B--2---:R-:W2:Y:S01]  /*e7f0*/  LDSM.16.MT88.4 R16, [R205+0x4000] ;  /* 0x00400000cd10783b */ /* 0x004ea20000004200 */
[----:B-1----:R-:W-:Y:S01]  /*e800*/  F2FP.PACK_AB R5, R218, R92 ;  /* 0x0000005cda05723e */ /* 0x002fe200000000ff */
[----:B------:R-:W-:-:S03]  /*e810*/  FMUL.FTZ R7, R7, c[0x0][0x23c] ;  /* 0x00008f0007077a20 */ /* 0x000fc60000410000 */
[----:B------:R-:W-:Y:S01]  /*e820*/  LOP3.LUT R9, R9, R5, RZ, 0xc0, !PT ;  /* 0x0000000509097212 */ /* 0x000fe200078ec0ff */
[----:B------:R-:W-:Y:S01]  /*e830*/  FMUL.FTZ R5, R25, c[0x0][0x23c] ;  /* 0x00008f0019057a20 */ /* 0x000fe20000410000 */
[----:B------:R-:W1:Y:S08]  /*e840*/  MUFU.EX2 R74, R7 ;  /* 0x00000007004a7308 */ /* 0x000e700000000800 */
[----:B------:R4:W1:Y:S01]  /*e850*/  MUFU.EX2 R59, R5 ;  /* 0x00000005003b7308 */ /* 0x0008620000000800 */
[----:B------:R-:W-:Y:S01]  /*e860*/  LOP3.LUT R6, R29, UR8, R30, 0x96, !PT ;  /* 0x000000081d067c12 */ /* 0x000fe2000f8e961e */
[----:B----4-:R-:W-:-:S06]  /*e870*/  FMUL.FTZ R5, R24, c[0x0][0x23c] ;  /* 0x00008f0018057a20 */ /* 0x010fcc0000410000 */
[----:B------:R4:W2:Y:S01]  /*e880*/  MUFU.EX2 R73, R5 ;  /* 0x0000000500497308 */ /* 0x0008a20000000800 */
[----:B------:R-:W-:-:S04]  /*e890*/  IMAD.WIDE.U32 R6, R6, -0x2daee0ad, RZ ;  /* 0xd2511f5306067825 */ /* 0x000fc800078e00ff */
[-C--:B-1----:R-:W-:Y:S02]  /*e8a0*/  FMUL.FTZ R136, R136, R74.reuse ;  /* 0x0000004a88887220 */ /* 0x082fe40000410000 */
[----:B------:R-:W-:Y:S02]  /*e8b0*/  FMUL.FTZ R137, R137, R74 ;  /* 0x0000004a89897220 */ /* 0x000fe40000410000 */
[----:B------:R-:W-:Y:S02]  /*e8c0*/  FMUL.FTZ R138, R138, R75 ;  /* 0x0000004b8a8a7220 */ /* 0x000fe40000410000 */
[----:B----4-:R-:W-:-:S04]  /*e8d0*/  FFMA.FTZ R5, R127, c[0x0][0x23c], -R2 ;  /* 0x00008f007f057a23 */ /* 0x010fc80000010802 */
[----:B------:R1:W-:Y:S01]  /*e8e0*/  MUFU.EX2 R24, R5 ;  /* 0x0000000500187308 */ /* 0x0003e20000000800 */
[-C--:B------:R-:W-:Y:S02]  /*e8f0*/  FMUL.FTZ R139, R139, R75.reuse ;  /* 0x0000004b8b8b7220 */ /* 0x080fe40000410000 */
[-C--:B------:R-:W-:Y:S02]  /*e900*/  FMUL.FTZ R148, R148, R74.reuse ;  /* 0x0000004a94947220 */ /* 0x080fe40000410000 */
[-C--:B------:R-:W-:Y:S02]  /*e910*/  FMUL.FTZ R149, R149, R74.reuse ;  /* 0x0000004a95957220 */ /* 0x080fe40000410000 */
[-C--:B------:R-:W-:Y:S02]  /*e920*/  FMUL.FTZ R152, R152, R74.reuse ;  /* 0x0000004a98987220 */ /* 0x080fe40000410000 */
[----:B------:R-:W-:Y:S02]  /*e930*/  FMUL.FTZ R153, R153, R74 ;  /* 0x0000004a99997220 */ /* 0x000fe40000410000 */
[----:B------:R-:W-:-:S02]  /*e940*/  FMUL.FTZ R150, R150, R75 ;  /* 0x0000004b96967220 */ /* 0x000fc40000410000 */
[-C--:B------:R-:W-:Y:S02]  /*e950*/  FMUL.FTZ R151, R151, R75.reuse ;  /* 0x0000004b97977220 */ /* 0x080fe40000410000 */
[----:B-1----:R-:W-:Y:S02]  /*e960*/  FFMA.FTZ R5, R126, c[0x0][0x23c], -R2 ;  /* 0x00008f007e057a23 */ /* 0x002fe40000010802 */
[-C--:B------:R-:W-:Y:S02]  /*e970*/  FMUL.FTZ R160, R160, R74.reuse ;  /* 0x0000004aa0a07220 */ /* 0x080fe40000410000 */
[----:B------:R-:W-:Y:S02]  /*e980*/  FMUL.FTZ R161, R161, R74 ;  /* 0x0000004aa1a17220 */ /* 0x000fe40000410000 */
[-C--:B------:R-:W-:Y:S02]  /*e990*/  FMUL.FTZ R154, R154, R75.reuse ;  /* 0x0000004b9a9a7220 */ /* 0x080fe40000410000 */
[----:B------:R-:W-:-:S02]  /*e9a0*/  FMUL.FTZ R155, R155, R75 ;  /* 0x0000004b9b9b7220 */ /* 0x000fc40000410000 */
[-C--:B------:R-:W-:Y:S02]  /*e9b0*/  FMUL.FTZ R162, R162, R75.reuse ;  /* 0x0000004ba2a27220 */ /* 0x080fe40000410000 */
[----:B------:R-:W-:Y:S01]  /*e9c0*/  FMUL.FTZ R163, R163, R75 ;  /* 0x0000004ba3a37220 */ /* 0x000fe20000410000 */
[----:B------:R1:W-:Y:S01]  /*e9d0*/  MUFU.EX2 R207, R5 ;  /* 0x0000000500cf7308 */ /* 0x0003e20000000800 */
[-C--:B------:R-:W-:Y:S02]  /*e9e0*/  FMUL.FTZ R140, R140, R59.reuse ;  /* 0x0000003b8c8c7220 */ /* 0x080fe40000410000 */
[----:B------:R-:W-:Y:S02]  /*e9f0*/  FMUL.FTZ R141, R141, R59 ;  /* 0x0000003b8d8d7220 */ /* 0x000fe40000410000 */
[-C--:B--2---:R-:W-:Y:S02]  /*ea00*/  FMUL.FTZ R142, R142, R73.reuse ;  /* 0x000000498e8e7220 */ /* 0x084fe40000410000 */
[----:B------:R-:W-:-:S02]  /*ea10*/  FMUL.FTZ R143, R143, R73 ;  /* 0x000000498f8f7220 */ /* 0x000fc40000410000 */
[-C--:B------:R-:W-:Y:S02]  /*ea20*/  FMUL.FTZ R144, R144, R59.reuse ;  /* 0x0000003b90907220 */ /* 0x080fe40000410000 */
[----:B------:R-:W-:Y:S02]  /*ea30*/  FMUL.FTZ R145, R145, R59 ;  /* 0x0000003b91917220 */ /* 0x000fe40000410000 */
[-C--:B------:R-:W-:Y:S02]  /*ea40*/  FMUL.FTZ R146, R146, R73.reuse ;  /* 0x0000004992927220 */ /* 0x080fe40000410000 */
[----:B------:R-:W-:Y:S01]  /*ea50*/  FMUL.FTZ R147, R147, R73 ;  /* 0x0000004993937220 */ /* 0x000fe20000410000 */
[----:B-1----:R-:W-:Y:S01]  /*ea60*/  LOP3.LUT R5, R7, UR18, R26, 0x96, !PT ;  /* 0x0000001207057c12 */ /* 0x002fe2000f8e961a */
[-C--:B------:R-:W-:Y:S01]  /*ea70*/  FMUL.FTZ R156, R156, R59.reuse ;  /* 0x0000003b9c9c7220 */ /* 0x080fe20000410000 */
[----:B------:R-:W-:Y:S01]  /*ea80*/  LOP3.LUT R7, R6, 0xffff, RZ, 0xc0, !PT ;  /* 0x0000ffff06077812 */ /* 0x000fe200078ec0ff */
[----:B------:R-:W-:-:S02]  /*ea90*/  FMUL.FTZ R157, R157, R59 ;  /* 0x0000003b9d9d7220 */ /* 0x000fc40000410000 */
[-C--:B------:R-:W-:Y:S02]  /*eaa0*/  FMUL.FTZ R158, R158, R73.reuse ;  /* 0x000000499e9e7220 */ /* 0x080fe40000410000 */
[----:B------:R-:W-:Y:S02]  /*eab0*/  FMUL.FTZ R159, R159, R73 ;  /* 0x000000499f9f7220 */ /* 0x000fe40000410000 */
[-C--:B------:R-:W-:Y:S02]  /*eac0*/  FMUL.FTZ R164, R164, R59.reuse ;  /* 0x0000003ba4a47220 */ /* 0x080fe40000410000 */
[----:B------:R-:W-:Y:S02]  /*ead0*/  FMUL.FTZ R165, R165, R59 ;  /* 0x0000003ba5a57220 */ /* 0x000fe40000410000 */
[-C--:B------:R-:W-:Y:S02]  /*eae0*/  FMUL.FTZ R166, R166, R73.reuse ;  /* 0x00000049a6a67220 */ /* 0x080fe40000410000 */
[----:B------:R-:W-:Y:S01]  /*eaf0*/  FMUL.FTZ R167, R167, R73 ;  /* 0x00000049a7a77220 */ /* 0x000fe20000410000 */
[----:B---3--:R-:W-:Y:S01]  /*eb00*/  HMMA.16816.F32 R136, R8, R20, R136 ;  /* 0x000000140888723c */ /* 0x008fe20000001888 */
[----:B------:R-:W-:-:S07]  /*eb10*/  SHF.R.U32.HI R7, RZ, 0x8, R7 ;  /* 0x00000008ff077819 */ /* 0x000fce0000011607 */
[C---:B------:R-:W-:Y:S08]  /*eb20*/  HMMA.16816.F32 R148, R8.reuse, R22, R148 ;  /* 0x000000160894723c */ /* 0x040ff00000001894 */
[C---:B------:R-:W-:Y:S08]  /*eb30*/  HMMA.16816.F32 R152, R8.reuse, R16, R152 ;  /* 0x000000100898723c */ /* 0x040ff00000001898 */
[----:B------:R-:W-:Y:S07]  /*eb40*/  HMMA.16816.F32 R160, R8, R18, R160 ;  /* 0x0000001208a0723c */ /* 0x000fee00000018a0 */
[----:B------:R-:W-:-:S02]  /*eb50*/  LOP3.LUT R11, R6, 0xff, RZ, 0xc0, !PT ;  /* 0x000000ff060b7812 */ /* 0x000fc400078ec0ff */
[--C-:B------:R-:W-:Y:S01]  /*eb60*/  SHF.R.U32.HI R10, RZ, 0x10, R6.reuse ;  /* 0x00000010ff0a7819 */ /* 0x100fe20000011606 */
[----:B------:R-:W-:Y:S01]  /*eb70*/  HMMA.16816.F32 R140, R12, R20, R140 ;  /* 0x000000140c8c723c */ /* 0x000fe2000000188c */
[----:B------:R-:W-:Y:S01]  /*eb80*/  SHF.R.U32.HI R9, RZ, 0x18, R6 ;  /* 0x00000018ff097819 */ /* 0x000fe20000011606 */
[----:B------:R-:W-:-:S06]  /*eb90*/  FFMA.FTZ R6, R125, c[0x0][0x23c], -R2 ;  /* 0x00008f007d067a23 */ /* 0x000fcc0000010802 */
[C---:B------:R-:W-:Y:S01]  /*eba0*/  HMMA.16816.F32 R144, R12.reuse, R22, R144 ;  /* 0x000000160c90723c */ /* 0x040fe20000001890 */
[----:B------:R1:W-:Y:S07]  /*ebb0*/  MUFU.EX2 R127, R6 ;  /* 0x00000006007f7308 */ /* 0x0003ee0000000800 */
[C---:B------:R-:W-:Y:S08]  /*ebc0*/  HMMA.16816.F32 R156, R12.reuse, R16, R156 ;  /* 0x000000100c9c723c */ /* 0x040ff0000000189c */
[----:B------:R-:W-:Y:S01]  /*ebd0*/  HMMA.16816.F32 R164, R12, R18, R164 ;  /* 0x000000120ca4723c */ /* 0x000fe200000018a4 */
[----:B-1----:R-:W-:Y:S01]  /*ebe0*/  FFMA.FTZ R6, R128, c[0x0][0x23c], -R0 ;  /* 0x00008f0080067a23 */ /* 0x002fe20000010800 */
[----:B------:R-:W1:Y:S01]  /*ebf0*/  LDSM.16.MT88.4 R16, [R204+0x4400] ;  /* 0x00440000cc10783b */ /* 0x000e620000004200 */
[----:B------:R-:W-:-:S03]  /*ec00*/  FFMA.FTZ R8, R124, c[0x0][0x23c], -R2 ;  /* 0x00008f007c087a23 */ /* 0x000fc60000010802 */
[----:B------:R-:W2:Y:S01]  /*ec10*/  LDSM.16.MT88.4 R20, [R205+0x4400] ;  /* 0x00440000cd14783b */ /* 0x000ea20000004200 */
[----:B------:R-:W-:Y:S02]  /*ec20*/  PRMT R12, R11, 0x5410, R7 ;  /* 0x000054100b0c7816 */ /* 0x000fe40000000007 */
[----:B------:R-:W-:Y:S01]  /*ec30*/  LOP3.LUT R7, R10, 0xff, RZ, 0xc0, !PT ;  /* 0x000000ff0a077812 */ /* 0x000fe200078ec0ff */
[----:B------:R3:W-:Y:S03]  /*ec40*/  MUFU.EX2 R14, R6 ;  /* 0x00000006000e7308 */ /* 0x0007e60000000800 */
[----:B------:R-:W-:Y:S02]  /*ec50*/  PRMT R11, R7, 0x5410, R9 ;  /* 0x00005410070b7816 */ /* 0x000fe40000000009 */
[----:B------:R-:W-:Y:S02]  /*ec60*/  SHF.R.U32.HI R7, RZ, 0x10, R5 ;  /* 0x00000010ff077819 */ /* 0x000fe40000011605 */
[----:B------:R-:W-:-:S02]  /*ec70*/  LOP3.LUT R10, R5, 0xff, RZ, 0xc0, !PT ;  /* 0x000000ff050a7812 */ /* 0x000fc400078ec0ff */
[----:B------:R-:W-:Y:S01]  /*ec80*/  SHF.R.U32.HI R9, RZ, 0x18, R5 ;  /* 0x00000018ff097819 */ /* 0x000fe20000011605 */
[----:B------:R4:W1:Y:S01]  /*ec90*/  MUFU.EX2 R216, R8 ;  /* 0x0000000800d87308 */ /* 0x0008620000000800 */
[----:B---3--:R-:W-:Y:S02]  /*eca0*/  LOP3.LUT R6, R5, 0xffff, RZ, 0xc0, !PT ;  /* 0x0000ffff05067812 */ /* 0x008fe400078ec0ff */
[----:B------:R-:W-:-:S04]  /*ecb0*/  LOP3.LUT R5, R7, 0xff, RZ, 0xc0, !PT ;  /* 0x000000ff07057812 */ /* 0x000fc800078ec0ff */
[----:B------:R-:W-:Y:S01]  /*ecc0*/  PRMT R9, R5, 0x5410, R9 ;  /* 0x0000541005097816 */ /* 0x000fe20000000009 */
[----:B------:R-:W-:Y:S01]  /*ecd0*/  FFMA.FTZ R5, R129, c[0x0][0x23c], -R0 ;  /* 0x00008f0081057a23 */ /* 0x000fe20000010800 */
[----:B----4-:R-:W-:Y:S01]  /*ece0*/  SHF.R.U32.HI R8, RZ, 0x8, R6 ;  /* 0x00000008ff087819 */ /* 0x010fe20000011606 */
[--C-:B------:R-:W-:Y:S02]  /*ecf0*/  FFMA.FTZ R6, R130, c[0x0][0x23c], -R0.reuse ;  /* 0x00008f0082067a23 */ /* 0x100fe40000010800 */
[----:B------:R3:W-:Y:S08]  /*ed00*/  MUFU.EX2 R126, R5 ;  /* 0x00000005007e7308 */ /* 0x0007f00000000800 */
[----:B------:R1:W4:Y:S01]  /*ed10*/  MUFU.EX2 R93, R6 ;  /* 0x00000006005d7308 */ /* 0x0003220000000800 */
[----:B------:R-:W-:Y:S01]  /*ed20*/  FFMA.FTZ R7, R131, c[0x0][0x23c], -R0 ;  /* 0x00008f0083077a23 */ /* 0x000fe20000010800 */
[----:B------:R-:W-:Y:S01]  /*ed30*/  PRMT R8, R10, 0x5410, R8 ;  /* 0x000054100a087816 */ /* 0x000fe20000000008 */
[----:B---3--:R-:W-:-:S05]  /*ed40*/  HSET2.LE.AND R5, R12, R84, PT ;  /* 0x000000540c057233 */ /* 0x008fca0003803000 */
[----:B------:R-:W3:Y:S01]  /*ed50*/  MUFU.EX2 R15, R7 ;  /* 0x00000007000f7308 */ /* 0x000ee20000000800 */
[----:B-1----:R-:W-:-:S04]  /*ed60*/  F2FP.PACK_AB R6, R127, R216 ;  /* 0x000000d87f06723e */ /* 0x002fc800000000ff */
[----:B------:R-:W-:Y:S01]  /*ed70*/  LOP3.LUT R10, R5, R6, RZ, 0xc0, !PT ;  /* 0x00000006050a7212 */ /* 0x000fe200078ec0ff */
[----:B------:R-:W-:Y:S01]  /*ed80*/  HSET2.LE.AND R5, R11, R84, PT ;  /* 0x000000540b057233 */ /* 0x000fe20003803000 */
[----:B----4-:R-:W-:-:S04]  /*ed90*/  F2FP.PACK_AB R6, R126, R93 ;  /* 0x0000005d7e06723e */ /* 0x010fc800000000ff */
[----:B------:R-:W-:Y:S01]  /*eda0*/  LOP3.LUT R11, R5, R6, RZ, 0xc0, !PT ;  /* 0x00000006050b7212 */ /* 0x000fe200078ec0ff */
[----:B------:R-:W-:Y:S01]  /*edb0*/  HSET2.LE.AND R5, R8, R84, PT ;  /* 0x0000005408057233 */ /* 0x000fe20003803000 */
[----:B------:R-:W-:-:S04]  /*edc0*/  F2FP.PACK_AB R6, R207, R24 ;  /* 0x00000018cf06723e */ /* 0x000fc800000000ff */
[----:B------:R-:W-:Y:S01]  /*edd0*/  LOP3.LUT R8, R5, R6, RZ, 0xc0, !PT ;  /* 0x0000000605087212 */ /* 0x000fe200078ec0ff */
[----:B------:R-:W-:Y:S01]  /*ede0*/  HSET2.LE.AND R5, R9, R84, PT ;  /* 0x0000005409057233 */ /* 0x000fe20003803000 */
[----:B---3--:R-:W-:-:S04]  /*edf0*/  F2FP.PACK_AB R6, R15, R14 ;  /* 0x0000000e0f06723e */ /* 0x008fc800000000ff */
[----:B------:R-:W-:Y:S01]  /*ee00*/  LOP3.LUT R9, R5, R6, RZ, 0xc0, !PT ;  /* 0x0000000605097212 */ /* 0x000fe200078ec0ff */
[----:B------:R-:W-:Y:S01]  /*ee10*/  FFMA.FTZ R5, R168, c[0x0][0x23c], -R4 ;  /* 0x00008f00a8057a23 */ /* 0x000fe20000010804 */
[----:B------:R-:W-:-:S03]  /*ee20*/  LOP3.LUT R6, R49, UR8, R52, 0x96, !PT ;  /* 0x0000000831067c12 */ /* 0x000fc6000f8e9634 */
[----:B------:R1:W-:Y:S02]  /*ee30*/  MUFU.EX2 R210, R5 ;  /* 0x0000000500d27308 */ /* 0x0003e40000000800 */
[----:B------:R-:W-:Y:S01]  /*ee40*/  IMAD.WIDE.U32 R6, R6, -0x2daee0ad, RZ ;  /* 0xd2511f5306067825 */ /* 0x000fe200078e00ff */
[----:B------:R-:W-:-:S03]  /*ee50*/  MOV R55, R32 ;  /* 0x0000002000377202 */ /* 0x000fc60000000f00 */
[----:B-1----:R-:W-:-:S04]  /*ee60*/  FFMA.FTZ R5, R134, c[0x0][0x23c], -R4 ;  /* 0x00008f0086057a23 */ /* 0x002fc80000010804 */
[----:B------:R1:W-:Y:S01]  /*ee70*/  MUFU.EX2 R206, R5 ;  /* 0x0000000500ce7308 */ /* 0x0003e20000000800 */
[----:B------:R-:W-:Y:S01]  /*ee80*/  HMMA.16816.F32 R44, R8, R16, R136 ;  /* 0x00000010082c723c */ /* 0x000fe20000001888 */
[----:B-1----:R-:W-:-:S06]  /*ee90*/  FFMA.FTZ R5, R88, c[0x0][0x23c], -R4 ;  /* 0x00008f0058057a23 */ /* 0x002fcc0000010804 */
[----:B------:R1:W3:Y:S01]  /*eea0*/  MUFU.EX2 R70, R5 ;  /* 0x0000000500467308 */ /* 0x0002e20000000800 */
[C---:B------:R-:W-:Y:S08]  /*eeb0*/  HMMA.16816.F32 R40, R8.reuse, R18, R148 ;  /* 0x000000120828723c */ /* 0x040ff00000001894 */
[----:B--2---:R-:W-:Y:S01]  /*eec0*/  HMMA.16816.F32 R36, R8, R20, R152 ;  /* 0x000000140824723c */ /* 0x004fe20000001898 */
[----:B-1----:R-:W-:-:S02]  /*eed0*/  LOP3.LUT R5, R7, UR18, R50, 0x96, !PT ;  /* 0x0000001207057c12 */ /* 0x002fc4000f8e9632 */
[----:B------:R-:W-:-:S05]  /*eee0*/  LOP3.LUT R7, R6, 0xffff, RZ, 0xc0, !PT ;  /* 0x0000ffff06077812 */ /* 0x000fca00078ec0ff */
[----:B------:R-:W-:Y:S07]  /*eef0*/  HMMA.16816.F32 R32, R8, R22, R160 ;  /* 0x000000160820723c */ /* 0x000fee00000018a0 */
[----:B------:R-:W-:Y:S02]  /*ef00*/  LOP3.LUT R11, R6, 0xff, RZ, 0xc0, !PT ;  /* 0x000000ff060b7812 */ /* 0x000fe400078ec0ff */
[--C-:B------:R-:W-:Y:S02]  /*ef10*/  SHF.R.U32.HI R10, RZ, 0x10, R6.reuse ;  /* 0x00000010ff0a7819 */ /* 0x100fe40000011606 */
[----:B------:R-:W-:Y:S01]  /*ef20*/  SHF.R.U32.HI R9, RZ, 0x18, R6 ;  /* 0x00000018ff097819 */ /* 0x000fe20000011606 */
[----:B------:R-:W-:Y:S01]  /*ef30*/  FFMA.FTZ R8, R89, c[0x0][0x23c], -R4 ;  /* 0x00008f0059087a23 */ /* 0x000fe20000010804 */
[----:B------:R-:W-:Y:S01]  /*ef40*/  SHF.R.U32.HI R6, RZ, 0x8, R7 ;  /* 0x00000008ff067819 */ /* 0x000fe20000011607 */
[----:B------:R-:W-:-:S02]  /*ef50*/  FFMA.FTZ R7, R90, c[0x0][0x23c], -R3 ;  /* 0x00008f005a077a23 */ /* 0x000fc40000010803 */
[----:B------:R-:W1:Y:S01]  /*ef60*/  MUFU.EX2 R122, R8 ;  /* 0x00000008007a7308 */ /* 0x000e620000000800 */
[----:B------:R-:W-:Y:S02]  /*ef70*/  PRMT R12, R11, 0x5410, R6 ;  /* 0x000054100b0c7816 */ /* 0x000fe40000000006 */
[----:B------:R-:W-:-:S05]  /*ef80*/  LOP3.LUT R6, R10, 0xff, RZ, 0xc0, !PT ;  /* 0x000000ff0a067812 */ /* 0x000fca00078ec0ff */
[----:B------:R2:W-:Y:S01]  /*ef90*/  MUFU.EX2 R150, R7 ;  /* 0x0000000700967308 */ /* 0x0005e20000000800 */
[----:B------:R-:W-:Y:S02]  /*efa0*/  PRMT R11, R6, 0x5410, R9 ;  /* 0x00005410060b7816 */ /* 0x000fe40000000009 */
[C---:B------:R-:W-:Y:S02]  /*efb0*/  LOP3.LUT R6, R5.reuse, 0xffff, RZ, 0xc0, !PT ;  /* 0x0000ffff05067812 */ /* 0x040fe400078ec0ff */
[----:B------:R-:W-:Y:S02]  /*efc0*/  LOP3.LUT R10, R5, 0xff, RZ, 0xc0, !PT ;  /* 0x000000ff050a7812 */ /* 0x000fe400078ec0ff */
[----:B------:R-:W-:Y:S01]  /*efd0*/  SHF.R.U32.HI R9, RZ, 0x18, R5 ;  /* 0x00000018ff097819 */ /* 0x000fe20000011605 */
[----:B--2---:R-:W-:-:S04]  /*efe0*/  FFMA.FTZ R7, R91, c[0x0][0x23c], -R3 ;  /* 0x00008f005b077a23 */ /* 0x004fc80000010803 */
[----:B------:R2:W4:Y:S01]  /*eff0*/  MUFU.EX2 R123, R7 ;  /* 0x00000007007b7308 */ /* 0x0005220000000800 */
[----:B------:R-:W-:Y:S01]  /*f000*/  SHF.R.U32.HI R8, RZ, 0x8, R6 ;  /* 0x00000008ff087819 */ /* 0x000fe20000011606 */
[----:B------:R-:W-:Y:S02]  /*f010*/  FFMA.FTZ R6, R170, c[0x0][0x23c], -R3 ;  /* 0x00008f00aa067a23 */ /* 0x000fe40000010803 */
[----:B---3--:R-:W-:Y:S01]  /*f020*/  IMAD.MOV.U32 R170, RZ, RZ, R70 ;  /* 0x000000ffffaa7224 */ /* 0x008fe200078e0046 */
[----:B--2---:R-:W-:-:S04]  /*f030*/  SHF.R.U32.HI R7, RZ, 0x10, R5 ;  /* 0x00000010ff077819 */ /* 0x004fc80000011605 */
[----:B------:R-:W-:Y:S01]  /*f040*/  LOP3.LUT R5, R7, 0xff, RZ, 0xc0, !PT ;  /* 0x000000ff07057812 */ /* 0x000fe200078ec0ff */
[----:B------:R-:W-:Y:S01]  /*f050*/  FFMA.FTZ R7, R171, c[0x0][0x23c], -R3 ;  /* 0x00008f00ab077a23 */ /* 0x000fe20000010803 */
[----:B------:R1:W-:Y:S02]  /*f060*/  MUFU.EX2 R209, R6 ;  /* 0x0000000600d17308 */ /* 0x0003e40000000800 */
[----:B------:R-:W-:Y:S01]  /*f070*/  PRMT R9, R5, 0x5410, R9 ;  /* 0x0000541005097816 */ /* 0x000fe20000000009 */
[----:B------:R-:W-:Y:S01]  /*f080*/  HSET2.LE.AND R5, R12, R84, PT ;  /* 0x000000540c057233 */ /* 0x000fe20003803000 */
[----:B------:R-:W-:-:S04]  /*f090*/  PRMT R8, R10, 0x5410, R8 ;  /* 0x000054100a087816 */ /* 0x000fc80000000008 */
[----:B------:R-:W2:Y:S01]  /*f0a0*/  MUFU.EX2 R135, R7 ;  /* 0x0000000700877308 */ /* 0x000ea20000000800 */
[----:B-1----:R-:W-:-:S04]  /*f0b0*/  F2FP.PACK_AB R6, R122, R170 ;  /* 0x000000aa7a06723e */ /* 0x002fc800000000ff */
[----:B------:R-:W-:Y:S01]  /*f0c0*/  LOP3.LUT R10, R5, R6, RZ, 0xc0, !PT ;  /* 0x00000006050a7212 */ /* 0x000fe200078ec0ff */
[----:B------:R-:W-:Y:S01]  /*f0d0*/  HSET2.LE.AND R5, R11, R84, PT ;  /* 0x000000540b057233 */ /* 0x000fe20003803000 */
[----:B----4-:R-:W-:-:S04]  /*f0e0*/  F2FP.PACK_AB R6, R123, R150 ;  /* 0x000000967b06723e */ /* 0x010fc800000000ff */
[----:B------:R-:W-:Y:S01]  /*f0f0*/  LOP3.LUT R11, R5, R6, RZ, 0xc0, !PT ;  /* 0x00000006050b7212 */ /* 0x000fe200078ec0ff */
[----:B------:R-:W-:Y:S01]  /*f100*/  HSET2.LE.AND R5, R8, R84, PT ;  /* 0x0000005408057233 */ /* 0x000fe20003803000 */
[----:B------:R-:W-:Y:S01]  /*f110*/  F2FP.PACK_AB R6, R206, R210 ;  /* 0x000000d2ce06723e */ /* 0x000fe200000000ff */
[----:B------:R-:W-:-:S03]  /*f120*/  UIADD3 UR5, UR4, 0x1, URZ ;  /* 0x0000000104057890 */ /* 0x000fc6000fffe03f */
[----:B------:R-:W-:Y:S01]  /*f130*/  LOP3.LUT R8, R5, R6, RZ, 0xc0, !PT ;  /* 0x0000000605087212 */ /* 0x000fe200078ec0ff */
[----:B------:R-:W-:Y:S01]  /*f140*/  HSET2.LE.AND R5, R9, R84, PT ;  /* 0x0000005409057233 */ /* 0x000fe20003803000 */
[----:B--2---:R-:W-:-:S04]  /*f150*/  F2FP.PACK_AB R6, R135, R209 ;  /* 0x000000d18706723e */ /* 0x004fc800000000ff */
[----:B------:R-:W-:Y:S01]  /*f160*/  LOP3.LUT R9, R5, R6, RZ, 0xc0, !PT ;  /* 0x0000000605097212 */ /* 0x000fe200078ec0ff */
[----:B------:R-:W-:-:S05]  /*f170*/  IMAD.U32 R5, RZ, RZ, UR5 ;  /* 0x00000005ff057e24 */ /* 0x000fca000f8e00ff */
[----:B------:R-:W-:Y:S01]  /*f180*/  LOP3.LUT R5, R115, UR31, R5, 0x96, !PT ;  /* 0x0000001f73057c12 */ /* 0x000fe2000f8e9605 */
[----:B------:R-:W-:-:S04]  /*f190*/  IMAD.WIDE.U32 R124, R232, -0x326172a9, RZ ;  /* 0xcd9e8d57e87c7825 */ /* 0x000fc800078e00ff */
[----:B------:R-:W-:Y:S01]  /*f1a0*/  IMAD.WIDE.U32 R12, R5, -0x326172a9, RZ ;  /* 0xcd9e8d57050c7825 */ /* 0x000fe200078e00ff */
[----:B------:R-:W-:-:S04]  /*f1b0*/  MOV R28, R69 ;  /* 0x00000045001c7202 */ /* 0x000fc80000000f00 */
[----:B------:R-:W-:Y:S02]  /*f1c0*/  LOP3.LUT R6, R13, UR16, R124, 0x96, !PT ;  /* 0x000000100d067c12 */ /* 0x000fe4000f8e967c */
[----:B------:R-:W-:Y:S01]  /*f1d0*/  LOP3.LUT R5, R113, UR14, R12, 0x96, !PT ;  /* 0x0000000e71057c12 */ /* 0x000fe2000f8e960c */
[----:B------:R-:W-:Y:S02]  /*f1e0*/  IMAD.MOV.U32 R25, RZ, RZ, R67 ;  /* 0x000000ffff197224 */ /* 0x000fe400078e0043 */
[----:B------:R-:W-:Y:S02]  /*f1f0*/  IMAD.MOV.U32 R31, RZ, RZ, R66 ;  /* 0x000000ffff1f7224 */ /* 0x000fe400078e0042 */
[----:B------:R-:W-:Y:S02]  /*f200*/  IMAD.MOV.U32 R30, RZ, RZ, R65 ;  /* 0x000000ffff1e7224 */ /* 0x000fe400078e0041 */
[----:B------:R-:W-:Y:S02]  /*f210*/  IMAD.MOV.U32 R29, RZ, RZ, R64 ;  /* 0x000000ffff1d7224 */ /* 0x000fe400078e0040 */
[----:B------:R-:W-:Y:S01]  /*f220*/  IMAD.MOV.U32 R27, RZ, RZ, R63 ;  /* 0x000000ffff1b7224 */ /* 0x000fe200078e003f */
[----:B------:R-:W-:Y:S01]  /*f230*/  HMMA.16816.F32 R64, R8, R18, R144 ;  /* 0x000000120840723c */ /* 0x000fe20000001890 */
[----:B------:R-:W-:-:S02]  /*f240*/  IMAD.MOV.U32 R26, RZ, RZ, R62 ;  /* 0x000000ffff1a7224 */ /* 0x000fc400078e003e */
[----:B------:R-:W-:Y:S02]  /*f250*/  IMAD.MOV.U32 R121, RZ, RZ, R61 ;  /* 0x000000ffff797224 */ /* 0x000fe400078e003d */
[----:B------:R-:W-:Y:S02]  /*f260*/  IMAD.MOV.U32 R118, RZ, RZ, R60 ;  /* 0x000000ffff767224 */ /* 0x000fe400078e003c */
[----:B------:R-:W-:Y:S01]  /*f270*/  IMAD.MOV.U32 R120, RZ, RZ, R55 ;  /* 0x000000ffff787224 */ /* 0x000fe200078e0037 */
[----:B------:R-:W-:Y:S01]  /*f280*/  HMMA.16816.F32 R60, R8, R22, R164 ;  /* 0x00000016083c723c */ /* 0x000fe200000018a4 */
[----:B------:R-:W-:Y:S02]  /*f290*/  IMAD.MOV.U32 R116, RZ, RZ, R54 ;  /* 0x000000ffff747224 */ /* 0x000fe400078e0036 */
[----:B------:R-:W-:Y:S01]  /*f2a0*/  IMAD.MOV.U32 R117, RZ, RZ, R68 ;  /* 0x000000ffff757224 */ /* 0x000fe200078e0044 */
[----:B------:R-:W-:Y:S01]  /*f2b0*/  IADD3 R124, R232, 0x4, RZ ;  /* 0x00000004e87c7810 */ /* 0x000fe20007ffe0ff */
[----:B------:R-:W-:-:S03]  /*f2c0*/  IMAD.WIDE.U32 R6, R6, -0x2daee0ad, RZ ;  /* 0xd2511f5306067825 */ /* 0x000fc600078e00ff */
[----:B------:R-:W-:Y:S01]  /*f2d0*/  HMMA.16816.F32 R68, R8, R16, R140 ;  /* 0x000000100844723c */ /* 0x000fe2000000188c */
[----:B------:R-:W-:Y:S01]  /*f2e0*/  IMAD.WIDE.U32 R124, R124, -0x326172a9, RZ ;  /* 0xcd9e8d577c7c7825 */ /* 0x000fe200078e00ff */
[----:B------:R-:W-:-:S06]  /*f2f0*/  LOP3.LUT R7, R7, UR13, R72, 0x96, !PT ;  /* 0x0000000d07077c12 */ /* 0x000fcc000f8e9648 */
[----:B------:R-:W-:Y:S01]  /*f300*/  HMMA.16816.F32 R52, R8, R20, R156 ;  /* 0x000000140834723c */ /* 0x000fe2000000189c */
[----:B------:R-:W-:Y:S02]  /*f310*/  IMAD.MOV.U32 R130, RZ, RZ, R28 ;  /* 0x000000ffff827224 */ /* 0x000fe400078e001c */
[----:B------:R-:W-:Y:S02]  /*f320*/  IMAD.MOV.U32 R129, RZ, RZ, R29 ;  /* 0x000000ffff817224 */ /* 0x000fe400078e001d */
[----:B------:R-:W-:Y:S01]  /*f330*/  IMAD.MOV.U32 R138, RZ, RZ, R14 ;  /* 0x000000ffff8a7224 */ /* 0x000fe200078e000e */
[----:B------:R-:W-:Y:S01]  /*f340*/  MOV R125, R26 ;  /* 0x0000001a007d7202 */ /* 0x000fe20000000f00 */
[----:B------:R-:W-:Y:S01]  /*f350*/  IMAD.WIDE.U32 R10, R5, -0x2daee0ad, RZ ;  /* 0xd2511f53050a7825 */ /* 0x000fe200078e00ff */
[----:B------:R-:W-:Y:S01]  /*f360*/  LOP3.LUT R8, R13, UR16, R124, 0x96, !PT ;  /* 0x000000100d087c12 */ /* 0x000fe2000f8e967c */
[----:B------:R-:W1:Y:S03]  /*f370*/  LDSM.16.MT88.4 R20, [R204+0x4800] ;  /* 0x00480000cc14783b */ /* 0x000e660000004200 */
[----:B------:R-:W-:Y:S01]  /*f380*/  LOP3.LUT R5, R11, UR11, R6, 0x96, !PT ;  /* 0x0000000b0b057c12 */ /* 0x000fe2000f8e9606 */
        /* <DEDUP_REMOVED lines=11> */
[----:B------:R-:W-:-:S04]  /*f440*/  LOP3.LUT R13, R7, UR9, R10, 0x96, !PT ;  /* 0x00000009070d7c12 */ /* 0x000fc8000f8e960a */
[----:B------:R-:W-:Y:S01]  /*f450*/  LOP3.LUT R9, R49, UR7, R6, 0x96, !PT ;  /* 0x0000000731097c12 */ /* 0x000fe2000f8e9606 */
[----:B------:R-:W-:-:S04]  /*f460*/  IMAD.WIDE.U32 R6, R5, -0x326172a9, RZ ;  /* 0xcd9e8d5705067825 */ /* 0x000fc800078e00ff */
[----:B------:R-:W-:Y:S01]  /*f470*/  IMAD.WIDE.U32 R28, R12, -0x326172a9, RZ ;  /* 0xcd9e8d570c1c7825 */ /* 0x000fe200078e00ff */
[----:B------:R-:W-:-:S04]  /*f480*/  LOP3.LUT R5, R7, UR12, R56, 0x96, !PT ;  /* 0x0000000c07057c12 */ /* 0x000fc8000f8e9638 */
[----:B------:R-:W-:Y:S01]  /*f490*/  LOP3.LUT R12, R29, UR10, R6, 0x96, !PT ;  /* 0x0000000a1d0c7c12 */ /* 0x000fe2000f8e9606 */
[----:B------:R-:W-:-:S04]  /*f4a0*/  IMAD.WIDE.U32 R6, R9, -0x326172a9, RZ ;  /* 0xcd9e8d5709067825 */ /* 0x000fc800078e00ff */
[----:B------:R-:W-:Y:S01]  /*f4b0*/  IMAD.WIDE.U32 R10, R5, -0x2daee0ad, RZ ;  /* 0xd2511f53050a7825 */ /* 0x000fe200078e00ff */
[----:B------:R-:W-:-:S04]  /*f4c0*/  LOP3.LUT R5, R6, 0xffff, RZ, 0xc0, !PT ;  /* 0x0000ffff06057812 */ /* 0x000fc800078ec0ff */
[----:B------:R-:W-:Y:S02]  /*f4d0*/  LOP3.LUT R14, R11, UR9, R8, 0x96, !PT ;  /* 0x000000090b0e7c12 */ /* 0x000fe4000f8e9608 */
[----:B------:R-:W-:Y:S02]  /*f4e0*/  SHF.R.U32.HI R8, RZ, 0x8, R5 ;  /* 0x00000008ff087819 */ /* 0x000fe40000011605 */
[----:B------:R-:W-:Y:S01]  /*f4f0*/  LOP3.LUT R5, R6, 0xff, RZ, 0xc0, !PT ;  /* 0x000000ff06057812 */ /* 0x000fe200078ec0ff */
[----:B------:R-:W-:Y:S02]  /*f500*/  IMAD.MOV.U32 R137, RZ, RZ, R15 ;  /* 0x000000ffff897224 */ /* 0x000fe400078e000f */
[----:B------:R-:W-:Y:S01]  /*f510*/  IMAD.MOV.U32 R128, RZ, RZ, R27 ;  /* 0x000000ffff807224 */ /* 0x000fe200078e001b */
[----:B------:R-:W-:Y:S01]  /*f520*/  PRMT R15, R5, 0x5410, R8 ;  /* 0x00005410050f7816 */ /* 0x000fe20000000008 */
[----:B------:R-:W-:Y:S01]  /*f530*/  IMAD.WIDE.U32 R26, R12, -0x2daee0ad, RZ ;  /* 0xd2511f530c1a7825 */ /* 0x000fe200078e00ff */
[----:B------:R-:W-:-:S03]  /*f540*/  SHF.R.U32.HI R5, RZ, 0x10, R6 ;  /* 0x00000010ff057819 */ /* 0x000fc60000011606 */
[----:B------:R-:W-:Y:S01]  /*f550*/  FFMA.FTZ R8, R173, c[0x0][0x23c], -R4 ;  /* 0x00008f00ad087a23 */ /* 0x000fe20000010804 */
[----:B------:R-:W-:Y:S01]  /*f560*/  LOP3.LUT R5, R5, 0xff, RZ, 0xc0, !PT ;  /* 0x000000ff05057812 */ /* 0x000fe200078ec0ff */
[----:B------:R-:W-:Y:S01]  /*f570*/  IMAD.MOV.U32 R131, RZ, RZ, R30 ;  /* 0x000000ffff837224 */ /* 0x000fe200078e001e */
[----:B------:R-:W-:Y:S01]  /*f580*/  SHF.R.U32.HI R6, RZ, 0x18, R6 ;  /* 0x00000018ff067819 */ /* 0x000fe20000011606 */
[----:B------:R-:W-:Y:S01]  /*f590*/  IMAD.MOV.U32 R139, RZ, RZ, R31 ;  /* 0x000000ffff8b7224 */ /* 0x000fe200078e001f */
[----:B------:R2:W-:Y:S01]  /*f5a0*/  MUFU.EX2 R158, R8 ;  /* 0x00000008009e7308 */ /* 0x0005e20000000800 */
[----:B------:R-:W-:Y:S01]  /*f5b0*/  IMAD.WIDE.U32 R30, R13, -0x326172a9, RZ ;  /* 0xcd9e8d570d1e7825 */ /* 0x000fe200078e00ff */
[----:B------:R-:W-:Y:S02]  /*f5c0*/  LOP3.LUT R10, R27, UR7, R10, 0x96, !PT ;  /* 0x000000071b0a7c12 */ /* 0x000fe4000f8e960a */
[----:B------:R-:W-:Y:S02]  /*f5d0*/  PRMT R13, R5, 0x5410, R6 ;  /* 0x00005410050d7816 */ /* 0x000fe40000000006 */
[----:B------:R-:W-:Y:S01]  /*f5e0*/  LOP3.LUT R5, R7, UR17, R30, 0x96, !PT ;  /* 0x0000001107057c12 */ /* 0x000fe2000f8e961e */
[----:B------:R-:W-:-:S04]  /*f5f0*/  IMAD.WIDE.U32 R6, R10, -0x326172a9, RZ ;  /* 0xcd9e8d570a067825 */ /* 0x000fc800078e00ff */
[----:B--2---:R-:W-:-:S04]  /*f600*/  FFMA.FTZ R8, R100, c[0x0][0x23c], -R4 ;  /* 0x00008f0064087a23 */ /* 0x004fc80000010804 */
[----:B------:R2:W-:Y:S01]  /*f610*/  MUFU.EX2 R160, R8 ;  /* 0x0000000800a07308 */ /* 0x0005e20000000800 */
[----:B------:R-:W-:Y:S02]  /*f620*/  IMAD.MOV.U32 R153, RZ, RZ, R213 ;  /* 0x000000ffff997224 */ /* 0x000fe400078e00d5 */
[----:B------:R-:W-:-:S05]  /*f630*/  FFMA.FTZ R9, R172, c[0x0][0x23c], -R4 ;  /* 0x00008f00ac097a23 */ /* 0x000fca0000010804 */
[----:B------:R3:W-:Y:S01]  /*f640*/  MUFU.EX2 R166, R9 ;  /* 0x0000000900a67308 */ /* 0x0007e20000000800 */
[----:B--2---:R-:W-:-:S07]  /*f650*/  FFMA.FTZ R8, R101, c[0x0][0x23c], -R4 ;  /* 0x00008f0065087a23 */ /* 0x004fce0000010804 */
[----:B------:R2:W4:Y:S01]  /*f660*/  MUFU.EX2 R213, R8 ;  /* 0x0000000800d57308 */ /* 0x0005220000000800 */
[----:B---3--:R-:W-:-:S04]  /*f670*/  LOP3.LUT R9, R5, 0xffff, RZ, 0xc0, !PT ;  /* 0x0000ffff05097812 */ /* 0x008fc800078ec0ff */
[----:B------:R-:W-:Y:S02]  /*f680*/  SHF.R.U32.HI R11, RZ, 0x8, R9 ;  /* 0x00000008ff0b7819 */ /* 0x000fe40000011609 */
[----:B--2---:R-:W-:-:S04]  /*f690*/  LOP3.LUT R8, R6, 0xffff, RZ, 0xc0, !PT ;  /* 0x0000ffff06087812 */ /* 0x004fc800078ec0ff */
[----:B------:R-:W-:Y:S02]  /*f6a0*/  SHF.R.U32.HI R12, RZ, 0x8, R8 ;  /* 0x00000008ff0c7819 */ /* 0x000fe40000011608 */
[----:B------:R-:W-:Y:S02]  /*f6b0*/  LOP3.LUT R8, R6, 0xff, RZ, 0xc0, !PT ;  /* 0x000000ff06087812 */ /* 0x000fe400078ec0ff */
[----:B------:R-:W-:Y:S02]  /*f6c0*/  LOP3.LUT R9, R5, 0xff, RZ, 0xc0, !PT ;  /* 0x000000ff05097812 */ /* 0x000fe400078ec0ff */
[----:B------:R-:W-:Y:S02]  /*f6d0*/  PRMT R17, R8, 0x5410, R12 ;  /* 0x0000541008117816 */ /* 0x000fe4000000000c */
[----:B------:R-:W-:Y:S01]  /*f6e0*/  SHF.R.U32.HI R8, RZ, 0x10, R6 ;  /* 0x00000010ff087819 */ /* 0x000fe20000011606 */
[----:B------:R-:W-:Y:S01]  /*f6f0*/  IMAD.MOV.U32 R136, RZ, RZ, R24 ;  /* 0x000000ffff887224 */ /* 0x000fe200078e0018 */
[----:B------:R-:W-:-:S02]  /*f700*/  PRMT R12, R9, 0x5410, R11 ;  /* 0x00005410090c7816 */ /* 0x000fc4000000000b */
[----:B------:R-:W-:Y:S01]  /*f710*/  MOV R151, R25 ;  /* 0x0000001900977202 */ /* 0x000fe20000000f00 */
[----:B------:R-:W-:Y:S01]  /*f720*/  IMAD.WIDE.U32 R24, R14, -0x326172a9, RZ ;  /* 0xcd9e8d570e187825 */ /* 0x000fe200078e00ff */
[--C-:B------:R-:W-:Y:S02]  /*f730*/  SHF.R.U32.HI R9, RZ, 0x10, R5.reuse ;  /* 0x00000010ff097819 */ /* 0x100fe40000011605 */
[----:B------:R-:W-:Y:S02]  /*f740*/  SHF.R.U32.HI R11, RZ, 0x18, R5 ;  /* 0x00000018ff0b7819 */ /* 0x000fe40000011605 */
[----:B------:R-:W-:Y:S02]  /*f750*/  LOP3.LUT R5, R8, 0xff, RZ, 0xc0, !PT ;  /* 0x000000ff08057812 */ /* 0x000fe400078ec0ff */
[----:B------:R-:W-:Y:S01]  /*f760*/  SHF.R.U32.HI R6, RZ, 0x18, R6 ;  /* 0x00000018ff067819 */ /* 0x000fe20000011606 */
[----:B------:R-:W-:-:S03]  /*f770*/  FFMA.FTZ R10, R102, c[0x0][0x23c], -R3 ;  /* 0x00008f00660a7a23 */ /* 0x000fc60000010803 */
[----:B------:R-:W-:Y:S02]  /*f780*/  PRMT R16, R5, 0x5410, R6 ;  /* 0x0000541005107816 */ /* 0x000fe40000000006 */
[----:B------:R-:W-:Y:S01]  /*f790*/  LOP3.LUT R6, R7, UR17, R24, 0x96, !PT ;  /* 0x0000001107067c12 */ /* 0x000fe2000f8e9618 */
[--C-:B------:R-:W-:Y:S01]  /*f7a0*/  FFMA.FTZ R7, R175, c[0x0][0x23c], -R2.reuse ;  /* 0x00008f00af077a23 */ /* 0x100fe20000010802 */
[----:B------:R-:W-:Y:S01]  /*f7b0*/  LOP3.LUT R8, R9, 0xff, RZ, 0xc0, !PT ;  /* 0x000000ff09087812 */ /* 0x000fe200078ec0ff */
[----:B------:R2:W-:Y:S01]  /*f7c0*/  MUFU.EX2 R168, R10 ;  /* 0x0000000a00a87308 */ /* 0x0005e20000000800 */
[----:B------:R-:W-:Y:S02]  /*f7d0*/  LOP3.LUT R5, R6, 0xffff, RZ, 0xc0, !PT ;  /* 0x0000ffff06057812 */ /* 0x000fe400078ec0ff */
[----:B------:R-:W-:Y:S01]  /*f7e0*/  PRMT R11, R8, 0x5410, R11 ;  /* 0x00005410080b7816 */ /* 0x000fe2000000000b */
[----:B------:R-:W-:-:S04]  /*f7f0*/  FFMA.FTZ R8, R105, c[0x0][0x23c], -R2 ;  /* 0x00008f0069087a23 */ /* 0x000fc80000010802 */
[----:B------:R3:W-:Y:S01]  /*f800*/  MUFU.EX2 R161, R7 ;  /* 0x0000000700a17308 */ /* 0x0007e20000000800 */
[--C-:B------:R-:W-:Y:S02]  /*f810*/  FFMA.FTZ R9, R104, c[0x0][0x23c], -R3.reuse ;  /* 0x00008f0068097a23 */ /* 0x100fe40000010803 */
[----:B--2---:R-:W-:-:S05]  /*f820*/  FFMA.FTZ R10, R174, c[0x0][0x23c], -R3 ;  /* 0x00008f00ae0a7a23 */ /* 0x004fca0000010803 */
[----:B------:R2:W-:Y:S01]  /*f830*/  MUFU.EX2 R89, R8 ;  /* 0x0000000800597308 */ /* 0x0005e20000000800 */
[----:B---3--:R-:W-:-:S07]  /*f840*/  SHF.R.U32.HI R7, RZ, 0x8, R5 ;  /* 0x00000008ff077819 */ /* 0x008fce0000011605 */
[----:B------:R3:W-:Y:S01]  /*f850*/  MUFU.EX2 R91, R10 ;  /* 0x0000000a005b7308 */ /* 0x0007e20000000800 */
[----:B------:R-:W-:-:S04]  /*f860*/  LOP3.LUT R5, R6, 0xff, RZ, 0xc0, !PT ;  /* 0x000000ff06057812 */ /* 0x000fc800078ec0ff */
[----:B--2---:R-:W-:Y:S01]  /*f870*/  PRMT R8, R5, 0x5410, R7 ;  /* 0x0000541005087816 */ /* 0x004fe20000000007 */
[----:B------:R-:W-:Y:S02]  /*f880*/  FFMA.FTZ R5, R108, c[0x0][0x23c], -R2 ;  /* 0x00008f006c057a23 */ /* 0x000fe40000010802 */
[----:B------:R-:W-:Y:S01]  /*f890*/  MUFU.EX2 R100, R9 ;  /* 0x0000000900647308 */ /* 0x000fe20000000800 */
[----:B------:R-:W-:Y:S01]  /*f8a0*/  SHF.R.U32.HI R7, RZ, 0x10, R6 ;  /* 0x00000010ff077819 */ /* 0x000fe20000011606 */
[----:B---3--:R-:W-:-:S06]  /*f8b0*/  FFMA.FTZ R10, R103, c[0x0][0x23c], -R3 ;  /* 0x00008f00670a7a23 */ /* 0x008fcc0000010803 */
[----:B------:R-:W2:Y:S01]  /*f8c0*/  MUFU.EX2 R164, R10 ;  /* 0x0000000a00a47308 */ /* 0x000ea20000000800 */
[----:B------:R-:W-:-:S07]  /*f8d0*/  SHF.R.U32.HI R6, RZ, 0x18, R6 ;  /* 0x00000018ff067819 */ /* 0x000fce0000011606 */
[----:B------:R3:W-:Y:S01]  /*f8e0*/  MUFU.EX2 R124, R5 ;  /* 0x00000005007c7308 */ /* 0x0007e20000000800 */
[----:B------:R-:W-:Y:S01]  /*f8f0*/  IMAD.MOV.U32 R148, RZ, RZ, R212 ;  /* 0x000000ffff947224 */ /* 0x000fe200078e00d4 */
[----:B---3--:R-:W-:-:S04]  /*f900*/  LOP3.LUT R5, R7, 0xff, RZ, 0xc0, !PT ;  /* 0x000000ff07057812 */ /* 0x008fc800078ec0ff */
[----:B------:R-:W-:Y:S01]  /*f910*/  PRMT R9, R5, 0x5410, R6 ;  /* 0x0000541005097816 */ /* 0x000fe20000000006 */
[----:B------:R-:W-:Y:S01]  /*f920*/  HSET2.LE.AND R5, R15, R84, PT ;  /* 0x000000540f057233 */ /* 0x000fe20003803000 */
[----:B----4-:R-:W-:Y:S01]  /*f930*/  F2FP.PACK_AB R6, R213, R160 ;  /* 0x000000a0d506723e */ /* 0x010fe200000000ff */
[----:B------:R-:W-:-:S03]  /*f940*/  FFMA.FTZ R7, R109, c[0x0][0x23c], -R2 ;  /* 0x00008f006d077a23 */ /* 0x000fc60000010802 */
[----:B------:R-:W-:Y:S01]  /*f950*/  LOP3.LUT R14, R5, R6, RZ, 0xc0, !PT ;  /* 0x00000006050e7212 */ /* 0x000fe200078ec0ff */
[--C-:B------:R-:W-:Y:S01]  /*f960*/  HSET2.LE.AND R5, R13, R84.reuse, PT ;  /* 0x000000540d057233 */ /* 0x100fe20003803000 */
[----:B--2---:R-:W-:Y:S01]  /*f970*/  F2FP.PACK_AB R6, R100, R164 ;  /* 0x000000a46406723e */ /* 0x004fe200000000ff */
[----:B------:R2:W3:Y:S03]  /*f980*/  MUFU.EX2 R212, R7 ;  /* 0x0000000700d47308 */ /* 0x0004e60000000800 */
[----:B------:R-:W-:Y:S01]  /*f990*/  LOP3.LUT R15, R5, R6, RZ, 0xc0, !PT ;  /* 0x00000006050f7212 */ /* 0x000fe200078ec0ff */
[----:B------:R-:W-:Y:S01]  /*f9a0*/  HSET2.LE.AND R5, R12, R84, PT ;  /* 0x000000540c057233 */ /* 0x000fe20003803000 */
[----:B------:R-:W-:-:S04]  /*f9b0*/  F2FP.PACK_AB R6, R158, R166 ;  /* 0x000000a69e06723e */ /* 0x000fc800000000ff */
[----:B------:R-:W-:Y:S01]  /*f9c0*/  LOP3.LUT R12, R5, R6, RZ, 0xc0, !PT ;  /* 0x00000006050c7212 */ /* 0x000fe200078ec0ff */
[----:B------:R-:W-:Y:S01]  /*f9d0*/  HSET2.LE.AND R5, R11, R84, PT ;  /* 0x000000540b057233 */ /* 0x000fe20003803000 */
[----:B------:R-:W-:Y:S01]  /*f9e0*/  F2FP.PACK_AB R6, R91, R168 ;  /* 0x000000a85b06723e */ /* 0x000fe200000000ff */
[----:B--2---:R-:W-:-:S04]  /*f9f0*/  FFMA.FTZ R7, R110, c[0x0][0x23c], -R0 ;  /* 0x00008f006e077a23 */ /* 0x004fc80000010800 */
[----:B------:R2:W-:Y:S01]  /*fa00*/  MUFU.EX2 R102, R7 ;  /* 0x0000000700667308 */ /* 0x0005e20000000800 */
[----:B------:R-:W-:Y:S01]  /*fa10*/  IMAD.MOV.U32 R152, RZ, RZ, R208 ;  /* 0x000000ffff987224 */ /* 0x000fe200078e00d0 */
[----:B------:R-:W-:Y:S01]  /*fa20*/  LOP3.LUT R13, R5, R6, RZ, 0xc0, !PT ;  /* 0x00000006050d7212 */ /* 0x000fe200078ec0ff */
[----:B------:R-:W-:Y:S01]  /*fa30*/  HSET2.LE.AND R5, R17, R84, PT ;  /* 0x0000005411057233 */ /* 0x000fe20003803000 */
[----:B---3--:R-:W-:Y:S01]  /*fa40*/  F2FP.PACK_AB R6, R212, R124 ;  /* 0x0000007cd406723e */ /* 0x008fe200000000ff */
[----:B--2---:R-:W-:-:S04]  /*fa50*/  FFMA.FTZ R7, R111, c[0x0][0x23c], -R0 ;  /* 0x00008f006f077a23 */ /* 0x004fc80000010800 */
[----:B------:R2:W3:Y:S01]  /*fa60*/  MUFU.EX2 R208, R7 ;  /* 0x0000000700d07308 */ /* 0x0004e20000000800 */
[----:B------:R-:W-:Y:S01]  /*fa70*/  LOP3.LUT R10, R5, R6, RZ, 0xc0, !PT ;  /* 0x00000006050a7212 */ /* 0x000fe200078ec0ff */
[----:B------:R-:W-:Y:S02]  /*fa80*/  HSET2.LE.AND R5, R16, R84, PT ;  /* 0x0000005410057233 */ /* 0x000fe40003803000 */
[----:B------:R-:W4:Y:S01]  /*fa90*/  LDSM.16.MT88.4 R16, [R205+0x4800] ;  /* 0x00480000cd10783b */ /* 0x000f220000004200 */
[----:B------:R-:W-:Y:S02]  /*faa0*/  IMAD.MOV.U32 R149, RZ, RZ, R95 ;  /* 0x000000ffff957224 */ /* 0x000fe400078e005f */
[----:B--2---:R-:W-:-:S04]  /*fab0*/  FFMA.FTZ R7, R106, c[0x0][0x23c], -R0 ;  /* 0x00008f006a077a23 */ /* 0x004fc80000010800 */
[----:B------:R2:W-:Y:S01]  /*fac0*/  MUFU.EX2 R155, R7 ;  /* 0x00000007009b7308 */ /* 0x0005e20000000800 */
[----:B---3--:R-:W-:Y:S01]  /*fad0*/  F2FP.PACK_AB R6, R208, R102 ;  /* 0x00000066d006723e */ /* 0x008fe200000000ff */
[----:B--2---:R-:W-:-:S06]  /*fae0*/  FFMA.FTZ R7, R107, c[0x0][0x23c], -R0 ;  /* 0x00008f006b077a23 */ /* 0x004fcc0000010800 */
[----:B------:R-:W2:Y:S01]  /*faf0*/  MUFU.EX2 R95, R7 ;  /* 0x00000007005f7308 */ /* 0x000ea20000000800 */
[----:B------:R-:W-:Y:S01]  /*fb00*/  LOP3.LUT R11, R5, R6, RZ, 0xc0, !PT ;  /* 0x00000006050b7212 */ /* 0x000fe200078ec0ff */
[----:B------:R-:W-:Y:S01]  /*fb10*/  HSET2.LE.AND R5, R8, R84, PT ;  /* 0x0000005408057233 */ /* 0x000fe20003803000 */
[----:B------:R-:W-:-:S04]  /*fb20*/  F2FP.PACK_AB R6, R89, R161 ;  /* 0x000000a15906723e */ /* 0x000fc800000000ff */
[----:B------:R-:W-:Y:S01]  /*fb30*/  LOP3.LUT R8, R5, R6, RZ, 0xc0, !PT ;  /* 0x0000000605087212 */ /* 0x000fe200078ec0ff */
[----:B------:R-:W-:Y:S01]  /*fb40*/  HSET2.LE.AND R5, R9, R84, PT ;  /* 0x0000005409057233 */ /* 0x000fe20003803000 */
[----:B--2---:R-:W-:-:S04]  /*fb50*/  F2FP.PACK_AB R6, R95, R155 ;  /* 0x0000009b5f06723e */ /* 0x004fc800000000ff */
[----:B------:R-:W-:Y:S01]  /*fb60*/  LOP3.LUT R9, R5, R6, RZ, 0xc0, !PT ;  /* 0x0000000605097212 */ /* 0x000fe200078ec0ff */
[----:B------:R-:W-:Y:S01]  /*fb70*/  FFMA.FTZ R5, R96, c[0x0][0x23c], -R2 ;  /* 0x00008f0060057a23 */ /* 0x000fe20000010802 */
[----:B------:R-:W-:Y:S01]  /*fb80*/  LOP3.LUT R6, R25, UR8, R28, 0x96, !PT ;  /* 0x0000000819067c12 */ /* 0x000fe2000f8e961c */
[----:B------:R-:W-:Y:S02]  /*fb90*/  IMAD.MOV.U32 R154, RZ, RZ, R211 ;  /* 0x000000ffff9a7224 */ /* 0x000fe400078e00d3 */
[----:B------:R2:W-:Y:S02]  /*fba0*/  MUFU.EX2 R211, R5 ;  /* 0x0000000500d37308 */ /* 0x0005e40000000800 */
[----:B------:R-:W-:Y:S01]  /*fbb0*/  IMAD.WIDE.U32 R6, R6, -0x2daee0ad, RZ ;  /* 0xd2511f5306067825 */ /* 0x000fe200078e00ff */
[----:B-1----:R-:W-:Y:S03]  /*fbc0*/  HMMA.16816.F32 R44, R8, R20, R44 ;  /* 0x00000014082c723c */ /* 0x002fe6000000182c */
[----:B--2---:R-:W-:-:S04]  /*fbd0*/  FFMA.FTZ R5, R85, c[0x0][0x23c], -R2 ;  /* 0x00008f0055057a23 */ /* 0x004fc80000010802 */
[----:B------:R1:W-:Y:S01]  /*fbe0*/  MUFU.EX2 R88, R5 ;  /* 0x0000000500587308 */ /* 0x0003e20000000800 */
[C---:B------:R-:W-:Y:S08]  /*fbf0*/  HMMA.16816.F32 R40, R8.reuse, R22, R40 ;  /* 0x000000160828723c */ /* 0x040ff00000001828 */
[----:B----4-:R-:W-:Y:S01]  /*fc00*/  HMMA.16816.F32 R36, R8, R16, R36 ;  /* 0x000000100824723c */ /* 0x010fe20000001824 */
[----:B-1----:R-:W-:-:S02]  /*fc10*/  LOP3.LUT R5, R7, UR18, R26, 0x96, !PT ;  /* 0x0000001207057c12 */ /* 0x002fc4000f8e961a */
[----:B------:R-:W-:-:S05]  /*fc20*/  LOP3.LUT R7, R6, 0xffff, RZ, 0xc0, !PT ;  /* 0x0000ffff06077812 */ /* 0x000fca00078ec0ff */
[----:B------:R-:W-:Y:S01]  /*fc30*/  HMMA.16816.F32 R32, R8, R18, R32 ;  /* 0x000000120820723c */ /* 0x000fe20000001820 */
[----:B------:R-:W-:-:S06]  /*fc40*/  SHF.R.U32.HI R7, RZ, 0x8, R7 ;  /* 0x00000008ff077819 */ /* 0x000fcc0000011607 */
[----:B------:R-:W-:Y:S02]  /*fc50*/  LOP3.LUT R11, R6, 0xff, RZ, 0xc0, !PT ;  /* 0x000000ff060b7812 */ /* 0x000fe400078ec0ff */
[--C-:B------:R-:W-:Y:S01]  /*fc60*/  SHF.R.U32.HI R10, RZ, 0x10, R6.reuse ;  /* 0x00000010ff0a7819 */ /* 0x100fe20000011606 */
[----:B------:R-:W-:Y:S01]  /*fc70*/  HMMA.16816.F32 R68, R12, R20, R68 ;  /* 0x000000140c44723c */ /* 0x000fe20000001844 */
[----:B------:R-:W-:Y:S01]  /*fc80*/  SHF.R.U32.HI R9, RZ, 0x18, R6 ;  /* 0x00000018ff097819 */ /* 0x000fe20000011606 */
[----:B------:R-:W-:-:S06]  /*fc90*/  FFMA.FTZ R6, R81, c[0x0][0x23c], -R2 ;  /* 0x00008f0051067a23 */ /* 0x000fcc0000010802 */
[C---:B------:R-:W-:Y:S01]  /*fca0*/  HMMA.16816.F32 R64, R12.reuse, R22, R64 ;  /* 0x000000160c40723c */ /* 0x040fe20000001840 */
[----:B------:R1:W2:Y:S07]  /*fcb0*/  MUFU.EX2 R134, R6 ;  /* 0x0000000600867308 */ /* 0x0002ae0000000800 */
[C---:B------:R-:W-:Y:S08]  /*fcc0*/  HMMA.16816.F32 R52, R12.reuse, R16, R52 ;  /* 0x000000100c34723c */ /* 0x040ff00000001834 */
[----:B------:R-:W-:Y:S01]  /*fcd0*/  HMMA.16816.F32 R60, R12, R18, R60 ;  /* 0x000000120c3c723c */ /* 0x000fe2000000183c */
[----:B-1----:R-:W-:-:S02]  /*fce0*/  FFMA.FTZ R6, R86, c[0x0][0x23c], -R0 ;  /* 0x00008f0056067a23 */ /* 0x002fc40000010800 */
[----:B------:R-:W-:Y:S01]  /*fcf0*/  IMAD.MOV.U32 R162, RZ, RZ, R153 ;  /* 0x000000ffffa27224 */ /* 0x000fe200078e0099 */
[----:B------:R-:W-:Y:S01]  /*fd00*/  MOV R101, R154 ;  /* 0x0000009a00657202 */ /* 0x000fe20000000f00 */
[----:B------:R-:W-:Y:S01]  /*fd10*/  FFMA.FTZ R8, R80, c[0x0][0x23c], -R2 ;  /* 0x00008f0050087a23 */ /* 0x000fe20000010802 */
[----:B------:R-:W1:Y:S01]  /*fd20*/  LDSM.16.MT88.4 R20, [R205+0x4c00] ;  /* 0x004c0000cd14783b */ /* 0x000e620000004200 */
[----:B------:R-:W-:Y:S02]  /*fd30*/  PRMT R12, R11, 0x5410, R7 ;  /* 0x000054100b0c7816 */ /* 0x000fe40000000007 */
[----:B------:R-:W-:Y:S01]  /*fd40*/  LOP3.LUT R7, R10, 0xff, RZ, 0xc0, !PT ;  /* 0x000000ff0a077812 */ /* 0x000fe200078ec0ff */
[----:B------:R3:W-:Y:S01]  /*fd50*/  MUFU.EX2 R153, R6 ;  /* 0x0000000600997308 */ /* 0x0007e20000000800 */
[----:B------:R-:W-:Y:S01]  /*fd60*/  IMAD.MOV.U32 R173, RZ, RZ, R151 ;  /* 0x000000ffffad7224 */ /* 0x000fe200078e0097 */
[----:B------:R-:W4:Y:S01]  /*fd70*/  LDSM.16.MT88.4 R16, [R204+0x4c00] ;  /* 0x004c0000cc10783b */ /* 0x000f220000004200 */
[----:B------:R-:W-:-:S02]  /*fd80*/  PRMT R11, R7, 0x5410, R9 ;  /* 0x00005410070b7816 */ /* 0x000fc40000000009 */
[--C-:B------:R-:W-:Y:S02]  /*fd90*/  SHF.R.U32.HI R7, RZ, 0x10, R5.reuse ;  /* 0x00000010ff077819 */ /* 0x100fe40000011605 */
[C---:B------:R-:W-:Y:S02]  /*fda0*/  LOP3.LUT R10, R5.reuse, 0xff, RZ, 0xc0, !PT ;  /* 0x000000ff050a7812 */ /* 0x040fe400078ec0ff */
[----:B------:R-:W-:Y:S01]  /*fdb0*/  SHF.R.U32.HI R9, RZ, 0x18, R5 ;  /* 0x00000018ff097819 */ /* 0x000fe20000011605 */
[----:B------:R2:W1:Y:S01]  /*fdc0*/  MUFU.EX2 R90, R8 ;  /* 0x00000008005a7308 */ /* 0x0004620000000800 */
[----:B---3--:R-:W-:Y:S02]  /*fdd0*/  LOP3.LUT R6, R5, 0xffff, RZ, 0xc0, !PT ;  /* 0x0000ffff05067812 */ /* 0x008fe400078ec0ff */
[----:B------:R-:W-:-:S04]  /*fde0*/  LOP3.LUT R5, R7, 0xff, RZ, 0xc0, !PT ;  /* 0x000000ff07057812 */ /* 0x000fc800078ec0ff */
[----:B------:R-:W-:Y:S01]  /*fdf0*/  PRMT R9, R5, 0x5410, R9 ;  /* 0x0000541005097816 */ /* 0x000fe20000000009 */
[----:B------:R-:W-:Y:S01]  /*fe00*/  FFMA.FTZ R5, R83, c[0x0][0x23c], -R0 ;  /* 0x00008f0053057a23 */ /* 0x000fe20000010800 */
[----:B--2---:R-:W-:Y:S01]  /*fe10*/  SHF.R.U32.HI R8, RZ, 0x8, R6 ;  /* 0x00000008ff087819 */ /* 0x004fe20000011606 */
[--C-:B------:R-:W-:Y:S02]  /*fe20*/  FFMA.FTZ R6, R82, c[0x0][0x23c], -R0.reuse ;  /* 0x00008f0052067a23 */ /* 0x100fe40000010800 */
[----:B------:R-:W-:Y:S02]  /*fe30*/  FFMA.FTZ R7, R87, c[0x0][0x23c], -R0 ;  /* 0x00008f0057077a23 */ /* 0x000fe40000010800 */
[----:B------:R1:W-:Y:S01]  /*fe40*/  MUFU.EX2 R154, R6 ;  /* 0x00000006009a7308 */ /* 0x0003e20000000800 */
[----:B------:R-:W-:-:S07]  /*fe50*/  IMAD.MOV.U32 R86, RZ, RZ, R134 ;  /* 0x000000ffff567224 */ /* 0x000fce00078e0086 */
[----:B------:R2:W3:Y:S01]  /*fe60*/  MUFU.EX2 R87, R5 ;  /* 0x0000000500577308 */ /* 0x0004e20000000800 */
[----:B------:R-:W-:Y:S02]  /*fe70*/  PRMT R8, R10, 0x5410, R8 ;  /* 0x000054100a087816 */ /* 0x000fe40000000008 */
[----:B-1----:R-:W-:-:S05]  /*fe80*/  F2FP.PACK_AB R6, R86, R90 ;  /* 0x0000005a5606723e */ /* 0x002fca00000000ff */
[----:B------:R-:W1:Y:S01]  /*fe90*/  MUFU.EX2 R151, R7 ;  /* 0x0000000700977308 */ /* 0x000e620000000800 */
[----:B--2---:R-:W-:-:S05]  /*fea0*/  HSET2.LE.AND R5, R12, R84, PT ;  /* 0x000000540c057233 */ /* 0x004fca0003803000 */
[----:B------:R-:W-:Y:S01]  /*feb0*/  LOP3.LUT R10, R5, R6, RZ, 0xc0, !PT ;  /* 0x00000006050a7212 */ /* 0x000fe200078ec0ff */
[----:B------:R-:W-:Y:S01]  /*fec0*/  HSET2.LE.AND R5, R11, R84, PT ;  /* 0x000000540b057233 */ /* 0x000fe20003803000 */
[----:B---3--:R-:W-:-:S04]  /*fed0*/  F2FP.PACK_AB R6, R87, R154 ;  /* 0x0000009a5706723e */ /* 0x008fc800000000ff */
[----:B------:R-:W-:Y:S01]  /*fee0*/  LOP3.LUT R11, R5, R6, RZ, 0xc0, !PT ;  /* 0x00000006050b7212 */ /* 0x000fe200078ec0ff */
[----:B------:R-:W-:Y:S01]  /*fef0*/  HSET2.LE.AND R5, R8, R84, PT ;  /* 0x0000005408057233 */ /* 0x000fe20003803000 */
[----:B------:R-:W-:-:S04]  /*ff00*/  F2FP.PACK_AB R6, R88, R211 ;  /* 0x000000d35806723e */ /* 0x000fc800000000ff */
[----:B------:R-:W-:Y:S01]  /*ff10*/  LOP3.LUT R8, R5, R6, RZ, 0xc0, !PT ;  /* 0x0000000605087212 */ /* 0x000fe200078ec0ff */
[----:B------:R-:W-:Y:S01]  /*ff20*/  HSET2.LE.AND R5, R9, R84, PT ;  /* 0x0000005409057233 */ /* 0x000fe20003803000 */
[----:B-1----:R-:W-:-:S04]  /*ff30*/  F2FP.PACK_AB R6, R151, R153 ;  /* 0x000000999706723e */ /* 0x002fc800000000ff */
[----:B------:R-:W-:Y:S01]  /*ff40*/  LOP3.LUT R9, R5, R6, RZ, 0xc0, !PT ;  /* 0x0000000605097212 */ /* 0x000fe200078ec0ff */
[----:B------:R-:W-:Y:S01]  /*ff50*/  FFMA.FTZ R5, R178, c[0x0][0x23c], -R4 ;  /* 0x00008f00b2057a23 */ /* 0x000fe20000010804 */
[----:B------:R-:W-:-:S03]  /*ff60*/  LOP3.LUT R6, R31, UR8, R50, 0x96, !PT ;  /* 0x000000081f067c12 */ /* 0x000fc6000f8e9632 */
[----:B------:R1:W-:Y:S01]  /*ff70*/  MUFU.EX2 R145, R5 ;  /* 0x0000000500917308 */ /* 0x0003e20000000800 */
[----:B------:R-:W-:Y:S02]  /*ff80*/  IMAD.MOV.U32 R134, RZ, RZ, R148 ;  /* 0x000000ffff867224 */ /* 0x000fe400078e0094 */
[----:B------:R-:W-:-:S04]  /*ff90*/  IMAD.WIDE.U32 R6, R6, -0x2daee0ad, RZ ;  /* 0xd2511f5306067825 */ /* 0x000fc800078e00ff */
[----:B------:R-:W-:Y:S02]  /*ffa0*/  IMAD.MOV.U32 R159, RZ, RZ, R150 ;  /* 0x000000ffff9f7224 */ /* 0x000fe400078e0096 */
[----:B-1----:R-:W-:-:S04]  /*ffb0*/  FFMA.FTZ R5, R177, c[0x0][0x23c], -R4 ;  /* 0x00008f00b1057a23 */ /* 0x002fc80000010804 */
[----:B------:R1:W-:Y:S01]  /*ffc0*/  MUFU.EX2 R148, R5 ;  /* 0x0000000500947308 */ /* 0x0003e20000000800 */
[----:B------:R-:W-:Y:S01]  /*ffd0*/  IMAD.MOV.U32 R172, RZ, RZ, R136 ;  /* 0x000000ffffac7224 */ /* 0x000fe200078e0088 */
[----:B------:R-:W-:Y:S01]  /*ffe0*/  MOV R14, R131 ;  /* 0x00000083000e7202 */ /* 0x000fe20000000f00 */
[----:B------:R-:W-:Y:S01]  /*fff0*/  IMAD.MOV.U32 R167, RZ, RZ, R137 ;  /* 0x000000ffffa77224 */ /* 0x000fe200078e0089 */
[----:B------:R-:W-:Y:S01]  /*10000*/  HMMA.16816.F32 R140, R8, R22, R32 ;  /* 0x00000016088c723c */ /* 0x000fe20000001820 */
[----:B------:R-:W-:Y:S02]  /*10010*/  IMAD.MOV.U32 R171, RZ, RZ, R138 ;  /* 0x000000ffffab7224 */ /* 0x000fe400078e008a */
[----:B------:R-:W-:Y:S02]  /*10020*/  IMAD.MOV.U32 R15, RZ, RZ, R139 ;  /* 0x000000ffff0f7224 */ /* 0x000fe400078e008b */
[----:B------:R-:W-:Y:S02]  /*10030*/  IMAD.MOV.U32 R156, RZ, RZ, R129 ;  /* 0x000000ffff9c7224 */ /* 0x000fe400078e0081 */
[----:B-1----:R-:W-:-:S04]  /*10040*/  FFMA.FTZ R5, R98, c[0x0][0x23c], -R4 ;  /* 0x00008f0062057a23 */ /* 0x002fc80000010804 */
[----:B------:R1:W-:Y:S01]  /*10050*/  MUFU.EX2 R150, R5 ;  /* 0x0000000500967308 */ /* 0x0003e20000000800 */
[----:B------:R-:W-:Y:S01]  /*10060*/  IMAD.MOV.U32 R163, RZ, RZ, R130 ;  /* 0x000000ffffa37224 */ /* 0x000fe200078e0082 */
[C---:B------:R-:W-:Y:S01]  /*10070*/  HMMA.16816.F32 R136, R8.reuse, R20, R36 ;  /* 0x000000140888723c */ /* 0x040fe20000001824 */
[----:B------:R-:W-:Y:S02]  /*10080*/  IMAD.MOV.U32 R80, RZ, RZ, R128 ;  /* 0x000000ffff507224 */ /* 0x000fe400078e0080 */
[----:B------:R-:W-:Y:S02]  /*10090*/  IMAD.MOV.U32 R81, RZ, RZ, R125 ;  /* 0x000000ffff517224 */ /* 0x000fe400078e007d */
[----:B------:R-:W-:Y:S02]  /*100a0*/  IMAD.MOV.U32 R175, RZ, RZ, R126 ;  /* 0x000000ffffaf7224 */ /* 0x000fe400078e007e */
[----:B------:R-:W-:Y:S01]  /*100b0*/  IMAD.MOV.U32 R25, RZ, RZ, R127 ;  /* 0x000000ffff197224 */ /* 0x000fe200078e007f */
[----:B----4-:R-:W-:Y:S01]  /*100c0*/  HMMA.16816.F32 R128, R8, R18, R40 ;  /* 0x000000120880723c */ /* 0x010fe20000001828 */
[----:B------:R-:W-:Y:S01]  /*100d0*/  IMAD.MOV.U32 R96, RZ, RZ, R124 ;  /* 0x000000ffff607224 */ /* 0x000fe200078e007c */
[----:B-1----:R-:W-:-:S02]  /*100e0*/  LOP3.LUT R5, R7, UR18, R48, 0x96, !PT ;  /* 0x0000001207057c12 */ /* 0x002fc4000f8e9630 */
[----:B------:R-:W-:-:S04]  /*100f0*/  LOP3.LUT R7, R6, 0xffff, RZ, 0xc0, !PT ;  /* 0x0000ffff06077812 */ /* 0x000fc800078ec0ff */
[----:B------:R-:W-:Y:S01]  /*10100*/  HMMA.16816.F32 R124, R8, R16, R44 ;  /* 0x00000010087c723c */ /* 0x000fe2000000182c */
[----:B------:R-:W-:-:S06]  /*10110*/  IMAD.MOV.U32 R165, RZ, RZ, R149 ;  /* 0x000000ffffa57224 */ /* 0x000fcc00078e0095 */
[----:B------:R-:W-:Y:S02]  /*10120*/  LOP3.LUT R11, R6, 0xff, RZ, 0xc0, !PT ;  /* 0x000000ff060b7812 */ /* 0x000fe400078ec0ff */
[--C-:B------:R-:W-:Y:S02]  /*10130*/  SHF.R.U32.HI R10, RZ, 0x10, R6.reuse ;  /* 0x00000010ff0a7819 */ /* 0x100fe40000011606 */
[----:B------:R-:W-:Y:S01]  /*10140*/  SHF.R.U32.HI R9, RZ, 0x18, R6 ;  /* 0x00000018ff097819 */ /* 0x000fe20000011606 */
[----:B------:R-:W-:Y:S01]  /*10150*/  FFMA.FTZ R8, R97, c[0x0][0x23c], -R4 ;  /* 0x00008f0061087a23 */ /* 0x000fe20000010804 */
[----:B------:R-:W-:Y:S01]  /*10160*/  SHF.R.U32.HI R6, RZ, 0x8, R7 ;  /* 0x00000008ff067819 */ /* 0x000fe20000011607 */
[----:B------:R-:W-:Y:S02]  /*10170*/  FFMA.FTZ R7, R176, c[0x0][0x23c], -R3 ;  /* 0x00008f00b0077a23 */ /* 0x000fe40000010803 */
[----:B------:R-:W1:Y:S01]  /*10180*/  MUFU.EX2 R149, R8 ;  /* 0x0000000800957308 */ /* 0x000e620000000800 */
[----:B------:R-:W-:-:S02]  /*10190*/  PRMT R12, R11, 0x5410, R6 ;  /* 0x000054100b0c7816 */ /* 0x000fc40000000006 */
[----:B------:R-:W-:Y:S01]  /*101a0*/  LOP3.LUT R6, R10, 0xff, RZ, 0xc0, !PT ;  /* 0x000000ff0a067812 */ /* 0x000fe200078ec0ff */
[----:B------:R-:W-:-:S04]  /*101b0*/  IMAD.MOV.U32 R174, RZ, RZ, R152 ;  /* 0x000000ffffae7224 */ /* 0x000fc800078e0098 */
[----:B------:R2:W-:Y:S01]  /*101c0*/  MUFU.EX2 R147, R7 ;  /* 0x0000000700937308 */ /* 0x0005e20000000800 */
[----:B------:R-:W-:Y:S02]  /*101d0*/  PRMT R11, R6, 0x5410, R9 ;  /* 0x00005410060b7816 */ /* 0x000fe40000000009 */
[C---:B------:R-:W-:Y:S02]  /*101e0*/  LOP3.LUT R6, R5.reuse, 0xffff, RZ, 0xc0, !PT ;  /* 0x0000ffff05067812 */ /* 0x040fe400078ec0ff */
[----:B------:R-:W-:Y:S02]  /*101f0*/  LOP3.LUT R10, R5, 0xff, RZ, 0xc0, !PT ;  /* 0x000000ff050a7812 */ /* 0x000fe400078ec0ff */
[----:B------:R-:W-:Y:S01]  /*10200*/  SHF.R.U32.HI R9, RZ, 0x18, R5 ;  /* 0x00000018ff097819 */ /* 0x000fe20000011605 */
[----:B--2---:R-:W-:-:S04]  /*10210*/  FFMA.FTZ R7, R99, c[0x0][0x23c], -R3 ;  /* 0x00008f0063077a23 */ /* 0x004fc80000010803 */
[----:B------:R2:W3:Y:S01]  /*10220*/  MUFU.EX2 R152, R7 ;  /* 0x0000000700987308 */ /* 0x0004e20000000800 */
[----:B------:R-:W-:Y:S01]  /*10230*/  SHF.R.U32.HI R8, RZ, 0x8, R6 ;  /* 0x00000008ff087819 */ /* 0x000fe20000011606 */
[----:B------:R-:W-:Y:S01]  /*10240*/  FFMA.FTZ R6, R179, c[0x0][0x23c], -R3 ;  /* 0x00008f00b3067a23 */ /* 0x000fe20000010803 */
        /* <DEDUP_REMOVED lines=11> */
[----:B---3--:R-:W-:-:S04]  /*10300*/  F2FP.PACK_AB R6, R152, R147 ;  /* 0x000000939806723e */ /* 0x008fc800000000ff */
[----:B------:R-:W-:Y:S01]  /*10310*/  LOP3.LUT R11, R5, R6, RZ, 0xc0, !PT ;  /* 0x00000006050b7212 */ /* 0x000fe200078ec0ff */
[----:B------:R-:W-:Y:S01]  /*10320*/  HSET2.LE.AND R5, R8, R84, PT ;  /* 0x0000005408057233 */ /* 0x000fe20003803000 */
[----:B------:R-:W-:Y:S01]  /*10330*/  F2FP.PACK_AB R6, R148, R145 ;  /* 0x000000919406723e */ /* 0x000fe200000000ff */
[----:B------:R-:W-:-:S03]  /*10340*/  UIADD3 UR5, UR4, 0x2, URZ ;  /* 0x0000000204057890 */ /* 0x000fc6000fffe03f */
[----:B------:R-:W-:Y:S01]  /*10350*/  LOP3.LUT R8, R5, R6, RZ, 0xc0, !PT ;  /* 0x0000000605087212 */ /* 0x000fe200078ec0ff */
[----:B------:R-:W-:Y:S01]  /*10360*/  HSET2.LE.AND R5, R9, R84, PT ;  /* 0x0000005409057233 */ /* 0x000fe20003803000 */
[----:B--2---:R-:W-:Y:S01]  /*10370*/  F2FP.PACK_AB R6, R146, R144 ;  /* 0x000000909206723e */ /* 0x004fe200000000ff */
[----:B------:R-:W-:-:S03]  /*10380*/  UIADD3 UR4, UR4, 0x3, URZ ;  /* 0x0000000304047890 */ /* 0x000fc6000fffe03f */
[----:B------:R-:W-:Y:S01]  /*10390*/  LOP3.LUT R9, R5, R6, RZ, 0xc0, !PT ;  /* 0x0000000605097212 */ /* 0x000fe200078ec0ff */
[----:B------:R-:W-:Y:S02]  /*103a0*/  IMAD.U32 R6, RZ, RZ, UR5 ;  /* 0x00000005ff067e24 */ /* 0x000fe4000f8e00ff */
[----:B------:R-:W-:-:S03]  /*103b0*/  MOV R5, UR4 ;  /* 0x0000000400057c02 */ /* 0x000fc60008000f00 */
[C---:B------:R-:W-:Y:S02]  /*103c0*/  LOP3.LUT R6, R115.reuse, UR31, R6, 0x96, !PT ;  /* 0x0000001f73067c12 */ /* 0x040fe4000f8e9606 */
[----:B------:R-:W-:Y:S01]  /*103d0*/  LOP3.LUT R5, R115, UR31, R5, 0x96, !PT ;  /* 0x0000001f73057c12 */ /* 0x000fe2000f8e9605 */
[C---:B------:R-:W-:Y:S01]  /*103e0*/  IMAD.WIDE.U32 R82, R232.reuse, -0x326172a9, RZ ;  /* 0xcd9e8d57e8527825 */ /* 0x040fe200078e00ff */
[----:B------:R-:W-:Y:S01]  /*103f0*/  HMMA.16816.F32 R104, R8, R16, R68 ;  /* 0x000000100868723c */ /* 0x000fe20000001844 */
[----:B------:R-:W-:Y:S02]  /*10400*/  IADD3 R46, R232, 0x4, RZ ;  /* 0x00000004e82e7810 */ /* 0x000fe40007ffe0ff */
[----:B------:R-:W-:Y:S01]  /*10410*/  IMAD.WIDE.U32 R12, R6, -0x326172a9, RZ ;  /* 0xcd9e8d57060c7825 */ /* 0x000fe200078e00ff */
[----:B------:R-:W-:-:S03]  /*10420*/  MOV R26, R122 ;  /* 0x0000007a001a7202 */ /* 0x000fc60000000f00 */
[----:B------:R-:W-:Y:S01]  /*10430*/  IMAD.WIDE.U32 R16, R5, -0x326172a9, RZ ;  /* 0xcd9e8d5705107825 */ /* 0x000fe200078e00ff */
[----:B------:R-:W-:Y:S01]  /*10440*/  LOP3.LUT R5, R113, UR14, R12, 0x96, !PT ;  /* 0x0000000e71057c12 */ /* 0x000fe2000f8e960c */
[----:B------:R-:W-:Y:S01]  /*10450*/  HMMA.16816.F32 R108, R8, R18, R64 ;  /* 0x00000012086c723c */ /* 0x000fe20000001840 */
[----:B------:R-:W-:Y:S01]  /*10460*/  LOP3.LUT R6, R13, UR16, R82, 0x96, !PT ;  /* 0x000000100d067c12 */ /* 0x000fe2000f8e9652 */
[----:B------:R-:W-:Y:S02]  /*10470*/  IMAD.MOV.U32 R27, RZ, RZ, R93 ;  /* 0x000000ffff1b7224 */ /* 0x000fe400078e005d */
[----:B------:R-:W-:Y:S02]  /*10480*/  IMAD.MOV.U32 R85, RZ, RZ, R123 ;  /* 0x000000ffff557224 */ /* 0x000fe400078e007b */
[----:B------:R-:W-:Y:S02]  /*10490*/  IMAD.MOV.U32 R24, RZ, RZ, R121 ;  /* 0x000000ffff187224 */ /* 0x000fe400078e0079 */
[----:B------:R-:W-:-:S02]  /*104a0*/  IMAD.MOV.U32 R28, RZ, RZ, R119 ;  /* 0x000000ffff1c7224 */ /* 0x000fc400078e0077 */
[----:B------:R-:W-:Y:S02]  /*104b0*/  IMAD.MOV.U32 R93, RZ, RZ, R118 ;  /* 0x000000ffff5d7224 */ /* 0x000fe400078e0076 */
[----:B------:R-:W-:Y:S02]  /*104c0*/  IMAD.MOV.U32 R29, RZ, RZ, R120 ;  /* 0x000000ffff1d7224 */ /* 0x000fe400078e0078 */
[----:B------:R-:W-:Y:S01]  /*104d0*/  IMAD.MOV.U32 R103, RZ, RZ, R116 ;  /* 0x000000ffff677224 */ /* 0x000fe200078e0074 */
[----:B------:R-:W-:Y:S01]  /*104e0*/  HMMA.16816.F32 R120, R8, R20, R52 ;  /* 0x000000140878723c */ /* 0x000fe20000001834 */
[----:B------:R-:W-:Y:S02]  /*104f0*/  IMAD.MOV.U32 R157, RZ, RZ, R117 ;  /* 0x000000ffff9d7224 */ /* 0x000fe400078e0075 */
[----:B------:R-:W-:-:S05]  /*10500*/  IMAD.WIDE.U32 R46, R46, -0x326172a9, RZ ;  /* 0xcd9e8d572e2e7825 */ /* 0x000fca00078e00ff */
[----:B------:R-:W-:Y:S01]  /*10510*/  HMMA.16816.F32 R116, R8, R22, R60 ;  /* 0x000000160874723c */ /* 0x000fe2000000183c */
[----:B------:R-:W-:Y:S02]  /*10520*/  IMAD.MOV.U32 R83, RZ, RZ, R80 ;  /* 0x000000ffff537224 */ /* 0x000fe400078e0050 */
[----:B------:R-:W-:Y:S02]  /*10530*/  IMAD.MOV.U32 R80, RZ, RZ, R15 ;  /* 0x000000ffff507224 */ /* 0x000fe400078e000f */
[----:B------:R-:W-:Y:S02]  /*10540*/  IMAD.WIDE.U32 R30, R5, -0x2daee0ad, RZ ;  /* 0xd2511f53051e7825 */ /* 0x000fe400078e00ff */
[----:B------:R-:W-:Y:S02]  /*10550*/  LOP3.LUT R10, R17, UR16, R82, 0x96, !PT ;  /* 0x00000010110a7c12 */ /* 0x000fe4000f8e9652 */
[----:B------:R-:W-:Y:S01]  /*10560*/  IMAD.MOV.U32 R82, RZ, RZ, R81 ;  /* 0x000000ffff527224 */ /* 0x000fe200078e0051 */
[----:B------:R-:W-:Y:S01]  /*10570*/  LOP3.LUT R5, R113, UR14, R16, 0x96, !PT ;  /* 0x0000000e71057c12 */ /* 0x000fe2000f8e9610 */
[----:B------:R-:W-:Y:S01]  /*10580*/  IMAD.MOV.U32 R81, RZ, RZ, R14 ;  /* 0x000000ffff517224 */ /* 0x000fe200078e000e */
[----:B------:R-:W-:Y:S01]  /*10590*/  LOP3.LUT R9, R13, UR16, R46, 0x96, !PT ;  /* 0x000000100d097c12 */ /* 0x000fe2000f8e962e */
[----:B------:R-:W-:Y:S01]  /*105a0*/  IMAD.WIDE.U32 R14, R6, -0x2daee0ad, RZ ;  /* 0xd2511f53060e7825 */ /* 0x000fe200078e00ff */
[----:B------:R-:W-:-:S02]  /*105b0*/  LOP3.LUT R7, R57, UR14, R12, 0x96, !PT ;  /* 0x0000000e39077c12 */ /* 0x000fc4000f8e960c */
[----:B------:R-:W-:Y:S01]  /*105c0*/  LOP3.LUT R8, R17, UR16, R46, 0x96, !PT ;  /* 0x0000001011087c12 */ /* 0x000fe2000f8e962e */
[----:B------:R-:W-:Y:S01]  /*105d0*/  IMAD.WIDE.U32 R10, R10, -0x2daee0ad, RZ ;  /* 0xd2511f530a0a7825 */ /* 0x000fe200078e00ff */
[----:B------:R-:W-:Y:S02]  /*105e0*/  LOP3.LUT R12, R57, UR14, R16, 0x96, !PT ;  /* 0x0000000e390c7c12 */ /* 0x000fe4000f8e9610 */
[----:B------:R-:W-:Y:S01]  /*105f0*/  LOP3.LUT R13, R15, UR13, R72, 0x96, !PT ;  /* 0x0000000d0f0d7c12 */ /* 0x000fe2000f8e9648 */
[----:B------:R-:W-:Y:S01]  /*10600*/  IMAD.WIDE.U32 R34, R5, -0x2daee0ad, RZ ;  /* 0xd2511f5305227825 */ /* 0x000fe200078e00ff */
[----:B------:R-:W-:-:S03]  /*10610*/  LOP3.LUT R17, R31, UR11, R14, 0x96, !PT ;  /* 0x0000000b1f117c12 */ /* 0x000fc6000f8e960e */
[----:B------:R-:W-:-:S04]  /*10620*/  IMAD.WIDE.U32 R14, R9, -0x2daee0ad, RZ ;  /* 0xd2511f53090e7825 */ /* 0x000fc800078e00ff */
[----:B------:R-:W-:Y:S01]  /*10630*/  IMAD.WIDE.U32 R6, R7, -0x2daee0ad, RZ ;  /* 0xd2511f5307067825 */ /* 0x000fe200078e00ff */
[----:B------:R-:W-:-:S03]  /*10640*/  LOP3.LUT R11, R11, UR13, R72, 0x96, !PT ;  /* 0x0000000d0b0b7c12 */ /* 0x000fc6000f8e9648 */
[----:B------:R-:W-:Y:S02]  /*10650*/  FFMA.FTZ R42, R82, R59, R83 ;  /* 0x0000003b522a7223 */ /* 0x000fe40000010053 */
[----:B------:R-:W-:Y:S01]  /*10660*/  IMAD.WIDE.U32 R18, R8, -0x2daee0ad, RZ ;  /* 0xd2511f5308127825 */ /* 0x000fe200078e00ff */
[----:B------:R-:W-:-:S03]  /*10670*/  LOP3.LUT R10, R35, UR11, R10, 0x96, !PT ;  /* 0x0000000b230a7c12 */ /* 0x000fc6000f8e960a */
[----:B------:R-:W-:Y:S02]  /*10680*/  IMAD.MOV.U32 R82, RZ, RZ, R81 ;  /* 0x000000ffff527224 */ /* 0x000fe400078e0051 */
[----:B------:R-:W-:Y:S02]  /*10690*/  IMAD.MOV.U32 R83, RZ, RZ, R80 ;  /* 0x000000ffff537224 */ /* 0x000fe400078e0050 */
[----:B------:R-:W-:Y:S02]  /*106a0*/  IMAD.MOV.U32 R80, RZ, RZ, R26 ;  /* 0x000000ffff507224 */ /* 0x000fe400078e001a */
[----:B------:R-:W-:Y:S02]  /*106b0*/  IMAD.MOV.U32 R81, RZ, RZ, R27 ;  /* 0x000000ffff517224 */ /* 0x000fe400078e001b */
[----:B------:R-:W-:Y:S01]  /*106c0*/  IMAD.WIDE.U32 R8, R12, -0x2daee0ad, RZ ;  /* 0xd2511f530c087825 */ /* 0x000fe200078e00ff */
[----:B------:R-:W-:Y:S02]  /*106d0*/  LOP3.LUT R5, R15, UR13, R58, 0x96, !PT ;  /* 0x0000000d0f057c12 */ /* 0x000fe4000f8e963a */
[----:B------:R-:W-:Y:S01]  /*106e0*/  LOP3.LUT R7, R7, UR11, R14, 0x96, !PT ;  /* 0x0000000b07077c12 */ /* 0x000fe2000f8e960e */
[----:B------:R-:W-:-:S04]  /*106f0*/  IMAD.WIDE.U32 R12, R13, -0x326172a9, RZ ;  /* 0xcd9e8d570d0c7825 */ /* 0x000fc800078e00ff */
[----:B------:R-:W-:Y:S01]  /*10700*/  IMAD.WIDE.U32 R26, R17, -0x326172a9, RZ ;  /* 0xcd9e8d57111a7825 */ /* 0x000fe200078e00ff */
[----:B------:R-:W-:-:S03]  /*10710*/  LOP3.LUT R21, R13, UR12, R112, 0x96, !PT ;  /* 0x0000000c0d157c12 */ /* 0x000fc6000f8e9670 */
[----:B------:R-:W-:Y:S01]  /*10720*/  FFMA.FTZ R43, R82, R73, R83 ;  /* 0x00000049522b7223 */ /* 0x000fe20000010053 */
[----:B------:R-:W-:Y:S01]  /*10730*/  LOP3.LUT R20, R27, UR10, R12, 0x96, !PT ;  /* 0x0000000a1b147c12 */ /* 0x000fe2000f8e960c */
[----:B------:R-:W-:Y:S02]  /*10740*/  IMAD.MOV.U32 R47, RZ, RZ, R28 ;  /* 0x000000ffff2f7224 */ /* 0x000fe400078e001c */
[----:B------:R-:W-:Y:S02]  /*10750*/  IMAD.MOV.U32 R82, RZ, RZ, R29 ;  /* 0x000000ffff527224 */ /* 0x000fe400078e001d */
        /* <DEDUP_REMOVED lines=9> */
[----:B------:R-:W-:Y:S02]  /*107f0*/  LOP3.LUT R18, R11, UR12, R56, 0x96, !PT ;  /* 0x0000000c0b127c12 */ /* 0x000fe4000f8e9638 */
[----:B------:R-:W-:Y:S01]  /*10800*/  LOP3.LUT R13, R13, UR10, R10, 0x96, !PT ;  /* 0x0000000a0d0d7c12 */ /* 0x000fe2000f8e960a */
[----:B------:R-:W-:-:S04]  /*10810*/  IMAD.WIDE.U32 R14, R9, -0x326172a9, RZ ;  /* 0xcd9e8d57090e7825 */ /* 0x000fc800078e00ff */
[----:B------:R-:W-:-:S04]  /*10820*/  IMAD.WIDE.U32 R10, R21, -0x2daee0ad, RZ ;  /* 0xd2511f53150a7825 */ /* 0x000fc800078e00ff */
[----:B------:R-:W-:Y:S01]  /*10830*/  IMAD.WIDE.U32 R32, R20, -0x2daee0ad, RZ ;  /* 0xd2511f5314207825 */ /* 0x000fe200078e00ff */
[----:B------:R-:W-:Y:S02]  /*10840*/  MOV R83, R24 ;  /* 0x0000001800537202 */ /* 0x000fe40000000f00 */
[----:B------:R-:W-:Y:S02]  /*10850*/  LOP3.LUT R23, R17, UR12, R56, 0x96, !PT ;  /* 0x0000000c11177c12 */ /* 0x000fe4000f8e9638 */
[----:B------:R-:W-:Y:S01]  /*10860*/  LOP3.LUT R24, R15, UR10, R16, 0x96, !PT ;  /* 0x0000000a0f187c12 */ /* 0x000fe2000f8e9610 */
[----:B------:R-:W-:Y:S01]  /*10870*/  IMAD.WIDE.U32 R16, R18, -0x2daee0ad, RZ ;  /* 0xd2511f5312107825 */ /* 0x000fe200078e00ff */
[----:B------:R-:W-:Y:S02]  /*10880*/  LOP3.LUT R5, R11, UR9, R30, 0x96, !PT ;  /* 0x000000090b057c12 */ /* 0x000fe4000f8e961e */
[----:B------:R-:W-:Y:S01]  /*10890*/  LOP3.LUT R7, R33, UR7, R10, 0x96, !PT ;  /* 0x0000000721077c12 */ /* 0x000fe2000f8e960a */
[----:B------:R-:W-:-:S04]  /*108a0*/  IMAD.WIDE.U32 R10, R22, -0x2daee0ad, RZ ;  /* 0xd2511f53160a7825 */ /* 0x000fc800078e00ff */
        /* <DEDUP_REMOVED lines=8> */
[----:B------:R-:W-:Y:S01]  /*10930*/  IMAD.WIDE.U32 R16, R15, -0x326172a9, RZ ;  /* 0xcd9e8d570f107825 */ /* 0x000fe200078e00ff */
[----:B------:R-:W-:Y:S02]  /*10940*/  LOP3.LUT R10, R7, UR17, R10, 0x96, !PT ;  /* 0x00000011070a7c12 */ /* 0x000fe4000f8e960a */
[C---:B------:R-:W-:Y:S02]  /*10950*/  LOP3.LUT R21, R6.reuse, 0xffff, RZ, 0xc0, !PT ;  /* 0x0000ffff06157812 */ /* 0x040fe400078ec0ff */
[----:B------:R-:W-:Y:S02]  /*10960*/  LOP3.LUT R36, R6, 0xff, RZ, 0xc0, !PT ;  /* 0x000000ff06247812 */ /* 0x000fe400078ec0ff */
[--C-:B------:R-:W-:Y:S02]  /*10970*/  SHF.R.U32.HI R34, RZ, 0x10, R6.reuse ;  /* 0x00000010ff227819 */ /* 0x100fe40000011606 */
[----:B------:R-:W-:Y:S01]  /*10980*/  SHF.R.U32.HI R35, RZ, 0x18, R6 ;  /* 0x00000018ff237819 */ /* 0x000fe20000011606 */
[----:B------:R-:W-:Y:S01]  /*10990*/  IMAD.WIDE.U32 R6, R9, -0x326172a9, RZ ;  /* 0xcd9e8d5709067825 */ /* 0x000fe200078e00ff */
[----:B------:R-:W-:-:S03]  /*109a0*/  LOP3.LUT R15, R17, UR8, R28, 0x96, !PT ;  /* 0x00000008110f7c12 */ /* 0x000fc6000f8e961c */
[----:B------:R-:W-:Y:S01]  /*109b0*/  IMAD.WIDE.U32 R22, R23, -0x2daee0ad, RZ ;  /* 0xd2511f5317167825 */ /* 0x000fe200078e00ff */
[----:B------:R-:W-:-:S03]  /*109c0*/  LOP3.LUT R9, R7, UR17, R16, 0x96, !PT ;  /* 0x0000001107097c12 */ /* 0x000fc6000f8e9610 */
[----:B------:R-:W-:Y:S01]  /*109d0*/  IMAD.WIDE.U32 R16, R24, -0x2daee0ad, RZ ;  /* 0xd2511f5318107825 */ /* 0x000fe200078e00ff */
[C---:B------:R-:W-:Y:S02]  /*109e0*/  LOP3.LUT R28, R6.reuse, 0xffff, RZ, 0xc0, !PT ;  /* 0x0000ffff061c7812 */ /* 0x040fe400078ec0ff */
[----:B------:R-:W-:Y:S01]  /*109f0*/  LOP3.LUT R33, R6, 0xff, RZ, 0xc0, !PT ;  /* 0x000000ff06217812 */ /* 0x000fe200078ec0ff */
[----:B------:R-:W-:Y:S01]  /*10a00*/  IMAD.WIDE.U32 R18, R18, -0x326172a9, RZ ;  /* 0xcd9e8d5712127825 */ /* 0x000fe200078e00ff */
[--C-:B------:R-:W-:Y:S02]  /*10a10*/  SHF.R.U32.HI R31, RZ, 0x10, R6.reuse ;  /* 0x00000010ff1f7819 */ /* 0x100fe40000011606 */
[----:B------:R-:W-:Y:S01]  /*10a20*/  SHF.R.U32.HI R29, RZ, 0x18, R6 ;  /* 0x00000018ff1d7819 */ /* 0x000fe20000011606 */
[----:B------:R-:W-:Y:S01]  /*10a30*/  IMAD.WIDE.U32 R6, R5, -0x326172a9, RZ ;  /* 0xcd9e8d5705067825 */ /* 0x000fe200078e00ff */
[----:B------:R-:W-:Y:S02]  /*10a40*/  LOP3.LUT R27, R11, UR8, R26, 0x96, !PT ;  /* 0x000000080b1b7c12 */ /* 0x000fe4000f8e961a */
[----:B------:R-:W-:-:S02]  /*10a50*/  LOP3.LUT R11, R23, UR9, R8, 0x96, !PT ;  /* 0x00000009170b7c12 */ /* 0x000fc4000f8e9608 */
[----:B------:R-:W-:Y:S01]  /*10a60*/  LOP3.LUT R5, R17, UR7, R22, 0x96, !PT ;  /* 0x0000000711057c12 */ /* 0x000fe2000f8e9616 */
[----:B------:R-:W-:Y:S01]  /*10a70*/  IMAD.MOV.U32 R70, RZ, RZ, R80 ;  /* 0x000000ffff467224 */ /* 0x000fe200078e0050 */
[----:B------:R-:W-:Y:S02]  /*10a80*/  MOV R80, R25 ;  /* 0x0000001900507202 */ /* 0x000fe40000000f00 */
[----:B------:R-:W-:Y:S02]  /*10a90*/  LOP3.LUT R8, R7, UR17, R18, 0x96, !PT ;  /* 0x0000001107087c12 */ /* 0x000fe4000f8e9612 */
[----:B------:R-:W-:Y:S01]  /*10aa0*/  LOP3.LUT R25, R19, UR8, R12, 0x96, !PT ;  /* 0x0000000813197c12 */ /* 0x000fe2000f8e960c */
[----:B------:R-:W-:Y:S01]  /*10ab0*/  IMAD.WIDE.U32 R12, R11, -0x326172a9, RZ ;  /* 0xcd9e8d570b0c7825 */ /* 0x000fe200078e00ff */
[C---:B------:R-:W-:Y:S02]  /*10ac0*/  LOP3.LUT R17, R6.reuse, 0xffff, RZ, 0xc0, !PT ;  /* 0x0000ffff06117812 */ /* 0x040fe400078ec0ff */
[----:B------:R-:W-:-:S02]  /*10ad0*/  LOP3.LUT R24, R6, 0xff, RZ, 0xc0, !PT ;  /* 0x000000ff06187812 */ /* 0x000fc400078ec0ff */
[--C-:B------:R-:W-:Y:S02]  /*10ae0*/  SHF.R.U32.HI R23, RZ, 0x10, R6.reuse ;  /* 0x00000010ff177819 */ /* 0x100fe40000011606 */
[----:B------:R-:W-:Y:S01]  /*10af0*/  SHF.R.U32.HI R18, RZ, 0x18, R6 ;  /* 0x00000018ff127819 */ /* 0x000fe20000011606 */
[----:B------:R-:W-:Y:S01]  /*10b00*/  IMAD.WIDE.U32 R6, R5, -0x326172a9, RZ ;  /* 0xcd9e8d5705067825 */ /* 0x000fe200078e00ff */
[----:B------:R-:W-:-:S04]  /*10b10*/  LOP3.LUT R26, R13, UR8, R14, 0x96, !PT ;  /* 0x000000080d1a7c12 */ /* 0x000fc8000f8e960e */
[----:B------:R-:W-:Y:S02]  /*10b20*/  LOP3.LUT R5, R7, UR17, R12, 0x96, !PT ;  /* 0x0000001107057c12 */ /* 0x000fe4000f8e960c */
[----:B------:R-:W-:Y:S02]  /*10b30*/  SHF.R.U32.HI R12, RZ, 0x8, R21 ;  /* 0x00000008ff0c7819 */ /* 0x000fe40000011615 */
[C---:B------:R-:W-:Y:S02]  /*10b40*/  LOP3.LUT R14, R6.reuse, 0xffff, RZ, 0xc0, !PT ;  /* 0x0000ffff060e7812 */ /* 0x040fe400078ec0ff */
[----:B------:R-:W-:Y:S02]  /*10b50*/  LOP3.LUT R22, R6, 0xff, RZ, 0xc0, !PT ;  /* 0x000000ff06167812 */ /* 0x000fe400078ec0ff */
[--C-:B------:R-:W-:Y:S02]  /*10b60*/  SHF.R.U32.HI R21, RZ, 0x10, R6.reuse ;  /* 0x00000010ff157819 */ /* 0x100fe40000011606 */
[----:B------:R-:W-:Y:S01]  /*10b70*/  SHF.R.U32.HI R19, RZ, 0x18, R6 ;  /* 0x00000018ff137819 */ /* 0x000fe20000011606 */
[----:B------:R-:W-:Y:S01]  /*10b80*/  IMAD.WIDE.U32 R6, R27, -0x2daee0ad, RZ ;  /* 0xd2511f531b067825 */ /* 0x000fe200078e00ff */
[----:B------:R-:W-:-:S02]  /*10b90*/  LOP3.LUT R11, R34, 0xff, RZ, 0xc0, !PT ;  /* 0x000000ff220b7812 */ /* 0x000fc400078ec0ff */
[----:B------:R-:W-:Y:S02]  /*10ba0*/  PRMT R44, R36, 0x5410, R12 ;  /* 0x00005410242c7816 */ /* 0x000fe4000000000c */
[----:B------:R-:W-:Y:S02]  /*10bb0*/  PRMT R39, R11, 0x5410, R35 ;  /* 0x000054100b277816 */ /* 0x000fe40000000023 */
[----:B------:R-:W-:Y:S02]  /*10bc0*/  LOP3.LUT R13, R7, UR18, R32, 0x96, !PT ;  /* 0x00000012070d7c12 */ /* 0x000fe4000f8e9620 */
[C---:B------:R-:W-:Y:S02]  /*10bd0*/  LOP3.LUT R32, R6.reuse, 0xffff, RZ, 0xc0, !PT ;  /* 0x0000ffff06207812 */ /* 0x040fe400078ec0ff */
[----:B------:R-:W-:Y:S02]  /*10be0*/  LOP3.LUT R36, R6, 0xff, RZ, 0xc0, !PT ;  /* 0x000000ff06247812 */ /* 0x000fe400078ec0ff */
[----:B------:R-:W-:-:S02]  /*10bf0*/  SHF.R.U32.HI R35, RZ, 0x10, R6 ;  /* 0x00000010ff237819 */ /* 0x000fc40000011606 */
[----:B------:R-:W-:Y:S01]  /*10c00*/  SHF.R.U32.HI R34, RZ, 0x18, R6 ;  /* 0x00000018ff227819 */ /* 0x000fe20000011606 */
[----:B------:R-:W-:Y:S01]  /*10c10*/  IMAD.WIDE.U32 R6, R15, -0x2daee0ad, RZ ;  /* 0xd2511f530f067825 */ /* 0x000fe200078e00ff */
[----:B------:R-:W-:Y:S02]  /*10c20*/  LOP3.LUT R11, R31, 0xff, RZ, 0xc0, !PT ;  /* 0x000000ff1f0b7812 */ /* 0x000fe400078ec0ff */
[----:B------:R-:W-:Y:S01]  /*10c30*/  SHF.R.U32.HI R12, RZ, 0x8, R28 ;  /* 0x00000008ff0c7819 */ /* 0x000fe2000001161c */
[----:B------:R-:W-:Y:S01]  /*10c40*/  IMAD.MOV.U32 R49, RZ, RZ, R101 ;  /* 0x000000ffff317224 */ /* 0x000fe200078e0065 */
[----:B------:R-:W-:Y:S01]  /*10c50*/  PRMT R101, R11, 0x5410, R29 ;  /* 0x000054100b657816 */ /* 0x000fe2000000001d */
[----:B------:R-:W-:Y:S01]  /*10c60*/  IMAD.MOV.U32 R51, RZ, RZ, R102 ;  /* 0x000000ffff337224 */ /* 0x000fe200078e0066 */
[----:B------:R-:W-:Y:S02]  /*10c70*/  LOP3.LUT R15, R7, UR18, R30, 0x96, !PT ;  /* 0x00000012070f7c12 */ /* 0x000fe4000f8e961e */
[----:B------:R-:W-:-:S02]  /*10c80*/  PRMT R102, R33, 0x5410, R12 ;  /* 0x0000541021667816 */ /* 0x000fc4000000000c */
[C---:B------:R-:W-:Y:S02]  /*10c90*/  LOP3.LUT R28, R6.reuse, 0xffff, RZ, 0xc0, !PT ;  /* 0x0000ffff061c7812 */ /* 0x040fe400078ec0ff */
[----:B------:R-:W-:Y:S02]  /*10ca0*/  LOP3.LUT R31, R6, 0xff, RZ, 0xc0, !PT ;  /* 0x000000ff061f7812 */ /* 0x000fe400078ec0ff */
[--C-:B------:R-:W-:Y:S02]  /*10cb0*/  SHF.R.U32.HI R30, RZ, 0x10, R6.reuse ;  /* 0x00000010ff1e7819 */ /* 0x100fe40000011606 */
[----:B------:R-:W-:Y:S01]  /*10cc0*/  SHF.R.U32.HI R29, RZ, 0x18, R6 ;  /* 0x00000018ff1d7819 */ /* 0x000fe20000011606 */
[----:B------:R-:W-:Y:S01]  /*10cd0*/  IMAD.WIDE.U32 R6, R25, -0x2daee0ad, RZ ;  /* 0xd2511f5319067825 */ /* 0x000fe200078e00ff */
[----:B------:R-:W-:Y:S02]  /*10ce0*/  SHF.R.U32.HI R12, RZ, 0x8, R17 ;  /* 0x00000008ff0c7819 */ /* 0x000fe40000011611 */
[----:B------:R-:W-:-:S02]  /*10cf0*/  LOP3.LUT R11, R23, 0xff, RZ, 0xc0, !PT ;  /* 0x000000ff170b7812 */ /* 0x000fc400078ec0ff */
[----:B------:R-:W-:Y:S02]  /*10d00*/  PRMT R33, R24, 0x5410, R12 ;  /* 0x0000541018217816 */ /* 0x000fe4000000000c */
[----:B------:R-:W-:Y:S01]  /*10d10*/  PRMT R37, R11, 0x5410, R18 ;  /* 0x000054100b257816 */ /* 0x000fe20000000012 */
[----:B------:R-:W-:Y:S01]  /*10d20*/  FFMA.FTZ R11, R195, c[0x0][0x23c], -R4 ;  /* 0x00008f00c30b7a23 */ /* 0x000fe20000010804 */
[----:B------:R-:W-:Y:S02]  /*10d30*/  LOP3.LUT R17, R7, UR18, R20, 0x96, !PT ;  /* 0x0000001207117c12 */ /* 0x000fe4000f8e9614 */
[C---:B------:R-:W-:Y:S01]  /*10d40*/  LOP3.LUT R23, R6.reuse, 0xffff, RZ, 0xc0, !PT ;  /* 0x0000ffff06177812 */ /* 0x040fe200078ec0ff */
[----:B------:R-:W-:Y:S01]  /*10d50*/  FFMA.FTZ R7, R193, c[0x0][0x23c], -R4 ;  /* 0x00008f00c1077a23 */ /* 0x000fe20000010804 */
[----:B------:R-:W-:Y:S02]  /*10d60*/  LOP3.LUT R27, R6, 0xff, RZ, 0xc0, !PT ;  /* 0x000000ff061b7812 */ /* 0x000fe400078ec0ff */
[----:B------:R-:W-:-:S02]  /*10d70*/  SHF.R.U32.HI R25, RZ, 0x10, R6 ;  /* 0x00000010ff197819 */ /* 0x000fc40000011606 */
[----:B------:R-:W-:Y:S02]  /*10d80*/  SHF.R.U32.HI R24, RZ, 0x18, R6 ;  /* 0x00000018ff187819 */ /* 0x000fe40000011606 */
[----:B------:R-:W-:Y:S01]  /*10d90*/  SHF.R.U32.HI R6, RZ, 0x8, R14 ;  /* 0x00000008ff067819 */ /* 0x000fe2000001160e */
[----:B------:R-:W-:Y:S01]  /*10da0*/  IMAD.MOV.U32 R115, RZ, RZ, R163 ;  /* 0x000000ffff737224 */ /* 0x000fe200078e00a3 */
[----:B------:R-:W-:Y:S01]  /*10db0*/  MOV R63, R93 ;  /* 0x0000005d003f7202 */ /* 0x000fe20000000f00 */
[----:B------:R1:W-:Y:S01]  /*10dc0*/  MUFU.EX2 R163, R11 ;  /* 0x0000000b00a37308 */ /* 0x0003e20000000800 */
[----:B------:R-:W-:Y:S02]  /*10dd0*/  PRMT R93, R22, 0x5410, R6 ;  /* 0x00005410165d7816 */ /* 0x000fe40000000006 */
[----:B------:R-:W-:Y:S01]  /*10de0*/  LOP3.LUT R6, R21, 0xff, RZ, 0xc0, !PT ;  /* 0x000000ff15067812 */ /* 0x000fe200078ec0ff */
[----:B------:R-:W-:-:S04]  /*10df0*/  FFMA.FTZ R40, R82, R75, R92 ;  /* 0x0000004b52287223 */ /* 0x000fc8000001005c */
[----:B------:R2:W-:Y:S01]  /*10e00*/  MUFU.EX2 R179, R7 ;  /* 0x0000000700b37308 */ /* 0x0005e20000000800 */
[----:B------:R-:W-:Y:S01]  /*10e10*/  PRMT R92, R6, 0x5410, R19 ;  /* 0x00005410065c7816 */ /* 0x000fe20000000013 */
[----:B-1----:R-:W-:-:S06]  /*10e20*/  FFMA.FTZ R11, R196, c[0x0][0x23c], -R4 ;  /* 0x00008f00c40b7a23 */ /* 0x002fcc0000010804 */
[----:B------:R1:W-:Y:S01]  /*10e30*/  MUFU.EX2 R178, R11 ;  /* 0x0000000b00b27308 */ /* 0x0003e20000000800 */
[----:B--2---:R-:W-:-:S07]  /*10e40*/  FFMA.FTZ R7, R192, c[0x0][0x23c], -R4 ;  /* 0x00008f00c0077a23 */ /* 0x004fce0000010804 */
[----:B------:R2:W-:Y:S01]  /*10e50*/  MUFU.EX2 R180, R7 ;  /* 0x0000000700b47308 */ /* 0x0005e20000000800 */
[----:B-1----:R-:W-:-:S07]  /*10e60*/  FFMA.FTZ R11, R187, c[0x0][0x23c], -R4 ;  /* 0x00008f00bb0b7a23 */ /* 0x002fce0000010804 */
[----:B------:R1:W-:Y:S01]  /*10e70*/  MUFU.EX2 R192, R11 ;  /* 0x0000000b00c07308 */ /* 0x0003e20000000800 */
[----:B--2---:R-:W-:-:S05]  /*10e80*/  IMAD.WIDE.U32 R6, R26, -0x2daee0ad, RZ ;  /* 0xd2511f531a067825 */ /* 0x004fca00078e00ff */
[----:B------:R-:W-:Y:S02]  /*10e90*/  LOP3.LUT R14, R7, UR18, R16, 0x96, !PT ;  /* 0x00000012070e7c12 */ /* 0x000fe4000f8e9610 */
[C---:B------:R-:W-:Y:S02]  /*10ea0*/  LOP3.LUT R16, R6.reuse, 0xffff, RZ, 0xc0, !PT ;  /* 0x0000ffff06107812 */ /* 0x040fe400078ec0ff */
[----:B------:R-:W-:Y:S02]  /*10eb0*/  LOP3.LUT R20, R6, 0xff, RZ, 0xc0, !PT ;  /* 0x000000ff06147812 */ /* 0x000fe400078ec0ff */
[----:B------:R-:W-:Y:S01]  /*10ec0*/  SHF.R.U32.HI R19, RZ, 0x10, R6 ;  /* 0x00000010ff137819 */ /* 0x000fe20000011606 */
[----:B-1----:R-:W-:Y:S01]  /*10ed0*/  FFMA.FTZ R11, R188, c[0x0][0x23c], -R4 ;  /* 0x00008f00bc0b7a23 */ /* 0x002fe20000010804 */
[----:B------:R-:W-:Y:S02]  /*10ee0*/  SHF.R.U32.HI R18, RZ, 0x18, R6 ;  /* 0x00000018ff127819 */ /* 0x000fe40000011606 */
[----:B------:R-:W-:Y:S01]  /*10ef0*/  LOP3.LUT R6, R10, 0xffff, RZ, 0xc0, !PT ;  /* 0x0000ffff0a067812 */ /* 0x000fe200078ec0ff */
[----:B------:R1:W-:Y:S01]  /*10f00*/  MUFU.EX2 R187, R11 ;  /* 0x0000000b00bb7308 */ /* 0x0003e20000000800 */
[----:B------:R-:W-:-:S02]  /*10f10*/  SHF.R.U32.HI R7, RZ, 0x10, R10 ;  /* 0x00000010ff077819 */ /* 0x000fc4000001160a */
[----:B------:R-:W-:Y:S02]  /*10f20*/  LOP3.LUT R12, R10, 0xff, RZ, 0xc0, !PT ;  /* 0x000000ff0a0c7812 */ /* 0x000fe400078ec0ff */
[----:B-1----:R-:W-:Y:S02]  /*10f30*/  SHF.R.U32.HI R11, RZ, 0x18, R10 ;  /* 0x00000018ff0b7819 */ /* 0x002fe4000001160a */
[----:B------:R-:W-:Y:S02]  /*10f40*/  SHF.R.U32.HI R10, RZ, 0x8, R6 ;  /* 0x00000008ff0a7819 */ /* 0x000fe40000011606 */
[----:B------:R-:W-:Y:S01]  /*10f50*/  LOP3.LUT R6, R7, 0xff, RZ, 0xc0, !PT ;  /* 0x000000ff07067812 */ /* 0x000fe200078ec0ff */
[----:B------:R-:W-:-:S03]  /*10f60*/  FFMA.FTZ R7, R185, c[0x0][0x23c], -R4 ;  /* 0x00008f00b9077a23 */ /* 0x000fc60000010804 */
[----:B------:R-:W-:Y:S01]  /*10f70*/  PRMT R26, R6, 0x5410, R11 ;  /* 0x00005410061a7816 */ /* 0x000fe2000000000b */
[----:B------:R1:W-:Y:S01]  /*10f80*/  MUFU.EX2 R188, R7 ;  /* 0x0000000700bc7308 */ /* 0x0003e20000000800 */
[----:B------:R-:W-:Y:S02]  /*10f90*/  LOP3.LUT R6, R9, 0xffff, RZ, 0xc0, !PT ;  /* 0x0000ffff09067812 */ /* 0x000fe400078ec0ff */
[----:B------:R-:W-:Y:S01]  /*10fa0*/  PRMT R38, R12, 0x5410, R10 ;  /* 0x000054100c267816 */ /* 0x000fe2000000000a */
[--C-:B------:R-:W-:Y:S02]  /*10fb0*/  FFMA.FTZ R10, R184, c[0x0][0x23c], -R4.reuse ;  /* 0x00008f00b80a7a23 */ /* 0x100fe40000010804 */
[----:B-1----:R-:W-:-:S04]  /*10fc0*/  FFMA.FTZ R7, R186, c[0x0][0x23c], -R4 ;  /* 0x00008f00ba077a23 */ /* 0x002fc80000010804 */
[----:B------:R1:W-:Y:S08]  /*10fd0*/  MUFU.EX2 R185, R7 ;  /* 0x0000000700b97308 */ /* 0x0003f00000000800 */
[----:B------:R2:W-:Y:S01]  /*10fe0*/  MUFU.EX2 R184, R10 ;  /* 0x0000000a00b87308 */ /* 0x0005e20000000800 */
[----:B-1----:R-:W-:Y:S02]  /*10ff0*/  SHF.R.U32.HI R7, RZ, 0x8, R6 ;  /* 0x00000008ff077819 */ /* 0x002fe40000011606 */
[----:B------:R-:W-:-:S04]  /*11000*/  LOP3.LUT R6, R9, 0xff, RZ, 0xc0, !PT ;  /* 0x000000ff09067812 */ /* 0x000fc800078ec0ff */
[----:B------:R-:W-:Y:S01]  /*11010*/  PRMT R98, R6, 0x5410, R7 ;  /* 0x0000541006627816 */ /* 0x000fe20000000007 */
[--C-:B------:R-:W-:Y:S01]  /*11020*/  FFMA.FTZ R6, R183, c[0x0][0x23c], -R4.reuse ;  /* 0x00008f00b7067a23 */ /* 0x100fe20000010804 */
[--C-:B--2---:R-:W-:Y:S02]  /*11030*/  SHF.R.U32.HI R10, RZ, 0x10, R9.reuse ;  /* 0x00000010ff0a7819 */ /* 0x104fe40000011609 */
[----:B------:R-:W-:Y:S01]  /*11040*/  SHF.R.U32.HI R7, RZ, 0x18, R9 ;  /* 0x00000018ff077819 */ /* 0x000fe20000011609 */
[----:B------:R1:W-:Y:S01]  /*11050*/  MUFU.EX2 R183, R6 ;  /* 0x0000000600b77308 */ /* 0x0003e20000000800 */
[----:B------:R-:W-:-:S07]  /*11060*/  FFMA.FTZ R9, R182, c[0x0][0x23c], -R4 ;  /* 0x00008f00b6097a23 */ /* 0x000fce0000010804 */
[----:B------:R2:W-:Y:S01]  /*11070*/  MUFU.EX2 R186, R9 ;  /* 0x0000000900ba7308 */ /* 0x0005e20000000800 */
[----:B-1----:R-:W-:-:S04]  /*11080*/  LOP3.LUT R6, R10, 0xff, RZ, 0xc0, !PT ;  /* 0x000000ff0a067812 */ /* 0x002fc800078ec0ff */
[----:B------:R-:W-:Y:S02]  /*11090*/  PRMT R97, R6, 0x5410, R7 ;  /* 0x0000541006617816 */ /* 0x000fe40000000007 */
[C---:B------:R-:W-:Y:S02]  /*110a0*/  LOP3.LUT R6, R8.reuse, 0xffff, RZ, 0xc0, !PT ;  /* 0x0000ffff08067812 */ /* 0x040fe400078ec0ff */
[--C-:B------:R-:W-:Y:S02]  /*110b0*/  SHF.R.U32.HI R7, RZ, 0x10, R8.reuse ;  /* 0x00000010ff077819 */ /* 0x100fe40000011608 */
[----:B------:R-:W-:Y:S02]  /*110c0*/  LOP3.LUT R10, R8, 0xff, RZ, 0xc0, !PT ;  /* 0x000000ff080a7812 */ /* 0x000fe400078ec0ff */
[----:B--2---:R-:W-:Y:S02]  /*110d0*/  SHF.R.U32.HI R9, RZ, 0x18, R8 ;  /* 0x00000018ff097819 */ /* 0x004fe40000011608 */
[----:B------:R-:W-:-:S02]  /*110e0*/  SHF.R.U32.HI R8, RZ, 0x8, R6 ;  /* 0x00000008ff087819 */ /* 0x000fc40000011606 */
[----:B------:R-:W-:Y:S01]  /*110f0*/  LOP3.LUT R6, R7, 0xff, RZ, 0xc0, !PT ;  /* 0x000000ff07067812 */ /* 0x000fe200078ec0ff */
[----:B------:R-:W-:Y:S01]  /*11100*/  FFMA.FTZ R7, R78, c[0x0][0x23c], -R4 ;  /* 0x00008f004e077a23 */ /* 0x000fe20000010804 */
[----:B------:R-:W-:Y:S01]  /*11110*/  PRMT R21, R10, 0x5410, R8 ;  /* 0x000054100a157816 */ /* 0x000fe20000000008 */
[--C-:B------:R-:W-:Y:S01]  /*11120*/  FFMA.FTZ R8, R77, c[0x0][0x23c], -R4.reuse ;  /* 0x00008f004d087a23 */ /* 0x100fe20000010804 */
[----:B------:R-:W-:Y:S01]  /*11130*/  PRMT R22, R6, 0x5410, R9 ;  /* 0x0000541006167816 */ /* 0x000fe20000000009 */
[----:B------:R1:W-:Y:S01]  /*11140*/  MUFU.EX2 R193, R7 ;  /* 0x0000000700c17308 */ /* 0x0003e20000000800 */
[--C-:B------:R-:W-:Y:S02]  /*11150*/  FFMA.FTZ R6, R181, c[0x0][0x23c], -R4.reuse ;  /* 0x00008f00b5067a23 */ /* 0x100fe40000010804 */
[----:B------:R-:W-:-:S05]  /*11160*/  FFMA.FTZ R9, R76, c[0x0][0x23c], -R4 ;  /* 0x00008f004c097a23 */ /* 0x000fca0000010804 */
[----:B------:R2:W-:Y:S01]  /*11170*/  MUFU.EX2 R182, R6 ;  /* 0x0000000600b67308 */ /* 0x0005e20000000800 */
[----:B-1----:R-:W-:Y:S01]  /*11180*/  FFMA.FTZ R7, R79, c[0x0][0x23c], -R4 ;  /* 0x00008f004f077a23 */ /* 0x002fe20000010804 */
[----:B------:R-:W-:Y:S01]  /*11190*/  LOP3.LUT R4, R5, 0xffff, RZ, 0xc0, !PT ;  /* 0x0000ffff05047812 */ /* 0x000fe200078ec0ff */
[----:B------:R-:W-:Y:S02]  /*111a0*/  FFMA.FTZ R41, R83, R74, R47 ;  /* 0x0000004a53297223 */ /* 0x000fe4000001002f */
[----:B------:R-:W-:Y:S01]  /*111b0*/  IMAD.MOV.U32 R47, RZ, RZ, R86 ;  /* 0x000000ffff2f7224 */ /* 0x000fe200078e0056 */
[----:B--2---:R-:W-:Y:S02]  /*111c0*/  SHF.R.U32.HI R6, RZ, 0x8, R4 ;  /* 0x00000008ff067819 */ /* 0x004fe40000011604 */
[----:B------:R-:W-:-:S04]  /*111d0*/  LOP3.LUT R4, R5, 0xff, RZ, 0xc0, !PT ;  /* 0x000000ff05047812 */ /* 0x000fc800078ec0ff */
[----:B------:R-:W-:Y:S02]  /*111e0*/  PRMT R86, R4, 0x5410, R6 ;  /* 0x0000541004567816 */ /* 0x000fe40000000006 */
[--C-:B------:R-:W-:Y:S02]  /*111f0*/  SHF.R.U32.HI R4, RZ, 0x10, R5.reuse ;  /* 0x00000010ff047819 */ /* 0x100fe40000011605 */
[----:B------:R-:W-:Y:S02]  /*11200*/  SHF.R.U32.HI R6, RZ, 0x18, R5 ;  /* 0x00000018ff067819 */ /* 0x000fe40000011605 */
[----:B------:R-:W-:Y:S02]  /*11210*/  LOP3.LUT R4, R4, 0xff, RZ, 0xc0, !PT ;  /* 0x000000ff04047812 */ /* 0x000fe400078ec0ff */
[----:B------:R-:W-:Y:S02]  /*11220*/  LOP3.LUT R5, R35, 0xff, RZ, 0xc0, !PT ;  /* 0x000000ff23057812 */ /* 0x000fe400078ec0ff */
[----:B------:R-:W-:Y:S01]  /*11230*/  PRMT R83, R4, 0x5410, R6 ;  /* 0x0000541004537816 */ /* 0x000fe20000000006 */
[----:B------:R-:W-:Y:S01]  /*11240*/  FFMA.FTZ R4, R241, c[0x0][0x23c], -R3 ;  /* 0x00008f00f1047a23 */ /* 0x000fe20000010803 */
[----:B------:R-:W-:-:S02]  /*11250*/  PRMT R76, R5, 0x5410, R34 ;  /* 0x00005410054c7816 */ /* 0x000fc40000000022 */
[----:B------:R-:W-:Y:S01]  /*11260*/  SHF.R.U32.HI R5, RZ, 0x8, R28 ;  /* 0x00000008ff057819 */ /* 0x000fe2000001161c */
[----:B------:R-:W-:Y:S02]  /*11270*/  IMAD.MOV.U32 R45, RZ, RZ, R160 ;  /* 0x000000ffff2d7224 */ /* 0x000fe400078e00a0 */
[----:B------:R1:W-:Y:S01]  /*11280*/  MUFU.EX2 R160, R4 ;  /* 0x0000000400a07308 */ /* 0x0003e20000000800 */
[----:B------:R-:W-:Y:S02]  /*11290*/  PRMT R112, R31, 0x5410, R5 ;  /* 0x000054101f707816 */ /* 0x000fe40000000005 */
[----:B------:R-:W-:Y:S01]  /*112a0*/  LOP3.LUT R5, R30, 0xff, RZ, 0xc0, !PT ;  /* 0x000000ff1e057812 */ /* 0x000fe200078ec0ff */
[----:B------:R-:W-:Y:S02]  /*112b0*/  IMAD.MOV.U32 R55, RZ, RZ, R161 ;  /* 0x000000ffff377224 */ /* 0x000fe400078e00a1 */
[----:B------:R-:W-:Y:S01]  /*112c0*/  IMAD.MOV.U32 R66, RZ, RZ, R103 ;  /* 0x000000ffff427224 */ /* 0x000fe200078e0067 */
[----:B------:R-:W-:-:S02]  /*112d0*/  PRMT R103, R5, 0x5410, R29 ;  /* 0x0000541005677816 */ /* 0x000fc4000000001d */
[----:B------:R-:W-:Y:S01]  /*112e0*/  SHF.R.U32.HI R5, RZ, 0x8, R23 ;  /* 0x00000008ff057819 */ /* 0x000fe20000011617 */
[----:B-1----:R-:W-:-:S04]  /*112f0*/  FFMA.FTZ R4, R242, c[0x0][0x23c], -R3 ;  /* 0x00008f00f2047a23 */ /* 0x002fc80000010803 */
[----:B------:R1:W-:Y:S01]  /*11300*/  MUFU.EX2 R161, R4 ;  /* 0x0000000400a17308 */ /* 0x0003e20000000800 */
[----:B------:R-:W-:Y:S01]  /*11310*/  IMAD.MOV.U32 R52, RZ, RZ, R162 ;  /* 0x000000ffff347224 */ /* 0x000fe200078e00a2 */
[----:B------:R-:W-:Y:S02]  /*11320*/  PRMT R69, R27, 0x5410, R5 ;  /* 0x000054101b457816 */ /* 0x000fe40000000005 */
[----:B------:R-:W-:Y:S01]  /*11330*/  LOP3.LUT R5, R25, 0xff, RZ, 0xc0, !PT ;  /* 0x000000ff19057812 */ /* 0x000fe200078ec0ff */
[----:B------:R-:W-:Y:S02]  /*11340*/  IMAD.MOV.U32 R54, RZ, RZ, R167 ;  /* 0x000000ffff367224 */ /* 0x000fe400078e00a7 */
[----:B-1----:R-:W-:-:S04]  /*11350*/  FFMA.FTZ R4, R236, c[0x0][0x23c], -R3 ;  /* 0x00008f00ec047a23 */ /* 0x002fc80000010803 */
[----:B------:R1:W-:Y:S01]  /*11360*/  MUFU.EX2 R162, R4 ;  /* 0x0000000400a27308 */ /* 0x0003e20000000800 */
[----:B------:R-:W-:Y:S02]  /*11370*/  PRMT R68, R5, 0x5410, R24 ;  /* 0x0000541005447816 */ /* 0x000fe40000000018 */
[----:B------:R-:W-:Y:S01]  /*11380*/  SHF.R.U32.HI R5, RZ, 0x8, R16 ;  /* 0x00000008ff057819 */ /* 0x000fe20000011610 */
[----:B------:R-:W-:Y:S02]  /*11390*/  IMAD.MOV.U32 R67, RZ, RZ, R81 ;  /* 0x000000ffff437224 */ /* 0x000fe400078e0051 */
[----:B------:R-:W-:Y:S02]  /*113a0*/  IMAD.MOV.U32 R48, RZ, RZ, R171 ;  /* 0x000000ffff307224 */ /* 0x000fe400078e00ab */
[----:B------:R2:W-:Y:S01]  /*113b0*/  MUFU.EX2 R196, R7 ;  /* 0x0000000700c47308 */ /* 0x0005e20000000800 */
[----:B-1----:R-:W-:-:S07]  /*113c0*/  FFMA.FTZ R4, R237, c[0x0][0x23c], -R3 ;  /* 0x00008f00ed047a23 */ /* 0x002fce0000010803 */
[----:B------:R1:W-:Y:S01]  /*113d0*/  MUFU.EX2 R167, R4 ;  /* 0x0000000400a77308 */ /* 0x0003e20000000800 */
[----:B------:R-:W-:Y:S01]  /*113e0*/  IMAD.MOV.U32 R81, RZ, RZ, R96 ;  /* 0x000000ffff517224 */ /* 0x000fe200078e0060 */
[----:B------:R-:W-:Y:S02]  /*113f0*/  PRMT R96, R20, 0x5410, R5 ;  /* 0x0000541014607816 */ /* 0x000fe40000000005 */
[----:B--2---:R-:W-:Y:S02]  /*11400*/  SHF.R.U32.HI R7, RZ, 0x8, R32 ;  /* 0x00000008ff077819 */ /* 0x004fe40000011620 */
[----:B------:R-:W-:Y:S02]  /*11410*/  SHF.R.U32.HI R5, RZ, 0x10, R13 ;  /* 0x00000010ff057819 */ /* 0x000fe4000001160d */
[----:B------:R-:W-:Y:S01]  /*11420*/  PRMT R77, R36, 0x5410, R7 ;  /* 0x00005410244d7816 */ /* 0x000fe20000000007 */
[----:B-1----:R-:W-:-:S04]  /*11430*/  FFMA.FTZ R4, R231, c[0x0][0x23c], -R3 ;  /* 0x00008f00e7047a23 */ /* 0x002fc80000010803 */
[----:B------:R1:W-:Y:S01]  /*11440*/  MUFU.EX2 R171, R4 ;  /* 0x0000000400ab7308 */ /* 0x0003e20000000800 */
[----:B------:R-:W-:Y:S01]  /*11450*/  LOP3.LUT R6, R19, 0xff, RZ, 0xc0, !PT ;  /* 0x000000ff13067812 */ /* 0x000fe200078ec0ff */
[----:B------:R-:W-:-:S06]  /*11460*/  IMAD.MOV.U32 R46, RZ, RZ, R95 ;  /* 0x000000ffff2e7224 */ /* 0x000fcc00078e005f */
[----:B------:R2:W-:Y:S01]  /*11470*/  MUFU.EX2 R181, R9 ;  /* 0x0000000900b57308 */ /* 0x0005e20000000800 */
[----:B-1----:R-:W-:-:S04]  /*11480*/  LOP3.LUT R4, R13, 0xffff, RZ, 0xc0, !PT ;  /* 0x0000ffff0d047812 */ /* 0x002fc800078ec0ff */
[----:B------:R-:W-:Y:S02]  /*11490*/  SHF.R.U32.HI R7, RZ, 0x8, R4 ;  /* 0x00000008ff077819 */ /* 0x000fe40000011604 */
[----:B------:R-:W-:Y:S01]  /*114a0*/  LOP3.LUT R4, R5, 0xff, RZ, 0xc0, !PT ;  /* 0x000000ff05047812 */ /* 0x000fe200078ec0ff */
[----:B------:R-:W-:Y:S01]  /*114b0*/  FFMA.FTZ R5, R226, c[0x0][0x23c], -R3 ;  /* 0x00008f00e2057a23 */ /* 0x000fe20000010803 */
[----:B--2---:R-:W-:Y:S01]  /*114c0*/  SHF.R.U32.HI R9, RZ, 0x18, R13 ;  /* 0x00000018ff097819 */ /* 0x004fe2000001160d */
[----:B------:R-:W-:Y:S01]  /*114d0*/  IMAD.MOV.U32 R65, RZ, RZ, R174 ;  /* 0x000000ffff417224 */ /* 0x000fe200078e00ae */
[----:B------:R-:W-:Y:S01]  /*114e0*/  PRMT R95, R6, 0x5410, R18 ;  /* 0x00005410065f7816 */ /* 0x000fe20000000012 */
[----:B------:R1:W-:Y:S01]  /*114f0*/  MUFU.EX2 R174, R5 ;  /* 0x0000000500ae7308 */ /* 0x0003e20000000800 */
[----:B------:R-:W-:Y:S02]  /*11500*/  LOP3.LUT R6, R13, 0xff, RZ, 0xc0, !PT ;  /* 0x000000ff0d067812 */ /* 0x000fe400078ec0ff */
[----:B------:R-:W-:-:S02]  /*11510*/  PRMT R71, R4, 0x5410, R9 ;  /* 0x0000541004477816 */ /* 0x000fc40000000009 */
[----:B------:R-:W-:Y:S02]  /*11520*/  LOP3.LUT R4, R15, 0xffff, RZ, 0xc0, !PT ;  /* 0x0000ffff0f047812 */ /* 0x000fe400078ec0ff */
[----:B------:R-:W-:Y:S02]  /*11530*/  PRMT R72, R6, 0x5410, R7 ;  /* 0x0000541006487816 */ /* 0x000fe40000000007 */
[----:B------:R-:W-:Y:S02]  /*11540*/  SHF.R.U32.HI R6, RZ, 0x8, R4 ;  /* 0x00000008ff067819 */ /* 0x000fe40000011604 */
[--C-:B-1----:R-:W-:Y:S02]  /*11550*/  SHF.R.U32.HI R5, RZ, 0x10, R15.reuse ;  /* 0x00000010ff057819 */ /* 0x102fe4000001160f */
[----:B------:R-:W-:Y:S02]  /*11560*/  SHF.R.U32.HI R7, RZ, 0x18, R15 ;  /* 0x00000018ff077819 */ /* 0x000fe4000001160f */
[----:B------:R-:W-:Y:S01]  /*11570*/  LOP3.LUT R4, R5, 0xff, RZ, 0xc0, !PT ;  /* 0x000000ff05047812 */ /* 0x000fe200078ec0ff */
[----:B------:R-:W-:Y:S01]  /*11580*/  FFMA.FTZ R5, R228, c[0x0][0x23c], -R3 ;  /* 0x00008f00e4057a23 */ /* 0x000fe20000010803 */
[----:B------:R1:W-:Y:S01]  /*11590*/  MUFU.EX2 R195, R8 ;  /* 0x0000000800c37308 */ /* 0x0003e20000000800 */
[----:B------:R-:W-:-:S02]  /*115a0*/  IMAD.MOV.U32 R64, RZ, RZ, R173 ;  /* 0x000000ffff407224 */ /* 0x000fc400078e00ad */
[----:B------:R-:W-:Y:S01]  /*115b0*/  IMAD.MOV.U32 R50, RZ, RZ, R100 ;  /* 0x000000ffff327224 */ /* 0x000fe200078e0064 */
[----:B------:R-:W-:Y:S01]  /*115c0*/  PRMT R100, R4, 0x5410, R7 ;  /* 0x0000541004647816 */ /* 0x000fe20000000007 */
[----:B------:R-:W-:Y:S01]  /*115d0*/  IMAD.MOV.U32 R82, RZ, RZ, R85 ;  /* 0x000000ffff527224 */ /* 0x000fe200078e0055 */
[----:B------:R-:W-:Y:S02]  /*115e0*/  LOP3.LUT R4, R17, 0xffff, RZ, 0xc0, !PT ;  /* 0x0000ffff11047812 */ /* 0x000fe400078ec0ff */
[----:B------:R2:W-:Y:S01]  /*115f0*/  MUFU.EX2 R173, R5 ;  /* 0x0000000500ad7308 */ /* 0x0005e20000000800 */
[----:B------:R-:W-:Y:S01]  /*11600*/  IMAD.MOV.U32 R85, RZ, RZ, R175 ;  /* 0x000000ffff557224 */ /* 0x000fe200078e00af */
[----:B------:R-:W-:Y:S01]  /*11610*/  MOV R53, R172 ;  /* 0x000000ac00357202 */ /* 0x000fe20000000f00 */
[----:B-1----:R-:W-:-:S05]  /*11620*/  FFMA.FTZ R8, R234, c[0x0][0x23c], -R3 ;  /* 0x00008f00ea087a23 */ /* 0x002fca0000010803 */
[----:B------:R1:W-:Y:S01]  /*11630*/  MUFU.EX2 R172, R8 ;  /* 0x0000000800ac7308 */ /* 0x0003e20000000800 */
[----:B--2---:R-:W-:-:S07]  /*11640*/  FFMA.FTZ R5, R227, c[0x0][0x23c], -R3 ;  /* 0x00008f00e3057a23 */ /* 0x004fce0000010803 */
[----:B------:R2:W-:Y:S01]  /*11650*/  MUFU.EX2 R175, R5 ;  /* 0x0000000500af7308 */ /* 0x0005e20000000800 */
[----:B-1----:R-:W-:-:S04]  /*11660*/  LOP3.LUT R8, R15, 0xff, RZ, 0xc0, !PT ;  /* 0x000000ff0f087812 */ /* 0x002fc800078ec0ff */
[----:B------:R-:W-:Y:S02]  /*11670*/  PRMT R99, R8, 0x5410, R6 ;  /* 0x0000541008637816 */ /* 0x000fe40000000006 */
[----:B--2---:R-:W-:Y:S02]  /*11680*/  SHF.R.U32.HI R5, RZ, 0x8, R4 ;  /* 0x00000008ff057819 */ /* 0x004fe40000011604 */
[----:B------:R-:W-:Y:S01]  /*11690*/  LOP3.LUT R4, R17, 0xff, RZ, 0xc0, !PT ;  /* 0x000000ff11047812 */ /* 0x000fe200078ec0ff */
[----:B------:R-:W-:-:S03]  /*116a0*/  FFMA.FTZ R6, R229, c[0x0][0x23c], -R3 ;  /* 0x00008f00e5067a23 */ /* 0x000fc60000010803 */
[----:B------:R-:W-:Y:S01]  /*116b0*/  PRMT R58, R4, 0x5410, R5 ;  /* 0x00005410043a7816 */ /* 0x000fe20000000005 */
[----:B------:R-:W-:Y:S01]  /*116c0*/  FFMA.FTZ R5, R191, c[0x0][0x23c], -R3 ;  /* 0x00008f00bf057a23 */ /* 0x000fe20000010803 */
[----:B------:R-:W-:Y:S01]  /*116d0*/  SHF.R.U32.HI R4, RZ, 0x10, R17 ;  /* 0x00000010ff047819 */ /* 0x000fe20000011611 */
[----:B------:R1:W-:Y:S03]  /*116e0*/  MUFU.EX2 R177, R6 ;  /* 0x0000000600b17308 */ /* 0x0003e60000000800 */
[----:B------:R-:W-:-:S05]  /*116f0*/  LOP3.LUT R4, R4, 0xff, RZ, 0xc0, !PT ;  /* 0x000000ff04047812 */ /* 0x000fca00078ec0ff */
[----:B------:R2:W-:Y:S01]  /*11700*/  MUFU.EX2 R176, R5 ;  /* 0x0000000500b07308 */ /* 0x0005e20000000800 */
[----:B-1----:R-:W-:Y:S01]  /*11710*/  SHF.R.U32.HI R6, RZ, 0x18, R17 ;  /* 0x00000018ff067819 */ /* 0x002fe20000011611 */
[----:B------:R-:W-:Y:S01]  /*11720*/  IMAD.MOV.U32 R61, RZ, RZ, R64 ;  /* 0x000000ffff3d7224 */ /* 0x000fe200078e0040 */
[----:B------:R-:W-:Y:S01]  /*11730*/  SHF.R.U32.HI R7, RZ, 0x18, R14 ;  /* 0x00000018ff077819 */ /* 0x000fe2000001160e */
[----:B------:R-:W-:Y:S01]  /*11740*/  IMAD.MOV.U32 R62, RZ, RZ, R66 ;  /* 0x000000ffff3e7224 */ /* 0x000fe200078e0042 */
[----:B------:R-:W-:Y:S01]  /*11750*/  PRMT R59, R4, 0x5410, R6 ;  /* 0x00005410043b7816 */ /* 0x000fe20000000006 */
[----:B------:R-:W-:Y:S02]  /*11760*/  IMAD.MOV.U32 R113, RZ, RZ, R115 ;  /* 0x000000ffff717224 */ /* 0x000fe400078e0073 */
[----:B--2---:R-:W-:Y:S02]  /*11770*/  FFMA.FTZ R5, R63, c[0x0][0x23c], -R2 ;  /* 0x00008f003f057a23 */ /* 0x004fe40000010802 */
[----:B------:R-:W-:-:S02]  /*11780*/  IMAD.MOV.U32 R60, RZ, RZ, R94 ;  /* 0x000000ffff3c7224 */ /* 0x000fc400078e005e */
[----:B------:R-:W-:Y:S02]  /*11790*/  FFMA.FTZ R73, R194, c[0x0][0x23c], -R3 ;  /* 0x00008f00c2497a23 */ /* 0x000fe40000010803 */
[----:B------:R-:W-:Y:S01]  /*117a0*/  IMAD.MOV.U32 R12, RZ, RZ, R49 ;  /* 0x000000ffff0c7224 */ /* 0x000fe200078e0031 */
[----:B------:R-:W-:Y:S01]  /*117b0*/  MOV R32, R165 ;  /* 0x000000a500207202 */ /* 0x000fe20000000f00 */
[----:B------:R-:W-:Y:S01]  /*117c0*/  IMAD.MOV.U32 R63, RZ, RZ, R52 ;  /* 0x000000ffff3f7224 */ /* 0x000fe200078e0034 */
[----:B------:R-:W-:Y:S01]  /*117d0*/  LOP3.LUT R4, R14, 0xffff, RZ, 0xc0, !PT ;  /* 0x0000ffff0e047812 */ /* 0x000fe200078ec0ff */
[----:B------:R-:W-:Y:S02]  /*117e0*/  IMAD.MOV.U32 R52, RZ, RZ, R156 ;  /* 0x000000ffff347224 */ /* 0x000fe400078e009c */
[----:B------:R-:W-:Y:S01]  /*117f0*/  FFMA.FTZ R9, R248, c[0x0][0x23c], -R2 ;  /* 0x00008f00f8097a23 */ /* 0x000fe20000010802 */
[----:B------:R1:W-:Y:S01]  /*11800*/  MUFU.EX2 R156, R5 ;  /* 0x00000005009c7308 */ /* 0x0003e20000000800 */
[----:B------:R-:W-:Y:S01]  /*11810*/  SHF.R.U32.HI R6, RZ, 0x8, R4 ;  /* 0x00000008ff067819 */ /* 0x000fe20000011604 */
[----:B------:R-:W-:Y:S01]  /*11820*/  IMAD.MOV.U32 R66, RZ, RZ, R47 ;  /* 0x000000ffff427224 */ /* 0x000fe200078e002f */
[----:B------:R-:W-:Y:S01]  /*11830*/  MOV R47, R89 ;  /* 0x00000059002f7202 */ /* 0x000fe20000000f00 */
[----:B------:R-:W-:-:S02]  /*11840*/  IMAD.MOV.U32 R56, RZ, RZ, R62 ;  /* 0x000000ffff387224 */ /* 0x000fc400078e003e */
[--C-:B------:R-:W-:Y:S02]  /*11850*/  FFMA.FTZ R10, R246, c[0x0][0x23c], -R2.reuse ;  /* 0x00008f00f60a7a23 */ /* 0x100fe40000010802 */
[--C-:B------:R-:W-:Y:S02]  /*11860*/  FFMA.FTZ R11, R243, c[0x0][0x23c], -R2.reuse ;  /* 0x00008f00f30b7a23 */ /* 0x100fe40000010802 */
[--C-:B------:R-:W-:Y:S02]  /*11870*/  FFMA.FTZ R74, R230, c[0x0][0x23c], -R2.reuse ;  /* 0x00008f00e64a7a23 */ /* 0x100fe40000010802 */
[--C-:B------:R-:W-:Y:S02]  /*11880*/  FFMA.FTZ R75, R200, c[0x0][0x23c], -R2.reuse ;  /* 0x00008f00c84b7a23 */ /* 0x100fe40000010802 */
[--C-:B------:R-:W-:Y:S02]  /*11890*/  FFMA.FTZ R78, R198, c[0x0][0x23c], -R2.reuse ;  /* 0x00008f00c64e7a23 */ /* 0x100fe40000010802 */
[----:B------:R-:W-:Y:S01]  /*118a0*/  FFMA.FTZ R79, R197, c[0x0][0x23c], -R2 ;  /* 0x00008f00c54f7a23 */ /* 0x000fe20000010802 */
[----:B-1----:R-:W-:Y:S01]  /*118b0*/  SHF.R.U32.HI R5, RZ, 0x10, R14 ;  /* 0x00000010ff057819 */ /* 0x002fe2000001160e */
[----:B------:R-:W-:Y:S01]  /*118c0*/  FFMA.FTZ R20, R157, c[0x0][0x23c], -R0 ;  /* 0x00008f009d147a23 */ /* 0x000fe20000010800 */
[----:B------:R-:W-:Y:S01]  /*118d0*/  LOP3.LUT R8, R14, 0xff, RZ, 0xc0, !PT ;  /* 0x000000ff0e087812 */ /* 0x000fe200078ec0ff */
[----:B------:R-:W-:Y:S01]  /*118e0*/  IMAD.MOV.U32 R35, RZ, RZ, R224 ;  /* 0x000000ffff237224 */ /* 0x000fe200078e00e0 */
[----:B------:R-:W-:Y:S01]  /*118f0*/  LOP3.LUT R4, R5, 0xff, RZ, 0xc0, !PT ;  /* 0x000000ff05047812 */ /* 0x000fe200078ec0ff */
[----:B------:R-:W-:-:S02]  /*11900*/  IMAD.MOV.U32 R57, RZ, RZ, R63 ;  /* 0x000000ffff397224 */ /* 0x000fc400078e003f */
[----:B------:R-:W-:Y:S01]  /*11910*/  IMAD.MOV.U32 R25, RZ, RZ, R220 ;  /* 0x000000ffff197224 */ /* 0x000fe200078e00dc */
[----:B------:R-:W-:Y:S01]  /*11920*/  PRMT R89, R4, 0x5410, R7 ;  /* 0x0000541004597816 */ /* 0x000fe20000000007 */
[----:B------:R-:W-:Y:S01]  /*11930*/  FFMA.FTZ R4, R61, c[0x0][0x23c], -R2 ;  /* 0x00008f003d047a23 */ /* 0x000fe20000010802 */
[----:B------:R-:W-:Y:S01]  /*11940*/  MOV R23, R82 ;  /* 0x0000005200177202 */ /* 0x000fe20000000f00 */
[----:B------:R-:W-:Y:S01]  /*11950*/  IMAD.MOV.U32 R115, RZ, RZ, R55 ;  /* 0x000000ffff737224 */ /* 0x000fe200078e0037 */
[----:B------:R-:W-:Y:S01]  /*11960*/  LDSM.16.MT88.4 R16, [R205+0x5000] ;  /* 0x00500000cd10783b */ /* 0x000fe20000004200 */
[----:B------:R-:W-:Y:S01]  /*11970*/  IMAD.MOV.U32 R61, RZ, RZ, R45 ;  /* 0x000000ffff3d7224 */ /* 0x000fe200078e002d */
[----:B------:R-:W-:Y:S01]  /*11980*/  MOV R45, R91 ;  /* 0x0000005b002d7202 */ /* 0x000fe20000000f00 */
[----:B------:R-:W-:Y:S02]  /*11990*/  IMAD.MOV.U32 R62, RZ, RZ, R46 ;  /* 0x000000ffff3e7224 */ /* 0x000fe400078e002e */
[----:B------:R-:W-:-:S02]  /*119a0*/  IMAD.MOV.U32 R64, RZ, RZ, R65 ;  /* 0x000000ffff407224 */ /* 0x000fc400078e0041 */
[----:B------:R-:W-:Y:S02]  /*119b0*/  FFMA.FTZ R94, R189, c[0x0][0x23c], -R3 ;  /* 0x00008f00bd5e7a23 */ /* 0x000fe40000010803 */
        /* <DEDUP_REMOVED lines=8> */
[--C-:B------:R-:W-:Y:S02]  /*11a40*/  FFMA.FTZ R28, R252, c[0x0][0x23c], -R0.reuse ;  /* 0x00008f00fc1c7a23 */ /* 0x100fe40000010800 */
[----:B------:R-:W-:Y:S01]  /*11a50*/  FFMA.FTZ R30, R249, c[0x0][0x23c], -R0 ;  /* 0x00008f00f91e7a23 */ /* 0x000fe20000010800 */
[----:B------:R-:W-:Y:S01]  /*11a60*/  MOV R234, R32 ;  /* 0x0000002000ea7202 */ /* 0x000fe20000000f00 */
[----:B------:R-:W-:-:S02]  /*11a70*/  IMAD.MOV.U32 R63, RZ, RZ, R158 ;  /* 0x000000ffff3f7224 */ /* 0x000fc400078e009e */
[----:B------:R-:W-:Y:S01]  /*11a80*/  IMAD.MOV.U32 R231, RZ, RZ, R12 ;  /* 0x000000ffffe77224 */ /* 0x000fe200078e000c */
[----:B------:R1:W-:Y:S01]  /*11a90*/  MUFU.EX2 R158, R4 ;  /* 0x00000004009e7308 */ /* 0x0003e20000000800 */
[----:B------:R-:W-:Y:S01]  /*11aa0*/  IMAD.MOV.U32 R46, RZ, RZ, R90 ;  /* 0x000000ffff2e7224 */ /* 0x000fe200078e005a */
[----:B------:R-:W2:Y:S01]  /*11ab0*/  LDSM.16.MT88.4 R12, [R204+0x5000] ;  /* 0x00500000cc0c783b */ /* 0x000ea20000004200 */
[----:B------:R-:W-:Y:S02]  /*11ac0*/  IMAD.MOV.U32 R55, RZ, RZ, R88 ;  /* 0x000000ffff377224 */ /* 0x000fe400078e0058 */
[----:B------:R-:W-:Y:S01]  /*11ad0*/  FFMA.FTZ R5, R134, c[0x0][0x23c], -R2 ;  /* 0x00008f0086057a23 */ /* 0x000fe20000010802 */
[----:B------:R3:W5:Y:S01]  /*11ae0*/  LDL.LU R224, [R1+0xcc] ;  /* 0x0000cc0001e07983 */ /* 0x0007620000300800 */
[--C-:B------:R-:W-:Y:S02]  /*11af0*/  FFMA.FTZ R88, R201, c[0x0][0x23c], -R3.reuse ;  /* 0x00008f00c9587a23 */ /* 0x100fe40000010803 */
[----:B------:R-:W-:-:S02]  /*11b00*/  FFMA.FTZ R90, R199, c[0x0][0x23c], -R3 ;  /* 0x00008f00c75a7a23 */ /* 0x000fc40000010803 */
[----:B------:R-:W-:Y:S02]  /*11b10*/  FFMA.FTZ R91, R190, c[0x0][0x23c], -R3 ;  /* 0x00008f00be5b7a23 */ /* 0x000fe40000010803 */
[--C-:B------:R-:W-:Y:S02]  /*11b20*/  FFMA.FTZ R3, R251, c[0x0][0x23c], -R2.reuse ;  /* 0x00008f00fb037a23 */ /* 0x100fe40000010802 */
[----:B-1----:R-:W-:Y:S01]  /*11b30*/  FFMA.FTZ R4, R56, c[0x0][0x23c], -R2 ;  /* 0x00008f0038047a23 */ /* 0x002fe20000010802 */
[----:B------:R1:W-:Y:S01]  /*11b40*/  MUFU.EX2 R134, R5 ;  /* 0x0000000500867308 */ /* 0x0003e20000000800 */
[----:B------:R-:W-:Y:S02]  /*11b50*/  IMAD.MOV.U32 R34, RZ, RZ, R57 ;  /* 0x000000ffff227224 */ /* 0x000fe400078e0039 */
[----:B------:R-:W-:Y:S02]  /*11b60*/  IMAD.MOV.U32 R113, RZ, RZ, R64 ;  /* 0x000000ffff717224 */ /* 0x000fe400078e0040 */
[----:B------:R-:W-:-:S02]  /*11b70*/  FFMA.FTZ R56, R238, c[0x0][0x23c], -R2 ;  /* 0x00008f00ee387a23 */ /* 0x000fc40000010802 */
[--C-:B------:R-:W-:Y:S01]  /*11b80*/  FFMA.FTZ R57, R235, c[0x0][0x23c], -R2.reuse ;  /* 0x00008f00eb397a23 */ /* 0x100fe20000010802 */
[----:B------:R4:W2:Y:S01]  /*11b90*/  MUFU.EX2 R159, R4 ;  /* 0x00000004009f7308 */ /* 0x0008a20000000800 */
[--C-:B------:R-:W-:Y:S02]  /*11ba0*/  FFMA.FTZ R64, R233, c[0x0][0x23c], -R2.reuse ;  /* 0x00008f00e9407a23 */ /* 0x100fe40000010802 */
[----:B-1----:R-:W-:-:S05]  /*11bb0*/  FFMA.FTZ R5, R250, c[0x0][0x23c], -R2 ;  /* 0x00008f00fa057a23 */ /* 0x002fca0000010802 */
[----:B------:R1:W-:Y:S01]  /*11bc0*/  MUFU.EX2 R165, R3 ;  /* 0x0000000300a57308 */ /* 0x0003e20000000800 */
[--C-:B------:R-:W-:Y:S02]  /*11bd0*/  FFMA.FTZ R2, R221, c[0x0][0x23c], -R0.reuse ;  /* 0x00008f00dd027a23 */ /* 0x100fe40000010800 */
[----:B----4-:R-:W-:Y:S02]  /*11be0*/  FFMA.FTZ R4, R34, c[0x0][0x23c], -R0 ;  /* 0x00008f0022047a23 */ /* 0x010fe40000010800 */
[----:B------:R-:W-:-:S03]  /*11bf0*/  IMAD.MOV.U32 R34, RZ, RZ, R164 ;  /* 0x000000ffff227224 */ /* 0x000fc600078e00a4 */
[----:B------:R2:W-:Y:S01]  /*11c00*/  MUFU.EX2 R164, R2 ;  /* 0x0000000200a47308 */ /* 0x0005e20000000800 */
[--C-:B-1----:R-:W-:Y:S02]  /*11c10*/  FFMA.FTZ R3, R223, c[0x0][0x23c], -R0.reuse ;  /* 0x00008f00df037a23 */ /* 0x102fe40000010800 */
[----:B------:R-:W-:Y:S02]  /*11c20*/  IMAD.MOV.U32 R65, RZ, RZ, R87 ;  /* 0x000000ffff417224 */ /* 0x000fe400078e0057 */
[----:B------:R-:W-:-:S03]  /*11c30*/  FFMA.FTZ R24, R36, c[0x0][0x23c], -R0 ;  /* 0x00008f0024187a23 */ /* 0x000fc60000010800 */
[----:B------:R1:W4:Y:S01]  /*11c40*/  MUFU.EX2 R157, R3 ;  /* 0x00000003009d7308 */ /* 0x0003220000000800 */
[----:B------:R-:W-:Y:S01]  /*11c50*/  IMAD.MOV.U32 R237, RZ, RZ, R35 ;  /* 0x000000ffffed7224 */ /* 0x000fe200078e0023 */
[----:B------:R-:W-:Y:S01]  /*11c60*/  PRMT R87, R8, 0x5410, R6 ;  /* 0x0000541008577816 */ /* 0x000fe20000000006 */
[----:B------:R-:W-:Y:S01]  /*11c70*/  IMAD.MOV.U32 R36, RZ, RZ, R65 ;  /* 0x000000ffff247224 */ /* 0x000fe200078e0041 */
[----:B------:R3:W5:Y:S01]  /*11c80*/  LDL.LU R223, [R1+0xc8] ;  /* 0x0000c80001df7983 */ /* 0x0007620000300800 */
        /* <DEDUP_REMOVED lines=8> */
[----:B------:R-:W-:Y:S01]  /*11d10*/  FFMA.FTZ R85, R202, c[0x0][0x23c], -R0 ;  /* 0x00008f00ca557a23 */ /* 0x000fe20000010800 */
[----:B------:R-:W-:Y:S01]  /*11d20*/  HSET2.LE.AND R0, R33, R84, PT ;  /* 0x0000005421007233 */ /* 0x000fe20003803000 */
[----:B------:R-:W-:Y:S01]  /*11d30*/  IMAD.MOV.U32 R226, RZ, RZ, R25 ;  /* 0x000000ffffe27224 */ /* 0x000fe200078e0019 */
[----:B--2---:R-:W-:Y:S01]  /*11d40*/  F2FP.PACK_AB R2, R159, R158 ;  /* 0x0000009e9f02723e */ /* 0x004fe200000000ff */
[----:B-1----:R-:W-:-:S02]  /*11d50*/  FADD.FTZ R3, R237, R42 ;  /* 0x0000002aed037221 */ /* 0x002fc40000010000 */
[----:B------:R-:W-:Y:S02]  /*11d60*/  IMAD.MOV.U32 R32, RZ, RZ, R168 ;  /* 0x000000ffff207224 */ /* 0x000fe400078e00a8 */
[----:B------:R-:W-:Y:S01]  /*11d70*/  IMAD.MOV.U32 R238, RZ, RZ, R207 ;  /* 0x000000ffffee7224 */ /* 0x000fe200078e00cf */
[----:B------:R-:W-:Y:S01]  /*11d80*/  MUFU.EX2 R64, R64 ;  /* 0x0000004000407308 */ /* 0x000fe20000000800 */
[----:B------:R-:W-:Y:S01]  /*11d90*/  IMAD.MOV.U32 R25, RZ, RZ, R60 ;  /* 0x000000ffff197224 */ /* 0x000fe200078e003c */
[----:B------:R3:W5:Y:S01]  /*11da0*/  LDL.LU R222, [R1+0xc4] ;  /* 0x0000c40001de7983 */ /* 0x0007620000300800 */
[----:B------:R-:W-:Y:S02]  /*11db0*/  IMAD.MOV.U32 R237, RZ, RZ, R113 ;  /* 0x000000ffffed7224 */ /* 0x000fe400078e0071 */
[----:B------:R-:W-:Y:S01]  /*11dc0*/  IMAD.MOV.U32 R60, RZ, RZ, R115 ;  /* 0x000000ffff3c7224 */ /* 0x000fe200078e0073 */
[----:B------:R-:W-:Y:S01]  /*11dd0*/  LOP3.LUT R6, R0, R2, RZ, 0xc0, !PT ;  /* 0x0000000200067212 */ /* 0x000fe200078ec0ff */
[----:B------:R-:W-:Y:S01]  /*11de0*/  IMAD.MOV.U32 R35, RZ, RZ, R166 ;  /* 0x000000ffff237224 */ /* 0x000fe200078e00a6 */
[----:B------:R1:W-:Y:S01]  /*11df0*/  MUFU.EX2 R115, R4 ;  /* 0x0000000400737308 */ /* 0x0003e20000000800 */
[--C-:B------:R-:W-:Y:S01]  /*11e00*/  HSET2.LE.AND R0, R37, R84.reuse, PT ;  /* 0x0000005425007233 */ /* 0x100fe20003803000 */
[----:B----4-:R-:W-:Y:S01]  /*11e10*/  F2FP.PACK_AB R2, R164, R157 ;  /* 0x0000009da402723e */ /* 0x010fe200000000ff */
[----:B------:R-:W-:Y:S01]  /*11e20*/  FADD.FTZ R3, R217, R3 ;  /* 0x00000003d9037221 */ /* 0x000fe20000010000 */
[----:B------:R3:W5:Y:S04]  /*11e30*/  LDL.LU R221, [R1+0xc0] ;  /* 0x0000c00001dd7983 */ /* 0x0007680000300800 */
[----:B------:R-:W2:Y:S01]  /*11e40*/  MUFU.EX2 R113, R8 ;  /* 0x0000000800717308 */ /* 0x000ea20000000800 */
[----:B------:R-:W-:Y:S01]  /*11e50*/  LOP3.LUT R7, R0, R2, RZ, 0xc0, !PT ;  /* 0x0000000200077212 */ /* 0x000fe200078ec0ff */
[--C-:B------:R-:W-:Y:S01]  /*11e60*/  HSET2.LE.AND R0, R21, R84.reuse, PT ;  /* 0x0000005415007233 */ /* 0x100fe20003803000 */
[----:B------:R-:W-:Y:S01]  /*11e70*/  F2FP.PACK_AB R2, R134, R156 ;  /* 0x0000009c8602723e */ /* 0x000fe200000000ff */
[----:B------:R3:W5:Y:S03]  /*11e80*/  LDL.LU R220, [R1+0xbc] ;  /* 0x0000bc0001dc7983 */ /* 0x0007660000300800 */
[----:B-1----:R-:W-:Y:S01]  /*11e90*/  LOP3.LUT R4, R0, R2, RZ, 0xc0, !PT ;  /* 0x0000000200047212 */ /* 0x002fe200078ec0ff */
[----:B------:R-:W-:Y:S01]  /*11ea0*/  HSET2.LE.AND R0, R22, R84, PT ;  /* 0x0000005416007233 */ /* 0x000fe20003803000 */
[----:B------:R1:W4:Y:S01]  /*11eb0*/  MUFU.EX2 R166, R5 ;  /* 0x0000000500a67308 */ /* 0x0003220000000800 */
[----:B--2---:R-:W-:-:S04]  /*11ec0*/  F2FP.PACK_AB R2, R113, R115 ;  /* 0x000000737102723e */ /* 0x004fc800000000ff */
[----:B-1----:R-:W-:Y:S01]  /*11ed0*/  LOP3.LUT R5, R0, R2, RZ, 0xc0, !PT ;  /* 0x0000000200057212 */ /* 0x002fe200078ec0ff */
[----:B------:R-:W-:Y:S02]  /*11ee0*/  FADD.FTZ R2, R226, R43 ;  /* 0x0000002be2027221 */ /* 0x000fe40000010000 */
[----:B------:R-:W-:Y:S02]  /*11ef0*/  IMAD.MOV.U32 R226, RZ, RZ, R234 ;  /* 0x000000ffffe27224 */ /* 0x000fe400078e00ea */
[----:B------:R-:W-:Y:S01]  /*11f00*/  IMAD.MOV.U32 R234, RZ, RZ, R231 ;  /* 0x000000ffffea7224 */ /* 0x000fe200078e00e7 */
[----:B------:R-:W-:Y:S01]  /*11f10*/  MOV R231, R237 ;  /* 0x000000ed00e77202 */ /* 0x000fe20000000f00 */
[----:B------:R-:W-:Y:S02]  /*11f20*/  IMAD.MOV.U32 R237, RZ, RZ, R25 ;  /* 0x000000ffffed7224 */ /* 0x000fe400078e0019 */
[----:B------:R-:W-:Y:S02]  /*11f30*/  IMAD.MOV.U32 R25, RZ, RZ, R27 ;  /* 0x000000ffff197224 */ /* 0x000fe400078e001b */
[----:B------:R-:W-:-:S02]  /*11f40*/  IMAD.MOV.U32 R27, RZ, RZ, R23 ;  /* 0x000000ffff1b7224 */ /* 0x000fc400078e0017 */
[----:B------:R-:W-:Y:S02]  /*11f50*/  IMAD.MOV.U32 R23, RZ, RZ, R29 ;  /* 0x000000ffff177224 */ /* 0x000fe400078e001d */
[----:B------:R-:W-:Y:S02]  /*11f60*/  FADD.FTZ R2, R226, R2 ;  /* 0x00000002e2027221 */ /* 0x000fe40000010000 */
[----:B------:R-:W-:Y:S02]  /*11f70*/  IMAD.MOV.U32 R29, RZ, RZ, R242 ;  /* 0x000000ffff1d7224 */ /* 0x000fe400078e00f2 */
[----:B------:R-:W-:Y:S02]  /*11f80*/  IMAD.MOV.U32 R226, RZ, RZ, R234 ;  /* 0x000000ffffe27224 */ /* 0x000fe400078e00ea */
[----:B------:R-:W-:Y:S02]  /*11f90*/  FADD.FTZ R0, R219, R41 ;  /* 0x00000029db007221 */ /* 0x000fe40000010000 */
[----:B------:R-:W-:Y:S01]  /*11fa0*/  IMAD.MOV.U32 R242, RZ, RZ, R241 ;  /* 0x000000fffff27224 */ /* 0x000fe200078e00f1 */
[----:B------:R1:W-:Y:S01]  /*11fb0*/  MUFU.EX2 R168, R9 ;  /* 0x0000000900a87308 */ /* 0x0003e20000000800 */
[----:B------:R-:W-:Y:S01]  /*11fc0*/  IMAD.MOV.U32 R234, RZ, RZ, R231 ;  /* 0x000000ffffea7224 */ /* 0x000fe200078e00e7 */
[----:B------:R3:W5:Y:S01]  /*11fd0*/  LDL.LU R219, [R1+0xb8] ;  /* 0x0000b80001db7983 */ /* 0x0007620000300800 */
[----:B------:R-:W-:Y:S01]  /*11fe0*/  IMAD.MOV.U32 R241, RZ, RZ, R36 ;  /* 0x000000fffff17224 */ /* 0x000fe200078e0024 */
[----:B------:R-:W-:Y:S01]  /*11ff0*/  MOV R36, R52 ;  /* 0x0000003400247202 */ /* 0x000fe20000000f00 */
[----:B------:R-:W-:Y:S01]  /*12000*/  IMAD.MOV.U32 R231, RZ, RZ, R237 ;  /* 0x000000ffffe77224 */ /* 0x000fe200078e00ed */
[----:B------:R-:W-:Y:S01]  /*12010*/  MOV R237, R25 ;  /* 0x0000001900ed7202 */ /* 0x000fe20000000f00 */
[----:B------:R-:W-:-:S02]  /*12020*/  IMAD.MOV.U32 R25, RZ, RZ, R27 ;  /* 0x000000ffff197224 */ /* 0x000fc400078e001b */
[----:B------:R-:W-:Y:S02]  /*12030*/  IMAD.MOV.U32 R27, RZ, RZ, R23 ;  /* 0x000000ffff1b7224 */ /* 0x000fe400078e0017 */
[----:B------:R-:W-:Y:S02]  /*12040*/  FADD.FTZ R0, R226, R0 ;  /* 0x00000000e2007221 */ /* 0x000fe40000010000 */
[----:B------:R-:W-:Y:S02]  /*12050*/  IMAD.MOV.U32 R23, RZ, RZ, R29 ;  /* 0x000000ffff177224 */ /* 0x000fe400078e001d */
[----:B------:R-:W-:Y:S02]  /*12060*/  IMAD.MOV.U32 R226, RZ, RZ, R234 ;  /* 0x000000ffffe27224 */ /* 0x000fe400078e00ea */
[----:B------:R-:W-:Y:S02]  /*12070*/  IMAD.MOV.U32 R234, RZ, RZ, R231 ;  /* 0x000000ffffea7224 */ /* 0x000fe400078e00e7 */
[----:B------:R-:W-:-:S02]  /*12080*/  IMAD.MOV.U32 R29, RZ, RZ, R36 ;  /* 0x000000ffff1d7224 */ /* 0x000fc400078e0024 */
[----:B------:R-:W-:Y:S02]  /*12090*/  IMAD.MOV.U32 R231, RZ, RZ, R237 ;  /* 0x000000ffffe77224 */ /* 0x000fe400078e00ed */
[----:B------:R-:W-:Y:S02]  /*120a0*/  IMAD.MOV.U32 R237, RZ, RZ, R25 ;  /* 0x000000ffffed7224 */ /* 0x000fe400078e0019 */
[----:B------:R-:W-:Y:S01]  /*120b0*/  IMAD.MOV.U32 R25, RZ, RZ, R27 ;  /* 0x000000ffff197224 */ /* 0x000fe200078e001b */
[----:B------:R-:W-:Y:S01]  /*120c0*/  MOV R27, R23 ;  /* 0x00000017001b7202 */ /* 0x000fe20000000f00 */
        /* <DEDUP_REMOVED lines=17> */
[----:B------:R-:W-:Y:S01]  /*121e0*/  IMAD.MOV.U32 R53, RZ, RZ, R54 ;  /* 0x000000ffff357224 */ /* 0x000fe200078e0036 */
[----:B------:R-:W-:Y:S01]  /*121f0*/  MOV R54, R48 ;  /* 0x0000003000367202 */ /* 0x000fe20000000f00 */
[----:B------:R-:W-:Y:S02]  /*12200*/  IMAD.MOV.U32 R231, RZ, RZ, R237 ;  /* 0x000000ffffe77224 */ /* 0x000fe400078e00ed */
[----:B------:R-:W-:Y:S02]  /*12210*/  IMAD.MOV.U32 R201, RZ, RZ, R228 ;  /* 0x000000ffffc97224 */ /* 0x000fe400078e00e4 */
[----:B------:R-:W-:Y:S02]  /*12220*/  IMAD.MOV.U32 R237, RZ, RZ, R25 ;  /* 0x000000ffffed7224 */ /* 0x000fe400078e0019 */
[----:B------:R-:W-:-:S02]  /*12230*/  IMAD.MOV.U32 R25, RZ, RZ, R27 ;  /* 0x000000ffff197224 */ /* 0x000fc400078e001b */
[----:B------:R-:W-:Y:S02]  /*12240*/  IMAD.MOV.U32 R48, RZ, RZ, R49 ;  /* 0x000000ffff307224 */ /* 0x000fe400078e0031 */
[----:B------:R-:W-:Y:S01]  /*12250*/  IMAD.MOV.U32 R27, RZ, RZ, R36 ;  /* 0x000000ffff1b7224 */ /* 0x000fe200078e0024 */
[----:B------:R-:W-:Y:S01]  /*12260*/  MOV R36, R52 ;  /* 0x0000003400247202 */ /* 0x000fe20000000f00 */
[----:B------:R-:W-:Y:S01]  /*12270*/  FADD.FTZ R21, R201, R0 ;  /* 0x00000000c9157221 */ /* 0x000fe20000010000 */
[----:B------:R-:W-:Y:S01]  /*12280*/  HSET2.LE.AND R0, R44, R84, PT ;  /* 0x000000542c007233 */ /* 0x000fe20003803000 */
[----:B------:R-:W-:Y:S02]  /*12290*/  IMAD.MOV.U32 R52, RZ, RZ, R53 ;  /* 0x000000ffff347224 */ /* 0x000fe400078e0035 */
[----:B------:R-:W-:Y:S01]  /*122a0*/  FADD.FTZ R22, R227, R2 ;  /* 0x00000002e3167221 */ /* 0x000fe20000010000 */
[----:B------:R-:W-:Y:S01]  /*122b0*/  F2FP.PACK_AB R2, R180, R179 ;  /* 0x000000b3b402723e */ /* 0x000fe200000000ff */
[----:B------:R-:W-:-:S02]  /*122c0*/  IMAD.MOV.U32 R53, RZ, RZ, R54 ;  /* 0x000000ffff357224 */ /* 0x000fc400078e0036 */
[----:B------:R-:W-:Y:S02]  /*122d0*/  IMAD.MOV.U32 R49, RZ, RZ, R216 ;  /* 0x000000ffff317224 */ /* 0x000fe400078e00d8 */
[----:B------:R-:W-:Y:S01]  /*122e0*/  IMAD.MOV.U32 R54, RZ, RZ, R48 ;  /* 0x000000ffff367224 */ /* 0x000fe200078e0030 */
[----:B------:R2:W-:Y:S01]  /*122f0*/  MUFU.EX2 R170, R10 ;  /* 0x0000000a00aa7308 */ /* 0x0005e20000000800 */
[----:B------:R-:W-:Y:S01]  /*12300*/  IMAD.MOV.U32 R228, RZ, RZ, R27 ;  /* 0x000000ffffe47224 */ /* 0x000fe200078e001b */
[----:B------:R-:W-:Y:S01]  /*12310*/  MOV R191, R226 ;  /* 0x000000e200bf7202 */ /* 0x000fe20000000f00 */
[----:B------:R-:W-:Y:S02]  /*12320*/  FADD.FTZ R8, R218, R40 ;  /* 0x00000028da087221 */ /* 0x000fe40000010000 */
[----:B------:R-:W-:Y:S01]  /*12330*/  IMAD.MOV.U32 R227, RZ, RZ, R25 ;  /* 0x000000ffffe37224 */ /* 0x000fe200078e0019 */
[----:B------:R-:W-:Y:S01]  /*12340*/  MOV R25, R54 ;  /* 0x0000003600197202 */ /* 0x000fe20000000f00 */
[----:B------:R-:W-:-:S02]  /*12350*/  IMAD.MOV.U32 R48, RZ, RZ, R49 ;  /* 0x000000ffff307224 */ /* 0x000fc400078e0031 */
[----:B------:R-:W-:Y:S01]  /*12360*/  IMAD.MOV.U32 R194, RZ, RZ, R231 ;  /* 0x000000ffffc27224 */ /* 0x000fe200078e00e7 */
[----:B------:R-:W-:Y:S01]  /*12370*/  MOV R248, R228 ;  /* 0x000000e400f87202 */ /* 0x000fe20000000f00 */
[----:B------:R-:W-:Y:S01]  /*12380*/  IMAD.MOV.U32 R226, RZ, RZ, R36 ;  /* 0x000000ffffe27224 */ /* 0x000fe200078e0024 */
[----:B-1----:R-:W-:Y:S01]  /*12390*/  F2FP.PACK_AB R9, R161, R160 ;  /* 0x000000a0a109723e */ /* 0x002fe200000000ff */
[----:B------:R-:W-:Y:S01]  /*123a0*/  IMAD.MOV.U32 R229, RZ, RZ, R237 ;  /* 0x000000ffffe57224 */ /* 0x000fe200078e00ed */
[----:B------:R-:W-:Y:S01]  /*123b0*/  MUFU.EX2 R65, R65 ;  /* 0x0000004100417308 */ /* 0x000fe20000000800 */
[----:B--2---:R-:W-:Y:S01]  /*123c0*/  LOP3.LUT R10, R0, R2, RZ, 0xc0, !PT ;  /* 0x00000002000a7212 */ /* 0x004fe200078ec0ff */
[----:B------:R-:W-:Y:S01]  /*123d0*/  HSET2.LE.AND R0, R38, R84, PT ;  /* 0x0000005426007233 */ /* 0x000fe20003803000 */
[----:B------:R-:W-:Y:S01]  /*123e0*/  IMAD.MOV.U32 R231, RZ, RZ, R52 ;  /* 0x000000ffffe77224 */ /* 0x000fe200078e0034 */
[----:B------:R-:W-:Y:S01]  /*123f0*/  F2FP.PACK_AB R2, R178, R163 ;  /* 0x000000a3b202723e */ /* 0x000fe200000000ff */
[----:B------:R-:W-:Y:S01]  /*12400*/  FADD.FTZ R29, R215, R8 ;  /* 0x00000008d71d7221 */ /* 0x000fe20000010000 */
[----:B------:R3:W5:Y:S01]  /*12410*/  LDL.LU R218, [R1+0xb4] ;  /* 0x0000b40001da7983 */ /* 0x0007620000300800 */
[----:B------:R-:W-:-:S02]  /*12420*/  IMAD.MOV.U32 R237, RZ, RZ, R53 ;  /* 0x000000ffffed7224 */ /* 0x000fc400078e0035 */
[----:B------:R-:W-:Y:S01]  /*12430*/  IMAD.MOV.U32 R246, RZ, RZ, R227 ;  /* 0x000000fffff67224 */ /* 0x000fe200078e00e3 */
[----:B------:R-:W-:Y:S01]  /*12440*/  LOP3.LUT R8, R0, R2, RZ, 0xc0, !PT ;  /* 0x0000000200087212 */ /* 0x000fe200078ec0ff */
[----:B------:R-:W-:Y:S01]  /*12450*/  IMAD.MOV.U32 R27, RZ, RZ, R48 ;  /* 0x000000ffff1b7224 */ /* 0x000fe200078e0030 */
[----:B------:R-:W-:Y:S01]  /*12460*/  HMMA.16816.F32 R40, R4, R12, R124 ;  /* 0x0000000c0428723c */ /* 0x000fe2000000187c */
[----:B------:R-:W-:Y:S01]  /*12470*/  IMAD.MOV.U32 R250, RZ, RZ, R226 ;  /* 0x000000fffffa7224 */ /* 0x000fe200078e00e2 */
[----:B------:R-:W-:Y:S01]  /*12480*/  MUFU.EX2 R66, R66 ;  /* 0x0000004200427308 */ /* 0x000fe20000000800 */
[----:B------:R-:W-:Y:S01]  /*12490*/  IMAD.MOV.U32 R251, RZ, RZ, R231 ;  /* 0x000000fffffb7224 */ /* 0x000fe200078e00e7 */
[----:B------:R3:W5:Y:S01]  /*124a0*/  LDL.LU R217, [R1+0xb0] ;  /* 0x0000b00001d97983 */ /* 0x0007620000300800 */
[----:B------:R-:W-:Y:S02]  /*124b0*/  IMAD.MOV.U32 R189, RZ, RZ, R237 ;  /* 0x000000ffffbd7224 */ /* 0x000fe400078e00ed */
[----:B------:R-:W-:Y:S01]  /*124c0*/  IMAD.MOV.U32 R190, RZ, RZ, R25 ;  /* 0x000000ffffbe7224 */ /* 0x000fe200078e0019 */
[----:B------:R3:W5:Y:S01]  /*124d0*/  LDL.LU R216, [R1+0xac] ;  /* 0x0000ac0001d87983 */ /* 0x0007620000300800 */
[----:B------:R-:W-:-:S02]  /*124e0*/  FADD.FTZ R2, R246, R29 ;  /* 0x0000001df6027221 */ /* 0x000fc40000010000 */
[----:B------:R-:W-:Y:S02]  /*124f0*/  IMAD.MOV.U32 R246, RZ, RZ, R248 ;  /* 0x000000fffff67224 */ /* 0x000fe400078e00f8 */
[----:B------:R-:W-:Y:S02]  /*12500*/  IMAD.MOV.U32 R199, RZ, RZ, R27 ;  /* 0x000000ffffc77224 */ /* 0x000fe400078e001b */
[----:B------:R-:W-:Y:S01]  /*12510*/  IMAD.MOV.U32 R201, RZ, RZ, R229 ;  /* 0x000000ffffc97224 */ /* 0x000fe200078e00e5 */
[----:B------:R1:W-:Y:S01]  /*12520*/  MUFU.EX2 R127, R11 ;  /* 0x0000000b007f7308 */ /* 0x0003e20000000800 */
[----:B------:R-:W-:Y:S01]  /*12530*/  IMAD.MOV.U32 R248, RZ, RZ, R250 ;  /* 0x000000fffff87224 */ /* 0x000fe200078e00fa */
[----:B------:R3:W5:Y:S01]  /*12540*/  LDL.LU R215, [R1+0xa8] ;  /* 0x0000a80001d77983 */ /* 0x0007620000300800 */
[----:B------:R-:W-:Y:S02]  /*12550*/  IMAD.MOV.U32 R250, RZ, RZ, R251 ;  /* 0x000000fffffa7224 */ /* 0x000fe400078e00fb */
[----:B------:R-:W-:Y:S01]  /*12560*/  IMAD.MOV.U32 R251, RZ, RZ, R189 ;  /* 0x000000fffffb7224 */ /* 0x000fe200078e00bd */
[----:B------:R-:W-:Y:S01]  /*12570*/  MOV R189, R190 ;  /* 0x000000be00bd7202 */ /* 0x000fe20000000f00 */
[----:B------:R-:W-:-:S02]  /*12580*/  IMAD.MOV.U32 R190, RZ, RZ, R199 ;  /* 0x000000ffffbe7224 */ /* 0x000fc400078e00c7 */
[----:B------:R-:W-:Y:S01]  /*12590*/  FADD.FTZ R23, R214, R3 ;  /* 0x00000003d6177221 */ /* 0x000fe20000010000 */
[----:B------:R-:W-:Y:S01]  /*125a0*/  HSET2.LE.AND R3, R39, R84, PT ;  /* 0x0000005427037233 */ /* 0x000fe20003803000 */
[----:B------:R-:W-:Y:S02]  /*125b0*/  IMAD.MOV.U32 R199, RZ, RZ, R201 ;  /* 0x000000ffffc77224 */ /* 0x000fe400078e00c9 */
[----:B------:R-:W-:Y:S02]  /*125c0*/  IMAD.MOV.U32 R49, RZ, RZ, R50 ;  /* 0x000000ffff317224 */ /* 0x000fe400078e0032 */
[----:B------:R-:W-:Y:S01]  /*125d0*/  IMAD.MOV.U32 R53, RZ, RZ, R51 ;  /* 0x000000ffff357224 */ /* 0x000fe200078e0033 */
[----:B-1----:R-:W-:Y:S01]  /*125e0*/  F2FP.PACK_AB R11, R167, R162 ;  /* 0x000000a2a70b723e */ /* 0x002fe200000000ff */
[----:B------:R-:W-:Y:S02]  /*125f0*/  IMAD.MOV.U32 R201, RZ, RZ, R194 ;  /* 0x000000ffffc97224 */ /* 0x000fe400078e00c2 */
[----:B------:R-:W-:Y:S01]  /*12600*/  IMAD.MOV.U32 R54, RZ, RZ, R212 ;  /* 0x000000ffff367224 */ /* 0x000fe200078e00d4 */
[----:B------:R1:W-:Y:S01]  /*12610*/  MUFU.EX2 R124, R24 ;  /* 0x00000018007c7308 */ /* 0x0003e20000000800 */
[----:B------:R-:W-:Y:S01]  /*12620*/  IMAD.MOV.U32 R50, RZ, RZ, R213 ;  /* 0x000000ffff327224 */ /* 0x000fe200078e00d5 */
[----:B------:R3:W5:Y:S01]  /*12630*/  LDL.LU R214, [R1+0xa4] ;  /* 0x0000a40001d67983 */ /* 0x0007620000300800 */
[----:B------:R-:W-:-:S02]  /*12640*/  IMAD.MOV.U32 R194, RZ, RZ, R191 ;  /* 0x000000ffffc27224 */ /* 0x000fc400078e00bf */
[----:B------:R-:W-:Y:S01]  /*12650*/  IMAD.MOV.U32 R191, RZ, RZ, R234 ;  /* 0x000000ffffbf7224 */ /* 0x000fe200078e00ea */
[----:B------:R-:W-:Y:S01]  /*12660*/  LOP3.LUT R11, R3, R11, RZ, 0xc0, !PT ;  /* 0x0000000b030b7212 */ /* 0x000fe200078ec0ff */
[----:B------:R-:W-:Y:S02]  /*12670*/  IMAD.MOV.U32 R234, RZ, RZ, R236 ;  /* 0x000000ffffea7224 */ /* 0x000fe400078e00ec */
[----:B------:R-:W-:Y:S01]  /*12680*/  IMAD.MOV.U32 R36, RZ, RZ, R49 ;  /* 0x000000ffff247224 */ /* 0x000fe200078e0031 */
[----:B------:R-:W-:Y:S01]  /*12690*/  MOV R229, R53 ;  /* 0x0000003500e57202 */ /* 0x000fe20000000f00 */
[----:B------:R-:W-:Y:S01]  /*126a0*/  IMAD.MOV.U32 R236, RZ, RZ, R31 ;  /* 0x000000ffffec7224 */ /* 0x000fe200078e001f */
[----:B------:R-:W-:Y:S01]  /*126b0*/  MOV R31, R34 ;  /* 0x00000022001f7202 */ /* 0x000fe20000000f00 */
[----:B------:R-:W-:Y:S01]  /*126c0*/  IMAD.MOV.U32 R52, RZ, RZ, R50 ;  /* 0x000000ffff347224 */ /* 0x000fe200078e0032 */
[----:B------:R-:W-:Y:S01]  /*126d0*/  HSET2.LE.AND R3, R26, R84, PT ;  /* 0x000000541a037233 */ /* 0x000fe20003803000 */
[----:B------:R-:W-:Y:S01]  /*126e0*/  IMAD.MOV.U32 R34, RZ, RZ, R35 ;  /* 0x000000ffff227224 */ /* 0x000fe200078e0023 */
[----:B------:R-:W-:Y:S01]  /*126f0*/  HMMA.16816.F32 R48, R4, R14, R128 ;  /* 0x0000000e0430723c */ /* 0x000fe20000001880 */
[----:B------:R-:W-:Y:S01]  /*12700*/  IMAD.MOV.U32 R35, RZ, RZ, R32 ;  /* 0x000000ffff237224 */ /* 0x000fe200078e0020 */
[----:B------:R-:W-:Y:S01]  /*12710*/  MUFU.EX2 R126, R28 ;  /* 0x0000001c007e7308 */ /* 0x000fe20000000800 */
[----:B------:R-:W-:Y:S01]  /*12720*/  IMAD.MOV.U32 R32, RZ, RZ, R60 ;  /* 0x000000ffff207224 */ /* 0x000fe200078e003c */
[----:B-1----:R-:W1:Y:S01]  /*12730*/  LDSM.16.MT88.4 R24, [R204+0x5400] ;  /* 0x00540000cc18783b */ /* 0x002e620000004200 */
[----:B------:R-:W-:-:S02]  /*12740*/  IMAD.MOV.U32 R228, RZ, RZ, R36 ;  /* 0x000000ffffe47224 */ /* 0x000fc400078e0024 */
[----:B------:R-:W-:Y:S01]  /*12750*/  IMAD.MOV.U32 R227, RZ, RZ, R52 ;  /* 0x000000ffffe37224 */ /* 0x000fe200078e0034 */
[C---:B------:R-:W-:Y:S01]  /*12760*/  HMMA.16816.F32 R36, R4.reuse, R18, R140 ;  /* 0x000000120424723c */ /* 0x040fe2000000188c */
[----:B------:R-:W-:Y:S01]  /*12770*/  IMAD.MOV.U32 R226, RZ, RZ, R54 ;  /* 0x000000ffffe27224 */ /* 0x000fe200078e0036 */
[----:B------:R-:W2:Y:S01]  /*12780*/  MUFU.EX2 R125, R20 ;  /* 0x00000014007d7308 */ /* 0x000ea20000000800 */
[----:B------:R-:W-:Y:S01]  /*12790*/  IMAD.MOV.U32 R237, RZ, RZ, R55 ;  /* 0x000000ffffed7224 */ /* 0x000fe200078e0037 */
[----:B------:R3:W5:Y:S01]  /*127a0*/  LDL.LU R213, [R1+0xa0] ;  /* 0x0000a00001d57983 */ /* 0x0007620000300800 */
        /* <DEDUP_REMOVED lines=8> */
[----:B------:R-:W-:-:S02]  /*12830*/  FADD.FTZ R3, R209, R22 ;  /* 0x00000016d1037221 */ /* 0x000fc40000010000 */
[----:B------:R-:W-:Y:S02]  /*12840*/  FADD.FTZ R5, R246, R21 ;  /* 0x00000015f6057221 */ /* 0x000fe40000010000 */
[----:B------:R-:W-:Y:S01]  /*12850*/  IMAD.MOV.U32 R63, RZ, RZ, R45 ;  /* 0x000000ffff3f7224 */ /* 0x000fe200078e002d */
[----:B------:R-:W-:Y:S01]  /*12860*/  MOV R45, R46 ;  /* 0x0000002e002d7202 */ /* 0x000fe20000000f00 */
[----:B------:R-:W-:Y:S02]  /*12870*/  IMAD.MOV.U32 R243, RZ, RZ, R248 ;  /* 0x000000fffff37224 */ /* 0x000fe400078e00f8 */
[----:B------:R-:W-:Y:S02]  /*12880*/  IMAD.MOV.U32 R246, RZ, RZ, R251 ;  /* 0x000000fffff67224 */ /* 0x000fe400078e00fb */
[----:B------:R-:W-:Y:S02]  /*12890*/  IMAD.MOV.U32 R250, RZ, RZ, R190 ;  /* 0x000000fffffa7224 */ /* 0x000fe400078e00be */
[----:B------:R-:W-:Y:S01]  /*128a0*/  IMAD.MOV.U32 R248, RZ, RZ, R189 ;  /* 0x000000fffff87224 */ /* 0x000fe200078e00bd */
[----:B------:R-:W-:Y:S01]  /*128b0*/  MOV R189, R201 ;  /* 0x000000c900bd7202 */ /* 0x000fe20000000f00 */
[----:B------:R-:W-:-:S02]  /*128c0*/  IMAD.MOV.U32 R251, RZ, RZ, R199 ;  /* 0x000000fffffb7224 */ /* 0x000fc400078e00c7 */
[----:B------:R-:W-:Y:S02]  /*128d0*/  IMAD.MOV.U32 R190, RZ, RZ, R194 ;  /* 0x000000ffffbe7224 */ /* 0x000fe400078e00c2 */
[----:B------:R-:W-:Y:S02]  /*128e0*/  IMAD.MOV.U32 R46, RZ, RZ, R208 ;  /* 0x000000ffff2e7224 */ /* 0x000fe400078e00d0 */
[----:B------:R-:W-:Y:S02]  /*128f0*/  IMAD.MOV.U32 R199, RZ, RZ, R234 ;  /* 0x000000ffffc77224 */ /* 0x000fe400078e00ea */
[----:B------:R-:W-:Y:S02]  /*12900*/  IMAD.MOV.U32 R194, RZ, RZ, R31 ;  /* 0x000000ffffc27224 */ /* 0x000fe400078e001f */
[----:B------:R-:W-:Y:S02]  /*12910*/  IMAD.MOV.U32 R201, RZ, RZ, R236 ;  /* 0x000000ffffc97224 */ /* 0x000fe400078e00ec */
        /* <DEDUP_REMOVED lines=8> */
[----:B------:R-:W-:-:S02]  /*129a0*/  FADD.FTZ R3, R238, R5 ;  /* 0x00000005ee037221 */ /* 0x000fc40000010000 */
[----:B------:R-:W-:Y:S02]  /*129b0*/  IMAD.MOV.U32 R61, RZ, RZ, R45 ;  /* 0x000000ffff3d7224 */ /* 0x000fe400078e002d */
[----:B------:R-:W-:Y:S02]  /*129c0*/  IMAD.MOV.U32 R62, RZ, RZ, R46 ;  /* 0x000000ffff3e7224 */ /* 0x000fe400078e002e */
[----:B------:R-:W-:Y:S02]  /*129d0*/  IMAD.MOV.U32 R63, RZ, RZ, R47 ;  /* 0x000000ffff3f7224 */ /* 0x000fe400078e002f */
[----:B------:R-:W-:Y:S01]  /*129e0*/  IMAD.MOV.U32 R238, RZ, RZ, R250 ;  /* 0x000000ffffee7224 */ /* 0x000fe200078e00fa */
[----:B------:R-:W-:Y:S01]  /*129f0*/  HMMA.16816.F32 R44, R8, R12, R104 ;  /* 0x0000000c082c723c */ /* 0x000fe20000001868 */
[----:B------:R-:W-:Y:S01]  /*12a00*/  IMAD.MOV.U32 R250, RZ, RZ, R199 ;  /* 0x000000fffffa7224 */ /* 0x000fe200078e00c7 */
[----:B------:R1:W1:Y:S01]  /*12a10*/  MUFU.EX2 R104, R30 ;  /* 0x0000001e00687308 */ /* 0x0002620000000800 */
[----:B------:R-:W-:-:S02]  /*12a20*/  IMAD.MOV.U32 R199, RZ, RZ, R31 ;  /* 0x000000ffffc77224 */ /* 0x000fc400078e001f */
[----:B------:R-:W-:Y:S02]  /*12a30*/  FADD.FTZ R0, R210, R23 ;  /* 0x00000017d2007221 */ /* 0x000fe40000010000 */
[----:B------:R-:W-:Y:S02]  /*12a40*/  FADD.FTZ R2, R235, R2 ;  /* 0x00000002eb027221 */ /* 0x000fe40000010000 */
[----:B------:R-:W-:Y:S01]  /*12a50*/  FADD.FTZ R0, R206, R0 ;  /* 0x00000000ce007221 */ /* 0x000fe20000010000 */
[----:B-1----:R-:W1:Y:S01]  /*12a60*/  LDSM.16.MT88.4 R28, [R205+0x5400] ;  /* 0x00540000cd1c783b */ /* 0x002e620000004200 */
[----:B------:R-:W-:Y:S01]  /*12a70*/  FADD.FTZ R20, R243, R2 ;  /* 0x00000002f3147221 */ /* 0x000fe20000010000 */
[----:B------:R-:W-:Y:S01]  /*12a80*/  MOV R235, R248 ;  /* 0x000000f800eb7202 */ /* 0x000fe20000000f00 */
[----:B------:R-:W-:Y:S01]  /*12a90*/  FADD.FTZ R21, R246, R0 ;  /* 0x00000000f6157221 */ /* 0x000fe20000010000 */
[----:B------:R-:W-:Y:S01]  /*12aa0*/  HSET2.LE.AND R0, R58, R84, PT ;  /* 0x000000543a007233 */ /* 0x000fe20003803000 */
[----:B------:R-:W-:Y:S01]  /*12ab0*/  IMAD.MOV.U32 R243, RZ, RZ, R251 ;  /* 0x000000fffff37224 */ /* 0x000fe200078e00fb */
[----:B----4-:R-:W-:Y:S01]  /*12ac0*/  F2FP.PACK_AB R2, R166, R165 ;  /* 0x000000a5a602723e */ /* 0x010fe200000000ff */
[----:B------:R-:W-:-:S02]  /*12ad0*/  IMAD.MOV.U32 R246, RZ, RZ, R189 ;  /* 0x000000fffff67224 */ /* 0x000fc400078e00bd */
[----:B------:R-:W-:Y:S01]  /*12ae0*/  IMAD.MOV.U32 R248, RZ, RZ, R190 ;  /* 0x000000fffff87224 */ /* 0x000fe200078e00be */
[----:B------:R-:W-:Y:S01]  /*12af0*/  MOV R190, R236 ;  /* 0x000000ec00be7202 */ /* 0x000fe20000000f00 */
[----:B------:R-:W-:Y:S02]  /*12b00*/  IMAD.MOV.U32 R251, RZ, RZ, R201 ;  /* 0x000000fffffb7224 */ /* 0x000fe400078e00c9 */
[----:B------:R-:W-:Y:S02]  /*12b10*/  IMAD.MOV.U32 R189, RZ, RZ, R234 ;  /* 0x000000ffffbd7224 */ /* 0x000fe400078e00ea */
[----:B------:R-:W-:Y:S02]  /*12b20*/  IMAD.MOV.U32 R201, RZ, RZ, R34 ;  /* 0x000000ffffc97224 */ /* 0x000fe400078e0022 */
[----:B------:R-:W-:Y:S02]  /*12b30*/  IMAD.MOV.U32 R234, RZ, RZ, R35 ;  /* 0x000000ffffea7224 */ /* 0x000fe400078e0023 */
[----:B------:R-:W-:-:S02]  /*12b40*/  IMAD.MOV.U32 R236, RZ, RZ, R32 ;  /* 0x000000ffffec7224 */ /* 0x000fc400078e0020 */
[----:B------:R-:W-:Y:S01]  /*12b50*/  HMMA.16816.F32 R32, R8, R14, R108 ;  /* 0x0000000e0820723c */ /* 0x000fe2000000186c */
[----:B------:R-:W-:Y:S01]  /*12b60*/  FADD.FTZ R13, R238, R3 ;  /* 0x00000003ee0d7221 */ /* 0x000fe20000010000 */
[----:B------:R-:W-:Y:S01]  /*12b70*/  MOV R238, R250 ;  /* 0x000000fa00ee7202 */ /* 0x000fe20000000f00 */
[----:B------:R-:W-:-:S04]  /*12b80*/  IMAD.MOV.U32 R230, RZ, RZ, R243 ;  /* 0x000000ffffe67224 */ /* 0x000fc800078e00f3 */
[----:B------:R-:W-:Y:S01]  /*12b90*/  FADD.FTZ R14, R235, R4 ;  /* 0x00000004eb0e7221 */ /* 0x000fe20000010000 */
[----:B------:R-:W-:Y:S01]  /*12ba0*/  LOP3.LUT R4, R0, R2, RZ, 0xc0, !PT ;  /* 0x0000000200047212 */ /* 0x000fe200078ec0ff */
[--C-:B------:R-:W-:Y:S01]  /*12bb0*/  HSET2.LE.AND R0, R59, R84.reuse, PT ;  /* 0x000000543b007233 */ /* 0x100fe20003803000 */
[----:B--2---:R-:W-:Y:S01]  /*12bc0*/  F2FP.PACK_AB R2, R124, R125 ;  /* 0x0000007d7c02723e */ /* 0x004fe200000000ff */
[----:B------:R-:W-:Y:S01]  /*12bd0*/  IMAD.MOV.U32 R233, RZ, RZ, R246 ;  /* 0x000000ffffe97224 */ /* 0x000fe200078e00f6 */
[--C-:B------:R-:W-:Y:S01]  /*12be0*/  HSET2.LE.AND R3, R69, R84.reuse, PT ;  /* 0x0000005445037233 */ /* 0x100fe20003803000 */
[----:B------:R-:W-:Y:S01]  /*12bf0*/  IMAD.MOV.U32 R235, RZ, RZ, R248 ;  /* 0x000000ffffeb7224 */ /* 0x000fe200078e00f8 */
[----:B------:R-:W-:Y:S01]  /*12c00*/  HSET2.LE.AND R7, R68, R84, PT ;  /* 0x0000005444077233 */ /* 0x000fe20003803000 */
[----:B------:R-:W-:Y:S02]  /*12c10*/  IMAD.MOV.U32 R243, RZ, RZ, R251 ;  /* 0x000000fffff37224 */ /* 0x000fe400078e00fb */
[----:B------:R-:W-:Y:S01]  /*12c20*/  IMAD.MOV.U32 R250, RZ, RZ, R199 ;  /* 0x000000fffffa7224 */ /* 0x000fe200078e00c7 */
[----:B------:R-:W2:Y:S01]  /*12c30*/  MUFU.EX2 R105, R56 ;  /* 0x0000003800697308 */ /* 0x000ea20000000800 */
[----:B------:R-:W-:Y:S01]  /*12c40*/  IMAD.MOV.U32 R246, RZ, RZ, R189 ;  /* 0x000000fffff67224 */ /* 0x000fe200078e00bd */
[----:B------:R-:W-:Y:S01]  /*12c50*/  F2FP.PACK_AB R6, R170, R168 ;  /* 0x000000a8aa06723e */ /* 0x000fe200000000ff */
[----:B------:R-:W-:Y:S01]  /*12c60*/  IMAD.MOV.U32 R248, RZ, RZ, R190 ;  /* 0x000000fffff87224 */ /* 0x000fe200078e00be */
[----:B------:R-:W-:Y:S01]  /*12c70*/  LOP3.LUT R5, R0, R2, RZ, 0xc0, !PT ;  /* 0x0000000200057212 */ /* 0x000fe200078ec0ff */
[----:B------:R-:W-:-:S02]  /*12c80*/  IMAD.MOV.U32 R199, RZ, RZ, R234 ;  /* 0x000000ffffc77224 */ /* 0x000fc400078e00ea */
[----:B------:R-:W-:Y:S01]  /*12c90*/  IMAD.MOV.U32 R251, RZ, RZ, R236 ;  /* 0x000000fffffb7224 */ /* 0x000fe200078e00ec */
[----:B------:R-:W-:Y:S01]  /*12ca0*/  MOV R236, R61 ;  /* 0x0000003d00ec7202 */ /* 0x000fe20000000f00 */
[----:B------:R-:W-:Y:S01]  /*12cb0*/  IMAD.MOV.U32 R189, RZ, RZ, R60 ;  /* 0x000000ffffbd7224 */ /* 0x000fe200078e003c */
[----:B------:R4:W1:Y:S01]  /*12cc0*/  MUFU.EX2 R68, R57 ;  /* 0x0000003900447308 */ /* 0x0008620000000800 */
[----:B------:R-:W-:Y:S02]  /*12cd0*/  IMAD.MOV.U32 R234, RZ, RZ, R62 ;  /* 0x000000ffffea7224 */ /* 0x000fe400078e003e */
[----:B------:R-:W-:Y:S02]  /*12ce0*/  IMAD.MOV.U32 R190, RZ, RZ, R63 ;  /* 0x000000ffffbe7224 */ /* 0x000fe400078e003f */
[C---:B------:R-:W-:Y:S01]  /*12cf0*/  HMMA.16816.F32 R60, R8.reuse, R16, R120 ;  /* 0x00000010083c723c */ /* 0x040fe20000001878 */
[----:B------:R-:W-:Y:S01]  /*12d00*/  FADD.FTZ R0, R230, R20 ;  /* 0x00000014e6007221 */ /* 0x000fe20000010000 */
[----:B------:R-:W-:Y:S01]  /*12d10*/  LOP3.LUT R6, R3, R6, RZ, 0xc0, !PT ;  /* 0x0000000603067212 */ /* 0x000fe200078ec0ff */
[----:B------:R-:W-:Y:S01]  /*12d20*/  FADD.FTZ R2, R233, R21 ;  /* 0x00000015e9027221 */ /* 0x000fe20000010000 */
[----:B------:R-:W-:Y:S01]  /*12d30*/  F2FP.PACK_AB R12, R104, R126 ;  /* 0x0000007e680c723e */ /* 0x000fe200000000ff */
[----:B------:R-:W-:Y:S01]  /*12d40*/  FADD.FTZ R3, R243, R0 ;  /* 0x00000000f3037221 */ /* 0x000fe20000010000 */
[----:B------:R-:W1:Y:S02]  /*12d50*/  LDSM.16.MT88.4 R20, [R204+0x5800] ;  /* 0x00580000cc14783b */ /* 0x000e640000004200 */
[----:B----4-:R-:W-:Y:S01]  /*12d60*/  HMMA.16816.F32 R56, R8, R18, R116 ;  /* 0x000000120838723c */ /* 0x010fe20000001874 */
[----:B------:R-:W-:-:S06]  /*12d70*/  FADD.FTZ R2, R246, R2 ;  /* 0x00000002f6027221 */ /* 0x000fcc0000010000 */
[----:B------:R-:W-:-:S04]  /*12d80*/  FADD.FTZ R8, R235, R14 ;  /* 0x0000000eeb087221 */ /* 0x000fc80000010000 */
[----:B------:R-:W-:Y:S01]  /*12d90*/  FADD.FTZ R0, R248, R8 ;  /* 0x00000008f8007221 */ /* 0x000fe20000010000 */
[----:B------:R-:W-:Y:S01]  /*12da0*/  LOP3.LUT R7, R7, R12, RZ, 0xc0, !PT ;  /* 0x0000000c07077212 */ /* 0x000fe200078ec0ff */
[----:B------:R-:W-:Y:S02]  /*12db0*/  FADD.FTZ R9, R238, R13 ;  /* 0x0000000dee097221 */ /* 0x000fe40000010000 */
[----:B------:R-:W-:Y:S01]  /*12dc0*/  FADD.FTZ R16, R189, R0 ;  /* 0x00000000bd107221 */ /* 0x000fe20000010000 */
[--C-:B------:R-:W-:Y:S01]  /*12dd0*/  HSET2.LE.AND R0, R77, R84.reuse, PT ;  /* 0x000000544d007233 */ /* 0x100fe20003803000 */
[----:B------:R-:W-:Y:S01]  /*12de0*/  FADD.FTZ R17, R251, R2 ;  /* 0x00000002fb117221 */ /* 0x000fe20000010000 */
[----:B------:R-:W-:Y:S01]  /*12df0*/  F2FP.PACK_AB R2, R185, R188 ;  /* 0x000000bcb902723e */ /* 0x000fe200000000ff */
[----:B------:R-:W-:Y:S02]  /*12e00*/  FADD.FTZ R15, R250, R9 ;  /* 0x00000009fa0f7221 */ /* 0x000fe40000010000 */
[----:B------:R-:W-:Y:S01]  /*12e10*/  FADD.FTZ R14, R155, R3 ;  /* 0x000000039b0e7221 */ /* 0x000fe20000010000 */
[----:B------:R-:W-:Y:S01]  /*12e20*/  LOP3.LUT R10, R0, R2, RZ, 0xc0, !PT ;  /* 0x00000002000a7212 */ /* 0x000fe200078ec0ff */
[----:B------:R-:W-:Y:S01]  /*12e30*/  HMMA.16816.F32 R40, R4, R24, R40 ;  /* 0x000000180428723c */ /* 0x000fe20000001828 */
[----:B------:R-:W-:Y:S01]  /*12e40*/  FADD.FTZ R2, R190, R15 ;  /* 0x0000000fbe027221 */ /* 0x000fe20000010000 */
[--C-:B------:R-:W-:Y:S01]  /*12e50*/  HSET2.LE.AND R8, R72, R84.reuse, PT ;  /* 0x0000005448087233 */ /* 0x100fe20003803000 */
[----:B------:R-:W-:Y:S01]  /*12e60*/  FADD.FTZ R0, R199, R14 ;  /* 0x0000000ec7007221 */ /* 0x000fe20000010000 */
[--C-:B------:R-:W-:Y:S01]  /*12e70*/  HSET2.LE.AND R3, R76, R84.reuse, PT ;  /* 0x000000544c037233 */ /* 0x100fe20003803000 */
[----:B------:R-:W-:Y:S01]  /*12e80*/  F2FP.PACK_AB R9, R187, R192 ;  /* 0x000000c0bb09723e */ /* 0x000fe200000000ff */
[----:B------:R-:W-:-:S02]  /*12e90*/  HSET2.LE.AND R12, R71, R84, PT ;  /* 0x00000054470c7233 */ /* 0x000fc40003803000 */
[----:B------:R-:W-:Y:S01]  /*12ea0*/  HMMA.16816.F32 R48, R4, R26, R48 ;  /* 0x0000001a0430723c */ /* 0x000fe20000001830 */
[----:B------:R-:W-:Y:S01]  /*12eb0*/  F2FP.PACK_AB R11, R173, R174 ;  /* 0x000000aead0b723e */ /* 0x000fe200000000ff */
[----:B------:R-:W-:Y:S01]  /*12ec0*/  FADD.FTZ R0, R229, R0 ;  /* 0x00000000e5007221 */ /* 0x000fe20000010000 */
[----:B------:R-:W-:-:S05]  /*12ed0*/  F2FP.PACK_AB R13, R172, R171 ;  /* 0x000000abac0d723e */ /* 0x000fca00000000ff */
[----:B-1----:R-:W-:Y:S01]  /*12ee0*/  HMMA.16816.F32 R52, R4, R28, R52 ;  /* 0x0000001c0434723c */ /* 0x002fe20000001834 */
[----:B------:R-:W-:-:S07]  /*12ef0*/  LOP3.LUT R8, R8, R9, RZ, 0xc0, !PT ;  /* 0x0000000908087212 */ /* 0x000fce00078ec0ff */
[----:B------:R-:W-:Y:S01]  /*12f00*/  HMMA.16816.F32 R36, R4, R30, R36 ;  /* 0x0000001e0424723c */ /* 0x000fe20000001824 */
[----:B------:R-:W-:-:S06]  /*12f10*/  LOP3.LUT R11, R3, R11, RZ, 0xc0, !PT ;  /* 0x0000000b030b7212 */ /* 0x000fcc00078ec0ff */
[----:B------:R-:W-:Y:S02]  /*12f20*/  FADD.FTZ R5, R194, R16 ;  /* 0x00000010c2057221 */ /* 0x000fe40000010000 */
[----:B------:R-:W-:Y:S02]  /*12f30*/  FADD.FTZ R4, R191, R2 ;  /* 0x00000002bf047221 */ /* 0x000fe40000010000 */
[----:B------:R-:W-:Y:S01]  /*12f40*/  FADD.FTZ R2, R228, R5 ;  /* 0x00000005e4027221 */ /* 0x000fe20000010000 */
[----:B------:R-:W-:Y:S01]  /*12f50*/  LOP3.LUT R9, R12, R13, RZ, 0xc0, !PT ;  /* 0x0000000d0c097212 */ /* 0x000fe200078ec0ff */
[----:B------:R-:W-:Y:S01]  /*12f60*/  FADD.FTZ R3, R201, R17 ;  /* 0x00000011c9037221 */ /* 0x000fe20000010000 */
[----:B------:R-:W1:Y:S01]  /*12f70*/  MUFU.EX2 R70, R70 ;  /* 0x0000004600467308 */ /* 0x000e620000000800 */
[----:B------:R-:W-:Y:S01]  /*12f80*/  FADD.FTZ R12, R234, R0 ;  /* 0x00000000ea0c7221 */ /* 0x000fe20000010000 */
[----:B------:R-:W4:Y:S01]  /*12f90*/  LDSM.16.MT88.4 R16, [R205+0x5800] ;  /* 0x00580000cd10783b */ /* 0x000f220000004200 */
[----:B------:R-:W-:Y:S01]  /*12fa0*/  FADD.FTZ R14, R144, R2 ;  /* 0x00000002900e7221 */ /* 0x000fe20000010000 */
[----:B------:R-:W-:Y:S01]  /*12fb0*/  HSET2.LE.AND R0, R86, R84, PT ;  /* 0x0000005456007233 */ /* 0x000fe20003803000 */
[----:B--2---:R-:W-:Y:S01]  /*12fc0*/  F2FP.PACK_AB R2, R105, R127 ;  /* 0x0000007f6902723e */ /* 0x004fe200000000ff */
[----:B------:R-:W-:-:S02]  /*12fd0*/  FADD.FTZ R3, R227, R3 ;  /* 0x00000003e3037221 */ /* 0x000fc40000010000 */
[----:B------:R-:W-:Y:S01]  /*12fe0*/  FADD.FTZ R13, R226, R4 ;  /* 0x00000004e20d7221 */ /* 0x000fe20000010000 */
[----:B------:R-:W-:Y:S01]  /*12ff0*/  LOP3.LUT R4, R0, R2, RZ, 0xc0, !PT ;  /* 0x0000000200047212 */ /* 0x000fe200078ec0ff */
[--C-:B------:R-:W-:Y:S01]  /*13000*/  HSET2.LE.AND R0, R93, R84.reuse, PT ;  /* 0x000000545d007233 */ /* 0x100fe20003803000 */
[----:B------:R-:W-:Y:S01]  /*13010*/  F2FP.PACK_AB R2, R64, R68 ;  /* 0x000000444002723e */ /* 0x000fe200000000ff */
[----:B------:R-:W-:Y:S01]  /*13020*/  IMAD.MOV.U32 R231, RZ, RZ, R211 ;  /* 0x000000ffffe77224 */ /* 0x000fe200078e00d3 */
[C---:B------:R-:W-:Y:S01]  /*13030*/  HMMA.16816.F32 R44, R8.reuse, R24, R44 ;  /* 0x00000018082c723c */ /* 0x040fe2000000182c */
[----:B------:R-:W-:Y:S01]  /*13040*/  FADD.FTZ R15, R145, R3 ;  /* 0x00000003910f7221 */ /* 0x000fe20000010000 */
[--C-:B------:R-:W-:Y:S01]  /*13050*/  HSET2.LE.AND R3, R83, R84.reuse, PT ;  /* 0x0000005453037233 */ /* 0x100fe20003803000 */
[----:B------:R-:W-:Y:S01]  /*13060*/  F2FP.PACK_AB R5, R66, R65 ;  /* 0x000000414205723e */ /* 0x000fe200000000ff */
[----:B------:R-:W2:Y:S01]  /*13070*/  MUFU.EX2 R73, R73 ;  /* 0x0000004900497308 */ /* 0x000ea20000000800 */
[----:B------:R-:W-:Y:S01]  /*13080*/  LOP3.LUT R6, R0, R2, RZ, 0xc0, !PT ;  /* 0x0000000200067212 */ /* 0x000fe200078ec0ff */
[----:B------:R-:W-:Y:S01]  /*13090*/  FADD.FTZ R2, R231, R13 ;  /* 0x0000000de7027221 */ /* 0x000fe20000010000 */
[----:B-1----:R-:W-:Y:S01]  /*130a0*/  F2FP.PACK_AB R7, R70, R67 ;  /* 0x000000434607723e */ /* 0x002fe200000000ff */
[C---:B------:R-:W-:Y:S01]  /*130b0*/  HMMA.16816.F32 R24, R8.reuse, R26, R32 ;  /* 0x0000001a0818723c */ /* 0x040fe20000001820 */
[----:B------:R-:W-:Y:S01]  /*130c0*/  FADD.FTZ R0, R153, R12 ;  /* 0x0000000c99007221 */ /* 0x000fe20000010000 */
[----:B------:R-:W-:Y:S01]  /*130d0*/  LOP3.LUT R5, R3, R5, RZ, 0xc0, !PT ;  /* 0x0000000503057212 */ /* 0x000fe200078ec0ff */
[----:B------:R-:W-:Y:S01]  /*130e0*/  HSET2.LE.AND R3, R92, R84, PT ;  /* 0x000000545c037233 */ /* 0x000fe20003803000 */
[----:B------:R-:W-:Y:S01]  /*130f0*/  MUFU.EX2 R74, R74 ;  /* 0x0000004a004a7308 */ /* 0x000fe20000000800 */
[----:B------:R3:W5:Y:S03]  /*13100*/  LDL.LU R211, [R1+0x98] ;  /* 0x0000980001d37983 */ /* 0x0007660000300800 */
[C---:B------:R-:W-:Y:S01]  /*13110*/  HMMA.16816.F32 R32, R8.reuse, R28, R60 ;  /* 0x0000001c0820723c */ /* 0x040fe2000000183c */
[----:B------:R-:W-:Y:S01]  /*13120*/  FADD.FTZ R0, R151, R0 ;  /* 0x0000000097007221 */ /* 0x000fe20000010000 */
[----:B------:R-:W-:Y:S01]  /*13130*/  LOP3.LUT R7, R3, R7, RZ, 0xc0, !PT ;  /* 0x0000000703077212 */ /* 0x000fe200078ec0ff */
[----:B------:R3:W5:Y:S05]  /*13140*/  LDL.LU R210, [R1+0x94] ;  /* 0x0000940001d27983 */ /* 0x00076a0000300800 */
[----:B------:R-:W-:Y:S01]  /*13150*/  HMMA.16816.F32 R28, R8, R30, R56 ;  /* 0x0000001e081c723c */ /* 0x000fe20000001838 */
[----:B------:R-:W-:Y:S01]  /*13160*/  FADD.FTZ R12, R154, R0 ;  /* 0x000000009a0c7221 */ /* 0x000fe20000010000 */
[----:B------:R-:W1:Y:S01]  /*13170*/  MUFU.EX2 R75, R75 ;  /* 0x0000004b004b7308 */ /* 0x000e620000000800 */
[----:B------:R-:W-:Y:S01]  /*13180*/  FADD.FTZ R3, R148, R15 ;  /* 0x0000000f94037221 */ /* 0x000fe20000010000 */
[----:B------:R3:W5:Y:S03]  /*13190*/  LDL.LU R209, [R1+0x90] ;  /* 0x0000900001d17983 */ /* 0x0007660000300800 */
[----:B------:R-:W-:-:S02]  /*131a0*/  FADD.FTZ R9, R146, R14 ;  /* 0x0000000e92097221 */ /* 0x000fc40000010000 */
[----:B------:R-:W-:Y:S01]  /*131b0*/  FADD.FTZ R8, R237, R2 ;  /* 0x00000002ed087221 */ /* 0x000fe20000010000 */
[----:B------:R-:W-:Y:S01]  /*131c0*/  HSET2.LE.AND R0, R102, R84, PT ;  /* 0x0000005466007233 */ /* 0x000fe20003803000 */
[----:B------:R-:W-:Y:S01]  /*131d0*/  FADD.FTZ R2, R147, R9 ;  /* 0x0000000993027221 */ /* 0x000fe20000010000 */
[----:B--2---:R-:W-:Y:S01]  /*131e0*/  F2FP.PACK_AB R11, R73, R176 ;  /* 0x000000b0490b723e */ /* 0x004fe200000000ff */
[----:B------:R-:W-:Y:S01]  /*131f0*/  FADD.FTZ R3, R150, R3 ;  /* 0x0000000396037221 */ /* 0x000fe20000010000 */
[----:B------:R-:W-:Y:S01]  /*13200*/  MUFU.EX2 R80, R80 ;  /* 0x0000005000507308 */ /* 0x000fe20000000800 */
[----:B------:R-:W-:Y:S01]  /*13210*/  FADD.FTZ R14, R152, R2 ;  /* 0x00000002980e7221 */ /* 0x000fe20000010000 */
[----:B------:R-:W-:Y:S01]  /*13220*/  F2FP.PACK_AB R2, R193, R186 ;  /* 0x000000bac102723e */ /* 0x000fe200000000ff */
[----:B------:R-:W-:-:S05]  /*13230*/  FADD.FTZ R15, R149, R3 ;  /* 0x00000003950f7221 */ /* 0x000fca0000010000 */
[----:B------:R-:W-:Y:S01]  /*13240*/  MUFU.EX2 R81, R81 ;  /* 0x0000005100517308 */ /* 0x000fe20000000800 */
[----:B------:R-:W-:Y:S01]  /*13250*/  LOP3.LUT R10, R0, R2, RZ, 0xc0, !PT ;  /* 0x00000002000a7212 */ /* 0x000fe200078ec0ff */
[--C-:B------:R-:W-:Y:S01]  /*13260*/  HSET2.LE.AND R0, R98, R84.reuse, PT ;  /* 0x0000005462007233 */ /* 0x100fe20003803000 */
[----:B------:R-:W-:Y:S01]  /*13270*/  F2FP.PACK_AB R2, R183, R184 ;  /* 0x000000b8b702723e */ /* 0x000fe200000000ff */
[----:B------:R-:W-:Y:S01]  /*13280*/  FADD.FTZ R13, R236, R8 ;  /* 0x00000008ec0d7221 */ /* 0x000fe20000010000 */
[----:B------:R-:W-:-:S03]  /*13290*/  HSET2.LE.AND R3, R101, R84, PT ;  /* 0x0000005465037233 */ /* 0x000fc60003803000 */
[----:B------:R-:W-:Y:S01]  /*132a0*/  MUFU.EX2 R78, R78 ;  /* 0x0000004e004e7308 */ /* 0x000fe20000000800 */
[----:B------:R-:W-:Y:S01]  /*132b0*/  LOP3.LUT R8, R0, R2, RZ, 0xc0, !PT ;  /* 0x0000000200087212 */ /* 0x000fe200078ec0ff */
[----:B------:R-:W-:Y:S01]  /*132c0*/  FADD.FTZ R0, R241, R12 ;  /* 0x0000000cf1007221 */ /* 0x000fe20000010000 */
[----:B------:R-:W-:Y:S01]  /*132d0*/  LOP3.LUT R11, R3, R11, RZ, 0xc0, !PT ;  /* 0x0000000b030b7212 */ /* 0x000fe200078ec0ff */
[----:B------:R-:W-:Y:S01]  /*132e0*/  FADD.FTZ R2, R242, R13 ;  /* 0x0000000df2027221 */ /* 0x000fe20000010000 */
[----:B------:R-:W-:Y:S01]  /*132f0*/  HSET2.LE.AND R3, R97, R84, PT ;  /* 0x0000005461037233 */ /* 0x000fe20003803000 */
[----:B------:R-:W-:Y:S01]  /*13300*/  F2FP.PACK_AB R9, R177, R175 ;  /* 0x000000afb109723e */ /* 0x000fe200000000ff */
[----:B------:R-:W-:Y:S01]  /*13310*/  FADD.FTZ R0, R115, R0 ;  /* 0x0000000073007221 */ /* 0x000fe20000010000 */
[----:B------:R-:W-:Y:S01]  /*13320*/  MUFU.EX2 R79, R79 ;  /* 0x0000004f004f7308 */ /* 0x000fe20000000800 */
[----:B------:R-:W-:Y:S01]  /*13330*/  FADD.FTZ R2, R156, R2 ;  /* 0x000000029c027221 */ /* 0x000fe20000010000 */
[C---:B------:R-:W-:Y:S01]  /*13340*/  HMMA.16816.F32 R136, R4.reuse, R20, R40 ;  /* 0x000000140488723c */ /* 0x040fe20000001828 */
[----:B------:R-:W-:Y:S01]  /*13350*/  LOP3.LUT R9, R3, R9, RZ, 0xc0, !PT ;  /* 0x0000000903097212 */ /* 0x000fe200078ec0ff */
[----:B------:R-:W-:Y:S01]  /*13360*/  FADD.FTZ R3, R160, R14 ;  /* 0x0000000ea0037221 */ /* 0x000fe20000010000 */
[----:B------:R-:W2:Y:S01]  /*13370*/  LDSM.16.MT88.4 R144, [R204+0x5c00] ;  /* 0x005c0000cc90783b */ /* 0x000ea20000004200 */
[----:B------:R-:W-:Y:S01]  /*13380*/  FADD.FTZ R12, R134, R2 ;  /* 0x00000002860c7221 */ /* 0x000fe20000010000 */
[----:B-1----:R-:W-:Y:S01]  /*13390*/  F2FP.PACK_AB R2, R75, R74 ;  /* 0x0000004a4b02723e */ /* 0x002fe200000000ff */
[----:B------:R-:W-:Y:S01]  /*133a0*/  MUFU.EX2 R82, R82 ;  /* 0x0000005200527308 */ /* 0x000fe20000000800 */
[----:B------:R3:W5:Y:S01]  /*133b0*/  LDL.LU R208, [R1+0x8c] ;  /* 0x00008c0001d07983 */ /* 0x0007620000300800 */
[----:B------:R-:W-:Y:S01]  /*133c0*/  HMMA.16816.F32 R148, R4, R22, R48 ;  /* 0x000000160494723c */ /* 0x000fe20000001830 */
[----:B------:R-:W-:-:S02]  /*133d0*/  FADD.FTZ R3, R161, R3 ;  /* 0x00000003a1037221 */ /* 0x000fc40000010000 */
[----:B------:R3:W5:Y:S05]  /*133e0*/  LDL.LU R207, [R1+0x88] ;  /* 0x0000880001cf7983 */ /* 0x00076a0000300800 */
[C---:B----4-:R-:W-:Y:S01]  /*133f0*/  HMMA.16816.F32 R152, R4.reuse, R16, R52 ;  /* 0x000000100498723c */ /* 0x050fe20000001834 */
[----:B------:R-:W1:Y:S07]  /*13400*/  MUFU.EX2 R85, R85 ;  /* 0x0000005500557308 */ /* 0x000e6e0000000800 */
[----:B------:R-:W-:Y:S01]  /*13410*/  HMMA.16816.F32 R36, R4, R18, R36 ;  /* 0x000000120424723c */ /* 0x000fe20000001824 */
[----:B------:R-:W-:Y:S01]  /*13420*/  FADD.FTZ R13, R162, R3 ;  /* 0x00000003a20d7221 */ /* 0x000fe20000010000 */
[----:B------:R-:W-:Y:S01]  /*13430*/  MUFU.EX2 R40, R88 ;  /* 0x0000005800287308 */ /* 0x000fe20000000800 */
[----:B------:R3:W5:Y:S04]  /*13440*/  LDL.LU R206, [R1+0x84] ;  /* 0x0000840001ce7983 */ /* 0x0007680000300800 */
[----:B------:R-:W-:Y:S01]  /*13450*/  FADD.FTZ R7, R113, R0 ;  /* 0x0000000071077221 */ /* 0x000fe20000010000 */
[--C-:B------:R-:W-:Y:S01]  /*13460*/  HSET2.LE.AND R0, R87, R84.reuse, PT ;  /* 0x0000005457007233 */ /* 0x100fe20003803000 */
[----:B------:R-:W-:Y:S01]  /*13470*/  FADD.FTZ R4, R163, R15 ;  /* 0x0000000fa3047221 */ /* 0x000fe20000010000 */
[--C-:B------:R-:W-:Y:S01]  /*13480*/  HSET2.LE.AND R3, R96, R84.reuse, PT ;  /* 0x0000005460037233 */ /* 0x100fe20003803000 */
[----:B-1----:R-:W-:Y:S01]  /*13490*/  F2FP.PACK_AB R6, R85, R82 ;  /* 0x000000525506723e */ /* 0x002fe200000000ff */
[--C-:B------:R-:W-:Y:S01]  /*134a0*/  HSET2.LE.AND R5, R95, R84.reuse, PT ;  /* 0x000000545f057233 */ /* 0x100fe20003803000 */
[----:B------:R-:W-:Y:S01]  /*134b0*/  FADD.FTZ R4, R178, R4 ;  /* 0x00000004b2047221 */ /* 0x000fe20000010000 */
[----:B------:R-:W-:Y:S01]  /*134c0*/  LOP3.LUT R160, R0, R2, RZ, 0xc0, !PT ;  /* 0x0000000200a07212 */ /* 0x000fe200078ec0ff */
[----:B------:R-:W-:Y:S01]  /*134d0*/  HSET2.LE.AND R0, R89, R84, PT ;  /* 0x0000005459007233 */ /* 0x000fe20003803000 */
[----:B------:R-:W-:Y:S01]  /*134e0*/  F2FP.PACK_AB R2, R81, R80 ;  /* 0x000000505102723e */ /* 0x000fe200000000ff */
[----:B------:R-:W-:Y:S01]  /*134f0*/  FADD.FTZ R14, R179, R4 ;  /* 0x00000004b30e7221 */ /* 0x000fe20000010000 */
[----:B------:R-:W-:Y:S01]  /*13500*/  F2FP.PACK_AB R4, R79, R78 ;  /* 0x0000004e4f04723e */ /* 0x000fe200000000ff */
[----:B------:R-:W-:Y:S01]  /*13510*/  HMMA.16816.F32 R44, R8, R20, R44 ;  /* 0x00000014082c723c */ /* 0x000fe2000000182c */
[----:B------:R-:W-:Y:S01]  /*13520*/  LOP3.LUT R161, R0, R2, RZ, 0xc0, !PT ;  /* 0x0000000200a17212 */ /* 0x000fe200078ec0ff */
[----:B------:R-:W-:Y:S01]  /*13530*/  FADD.FTZ R0, R158, R12 ;  /* 0x0000000c9e007221 */ /* 0x000fe20000010000 */
[----:B------:R-:W-:Y:S01]  /*13540*/  LOP3.LUT R162, R3, R4, RZ, 0xc0, !PT ;  /* 0x0000000403a27212 */ /* 0x000fe200078ec0ff */
[----:B------:R-:W-:Y:S01]  /*13550*/  FADD.FTZ R2, R157, R7 ;  /* 0x000000079d027221 */ /* 0x000fe20000010000 */
[----:B------:R-:W-:Y:S01]  /*13560*/  MUFU.EX2 R12, R94 ;  /* 0x0000005e000c7308 */ /* 0x000fe20000000800 */
[----:B------:R-:W-:Y:S01]  /*13570*/  FADD.FTZ R4, R180, R14 ;  /* 0x0000000eb4047221 */ /* 0x000fe20000010000 */
[----:B------:R3:W5:Y:S01]  /*13580*/  LDL.LU R135, [R1+0x80] ;  /* 0x0000800001877983 */ /* 0x0007620000300800 */
[----:B------:R-:W-:-:S02]  /*13590*/  FADD.FTZ R3, R159, R0 ;  /* 0x000000009f037221 */ /* 0x000fc40000010000 */
[----:B------:R-:W-:-:S03]  /*135a0*/  FADD.FTZ R0, R164, R2 ;  /* 0x00000002a4007221 */ /* 0x000fc60000010000 */
[----:B------:R-:W-:Y:S01]  /*135b0*/  MUFU.EX2 R14, R91 ;  /* 0x0000005b000e7308 */ /* 0x000fe20000000800 */
[----:B------:R-:W-:Y:S02]  /*135c0*/  FADD.FTZ R0, R125, R0 ;  /* 0x000000007d007221 */ /* 0x000fe40000010000 */
[----:B------:R-:W-:-:S05]  /*135d0*/  FADD.FTZ R2, R192, R4 ;  /* 0x00000004c0027221 */ /* 0x000fca0000010000 */
[----:B------:R-:W1:Y:S01]  /*135e0*/  MUFU.EX2 R15, R90 ;  /* 0x0000005a000f7308 */ /* 0x000e620000000800 */
[----:B------:R-:W-:Y:S01]  /*135f0*/  HMMA.16816.F32 R24, R8, R22, R24 ;  /* 0x000000160818723c */ /* 0x000fe20000001818 */
[----:B------:R-:W-:Y:S01]  /*13600*/  LOP3.LUT R163, R5, R6, RZ, 0xc0, !PT ;  /* 0x0000000605a37212 */ /* 0x000fe200078ec0ff */
[----:B------:R-:W-:-:S06]  /*13610*/  FADD.FTZ R5, R167, R13 ;  /* 0x0000000da7057221 */ /* 0x000fcc0000010000 */
[----:B------:R-:W-:Y:S01]  /*13620*/  HMMA.16816.F32 R32, R8, R16, R32 ;  /* 0x000000100820723c */ /* 0x000fe20000001820 */
[----:B------:R-:W-:-:S07]  /*13630*/  FADD.FTZ R3, R165, R3 ;  /* 0x00000003a5037221 */ /* 0x000fce0000010000 */
[----:B------:R-:W-:Y:S01]  /*13640*/  HMMA.16816.F32 R28, R8, R18, R28 ;  /* 0x00000012081c723c */ /* 0x000fe2000000181c */
[----:B------:R-:W-:Y:S01]  /*13650*/  FADD.FTZ R5, R171, R5 ;  /* 0x00000005ab057221 */ /* 0x000fe20000010000 */
[--C-:B------:R-:W-:Y:S01]  /*13660*/  HSET2.LE.AND R7, R103, R84.reuse, PT ;  /* 0x0000005467077233 */ /* 0x100fe20003803000 */
[----:B-1----:R-:W-:Y:S01]  /*13670*/  F2FP.PACK_AB R4, R15, R40 ;  /* 0x000000280f04723e */ /* 0x002fe200000000ff */
[----:B------:R-:W1:Y:S03]  /*13680*/  LDSM.16.MT88.4 R20, [R205+0x5c00] ;  /* 0x005c0000cd14783b */ /* 0x000e660000004200 */
[----:B------:R-:W-:Y:S01]  /*13690*/  FADD.FTZ R8, R124, R0 ;  /* 0x000000007c087221 */ /* 0x000fe20000010000 */
[--C-:B------:R-:W-:Y:S01]  /*136a0*/  HSET2.LE.AND R0, R99, R84.reuse, PT ;  /* 0x0000005463007233 */ /* 0x100fe20003803000 */
[----:B------:R-:W-:Y:S01]  /*136b0*/  FADD.FTZ R11, R187, R2 ;  /* 0x00000002bb0b7221 */ /* 0x000fe20000010000 */
[----:B------:R-:W-:Y:S01]  /*136c0*/  F2FP.PACK_AB R2, R196, R182 ;  /* 0x000000b6c402723e */ /* 0x000fe200000000ff */
[----:B------:R-:W-:Y:S01]  /*136d0*/  FADD.FTZ R9, R166, R3 ;  /* 0x00000003a6097221 */ /* 0x000fe20000010000 */
[----:B------:R-:W-:-:S02]  /*136e0*/  HSET2.LE.AND R3, R100, R84, PT ;  /* 0x0000005464037233 */ /* 0x000fc40003803000 */
[----:B------:R-:W-:Y:S01]  /*136f0*/  LOP3.LUT R164, R0, R2, RZ, 0xc0, !PT ;  /* 0x0000000200a47212 */ /* 0x000fe200078ec0ff */
[----:B------:R-:W-:Y:S01]  /*13700*/  FADD.FTZ R10, R172, R5 ;  /* 0x00000005ac0a7221 */ /* 0x000fe20000010000 */
[----:B------:R-:W-:Y:S01]  /*13710*/  F2FP.PACK_AB R0, R12, R14 ;  /* 0x0000000e0c00723e */ /* 0x000fe200000000ff */
[----:B------:R-:W-:Y:S01]  /*13720*/  HSET2.LE.AND R5, R112, R84, PT ;  /* 0x0000005470057233 */ /* 0x000fe20003803000 */
[----:B------:R-:W-:Y:S01]  /*13730*/  F2FP.PACK_AB R6, R181, R195 ;  /* 0x000000c3b506723e */ /* 0x000fe200000000ff */
[----:B------:R-:W-:Y:S01]  /*13740*/  FADD.FTZ R2, R188, R11 ;  /* 0x0000000bbc027221 */ /* 0x000fe20000010000 */
[----:B------:R-:W-:Y:S01]  /*13750*/  LOP3.LUT R167, R7, R0, RZ, 0xc0, !PT ;  /* 0x0000000007a77212 */ /* 0x000fe200078ec0ff */
[----:B------:R-:W-:Y:S01]  /*13760*/  FADD.FTZ R0, R174, R10 ;  /* 0x0000000aae007221 */ /* 0x000fe20000010000 */
[----:B------:R-:W-:Y:S01]  /*13770*/  LOP3.LUT R165, R3, R4, RZ, 0xc0, !PT ;  /* 0x0000000403a57212 */ /* 0x000fe200078ec0ff */
[----:B------:R-:W-:Y:S01]  /*13780*/  FADD.FTZ R3, R168, R9 ;  /* 0x00000009a8037221 */ /* 0x000fe20000010000 */
[----:B------:R-:W-:Y:S01]  /*13790*/  LOP3.LUT R166, R5, R6, RZ, 0xc0, !PT ;  /* 0x0000000605a67212 */ /* 0x000fe200078ec0ff */
        /* <DEDUP_REMOVED lines=37> */
[----:B------:R3:W-:Y:S01]  /*139f0*/  STL [R1+0x40], R4 ;  /* 0x0000400401007387 */ /* 0x0007e20000100800 */
[C---:B--2---:R-:W-:Y:S03]  /*13a00*/  HMMA.16816.F32 R136, R160.reuse, R144, R136 ;  /* 0x00000090a088723c */ /* 0x044fe60000001888 */
[----:B------:R3:W-:Y:S04]  /*13a10*/  STL [R1+0x44], R3 ;  /* 0x0000440301007387 */ /* 0x0007e80000100800 */
[----:B------:R3:W-:Y:S01]  /*13a20*/  STL [R1+0x48], R2 ;  /* 0x0000480201007387 */ /* 0x0007e20000100800 */
[----:B------:R-:W-:Y:S03]  /*13a30*/  HMMA.16816.F32 R148, R160, R146, R148 ;  /* 0x00000092a094723c */ /* 0x000fe60000001894 */
[----:B------:R3:W-:Y:S05]  /*13a40*/  STL [R1+0x4c], R0 ;  /* 0x00004c0001007387 */ /* 0x0007ea0000100800 */
[C---:B------:R-:W-:Y:S08]  /*13a50*/  HMMA.16816.F32 R140, R164.reuse, R144, R44 ;  /* 0x00000090a48c723c */ /* 0x040ff0000000182c */
[C---:B------:R-:W-:Y:S08]  /*13a60*/  HMMA.16816.F32 R144, R164.reuse, R146, R24 ;  /* 0x00000092a490723c */ /* 0x040ff00000001818 */
[C---:B-1----:R-:W-:Y:S08]  /*13a70*/  HMMA.16816.F32 R156, R164.reuse, R20, R32 ;  /* 0x00000014a49c723c */ /* 0x042ff00000001820 */
[----:B------:R-:W-:Y:S01]  /*13a80*/  HMMA.16816.F32 R164, R164, R22, R28 ;  /* 0x00000016a4a4723c */ /* 0x000fe2000000181c */
[----:B------:R-:W-:-:S07]  /*13a90*/  IMAD.MOV.U32 R40, RZ, RZ, R169 ;  /* 0x000000ffff287224 */ /* 0x000fce00078e00a9 */
[C---:B------:R-:W-:Y:S08]  /*13aa0*/  HMMA.16816.F32 R152, R160.reuse, R20, R152 ;  /* 0x00000014a098723c */ /* 0x040ff00000001898 */
[----:B------:R-:W-:Y:S07]  /*13ab0*/  HMMA.16816.F32 R160, R160, R22, R36 ;  /* 0x00000016a0a0723c */ /* 0x000fee0000001824 */
[----:B------:R-:W-:-:S02]  /*13ac0*/  IMAD.MOV.U32 R39, RZ, RZ, R133 ;  /* 0x000000ffff277224 */ /* 0x000fc400078e0085 */
[----:B------:R-:W-:Y:S02]  /*13ad0*/  IMAD.MOV.U32 R37, RZ, RZ, R114 ;  /* 0x000000ffff257224 */ /* 0x000fe400078e0072 */
[----:B------:R-:W-:Y:S02]  /*13ae0*/  IMAD.MOV.U32 R38, RZ, RZ, R132 ;  /* 0x000000ffff267224 */ /* 0x000fe400078e0084 */
.L_x_431:
[----:B---3--:R-:W-:-:S06]  /*13af0*/  UISETP.GT.AND UP0, UPT, UR34, UR19, UPT ;  /* 0x000000132200728c */ /* 0x008fcc000bf04270 */
[----:B------:R-:W-:-:S13]  /*13b00*/  PLOP3.LUT P0, PT, PT, PT, UP0, 0x80, 0x0 ;  /* 0x000000000000781c */ /* 0x000fda0003f0f008 */
[----:B------:R-:W-:Y:S05]  /*13b10*/  @!P0 BRA `(.L_x_435) ;  /* 0x00008da000008947 */ /* 0x000fea0003800000 */
[----:B------:R-:W2:Y:S01]  /*13b20*/  LDL.LU.64 R6, [R1+0x28] ;  /* 0x0000280001067983 */ /* 0x000ea20000300a00 */
[----:B------:R-:W1:Y:S01]  /*13b30*/  LDC.U8 R241, c[0x0][0x2d8] ;  /* 0x0000b600fff17b82 */ /* 0x000e620000000000 */
[----:B------:R-:W-:Y:S01]  /*13b40*/  ULDC.64 UR4, c[0x0][0x1a0] ;  /* 0x0000680000047ab9 */ /* 0x000fe20000000a00 */
[----:B------:R-:W-:Y:S01]  /*13b50*/  MOV R132, R39 ;  /* 0x0000002700847202 */ /* 0x000fe20000000f00 */
[----:B------:R-:W2:Y:S01]  /*13b60*/  LDL.LU.64 R4, [R1+0x70] ;  /* 0x0000700001047983 */ /* 0x000ea20000300a00 */
[C---:B------:R-:W-:Y:S01]  /*13b70*/  IADD3 R0, R232.reuse, 0x4, RZ ;  /* 0x00000004e8007810 */ /* 0x040fe20007ffe0ff */
[----:B------:R-:W-:Y:S01]  /*13b80*/  IMAD.WIDE.U32 R12, R232, -0x326172a9, RZ ;  /* 0xcd9e8d57e80c7825 */ /* 0x000fe200078e00ff */
[----:B------:R-:W-:Y:S01]  /*13b90*/  USHF.L.U64.HI UR32, UR4, 0x6, UR5 ;  /* 0x0000000604207899 */ /* 0x000fe20008010205 */
[----:B------:R-:W3:Y:S01]  /*13ba0*/  LDL.64 R14, [R1+0x58] ;  /* 0x00005800010e7983 */ /* 0x000ee20000100a00 */
[----:B------:R-:W-:Y:S01]  /*13bb0*/  USHF.L.U32 UR33, UR4, 0x6, URZ ;  /* 0x0000000604217899 */ /* 0x000fe2000800063f */
[----:B------:R-:W-:Y:S01]  /*13bc0*/  MOV R3, R40 ;  /* 0x0000002800037202 */ /* 0x000fe20000000f00 */
[----:B------:R-:W-:Y:S01]  /*13bd0*/  UIMAD.WIDE.U32 UR38, UR4, 0x60, URZ ;  /* 0x00000060042678a5 */ /* 0x000fe2000f8e003f */
[----:B------:R-:W4:Y:S01]  /*13be0*/  LDL.LU R2, [R1+0x20] ;  /* 0x0000200001027983 */ /* 0x000f220000300800 */
[----:B------:R-:W-:Y:S01]  /*13bf0*/  UIMAD UR37, UR5, 0x60, URZ ;  /* 0x00000060052578a4 */ /* 0x000fe2000f8e023f */
[----:B------:R-:W-:Y:S01]  /*13c00*/  IMAD.MOV.U32 R134, RZ, RZ, R37 ;  /* 0x000000ffff867224 */ /* 0x000fe200078e0025 */
[----:B------:R-:W-:Y:S01]  /*13c10*/  MOV R133, R38 ;  /* 0x0000002600857202 */ /* 0x000fe20000000f00 */
[----:B------:R-:W3:Y:S01]  /*13c20*/  LDL.LU R8, [R1+0x78] ;  /* 0x0000780001087983 */ /* 0x000ee20000300800 */
[----:B------:R-:W-:Y:S01]  /*13c30*/  IMAD.WIDE.U32 R10, R0, -0x326172a9, RZ ;  /* 0xcd9e8d57000a7825 */ /* 0x000fe200078e00ff */
[----:B------:R-:W-:-:S02]  /*13c40*/  ULDC.64 UR4, c[0x0][0x198] ;  /* 0x0000660000047ab9 */ /* 0x000fc40000000a00 */
[----:B------:R-:W-:Y:S01]  /*13c50*/  STL.64 [R1+0x38], R12 ;  /* 0x0000380c01007387 */ /* 0x000fe20000100a00 */
[----:B------:R-:W-:Y:S02]  /*13c60*/  UIMAD.WIDE.U32 UR44, UR4, 0x60, URZ ;  /* 0x00000060042c78a5 */ /* 0x000fe4000f8e003f */
[----:B------:R-:W-:Y:S01]  /*13c70*/  UIMAD UR41, UR5, 0x60, URZ ;  /* 0x00000060052978a4 */ /* 0x000fe2000f8e023f */
[----:B------:R2:W-:Y:S01]  /*13c80*/  STL.64 [R1+0x30], R10 ;  /* 0x0000300a01007387 */ /* 0x0005e20000100a00 */
[----:B-1----:R-:W-:Y:S01]  /*13c90*/  PRMT R241, R241, 0x7054, R241 ;  /* 0x00007054f1f17816 */ /* 0x002fe200000000f1 */
[----:B------:R-:W-:Y:S02]  /*13ca0*/  USHF.L.U64.HI UR35, UR4, 0x6, UR5 ;  /* 0x0000000604237899 */ /* 0x000fe40008010205 */
[----:B------:R-:W-:Y:S02]  /*13cb0*/  USHF.L.U32 UR40, UR4, 0x6, URZ ;  /* 0x0000000604287899 */ /* 0x000fe4000800063f */
[----:B------:R-:W-:-:S02]  /*13cc0*/  UIADD3 UR37, UR37, UR39, URZ ;  /* 0x0000002725257290 */ /* 0x000fc4000fffe03f */
[----:B------:R-:W-:Y:S01]  /*13cd0*/  UIADD3 UR41, UR41, UR45, URZ ;  /* 0x0000002d29297290 */ /* 0x000fe2000fffe03f */
[----:B--2---:R-:W-:Y:S01]  /*13ce0*/  IMAD.MOV.U32 R5, RZ, RZ, R7 ;  /* 0x000000ffff057224 */ /* 0x004fe200078e0007 */
[-C--:B----4-:R-:W-:Y:S02]  /*13cf0*/  LOP3.LUT R0, R13, R2.reuse, RZ, 0x3c, !PT ;  /* 0x000000020d007212 */ /* 0x090fe400078e3cff */
[----:B------:R-:W-:Y:S01]  /*13d00*/  LOP3.LUT R2, R11, R2, RZ, 0x3c, !PT ;  /* 0x000000020b027212 */ /* 0x000fe200078e3cff */
[----:B---3--:R-:W-:-:S04]  /*13d10*/  IMAD.WIDE.U32 R242, R8, -0x2daee0ad, RZ ;  /* 0xd2511f5308f27825 */ /* 0x008fc800078e00ff */
[----:B------:R-:W-:-:S04]  /*13d20*/  IMAD.WIDE.U32 R10, R0, -0x2daee0ad, RZ ;  /* 0xd2511f53000a7825 */ /* 0x000fc800078e00ff */
[----:B------:R-:W-:Y:S01]  /*13d30*/  IMAD.WIDE.U32 R8, R2, -0x2daee0ad, RZ ;  /* 0xd2511f5302087825 */ /* 0x000fe200078e00ff */
[----:B------:R1:W-:Y:S04]  /*13d40*/  STL.64 [R1+0x10], R10 ;  /* 0x0000100a01007387 */ /* 0x0003e80000100a00 */
[----:B------:R1:W-:Y:S04]  /*13d50*/  STL.64 [R1+0x50], R4 ;  /* 0x0000500401007387 */ /* 0x0003e80000100a00 */
[----:B------:R1:W-:Y:S01]  /*13d60*/  STL.64 [R1+0x8], R8 ;  /* 0x0000080801007387 */ /* 0x0003e20000100a00 */
[----:B------:R-:W-:Y:S01]  /*13d70*/  ISETP.GE.AND P4, PT, R14, c[0x0][0x220], PT ;  /* 0x000088000e007a0c */ /* 0x000fe20003f86270 */
[----:B------:R-:W-:Y:S05]  /*13d80*/  BRA `(.L_x_436) ;  /* 0x0000034000007947 */ /* 0x000fea0003800000 */
.L_x_438:
[----:B------:R-:W2:Y:S01]  /*13d90*/  LDL.64 R228, [R1+0x68] ;  /* 0x0000680001e47983 */ /* 0x000ea20000100a00 */
[----:B------:R-:W-:Y:S02]  /*13da0*/  ULDC.64 UR4, c[0x0][0x198] ;  /* 0x0000660000047ab9 */ /* 0x000fe40000000a00 */
[----:B------:R-:W-:Y:S01]  /*13db0*/  UIADD3 UR42, UR34, -0x2, URZ ;  /* 0xfffffffe222a7890 */ /* 0x000fe2000fffe03f */
[----:B------:R-:W3:Y:S03]  /*13dc0*/  LDL.64 R226, [R1+0x60] ;  /* 0x0000600001e27983 */ /* 0x000ee60000100a00 */
[----:B------:R-:W-:Y:S01]  /*13dd0*/  USHF.R.S32.HI UR34, URZ, 0x1f, UR42 ;  /* 0x0000001f3f227899 */ /* 0x000fe2000801142a */
[----:B------:R1:W-:Y:S01]  /*13de0*/  @P4 STS [R224+0x2000], RZ ;  /* 0x002000ffe0004388 */ /* 0x0003e20000000800 */
[----:B------:R-:W-:Y:S02]  /*13df0*/  UIMAD.WIDE.U32 UR46, UR42, UR4, URZ ;  /* 0x000000042a2e72a5 */ /* 0x000fe4000f8e003f */
[----:B------:R-:W-:Y:S01]  /*13e00*/  UIMAD UR34, UR34, UR4, URZ ;  /* 0x00000004222272a4 */ /* 0x000fe2000f8e023f */
[----:B------:R1:W-:Y:S03]  /*13e10*/  @P4 STS [R224+0x2004], RZ ;  /* 0x002004ffe0004388 */ /* 0x0003e60000000800 */
[----:B------:R-:W-:Y:S01]  /*13e20*/  UIMAD UR34, UR42, UR5, UR34 ;  /* 0x000000052a2272a4 */ /* 0x000fe2000f8e0222 */
[----:B------:R1:W-:Y:S01]  /*13e30*/  @P4 STS.64 [R224+0x2008], RZ ;  /* 0x002008ffe0004388 */ /* 0x0003e20000000a00 */
[----:B------:R-:W-:Y:S02]  /*13e40*/  IMAD.U32 R0, RZ, RZ, UR46 ;  /* 0x0000002eff007e24 */ /* 0x000fe4000f8e00ff */
[----:B------:R-:W-:Y:S01]  /*13e50*/  UIADD3 UR34, UR47, UR34, URZ ;  /* 0x000000222f227290 */ /* 0x000fe2000fffe03f */
[----:B------:R-:W-:Y:S05]  /*13e60*/  IMAD.U32 R168, RZ, RZ, UR46 ;  /* 0x0000002effa87e24 */ /* 0x000fea000f8e00ff */
[----:B------:R-:W-:Y:S01]  /*13e70*/  IMAD.U32 R2, RZ, RZ, UR34 ;  /* 0x00000022ff027e24 */ /* 0x000fe2000f8e00ff */
[----:B--2---:R-:W-:Y:S04]  /*13e80*/  LEA R0, P1, R0, R228, 0x7 ;  /* 0x000000e400007211 */ /* 0x004fe800078238ff */
[----:B------:R-:W-:Y:S02]  /*13e90*/  @!P4 LEA R174, P6, R0, c[0x0][0x168], 0x1 ;  /* 0x00005a0000aeca11 */ /* 0x000fe400078c08ff */
[----:B---3--:R-:W-:Y:S02]  /*13ea0*/  LEA.HI.X R2, R168, R227, R2, 0x7, P1 ;  /* 0x000000e3a8027211 */ /* 0x008fe400008f3c02 */
[C---:B------:R-:W-:Y:S02]  /*13eb0*/  @!P4 IADD3 R169, P0, R0.reuse, UR21, RZ ;  /* 0x0000001500a9cc10 */ /* 0x040fe4000ff1e0ff */
[----:B------:R-:W-:Y:S02]  /*13ec0*/  @!P4 LEA.HI.X R175, R0, c[0x0][0x16c], R2, 0x1, P6 ;  /* 0x00005b0000afca11 */ /* 0x000fe400030f0c02 */
[C---:B------:R-:W-:Y:S02]  /*13ed0*/  @!P4 LEA R172, P5, R169.reuse, c[0x0][0x168], 0x1 ;  /* 0x00005a00a9acca11 */ /* 0x040fe400078a08ff */
        /* <DEDUP_REMOVED lines=31> */
.L_x_436:
[----:B------:R-:W2:Y:S01]  /*140d0*/  LDL.64 R6, [R1+0x50] ;  /* 0x0000500001067983 */ /* 0x000ea20000100a00 */
[----:B------:R-:W-:Y:S04]  /*140e0*/  DEPBAR.LE SB0, 0x0 ;  /* 0x000080000000791a */ /* 0x000fe80000000000 */
[----:B------:R-:W-:Y:S01]  /*140f0*/  UIADD3 UR36, UR34, -0x1, URZ ;  /* 0xffffffff22247890 */ /* 0x000fe2000fffe03f */
[----:B------:R-:W-:Y:S03]  /*14100*/  BAR.SYNC.DEFER_BLOCKING 0x0 ;  /* 0x0000000000007b1d */ /* 0x000fe60000010000 */
[----:B------:R-:W-:Y:S02]  /*14110*/  USHF.R.S32.HI UR5, URZ, 0x1f, UR36 ;  /* 0x0000001f3f057899 */ /* 0x000fe40008011424 */
[----:B------:R-:W-:Y:S01]  /*14120*/  UIMAD UR4, UR24, UR36, URZ ;  /* 0x00000024180472a4 */ /* 0x000fe2000f8e023f */
[----:B-1----:R-:W-:Y:S01]  /*14130*/  IMAD.U32 R4, RZ, RZ, UR36 ;  /* 0x00000024ff047e24 */ /* 0x002fe2000f8e00ff */
[----:B------:R-:W-:Y:S02]  /*14140*/  UISETP.GT.AND UP0, UPT, UR36, UR19, UPT ;  /* 0x000000132400728c */ /* 0x000fe4000bf04270 */
[----:B------:R-:W-:Y:S01]  /*14150*/  UIMAD UR4, UR5, UR25, UR4 ;  /* 0x00000019050472a4 */ /* 0x000fe2000f8e0204 */
[----:B-----5:R-:W-:Y:S06]  /*14160*/  @P4 STS [R224+0x4000], RZ ;  /* 0x004000ffe0004388 */ /* 0x020fec0000000800 */
[----:B------:R-:W-:Y:S06]  /*14170*/  @P4 STS [R224+0x4004], RZ ;  /* 0x004004ffe0004388 */ /* 0x000fec0000000800 */
[----:B------:R-:W-:Y:S01]  /*14180*/  @P4 STS.64 [R224+0x4008], RZ ;  /* 0x004008ffe0004388 */ /* 0x000fe20000000a00 */
[----:B--2---:R-:W-:Y:S05]  /*14190*/  IMAD.WIDE.U32 R4, R4, UR25, R6 ;  /* 0x0000001904047c25 */ /* 0x004fea000f8e0006 */
[C---:B------:R-:W-:Y:S02]  /*141a0*/  @!P4 LEA R12, P3, R4.reuse, c[0x0][0x170], 0x1 ;  /* 0x00005c00040cca11 */ /* 0x040fe400078608ff */
[----:B------:R-:W-:Y:S02]  /*141b0*/  IADD3 R0, R5, UR4, RZ ;  /* 0x0000000405007c10 */ /* 0x000fe4000fffe0ff */
[C---:B------:R-:W-:Y:S02]  /*141c0*/  @!P4 IADD3 R2, P2, R4.reuse, UR27, RZ ;  /* 0x0000001b0402cc10 */ /* 0x040fe4000ff5e0ff */
[----:B------:R-:W-:Y:S02]  /*141d0*/  @!P4 LEA.HI.X R13, R4, c[0x0][0x174], R0, 0x1, P3 ;  /* 0x00005d00040dca11 */ /* 0x000fe400018f0c00 */
[----:B------:R-:W-:Y:S02]  /*141e0*/  @!P4 IADD3.X R9, R0, UR26, RZ, P2, !PT ;  /* 0x0000001a0009cc10 */ /* 0x000fe400097fe4ff */
[----:B------:R-:W-:Y:S01]  /*141f0*/  @!P4 LEA R10, P2, R2, c[0x0][0x170], 0x1 ;  /* 0x00005c00020aca11 */ /* 0x000fe200078408ff */
[----:B------:R-:W-:Y:S01]  /*14200*/  @!PT LDS RZ, [RZ] ;  /* 0x00000000fffff984 */ /* 0x000fe20000000800 */
[----:B------:R-:W-:Y:S01]  /*14210*/  @!PT LDS RZ, [RZ] ;  /* 0x00000000fffff984 */ /* 0x000fe20000000800 */
[----:B------:R-:W-:Y:S01]  /*14220*/  @!PT LDS RZ, [RZ] ;  /* 0x00000000fffff984 */ /* 0x000fe20000000800 */
[----:B------:R1:W-:Y:S01]  /*14230*/  @!P4 LDGSTS.E.BYPASS.LTC128B.128 [R224+0x4000], [R12.64] ;  /* 0x040000000ce0cfae */ /* 0x0003e2000b901d5c */
[----:B------:R-:W-:Y:S02]  /*14240*/  @!P4 IADD3 R5, P1, R4, UR33, RZ ;  /* 0x000000210405cc10 */ /* 0x000fe4000ff3e0ff */
[----:B------:R-:W-:Y:S02]  /*14250*/  @!P4 LEA.HI.X R11, R2, c[0x0][0x174], R9, 0x1, P2 ;  /* 0x00005d00020bca11 */ /* 0x000fe400010f0c09 */
[----:B------:R-:W-:Y:S01]  /*14260*/  @!P4 IADD3.X R14, R0, UR32, RZ, P1, !PT ;  /* 0x00000020000ecc10 */ /* 0x000fe20008ffe4ff */
[----:B------:R-:W-:Y:S01]  /*14270*/  @P4 STS.128 [R224+0x4800], RZ ;  /* 0x004800ffe0004388 */ /* 0x000fe20000000c00 */
[C---:B------:R-:W-:Y:S02]  /*14280*/  @!P4 LEA R8, P1, R5.reuse, c[0x0][0x170], 0x1 ;  /* 0x00005c000508ca11 */ /* 0x040fe400078208ff */
[----:B------:R-:W-:Y:S02]  /*14290*/  @!P4 IADD3 R7, P0, R4, UR38, RZ ;  /* 0x000000260407cc10 */ /* 0x000fe4000ff1e0ff */
[----:B------:R-:W-:Y:S01]  /*142a0*/  @!P4 LEA.HI.X R9, R5, c[0x0][0x174], R14, 0x1, P1 ;  /* 0x00005d000509ca11 */ /* 0x000fe200008f0c0e */
[----:B------:R-:W-:Y:S01]  /*142b0*/  @!PT LDS RZ, [RZ] ;  /* 0x00000000fffff984 */ /* 0x000fe20000000800 */
[----:B------:R-:W-:Y:S01]  /*142c0*/  @!PT LDS RZ, [RZ] ;  /* 0x00000000fffff984 */ /* 0x000fe20000000800 */
[----:B------:R-:W-:Y:S01]  /*142d0*/  @!PT LDS RZ, [RZ] ;  /* 0x00000000fffff984 */ /* 0x000fe20000000800 */
[----:B------:R2:W-:Y:S01]  /*142e0*/  @!P4 LDGSTS.E.BYPASS.LTC128B.128 [R224+0x4800], [R10.64] ;  /* 0x048000000ae0cfae */ /* 0x0005e2000b901d5c */
[----:B------:R-:W-:Y:S02]  /*142f0*/  @!P4 IADD3.X R15, R0, UR37, RZ, P0, !PT ;  /* 0x00000025000fcc10 */ /* 0x000fe400087fe4ff */
[C---:B------:R-:W-:Y:S03]  /*14300*/  @!P4 LEA R6, P0, R7.reuse, c[0x0][0x170], 0x1 ;  /* 0x00005c000706ca11 */ /* 0x040fe600078008ff */
[----:B------:R-:W-:Y:S01]  /*14310*/  @P4 STS.128 [R224+0x5000], RZ ;  /* 0x005000ffe0004388 */ /* 0x000fe20000000c00 */
[----:B------:R-:W-:Y:S02]  /*14320*/  @!P4 LEA.HI.X R7, R7, c[0x0][0x174], R15, 0x1, P0 ;  /* 0x00005d000707ca11 */ /* 0x000fe400000f0c0f */
[----:B------:R-:W-:Y:S03]  /*14330*/  PLOP3.LUT P0, PT, PT, PT, UP0, 0x80, 0x0 ;  /* 0x000000000000781c */ /* 0x000fe60003f0f008 */
        /* <DEDUP_REMOVED lines=14> */
[----:B------:R-:W4:Y:S06]  /*14420*/  LDSM.16.M88.4 R48, [R135+0x2800] ;  /* 0x002800008730783b */ /* 0x000f2c0000000200 */
[----:B------:R-:W4:Y:S06]  /*14430*/  LDSM.16.M88.4 R64, [R135+0x2c00] ;  /* 0x002c00008740783b */ /* 0x000f2c0000000200 */
[----:B------:R-:W4:Y:S01]  /*14440*/  LDSM.16.M88.4 R80, [R135+0x3000] ;  /* 0x003000008750783b */ /* 0x000f220000000200 */
        /* <DEDUP_REMOVED lines=80> */
.L_x_437:
[----:B------:R-:W2:Y:S01]  /*14950*/  S2R R2, SR_TID.X ;  /* 0x0000000000027919 */ /* 0x000ea20000002100 */
[----:B------:R-:W-:Y:S01]  /*14960*/  IMAD.U32 R0, RZ, RZ, UR36 ;  /* 0x00000024ff007e24 */ /* 0x000fe2000f8e00ff */
[----:B------:R-:W-:Y:S02]  /*14970*/  USHF.L.U32 UR5, UR36, 0x2, URZ ;  /* 0x0000000224057899 */ /* 0x000fe4000800063f */
[----:B------:R-:W-:Y:S02]  /*14980*/  UISETP.GT.AND UP0, UPT, UR36, UR19, UPT ;  /* 0x000000132400728c */ /* 0x000fe4000bf04270 */
[----:B------:R-:W-:Y:S02]  /*14990*/  UIADD3 UR4, UR5, 0x1, URZ ;  /* 0x0000000105047890 */ /* 0x000fe4000fffe03f */
[----:B------:R-:W-:Y:S01]  /*149a0*/  STL [R1+0xac], R224 ;  /* 0x0000ace001007387 */ /* 0x000fe20000100800 */
[----:B------:R-:W-:Y:S03]  /*149b0*/  UMOV UR34, UR36 ;  /* 0x0000002400227c82 */ /* 0x000fe60008000000 */
[----:B------:R-:W-:Y:S04]  /*149c0*/  STL [R1+0xa8], R215 ;  /* 0x0000a8d701007387 */ /* 0x000fe80000100800 */
[----:B------:R-:W-:Y:S04]  /*149d0*/  STL [R1+0xa4], R214 ;  /* 0x0000a4d601007387 */ /* 0x000fe80000100800 */
[----:B------:R-:W-:Y:S01]  /*149e0*/  STL [R1+0xa0], R213 ;  /* 0x0000a0d501007387 */ /* 0x000fe20000100800 */
[----:B--2---:R-:W-:Y:S03]  /*149f0*/  IMAD.SHL.U32 R2, R2, 0x2, RZ ;  /* 0x0000000202027824 */ /* 0x004fe600078e00ff */
[----:B------:R-:W-:Y:S02]  /*14a00*/  STL [R1+0x9c], R212 ;  /* 0x00009cd401007387 */ /* 0x000fe40000100800 */
[----:B------:R-:W-:Y:S02]  /*14a10*/  LOP3.LUT R2, R2, 0x6, RZ, 0xc0, !PT ;  /* 0x0000000602027812 */ /* 0x000fe400078ec0ff */
[----:B------:R-:W-:Y:S03]  /*14a20*/  STL [R1+0x98], R211 ;  /* 0x000098d301007387 */ /* 0x000fe60000100800 */
[----:B------:R-:W-:Y:S01]  /*14a30*/  IMAD R0, R0, 0x80, R2 ;  /* 0x0000008000007824 */ /* 0x000fe200078e0202 */
[----:B------:R2:W-:Y:S04]  /*14a40*/  STL [R1+0x94], R210 ;  /* 0x000094d201007387 */ /* 0x0005e80000100800 */
[C---:B------:R-:W-:Y:S01]  /*14a50*/  IADD3 R2, R0.reuse, 0x1, RZ ;  /* 0x0000000100027810 */ /* 0x040fe20007ffe0ff */
[----:B------:R-:W-:Y:S01]  /*14a60*/  STL [R1+0x90], R209 ;  /* 0x000090d101007387 */ /* 0x000fe20000100800 */
[----:B-1----:R-:W-:Y:S02]  /*14a70*/  IADD3 R172, R0, 0x9, RZ ;  /* 0x0000000900ac7810 */ /* 0x002fe40007ffe0ff */
[----:B------:R-:W-:Y:S01]  /*14a80*/  ISETP.GE.AND P0, PT, R2, R218, PT ;  /* 0x000000da0200720c */ /* 0x000fe20003f06270 */
[----:B------:R-:W-:Y:S01]  /*14a90*/  STL [R1+0x8c], R208 ;  /* 0x00008cd001007387 */ /* 0x000fe20000100800 */
[----:B------:R-:W-:Y:S02]  /*14aa0*/  ISETP.GE.AND P6, PT, R0, R219, PT ;  /* 0x000000db0000720c */ /* 0x000fe40003fc6270 */
[----:B------:R-:W-:Y:S01]  /*14ab0*/  ISETP.GE.OR P0, PT, R2, R222, !P0 ;  /* 0x000000de0200720c */ /* 0x000fe20004706670 */
[----:B------:R-:W-:Y:S01]  /*14ac0*/  STL [R1+0x88], R207 ;  /* 0x000088cf01007387 */ /* 0x000fe20000100800 */
[----:B------:R-:W-:Y:S02]  /*14ad0*/  IADD3 R173, R0, 0x11, RZ ;  /* 0x0000001100ad7810 */ /* 0x000fe40007ffe0ff */
[----:B------:R-:W-:Y:S01]  /*14ae0*/  FSEL R181, R7, -INF , !P0 ;  /* 0xff80000007b57808 */ /* 0x000fe20004000000 */
[----:B------:R1:W-:Y:S01]  /*14af0*/  STL [R1+0x84], R206 ;  /* 0x000084ce01007387 */ /* 0x0003e20000100800 */
[----:B------:R-:W-:Y:S02]  /*14b00*/  ISETP.GE.AND P0, PT, R172, R218, PT ;  /* 0x000000daac00720c */ /* 0x000fe40003f06270 */
[----:B------:R-:W-:Y:S01]  /*14b10*/  ISETP.GE.OR P6, PT, R0, R223, !P6 ;  /* 0x000000df0000720c */ /* 0x000fe200077c6670 */
[----:B------:R-:W-:Y:S01]  /*14b20*/  STL [R1+0x80], R135 ;  /* 0x0000808701007387 */ /* 0x000fe20000100800 */
[----:B------:R-:W-:Y:S02]  /*14b30*/  ISETP.GE.OR P0, PT, R172, R222, !P0 ;  /* 0x000000deac00720c */ /* 0x000fe40004706670 */
[----:B------:R-:W-:Y:S01]  /*14b40*/  IADD3 R170, R0, 0x8, RZ ;  /* 0x0000000800aa7810 */ /* 0x000fe20007ffe0ff */
[----:B--2---:R-:W2:Y:S01]  /*14b50*/  LDL.64 R210, [R1+0x8] ;  /* 0x0000080001d27983 */ /* 0x004ea20000100a00 */
[----:B------:R-:W-:Y:S02]  /*14b60*/  FSEL R177, R19, -INF , !P0 ;  /* 0xff80000013b17808 */ /* 0x000fe40004000000 */
[C---:B------:R-:W-:Y:S02]  /*14b70*/  ISETP.GE.AND P0, PT, R173.reuse, R218, PT ;  /* 0x000000daad00720c */ /* 0x040fe40003f06270 */
[----:B------:R-:W-:Y:S01]  /*14b80*/  FSEL R178, R4, -INF , !P6 ;  /* 0xff80000004b27808 */ /* 0x000fe20007000000 */
[----:B------:R-:W3:Y:S01]  /*14b90*/  LDL.64 R244, [R1+0x38] ;  /* 0x0000380001f47983 */ /* 0x000ee20000100a00 */
[----:B------:R-:W-:Y:S02]  /*14ba0*/  ISETP.GE.AND P6, PT, R170, R219, PT ;  /* 0x000000dbaa00720c */ /* 0x000fe40003fc6270 */
[----:B------:R-:W-:Y:S02]  /*14bb0*/  ISETP.GE.OR P0, PT, R173, R222, !P0 ;  /* 0x000000dead00720c */ /* 0x000fe40004706670 */
[C---:B------:R-:W-:Y:S02]  /*14bc0*/  IADD3 R168, R0.reuse, 0x19, RZ ;  /* 0x0000001900a87810 */ /* 0x040fe40007ffe0ff */
[CC--:B------:R-:W-:Y:S02]  /*14bd0*/  ISETP.GE.AND P1, PT, R0.reuse, R218.reuse, PT ;  /* 0x000000da0000720c */ /* 0x0c0fe40003f26270 */
[----:B------:R-:W-:Y:S02]  /*14be0*/  IADD3 R171, R0, 0x10, RZ ;  /* 0x0000001000ab7810 */ /* 0x000fe40007ffe0ff */
[----:B------:R-:W-:Y:S01]  /*14bf0*/  ISETP.GE.OR P6, PT, R170, R223, !P6 ;  /* 0x000000dfaa00720c */ /* 0x000fe200077c6670 */
[----:B-1----:R-:W4:Y:S01]  /*14c00*/  LDL.64 R206, [R1+0x10] ;  /* 0x0000100001ce7983 */ /* 0x002f220000100a00 */
[----:B------:R-:W-:Y:S02]  /*14c10*/  FSEL R189, R23, -INF , !P0 ;  /* 0xff80000017bd7808 */ /* 0x000fe40004000000 */
[----:B------:R-:W-:Y:S02]  /*14c20*/  ISETP.GE.AND P0, PT, R168, R218, PT ;  /* 0x000000daa800720c */ /* 0x000fe40003f06270 */
[-C--:B------:R-:W-:Y:S01]  /*14c30*/  ISETP.GE.AND P2, PT, R2, R219.reuse, PT ;  /* 0x000000db0200720c */ /* 0x080fe20003f46270 */
[----:B------:R-:W-:Y:S01]  /*14c40*/  STL [R1+0xb0], R219 ;  /* 0x0000b0db01007387 */ /* 0x000fe20000100800 */
[-C--:B------:R-:W-:Y:S02]  /*14c50*/  ISETP.GE.OR P1, PT, R0, R222.reuse, !P1 ;  /* 0x000000de0000720c */ /* 0x080fe40004f26670 */
[----:B------:R-:W-:Y:S01]  /*14c60*/  FSEL R174, R16, -INF , !P6 ;  /* 0xff80000010ae7808 */ /* 0x000fe20007000000 */
[----:B------:R-:W-:Y:S01]  /*14c70*/  STL [R1+0xb4], R223 ;  /* 0x0000b4df01007387 */ /* 0x000fe20000100800 */
[C---:B------:R-:W-:Y:S02]  /*14c80*/  ISETP.GE.AND P6, PT, R171.reuse, R219, PT ;  /* 0x000000dbab00720c */ /* 0x040fe40003fc6270 */
[----:B------:R-:W-:Y:S01]  /*14c90*/  IADD3 R169, R0, 0x21, RZ ;  /* 0x0000002100a97810 */ /* 0x000fe20007ffe0ff */
[----:B------:R-:W-:Y:S01]  /*14ca0*/  STL [R1+0xb8], R218 ;  /* 0x0000b8da01007387 */ /* 0x000fe20000100800 */
[----:B------:R-:W-:Y:S02]  /*14cb0*/  ISETP.GE.OR P0, PT, R168, R222, !P0 ;  /* 0x000000dea800720c */ /* 0x000fe40004706670 */
[-C--:B------:R-:W-:Y:S01]  /*14cc0*/  ISETP.GE.OR P2, PT, R2, R223.reuse, !P2 ;  /* 0x000000df0200720c */ /* 0x080fe20005746670 */
[----:B------:R1:W-:Y:S01]  /*14cd0*/  STL [R1+0xbc], R222 ;  /* 0x0000bcde01007387 */ /* 0x0003e20000100800 */
[----:B------:R-:W-:Y:S02]  /*14ce0*/  FSEL R180, R6, -INF , !P1 ;  /* 0xff80000006b47808 */ /* 0x000fe40004800000 */
[----:B------:R-:W-:Y:S01]  /*14cf0*/  ISETP.GE.OR P6, PT, R171, R223, !P6 ;  /* 0x000000dfab00720c */ /* 0x000fe200077c6670 */
[----:B------:R1:W-:Y:S01]  /*14d00*/  STL [R1+0xc0], R217 ;  /* 0x0000c0d901007387 */ /* 0x0003e20000100800 */
[----:B------:R-:W-:Y:S02]  /*14d10*/  IADD3 R6, R0, 0x18, RZ ;  /* 0x0000001800067810 */ /* 0x000fe40007ffe0ff */
[----:B------:R-:W-:Y:S01]  /*14d20*/  FSEL R185, R35, -INF , !P0 ;  /* 0xff80000023b97808 */ /* 0x000fe20004000000 */
[----:B------:R-:W-:Y:S01]  /*14d30*/  STL [R1+0xc4], R221 ;  /* 0x0000c4dd01007387 */ /* 0x000fe20000100800 */
[----:B------:R-:W-:Y:S02]  /*14d40*/  ISETP.GE.AND P0, PT, R169, R218, PT ;  /* 0x000000daa900720c */ /* 0x000fe40003f06270 */
[----:B------:R-:W-:Y:S02]  /*14d50*/  FSEL R179, R5, -INF , !P2 ;  /* 0xff80000005b37808 */ /* 0x000fe40005000000 */
[----:B------:R-:W-:Y:S02]  /*14d60*/  FSEL R186, R20, -INF , !P6 ;  /* 0xff80000014ba7808 */ /* 0x000fe40007000000 */
[----:B------:R-:W-:Y:S02]  /*14d70*/  ISETP.GE.AND P6, PT, R6, R219, PT ;  /* 0x000000db0600720c */ /* 0x000fe40003fc6270 */
[----:B------:R-:W-:Y:S02]  /*14d80*/  ISETP.GE.OR P0, PT, R169, R222, !P0 ;  /* 0x000000dea900720c */ /* 0x000fe40004706670 */
[----:B------:R-:W-:Y:S02]  /*14d90*/  IADD3 R5, R0, 0x29, RZ ;  /* 0x0000002900057810 */ /* 0x000fe40007ffe0ff */
[-C--:B------:R-:W-:Y:S02]  /*14da0*/  ISETP.GE.AND P1, PT, R170, R218.reuse, PT ;  /* 0x000000daaa00720c */ /* 0x080fe40003f26270 */
[----:B------:R-:W-:Y:S02]  /*14db0*/  ISETP.GE.OR P6, PT, R6, R223, !P6 ;  /* 0x000000df0600720c */ /* 0x000fe400077c6670 */
[----:B------:R-:W-:Y:S02]  /*14dc0*/  FSEL R237, R39, -INF , !P0 ;  /* 0xff80000027ed7808 */ /* 0x000fe40004000000 */
[C---:B------:R-:W-:Y:S02]  /*14dd0*/  ISETP.GE.AND P0, PT, R5.reuse, R218, PT ;  /* 0x000000da0500720c */ /* 0x040fe40003f06270 */
[----:B------:R-:W-:Y:S02]  /*14de0*/  ISETP.GE.AND P2, PT, R172, R219, PT ;  /* 0x000000dbac00720c */ /* 0x000fe40003f46270 */
[-C--:B------:R-:W-:Y:S02]  /*14df0*/  ISETP.GE.OR P1, PT, R170, R222.reuse, !P1 ;  /* 0x000000deaa00720c */ /* 0x080fe40004f26670 */
[----:B------:R-:W-:Y:S02]  /*14e00*/  FSEL R182, R32, -INF , !P6 ;  /* 0xff80000020b67808 */ /* 0x000fe40007000000 */
[----:B------:R-:W-:Y:S02]  /*14e10*/  IADD3 R32, R0, 0x31, RZ ;  /* 0x0000003100207810 */ /* 0x000fe40007ffe0ff */
[----:B------:R-:W-:Y:S02]  /*14e20*/  ISETP.GE.OR P0, PT, R5, R222, !P0 ;  /* 0x000000de0500720c */ /* 0x000fe40004706670 */
[----:B------:R-:W-:Y:S02]  /*14e30*/  ISETP.GE.OR P2, PT, R172, R223, !P2 ;  /* 0x000000dfac00720c */ /* 0x000fe40005746670 */
[----:B------:R-:W-:Y:S02]  /*14e40*/  FSEL R176, R18, -INF , !P1 ;  /* 0xff80000012b07808 */ /* 0x000fe40004800000 */
[-C--:B------:R-:W-:Y:S02]  /*14e50*/  ISETP.GE.AND P1, PT, R171, R218.reuse, PT ;  /* 0x000000daab00720c */ /* 0x080fe40003f26270 */
[----:B------:R-:W-:Y:S02]  /*14e60*/  FSEL R233, R51, -INF , !P0 ;  /* 0xff80000033e97808 */ /* 0x000fe40004000000 */
[C---:B------:R-:W-:Y:S02]  /*14e70*/  ISETP.GE.AND P0, PT, R32.reuse, R218, PT ;  /* 0x000000da2000720c */ /* 0x040fe40003f06270 */
[----:B------:R-:W-:Y:S02]  /*14e80*/  FSEL R175, R17, -INF , !P2 ;  /* 0xff80000011af7808 */ /* 0x000fe40005000000 */
[----:B------:R-:W-:Y:S02]  /*14e90*/  ISETP.GE.AND P2, PT, R173, R219, PT ;  /* 0x000000dbad00720c */ /* 0x000fe40003f46270 */
[-C--:B------:R-:W-:Y:S02]  /*14ea0*/  ISETP.GE.OR P1, PT, R171, R222.reuse, !P1 ;  /* 0x000000deab00720c */ /* 0x080fe40004f26670 */
[----:B------:R-:W-:Y:S02]  /*14eb0*/  ISETP.GE.OR P0, PT, R32, R222, !P0 ;  /* 0x000000de2000720c */ /* 0x000fe40004706670 */
[----:B------:R-:W-:Y:S02]  /*14ec0*/  IADD3 R23, R0, 0x39, RZ ;  /* 0x0000003900177810 */ /* 0x000fe40007ffe0ff */
[----:B------:R-:W-:Y:S02]  /*14ed0*/  ISETP.GE.OR P2, PT, R173, R223, !P2 ;  /* 0x000000dfad00720c */ /* 0x000fe40005746670 */
[----:B------:R-:W-:Y:S02]  /*14ee0*/  FSEL R188, R22, -INF , !P1 ;  /* 0xff80000016bc7808 */ /* 0x000fe40004800000 */
[-C--:B------:R-:W-:Y:S02]  /*14ef0*/  ISETP.GE.AND P1, PT, R6, R218.reuse, PT ;  /* 0x000000da0600720c */ /* 0x080fe40003f26270 */
[----:B------:R-:W-:Y:S02]  /*14f00*/  FSEL R235, R55, -INF , !P0 ;  /* 0xff80000037eb7808 */ /* 0x000fe40004000000 */
[----:B------:R-:W-:Y:S02]  /*14f10*/  ISETP.GE.AND P0, PT, R23, R218, PT ;  /* 0x000000da1700720c */ /* 0x000fe40003f06270 */
[----:B------:R-:W-:Y:S02]  /*14f20*/  FSEL R187, R21, -INF , !P2 ;  /* 0xff80000015bb7808 */ /* 0x000fe40005000000 */
[----:B------:R-:W-:Y:S02]  /*14f30*/  IADD3 R7, R0, 0x20, RZ ;  /* 0x0000002000077810 */ /* 0x000fe40007ffe0ff */
[-C--:B------:R-:W-:Y:S02]  /*14f40*/  ISETP.GE.OR P1, PT, R6, R222.reuse, !P1 ;  /* 0x000000de0600720c */ /* 0x080fe40004f26670 */
[----:B------:R-:W-:Y:S02]  /*14f50*/  IADD3 R21, R0, 0x41, RZ ;  /* 0x0000004100157810 */ /* 0x000fe40007ffe0ff */
[----:B------:R-:W-:Y:S02]  /*14f60*/  ISETP.GE.OR P0, PT, R23, R222, !P0 ;  /* 0x000000de1700720c */ /* 0x000fe40004706670 */
[C---:B------:R-:W-:Y:S02]  /*14f70*/  ISETP.GE.AND P5, PT, R2.reuse, R217, PT ;  /* 0x000000d90200720c */ /* 0x040fe40003fa6270 */
[----:B------:R-:W-:Y:S02]  /*14f80*/  ISETP.GE.AND P3, PT, R2, R216, PT ;  /* 0x000000d80200720c */ /* 0x000fe40003f66270 */
[----:B------:R-:W-:Y:S02]  /*14f90*/  FSEL R184, R34, -INF , !P1 ;  /* 0xff80000022b87808 */ /* 0x000fe40004800000 */
[C---:B------:R-:W-:Y:S02]  /*14fa0*/  ISETP.GE.AND P6, PT, R7.reuse, R219, PT ;  /* 0x000000db0700720c */ /* 0x040fe40003fc6270 */
[-C--:B------:R-:W-:Y:S02]  /*14fb0*/  ISETP.GE.AND P1, PT, R7, R218.reuse, PT ;  /* 0x000000da0700720c */ /* 0x080fe40003f26270 */
[----:B------:R-:W-:Y:S02]  /*14fc0*/  FSEL R227, R67, -INF , !P0 ;  /* 0xff80000043e37808 */ /* 0x000fe40004000000 */
[----:B------:R-:W-:Y:S02]  /*14fd0*/  ISETP.GE.AND P0, PT, R21, R218, PT ;  /* 0x000000da1500720c */ /* 0x000fe40003f06270 */
[C---:B------:R-:W-:Y:S02]  /*14fe0*/  ISETP.GE.OR P5, PT, R2.reuse, R221, !P5 ;  /* 0x000000dd0200720c */ /* 0x040fe40006fa6670 */
[----:B------:R-:W-:Y:S02]  /*14ff0*/  ISETP.GE.OR P3, PT, R2, R220, !P3 ;  /* 0x000000dc0200720c */ /* 0x000fe40005f66670 */
[----:B------:R-:W-:Y:S02]  /*15000*/  ISETP.GE.AND P2, PT, R168, R219, PT ;  /* 0x000000dba800720c */ /* 0x000fe40003f46270 */
[CC--:B------:R-:W-:Y:S02]  /*15010*/  ISETP.GE.OR P6, PT, R7.reuse, R223.reuse, !P6 ;  /* 0x000000df0700720c */ /* 0x0c0fe400077c6670 */
[-C--:B------:R-:W-:Y:S02]  /*15020*/  ISETP.GE.OR P1, PT, R7, R222.reuse, !P1 ;  /* 0x000000de0700720c */ /* 0x080fe40004f26670 */
[----:B------:R-:W-:Y:S02]  /*15030*/  IADD3 R2, R0, 0x28, RZ ;  /* 0x0000002800027810 */ /* 0x000fe40007ffe0ff */
[----:B------:R-:W-:Y:S02]  /*15040*/  ISETP.GE.OR P0, PT, R21, R222, !P0 ;  /* 0x000000de1500720c */ /* 0x000fe40004706670 */
[----:B------:R-:W-:Y:S02]  /*15050*/  ISETP.GE.OR P2, PT, R168, R223, !P2 ;  /* 0x000000dfa800720c */ /* 0x000fe40005746670 */
[----:B------:R-:W-:Y:S02]  /*15060*/  FSEL R232, R36, -INF , !P6 ;  /* 0xff80000024e87808 */ /* 0x000fe40007000000 */
[----:B------:R-:W-:Y:S02]  /*15070*/  FSEL R238, R38, -INF , !P1 ;  /* 0xff80000026ee7808 */ /* 0x000fe40004800000 */
[CC--:B------:R-:W-:Y:S02]  /*15080*/  ISETP.GE.AND P6, PT, R2.reuse, R219.reuse, PT ;  /* 0x000000db0200720c */ /* 0x0c0fe40003fc6270 */
[----:B------:R-:W-:Y:S02]  /*15090*/  ISETP.GE.AND P1, PT, R2, R218, PT ;  /* 0x000000da0200720c */ /* 0x000fe40003f26270 */
[----:B------:R-:W-:Y:S02]  /*150a0*/  FSEL R229, R71, -INF , !P0 ;  /* 0xff80000047e57808 */ /* 0x000fe40004000000 */
[C---:B------:R-:W-:Y:S02]  /*150b0*/  ISETP.GE.AND P0, PT, R0.reuse, R216, PT ;  /* 0x000000d80000720c */ /* 0x040fe40003f06270 */
[----:B------:R-:W-:Y:S02]  /*150c0*/  FSEL R183, R33, -INF , !P2 ;  /* 0xff80000021b77808 */ /* 0x000fe40005000000 */
[C---:B------:R-:W-:Y:S02]  /*150d0*/  ISETP.GE.AND P2, PT, R169.reuse, R219, PT ;  /* 0x000000dba900720c */ /* 0x040fe40003f46270 */
[----:B------:R-:W-:Y:S02]  /*150e0*/  IADD3 R4, R0, 0x30, RZ ;  /* 0x0000003000047810 */ /* 0x000fe40007ffe0ff */
[CC--:B------:R-:W-:Y:S02]  /*150f0*/  ISETP.GE.OR P6, PT, R2.reuse, R223.reuse, !P6 ;  /* 0x000000df0200720c */ /* 0x0c0fe400077c6670 */
[----:B------:R-:W-:Y:S02]  /*15100*/  ISETP.GE.OR P1, PT, R2, R222, !P1 ;  /* 0x000000de0200720c */ /* 0x000fe40004f26670 */
[C---:B------:R-:W-:Y:S02]  /*15110*/  ISETP.GE.OR P0, PT, R0.reuse, R220, !P0 ;  /* 0x000000dc0000720c */ /* 0x040fe40004706670 */
[----:B------:R-:W-:Y:S02]  /*15120*/  IADD3 R18, R0, 0x49, RZ ;  /* 0x0000004900127810 */ /* 0x000fe40007ffe0ff */
[----:B------:R-:W-:Y:S02]  /*15130*/  ISETP.GE.OR P2, PT, R169, R223, !P2 ;  /* 0x000000dfa900720c */ /* 0x000fe40005746670 */
[----:B------:R-:W-:Y:S02]  /*15140*/  FSEL R203, R48, -INF , !P6 ;  /* 0xff80000030cb7808 */ /* 0x000fe40007000000 */
[----:B------:R-:W-:Y:S02]  /*15150*/  FSEL R234, R50, -INF , !P1 ;  /* 0xff80000032ea7808 */ /* 0x000fe40004800000 */
[-C--:B------:R-:W-:Y:S02]  /*15160*/  ISETP.GE.AND P1, PT, R4, R218.reuse, PT ;  /* 0x000000da0400720c */ /* 0x080fe40003f26270 */
[----:B------:R-:W-:Y:S02]  /*15170*/  FSEL R36, R10, -INF , !P0 ;  /* 0xff8000000a247808 */ /* 0x000fe40004000000 */
[----:B------:R-:W-:Y:S02]  /*15180*/  FSEL R48, R11, -INF , !P3 ;  /* 0xff8000000b307808 */ /* 0x000fe40005800000 */
[CC--:B------:R-:W-:Y:S02]  /*15190*/  ISETP.GE.AND P3, PT, R18.reuse, R219.reuse, PT ;  /* 0x000000db1200720c */ /* 0x0c0fe40003f66270 */
[----:B------:R-:W-:Y:S02]  /*151a0*/  ISETP.GE.AND P0, PT, R18, R218, PT ;  /* 0x000000da1200720c */ /* 0x000fe40003f06270 */
[----:B------:R-:W-:Y:S02]  /*151b0*/  FSEL R231, R37, -INF , !P2 ;  /* 0xff80000025e77808 */ /* 0x000fe40005000000 */
[C---:B------:R-:W-:Y:S02]  /*151c0*/  ISETP.GE.AND P2, PT, R5.reuse, R219, PT ;  /* 0x000000db0500720c */ /* 0x040fe40003f46270 */
[-C--:B------:R-:W-:Y:S02]  /*151d0*/  ISETP.GE.OR P1, PT, R4, R222.reuse, !P1 ;  /* 0x000000de0400720c */ /* 0x080fe40004f26670 */
[----:B------:R-:W-:Y:S02]  /*151e0*/  IADD3 R20, R0, 0x38, RZ ;  /* 0x0000003800147810 */ /* 0x000fe40007ffe0ff */
[CC--:B------:R-:W-:Y:S02]  /*151f0*/  ISETP.GE.OR P3, PT, R18.reuse, R223.reuse, !P3 ;  /* 0x000000df1200720c */ /* 0x0c0fe40005f66670 */
[----:B------:R-:W-:Y:S02]  /*15200*/  ISETP.GE.OR P0, PT, R18, R222, !P0 ;  /* 0x000000de1200720c */ /* 0x000fe40004706670 */
[----:B------:R-:W-:Y:S02]  /*15210*/  ISETP.GE.OR P2, PT, R5, R223, !P2 ;  /* 0x000000df0500720c */ /* 0x000fe40005746670 */
[----:B------:R-:W-:Y:S02]  /*15220*/  ISETP.GE.AND P6, PT, R4, R219, PT ;  /* 0x000000db0400720c */ /* 0x000fe40003fc6270 */
[----:B------:R-:W-:Y:S02]  /*15230*/  FSEL R236, R54, -INF , !P1 ;  /* 0xff80000036ec7808 */ /* 0x000fe40004800000 */
[----:B------:R-:W-:Y:S02]  /*15240*/  ISETP.GE.AND P1, PT, R20, R218, PT ;  /* 0x000000da1400720c */ /* 0x000fe40003f26270 */
[----:B------:R-:W-:Y:S02]  /*15250*/  FSEL R192, R81, -INF , !P3 ;  /* 0xff80000051c07808 */ /* 0x000fe40005800000 */
[----:B------:R-:W-:Y:S02]  /*15260*/  FSEL R198, R83, -INF , !P0 ;  /* 0xff80000053c67808 */ /* 0x000fe40004000000 */
[C---:B------:R-:W-:Y:S02]  /*15270*/  ISETP.GE.AND P3, PT, R172.reuse, R217, PT ;  /* 0x000000d9ac00720c */ /* 0x040fe40003f66270 */
[----:B------:R-:W-:Y:S02]  /*15280*/  ISETP.GE.AND P0, PT, R172, R216, PT ;  /* 0x000000d8ac00720c */ /* 0x000fe40003f06270 */
[----:B------:R-:W-:Y:S02]  /*15290*/  FSEL R202, R49, -INF , !P2 ;  /* 0xff80000031ca7808 */ /* 0x000fe40005000000 */
[----:B------:R-:W-:Y:S02]  /*152a0*/  ISETP.GE.AND P2, PT, R32, R219, PT ;  /* 0x000000db2000720c */ /* 0x000fe40003f46270 */
[----:B------:R-:W-:Y:S02]  /*152b0*/  ISETP.GE.OR P6, PT, R4, R223, !P6 ;  /* 0x000000df0400720c */ /* 0x000fe400077c6670 */
[----:B------:R-:W-:Y:S02]  /*152c0*/  IADD3 R22, R0, 0x40, RZ ;  /* 0x0000004000167810 */ /* 0x000fe40007ffe0ff */
[----:B------:R-:W-:Y:S02]  /*152d0*/  ISETP.GE.OR P1, PT, R20, R222, !P1 ;  /* 0x000000de1400720c */ /* 0x000fe40004f26670 */
[C---:B------:R-:W-:Y:S02]  /*152e0*/  ISETP.GE.OR P3, PT, R172.reuse, R221, !P3 ;  /* 0x000000ddac00720c */ /* 0x040fe40005f66670 */
[----:B------:R-:W-:Y:S02]  /*152f0*/  ISETP.GE.OR P0, PT, R172, R220, !P0 ;  /* 0x000000dcac00720c */ /* 0x000fe40004706670 */
        /* <DEDUP_REMOVED lines=10> */
[-C--:B------:R-:W-:Y:S02]  /*153a0*/  ISETP.GE.AND P6, PT, R20, R219.reuse, PT ;  /* 0x000000db1400720c */ /* 0x080fe40003fc6270 */
[C---:B------:R-:W-:Y:S02]  /*153b0*/  ISETP.GE.AND P2, PT, R23.reuse, R219, PT ;  /* 0x000000db1700720c */ /* 0x040fe40003f46270 */
[-C--:B------:R-:W-:Y:S02]  /*153c0*/  ISETP.GE.OR P1, PT, R22, R222.reuse, !P1 ;  /* 0x000000de1600720c */ /* 0x080fe40004f26670 */
[CC--:B------:R-:W-:Y:S02]  /*153d0*/  ISETP.GE.OR P3, PT, R16.reuse, R223.reuse, !P3 ;  /* 0x000000df1000720c */ /* 0x0c0fe40005f66670 */
[----:B------:R-:W-:Y:S02]  /*153e0*/  ISETP.GE.OR P0, PT, R16, R222, !P0 ;  /* 0x000000de1000720c */ /* 0x000fe40004706670 */
[-C--:B------:R-:W-:Y:S02]  /*153f0*/  ISETP.GE.OR P6, PT, R20, R223.reuse, !P6 ;  /* 0x000000df1400720c */ /* 0x080fe400077c6670 */
[----:B------:R-:W-:Y:S02]  /*15400*/  ISETP.GE.OR P2, PT, R23, R223, !P2 ;  /* 0x000000df1700720c */ /* 0x000fe40005746670 */
[----:B------:R-:W-:Y:S02]  /*15410*/  FSEL R230, R70, -INF , !P1 ;  /* 0xff80000046e67808 */ /* 0x000fe40004800000 */
[-C--:B------:R-:W-:Y:S02]  /*15420*/  ISETP.GE.AND P1, PT, R0, R217.reuse, PT ;  /* 0x000000d90000720c */ /* 0x080fe40003f26270 */
[----:B------:R-:W-:Y:S02]  /*15430*/  FSEL R190, R85, -INF , !P3 ;  /* 0xff80000055be7808 */ /* 0x000fe40005800000 */
[----:B------:R-:W-:Y:S02]  /*15440*/  FSEL R194, R87, -INF , !P0 ;  /* 0xff80000057c27808 */ /* 0x000fe40004000000 */
[C---:B------:R-:W-:Y:S02]  /*15450*/  ISETP.GE.AND P3, PT, R173.reuse, R217, PT ;  /* 0x000000d9ad00720c */ /* 0x040fe40003f66270 */
[----:B------:R-:W-:Y:S02]  /*15460*/  ISETP.GE.AND P0, PT, R173, R216, PT ;  /* 0x000000d8ad00720c */ /* 0x000fe40003f06270 */
[----:B------:R-:W-:Y:S02]  /*15470*/  FSEL R197, R64, -INF , !P6 ;  /* 0xff80000040c57808 */ /* 0x000fe40007000000 */
[----:B------:R-:W-:Y:S02]  /*15480*/  FSEL R196, R65, -INF , !P2 ;  /* 0xff80000041c47808 */ /* 0x000fe40005000000 */
[-C--:B------:R-:W-:Y:S02]  /*15490*/  ISETP.GE.AND P6, PT, R22, R219.reuse, PT ;  /* 0x000000db1600720c */ /* 0x080fe40003fc6270 */
[----:B------:R-:W-:Y:S02]  /*154a0*/  ISETP.GE.AND P2, PT, R21, R219, PT ;  /* 0x000000db1500720c */ /* 0x000fe40003f46270 */
[CC--:B------:R-:W-:Y:S02]  /*154b0*/  ISETP.GE.OR P1, PT, R0.reuse, R221.reuse, !P1 ;  /* 0x000000dd0000720c */ /* 0x0c0fe40004f26670 */
[C---:B------:R-:W-:Y:S02]  /*154c0*/  IADD3 R19, R0.reuse, 0x48, RZ ;  /* 0x0000004800137810 */ /* 0x040fe40007ffe0ff */
[C---:B------:R-:W-:Y:S02]  /*154d0*/  ISETP.GE.OR P3, PT, R173.reuse, R221, !P3 ;  /* 0x000000ddad00720c */ /* 0x040fe40005f66670 */
[----:B------:R-:W-:Y:S02]  /*154e0*/  ISETP.GE.OR P0, PT, R173, R220, !P0 ;  /* 0x000000dcad00720c */ /* 0x000fe40004706670 */
[----:B------:R-:W-:Y:S02]  /*154f0*/  IADD3 R10, R0, 0x59, RZ ;  /* 0x00000059000a7810 */ /* 0x000fe40007ffe0ff */
[-C--:B------:R-:W-:Y:S02]  /*15500*/  ISETP.GE.OR P6, PT, R22, R223.reuse, !P6 ;  /* 0x000000df1600720c */ /* 0x080fe400077c6670 */
[----:B------:R-:W-:Y:S02]  /*15510*/  ISETP.GE.OR P2, PT, R21, R223, !P2 ;  /* 0x000000df1500720c */ /* 0x000fe40005746670 */
[----:B------:R-:W-:Y:S02]  /*15520*/  FSEL R34, R8, -INF , !P1 ;  /* 0xff80000008227808 */ /* 0x000fe40004800000 */
[----:B------:R-:W-:Y:S02]  /*15530*/  FSEL R35, R9, -INF , !P5 ;  /* 0xff80000009237808 */ /* 0x000fe40006800000 */
[CC--:B------:R-:W-:Y:S02]  /*15540*/  ISETP.GE.AND P5, PT, R19.reuse, R219.reuse, PT ;  /* 0x000000db1300720c */ /* 0x0c0fe40003fa6270 */
[-C--:B------:R-:W-:Y:S02]  /*15550*/  ISETP.GE.AND P1, PT, R19, R218.reuse, PT ;  /* 0x000000da1300720c */ /* 0x080fe40003f26270 */
[----:B------:R-:W-:Y:S02]  /*15560*/  FSEL R65, R25, -INF , !P3 ;  /* 0xff80000019417808 */ /* 0x000fe40005800000 */
[----:B------:R-:W-:Y:S02]  /*15570*/  FSEL R67, R27, -INF , !P0 ;  /* 0xff8000001b437808 */ /* 0x000fe40004000000 */
[C---:B------:R-:W-:Y:S02]  /*15580*/  ISETP.GE.AND P3, PT, R10.reuse, R219, PT ;  /* 0x000000db0a00720c */ /* 0x040fe40003f66270 */
[----:B------:R-:W-:Y:S02]  /*15590*/  ISETP.GE.AND P0, PT, R10, R218, PT ;  /* 0x000000da0a00720c */ /* 0x000fe40003f06270 */
[----:B------:R-:W-:Y:S02]  /*155a0*/  FSEL R201, R68, -INF , !P6 ;  /* 0xff80000044c97808 */ /* 0x000fe40007000000 */
[----:B------:R-:W-:Y:S02]  /*155b0*/  FSEL R200, R69, -INF , !P2 ;  /* 0xff80000045c87808 */ /* 0x000fe40005000000 */
[C---:B------:R-:W-:Y:S02]  /*155c0*/  ISETP.GE.AND P6, PT, R170.reuse, R217, PT ;  /* 0x000000d9aa00720c */ /* 0x040fe40003fc6270 */
[----:B------:R-:W-:Y:S02]  /*155d0*/  ISETP.GE.AND P2, PT, R170, R216, PT ;  /* 0x000000d8aa00720c */ /* 0x000fe40003f46270 */
[CC--:B------:R-:W-:Y:S02]  /*155e0*/  ISETP.GE.OR P5, PT, R19.reuse, R223.reuse, !P5 ;  /* 0x000000df1300720c */ /* 0x0c0fe40006fa6670 */
[-C--:B------:R-:W-:Y:S02]  /*155f0*/  ISETP.GE.OR P1, PT, R19, R222.reuse, !P1 ;  /* 0x000000de1300720c */ /* 0x080fe40004f26670 */
[C---:B------:R-:W-:Y:S02]  /*15600*/  ISETP.GE.OR P3, PT, R10.reuse, R223, !P3 ;  /* 0x000000df0a00720c */ /* 0x040fe40005f66670 */
[----:B------:R-:W-:Y:S02]  /*15610*/  ISETP.GE.OR P0, PT, R10, R222, !P0 ;  /* 0x000000de0a00720c */ /* 0x000fe40004706670 */
[C---:B------:R-:W-:Y:S02]  /*15620*/  ISETP.GE.OR P6, PT, R170.reuse, R221, !P6 ;  /* 0x000000ddaa00720c */ /* 0x040fe400077c6670 */
        /* <DEDUP_REMOVED lines=9> */
[CC--:B------:R-:W-:Y:S02]  /*156c0*/  ISETP.GE.OR P5, PT, R171.reuse, R221.reuse, !P5 ;  /* 0x000000ddab00720c */ /* 0x0c0fe40006fa6670 */
[-C--:B------:R-:W-:Y:S02]  /*156d0*/  ISETP.GE.OR P1, PT, R171, R220.reuse, !P1 ;  /* 0x000000dcab00720c */ /* 0x080fe40004f26670 */
[C---:B------:R-:W-:Y:S02]  /*156e0*/  IADD3 R17, R0.reuse, 0x50, RZ ;  /* 0x0000005000117810 */ /* 0x040fe40007ffe0ff */
[----:B------:R-:W-:Y:S02]  /*156f0*/  IADD3 R11, R0, 0x58, RZ ;  /* 0x00000058000b7810 */ /* 0x000fe40007ffe0ff */
[C---:B------:R-:W-:Y:S02]  /*15700*/  ISETP.GE.OR P3, PT, R168.reuse, R221, !P3 ;  /* 0x000000dda800720c */ /* 0x040fe40005f66670 */
[----:B------:R-:W-:Y:S02]  /*15710*/  ISETP.GE.OR P0, PT, R168, R220, !P0 ;  /* 0x000000dca800720c */ /* 0x000fe40004706670 */
[----:B------:R-:W-:Y:S02]  /*15720*/  IADD3 R8, R0, 0x61, RZ ;  /* 0x0000006100087810 */ /* 0x000fe40007ffe0ff */
[----:B------:R-:W-:Y:S02]  /*15730*/  FSEL R49, R12, -INF , !P6 ;  /* 0xff8000000c317808 */ /* 0x000fe40007000000 */
[----:B------:R-:W-:Y:S02]  /*15740*/  FSEL R51, R14, -INF , !P2 ;  /* 0xff8000000e337808 */ /* 0x000fe40005000000 */
[CC--:B------:R-:W-:Y:S02]  /*15750*/  ISETP.GE.AND P6, PT, R17.reuse, R219.reuse, PT ;  /* 0x000000db1100720c */ /* 0x0c0fe40003fc6270 */
[-C--:B------:R-:W-:Y:S02]  /*15760*/  ISETP.GE.AND P2, PT, R17, R218.reuse, PT ;  /* 0x000000da1100720c */ /* 0x080fe40003f46270 */
[----:B------:R-:W-:Y:S02]  /*15770*/  FSEL R64, R24, -INF , !P5 ;  /* 0xff80000018407808 */ /* 0x000fe40006800000 */
[----:B------:R-:W-:Y:S02]  /*15780*/  FSEL R66, R26, -INF , !P1 ;  /* 0xff8000001a427808 */ /* 0x000fe40004800000 */
[CC--:B------:R-:W-:Y:S02]  /*15790*/  ISETP.GE.AND P5, PT, R11.reuse, R219.reuse, PT ;  /* 0x000000db0b00720c */ /* 0x0c0fe40003fa6270 */
[-C--:B------:R-:W-:Y:S02]  /*157a0*/  ISETP.GE.AND P1, PT, R11, R218.reuse, PT ;  /* 0x000000da0b00720c */ /* 0x080fe40003f26270 */
[----:B------:R-:W-:Y:S02]  /*157b0*/  FSEL R69, R29, -INF , !P3 ;  /* 0xff8000001d457808 */ /* 0x000fe40005800000 */
[----:B------:R-:W-:Y:S02]  /*157c0*/  FSEL R82, R31, -INF , !P0 ;  /* 0xff8000001f527808 */ /* 0x000fe40004000000 */
[C---:B------:R-:W-:Y:S02]  /*157d0*/  ISETP.GE.AND P3, PT, R8.reuse, R219, PT ;  /* 0x000000db0800720c */ /* 0x040fe40003f66270 */
[C---:B------:R-:W-:Y:S02]  /*157e0*/  ISETP.GE.AND P0, PT, R8.reuse, R218, PT ;  /* 0x000000da0800720c */ /* 0x040fe40003f06270 */
[CC--:B------:R-:W-:Y:S02]  /*157f0*/  ISETP.GE.OR P6, PT, R17.reuse, R223.reuse, !P6 ;  /* 0x000000df1100720c */ /* 0x0c0fe400077c6670 */
[-C--:B------:R-:W-:Y:S02]  /*15800*/  ISETP.GE.OR P2, PT, R17, R222.reuse, !P2 ;  /* 0x000000de1100720c */ /* 0x080fe40005746670 */
[CC--:B------:R-:W-:Y:S02]  /*15810*/  ISETP.GE.OR P5, PT, R11.reuse, R223.reuse, !P5 ;  /* 0x000000df0b00720c */ /* 0x0c0fe40006fa6670 */
[-C--:B------:R-:W-:Y:S02]  /*15820*/  ISETP.GE.OR P1, PT, R11, R222.reuse, !P1 ;  /* 0x000000de0b00720c */ /* 0x080fe40004f26670 */
        /* <DEDUP_REMOVED lines=16> */
[CC--:B------:R-:W-:Y:S02]  /*15930*/  ISETP.GE.OR P5, PT, R7.reuse, R221.reuse, !P5 ;  /* 0x000000dd0700720c */ /* 0x0c0fe40006fa6670 */
[-C--:B------:R-:W-:Y:S02]  /*15940*/  ISETP.GE.OR P1, PT, R7, R220.reuse, !P1 ;  /* 0x000000dc0700720c */ /* 0x080fe40004f26670 */
[C---:B------:R-:W-:Y:S02]  /*15950*/  IADD3 R9, R0.reuse, 0x60, RZ ;  /* 0x0000006000097810 */ /* 0x040fe40007ffe0ff */
[C---:B------:R-:W-:Y:S02]  /*15960*/  ISETP.GE.OR P3, PT, R169.reuse, R221, !P3 ;  /* 0x000000dda900720c */ /* 0x040fe40005f66670 */
[----:B------:R-:W-:Y:S02]  /*15970*/  ISETP.GE.OR P0, PT, R169, R220, !P0 ;  /* 0x000000dca900720c */ /* 0x000fe40004706670 */
[C---:B------:R-:W-:Y:S02]  /*15980*/  IADD3 R7, R0.reuse, 0x68, RZ ;  /* 0x0000006800077810 */ /* 0x040fe40007ffe0ff */
[----:B------:R-:W-:Y:S02]  /*15990*/  IADD3 R6, R0, 0x69, RZ ;  /* 0x0000006900067810 */ /* 0x000fe40007ffe0ff */
[----:B------:R-:W-:Y:S02]  /*159a0*/  FSEL R70, R30, -INF , !P2 ;  /* 0xff8000001e467808 */ /* 0x000fe40005000000 */
[-C--:B------:R-:W-:Y:S02]  /*159b0*/  ISETP.GE.AND P2, PT, R9, R218.reuse, PT ;  /* 0x000000da0900720c */ /* 0x080fe40003f46270 */
[----:B------:R-:W-:Y:S02]  /*159c0*/  FSEL R81, R40, -INF , !P5 ;  /* 0xff80000028517808 */ /* 0x000fe40006800000 */
[----:B------:R-:W-:Y:S02]  /*159d0*/  FSEL R85, R41, -INF , !P3 ;  /* 0xff80000029557808 */ /* 0x000fe40005800000 */
[----:B------:R-:W-:Y:S02]  /*159e0*/  FSEL R84, R42, -INF , !P1 ;  /* 0xff8000002a547808 */ /* 0x000fe40004800000 */
[----:B------:R-:W-:Y:S02]  /*159f0*/  FSEL R83, R43, -INF , !P0 ;  /* 0xff8000002b537808 */ /* 0x000fe40004000000 */
[CC--:B------:R-:W-:Y:S02]  /*15a00*/  ISETP.GE.AND P5, PT, R7.reuse, R219.reuse, PT ;  /* 0x000000db0700720c */ /* 0x0c0fe40003fa6270 */
[C---:B------:R-:W-:Y:S02]  /*15a10*/  ISETP.GE.AND P3, PT, R6.reuse, R219, PT ;  /* 0x000000db0600720c */ /* 0x040fe40003f66270 */
[-C--:B------:R-:W-:Y:S02]  /*15a20*/  ISETP.GE.AND P1, PT, R7, R218.reuse, PT ;  /* 0x000000da0700720c */ /* 0x080fe40003f26270 */
[C---:B------:R-:W-:Y:S02]  /*15a30*/  ISETP.GE.AND P0, PT, R6.reuse, R218, PT ;  /* 0x000000da0600720c */ /* 0x040fe40003f06270 */
[-C--:B------:R-:W-:Y:S02]  /*15a40*/  ISETP.GE.OR P2, PT, R9, R222.reuse, !P2 ;  /* 0x000000de0900720c */ /* 0x080fe40005746670 */
[CC--:B------:R-:W-:Y:S02]  /*15a50*/  ISETP.GE.OR P5, PT, R7.reuse, R223.reuse, !P5 ;  /* 0x000000df0700720c */ /* 0x0c0fe40006fa6670 */
[C---:B------:R-:W-:Y:S02]  /*15a60*/  ISETP.GE.OR P3, PT, R6.reuse, R223, !P3 ;  /* 0x000000df0600720c */ /* 0x040fe40005f66670 */
[-C--:B------:R-:W-:Y:S02]  /*15a70*/  ISETP.GE.OR P1, PT, R7, R222.reuse, !P1 ;  /* 0x000000de0700720c */ /* 0x080fe40004f26670 */
[----:B------:R-:W-:Y:S02]  /*15a80*/  ISETP.GE.OR P0, PT, R6, R222, !P0 ;  /* 0x000000de0600720c */ /* 0x000fe40004706670 */
[----:B------:R-:W-:Y:S02]  /*15a90*/  FSEL R68, R28, -INF , !P6 ;  /* 0xff8000001c447808 */ /* 0x000fe40007000000 */
[----:B------:R-:W-:Y:S02]  /*15aa0*/  ISETP.GE.AND P6, PT, R9, R219, PT ;  /* 0x000000db0900720c */ /* 0x000fe40003fc6270 */
[----:B------:R-:W-:Y:S02]  /*15ab0*/  FSEL R102, R102, -INF , !P2 ;  /* 0xff80000066667808 */ /* 0x000fe40005000000 */
[-C--:B------:R-:W-:Y:S02]  /*15ac0*/  ISETP.GE.AND P2, PT, R2, R216.reuse, PT ;  /* 0x000000d80200720c */ /* 0x080fe40003f46270 */
[----:B------:R-:W-:Y:S02]  /*15ad0*/  FSEL R112, R112, -INF , !P5 ;  /* 0xff80000070707808 */ /* 0x000fe40006800000 */
[----:B------:R-:W-:Y:S02]  /*15ae0*/  FSEL R113, R113, -INF , !P3 ;  /* 0xff80000071717808 */ /* 0x000fe40005800000 */
[----:B------:R-:W-:Y:S02]  /*15af0*/  FSEL R114, R114, -INF , !P1 ;  /* 0xff80000072727808 */ /* 0x000fe40004800000 */
[----:B------:R-:W-:Y:S02]  /*15b00*/  FSEL R115, R115, -INF , !P0 ;  /* 0xff80000073737808 */ /* 0x000fe40004000000 */
[CC--:B------:R-:W-:Y:S02]  /*15b10*/  ISETP.GE.AND P3, PT, R5.reuse, R217.reuse, PT ;  /* 0x000000d90500720c */ /* 0x0c0fe40003f66270 */
[-C--:B------:R-:W-:Y:S02]  /*15b20*/  ISETP.GE.AND P0, PT, R5, R216.reuse, PT ;  /* 0x000000d80500720c */ /* 0x080fe40003f06270 */
[C---:B------:R-:W-:Y:S02]  /*15b30*/  ISETP.GE.AND P1, PT, R4.reuse, R217, PT ;  /* 0x000000d90400720c */ /* 0x040fe40003f26270 */
[----:B------:R-:W-:Y:S02]  /*15b40*/  ISETP.GE.AND P5, PT, R4, R216, PT ;  /* 0x000000d80400720c */ /* 0x000fe40003fa6270 */
[----:B------:R-:W-:Y:S02]  /*15b50*/  ISETP.GE.OR P6, PT, R9, R223, !P6 ;  /* 0x000000df0900720c */ /* 0x000fe400077c6670 */
[-C--:B------:R-:W-:Y:S02]  /*15b60*/  ISETP.GE.OR P2, PT, R2, R220.reuse, !P2 ;  /* 0x000000dc0200720c */ /* 0x080fe40005746670 */
[CC--:B------:R-:W-:Y:S02]  /*15b70*/  ISETP.GE.OR P3, PT, R5.reuse, R221.reuse, !P3 ;  /* 0x000000dd0500720c */ /* 0x0c0fe40005f66670 */
[-C--:B------:R-:W-:Y:S02]  /*15b80*/  ISETP.GE.OR P0, PT, R5, R220.reuse, !P0 ;  /* 0x000000dc0500720c */ /* 0x080fe40004706670 */
[C---:B------:R-:W-:Y:S02]  /*15b90*/  ISETP.GE.OR P1, PT, R4.reuse, R221, !P1 ;  /* 0x000000dd0400720c */ /* 0x040fe40004f26670 */
[----:B------:R-:W-:Y:S02]  /*15ba0*/  ISETP.GE.OR P5, PT, R4, R220, !P5 ;  /* 0x000000dc0400720c */ /* 0x000fe40006fa6670 */
[C---:B------:R-:W-:Y:S02]  /*15bb0*/  IADD3 R5, R0.reuse, 0x70, RZ ;  /* 0x0000007000057810 */ /* 0x040fe40007ffe0ff */
[----:B------:R-:W-:Y:S02]  /*15bc0*/  IADD3 R4, R0, 0x71, RZ ;  /* 0x0000007100047810 */ /* 0x000fe40007ffe0ff */
[----:B------:R-:W-:Y:S02]  /*15bd0*/  FSEL R100, R100, -INF , !P6 ;  /* 0xff80000064647808 */ /* 0x000fe40007000000 */
[----:B------:R-:W-:Y:S02]  /*15be0*/  ISETP.GE.AND P6, PT, R2, R217, PT ;  /* 0x000000d90200720c */ /* 0x000fe40003fc6270 */
[----:B------:R-:W-:Y:S02]  /*15bf0*/  FSEL R98, R46, -INF , !P2 ;  /* 0xff8000002e627808 */ /* 0x000fe40005000000 */
[----:B------:R-:W-:Y:S02]  /*15c00*/  FSEL R99, R47, -INF , !P0 ;  /* 0xff8000002f637808 */ /* 0x000fe40004000000 */
[CC--:B------:R-:W-:Y:S02]  /*15c10*/  ISETP.GE.AND P2, PT, R5.reuse, R218.reuse, PT ;  /* 0x000000da0500720c */ /* 0x0c0fe40003f46270 */
[----:B------:R-:W-:Y:S02]  /*15c20*/  ISETP.GE.AND P0, PT, R4, R218, PT ;  /* 0x000000da0400720c */ /* 0x000fe40003f06270 */
[----:B------:R-:W-:Y:S02]  /*15c30*/  ISETP.GE.OR P6, PT, R2, R221, !P6 ;  /* 0x000000dd0200720c */ /* 0x000fe400077c6670 */
[-C--:B------:R-:W-:Y:S02]  /*15c40*/  ISETP.GE.OR P2, PT, R5, R222.reuse, !P2 ;  /* 0x000000de0500720c */ /* 0x080fe40005746670 */
[C---:B------:R-:W-:Y:S02]  /*15c50*/  ISETP.GE.OR P0, PT, R4.reuse, R222, !P0 ;  /* 0x000000de0400720c */ /* 0x040fe40004706670 */
[----:B------:R-:W-:Y:S02]  /*15c60*/  FSEL R86, R45, -INF , !P3 ;  /* 0xff8000002d567808 */ /* 0x000fe40005800000 */
[-C--:B------:R-:W-:Y:S02]  /*15c70*/  ISETP.GE.AND P3, PT, R4, R219.reuse, PT ;  /* 0x000000db0400720c */ /* 0x080fe40003f66270 */
[----:B------:R-:W-:Y:S02]  /*15c80*/  FSEL R87, R44, -INF , !P6 ;  /* 0xff8000002c577808 */ /* 0x000fe40007000000 */
[----:B------:R-:W-:Y:S02]  /*15c90*/  ISETP.GE.AND P6, PT, R5, R219, PT ;  /* 0x000000db0500720c */ /* 0x000fe40003fc6270 */
[----:B------:R-:W-:Y:S02]  /*15ca0*/  FSEL R118, R118, -INF , !P2 ;  /* 0xff80000076767808 */ /* 0x000fe40005000000 */
[----:B------:R-:W-:Y:S02]  /*15cb0*/  FSEL R119, R119, -INF , !P0 ;  /* 0xff80000077777808 */ /* 0x000fe40004000000 */
[-C--:B------:R-:W-:Y:S02]  /*15cc0*/  ISETP.GE.AND P0, PT, R32, R217.reuse, PT ;  /* 0x000000d92000720c */ /* 0x080fe40003f06270 */
[----:B------:R-:W-:Y:S02]  /*15cd0*/  ISETP.GE.AND P2, PT, R20, R217, PT ;  /* 0x000000d91400720c */ /* 0x000fe40003f46270 */
[-C--:B------:R-:W-:Y:S02]  /*15ce0*/  ISETP.GE.OR P3, PT, R4, R223.reuse, !P3 ;  /* 0x000000df0400720c */ /* 0x080fe40005f66670 */
[----:B------:R-:W-:Y:S02]  /*15cf0*/  ISETP.GE.OR P6, PT, R5, R223, !P6 ;  /* 0x000000df0500720c */ /* 0x000fe400077c6670 */
[-C--:B------:R-:W-:Y:S02]  /*15d00*/  ISETP.GE.OR P0, PT, R32, R221.reuse, !P0 ;  /* 0x000000dd2000720c */ /* 0x080fe40004706670 */
[----:B------:R-:W-:Y:S02]  /*15d10*/  IADD3 R2, R0, 0x78, RZ ;  /* 0x0000007800027810 */ /* 0x000fe40007ffe0ff */
[----:B------:R-:W-:Y:S02]  /*15d20*/  ISETP.GE.OR P2, PT, R20, R221, !P2 ;  /* 0x000000dd1400720c */ /* 0x000fe40005746670 */
[----:B------:R-:W-:Y:S02]  /*15d30*/  IADD3 R0, R0, 0x79, RZ ;  /* 0x0000007900007810 */ /* 0x000fe40007ffe0ff */
[----:B------:R-:W-:Y:S02]  /*15d40*/  FSEL R117, R117, -INF , !P3 ;  /* 0xff80000075757808 */ /* 0x000fe40005800000 */
[-C--:B------:R-:W-:Y:S02]  /*15d50*/  ISETP.GE.AND P3, PT, R32, R216.reuse, PT ;  /* 0x000000d82000720c */ /* 0x080fe40003f66270 */
[----:B------:R-:W-:Y:S02]  /*15d60*/  FSEL R116, R116, -INF , !P6 ;  /* 0xff80000074747808 */ /* 0x000fe40007000000 */
[----:B------:R-:W-:Y:S02]  /*15d70*/  ISETP.GE.AND P6, PT, R20, R216, PT ;  /* 0x000000d81400720c */ /* 0x000fe40003fc6270 */
[----:B------:R-:W-:Y:S02]  /*15d80*/  FSEL R97, R56, -INF , !P1 ;  /* 0xff80000038617808 */ /* 0x000fe40004800000 */
[-C--:B------:R-:W-:Y:S02]  /*15d90*/  ISETP.GE.AND P1, PT, R2, R219.reuse, PT ;  /* 0x000000db0200720c */ /* 0x080fe40003f26270 */
[----:B------:R-:W-:Y:S02]  /*15da0*/  FSEL R96, R57, -INF , !P0 ;  /* 0xff80000039607808 */ /* 0x000fe40004000000 */
[----:B------:R-:W-:Y:S02]  /*15db0*/  ISETP.GE.AND P0, PT, R0, R219, PT ;  /* 0x000000db0000720c */ /* 0x000fe40003f06270 */
[----:B------:R-:W-:Y:S02]  /*15dc0*/  FSEL R80, R60, -INF , !P2 ;  /* 0xff8000003c507808 */ /* 0x000fe40005000000 */
[C---:B------:R-:W-:Y:S02]  /*15dd0*/  ISETP.GE.AND P2, PT, R21.reuse, R217, PT ;  /* 0x000000d91500720c */ /* 0x040fe40003f46270 */
[-C--:B------:R-:W-:Y:S02]  /*15de0*/  ISETP.GE.OR P3, PT, R32, R220.reuse, !P3 ;  /* 0x000000dc2000720c */ /* 0x080fe40005f66670 */
[----:B------:R-:W-:Y:S02]  /*15df0*/  ISETP.GE.OR P6, PT, R20, R220, !P6 ;  /* 0x000000dc1400720c */ /* 0x000fe400077c6670 */
[-C--:B------:R-:W-:Y:S02]  /*15e00*/  ISETP.GE.OR P1, PT, R2, R223.reuse, !P1 ;  /* 0x000000df0200720c */ /* 0x080fe40004f26670 */
[C---:B------:R-:W-:Y:S02]  /*15e10*/  ISETP.GE.OR P0, PT, R0.reuse, R223, !P0 ;  /* 0x000000df0000720c */ /* 0x040fe40004706670 */
[----:B------:R-:W-:Y:S02]  /*15e20*/  ISETP.GE.OR P2, PT, R21, R221, !P2 ;  /* 0x000000dd1500720c */ /* 0x000fe40005746670 */
[----:B------:R-:W-:Y:S02]  /*15e30*/  FSEL R169, R59, -INF , !P3 ;  /* 0xff8000003ba97808 */ /* 0x000fe40005800000 */
[-C--:B------:R-:W-:Y:S02]  /*15e40*/  ISETP.GE.AND P3, PT, R0, R218.reuse, PT ;  /* 0x000000da0000720c */ /* 0x080fe40003f66270 */
[----:B------:R-:W-:Y:S02]  /*15e50*/  FSEL R168, R58, -INF , !P5 ;  /* 0xff8000003aa87808 */ /* 0x000fe40006800000 */
[----:B------:R-:W-:Y:S02]  /*15e60*/  ISETP.GE.AND P5, PT, R2, R218, PT ;  /* 0x000000da0200720c */ /* 0x000fe40003fa6270 */
[----:B------:R-:W-:Y:S02]  /*15e70*/  FSEL R128, R128, -INF , !P1 ;  /* 0xff80000080807808 */ /* 0x000fe40004800000 */
[----:B------:R-:W-:Y:S02]  /*15e80*/  ISETP.GE.AND P1, PT, R23, R217, PT ;  /* 0x000000d91700720c */ /* 0x000fe40003f26270 */
[----:B------:R-:W-:Y:S02]  /*15e90*/  FSEL R129, R129, -INF , !P0 ;  /* 0xff80000081817808 */ /* 0x000fe40004000000 */
[-C--:B------:R-:W-:Y:S02]  /*15ea0*/  ISETP.GE.AND P0, PT, R23, R216.reuse, PT ;  /* 0x000000d81700720c */ /* 0x080fe40003f06270 */
[----:B------:R-:W-:Y:S02]  /*15eb0*/  FSEL R239, R62, -INF , !P6 ;  /* 0xff8000003eef7808 */ /* 0x000fe40007000000 */
[----:B------:R-:W-:Y:S02]  /*15ec0*/  FSEL R62, R73, -INF , !P2 ;  /* 0xff800000493e7808 */ /* 0x000fe40005000000 */
[----:B------:R-:W-:Y:S02]  /*15ed0*/  ISETP.GE.AND P2, PT, R18, R216, PT ;  /* 0x000000d81200720c */ /* 0x000fe40003f46270 */
[-C--:B------:R-:W-:Y:S02]  /*15ee0*/  ISETP.GE.OR P3, PT, R0, R222.reuse, !P3 ;  /* 0x000000de0000720c */ /* 0x080fe40005f66670 */
[----:B------:R-:W-:Y:S02]  /*15ef0*/  ISETP.GE.OR P5, PT, R2, R222, !P5 ;  /* 0x000000de0200720c */ /* 0x000fe40006fa6670 */
[C---:B------:R-:W-:Y:S02]  /*15f00*/  ISETP.GE.OR P1, PT, R23.reuse, R221, !P1 ;  /* 0x000000dd1700720c */ /* 0x040fe40004f26670 */
[-C--:B------:R-:W-:Y:S02]  /*15f10*/  ISETP.GE.OR P0, PT, R23, R220.reuse, !P0 ;  /* 0x000000dc1700720c */ /* 0x080fe40004706670 */
[----:B------:R-:W-:Y:S02]  /*15f20*/  ISETP.GE.OR P2, PT, R18, R220, !P2 ;  /* 0x000000dc1200720c */ /* 0x000fe40005746670 */
[----:B------:R-:W-:Y:S02]  /*15f30*/  FSEL R131, R131, -INF , !P3 ;  /* 0xff80000083837808 */ /* 0x000fe40005800000 */
[-C--:B------:R-:W-:Y:S02]  /*15f40*/  ISETP.GE.AND P3, PT, R22, R217.reuse, PT ;  /* 0x000000d91600720c */ /* 0x080fe40003f66270 */
[----:B------:R-:W-:Y:S02]  /*15f50*/  FSEL R130, R130, -INF , !P5 ;  /* 0xff80000082827808 */ /* 0x000fe40006800000 */
[CC--:B------:R-:W-:Y:S02]  /*15f60*/  ISETP.GE.AND P5, PT, R22.reuse, R216.reuse, PT ;  /* 0x000000d81600720c */ /* 0x0c0fe40003fa6270 */
[----:B------:R-:W-:Y:S02]  /*15f70*/  FSEL R71, R61, -INF , !P1 ;  /* 0xff8000003d477808 */ /* 0x000fe40004800000 */
[-C--:B------:R-:W-:Y:S02]  /*15f80*/  ISETP.GE.AND P1, PT, R21, R216.reuse, PT ;  /* 0x000000d81500720c */ /* 0x080fe40003f26270 */
[----:B------:R-:W-:Y:S02]  /*15f90*/  FSEL R240, R63, -INF , !P0 ;  /* 0xff8000003ff07808 */ /* 0x000fe40004000000 */
[----:B------:R-:W-:Y:S02]  /*15fa0*/  ISETP.GE.AND P0, PT, R19, R217, PT ;  /* 0x000000d91300720c */ /* 0x000fe40003f06270 */
[----:B------:R-:W-:Y:S02]  /*15fb0*/  FSEL R246, R79, -INF , !P2 ;  /* 0xff8000004ff67808 */ /* 0x000fe40005000000 */
[----:B------:R-:W-:Y:S02]  /*15fc0*/  ISETP.GE.AND P2, PT, R11, R216, PT ;  /* 0x000000d80b00720c */ /* 0x000fe40003f46270 */
[CC--:B------:R-:W-:Y:S02]  /*15fd0*/  ISETP.GE.OR P3, PT, R22.reuse, R221.reuse, !P3 ;  /* 0x000000dd1600720c */ /* 0x0c0fe40005f66670 */
[-C--:B------:R-:W-:Y:S02]  /*15fe0*/  ISETP.GE.OR P5, PT, R22, R220.reuse, !P5 ;  /* 0x000000dc1600720c */ /* 0x080fe40006fa6670 */
[-C--:B------:R-:W-:Y:S02]  /*15ff0*/  ISETP.GE.OR P1, PT, R21, R220.reuse, !P1 ;  /* 0x000000dc1500720c */ /* 0x080fe40004f26670 */
[----:B------:R-:W-:Y:S02]  /*16000*/  ISETP.GE.OR P0, PT, R19, R221, !P0 ;  /* 0x000000dd1300720c */ /* 0x000fe40004706670 */
[----:B------:R-:W-:Y:S02]  /*16010*/  ISETP.GE.OR P2, PT, R11, R220, !P2 ;  /* 0x000000dc0b00720c */ /* 0x000fe40005746670 */
[----:B------:R-:W-:Y:S02]  /*16020*/  FSEL R63, R72, -INF , !P3 ;  /* 0xff800000483f7808 */ /* 0x000fe40005800000 */
[-C--:B------:R-:W-:Y:S02]  /*16030*/  ISETP.GE.AND P3, PT, R18, R217.reuse, PT ;  /* 0x000000d91200720c */ /* 0x080fe40003f66270 */
[----:B------:R-:W-:Y:S02]  /*16040*/  FSEL R213, R94, -INF , !P2 ;  /* 0xff8000005ed57808 */ /* 0x000fe40005000000 */
[-C--:B------:R-:W-:Y:S02]  /*16050*/  ISETP.GE.AND P2, PT, R7, R217.reuse, PT ;  /* 0x000000d90700720c */ /* 0x080fe40003f46270 */
[----:B------:R-:W-:Y:S02]  /*16060*/  FSEL R74, R74, -INF , !P5 ;  /* 0xff8000004a4a7808 */ /* 0x000fe40006800000 */
[----:B------:R-:W-:Y:S02]  /*16070*/  ISETP.GE.AND P5, PT, R17, R216, PT ;  /* 0x000000d81100720c */ /* 0x000fe40003fa6270 */
[----:B------:R-:W-:Y:S02]  /*16080*/  FSEL R75, R75, -INF , !P1 ;  /* 0xff8000004b4b7808 */ /* 0x000fe40004800000 */
[CC--:B------:R-:W-:Y:S02]  /*16090*/  ISETP.GE.AND P1, PT, R17.reuse, R217.reuse, PT ;  /* 0x000000d91100720c */ /* 0x0c0fe40003f26270 */
[----:B------:R-:W-:Y:S02]  /*160a0*/  FSEL R60, R76, -INF , !P0 ;  /* 0xff8000004c3c7808 */ /* 0x000fe40004000000 */
[----:B------:R-:W-:Y:S02]  /*160b0*/  ISETP.GE.AND P0, PT, R16, R217, PT ;  /* 0x000000d91000720c */ /* 0x000fe40003f06270 */
[----:B------:R-:W-:Y:S02]  /*160c0*/  FMNMX.FTZ R13, R178, R3, !PT ;  /* 0x00000003b20d7209 */ /* 0x000fe40007810000 */
[-C--:B------:R-:W-:Y:S02]  /*160d0*/  ISETP.GE.OR P3, PT, R18, R221.reuse, !P3 ;  /* 0x000000dd1200720c */ /* 0x080fe40005f66670 */
[CC--:B------:R-:W-:Y:S02]  /*160e0*/  ISETP.GE.OR P1, PT, R17.reuse, R221.reuse, !P1 ;  /* 0x000000dd1100720c */ /* 0x0c0fe40004f26670 */
[----:B------:R-:W-:Y:S02]  /*160f0*/  ISETP.GE.OR P5, PT, R17, R220, !P5 ;  /* 0x000000dc1100720c */ /* 0x000fe40006fa6670 */
[CC--:B------:R-:W-:Y:S02]  /*16100*/  ISETP.GE.OR P0, PT, R16.reuse, R221.reuse, !P0 ;  /* 0x000000dd1000720c */ /* 0x0c0fe40004706670 */
[----:B------:R-:W-:Y:S02]  /*16110*/  ISETP.GE.OR P2, PT, R7, R221, !P2 ;  /* 0x000000dd0700720c */ /* 0x000fe40005746670 */
[----:B------:R-:W-:Y:S02]  /*16120*/  FSEL R77, R77, -INF , !P3 ;  /* 0xff8000004d4d7808 */ /* 0x000fe40005800000 */
[-C--:B------:R-:W-:Y:S02]  /*16130*/  ISETP.GE.AND P3, PT, R16, R216.reuse, PT ;  /* 0x000000d81000720c */ /* 0x080fe40003f66270 */
[----:B------:R-:W-:Y:S02]  /*16140*/  FMNMX.FTZ R13, R179, R13, !PT ;  /* 0x0000000db30d7209 */ /* 0x000fe40007810000 */
[-C--:B------:R-:W-:Y:S02]  /*16150*/  ISETP.GE.AND P6, PT, R19, R216.reuse, PT ;  /* 0x000000d81300720c */ /* 0x080fe40003fc6270 */
[----:B------:R-:W-:Y:S02]  /*16160*/  FSEL R88, R88, -INF , !P1 ;  /* 0xff80000058587808 */ /* 0x000fe40004800000 */
[CC--:B------:R-:W-:Y:S02]  /*16170*/  ISETP.GE.AND P1, PT, R10.reuse, R217.reuse, PT ;  /* 0x000000d90a00720c */ /* 0x0c0fe40003f26270 */
[----:B------:R-:W-:Y:S02]  /*16180*/  FSEL R89, R89, -INF , !P0 ;  /* 0xff80000059597808 */ /* 0x000fe40004000000 */
[----:B------:R-:W-:Y:S02]  /*16190*/  ISETP.GE.AND P0, PT, R10, R216, PT ;  /* 0x000000d80a00720c */ /* 0x000fe40003f06270 */
[----:B------:R-:W-:Y:S02]  /*161a0*/  FSEL R90, R90, -INF , !P5 ;  /* 0xff8000005a5a7808 */ /* 0x000fe40006800000 */
[-C--:B------:R-:W-:Y:S02]  /*161b0*/  ISETP.GE.AND P5, PT, R9, R217.reuse, PT ;  /* 0x000000d90900720c */ /* 0x080fe40003fa6270 */
[----:B------:R-:W-:Y:S02]  /*161c0*/  FSEL R108, R108, -INF , !P2 ;  /* 0xff8000006c6c7808 */ /* 0x000fe40005000000 */
[----:B------:R-:W-:Y:S02]  /*161d0*/  ISETP.GE.AND P2, PT, R5, R217, PT ;  /* 0x000000d90500720c */ /* 0x000fe40003f46270 */
[----:B------:R-:W-:Y:S02]  /*161e0*/  FMNMX.FTZ R13, R174, R13, !PT ;  /* 0x0000000dae0d7209 */ /* 0x000fe40007810000 */
[-C--:B------:R-:W-:Y:S02]  /*161f0*/  ISETP.GE.OR P3, PT, R16, R220.reuse, !P3 ;  /* 0x000000dc1000720c */ /* 0x080fe40005f66670 */
[-C--:B------:R-:W-:Y:S02]  /*16200*/  ISETP.GE.OR P6, PT, R19, R220.reuse, !P6 ;  /* 0x000000dc1300720c */ /* 0x080fe400077c6670 */
[CC--:B------:R-:W-:Y:S02]  /*16210*/  ISETP.GE.OR P1, PT, R10.reuse, R221.reuse, !P1 ;  /* 0x000000dd0a00720c */ /* 0x0c0fe40004f26670 */
[----:B------:R-:W-:Y:S02]  /*16220*/  ISETP.GE.OR P0, PT, R10, R220, !P0 ;  /* 0x000000dc0a00720c */ /* 0x000fe40004706670 */
[-C--:B------:R-:W-:Y:S02]  /*16230*/  ISETP.GE.OR P5, PT, R9, R221.reuse, !P5 ;  /* 0x000000dd0900720c */ /* 0x080fe40006fa6670 */
[----:B------:R-:W-:Y:S02]  /*16240*/  ISETP.GE.OR P2, PT, R5, R221, !P2 ;  /* 0x000000dd0500720c */ /* 0x000fe40005746670 */
[----:B------:R-:W-:Y:S02]  /*16250*/  FSEL R208, R91, -INF , !P3 ;  /* 0xff8000005bd07808 */ /* 0x000fe40005800000 */
[-C--:B------:R-:W-:Y:S02]  /*16260*/  ISETP.GE.AND P3, PT, R9, R216.reuse, PT ;  /* 0x000000d80900720c */ /* 0x080fe40003f66270 */
[----:B------:R-:W-:Y:S02]  /*16270*/  FMNMX.FTZ R13, R175, R13, !PT ;  /* 0x0000000daf0d7209 */ /* 0x000fe40007810000 */
[----:B-1----:R-:W-:Y:S02]  /*16280*/  FSEL R222, R78, -INF , !P6 ;  /* 0xff8000004ede7808 */ /* 0x002fe40007000000 */
[-C--:B------:R-:W-:Y:S02]  /*16290*/  ISETP.GE.AND P6, PT, R11, R217.reuse, PT ;  /* 0x000000d90b00720c */ /* 0x080fe40003fc6270 */
        /* <DEDUP_REMOVED lines=8> */
[-C--:B------:R-:W-:Y:S02]  /*16320*/  ISETP.GE.OR P3, PT, R9, R220.reuse, !P3 ;  /* 0x000000dc0900720c */ /* 0x080fe40005f66670 */
[----:B------:R-:W-:Y:S02]  /*16330*/  FMNMX.FTZ R13, R186, R13, !PT ;  /* 0x0000000dba0d7209 */ /* 0x000fe40007810000 */
[-C--:B------:R-:W-:Y:S02]  /*16340*/  ISETP.GE.OR P0, PT, R7, R220.reuse, !P0 ;  /* 0x000000dc0700720c */ /* 0x080fe40004706670 */
[-C--:B------:R-:W-:Y:S02]  /*16350*/  ISETP.GE.OR P2, PT, R2, R221.reuse, !P2 ;  /* 0x000000dd0200720c */ /* 0x080fe40005746670 */
[-C--:B------:R-:W-:Y:S02]  /*16360*/  ISETP.GE.OR P6, PT, R11, R221.reuse, !P6 ;  /* 0x000000dd0b00720c */ /* 0x080fe400077c6670 */
[----:B------:R-:W-:Y:S02]  /*16370*/  ISETP.GE.OR P1, PT, R8, R220, !P1 ;  /* 0x000000dc0800720c */ /* 0x000fe40004f26670 */
[----:B------:R-:W-:Y:S02]  /*16380*/  ISETP.GE.OR P5, PT, R6, R221, !P5 ;  /* 0x000000dd0600720c */ /* 0x000fe40006fa6670 */
[----:B------:R-:W-:Y:S02]  /*16390*/  FSEL R218, R106, -INF , !P3 ;  /* 0xff8000006ada7808 */ /* 0x000fe40005800000 */
[----:B------:R-:W-:Y:S02]  /*163a0*/  FMNMX.FTZ R13, R187, R13, !PT ;  /* 0x0000000dbb0d7209 */ /* 0x000fe40007810000 */
[----:B------:R-:W-:Y:S01]  /*163b0*/  FSEL R124, R124, -INF , !P2 ;  /* 0xff8000007c7c7808 */ /* 0x000fe20005000000 */
[----:B------:R-:W-:Y:S01]  /*163c0*/  STL [R1+0xc8], R218 ;  /* 0x0000c8da01007387 */ /* 0x000fe20000100800 */
[-C--:B------:R-:W-:Y:S02]  /*163d0*/  ISETP.GE.AND P2, PT, R4, R216.reuse, PT ;  /* 0x000000d80400720c */ /* 0x080fe40003f46270 */
[-C--:B------:R-:W-:Y:S01]  /*163e0*/  ISETP.GE.AND P3, PT, R0, R217.reuse, PT ;  /* 0x000000d90000720c */ /* 0x080fe20003f66270 */
[----:B------:R-:W-:Y:S01]  /*163f0*/  STL [R1+0xcc], R216 ;  /* 0x0000ccd801007387 */ /* 0x000fe20000100800 */
[----:B------:R-:W-:Y:S02]  /*16400*/  FSEL R209, R107, -INF , !P1 ;  /* 0xff8000006bd17808 */ /* 0x000fe40004800000 */
[-C--:B------:R-:W-:Y:S02]  /*16410*/  ISETP.GE.AND P1, PT, R2, R216.reuse, PT ;  /* 0x000000d80200720c */ /* 0x080fe40003f26270 */
[----:B------:R-:W-:Y:S02]  /*16420*/  FSEL R92, R92, -INF , !P6 ;  /* 0xff8000005c5c7808 */ /* 0x000fe40007000000 */
[-C--:B------:R-:W-:Y:S02]  /*16430*/  ISETP.GE.AND P6, PT, R8, R217.reuse, PT ;  /* 0x000000d90800720c */ /* 0x080fe40003fc6270 */
[----:B------:R-:W-:Y:S02]  /*16440*/  FSEL R109, R109, -INF , !P5 ;  /* 0xff8000006d6d7808 */ /* 0x000fe40006800000 */
[----:B------:R-:W-:Y:S02]  /*16450*/  ISETP.GE.AND P5, PT, R4, R217, PT ;  /* 0x000000d90400720c */ /* 0x000fe40003fa6270 */
[----:B------:R-:W-:Y:S02]  /*16460*/  FSEL R217, R110, -INF , !P0 ;  /* 0xff8000006ed97808 */ /* 0x000fe40004000000 */
[----:B------:R-:W-:Y:S02]  /*16470*/  ISETP.GE.AND P0, PT, R0, R216, PT ;  /* 0x000000d80000720c */ /* 0x000fe40003f06270 */
[----:B------:R-:W-:Y:S02]  /*16480*/  FMNMX.FTZ R13, R182, R13, !PT ;  /* 0x0000000db60d7209 */ /* 0x000fe40007810000 */
[-C--:B------:R-:W-:Y:S02]  /*16490*/  ISETP.GE.OR P1, PT, R2, R220.reuse, !P1 ;  /* 0x000000dc0200720c */ /* 0x080fe40004f26670 */
[-C--:B------:R-:W-:Y:S02]  /*164a0*/  ISETP.GE.OR P0, PT, R0, R220.reuse, !P0 ;  /* 0x000000dc0000720c */ /* 0x080fe40004706670 */
[----:B------:R-:W-:Y:S02]  /*164b0*/  ISETP.GE.OR P2, PT, R4, R220, !P2 ;  /* 0x000000dc0400720c */ /* 0x000fe40005746670 */
[----:B------:R-:W-:Y:S02]  /*164c0*/  FMNMX.FTZ R13, R183, R13, !PT ;  /* 0x0000000db70d7209 */ /* 0x000fe40007810000 */
[----:B------:R-:W-:Y:S02]  /*164d0*/  FSEL R41, R127, -INF , !P0 ;  /* 0xff8000007f297808 */ /* 0x000fe40004000000 */
[----:B------:R-:W-:Y:S02]  /*164e0*/  FSEL R110, R123, -INF , !P2 ;  /* 0xff8000007b6e7808 */ /* 0x000fe40005000000 */
[----:B------:R-:W-:Y:S02]  /*164f0*/  FSEL R123, R126, -INF , !P1 ;  /* 0xff8000007e7b7808 */ /* 0x000fe40004800000 */
[----:B------:R-:W-:Y:S01]  /*16500*/  FMNMX.FTZ R13, R232, R13, !PT ;  /* 0x0000000de80d7209 */ /* 0x000fe20007810000 */
[----:B------:R-:W3:Y:S01]  /*16510*/  LDL.64 R126, [R1+0x30] ;  /* 0x00003000017e7983 */ /* 0x000ee20000100a00 */
        /* <DEDUP_REMOVED lines=8> */
[----:B------:R-:W-:Y:S01]  /*165a0*/  IMAD.U32 R13, RZ, RZ, UR4 ;  /* 0x00000004ff0d7e24 */ /* 0x000fe2000f8e00ff */
[----:B------:R-:W-:Y:S01]  /*165b0*/  FMNMX.FTZ R11, R188, R11, !PT ;  /* 0x0000000bbc0b7209 */ /* 0x000fe20007810000 */
[----:B------:R-:W-:Y:S01]  /*165c0*/  UIADD3 UR4, UR5, 0x2, URZ ;  /* 0x0000000205047890 */ /* 0x000fe2000fffe03f */
        /* <DEDUP_REMOVED lines=68> */
[----:B------:R-:W-:Y:S02]  /*16a10*/  FSEL R105, R105, -INF , !P6 ;  /* 0xff80000069697808 */ /* 0x000fe40007000000 */
[C---:B------:R-:W-:Y:S02]  /*16a20*/  ISETP.GE.AND P6, PT, R6.reuse, R216, PT ;  /* 0x000000d80600720c */ /* 0x040fe40003fc6270 */
        /* <DEDUP_REMOVED lines=30> */
[----:B-1----:R-:W-:Y:S02]  /*16c10*/  FMNMX.FTZ R40, R40, R9, !PT ;  /* 0x0000000928287209 */ /* 0x002fe40007810000 */
[----:B------:R-:W-:Y:S01]  /*16c20*/  ISETP.GE.OR P3, PT, R0, R221, !P3 ;  /* 0x000000dd0000720c */ /* 0x000fe20005f66670 */
[----:B------:R-:W-:Y:S01]  /*16c30*/  IMAD.MOV.U32 R221, RZ, RZ, R90 ;  /* 0x000000ffffdd7224 */ /* 0x000fe200078e005a */
[----:B------:R-:W-:Y:S02]  /*16c40*/  FMNMX.FTZ R6, R222, R6, !PT ;  /* 0x00000006de067209 */ /* 0x000fe40007810000 */
[----:B------:R-:W-:Y:S02]  /*16c50*/  FSEL R121, R121, -INF , !P5 ;  /* 0xff80000079797808 */ /* 0x000fe40006800000 */
[----:B------:R-:W-:Y:S02]  /*16c60*/  ISETP.GE.AND P5, PT, R5, R216, PT ;  /* 0x000000d80500720c */ /* 0x000fe40003fa6270 */
[----:B------:R-:W-:Y:S01]  /*16c70*/  FMNMX.FTZ R4, R109, R7, !PT ;  /* 0x000000076d047209 */ /* 0x000fe20007810000 */
[C---:B------:R-:W-:Y:S01]  /*16c80*/  FMUL.FTZ R7, R40.reuse, c[0x0][0x23c] ;  /* 0x00008f0028077a20 */ /* 0x040fe20000410000 */
[----:B--2---:R-:W-:Y:S02]  /*16c90*/  FMNMX.FTZ R39, R39, R8, !PT ;  /* 0x0000000827277209 */ /* 0x004fe40007810000 */
[----:B------:R-:W-:Y:S02]  /*16ca0*/  FSEL R125, R125, -INF , !P3 ;  /* 0xff8000007d7d7808 */ /* 0x000fe40005800000 */
[----:B------:R-:W-:Y:S02]  /*16cb0*/  FSETP.NEU.FTZ.AND P3, PT, R40, -INF , PT ;  /* 0xff8000002800780b */ /* 0x000fe40003f7d000 */
[----:B------:R-:W-:Y:S02]  /*16cc0*/  ISETP.GE.OR P5, PT, R5, R220, !P5 ;  /* 0x000000dc0500720c */ /* 0x000fe40006fa6670 */
[----:B------:R-:W-:Y:S02]  /*16cd0*/  FMNMX.FTZ R5, R246, R6, !PT ;  /* 0x00000006f6057209 */ /* 0x000fe40007810000 */
[----:B------:R-:W-:Y:S01]  /*16ce0*/  FMNMX.FTZ R4, R120, R4, !PT ;  /* 0x0000000478047209 */ /* 0x000fe20007810000 */
[----:B------:R-:W1:Y:S01]  /*16cf0*/  SHFL.BFLY PT, R6, R39, 0x1, 0x1f ;  /* 0x0c201f0027067f89 */ /* 0x000e6200000e0000 */
[----:B------:R-:W-:Y:S02]  /*16d00*/  FSEL R7, R7, RZ, P3 ;  /* 0x000000ff07077208 */ /* 0x000fe40001800000 */
[----:B------:R-:W-:Y:S02]  /*16d10*/  FMNMX.FTZ R4, R121, R4, !PT ;  /* 0x0000000479047209 */ /* 0x000fe40007810000 */
[----:B----4-:R-:W-:Y:S01]  /*16d20*/  LOP3.LUT R14, R207, UR15, R242, 0x96, !PT ;  /* 0x0000000fcf0e7c12 */ /* 0x010fe2000f8e96f2 */
[--C-:B------:R-:W-:Y:S01]  /*16d30*/  FFMA.FTZ R0, R174, c[0x0][0x23c], -R7.reuse ;  /* 0x00008f00ae007a23 */ /* 0x100fe20000010807 */
[----:B------:R-:W-:Y:S01]  /*16d40*/  FMNMX.FTZ R4, R124, R4, !PT ;  /* 0x000000047c047209 */ /* 0x000fe20007810000 */
[----:B------:R-:W-:Y:S01]  /*16d50*/  FFMA.FTZ R9, R178, c[0x0][0x23c], -R7 ;  /* 0x00008f00b2097a23 */ /* 0x000fe20000010807 */
[----:B------:R-:W-:Y:S01]  /*16d60*/  FMNMX.FTZ R5, R90, R5, !PT ;  /* 0x000000055a057209 */ /* 0x000fe20007810000 */
[----:B------:R-:W-:Y:S01]  /*16d70*/  IMAD.WIDE.U32 R14, R14, -0x326172a9, RZ ;  /* 0xcd9e8d570e0e7825 */ /* 0x000fe200078e00ff */
[----:B------:R2:W-:Y:S01]  /*16d80*/  MUFU.EX2 R135, R0 ;  /* 0x0000000000877308 */ /* 0x0005e20000000800 */
[----:B------:R-:W-:Y:S02]  /*16d90*/  FMNMX.FTZ R4, R125, R4, !PT ;  /* 0x000000047d047209 */ /* 0x000fe40007810000 */
[----:B------:R-:W-:Y:S01]  /*16da0*/  IMAD.MOV.U32 R178, RZ, RZ, R210 ;  /* 0x000000ffffb27224 */ /* 0x000fe200078e00d2 */
[----:B------:R-:W-:Y:S01]  /*16db0*/  FMNMX.FTZ R5, R208, R5, !PT ;  /* 0x00000005d0057209 */ /* 0x000fe20007810000 */
[----:B------:R-:W-:Y:S01]  /*16dc0*/  IMAD.MOV.U32 R174, RZ, RZ, R209 ;  /* 0x000000ffffae7224 */ /* 0x000fe200078e00d1 */
[----:B------:R-:W4:Y:S01]  /*16dd0*/  SHFL.BFLY PT, R38, R4, 0x2, 0x1f ;  /* 0x0c401f0004267f89 */ /* 0x000f2200000e0000 */
[----:B------:R-:W-:Y:S02]  /*16de0*/  FSEL R251, R111, -INF , !P6 ;  /* 0xff8000006ffb7808 */ /* 0x000fe40007000000 */
[----:B------:R-:W-:Y:S02]  /*16df0*/  FMNMX.FTZ R5, R213, R5, !PT ;  /* 0x00000005d5057209 */ /* 0x000fe40007810000 */
[----:B------:R-:W-:Y:S02]  /*16e00*/  FSEL R111, R122, -INF , !P5 ;  /* 0xff8000007a6f7808 */ /* 0x000fe40006800000 */
[----:B-1----:R-:W-:Y:S01]  /*16e10*/  FMNMX.FTZ R39, R39, R6, !PT ;  /* 0x0000000627277209 */ /* 0x002fe20007810000 */
[----:B------:R-:W-:Y:S01]  /*16e20*/  MUFU.EX2 R122, R9 ;  /* 0x00000009007a7308 */ /* 0x000fe20000000800 */
[----:B------:R-:W-:Y:S02]  /*16e30*/  FMNMX.FTZ R5, R91, R5, !PT ;  /* 0x000000055b057209 */ /* 0x000fe40007810000 */
[C---:B------:R-:W-:Y:S01]  /*16e40*/  FSETP.NEU.FTZ.AND P2, PT, R39.reuse, -INF , PT ;  /* 0xff8000002700780b */ /* 0x040fe20003f5d000 */
[----:B------:R-:W-:Y:S01]  /*16e50*/  FMUL.FTZ R6, R39, c[0x0][0x23c] ;  /* 0x00008f0027067a20 */ /* 0x000fe20000410000 */
[----:B------:R-:W-:Y:S01]  /*16e60*/  FMNMX.FTZ R5, R218, R5, !PT ;  /* 0x00000005da057209 */ /* 0x000fe20007810000 */
[----:B------:R-:W-:Y:S01]  /*16e70*/  IMAD.MOV.U32 R218, RZ, RZ, R75 ;  /* 0x000000ffffda7224 */ /* 0x000fe200078e004b */
[----:B------:R-:W-:Y:S02]  /*16e80*/  LOP3.LUT R13, R243, UR31, R13, 0x96, !PT ;  /* 0x0000001ff30d7c12 */ /* 0x000fe4000f8e960d */
[----:B------:R-:W-:Y:S01]  /*16e90*/  FSEL R6, R6, RZ, P2 ;  /* 0x000000ff06067208 */ /* 0x000fe20001000000 */
[--C-:B--2---:R-:W-:Y:S01]  /*16ea0*/  FFMA.FTZ R0, R175, c[0x0][0x23c], -R7.reuse ;  /* 0x00008f00af007a23 */ /* 0x104fe20000010807 */
[----:B------:R-:W-:Y:S03]  /*16eb0*/  FMNMX.FTZ R5, R209, R5, !PT ;  /* 0x00000005d1057209 */ /* 0x000fe60007810000 */
[--C-:B------:R-:W-:Y:S01]  /*16ec0*/  FFMA.FTZ R8, R177, c[0x0][0x23c], -R6.reuse ;  /* 0x00008f00b1087a23 */ /* 0x100fe20000010806 */
[----:B------:R-:W1:Y:S01]  /*16ed0*/  MUFU.EX2 R212, R0 ;  /* 0x0000000000d47308 */ /* 0x000e620000000800 */
[--C-:B------:R-:W-:Y:S01]  /*16ee0*/  FFMA.FTZ R103, R103, c[0x0][0x23c], -R6.reuse ;  /* 0x00008f0067677a23 */ /* 0x100fe20000010806 */
[----:B----4-:R-:W-:Y:S01]  /*16ef0*/  FMNMX.FTZ R38, R4, R38, !PT ;  /* 0x0000002604267209 */ /* 0x010fe20007810000 */
[----:B------:R-:W-:Y:S01]  /*16f00*/  FFMA.FTZ R4, R176, c[0x0][0x23c], -R6 ;  /* 0x00008f00b0047a23 */ /* 0x000fe20000010806 */
[----:B------:R-:W-:Y:S01]  /*16f10*/  FMNMX.FTZ R2, R217, R5, !PT ;  /* 0x00000005d9027209 */ /* 0x000fe20007810000 */
[----:B------:R-:W-:Y:S02]  /*16f20*/  IMAD.MOV.U32 R176, RZ, RZ, R74 ;  /* 0x000000ffffb07224 */ /* 0x000fe400078e004a */
[----:B------:R-:W-:Y:S01]  /*16f30*/  FFMA.FTZ R131, R131, c[0x0][0x23c], -R6 ;  /* 0x00008f0083837a23 */ /* 0x000fe20000010806 */
[----:B------:R-:W-:Y:S01]  /*16f40*/  FMNMX.FTZ R2, R251, R2, !PT ;  /* 0x00000002fb027209 */ /* 0x000fe20007810000 */
[----:B------:R-:W2:Y:S01]  /*16f50*/  SHFL.BFLY PT, R16, R38, 0x1, 0x1f ;  /* 0x0c201f0026107f89 */ /* 0x000ea200000e0000 */
[----:B------:R4:W-:Y:S02]  /*16f60*/  MUFU.EX2 R79, R4 ;  /* 0x00000004004f7308 */ /* 0x0009e40000000800 */
[----:B------:R-:W-:Y:S04]  /*16f70*/  FMNMX.FTZ R2, R111, R2, !PT ;  /* 0x000000026f027209 */ /* 0x000fe80007810000 */
[----:B------:R-:W-:Y:S01]  /*16f80*/  FMNMX.FTZ R5, R110, R2, !PT ;  /* 0x000000026e057209 */ /* 0x000fe20007810000 */
[----:B------:R-:W-:Y:S03]  /*16f90*/  IMAD.U32 R2, RZ, RZ, UR31 ;  /* 0x0000001fff027e24 */ /* 0x000fe6000f8e00ff */
[----:B------:R2:W-:Y:S02]  /*16fa0*/  MUFU.EX2 R216, R8 ;  /* 0x0000000800d87308 */ /* 0x0005e40000000800 */
[----:B------:R-:W-:Y:S01]  /*16fb0*/  LOP3.LUT R2, R243, UR5, R2, 0x96, !PT ;  /* 0x00000005f3027c12 */ /* 0x000fe2000f8e9602 */
[----:B------:R-:W-:Y:S01]  /*16fc0*/  UIADD3 UR5, UR5, 0x3, URZ ;  /* 0x0000000305057890 */ /* 0x000fe2000fffe03f */
[----:B-1----:R-:W-:Y:S01]  /*16fd0*/  IMAD.MOV.U32 R177, RZ, RZ, R212 ;  /* 0x000000ffffb17224 */ /* 0x002fe200078e00d4 */
[----:B------:R-:W-:Y:S02]  /*16fe0*/  FMNMX.FTZ R0, R123, R5, !PT ;  /* 0x000000057b007209 */ /* 0x000fe40007810000 */
[----:B------:R-:W-:Y:S01]  /*16ff0*/  IMAD.WIDE.U32 R10, R2, -0x326172a9, RZ ;  /* 0xcd9e8d57020a7825 */ /* 0x000fe200078e00ff */
[----:B------:R-:W-:Y:S02]  /*17000*/  LOP3.LUT R5, R211, UR15, R242, 0x96, !PT ;  /* 0x0000000fd3057c12 */ /* 0x000fe4000f8e96f2 */
[----:B------:R-:W-:Y:S01]  /*17010*/  FMNMX.FTZ R0, R41, R0, !PT ;  /* 0x0000000029007209 */ /* 0x000fe20007810000 */
[----:B------:R-:W-:Y:S02]  /*17020*/  MUFU.EX2 R103, R103 ;  /* 0x0000006700677308 */ /* 0x000fe40000000800 */
[----:B------:R-:W-:Y:S01]  /*17030*/  IMAD.WIDE.U32 R28, R5, -0x326172a9, RZ ;  /* 0xcd9e8d57051c7825 */ /* 0x000fe200078e00ff */
[----:B---3--:R-:W-:Y:S01]  /*17040*/  LOP3.LUT R5, R11, UR16, R244, 0x96, !PT ;  /* 0x000000100b057c12 */ /* 0x008fe2000f8e96f4 */
[----:B------:R-:W1:Y:S01]  /*17050*/  SHFL.BFLY PT, R2, R0, 0x2, 0x1f ;  /* 0x0c401f0000027f89 */ /* 0x000e6200000e0000 */
[--C-:B----4-:R-:W-:Y:S02]  /*17060*/  LOP3.LUT R4, R15, UR14, R10.reuse, 0x96, !PT ;  /* 0x0000000e0f047c12 */ /* 0x110fe4000f8e960a */
[----:B--2---:R-:W-:Y:S01]  /*17070*/  FMNMX.FTZ R38, R38, R16, !PT ;  /* 0x0000001026267209 */ /* 0x004fe20007810000 */
[----:B------:R-:W-:Y:S01]  /*17080*/  IMAD.WIDE.U32 R18, R5, -0x2daee0ad, RZ ;  /* 0xd2511f5305127825 */ /* 0x000fe200078e00ff */
[----:B------:R-:W-:Y:S02]  /*17090*/  LOP3.LUT R10, R29, UR14, R10, 0x96, !PT ;  /* 0x0000000e1d0a7c12 */ /* 0x000fe4000f8e960a */
[----:B------:R-:W-:Y:S01]  /*170a0*/  FSETP.NEU.FTZ.AND P1, PT, R38, -INF , PT ;  /* 0xff8000002600780b */ /* 0x000fe20003f3d000 */
[----:B------:R-:W-:Y:S01]  /*170b0*/  IMAD.WIDE.U32 R4, R4, -0x2daee0ad, RZ ;  /* 0xd2511f5304047825 */ /* 0x000fe200078e00ff */
[----:B------:R-:W-:Y:S03]  /*170c0*/  LOP3.LUT R8, R11, UR16, R126, 0x96, !PT ;  /* 0x000000100b087c12 */ /* 0x000fe6000f8e967e */
[----:B------:R-:W-:Y:S01]  /*170d0*/  IMAD.WIDE.U32 R10, R10, -0x2daee0ad, RZ ;  /* 0xd2511f530a0a7825 */ /* 0x000fe200078e00ff */
[----:B------:R-:W-:Y:S03]  /*170e0*/  LOP3.LUT R12, R5, UR11, R18, 0x96, !PT ;  /* 0x0000000b050c7c12 */ /* 0x000fe6000f8e9612 */
[----:B------:R-:W-:Y:S02]  /*170f0*/  FFMA.FTZ R5, R179, c[0x0][0x23c], -R7 ;  /* 0x00008f00b3057a23 */ /* 0x000fe40000010807 */
[----:B------:R-:W-:Y:S01]  /*17100*/  IMAD.WIDE.U32 R20, R8, -0x2daee0ad, RZ ;  /* 0xd2511f5308147825 */ /* 0x000fe200078e00ff */
[----:B------:R-:W-:Y:S01]  /*17110*/  LOP3.LUT R8, R19, UR13, R206, 0x96, !PT ;  /* 0x0000000d13087c12 */ /* 0x000fe2000f8e96ce */
[----:B------:R2:W3:Y:S02]  /*17120*/  MUFU.EX2 R24, R5 ;  /* 0x0000000500187308 */ /* 0x0004e40000000800 */
[----:B------:R-:W-:Y:S01]  /*17130*/  IMAD.WIDE.U32 R18, R13, -0x326172a9, RZ ;  /* 0xcd9e8d570d127825 */ /* 0x000fe200078e00ff */
[----:B------:R-:W-:Y:S02]  /*17140*/  LOP3.LUT R9, R21, UR13, R210, 0x96, !PT ;  /* 0x0000000d15097c12 */ /* 0x000fe4000f8e96d2 */
[----:B-1----:R-:W-:Y:S01]  /*17150*/  FMNMX.FTZ R0, R0, R2, !PT ;  /* 0x0000000200007209 */ /* 0x002fe20007810000 */
[----:B------:R-:W-:Y:S01]  /*17160*/  IMAD.WIDE.U32 R12, R12, -0x326172a9, RZ ;  /* 0xcd9e8d570c0c7825 */ /* 0x000fe200078e00ff */
[----:B------:R-:W-:Y:S02]  /*17170*/  LOP3.LUT R21, R29, UR14, R18, 0x96, !PT ;  /* 0x0000000e1d157c12 */ /* 0x000fe4000f8e9612 */
[----:B------:R-:W-:Y:S01]  /*17180*/  LOP3.LUT R61, R19, UR16, R244, 0x96, !PT ;  /* 0x00000010133d7c12 */ /* 0x000fe2000f8e96f4 */
[----:B------:R-:W-:Y:S01]  /*17190*/  IMAD.WIDE.U32 R16, R9, -0x326172a9, RZ ;  /* 0xcd9e8d5709107825 */ /* 0x000fe200078e00ff */
[----:B------:R-:W1:Y:S01]  /*171a0*/  SHFL.BFLY PT, R2, R0, 0x1, 0x1f ;  /* 0x0c201f0000027f89 */ /* 0x000e6200000e0000 */
[----:B------:R-:W-:Y:S02]  /*171b0*/  LOP3.LUT R78, R15, UR14, R18, 0x96, !PT ;  /* 0x0000000e0f4e7c12 */ /* 0x000fe4000f8e9612 */
[----:B------:R-:W-:Y:S01]  /*171c0*/  IMAD.MOV.U32 R179, RZ, RZ, R211 ;  /* 0x000000ffffb37224 */ /* 0x000fe200078e00d3 */
[----:B------:R-:W-:Y:S02]  /*171d0*/  LOP3.LUT R26, R17, UR12, R28, 0x96, !PT ;  /* 0x0000000c111a7c12 */ /* 0x000fe4000f8e961c */
[----:B------:R-:W-:Y:S02]  /*171e0*/  LOP3.LUT R20, R11, UR11, R20, 0x96, !PT ;  /* 0x0000000b0b147c12 */ /* 0x000fe4000f8e9614 */
[----:B------:R-:W-:Y:S01]  /*171f0*/  LOP3.LUT R11, R19, UR16, R126, 0x96, !PT ;  /* 0x00000010130b7c12 */ /* 0x000fe2000f8e967e */
[----:B------:R-:W-:Y:S04]  /*17200*/  IMAD.WIDE.U32 R18, R8, -0x326172a9, RZ ;  /* 0xcd9e8d5708127825 */ /* 0x000fe800078e00ff */
[----:B--2---:R-:W-:Y:S01]  /*17210*/  FFMA.FTZ R5, R180, c[0x0][0x23c], -R6 ;  /* 0x00008f00b4057a23 */ /* 0x004fe20000010806 */
[----:B------:R-:W-:Y:S01]  /*17220*/  LOP3.LUT R18, R13, UR10, R18, 0x96, !PT ;  /* 0x0000000a0d127c12 */ /* 0x000fe2000f8e9612 */
[----:B------:R-:W-:Y:S01]  /*17230*/  IMAD.WIDE.U32 R8, R20, -0x326172a9, RZ ;  /* 0xcd9e8d5714087825 */ /* 0x000fe200078e00ff */
[----:B------:R-:W-:Y:S01]  /*17240*/  LOP3.LUT R19, R19, UR12, R14, 0x96, !PT ;  /* 0x0000000c13137c12 */ /* 0x000fe2000f8e960e */
[----:B------:R2:W-:Y:S02]  /*17250*/  MUFU.EX2 R107, R5 ;  /* 0x00000005006b7308 */ /* 0x0005e40000000800 */
[----:B------:R-:W-:Y:S01]  /*17260*/  IMAD.WIDE.U32 R22, R11, -0x2daee0ad, RZ ;  /* 0xd2511f530b167825 */ /* 0x000fe200078e00ff */
[----:B------:R-:W-:Y:S03]  /*17270*/  LOP3.LUT R13, R9, UR10, R16, 0x96, !PT ;  /* 0x0000000a090d7c12 */ /* 0x000fe6000f8e9610 */
[----:B------:R-:W-:Y:S01]  /*17280*/  FFMA.FTZ R11, R181, c[0x0][0x23c], -R6 ;  /* 0x00008f00b50b7a23 */ /* 0x000fe20000010806 */
[----:B-1----:R-:W-:Y:S01]  /*17290*/  FMNMX.FTZ R37, R0, R2, !PT ;  /* 0x0000000200257209 */ /* 0x002fe20007810000 */
[----:B------:R-:W-:Y:S01]  /*172a0*/  IMAD.WIDE.U32 R20, R21, -0x2daee0ad, RZ ;  /* 0xd2511f5315147825 */ /* 0x000fe200078e00ff */
[----:B------:R-:W-:Y:S01]  /*172b0*/  LOP3.LUT R33, R23, UR13, R178, 0x96, !PT ;  /* 0x0000000d17217c12 */ /* 0x000fe2000f8e96b2 */
[----:B------:R1:W-:Y:S01]  /*172c0*/  MUFU.EX2 R211, R11 ;  /* 0x0000000b00d37308 */ /* 0x0003e20000000800 */
[C---:B------:R-:W-:Y:S01]  /*172d0*/  FSETP.NEU.FTZ.AND P0, PT, R37.reuse, -INF , PT ;  /* 0xff8000002500780b */ /* 0x040fe20003f1d000 */
[----:B------:R-:W-:Y:S01]  /*172e0*/  FMUL.FTZ R43, R37, c[0x0][0x23c] ;  /* 0x00008f00252b7a20 */ /* 0x000fe20000410000 */
[----:B------:R-:W-:Y:S01]  /*172f0*/  LOP3.LUT R32, R21, UR11, R22, 0x96, !PT ;  /* 0x0000000b15207c12 */ /* 0x000fe2000f8e9616 */
[----:B------:R-:W-:Y:S03]  /*17300*/  IMAD.WIDE.U32 R16, R19, -0x2daee0ad, RZ ;  /* 0xd2511f5313107825 */ /* 0x000fe600078e00ff */
[----:B------:R-:W-:Y:S01]  /*17310*/  FSEL R43, R43, RZ, P0 ;  /* 0x000000ff2b2b7208 */ /* 0x000fe20000000000 */
[----:B------:R-:W-:Y:S01]  /*17320*/  IMAD.WIDE.U32 R26, R26, -0x2daee0ad, RZ ;  /* 0xd2511f531a1a7825 */ /* 0x000fe200078e00ff */
[----:B------:R-:W-:Y:S03]  /*17330*/  LOP3.LUT R22, R17, UR9, R4, 0x96, !PT ;  /* 0x0000000911167c12 */ /* 0x000fe6000f8e9604 */
[----:B------:R-:W-:Y:S04]  /*17340*/  IMAD.WIDE.U32 R18, R18, -0x2daee0ad, RZ ;  /* 0xd2511f5312127825 */ /* 0x000fe800078e00ff */
[----:B--2---:R-:W-:Y:S02]  /*17350*/  FMUL.FTZ R5, R38, c[0x0][0x23c] ;  /* 0x00008f0026057a20 */ /* 0x004fe40000410000 */
[----:B---3--:R-:W-:Y:S01]  /*17360*/  IMAD.MOV.U32 R181, RZ, RZ, R24 ;  /* 0x000000ffffb57224 */ /* 0x008fe200078e0018 */
[----:B------:R-:W-:Y:S01]  /*17370*/  LOP3.LUT R24, R27, UR9, R10, 0x96, !PT ;  /* 0x000000091b187c12 */ /* 0x000fe2000f8e960a */
[----:B------:R-:W-:Y:S01]  /*17380*/  IMAD.WIDE.U32 R22, R22, -0x326172a9, RZ ;  /* 0xcd9e8d5716167825 */ /* 0x000fe200078e00ff */
[----:B------:R-:W-:Y:S02]  /*17390*/  FSEL R5, R5, RZ, P1 ;  /* 0x000000ff05057208 */ /* 0x000fe40000800000 */
[----:B------:R-:W-:Y:S01]  /*173a0*/  LOP3.LUT R10, R19, UR7, R16, 0x96, !PT ;  /* 0x00000007130a7c12 */ /* 0x000fe2000f8e9610 */
[----:B------:R-:W-:Y:S01]  /*173b0*/  IMAD.WIDE.U32 R16, R13, -0x2daee0ad, RZ ;  /* 0xd2511f530d107825 */ /* 0x000fe200078e00ff */
[----:B------:R-:W-:Y:S03]  /*173c0*/  LOP3.LUT R13, R23, UR8, R12, 0x96, !PT ;  /* 0x00000008170d7c12 */ /* 0x000fe6000f8e960c */
[--C-:B------:R-:W-:Y:S02]  /*173d0*/  FFMA.FTZ R0, R35, c[0x0][0x23c], -R5.reuse ;  /* 0x00008f0023007a23 */ /* 0x100fe40000010805 */
[--C-:B------:R-:W-:Y:S02]  /*173e0*/  FFMA.FTZ R9, R34, c[0x0][0x23c], -R5.reuse ;  /* 0x00008f0022097a23 */ /* 0x100fe40000010805 */
[----:B------:R-:W-:Y:S01]  /*173f0*/  IMAD.WIDE.U32 R24, R24, -0x326172a9, RZ ;  /* 0xcd9e8d5718187825 */ /* 0x000fe200078e00ff */
[----:B------:R2:W-:Y:S03]  /*17400*/  MUFU.EX2 R94, R0 ;  /* 0x00000000005e7308 */ /* 0x0005e60000000800 */
[----:B-1----:R-:W-:Y:S04]  /*17410*/  IMAD.WIDE.U32 R10, R10, -0x326172a9, RZ ;  /* 0xcd9e8d570a0a7825 */ /* 0x002fe800078e00ff */
[----:B------:R-:W-:Y:S01]  /*17420*/  IMAD.MOV.U32 R180, RZ, RZ, R208 ;  /* 0x000000ffffb47224 */ /* 0x000fe200078e00d0 */
[C---:B------:R-:W-:Y:S01]  /*17430*/  LOP3.LUT R27, R10.reuse, 0xff, RZ, 0xc0, !PT ;  /* 0x000000ff0a1b7812 */ /* 0x040fe200078ec0ff */
[----:B------:R-:W-:Y:S01]  /*17440*/  FFMA.FTZ R109, R109, c[0x0][0x23c], -R5 ;  /* 0x00008f006d6d7a23 */ /* 0x000fe20000010805 */
[----:B------:R1:W-:Y:S01]  /*17450*/  MUFU.EX2 R175, R9 ;  /* 0x0000000900af7308 */ /* 0x0003e20000000800 */
[--C-:B------:R-:W-:Y:S01]  /*17460*/  FFMA.FTZ R123, R123, c[0x0][0x23c], -R43.reuse ;  /* 0x00008f007b7b7a23 */ /* 0x100fe2000001082b */
[----:B------:R-:W-:Y:S02]  /*17470*/  LOP3.LUT R4, R11, UR17, R22, 0x96, !PT ;  /* 0x000000110b047c12 */ /* 0x000fe4000f8e9616 */
[----:B------:R-:W-:Y:S01]  /*17480*/  LOP3.LUT R21, R10, 0xffff, RZ, 0xc0, !PT ;  /* 0x0000ffff0a157812 */ /* 0x000fe200078ec0ff */
[----:B--2---:R-:W-:Y:S05]  /*17490*/  FFMA.FTZ R0, R36, c[0x0][0x23c], -R43 ;  /* 0x00008f0024007a23 */ /* 0x004fea000001082b */
[----:B------:R2:W-:Y:S01]  /*174a0*/  MUFU.EX2 R247, R0 ;  /* 0x0000000000f77308 */ /* 0x0005e20000000800 */
[----:B-1----:R-:W-:Y:S02]  /*174b0*/  LOP3.LUT R9, R17, UR7, R26, 0x96, !PT ;  /* 0x0000000711097c12 */ /* 0x002fe4000f8e961a */
[----:B------:R-:W-:Y:S02]  /*174c0*/  SHF.R.U32.HI R26, RZ, 0x10, R10 ;  /* 0x00000010ff1a7819 */ /* 0x000fe4000001160a */
[----:B------:R-:W-:Y:S01]  /*174d0*/  LOP3.LUT R17, R25, UR8, R8, 0x96, !PT ;  /* 0x0000000819117c12 */ /* 0x000fe2000f8e9608 */
[----:B------:R-:W-:Y:S01]  /*174e0*/  IMAD.WIDE.U32 R8, R9, -0x326172a9, RZ ;  /* 0xcd9e8d5709087825 */ /* 0x000fe200078e00ff */
[----:B------:R-:W-:Y:S03]  /*174f0*/  SHF.R.U32.HI R25, RZ, 0x18, R10 ;  /* 0x00000018ff197819 */ /* 0x000fe6000001160a */
[----:B------:R-:W-:Y:S01]  /*17500*/  IMAD.WIDE.U32 R10, R13, -0x2daee0ad, RZ ;  /* 0xd2511f530d0a7825 */ /* 0x000fe200078e00ff */
[----:B------:R-:W-:Y:S02]  /*17510*/  SHF.R.U32.HI R30, RZ, 0x18, R8 ;  /* 0x00000018ff1e7819 */ /* 0x000fe40000011608 */
[----:B------:R-:W-:Y:S02]  /*17520*/  LOP3.LUT R12, R9, UR17, R24, 0x96, !PT ;  /* 0x00000011090c7c12 */ /* 0x000fe4000f8e9618 */
[----:B------:R-:W-:Y:S01]  /*17530*/  LOP3.LUT R2, R11, UR18, R18, 0x96, !PT ;  /* 0x000000120b027c12 */ /* 0x000fe2000f8e9612 */
[----:B------:R-:W-:Y:S01]  /*17540*/  FFMA.FTZ R18, R183, c[0x0][0x23c], -R7 ;  /* 0x00008f00b7127a23 */ /* 0x000fe20000010807 */
[C---:B------:R-:W-:Y:S01]  /*17550*/  LOP3.LUT R35, R10.reuse, 0xffff, RZ, 0xc0, !PT ;  /* 0x0000ffff0a237812 */ /* 0x040fe200078ec0ff */
[----:B------:R-:W-:Y:S01]  /*17560*/  FFMA.FTZ R11, R49, c[0x0][0x23c], -R5 ;  /* 0x00008f00310b7a23 */ /* 0x000fe20000010805 */
[----:B------:R-:W-:Y:S01]  /*17570*/  LOP3.LUT R45, R10, 0xff, RZ, 0xc0, !PT ;  /* 0x000000ff0a2d7812 */ /* 0x000fe200078ec0ff */
[----:B--2---:R-:W-:Y:S01]  /*17580*/  FFMA.FTZ R0, R48, c[0x0][0x23c], -R43 ;  /* 0x00008f0030007a23 */ /* 0x004fe2000001082b */
[----:B------:R-:W-:Y:S01]  /*17590*/  SHF.R.U32.HI R24, RZ, 0x10, R8 ;  /* 0x00000010ff187819 */ /* 0x000fe20000011608 */
[----:B------:R-:W-:Y:S01]  /*175a0*/  IMAD.MOV.U32 R183, RZ, RZ, R174 ;  /* 0x000000ffffb77224 */ /* 0x000fe200078e00ae */
[----:B------:R1:W-:Y:S01]  /*175b0*/  MUFU.EX2 R106, R11 ;  /* 0x0000000b006a7308 */ /* 0x0003e20000000800 */
[----:B------:R-:W-:Y:S01]  /*175c0*/  IMAD.MOV.U32 R174, RZ, RZ, R246 ;  /* 0x000000ffffae7224 */ /* 0x000fe200078e00f6 */
[C---:B------:R-:W-:Y:S02]  /*175d0*/  LOP3.LUT R19, R8.reuse, 0xffff, RZ, 0xc0, !PT ;  /* 0x0000ffff08137812 */ /* 0x040fe400078ec0ff */
[----:B------:R-:W-:Y:S01]  /*175e0*/  LOP3.LUT R31, R8, 0xff, RZ, 0xc0, !PT ;  /* 0x000000ff081f7812 */ /* 0x000fe200078ec0ff */
[----:B------:R-:W-:Y:S01]  /*175f0*/  IMAD.WIDE.U32 R8, R17, -0x2daee0ad, RZ ;  /* 0xd2511f5311087825 */ /* 0x000fe200078e00ff */
[--C-:B------:R-:W-:Y:S02]  /*17600*/  SHF.R.U32.HI R44, RZ, 0x18, R10.reuse ;  /* 0x00000018ff2c7819 */ /* 0x100fe4000001160a */
[----:B------:R-:W-:Y:S02]  /*17610*/  SHF.R.U32.HI R42, RZ, 0x10, R10 ;  /* 0x00000010ff2a7819 */ /* 0x000fe4000001160a */
[----:B------:R-:W2:Y:S01]  /*17620*/  MUFU.EX2 R53, R0 ;  /* 0x0000000000357308 */ /* 0x000ea20000000800 */
[----:B------:R-:W-:Y:S02]  /*17630*/  LOP3.LUT R34, R8, 0xff, RZ, 0xc0, !PT ;  /* 0x000000ff08227812 */ /* 0x000fe400078ec0ff */
[--C-:B------:R-:W-:Y:S02]  /*17640*/  SHF.R.U32.HI R36, RZ, 0x10, R8.reuse ;  /* 0x00000010ff247819 */ /* 0x100fe40000011608 */
[----:B------:R-:W-:Y:S05]  /*17650*/  SHF.R.U32.HI R46, RZ, 0x18, R8 ;  /* 0x00000018ff2e7819 */ /* 0x000fea0000011608 */
[----:B------:R-:W-:Y:S01]  /*17660*/  MUFU.EX2 R210, R18 ;  /* 0x0000001200d27308 */ /* 0x000fe20000000800 */
[----:B-1----:R-:W-:Y:S09]  /*17670*/  FFMA.FTZ R11, R50, c[0x0][0x23c], -R5 ;  /* 0x00008f00320b7a23 */ /* 0x002ff20000010805 */
[----:B------:R1:W-:Y:S01]  /*17680*/  MUFU.EX2 R223, R11 ;  /* 0x0000000b00df7308 */ /* 0x0003e20000000800 */
[----:B--2---:R-:W-:Y:S01]  /*17690*/  IMAD.MOV.U32 R50, RZ, RZ, R53 ;  /* 0x000000ffff327224 */ /* 0x004fe200078e0035 */
[----:B------:R-:W-:Y:S01]  /*176a0*/  LOP3.LUT R0, R9, UR18, R16, 0x96, !PT ;  /* 0x0000001209007c12 */ /* 0x000fe2000f8e9610 */
[----:B------:R-:W-:Y:S01]  /*176b0*/  IMAD.WIDE.U32 R16, R33, -0x326172a9, RZ ;  /* 0xcd9e8d5721107825 */ /* 0x000fe200078e00ff */
[----:B------:R-:W-:Y:S03]  /*176c0*/  LOP3.LUT R33, R8, 0xffff, RZ, 0xc0, !PT ;  /* 0x0000ffff08217812 */ /* 0x000fe600078ec0ff */
[----:B------:R-:W-:Y:S01]  /*176d0*/  IMAD.WIDE.U32 R8, R32, -0x326172a9, RZ ;  /* 0xcd9e8d5720087825 */ /* 0x000fe200078e00ff */
[----:B------:R-:W-:Y:S04]  /*176e0*/  LOP3.LUT R10, R17, UR12, R28, 0x96, !PT ;  /* 0x0000000c110a7c12 */ /* 0x000fe8000f8e961c */
[----:B------:R-:W-:Y:S01]  /*176f0*/  LOP3.LUT R13, R9, UR10, R16, 0x96, !PT ;  /* 0x0000000a090d7c12 */ /* 0x000fe2000f8e9610 */
[----:B------:R-:W-:Y:S01]  /*17700*/  IMAD.WIDE.U32 R22, R10, -0x2daee0ad, RZ ;  /* 0xd2511f530a167825 */ /* 0x000fe200078e00ff */
[----:B------:R-:W-:Y:S03]  /*17710*/  SHF.R.U32.HI R10, RZ, 0x8, R21 ;  /* 0x00000008ff0a7819 */ /* 0x000fe60000011615 */
[----:B------:R-:W-:Y:S01]  /*17720*/  FFMA.FTZ R9, R51, c[0x0][0x23c], -R43 ;  /* 0x00008f0033097a23 */ /* 0x000fe2000001082b */
[----:B------:R-:W-:Y:S01]  /*17730*/  LOP3.LUT R16, R23, UR9, R20, 0x96, !PT ;  /* 0x0000000917107c12 */ /* 0x000fe2000f8e9614 */
[--C-:B------:R-:W-:Y:S01]  /*17740*/  FFMA.FTZ R51, R226, c[0x0][0x23c], -R7.reuse ;  /* 0x00008f00e2337a23 */ /* 0x100fe20000010807 */
[----:B------:R-:W-:Y:S01]  /*17750*/  PRMT R48, R27, 0x5410, R10 ;  /* 0x000054101b307816 */ /* 0x000fe2000000000a */
[----:B-1----:R-:W-:Y:S01]  /*17760*/  FFMA.FTZ R11, R182, c[0x0][0x23c], -R7 ;  /* 0x00008f00b60b7a23 */ /* 0x002fe20000010807 */
[----:B------:R1:W2:Y:S01]  /*17770*/  MUFU.EX2 R76, R9 ;  /* 0x00000009004c7308 */ /* 0x0002a20000000800 */
[----:B------:R-:W-:Y:S04]  /*17780*/  IMAD.WIDE.U32 R16, R16, -0x326172a9, RZ ;  /* 0xcd9e8d5710107825 */ /* 0x000fe800078e00ff */
[----:B------:R-:W-:Y:S01]  /*17790*/  IMAD.MOV.U32 R182, RZ, RZ, R135 ;  /* 0x000000ffffb67224 */ /* 0x000fe200078e0087 */
[----:B------:R-:W-:Y:S02]  /*177a0*/  LOP3.LUT R23, R17, UR8, R8, 0x96, !PT ;  /* 0x0000000811177c12 */ /* 0x000fe4000f8e9608 */
[C---:B------:R-:W-:Y:S02]  /*177b0*/  LOP3.LUT R8, R4.reuse, 0xffff, RZ, 0xc0, !PT ;  /* 0x0000ffff04087812 */ /* 0x040fe400078ec0ff */
[----:B------:R3:W-:Y:S01]  /*177c0*/  MUFU.EX2 R215, R11 ;  /* 0x0000000b00d77308 */ /* 0x0007e20000000800 */
[----:B------:R-:W-:Y:S02]  /*177d0*/  LOP3.LUT R17, R4, 0xff, RZ, 0xc0, !PT ;  /* 0x000000ff04117812 */ /* 0x000fe400078ec0ff */
[----:B------:R-:W-:Y:S04]  /*177e0*/  SHF.R.U32.HI R8, RZ, 0x8, R8 ;  /* 0x00000008ff087819 */ /* 0x000fe80000011608 */
[----:B------:R-:W-:Y:S01]  /*177f0*/  PRMT R27, R17, 0x5410, R8 ;  /* 0x00005410111b7816 */ /* 0x000fe20000000008 */
[----:B------:R-:W-:Y:S02]  /*17800*/  FFMA.FTZ R17, R184, c[0x0][0x23c], -R6 ;  /* 0x00008f00b8117a23 */ /* 0x000fe40000010806 */
[----:B------:R-:W-:Y:S02]  /*17810*/  IMAD.MOV.U32 R184, RZ, RZ, R244 ;  /* 0x000000ffffb87224 */ /* 0x000fe400078e00f4 */
[----:B------:R4:W-:Y:S01]  /*17820*/  MUFU.EX2 R214, R17 ;  /* 0x0000001100d67308 */ /* 0x0009e20000000800 */
[----:B-1----:R-:W-:Y:S02]  /*17830*/  FFMA.FTZ R9, R52, c[0x0][0x23c], -R43 ;  /* 0x00008f0034097a23 */ /* 0x002fe4000001082b */
[----:B--2---:R-:W-:Y:S02]  /*17840*/  IMAD.MOV.U32 R226, RZ, RZ, R76 ;  /* 0x000000ffffe27224 */ /* 0x004fe400078e004c */
[--C-:B------:R-:W-:Y:S02]  /*17850*/  FFMA.FTZ R76, R235, c[0x0][0x23c], -R6.reuse ;  /* 0x00008f00eb4c7a23 */ /* 0x100fe40000010806 */
[----:B------:R-:W-:Y:S03]  /*17860*/  FFMA.FTZ R235, R114, c[0x0][0x23c], -R6 ;  /* 0x00008f0072eb7a23 */ /* 0x000fe60000010806 */
[----:B------:R1:W-:Y:S01]  /*17870*/  MUFU.EX2 R95, R9 ;  /* 0x00000009005f7308 */ /* 0x0003e20000000800 */
[----:B---3--:R-:W-:Y:S01]  /*17880*/  IMAD.WIDE.U32 R10, R13, -0x2daee0ad, RZ ;  /* 0xd2511f530d0a7825 */ /* 0x008fe200078e00ff */
[----:B------:R-:W-:Y:S02]  /*17890*/  SHF.R.U32.HI R13, RZ, 0x8, R19 ;  /* 0x00000008ff0d7819 */ /* 0x000fe40000011613 */
[----:B------:R-:W-:Y:S02]  /*178a0*/  SHF.R.U32.HI R19, RZ, 0x18, R4 ;  /* 0x00000018ff137819 */ /* 0x000fe40000011604 */
[----:B------:R-:W-:Y:S01]  /*178b0*/  LOP3.LUT R18, R11, UR7, R22, 0x96, !PT ;  /* 0x000000070b127c12 */ /* 0x000fe2000f8e9616 */
[--C-:B------:R-:W-:Y:S01]  /*178c0*/  FFMA.FTZ R22, R196, c[0x0][0x23c], -R7.reuse ;  /* 0x00008f00c4167a23 */ /* 0x100fe20000010807 */
[----:B------:R-:W-:Y:S01]  /*178d0*/  LOP3.LUT R11, R12, 0xffff, RZ, 0xc0, !PT ;  /* 0x0000ffff0c0b7812 */ /* 0x000fe200078ec0ff */
[----:B------:R-:W-:Y:S01]  /*178e0*/  FFMA.FTZ R196, R100, c[0x0][0x23c], -R7 ;  /* 0x00008f0064c47a23 */ /* 0x000fe20000010807 */
[----:B------:R-:W-:Y:S01]  /*178f0*/  PRMT R31, R31, 0x5410, R13 ;  /* 0x000054101f1f7816 */ /* 0x000fe2000000000d */
[----:B------:R-:W-:Y:S01]  /*17900*/  FFMA.FTZ R100, R60, c[0x0][0x23c], -R5 ;  /* 0x00008f003c647a23 */ /* 0x000fe20000010805 */
[----:B------:R-:W-:Y:S02]  /*17910*/  SHF.R.U32.HI R13, RZ, 0x10, R4 ;  /* 0x00000010ff0d7819 */ /* 0x000fe40000011604 */
[----:B----4-:R-:W-:Y:S01]  /*17920*/  SHF.R.U32.HI R17, RZ, 0x8, R11 ;  /* 0x00000008ff117819 */ /* 0x010fe2000001160b */
[--C-:B------:R-:W-:Y:S01]  /*17930*/  FFMA.FTZ R11, R185, c[0x0][0x23c], -R6.reuse ;  /* 0x00008f00b90b7a23 */ /* 0x100fe20000010806 */
[----:B------:R-:W-:Y:S01]  /*17940*/  LOP3.LUT R13, R13, 0xff, RZ, 0xc0, !PT ;  /* 0x000000ff0d0d7812 */ /* 0x000fe200078ec0ff */
[----:B------:R-:W-:Y:S01]  /*17950*/  IMAD.MOV.U32 R185, RZ, RZ, R245 ;  /* 0x000000ffffb97224 */ /* 0x000fe200078e00f5 */
[----:B------:R-:W-:Y:S01]  /*17960*/  MUFU.EX2 R100, R100 ;  /* 0x0000006400647308 */ /* 0x000fe20000000800 */
[----:B-1----:R-:W-:Y:S01]  /*17970*/  LOP3.LUT R9, R26, 0xff, RZ, 0xc0, !PT ;  /* 0x000000ff1a097812 */ /* 0x002fe200078ec0ff */
[----:B------:R-:W-:Y:S03]  /*17980*/  FFMA.FTZ R26, R227, c[0x0][0x23c], -R6 ;  /* 0x00008f00e31a7a23 */ /* 0x000fe60000010806 */
[----:B------:R-:W-:Y:S05]  /*17990*/  PRMT R47, R9, 0x5410, R25 ;  /* 0x00005410092f7816 */ /* 0x000fea0000000019 */
[----:B------:R1:W-:Y:S01]  /*179a0*/  MUFU.EX2 R209, R11 ;  /* 0x0000000b00d17308 */ /* 0x0003e20000000800 */
[----:B------:R-:W-:Y:S02]  /*179b0*/  PRMT R25, R13, 0x5410, R19 ;  /* 0x000054100d197816 */ /* 0x000fe40000000013 */
[----:B------:R-:W-:Y:S01]  /*179c0*/  SHF.R.U32.HI R13, RZ, 0x10, R12 ;  /* 0x00000010ff0d7819 */ /* 0x000fe2000001160c */
[--C-:B------:R-:W-:Y:S01]  /*179d0*/  HSET2.LE.AND R47, R47, R241.reuse, PT ;  /* 0x000000f12f2f7233 */ /* 0x100fe20003803000 */
[----:B------:R-:W-:Y:S01]  /*179e0*/  LOP3.LUT R9, R24, 0xff, RZ, 0xc0, !PT ;  /* 0x000000ff18097812 */ /* 0x000fe200078ec0ff */
[----:B------:R-:W-:Y:S03]  /*179f0*/  FFMA.FTZ R24, R228, c[0x0][0x23c], -R6 ;  /* 0x00008f00e4187a23 */ /* 0x000fe60000010806 */
[----:B------:R-:W-:Y:S01]  /*17a00*/  PRMT R49, R9, 0x5410, R30 ;  /* 0x0000541009317816 */ /* 0x000fe2000000001e */
[----:B------:R-:W-:Y:S01]  /*17a10*/  IMAD.WIDE.U32 R8, R18, -0x326172a9, RZ ;  /* 0xcd9e8d5712087825 */ /* 0x000fe200078e00ff */
[----:B------:R-:W-:Y:S02]  /*17a20*/  LOP3.LUT R18, R12, 0xff, RZ, 0xc0, !PT ;  /* 0x000000ff0c127812 */ /* 0x000fe400078ec0ff */
[----:B------:R-:W-:Y:S01]  /*17a30*/  SHF.R.U32.HI R12, RZ, 0x18, R12 ;  /* 0x00000018ff0c7819 */ /* 0x000fe2000001160c */
[----:B------:R-:W-:Y:S01]  /*17a40*/  FFMA.FTZ R30, R232, c[0x0][0x23c], -R7 ;  /* 0x00008f00e81e7a23 */ /* 0x000fe20000010807 */
[----:B------:R-:W-:Y:S02]  /*17a50*/  LOP3.LUT R4, R9, UR17, R16, 0x96, !PT ;  /* 0x0000001109047c12 */ /* 0x000fe4000f8e9610 */
[----:B------:R-:W-:Y:S02]  /*17a60*/  SHF.R.U32.HI R16, RZ, 0x8, R33 ;  /* 0x00000008ff107819 */ /* 0x000fe40000011621 */
[----:B------:R-:W-:Y:S02]  /*17a70*/  LOP3.LUT R19, R8, 0xffff, RZ, 0xc0, !PT ;  /* 0x0000ffff08137812 */ /* 0x000fe400078ec0ff */
[----:B------:R-:W-:Y:S01]  /*17a80*/  PRMT R58, R34, 0x5410, R16 ;  /* 0x00005410223a7816 */ /* 0x000fe20000000010 */
[----:B------:R-:W-:Y:S01]  /*17a90*/  IMAD.MOV.U32 R34, RZ, RZ, R126 ;  /* 0x000000ffff227224 */ /* 0x000fe200078e007e */
[----:B------:R-:W-:Y:S01]  /*17aa0*/  LOP3.LUT R9, R2, 0xffff, RZ, 0xc0, !PT ;  /* 0x0000ffff02097812 */ /* 0x000fe200078ec0ff */
[----:B------:R-:W-:Y:S01]  /*17ab0*/  FFMA.FTZ R126, R92, c[0x0][0x23c], -R5 ;  /* 0x00008f005c7e7a23 */ /* 0x000fe20000010805 */
[----:B-1----:R-:W-:Y:S01]  /*17ac0*/  LOP3.LUT R11, R13, 0xff, RZ, 0xc0, !PT ;  /* 0x000000ff0d0b7812 */ /* 0x002fe200078ec0ff */
[----:B------:R-:W-:Y:S01]  /*17ad0*/  FFMA.FTZ R13, R186, c[0x0][0x23c], -R7 ;  /* 0x00008f00ba0d7a23 */ /* 0x000fe20000010807 */
[----:B------:R-:W-:Y:S01]  /*17ae0*/  LOP3.LUT R16, R2, 0xff, RZ, 0xc0, !PT ;  /* 0x000000ff02107812 */ /* 0x000fe200078ec0ff */
[----:B------:R-:W-:Y:S01]  /*17af0*/  IMAD.MOV.U32 R186, RZ, RZ, R251 ;  /* 0x000000ffffba7224 */ /* 0x000fe200078e00fb */
[----:B------:R-:W-:Y:S01]  /*17b00*/  PRMT R33, R11, 0x5410, R12 ;  /* 0x000054100b217816 */ /* 0x000fe2000000000c */
[--C-:B------:R-:W-:Y:S01]  /*17b10*/  FFMA.FTZ R11, R187, c[0x0][0x23c], -R7.reuse ;  /* 0x00008f00bb0b7a23 */ /* 0x100fe20000010807 */
[----:B------:R-:W1:Y:S01]  /*17b20*/  MUFU.EX2 R90, R13 ;  /* 0x0000000d005a7308 */ /* 0x000e620000000800 */
[----:B------:R-:W-:Y:S01]  /*17b30*/  IMAD.MOV.U32 R187, RZ, RZ, R180 ;  /* 0x000000ffffbb7224 */ /* 0x000fe200078e00b4 */
[----:B------:R-:W-:Y:S01]  /*17b40*/  SHF.R.U32.HI R12, RZ, 0x18, R2 ;  /* 0x00000018ff0c7819 */ /* 0x000fe20000011602 */
[----:B------:R-:W-:Y:S01]  /*17b50*/  FFMA.FTZ R180, R191, c[0x0][0x23c], -R7 ;  /* 0x00008f00bfb47a23 */ /* 0x000fe20000010807 */
[----:B------:R-:W-:Y:S01]  /*17b60*/  PRMT R32, R18, 0x5410, R17 ;  /* 0x0000541012207816 */ /* 0x000fe20000000011 */
[----:B------:R-:W-:Y:S01]  /*17b70*/  IMAD.MOV.U32 R92, RZ, RZ, R178 ;  /* 0x000000ffff5c7224 */ /* 0x000fe200078e00b2 */
[----:B------:R-:W-:Y:S01]  /*17b80*/  SHF.R.U32.HI R18, RZ, 0x8, R35 ;  /* 0x00000008ff127819 */ /* 0x000fe20000011623 */
[----:B------:R-:W-:Y:S01]  /*17b90*/  IMAD.MOV.U32 R35, RZ, RZ, R127 ;  /* 0x000000ffff237224 */ /* 0x000fe200078e007f */
[----:B------:R-:W-:Y:S01]  /*17ba0*/  SHF.R.U32.HI R20, RZ, 0x10, R8 ;  /* 0x00000010ff147819 */ /* 0x000fe20000011608 */
[----:B------:R-:W-:Y:S01]  /*17bb0*/  FFMA.FTZ R127, R170, c[0x0][0x23c], -R7 ;  /* 0x00008f00aa7f7a23 */ /* 0x000fe20000010807 */
[----:B------:R2:W-:Y:S01]  /*17bc0*/  MUFU.EX2 R219, R11 ;  /* 0x0000000b00db7308 */ /* 0x0005e20000000800 */
[----:B------:R-:W-:Y:S01]  /*17bd0*/  PRMT R54, R45, 0x5410, R18 ;  /* 0x000054102d367816 */ /* 0x000fe20000000012 */
[----:B------:R-:W-:Y:S01]  /*17be0*/  IMAD.MOV.U32 R45, RZ, RZ, R207 ;  /* 0x000000ffff2d7224 */ /* 0x000fe200078e00cf */
[----:B------:R-:W-:Y:S01]  /*17bf0*/  LOP3.LUT R21, R8, 0xff, RZ, 0xc0, !PT ;  /* 0x000000ff08157812 */ /* 0x000fe200078ec0ff */
[--C-:B------:R-:W-:Y:S01]  /*17c00*/  HSET2.LE.AND R33, R33, R241.reuse, PT ;  /* 0x000000f121217233 */ /* 0x100fe20003803000 */
[----:B------:R-:W-:Y:S01]  /*17c10*/  SHF.R.U32.HI R18, RZ, 0x18, R8 ;  /* 0x00000018ff127819 */ /* 0x000fe20000011608 */
[--C-:B------:R-:W-:Y:S01]  /*17c20*/  HSET2.LE.AND R54, R54, R241.reuse, PT ;  /* 0x000000f136367233 */ /* 0x100fe20003803000 */
[----:B------:R-:W-:Y:S01]  /*17c30*/  LOP3.LUT R17, R42, 0xff, RZ, 0xc0, !PT ;  /* 0x000000ff2a117812 */ /* 0x000fe200078ec0ff */
[----:B------:R-:W-:Y:S01]  /*17c40*/  FFMA.FTZ R42, R238, c[0x0][0x23c], -R6 ;  /* 0x00008f00ee2a7a23 */ /* 0x000fe20000010806 */
[--C-:B------:R-:W-:Y:S01]  /*17c50*/  HSET2.LE.AND R58, R58, R241.reuse, PT ;  /* 0x000000f13a3a7233 */ /* 0x100fe20003803000 */
[----:B------:R-:W-:Y:S01]  /*17c60*/  MUFU.EX2 R127, R127 ;  /* 0x0000007f007f7308 */ /* 0x000fe20000000800 */
[----:B------:R-:W-:Y:S01]  /*17c70*/  PRMT R55, R17, 0x5410, R44 ;  /* 0x0000541011377816 */ /* 0x000fe2000000002c */
[----:B------:R-:W-:Y:S01]  /*17c80*/  IMAD.MOV.U32 R44, RZ, RZ, R206 ;  /* 0x000000ffff2c7224 */ /* 0x000fe200078e00ce */
[----:B------:R-:W-:Y:S01]  /*17c90*/  LOP3.LUT R17, R36, 0xff, RZ, 0xc0, !PT ;  /* 0x000000ff24117812 */ /* 0x000fe200078ec0ff */
[----:B-1----:R-:W-:Y:S01]  /*17ca0*/  IMAD.MOV.U32 R232, RZ, RZ, R90 ;  /* 0x000000ffffe87224 */ /* 0x002fe200078e005a */
[----:B------:R-:W-:Y:S01]  /*17cb0*/  SHF.R.U32.HI R13, RZ, 0x10, R2 ;  /* 0x00000010ff0d7819 */ /* 0x000fe20000011602 */
[----:B------:R-:W-:Y:S01]  /*17cc0*/  FFMA.FTZ R2, R188, c[0x0][0x23c], -R6 ;  /* 0x00008f00bc027a23 */ /* 0x000fe20000010806 */
[--C-:B------:R-:W-:Y:S01]  /*17cd0*/  HSET2.LE.AND R55, R55, R241.reuse, PT ;  /* 0x000000f137377233 */ /* 0x100fe20003803000 */
[----:B------:R-:W-:Y:S01]  /*17ce0*/  IMAD.MOV.U32 R188, RZ, RZ, R176 ;  /* 0x000000ffffbc7224 */ /* 0x000fe200078e00b0 */
[----:B------:R-:W-:Y:S01]  /*17cf0*/  PRMT R59, R17, 0x5410, R46 ;  /* 0x00005410113b7816 */ /* 0x000fe2000000002e */
[--C-:B------:R-:W-:Y:S01]  /*17d00*/  FFMA.FTZ R176, R101, c[0x0][0x23c], -R7.reuse ;  /* 0x00008f0065b07a23 */ /* 0x100fe20000010807 */
[----:B------:R1:W-:Y:S01]  /*17d10*/  MUFU.EX2 R249, R2 ;  /* 0x0000000200f97308 */ /* 0x0003e20000000800 */
[----:B------:R-:W-:Y:S01]  /*17d20*/  FFMA.FTZ R101, R173, c[0x0][0x23c], -R6 ;  /* 0x00008f00ad657a23 */ /* 0x000fe20000010806 */
[--C-:B------:R-:W-:Y:S01]  /*17d30*/  HSET2.LE.AND R32, R32, R241.reuse, PT ;  /* 0x000000f120207233 */ /* 0x100fe20003803000 */
[----:B------:R-:W-:Y:S01]  /*17d40*/  FFMA.FTZ R36, R231, c[0x0][0x23c], -R7 ;  /* 0x00008f00e7247a23 */ /* 0x000fe20000010807 */
[----:B--2---:R-:W-:Y:S01]  /*17d50*/  SHF.R.U32.HI R11, RZ, 0x8, R9 ;  /* 0x00000008ff0b7819 */ /* 0x004fe20000011609 */
[----:B------:R-:W-:Y:S01]  /*17d60*/  FFMA.FTZ R90, R200, c[0x0][0x23c], -R7 ;  /* 0x00008f00c85a7a23 */ /* 0x000fe20000010807 */
[----:B------:R-:W-:Y:S01]  /*17d70*/  LOP3.LUT R9, R13, 0xff, RZ, 0xc0, !PT ;  /* 0x000000ff0d097812 */ /* 0x000fe200078ec0ff */
[----:B------:R-:W-:Y:S01]  /*17d80*/  IMAD.MOV.U32 R46, RZ, RZ, R182 ;  /* 0x000000ffff2e7224 */ /* 0x000fe200078e00b6 */
[----:B------:R-:W-:Y:S01]  /*17d90*/  PRMT R52, R16, 0x5410, R11 ;  /* 0x0000541010347816 */ /* 0x000fe2000000000b */
[----:B------:R-:W-:Y:S01]  /*17da0*/  IMAD.MOV.U32 R182, RZ, RZ, R106 ;  /* 0x000000ffffb67224 */ /* 0x000fe200078e006a */
[----:B------:R-:W-:Y:S01]  /*17db0*/  PRMT R53, R9, 0x5410, R12 ;  /* 0x0000541009357816 */ /* 0x000fe2000000000c */
[----:B------:R-:W-:Y:S01]  /*17dc0*/  FFMA.FTZ R12, R189, c[0x0][0x23c], -R6 ;  /* 0x00008f00bd0c7a23 */ /* 0x000fe20000010806 */
[--C-:B------:R-:W-:Y:S01]  /*17dd0*/  HSET2.LE.AND R59, R59, R241.reuse, PT ;  /* 0x000000f13b3b7233 */ /* 0x100fe20003803000 */
[----:B------:R-:W-:Y:S01]  /*17de0*/  IMAD.WIDE.U32 R8, R23, -0x2daee0ad, RZ ;  /* 0xd2511f5317087825 */ /* 0x000fe200078e00ff */
[C---:B------:R-:W-:Y:S01]  /*17df0*/  LOP3.LUT R16, R0.reuse, 0xff, RZ, 0xc0, !PT ;  /* 0x000000ff00107812 */ /* 0x040fe200078ec0ff */
[----:B------:R2:W3:Y:S01]  /*17e00*/  MUFU.EX2 R224, R12 ;  /* 0x0000000c00e07308 */ /* 0x0004e20000000800 */
[----:B------:R-:W-:Y:S01]  /*17e10*/  LOP3.LUT R11, R0, 0xffff, RZ, 0xc0, !PT ;  /* 0x0000ffff000b7812 */ /* 0x000fe200078ec0ff */
[----:B------:R-:W-:Y:S01]  /*17e20*/  IMAD.MOV.U32 R189, RZ, RZ, R222 ;  /* 0x000000ffffbd7224 */ /* 0x000fe200078e00de */
[----:B------:R-:W-:Y:S01]  /*17e30*/  SHF.R.U32.HI R13, RZ, 0x18, R0 ;  /* 0x00000018ff0d7819 */ /* 0x000fe20000011600 */
[----:B------:R-:W-:Y:S01]  /*17e40*/  FFMA.FTZ R222, R116, c[0x0][0x23c], -R7 ;  /* 0x00008f0074de7a23 */ /* 0x000fe20000010807 */
[----:B------:R-:W-:Y:S01]  /*17e50*/  SHF.R.U32.HI R11, RZ, 0x8, R11 ;  /* 0x00000008ff0b7819 */ /* 0x000fe2000001160b */
[----:B------:R-:W-:Y:S01]  /*17e60*/  FFMA.FTZ R116, R115, c[0x0][0x23c], -R6 ;  /* 0x00008f0073747a23 */ /* 0x000fe20000010806 */
[--C-:B------:R-:W-:Y:S01]  /*17e70*/  HSET2.LE.AND R53, R53, R241.reuse, PT ;  /* 0x000000f135357233 */ /* 0x100fe20003803000 */
[--C-:B------:R-:W-:Y:S01]  /*17e80*/  FFMA.FTZ R17, R96, c[0x0][0x23c], -R5.reuse ;  /* 0x00008f0060117a23 */ /* 0x100fe20000010805 */
[----:B-1----:R-:W-:Y:S01]  /*17e90*/  SHF.R.U32.HI R2, RZ, 0x10, R0 ;  /* 0x00000010ff027819 */ /* 0x002fe20000011600 */
[----:B------:R-:W-:Y:S01]  /*17ea0*/  FFMA.FTZ R23, R71, c[0x0][0x23c], -R5 ;  /* 0x00008f0047177a23 */ /* 0x000fe20000010805 */
[----:B------:R-:W-:Y:S01]  /*17eb0*/  PRMT R56, R16, 0x5410, R11 ;  /* 0x0000541010387816 */ /* 0x000fe2000000000b */
[--C-:B------:R-:W-:Y:S01]  /*17ec0*/  FFMA.FTZ R16, R97, c[0x0][0x23c], -R5.reuse ;  /* 0x00008f0061107a23 */ /* 0x100fe20000010805 */
[----:B------:R-:W-:Y:S01]  /*17ed0*/  LOP3.LUT R0, R2, 0xff, RZ, 0xc0, !PT ;  /* 0x000000ff02007812 */ /* 0x000fe200078ec0ff */
[--C-:B------:R-:W-:Y:S01]  /*17ee0*/  FFMA.FTZ R106, R77, c[0x0][0x23c], -R5.reuse ;  /* 0x00008f004d6a7a23 */ /* 0x100fe20000010805 */
[----:B------:R-:W-:Y:S01]  /*17ef0*/  LOP3.LUT R2, R9, UR18, R10, 0x96, !PT ;  /* 0x0000001209027c12 */ /* 0x000fe2000f8e960a */
[--C-:B------:R-:W-:Y:S01]  /*17f00*/  FFMA.FTZ R97, R88, c[0x0][0x23c], -R5.reuse ;  /* 0x00008f0058617a23 */ /* 0x100fe20000010805 */
[----:B------:R-:W-:Y:S01]  /*17f10*/  LOP3.LUT R10, R8, 0xffff, RZ, 0xc0, !PT ;  /* 0x0000ffff080a7812 */ /* 0x000fe200078ec0ff */
[----:B------:R-:W-:Y:S01]  /*17f20*/  FFMA.FTZ R9, R64, c[0x0][0x23c], -R5 ;  /* 0x00008f0040097a23 */ /* 0x000fe20000010805 */
[----:B------:R-:W-:Y:S01]  /*17f30*/  PRMT R57, R0, 0x5410, R13 ;  /* 0x0000541000397816 */ /* 0x000fe2000000000d */
[--C-:B------:R-:W-:Y:S01]  /*17f40*/  FFMA.FTZ R77, R120, c[0x0][0x23c], -R5.reuse ;  /* 0x00008f00784d7a23 */ /* 0x100fe20000010805 */
[----:B------:R-:W-:Y:S01]  /*17f50*/  LOP3.LUT R11, R8, 0xff, RZ, 0xc0, !PT ;  /* 0x000000ff080b7812 */ /* 0x000fe200078ec0ff */
[----:B------:R-:W-:Y:S01]  /*17f60*/  FFMA.FTZ R120, R121, c[0x0][0x23c], -R5 ;  /* 0x00008f0079787a23 */ /* 0x000fe20000010805 */
[----:B------:R1:W-:Y:S01]  /*17f70*/  MUFU.EX2 R245, R9 ;  /* 0x0000000900f57308 */ /* 0x0003e20000000800 */
[----:B------:R-:W-:Y:S01]  /*17f80*/  IMAD.MOV.U32 R121, RZ, RZ, R186 ;  /* 0x000000ffff797224 */ /* 0x000fe200078e00ba */
[--C-:B--2---:R-:W-:Y:S01]  /*17f90*/  SHF.R.U32.HI R12, RZ, 0x10, R8.reuse ;  /* 0x00000010ff0c7819 */ /* 0x104fe20000011608 */
[----:B------:R-:W-:Y:S01]  /*17fa0*/  IMAD.MOV.U32 R96, RZ, RZ, R187 ;  /* 0x000000ffff607224 */ /* 0x000fe200078e00bb */
[----:B------:R-:W-:Y:S01]  /*17fb0*/  SHF.R.U32.HI R13, RZ, 0x18, R8 ;  /* 0x00000018ff0d7819 */ /* 0x000fe20000011608 */
[----:B------:R-:W-:Y:S01]  /*17fc0*/  FFMA.FTZ R8, R65, c[0x0][0x23c], -R5 ;  /* 0x00008f0041087a23 */ /* 0x000fe20000010805 */
[C---:B------:R-:W-:Y:S01]  /*17fd0*/  LOP3.LUT R0, R4.reuse, 0xffff, RZ, 0xc0, !PT ;  /* 0x0000ffff04007812 */ /* 0x040fe200078ec0ff */
[--C-:B------:R-:W-:Y:S02]  /*17fe0*/  HSET2.LE.AND R52, R52, R241.reuse, PT ;  /* 0x000000f134347233 */ /* 0x100fe40003803000 */
[--C-:B------:R-:W-:Y:S01]  /*17ff0*/  HSET2.LE.AND R56, R56, R241.reuse, PT ;  /* 0x000000f138387233 */ /* 0x100fe20003803000 */
[----:B------:R2:W4:Y:S01]  /*18000*/  MUFU.EX2 R252, R8 ;  /* 0x0000000800fc7308 */ /* 0x0005220000000800 */
[----:B------:R-:W-:Y:S01]  /*18010*/  SHF.R.U32.HI R0, RZ, 0x8, R0 ;  /* 0x00000008ff007819 */ /* 0x000fe20000011600 */
[--C-:B------:R-:W-:Y:S08]  /*18020*/  HSET2.LE.AND R57, R57, R241.reuse, PT ;  /* 0x000000f139397233 */ /* 0x100ff00003803000 */
[----:B------:R-:W-:Y:S01]  /*18030*/  MUFU.EX2 R228, R16 ;  /* 0x0000001000e47308 */ /* 0x000fe20000000800 */
[----:B-1----:R-:W-:Y:S04]  /*18040*/  LOP3.LUT R9, R4, 0xff, RZ, 0xc0, !PT ;  /* 0x000000ff04097812 */ /* 0x002fe800078ec0ff */
[----:B------:R-:W-:Y:S02]  /*18050*/  PRMT R64, R9, 0x5410, R0 ;  /* 0x0000541009407816 */ /* 0x000fe40000000000 */
[--C-:B------:R-:W-:Y:S03]  /*18060*/  SHF.R.U32.HI R0, RZ, 0x10, R4.reuse ;  /* 0x00000010ff007819 */ /* 0x100fe60000011604 */
[----:B------:R-:W-:Y:S01]  /*18070*/  MUFU.EX2 R227, R17 ;  /* 0x0000001100e37308 */ /* 0x000fe20000000800 */
[----:B------:R-:W-:Y:S01]  /*18080*/  LOP3.LUT R9, R12, 0xff, RZ, 0xc0, !PT ;  /* 0x000000ff0c097812 */ /* 0x000fe200078ec0ff */
[----:B------:R-:W-:Y:S01]  /*18090*/  FFMA.FTZ R12, R202, c[0x0][0x23c], -R7 ;  /* 0x00008f00ca0c7a23 */ /* 0x000fe20000010807 */
[----:B--2---:R-:W-:Y:S01]  /*180a0*/  SHF.R.U32.HI R8, RZ, 0x18, R4 ;  /* 0x00000018ff087819 */ /* 0x004fe20000011604 */
[----:B------:R-:W-:Y:S01]  /*180b0*/  FFMA.FTZ R4, R66, c[0x0][0x23c], -R43 ;  /* 0x00008f0042047a23 */ /* 0x000fe2000001082b */
[----:B------:R-:W-:Y:S01]  /*180c0*/  LOP3.LUT R0, R0, 0xff, RZ, 0xc0, !PT ;  /* 0x000000ff00007812 */ /* 0x000fe200078ec0ff */
[----:B------:R-:W-:Y:S01]  /*180d0*/  FFMA.FTZ R202, R117, c[0x0][0x23c], -R7 ;  /* 0x00008f0075ca7a23 */ /* 0x000fe20000010807 */
[----:B------:R-:W-:Y:S01]  /*180e0*/  PRMT R75, R9, 0x5410, R13 ;  /* 0x00005410094b7816 */ /* 0x000fe2000000000d */
[--C-:B------:R-:W-:Y:S01]  /*180f0*/  FFMA.FTZ R9, R84, c[0x0][0x23c], -R43.reuse ;  /* 0x00008f0054097a23 */ /* 0x100fe2000001082b */
[----:B------:R-:W-:Y:S01]  /*18100*/  PRMT R65, R0, 0x5410, R8 ;  /* 0x0000541000417816 */ /* 0x000fe20000000008 */
[----:B------:R-:W-:Y:S01]  /*18110*/  FFMA.FTZ R8, R67, c[0x0][0x23c], -R43 ;  /* 0x00008f0043087a23 */ /* 0x000fe2000001082b */
[----:B------:R1:W-:Y:S01]  /*18120*/  MUFU.EX2 R244, R4 ;  /* 0x0000000400f47308 */ /* 0x0003e20000000800 */
[----:B------:R-:W-:Y:S01]  /*18130*/  FFMA.FTZ R84, R201, c[0x0][0x23c], -R7 ;  /* 0x00008f00c9547a23 */ /* 0x000fe20000010807 */
[----:B------:R-:W-:Y:S01]  /*18140*/  SHF.R.U32.HI R0, RZ, 0x8, R19 ;  /* 0x00000008ff007819 */ /* 0x000fe20000011613 */
[----:B------:R-:W-:Y:S01]  /*18150*/  IMAD.MOV.U32 R201, RZ, RZ, R50 ;  /* 0x000000ffffc97224 */ /* 0x000fe200078e0032 */
[--C-:B------:R-:W-:Y:S01]  /*18160*/  HSET2.LE.AND R64, R64, R241.reuse, PT ;  /* 0x000000f140407233 */ /* 0x100fe20003803000 */
[----:B------:R-:W-:Y:S01]  /*18170*/  FFMA.FTZ R13, R233, c[0x0][0x23c], -R6 ;  /* 0x00008f00e90d7a23 */ /* 0x000fe20000010806 */
[----:B------:R-:W-:Y:S01]  /*18180*/  PRMT R66, R21, 0x5410, R0 ;  /* 0x0000541015427816 */ /* 0x000fe20000000000 */
[--C-:B------:R-:W-:Y:S01]  /*18190*/  FFMA.FTZ R50, R237, c[0x0][0x23c], -R6.reuse ;  /* 0x00008f00ed327a23 */ /* 0x100fe20000010806 */
[----:B------:R-:W-:Y:S01]  /*181a0*/  FSEL R0, R40, RZ, P3 ;  /* 0x000000ff28007208 */ /* 0x000fe20001800000 */
[----:B------:R-:W-:Y:S01]  /*181b0*/  FFMA.FTZ R237, R130, c[0x0][0x23c], -R6 ;  /* 0x00008f0082ed7a23 */ /* 0x000fe20000010806 */
[----:B------:R2:W2:Y:S01]  /*181c0*/  MUFU.EX2 R248, R8 ;  /* 0x0000000800f87308 */ /* 0x0004a20000000800 */
[----:B------:R-:W-:Y:S01]  /*181d0*/  FFMA.FTZ R19, R113, c[0x0][0x23c], -R7 ;  /* 0x00008f0071137a23 */ /* 0x000fe20000010807 */
[--C-:B------:R-:W-:Y:S01]  /*181e0*/  HSET2.LE.AND R65, R65, R241.reuse, PT ;  /* 0x000000f141417233 */ /* 0x100fe20003803000 */
[--C-:B------:R-:W-:Y:S01]  /*181f0*/  FFMA.FTZ R113, R104, c[0x0][0x23c], -R5.reuse ;  /* 0x00008f0068717a23 */ /* 0x100fe20000010805 */
[--C-:B------:R-:W-:Y:S01]  /*18200*/  HSET2.LE.AND R66, R66, R241.reuse, PT ;  /* 0x000000f142427233 */ /* 0x100fe20003803000 */
[--C-:B------:R-:W-:Y:S01]  /*18210*/  FFMA.FTZ R104, R105, c[0x0][0x23c], -R5.reuse ;  /* 0x00008f0069687a23 */ /* 0x100fe20000010805 */
[--C-:B------:R-:W-:Y:S01]  /*18220*/  HSET2.LE.AND R75, R75, R241.reuse, PT ;  /* 0x000000f14b4b7233 */ /* 0x100fe20003803000 */
[----:B------:R-:W-:Y:S02]  /*18230*/  IMAD.MOV.U32 R105, RZ, RZ, R226 ;  /* 0x000000ffff697224 */ /* 0x000fe400078e00e2 */
[----:B------:R-:W-:Y:S01]  /*18240*/  IMAD.MOV.U32 R226, RZ, RZ, R232 ;  /* 0x000000ffffe27224 */ /* 0x000fe200078e00e8 */
[----:B------:R-:W-:Y:S01]  /*18250*/  MUFU.EX2 R200, R23 ;  /* 0x0000001700c87308 */ /* 0x000fe20000000800 */
[----:B------:R-:W-:Y:S02]  /*18260*/  FFMA.FTZ R21, R80, c[0x0][0x23c], -R5 ;  /* 0x00008f0050157a23 */ /* 0x000fe40000010805 */
[----:B------:R-:W-:Y:S01]  /*18270*/  IMAD.MOV.U32 R80, RZ, RZ, R211 ;  /* 0x000000ffff507224 */ /* 0x000fe200078e00d3 */
[----:B-1----:R-:W-:Y:S01]  /*18280*/  LOP3.LUT R4, R20, 0xff, RZ, 0xc0, !PT ;  /* 0x000000ff14047812 */ /* 0x002fe200078ec0ff */
[----:B------:R-:W-:Y:S02]  /*18290*/  FFMA.FTZ R20, R197, c[0x0][0x23c], -R7 ;  /* 0x00008f00c5147a23 */ /* 0x000fe40000010807 */
[----:B------:R-:W-:Y:S01]  /*182a0*/  IMAD.MOV.U32 R197, RZ, RZ, R122 ;  /* 0x000000ffffc57224 */ /* 0x000fe200078e007a */
[----:B------:R-:W-:Y:S01]  /*182b0*/  PRMT R67, R4, 0x5410, R18 ;  /* 0x0000541004437816 */ /* 0x000fe20000000012 */
[----:B------:R-:W-:Y:S01]  /*182c0*/  FADD.FTZ R4, -R0, R3 ;  /* 0x0000000300047221 */ /* 0x000fe20000010100 */
[----:B------:R-:W-:Y:S01]  /*182d0*/  LOP3.LUT R0, R2, 0xffff, RZ, 0xc0, !PT ;  /* 0x0000ffff02007812 */ /* 0x000fe200078ec0ff */
[----:B------:R-:W-:Y:S01]  /*182e0*/  FFMA.FTZ R3, R69, c[0x0][0x23c], -R5 ;  /* 0x00008f0045037a23 */ /* 0x000fe20000010805 */
[----:B------:R-:W-:Y:S01]  /*182f0*/  MUFU.EX2 R116, R116 ;  /* 0x0000007400747308 */ /* 0x000fe20000000800 */
[----:B------:R-:W-:Y:S01]  /*18300*/  FFMA.FTZ R69, R225, c[0x0][0x23c], -R7 ;  /* 0x00008f00e1457a23 */ /* 0x000fe20000010807 */
[--C-:B------:R-:W-:Y:S01]  /*18310*/  HSET2.LE.AND R67, R67, R241.reuse, PT ;  /* 0x000000f143437233 */ /* 0x100fe20003803000 */
[----:B--2---:R-:W-:Y:S01]  /*18320*/  FFMA.FTZ R8, R68, c[0x0][0x23c], -R5 ;  /* 0x00008f0044087a23 */ /* 0x004fe20000010805 */
[----:B------:R-:W-:Y:S01]  /*18330*/  SHF.R.U32.HI R0, RZ, 0x8, R0 ;  /* 0x00000008ff007819 */ /* 0x000fe20000011600 */
[----:B------:R-:W-:Y:S02]  /*18340*/  IMAD.MOV.U32 R225, RZ, RZ, R79 ;  /* 0x000000ffffe17224 */ /* 0x000fe400078e004f */
[--C-:B------:R-:W-:Y:S02]  /*18350*/  FFMA.FTZ R79, R192, c[0x0][0x23c], -R7.reuse ;  /* 0x00008f00c04f7a23 */ /* 0x100fe40000010807 */
[----:B------:R-:W-:Y:S01]  /*18360*/  IMAD.MOV.U32 R192, RZ, RZ, R44 ;  /* 0x000000ffffc07224 */ /* 0x000fe200078e002c */
[----:B------:R1:W-:Y:S01]  /*18370*/  MUFU.EX2 R212, R8 ;  /* 0x0000000800d47308 */ /* 0x0003e20000000800 */
[----:B------:R-:W-:Y:S02]  /*18380*/  IMAD.MOV.U32 R44, RZ, RZ, R94 ;  /* 0x000000ffff2c7224 */ /* 0x000fe400078e005e */
[----:B------:R-:W-:Y:S02]  /*18390*/  FFMA.FTZ R18, R112, c[0x0][0x23c], -R7 ;  /* 0x00008f0070127a23 */ /* 0x000fe40000010807 */
[--C-:B------:R-:W-:Y:S02]  /*183a0*/  FFMA.FTZ R68, R236, c[0x0][0x23c], -R6.reuse ;  /* 0x00008f00ec447a23 */ /* 0x100fe40000010806 */
[--C-:B------:R-:W-:Y:S02]  /*183b0*/  FFMA.FTZ R94, R229, c[0x0][0x23c], -R6.reuse ;  /* 0x00008f00e55e7a23 */ /* 0x100fe40000010806 */
[--C-:B------:R-:W-:Y:S01]  /*183c0*/  FFMA.FTZ R112, R195, c[0x0][0x23c], -R6.reuse ;  /* 0x00008f00c3707a23 */ /* 0x100fe20000010806 */
[----:B------:R2:W2:Y:S01]  /*183d0*/  MUFU.EX2 R208, R3 ;  /* 0x0000000300d07308 */ /* 0x0004a20000000800 */
[--C-:B------:R-:W-:Y:S02]  /*183e0*/  FFMA.FTZ R122, R194, c[0x0][0x23c], -R6.reuse ;  /* 0x00008f00c27a7a23 */ /* 0x100fe40000010806 */
[----:B------:R-:W-:Y:S02]  /*183f0*/  FFMA.FTZ R236, R102, c[0x0][0x23c], -R6 ;  /* 0x00008f0066ec7a23 */ /* 0x000fe40000010806 */
[--C-:B------:R-:W-:Y:S02]  /*18400*/  FFMA.FTZ R102, R89, c[0x0][0x23c], -R5.reuse ;  /* 0x00008f0059667a23 */ /* 0x100fe40000010805 */
[----:B------:R-:W-:Y:S02]  /*18410*/  FFMA.FTZ R211, R125, c[0x0][0x23c], -R5 ;  /* 0x00008f007dd37a23 */ /* 0x000fe40000010805 */
[----:B------:R-:W-:Y:S01]  /*18420*/  IMAD.MOV.U32 R125, RZ, RZ, R46 ;  /* 0x000000ffff7d7224 */ /* 0x000fe200078e002e */
[----:B------:R3:W-:Y:S01]  /*18430*/  MUFU.EX2 R246, R9 ;  /* 0x0000000900f67308 */ /* 0x0007e20000000800 */
[----:B------:R-:W-:Y:S01]  /*18440*/  IMAD.MOV.U32 R170, RZ, RZ, R192 ;  /* 0x000000ffffaa7224 */ /* 0x000fe200078e00c0 */
[--C-:B------:R-:W-:Y:S01]  /*18450*/  HSET2.LE.AND R46, R48, R241.reuse, PT ;  /* 0x000000f1302e7233 */ /* 0x100fe20003803000 */
[----:B------:R-:W-:Y:S01]  /*18460*/  IMAD.MOV.U32 R48, RZ, RZ, R225 ;  /* 0x000000ffff307224 */ /* 0x000fe200078e00e1 */
[----:B-1----:R-:W-:Y:S01]  /*18470*/  LOP3.LUT R8, R2, 0xff, RZ, 0xc0, !PT ;  /* 0x000000ff02087812 */ /* 0x002fe200078ec0ff */
[----:B------:R-:W-:Y:S02]  /*18480*/  IMAD.MOV.U32 R130, RZ, RZ, R18 ;  /* 0x000000ffff827224 */ /* 0x000fe400078e0012 */
[----:B------:R-:W-:Y:S01]  /*18490*/  IMAD.MOV.U32 R115, RZ, RZ, R19 ;  /* 0x000000ffff737224 */ /* 0x000fe200078e0013 */
[----:B------:R-:W-:Y:S01]  /*184a0*/  PRMT R72, R8, 0x5410, R0 ;  /* 0x0000541008487816 */ /* 0x000fe20000000000 */
[----:B------:R-:W-:Y:S01]  /*184b0*/  FFMA.FTZ R8, R81, c[0x0][0x23c], -R5 ;  /* 0x00008f0051087a23 */ /* 0x000fe20000010805 */
[----:B------:R-:W-:Y:S01]  /*184c0*/  SHF.R.U32.HI R0, RZ, 0x10, R2 ;  /* 0x00000010ff007819 */ /* 0x000fe20000011602 */
[----:B------:R-:W-:Y:S01]  /*184d0*/  FFMA.FTZ R81, R198, c[0x0][0x23c], -R6 ;  /* 0x00008f00c6517a23 */ /* 0x000fe20000010806 */
[----:B------:R-:W-:Y:S01]  /*184e0*/  MUFU.EX2 R122, R122 ;  /* 0x0000007a007a7308 */ /* 0x000fe20000000800 */
[----:B------:R-:W-:Y:S01]  /*184f0*/  IMAD.WIDE.U32 R18, R61, -0x2daee0ad, RZ ;  /* 0xd2511f533d127825 */ /* 0x000fe200078e00ff */
[----:B--2---:R-:W-:Y:S01]  /*18500*/  SHF.R.U32.HI R3, RZ, 0x18, R2 ;  /* 0x00000018ff037819 */ /* 0x004fe20000011602 */
[--C-:B------:R-:W-:Y:S01]  /*18510*/  HSET2.LE.AND R72, R72, R241.reuse, PT ;  /* 0x000000f148487233 */ /* 0x100fe20003803000 */
[----:B------:R-:W-:Y:S01]  /*18520*/  LOP3.LUT R0, R0, 0xff, RZ, 0xc0, !PT ;  /* 0x000000ff00007812 */ /* 0x000fe200078ec0ff */
[----:B------:R-:W-:Y:S02]  /*18530*/  FFMA.FTZ R2, R70, c[0x0][0x23c], -R43 ;  /* 0x00008f0046027a23 */ /* 0x000fe4000001082b */
[----:B------:R-:W-:Y:S01]  /*18540*/  FFMA.FTZ R70, R128, c[0x0][0x23c], -R7 ;  /* 0x00008f0080467a23 */ /* 0x000fe20000010807 */
[----:B------:R-:W-:Y:S01]  /*18550*/  PRMT R73, R0, 0x5410, R3 ;  /* 0x0000541000497816 */ /* 0x000fe20000000003 */
[----:B------:R-:W-:Y:S01]  /*18560*/  FFMA.FTZ R128, R172, c[0x0][0x23c], -R6 ;  /* 0x00008f00ac807a23 */ /* 0x000fe20000010806 */
[----:B------:R1:W-:Y:S01]  /*18570*/  MUFU.EX2 R250, R2 ;  /* 0x0000000200fa7308 */ /* 0x0003e20000000800 */
[----:B------:R-:W-:Y:S01]  /*18580*/  IMAD.MOV.U32 R198, RZ, RZ, R34 ;  /* 0x000000ffffc67224 */ /* 0x000fe200078e0022 */
[----:B------:R-:W-:Y:S01]  /*18590*/  SHF.R.U32.HI R3, RZ, 0x8, R10 ;  /* 0x00000008ff037819 */ /* 0x000fe2000001160a */
[----:B------:R-:W-:Y:S01]  /*185a0*/  FFMA.FTZ R10, R85, c[0x0][0x23c], -R5 ;  /* 0x00008f00550a7a23 */ /* 0x000fe20000010805 */
[--C-:B------:R-:W-:Y:S01]  /*185b0*/  HSET2.LE.AND R34, R31, R241.reuse, PT ;  /* 0x000000f11f227233 */ /* 0x100fe20003803000 */
[--C-:B---3--:R-:W-:Y:S01]  /*185c0*/  FFMA.FTZ R9, R234, c[0x0][0x23c], -R6.reuse ;  /* 0x00008f00ea097a23 */ /* 0x108fe20000010806 */
[--C-:B------:R-:W-:Y:S01]  /*185d0*/  HSET2.LE.AND R73, R73, R241.reuse, PT ;  /* 0x000000f149497233 */ /* 0x100fe20003803000 */
[----:B------:R-:W-:Y:S01]  /*185e0*/  FFMA.FTZ R85, R230, c[0x0][0x23c], -R6 ;  /* 0x00008f00e6557a23 */ /* 0x000fe20000010806 */
[----:B------:R-:W-:Y:S01]  /*185f0*/  FSEL R0, R39, RZ, P2 ;  /* 0x000000ff27007208 */ /* 0x000fe20001000000 */
[----:B------:R-:W-:Y:S01]  /*18600*/  IMAD.MOV.U32 R195, RZ, RZ, R70 ;  /* 0x000000ffffc37224 */ /* 0x000fe200078e0046 */
[----:B------:R2:W-:Y:S01]  /*18610*/  MUFU.EX2 R206, R8 ;  /* 0x0000000800ce7308 */ /* 0x0005e20000000800 */
[----:B------:R-:W-:Y:S01]  /*18620*/  IMAD.MOV.U32 R23, RZ, RZ, R96 ;  /* 0x000000ffff177224 */ /* 0x000fe200078e0060 */
[----:B------:R-:W-:Y:S01]  /*18630*/  PRMT R74, R11, 0x5410, R3 ;  /* 0x000054100b4a7816 */ /* 0x000fe20000000003 */
[----:B------:R-:W-:Y:S01]  /*18640*/  FADD.FTZ R3, -R0, R132 ;  /* 0x0000008400037221 */ /* 0x000fe20000010100 */
[----:B------:R-:W-:Y:S01]  /*18650*/  FSEL R0, R37, RZ, P0 ;  /* 0x000000ff25007208 */ /* 0x000fe20000000000 */
[----:B------:R-:W-:Y:S01]  /*18660*/  IMAD.MOV.U32 R132, RZ, RZ, R221 ;  /* 0x000000ffff847224 */ /* 0x000fe200078e00dd */
[----:B------:R-:W-:Y:S01]  /*18670*/  PLOP3.LUT P0, PT, PT, PT, UP0, 0x80, 0x0 ;  /* 0x000000000000781c */ /* 0x000fe20003f0f008 */
[----:B------:R-:W-:Y:S01]  /*18680*/  FFMA.FTZ R221, R118, c[0x0][0x23c], -R6 ;  /* 0x00008f0076dd7a23 */ /* 0x000fe20000010806 */
[--C-:B------:R-:W-:Y:S01]  /*18690*/  HSET2.LE.AND R74, R74, R241.reuse, PT ;  /* 0x000000f14a4a7233 */ /* 0x100fe20003803000 */
[----:B------:R-:W-:Y:S01]  /*186a0*/  FADD.FTZ R0, -R0, R134 ;  /* 0x0000008600007221 */ /* 0x000fe20000010100 */
[----:B------:R3:W-:Y:S01]  /*186b0*/  MUFU.EX2 R135, R10 ;  /* 0x0000000a00877308 */ /* 0x0007e20000000800 */
[----:B------:R-:W-:Y:S02]  /*186c0*/  FFMA.FTZ R11, R203, c[0x0][0x23c], -R7 ;  /* 0x00008f00cb0b7a23 */ /* 0x000fe40000010807 */
[----:B------:R-:W-:Y:S02]  /*186d0*/  IMAD.MOV.U32 R203, RZ, RZ, R218 ;  /* 0x000000ffffcb7224 */ /* 0x000fe400078e00da */
[----:B-1----:R-:W-:Y:S02]  /*186e0*/  FFMA.FTZ R2, R82, c[0x0][0x23c], -R43 ;  /* 0x00008f0052027a23 */ /* 0x002fe4000001082b */
[----:B------:R-:W-:Y:S02]  /*186f0*/  FFMA.FTZ R82, R199, c[0x0][0x23c], -R6 ;  /* 0x00008f00c7527a23 */ /* 0x000fe40000010806 */
[--C-:B------:R-:W-:Y:S01]  /*18700*/  FFMA.FTZ R218, R190, c[0x0][0x23c], -R7.reuse ;  /* 0x00008f00beda7a23 */ /* 0x100fe20000010807 */
[----:B------:R1:W1:Y:S01]  /*18710*/  MUFU.EX2 R207, R2 ;  /* 0x0000000200cf7308 */ /* 0x0002620000000800 */
[----:B------:R-:W-:Y:S02]  /*18720*/  FFMA.FTZ R134, R129, c[0x0][0x23c], -R7 ;  /* 0x00008f0081867a23 */ /* 0x000fe40000010807 */
[----:B------:R-:W-:Y:S02]  /*18730*/  FFMA.FTZ R129, R93, c[0x0][0x23c], -R5 ;  /* 0x00008f005d817a23 */ /* 0x000fe40000010805 */
[----:B--2---:R-:W-:Y:S02]  /*18740*/  FFMA.FTZ R8, R83, c[0x0][0x23c], -R43 ;  /* 0x00008f0053087a23 */ /* 0x004fe4000001082b */
[----:B------:R-:W-:Y:S02]  /*18750*/  FFMA.FTZ R83, R193, c[0x0][0x23c], -R7 ;  /* 0x00008f00c1537a23 */ /* 0x000fe40000010807 */
[----:B------:R-:W-:Y:S01]  /*18760*/  IMAD.MOV.U32 R193, RZ, RZ, R45 ;  /* 0x000000ffffc17224 */ /* 0x000fe200078e002d */
[----:B------:R2:W2:Y:S01]  /*18770*/  MUFU.EX2 R251, R8 ;  /* 0x0000000800fb7308 */ /* 0x0004a20000000800 */
[----:B------:R-:W-:Y:S02]  /*18780*/  IMAD.MOV.U32 R45, RZ, RZ, R95 ;  /* 0x000000ffff2d7224 */ /* 0x000fe400078e005f */
[----:B------:R-:W-:Y:S02]  /*18790*/  FFMA.FTZ R95, R62, c[0x0][0x23c], -R5 ;  /* 0x00008f003e5f7a23 */ /* 0x000fe40000010805 */
[----:B---3--:R-:W-:Y:S02]  /*187a0*/  IMAD.MOV.U32 R10, RZ, RZ, R107 ;  /* 0x000000ffff0a7224 */ /* 0x008fe400078e006b */
[----:B------:R-:W-:Y:S02]  /*187b0*/  FFMA.FTZ R107, R171, c[0x0][0x23c], -R7 ;  /* 0x00008f00ab6b7a23 */ /* 0x000fe40000010807 */
[----:B------:R-:W-:Y:S01]  /*187c0*/  FFMA.FTZ R7, R86, c[0x0][0x23c], -R5 ;  /* 0x00008f0056077a23 */ /* 0x000fe20000010805 */
[----:B------:R-:W-:Y:S01]  /*187d0*/  MUFU.EX2 R128, R128 ;  /* 0x0000008000807308 */ /* 0x000fe20000000800 */
[----:B------:R-:W-:Y:S02]  /*187e0*/  IMAD.MOV.U32 R114, RZ, RZ, R10 ;  /* 0x000000ffff727224 */ /* 0x000fe400078e000a */
[----:B------:R-:W-:Y:S01]  /*187f0*/  IMAD.MOV.U32 R10, RZ, RZ, R197 ;  /* 0x000000ffff0a7224 */ /* 0x000fe200078e00c5 */
[----:B-1----:R-:W-:Y:S01]  /*18800*/  FSEL R2, R38, RZ, P1 ;  /* 0x000000ff26027208 */ /* 0x002fe20000800000 */
[----:B------:R-:W-:Y:S02]  /*18810*/  IMAD.MOV.U32 R197, RZ, RZ, R203 ;  /* 0x000000ffffc57224 */ /* 0x000fe400078e00cb */
[----:B------:R-:W-:Y:S02]  /*18820*/  IMAD.MOV.U32 R203, RZ, RZ, R188 ;  /* 0x000000ffffcb7224 */ /* 0x000fe400078e00bc */
[----:B------:R-:W-:Y:S01]  /*18830*/  FADD.FTZ R2, -R2, R133 ;  /* 0x0000008502027221 */ /* 0x000fe20000010100 */
[----:B------:R1:W-:Y:S01]  /*18840*/  MUFU.EX2 R234, R7 ;  /* 0x0000000700ea7308 */ /* 0x0003e20000000800 */
[----:B------:R-:W-:Y:S02]  /*18850*/  FFMA.FTZ R133, R119, c[0x0][0x23c], -R6 ;  /* 0x00008f0077857a23 */ /* 0x000fe40000010806 */
[----:B------:R-:W-:Y:S02]  /*18860*/  FFMA.FTZ R6, R98, c[0x0][0x23c], -R43 ;  /* 0x00008f0062067a23 */ /* 0x000fe4000001082b */
[--C-:B--2---:R-:W-:Y:S02]  /*18870*/  FFMA.FTZ R8, R87, c[0x0][0x23c], -R5.reuse ;  /* 0x00008f0057087a23 */ /* 0x104fe40000010805 */
[----:B------:R-:W-:Y:S02]  /*18880*/  FFMA.FTZ R87, R63, c[0x0][0x23c], -R5 ;  /* 0x00008f003f577a23 */ /* 0x000fe40000010805 */
[----:B------:R-:W-:Y:S01]  /*18890*/  IMAD.MOV.U32 R188, RZ, RZ, R213 ;  /* 0x000000ffffbc7224 */ /* 0x000fe200078e00d5 */
[----:B------:R2:W-:Y:S01]  /*188a0*/  MUFU.EX2 R232, R6 ;  /* 0x0000000600e87308 */ /* 0x0005e20000000800 */
[--C-:B------:R-:W-:Y:S02]  /*188b0*/  FFMA.FTZ R119, R108, c[0x0][0x23c], -R5.reuse ;  /* 0x00008f006c777a23 */ /* 0x100fe40000010805 */
[----:B------:R-:W-:Y:S02]  /*188c0*/  FFMA.FTZ R213, R124, c[0x0][0x23c], -R5 ;  /* 0x00008f007cd57a23 */ /* 0x000fe40000010805 */
[----:B------:R-:W-:Y:S02]  /*188d0*/  FFMA.FTZ R5, R99, c[0x0][0x23c], -R43 ;  /* 0x00008f0063057a23 */ /* 0x000fe4000001082b */
[----:B------:R-:W-:Y:S02]  /*188e0*/  IMAD.MOV.U32 R99, RZ, RZ, R226 ;  /* 0x000000ffff637224 */ /* 0x000fe400078e00e2 */
[----:B------:R-:W-:Y:S01]  /*188f0*/  IMAD.MOV.U32 R124, RZ, RZ, R201 ;  /* 0x000000ffff7c7224 */ /* 0x000fe200078e00c9 */
[----:B------:R-:W-:Y:S01]  /*18900*/  MUFU.EX2 R233, R12 ;  /* 0x0000000c00e97308 */ /* 0x000fe20000000800 */
[----:B------:R-:W-:Y:S01]  /*18910*/  IMAD.MOV.U32 R117, RZ, RZ, R45 ;  /* 0x000000ffff757224 */ /* 0x000fe200078e002d */
[--C-:B------:R-:W-:Y:S01]  /*18920*/  HSET2.LE.AND R45, R25, R241.reuse, PT ;  /* 0x000000f1192d7233 */ /* 0x100fe20003803000 */
[----:B------:R-:W-:Y:S01]  /*18930*/  IMAD.MOV.U32 R25, RZ, RZ, R10 ;  /* 0x000000ffff197224 */ /* 0x000fe200078e000a */
[----:B------:R-:W-:Y:S01]  /*18940*/  LOP3.LUT R10, R19, UR13, R170, 0x96, !PT ;  /* 0x0000000d130a7c12 */ /* 0x000fe2000f8e96aa */
[----:B------:R-:W-:Y:S01]  /*18950*/  IMAD.MOV.U32 R98, RZ, RZ, R44 ;  /* 0x000000ffff627224 */ /* 0x000fe200078e002c */
[--C-:B------:R-:W-:Y:S01]  /*18960*/  HSET2.LE.AND R44, R27, R241.reuse, PT ;  /* 0x000000f11b2c7233 */ /* 0x100fe20003803000 */
[----:B------:R-:W-:Y:S01]  /*18970*/  IMAD.MOV.U32 R199, RZ, RZ, R35 ;  /* 0x000000ffffc77224 */ /* 0x000fe200078e0023 */
[----:B-1----:R-:W-:Y:S01]  /*18980*/  F2FP.PACK_AB R7, R181, R25 ;  /* 0x00000019b507723e */ /* 0x002fe200000000ff */
[----:B------:R-:W-:Y:S01]  /*18990*/  IMAD.MOV.U32 R173, RZ, RZ, R203 ;  /* 0x000000ffffad7224 */ /* 0x000fe200078e00cb */
[----:B------:R1:W-:Y:S01]  /*189a0*/  MUFU.EX2 R229, R13 ;  /* 0x0000000d00e57308 */ /* 0x0003e20000000800 */
[----:B------:R-:W-:Y:S01]  /*189b0*/  IMAD.MOV.U32 R86, RZ, RZ, R202 ;  /* 0x000000ffff567224 */ /* 0x000fe200078e00ca */
[----:B------:R-:W-:Y:S01]  /*189c0*/  LOP3.LUT R44, R44, R7, RZ, 0xc0, !PT ;  /* 0x000000072c2c7212 */ /* 0x000fe200078ec0ff */
[----:B------:R-:W-:Y:S01]  /*189d0*/  IMAD.MOV.U32 R190, RZ, RZ, R197 ;  /* 0x000000ffffbe7224 */ /* 0x000fe200078e00c5 */
[----:B--2---:R-:W-:Y:S01]  /*189e0*/  F2FP.PACK_AB R6, R216, R48 ;  /* 0x00000030d806723e */ /* 0x004fe200000000ff */
[----:B------:R-:W-:Y:S01]  /*189f0*/  IMAD.MOV.U32 R171, RZ, RZ, R193 ;  /* 0x000000ffffab7224 */ /* 0x000fe200078e00c1 */
[----:B------:R-:W-:Y:S01]  /*18a00*/  F2FP.PACK_AB R7, R223, R182 ;  /* 0x000000b6df07723e */ /* 0x000fe200000000ff */
[----:B------:R-:W-:Y:S01]  /*18a10*/  IMAD.MOV.U32 R118, RZ, RZ, R188 ;  /* 0x000000ffff767224 */ /* 0x000fe200078e00bc */
[----:B------:R-:W-:Y:S01]  /*18a20*/  LOP3.LUT R47, R47, R6, RZ, 0xc0, !PT ;  /* 0x000000062f2f7212 */ /* 0x000fe200078ec0ff */
[----:B------:R-:W-:Y:S01]  /*18a30*/  IMAD.MOV.U32 R188, RZ, RZ, R183 ;  /* 0x000000ffffbc7224 */ /* 0x000fe200078e00b7 */
[----:B------:R2:W-:Y:S01]  /*18a40*/  MUFU.EX2 R230, R5 ;  /* 0x0000000500e67308 */ /* 0x0005e20000000800 */
[----:B------:R-:W-:Y:S01]  /*18a50*/  IMAD.MOV.U32 R93, RZ, RZ, R179 ;  /* 0x000000ffff5d7224 */ /* 0x000fe200078e00b3 */
[----:B------:R-:W-:Y:S01]  /*18a60*/  F2FP.PACK_AB R6, R124, R247 ;  /* 0x000000f77c06723e */ /* 0x000fe200000000ff */
[----:B------:R-:W-:Y:S01]  /*18a70*/  IMAD.MOV.U32 R88, RZ, RZ, R190 ;  /* 0x000000ffff587224 */ /* 0x000fe200078e00be */
[----:B------:R-:W-:Y:S01]  /*18a80*/  LOP3.LUT R34, R34, R7, RZ, 0xc0, !PT ;  /* 0x0000000722227212 */ /* 0x000fe200078ec0ff */
[----:B------:R-:W-:Y:S01]  /*18a90*/  IMAD.MOV.U32 R27, RZ, RZ, R189 ;  /* 0x000000ffff1b7224 */ /* 0x000fe200078e00bd */
[----:B------:R-:W-:Y:S01]  /*18aa0*/  LOP3.LUT R33, R33, R6, RZ, 0xc0, !PT ;  /* 0x0000000621217212 */ /* 0x000fe200078ec0ff */
[----:B------:R-:W-:Y:S01]  /*18ab0*/  IMAD.MOV.U32 R108, RZ, RZ, R131 ;  /* 0x000000ffff6c7224 */ /* 0x000fe200078e0083 */
[----:B------:R-:W-:Y:S01]  /*18ac0*/  F2FP.PACK_AB R6, R210, R215 ;  /* 0x000000d7d206723e */ /* 0x000fe200000000ff */
[----:B------:R-:W-:Y:S01]  /*18ad0*/  IMAD.MOV.U32 R131, RZ, RZ, R134 ;  /* 0x000000ffff837224 */ /* 0x000fe200078e0086 */
[----:B------:R3:W3:Y:S01]  /*18ae0*/  MUFU.EX2 R238, R8 ;  /* 0x0000000800ee7308 */ /* 0x0006e20000000800 */
[----:B------:R-:W-:Y:S01]  /*18af0*/  IMAD.MOV.U32 R31, RZ, RZ, R77 ;  /* 0x000000ffff1f7224 */ /* 0x000fe200078e004d */
[----:B------:R-:W-:Y:S01]  /*18b00*/  LOP3.LUT R54, R54, R6, RZ, 0xc0, !PT ;  /* 0x0000000636367212 */ /* 0x000fe200078ec0ff */
[----:B------:R-:W-:Y:S01]  /*18b10*/  FMUL.FTZ R3, R3, c[0x0][0x23c] ;  /* 0x00008f0003037a20 */ /* 0x000fe20000410000 */
[----:B------:R-:W-:Y:S01]  /*18b20*/  F2FP.PACK_AB R6, R224, R249 ;  /* 0x000000f9e006723e */ /* 0x000fe200000000ff */
[----:B-1----:R-:W-:Y:S01]  /*18b30*/  IMAD.WIDE.U32 R12, R10, -0x326172a9, RZ ;  /* 0xcd9e8d570a0c7825 */ /* 0x002fe200078e00ff */
[----:B------:R-:W-:Y:S01]  /*18b40*/  F2FP.PACK_AB R7, R209, R214 ;  /* 0x000000d6d107723e */ /* 0x000fe200000000ff */
[--C-:B------:R-:W-:Y:S01]  /*18b50*/  HSET2.LE.AND R35, R49, R241.reuse, PT ;  /* 0x000000f131237233 */ /* 0x100fe20003803000 */
[----:B------:R-:W-:Y:S01]  /*18b60*/  LOP3.LUT R53, R53, R6, RZ, 0xc0, !PT ;  /* 0x0000000635357212 */ /* 0x000fe200078ec0ff */
[----:B------:R-:W-:Y:S01]  /*18b70*/  IMAD.MOV.U32 R49, RZ, RZ, R98 ;  /* 0x000000ffff317224 */ /* 0x000fe200078e0062 */
[----:B------:R1:W-:Y:S01]  /*18b80*/  MUFU.EX2 R226, R9 ;  /* 0x0000000900e27308 */ /* 0x0003e20000000800 */
[----:B------:R-:W-:Y:S01]  /*18b90*/  FMUL.FTZ R0, R0, c[0x0][0x23c] ;  /* 0x00008f0000007a20 */ /* 0x000fe20000410000 */
[----:B------:R-:W-:Y:S01]  /*18ba0*/  LOP3.LUT R6, R13, UR12, R14, 0x96, !PT ;  /* 0x0000000c0d067c12 */ /* 0x000fe2000f8e960e */
[----:B------:R-:W-:Y:S01]  /*18bb0*/  FMUL.FTZ R4, R4, c[0x0][0x23c] ;  /* 0x00008f0004047a20 */ /* 0x000fe20000410000 */
[----:B--2---:R-:W-:Y:S01]  /*18bc0*/  F2FP.PACK_AB R5, R177, R125 ;  /* 0x0000007db105723e */ /* 0x004fe200000000ff */
[----:B------:R-:W-:Y:S01]  /*18bd0*/  FMUL.FTZ R2, R2, c[0x0][0x23c] ;  /* 0x00008f0002027a20 */ /* 0x000fe20000410000 */
[----:B------:R-:W-:Y:S01]  /*18be0*/  LOP3.LUT R55, R55, R7, RZ, 0xc0, !PT ;  /* 0x0000000737377212 */ /* 0x000fe200078ec0ff */
[----:B------:R-:W-:Y:S01]  /*18bf0*/  IMAD.WIDE.U32 R6, R6, -0x2daee0ad, RZ ;  /* 0xd2511f5306067825 */ /* 0x000fe200078e00ff */
[----:B------:R-:W-:Y:S02]  /*18c00*/  LOP3.LUT R46, R46, R5, RZ, 0xc0, !PT ;  /* 0x000000052e2e7212 */ /* 0x000fe400078ec0ff */
[----:B------:R2:W2:Y:S01]  /*18c10*/  MUFU.EX2 R231, R11 ;  /* 0x0000000b00e77308 */ /* 0x0004a20000000800 */
[----:B------:R-:W-:Y:S01]  /*18c20*/  F2FP.PACK_AB R5, R98, R175 ;  /* 0x000000af6205723e */ /* 0x000fe200000000ff */
[----:B------:R-:W-:Y:S02]  /*18c30*/  IMAD.MOV.U32 R98, RZ, RZ, R133 ;  /* 0x000000ffff627224 */ /* 0x000fe400078e0085 */
[----:B------:R-:W-:Y:S01]  /*18c40*/  IMAD.MOV.U32 R133, RZ, RZ, R185 ;  /* 0x000000ffff857224 */ /* 0x000fe200078e00b9 */
[----:B---3--:R-:W-:Y:S02]  /*18c50*/  F2FP.PACK_AB R8, R80, R114 ;  /* 0x000000725008723e */ /* 0x008fe400000000ff */
[----:B------:R-:W-:Y:S02]  /*18c60*/  LOP3.LUT R32, R32, R5, RZ, 0xc0, !PT ;  /* 0x0000000520207212 */ /* 0x000fe400078ec0ff */
[----:B------:R-:W-:Y:S01]  /*18c70*/  LOP3.LUT R45, R45, R8, RZ, 0xc0, !PT ;  /* 0x000000082d2d7212 */ /* 0x000fe200078ec0ff */
[----:B------:R-:W-:Y:S01]  /*18c80*/  MUFU.EX2 R202, R20 ;  /* 0x0000001400ca7308 */ /* 0x000fe20000000800 */
[----:B------:R-:W-:Y:S01]  /*18c90*/  F2FP.PACK_AB R5, R117, R105 ;  /* 0x000000697505723e */ /* 0x000fe200000000ff */
[----:B-1----:R-:W-:Y:S03]  /*18ca0*/  IMAD.WIDE.U32 R8, R78, -0x2daee0ad, RZ ;  /* 0xd2511f534e087825 */ /* 0x002fe600078e00ff */
[----:B------:R-:W-:Y:S02]  /*18cb0*/  LOP3.LUT R35, R35, R5, RZ, 0xc0, !PT ;  /* 0x0000000523237212 */ /* 0x000fe400078ec0ff */
[----:B------:R-:W-:Y:S02]  /*18cc0*/  F2FP.PACK_AB R5, R219, R99 ;  /* 0x00000063db05723e */ /* 0x000fe400000000ff */
[----:B------:R-:W-:Y:S01]  /*18cd0*/  LOP3.LUT R8, R7, UR9, R8, 0x96, !PT ;  /* 0x0000000907087c12 */ /* 0x000fe2000f8e9608 */
[--C-:B------:R-:W-:Y:S01]  /*18ce0*/  FFMA.FTZ R7, R169, c[0x0][0x23c], -R43.reuse ;  /* 0x00008f00a9077a23 */ /* 0x100fe2000001082b */
[----:B------:R-:W-:Y:S01]  /*18cf0*/  LOP3.LUT R52, R52, R5, RZ, 0xc0, !PT ;  /* 0x0000000534347212 */ /* 0x000fe200078ec0ff */
[----:B------:R-:W-:Y:S01]  /*18d00*/  IMAD.MOV.U32 R169, RZ, RZ, R114 ;  /* 0x000000ffffa97224 */ /* 0x000fe200078e0072 */
[----:B----4-:R-:W-:Y:S01]  /*18d10*/  F2FP.PACK_AB R5, R252, R245 ;  /* 0x000000f5fc05723e */ /* 0x010fe200000000ff */
[----:B------:R1:W-:Y:S01]  /*18d20*/  MUFU.EX2 R203, R7 ;  /* 0x0000000700cb7308 */ /* 0x0003e20000000800 */
[----:B--2---:R-:W-:Y:S01]  /*18d30*/  LOP3.LUT R11, R9, UR11, R18, 0x96, !PT ;  /* 0x0000000b090b7c12 */ /* 0x004fe2000f8e9612 */
[----:B------:R-:W-:Y:S01]  /*18d40*/  FFMA.FTZ R9, R168, c[0x0][0x23c], -R43 ;  /* 0x00008f00a8097a23 */ /* 0x000fe2000001082b */
[----:B------:R-:W-:Y:S02]  /*18d50*/  LOP3.LUT R56, R56, R5, RZ, 0xc0, !PT ;  /* 0x0000000538387212 */ /* 0x000fe400078ec0ff */
[----:B------:R-:W-:Y:S01]  /*18d60*/  F2FP.PACK_AB R5, R248, R244 ;  /* 0x000000f4f805723e */ /* 0x000fe200000000ff */
[----:B------:R-:W-:Y:S03]  /*18d70*/  IMAD.WIDE.U32 R10, R11, -0x326172a9, RZ ;  /* 0xcd9e8d570b0a7825 */ /* 0x000fe600078e00ff */
[----:B------:R-:W-:Y:S01]  /*18d80*/  LOP3.LUT R57, R57, R5, RZ, 0xc0, !PT ;  /* 0x0000000539397212 */ /* 0x000fe200078ec0ff */
[----:B------:R2:W3:Y:S01]  /*18d90*/  MUFU.EX2 R225, R9 ;  /* 0x0000000900e17308 */ /* 0x0004e20000000800 */
[----:B------:R-:W-:Y:S02]  /*18da0*/  F2FP.PACK_AB R5, R208, R212 ;  /* 0x000000d4d005723e */ /* 0x000fe400000000ff */
[----:B------:R-:W-:Y:S02]  /*18db0*/  LOP3.LUT R12, R11, UR10, R12, 0x96, !PT ;  /* 0x0000000a0b0c7c12 */ /* 0x000fe4000f8e960c */
[----:B------:R-:W-:Y:S02]  /*18dc0*/  LOP3.LUT R58, R58, R5, RZ, 0xc0, !PT ;  /* 0x000000053a3a7212 */ /* 0x000fe400078ec0ff */
[----:B------:R-:W-:Y:S01]  /*18dd0*/  F2FP.PACK_AB R5, R207, R250 ;  /* 0x000000facf05723e */ /* 0x000fe200000000ff */
[----:B------:R-:W-:Y:S02]  /*18de0*/  IMAD.WIDE.U32 R12, R12, -0x2daee0ad, RZ ;  /* 0xd2511f530c0c7825 */ /* 0x000fe400078e00ff */
[----:B------:R-:W-:Y:S01]  /*18df0*/  MUFU.EX2 R131, R131 ;  /* 0x0000008300837308 */ /* 0x000fe20000000800 */
[----:B------:R-:W-:Y:S02]  /*18e00*/  LOP3.LUT R59, R59, R5, RZ, 0xc0, !PT ;  /* 0x000000053b3b7212 */ /* 0x000fe400078ec0ff */
[----:B------:R-:W-:Y:S02]  /*18e10*/  F2FP.PACK_AB R5, R135, R206 ;  /* 0x000000ce8705723e */ /* 0x000fe400000000ff */
[----:B------:R-:W-:Y:S02]  /*18e20*/  LOP3.LUT R6, R13, UR7, R6, 0x96, !PT ;  /* 0x000000070d067c12 */ /* 0x000fe4000f8e9606 */
[----:B------:R-:W-:Y:S02]  /*18e30*/  LOP3.LUT R64, R64, R5, RZ, 0xc0, !PT ;  /* 0x0000000540407212 */ /* 0x000fe400078ec0ff */
[----:B------:R-:W-:Y:S01]  /*18e40*/  F2FP.PACK_AB R5, R251, R246 ;  /* 0x000000f6fb05723e */ /* 0x000fe200000000ff */
[----:B-1----:R-:W-:Y:S01]  /*18e50*/  IMAD.WIDE.U32 R6, R6, -0x326172a9, RZ ;  /* 0xcd9e8d5706067825 */ /* 0x002fe200078e00ff */
[----:B------:R1:W-:Y:S02]  /*18e60*/  MUFU.EX2 R201, R22 ;  /* 0x0000001600c97308 */ /* 0x0003e40000000800 */
[----:B------:R-:W-:Y:S01]  /*18e70*/  LOP3.LUT R65, R65, R5, RZ, 0xc0, !PT ;  /* 0x0000000541417212 */ /* 0x000fe200078ec0ff */
[----:B--2---:R-:W-:Y:S01]  /*18e80*/  IMAD.WIDE.U32 R8, R8, -0x326172a9, RZ ;  /* 0xcd9e8d5708087825 */ /* 0x004fe200078e00ff */
[----:B------:R-:W-:Y:S02]  /*18e90*/  F2FP.PACK_AB R5, R234, R238 ;  /* 0x000000eeea05723e */ /* 0x000fe400000000ff */
[----:B------:R-:W-:Y:S02]  /*18ea0*/  LOP3.LUT R62, R6, 0xff, RZ, 0xc0, !PT ;  /* 0x000000ff063e7812 */ /* 0x000fe400078ec0ff */
[----:B------:R-:W-:Y:S02]  /*18eb0*/  LOP3.LUT R66, R66, R5, RZ, 0xc0, !PT ;  /* 0x0000000542427212 */ /* 0x000fe400078ec0ff */
[----:B------:R-:W-:Y:S01]  /*18ec0*/  LOP3.LUT R5, R6, 0xffff, RZ, 0xc0, !PT ;  /* 0x0000ffff06057812 */ /* 0x000fe200078ec0ff */
[----:B------:R2:W-:Y:S01]  /*18ed0*/  MUFU.EX2 R197, R21 ;  /* 0x0000001500c57308 */ /* 0x0005e20000000800 */
[----:B------:R-:W-:Y:S02]  /*18ee0*/  LOP3.LUT R10, R9, UR8, R10, 0x96, !PT ;  /* 0x00000008090a7c12 */ /* 0x000fe4000f8e960a */
[----:B------:R-:W-:Y:S02]  /*18ef0*/  SHF.R.U32.HI R5, RZ, 0x8, R5 ;  /* 0x00000008ff057819 */ /* 0x000fe40000011605 */
[----:B------:R-:W-:Y:S02]  /*18f00*/  LOP3.LUT R9, R7, UR17, R8, 0x96, !PT ;  /* 0x0000001107097c12 */ /* 0x000fe4000f8e9608 */
[----:B------:R-:W-:Y:S02]  /*18f10*/  PRMT R62, R62, 0x5410, R5 ;  /* 0x000054103e3e7816 */ /* 0x000fe40000000005 */
[----:B------:R-:W-:Y:S01]  /*18f20*/  F2FP.PACK_AB R5, R233, R231 ;  /* 0x000000e7e905723e */ /* 0x000fe200000000ff */
[----:B------:R4:W-:Y:S01]  /*18f30*/  MUFU.EX2 R193, R26 ;  /* 0x0000001a00c17308 */ /* 0x0009e20000000800 */
[----:B------:R-:W-:Y:S01]  /*18f40*/  SHF.R.U32.HI R7, RZ, 0x18, R6 ;  /* 0x00000018ff077819 */ /* 0x000fe20000011606 */
[--C-:B------:R-:W-:Y:S01]  /*18f50*/  HSET2.LE.AND R62, R62, R241.reuse, PT ;  /* 0x000000f13e3e7233 */ /* 0x100fe20003803000 */
[----:B-1----:R-:W-:Y:S01]  /*18f60*/  IMAD.MOV.U32 R22, RZ, RZ, R130 ;  /* 0x000000ffff167224 */ /* 0x002fe200078e0082 */
[----:B------:R-:W-:Y:S01]  /*18f70*/  LOP3.LUT R60, R9, 0xff, RZ, 0xc0, !PT ;  /* 0x000000ff093c7812 */ /* 0x000fe200078ec0ff */
[----:B------:R-:W-:Y:S01]  /*18f80*/  IMAD.MOV.U32 R130, RZ, RZ, R195 ;  /* 0x000000ffff827224 */ /* 0x000fe200078e00c3 */
[----:B------:R-:W-:Y:S01]  /*18f90*/  SHF.R.U32.HI R61, RZ, 0x10, R9 ;  /* 0x00000010ff3d7819 */ /* 0x000fe20000011609 */
[----:B------:R-:W-:Y:S01]  /*18fa0*/  IMAD.MOV.U32 R195, RZ, RZ, R174 ;  /* 0x000000ffffc37224 */ /* 0x000fe200078e00ae */
[----:B------:R-:W-:Y:S02]  /*18fb0*/  LOP3.LUT R62, R62, R5, RZ, 0xc0, !PT ;  /* 0x000000053e3e7212 */ /* 0x000fe400078ec0ff */
[----:B------:R-:W-:Y:S01]  /*18fc0*/  SHF.R.U32.HI R5, RZ, 0x10, R6 ;  /* 0x00000010ff057819 */ /* 0x000fe20000011606 */
[----:B------:R1:W-:Y:S01]  /*18fd0*/  MUFU.EX2 R194, R24 ;  /* 0x0000001800c27308 */ /* 0x0003e20000000800 */
[----:B------:R-:W-:Y:S01]  /*18fe0*/  LOP3.LUT R61, R61, 0xff, RZ, 0xc0, !PT ;  /* 0x000000ff3d3d7812 */ /* 0x000fe200078ec0ff */
[----:B--2---:R-:W-:Y:S01]  /*18ff0*/  IMAD.MOV.U32 R21, RZ, RZ, R80 ;  /* 0x000000ffff157224 */ /* 0x004fe200078e0050 */
[----:B------:R-:W-:Y:S01]  /*19000*/  LOP3.LUT R6, R5, 0xff, RZ, 0xc0, !PT ;  /* 0x000000ff05067812 */ /* 0x000fe200078ec0ff */
[----:B------:R-:W-:Y:S01]  /*19010*/  IMAD.MOV.U32 R80, RZ, RZ, R176 ;  /* 0x000000ffff507224 */ /* 0x000fe200078e00b0 */
[----:B------:R-:W-:Y:S02]  /*19020*/  F2FP.PACK_AB R5, R230, R232 ;  /* 0x000000e8e605723e */ /* 0x000fe400000000ff */
[----:B------:R-:W-:Y:S01]  /*19030*/  PRMT R6, R6, 0x5410, R7 ;  /* 0x0000541006067816 */ /* 0x000fe20000000007 */
[----:B------:R-:W-:Y:S01]  /*19040*/  FFMA.FTZ R7, R239, c[0x0][0x23c], -R43 ;  /* 0x00008f00ef077a23 */ /* 0x000fe2000001082b */
[----:B------:R-:W-:Y:S01]  /*19050*/  LOP3.LUT R67, R67, R5, RZ, 0xc0, !PT ;  /* 0x0000000543437212 */ /* 0x000fe200078ec0ff */
[----:B------:R-:W-:Y:S01]  /*19060*/  MUFU.EX2 R183, R36 ;  /* 0x0000002400b77308 */ /* 0x000fe20000000800 */
[----:B------:R-:W-:Y:S01]  /*19070*/  F2FP.PACK_AB R5, R229, R226 ;  /* 0x000000e2e505723e */ /* 0x000fe200000000ff */
[----:B----4-:R-:W-:Y:S01]  /*19080*/  IMAD.MOV.U32 R26, RZ, RZ, R23 ;  /* 0x000000ffff1a7224 */ /* 0x010fe200078e0017 */
[--C-:B------:R-:W-:Y:S01]  /*19090*/  HSET2.LE.AND R63, R6, R241.reuse, PT ;  /* 0x000000f1063f7233 */ /* 0x100fe20003803000 */
[----:B------:R-:W-:Y:S01]  /*190a0*/  IMAD.MOV.U32 R23, RZ, RZ, R117 ;  /* 0x000000ffff177224 */ /* 0x000fe200078e0075 */
[----:B------:R-:W-:Y:S01]  /*190b0*/  F2FP.PACK_AB R6, R227, R228 ;  /* 0x000000e4e306723e */ /* 0x000fe200000000ff */
[----:B------:R-:W-:Y:S02]  /*190c0*/  IMAD.MOV.U32 R117, RZ, RZ, R188 ;  /* 0x000000ffff757224 */ /* 0x000fe400078e00bc */
[----:B------:R-:W-:Y:S02]  /*190d0*/  LOP3.LUT R63, R63, R5, RZ, 0xc0, !PT ;  /* 0x000000053f3f7212 */ /* 0x000fe400078ec0ff */
[----:B------:R2:W-:Y:S01]  /*190e0*/  MUFU.EX2 R191, R7 ;  /* 0x0000000700bf7308 */ /* 0x0005e20000000800 */
[----:B------:R-:W-:Y:S01]  /*190f0*/  LOP3.LUT R72, R72, R6, RZ, 0xc0, !PT ;  /* 0x0000000648487212 */ /* 0x000fe200078ec0ff */
[----:B-1----:R-:W-:Y:S01]  /*19100*/  IMAD.MOV.U32 R24, RZ, RZ, R118 ;  /* 0x000000ffff187224 */ /* 0x002fe200078e0076 */
[----:B---3--:R-:W-:Y:S01]  /*19110*/  F2FP.PACK_AB R5, R203, R225 ;  /* 0x000000e1cb05723e */ /* 0x008fe200000000ff */
[----:B------:R-:W-:Y:S02]  /*19120*/  IMAD.MOV.U32 R118, RZ, RZ, R132 ;  /* 0x000000ffff767224 */ /* 0x000fe400078e0084 */
[----:B------:R-:W-:Y:S01]  /*19130*/  IMAD.MOV.U32 R132, RZ, RZ, R184 ;  /* 0x000000ffff847224 */ /* 0x000fe200078e00b8 */
[----:B------:R-:W-:Y:S01]  /*19140*/  LOP3.LUT R73, R73, R5, RZ, 0xc0, !PT ;  /* 0x0000000549497212 */ /* 0x000fe200078ec0ff */
[----:B------:R-:W-:Y:S02]  /*19150*/  IMAD.MOV.U32 R239, RZ, RZ, R24 ;  /* 0x000000ffffef7224 */ /* 0x000fe400078e0018 */
[----:B------:R-:W1:Y:S01]  /*19160*/  MUFU.EX2 R36, R4 ;  /* 0x0000000400247308 */ /* 0x000e620000000800 */
[----:B------:R-:W-:Y:S02]  /*19170*/  IMAD.MOV.U32 R24, RZ, RZ, R21 ;  /* 0x000000ffff187224 */ /* 0x000fe400078e0015 */
[----:B------:R-:W-:Y:S07]  /*19180*/  IMAD.MOV.U32 R21, RZ, RZ, R182 ;  /* 0x000000ffff157224 */ /* 0x000fee00078e00b6 */
[----:B------:R-:W-:Y:S01]  /*19190*/  MUFU.EX2 R134, R82 ;  /* 0x0000005200867308 */ /* 0x000fe20000000800 */
[----:B--2---:R-:W-:Y:S04]  /*191a0*/  IMAD.WIDE.U32 R6, R10, -0x2daee0ad, RZ ;  /* 0xd2511f530a067825 */ /* 0x004fe800078e00ff */
[----:B------:R-:W-:Y:S01]  /*191b0*/  FFMA.FTZ R10, R240, c[0x0][0x23c], -R43 ;  /* 0x00008f00f00a7a23 */ /* 0x000fe2000001082b */
[C---:B------:R-:W-:Y:S01]  /*191c0*/  LOP3.LUT R5, R6.reuse, 0xffff, RZ, 0xc0, !PT ;  /* 0x0000ffff06057812 */ /* 0x040fe200078ec0ff */
[----:B------:R-:W-:Y:S01]  /*191d0*/  IMAD.MOV.U32 R240, RZ, RZ, R177 ;  /* 0x000000fffff07224 */ /* 0x000fe200078e00b1 */
[----:B------:R-:W-:Y:S02]  /*191e0*/  LOP3.LUT R70, R6, 0xff, RZ, 0xc0, !PT ;  /* 0x000000ff06467812 */ /* 0x000fe400078ec0ff */
[----:B------:R2:W3:Y:S01]  /*191f0*/  MUFU.EX2 R178, R30 ;  /* 0x0000001e00b27308 */ /* 0x0004e20000000800 */
[----:B------:R-:W-:Y:S01]  /*19200*/  SHF.R.U32.HI R5, RZ, 0x8, R5 ;  /* 0x00000008ff057819 */ /* 0x000fe20000011605 */
[----:B-1----:R-:W-:Y:S01]  /*19210*/  FMUL.FTZ R4, R36, R140 ;  /* 0x0000008c24047220 */ /* 0x002fe20000410000 */
[----:B------:R-:W-:Y:S02]  /*19220*/  LOP3.LUT R8, R7, UR18, R12, 0x96, !PT ;  /* 0x0000001207087c12 */ /* 0x000fe4000f8e960c */
[----:B------:R-:W-:Y:S02]  /*19230*/  PRMT R70, R70, 0x5410, R5 ;  /* 0x0000541046467816 */ /* 0x000fe40000000005 */
[----:B------:R-:W-:Y:S02]  /*19240*/  F2FP.PACK_AB R5, R201, R202 ;  /* 0x000000cac905723e */ /* 0x000fe400000000ff */
[--C-:B------:R-:W-:Y:S01]  /*19250*/  SHF.R.U32.HI R7, RZ, 0x18, R6.reuse ;  /* 0x00000018ff077819 */ /* 0x100fe20000011606 */
[--C-:B------:R-:W-:Y:S01]  /*19260*/  HSET2.LE.AND R70, R70, R241.reuse, PT ;  /* 0x000000f146467233 */ /* 0x100fe20003803000 */
[----:B------:R1:W-:Y:S04]  /*19270*/  MUFU.EX2 R172, R42 ;  /* 0x0000002a00ac7308 */ /* 0x0003e80000000800 */
[----:B------:R-:W-:Y:S02]  /*19280*/  LOP3.LUT R70, R70, R5, RZ, 0xc0, !PT ;  /* 0x0000000546467212 */ /* 0x000fe400078ec0ff */
[----:B------:R-:W-:Y:S04]  /*19290*/  SHF.R.U32.HI R5, RZ, 0x10, R6 ;  /* 0x00000010ff057819 */ /* 0x000fe80000011606 */
[----:B------:R-:W-:Y:S01]  /*192a0*/  LOP3.LUT R6, R5, 0xff, RZ, 0xc0, !PT ;  /* 0x000000ff05067812 */ /* 0x000fe200078ec0ff */
[----:B------:R4:W3:Y:S01]  /*192b0*/  MUFU.EX2 R179, R50 ;  /* 0x0000003200b37308 */ /* 0x0008e20000000800 */
[----:B------:R-:W-:Y:S01]  /*192c0*/  F2FP.PACK_AB R5, R200, R197 ;  /* 0x000000c5c805723e */ /* 0x000fe200000000ff */
[----:B--2---:R-:W-:Y:S01]  /*192d0*/  IMAD.MOV.U32 R30, RZ, RZ, R181 ;  /* 0x000000ffff1e7224 */ /* 0x004fe200078e00b5 */
[----:B------:R-:W-:Y:S02]  /*192e0*/  PRMT R6, R6, 0x5410, R7 ;  /* 0x0000541006067816 */ /* 0x000fe40000000007 */
[----:B------:R-:W-:Y:S02]  /*192f0*/  LOP3.LUT R74, R74, R5, RZ, 0xc0, !PT ;  /* 0x000000054a4a7212 */ /* 0x000fe400078ec0ff */
[----:B------:R-:W-:Y:S01]  /*19300*/  F2FP.PACK_AB R5, R193, R194 ;  /* 0x000000c2c105723e */ /* 0x000fe200000000ff */
[--C-:B------:R-:W-:Y:S02]  /*19310*/  HSET2.LE.AND R71, R6, R241.reuse, PT ;  /* 0x000000f106477233 */ /* 0x100fe40003803000 */
[----:B------:R2:W-:Y:S01]  /*19320*/  MUFU.EX2 R186, R69 ;  /* 0x0000004500ba7308 */ /* 0x0005e20000000800 */
[----:B-1----:R-:W-:Y:S02]  /*19330*/  IMAD.MOV.U32 R42, RZ, RZ, R169 ;  /* 0x000000ffff2a7224 */ /* 0x002fe400078e00a9 */
[----:B------:R-:W-:Y:S02]  /*19340*/  LOP3.LUT R71, R71, R5, RZ, 0xc0, !PT ;  /* 0x0000000547477212 */ /* 0x000fe400078ec0ff */
[----:B------:R-:W-:Y:S02]  /*19350*/  LOP3.LUT R5, R9, 0xffff, RZ, 0xc0, !PT ;  /* 0x0000ffff09057812 */ /* 0x000fe400078ec0ff */
[----:B------:R-:W-:Y:S03]  /*19360*/  SHF.R.U32.HI R9, RZ, 0x18, R9 ;  /* 0x00000018ff097819 */ /* 0x000fe60000011609 */
[----:B------:R1:W-:Y:S01]  /*19370*/  MUFU.EX2 R185, R68 ;  /* 0x0000004400b97308 */ /* 0x0003e20000000800 */
[----:B------:R-:W-:Y:S02]  /*19380*/  SHF.R.U32.HI R5, RZ, 0x8, R5 ;  /* 0x00000008ff057819 */ /* 0x000fe40000011605 */
[----:B------:R-:W-:Y:S01]  /*19390*/  PRMT R61, R61, 0x5410, R9 ;  /* 0x000054103d3d7816 */ /* 0x000fe20000000009 */
[----:B----4-:R-:W-:Y:S01]  /*193a0*/  IMAD.MOV.U32 R50, RZ, RZ, R92 ;  /* 0x000000ffff327224 */ /* 0x010fe200078e005c */
[----:B------:R-:W-:Y:S01]  /*193b0*/  PRMT R60, R60, 0x5410, R5 ;  /* 0x000054103c3c7816 */ /* 0x000fe20000000005 */
[----:B------:R-:W-:Y:S01]  /*193c0*/  IMAD.MOV.U32 R92, RZ, RZ, R86 ;  /* 0x000000ffff5c7224 */ /* 0x000fe200078e0056 */
[----:B---3--:R-:W-:Y:S01]  /*193d0*/  F2FP.PACK_AB R5, R183, R178 ;  /* 0x000000b2b705723e */ /* 0x008fe200000000ff */
[--C-:B------:R-:W-:Y:S02]  /*193e0*/  HSET2.LE.AND R61, R61, R241.reuse, PT ;  /* 0x000000f13d3d7233 */ /* 0x100fe40003803000 */
[----:B------:R3:W4:Y:S01]  /*193f0*/  MUFU.EX2 R187, R51 ;  /* 0x0000003300bb7308 */ /* 0x0007220000000800 */
[--C-:B------:R-:W-:Y:S01]  /*19400*/  HSET2.LE.AND R60, R60, R241.reuse, PT ;  /* 0x000000f13c3c7233 */ /* 0x100fe20003803000 */
[--C-:B--2---:R-:W-:Y:S04]  /*19410*/  SHF.R.U32.HI R69, RZ, 0x10, R8.reuse ;  /* 0x00000010ff457819 */ /* 0x104fe80000011608 */
[----:B------:R-:W-:Y:S02]  /*19420*/  LOP3.LUT R60, R60, R5, RZ, 0xc0, !PT ;  /* 0x000000053c3c7212 */ /* 0x000fe400078ec0ff */
[----:B------:R-:W-:Y:S02]  /*19430*/  F2FP.PACK_AB R5, R179, R172 ;  /* 0x000000acb305723e */ /* 0x000fe400000000ff */
[----:B------:R-:W2:Y:S01]  /*19440*/  MUFU.EX2 R184, R76 ;  /* 0x0000004c00b87308 */ /* 0x000ea20000000800 */
[----:B------:R-:W-:Y:S02]  /*19450*/  LOP3.LUT R69, R69, 0xff, RZ, 0xc0, !PT ;  /* 0x000000ff45457812 */ /* 0x000fe400078ec0ff */
[----:B------:R-:W-:Y:S02]  /*19460*/  LOP3.LUT R61, R61, R5, RZ, 0xc0, !PT ;  /* 0x000000053d3d7212 */ /* 0x000fe400078ec0ff */
[C---:B------:R-:W-:Y:S02]  /*19470*/  LOP3.LUT R5, R8.reuse, 0xffff, RZ, 0xc0, !PT ;  /* 0x0000ffff08057812 */ /* 0x040fe400078ec0ff */
[----:B-1----:R-:W-:Y:S02]  /*19480*/  LOP3.LUT R68, R8, 0xff, RZ, 0xc0, !PT ;  /* 0x000000ff08447812 */ /* 0x002fe400078ec0ff */
[----:B------:R-:W-:Y:S01]  /*19490*/  SHF.R.U32.HI R5, RZ, 0x8, R5 ;  /* 0x00000008ff057819 */ /* 0x000fe20000011605 */
[----:B------:R-:W1:Y:S01]  /*194a0*/  MUFU.EX2 R192, R10 ;  /* 0x0000000a00c07308 */ /* 0x000e620000000800 */
[----:B------:R-:W-:Y:S02]  /*194b0*/  SHF.R.U32.HI R8, RZ, 0x18, R8 ;  /* 0x00000018ff087819 */ /* 0x000fe40000011608 */
[----:B------:R-:W-:Y:S01]  /*194c0*/  PRMT R68, R68, 0x5410, R5 ;  /* 0x0000541044447816 */ /* 0x000fe20000000005 */
[----:B---3--:R-:W-:Y:S01]  /*194d0*/  IMAD.MOV.U32 R51, RZ, RZ, R93 ;  /* 0x000000ffff337224 */ /* 0x008fe200078e005d */
[----:B------:R-:W-:Y:S01]  /*194e0*/  PRMT R69, R69, 0x5410, R8 ;  /* 0x0000541045457816 */ /* 0x000fe20000000008 */
[----:B------:R-:W-:Y:S01]  /*194f0*/  IMAD.MOV.U32 R93, RZ, RZ, R173 ;  /* 0x000000ffff5d7224 */ /* 0x000fe200078e00ad */
[----:B----4-:R-:W-:Y:S01]  /*19500*/  F2FP.PACK_AB R5, R186, R187 ;  /* 0x000000bbba05723e */ /* 0x010fe200000000ff */
[----:B------:R-:W-:Y:S01]  /*19510*/  IMAD.MOV.U32 R173, RZ, RZ, R91 ;  /* 0x000000ffffad7224 */ /* 0x000fe200078e005b */
[--C-:B------:R-:W-:Y:S01]  /*19520*/  HSET2.LE.AND R68, R68, R241.reuse, PT ;  /* 0x000000f144447233 */ /* 0x100fe20003803000 */
[----:B------:R-:W-:Y:S01]  /*19530*/  IMAD.MOV.U32 R51, RZ, RZ, R121 ;  /* 0x000000ffff337224 */ /* 0x000fe200078e0079 */
[--C-:B------:R-:W-:Y:S01]  /*19540*/  HSET2.LE.AND R69, R69, R241.reuse, PT ;  /* 0x000000f145457233 */ /* 0x100fe20003803000 */
[----:B------:R-:W-:Y:S01]  /*19550*/  IMAD.MOV.U32 R121, RZ, RZ, R80 ;  /* 0x000000ffff797224 */ /* 0x000fe200078e0050 */
[----:B------:R-:W-:Y:S01]  /*19560*/  MUFU.EX2 R168, R81 ;  /* 0x0000005100a87308 */ /* 0x000fe20000000800 */
[----:B------:R-:W-:Y:S02]  /*19570*/  LOP3.LUT R68, R68, R5, RZ, 0xc0, !PT ;  /* 0x0000000544447212 */ /* 0x000fe400078ec0ff */
[----:B--2---:R-:W-:Y:S04]  /*19580*/  F2FP.PACK_AB R5, R184, R185 ;  /* 0x000000b9b805723e */ /* 0x004fe800000000ff */
[----:B------:R-:W-:Y:S01]  /*19590*/  LOP3.LUT R69, R69, R5, RZ, 0xc0, !PT ;  /* 0x0000000545457212 */ /* 0x000fe200078ec0ff */
[----:B------:R-:W-:Y:S02]  /*195a0*/  IMAD.U32 R5, RZ, RZ, UR4 ;  /* 0x00000004ff057e24 */ /* 0x000fe4000f8e00ff */
[----:B------:R-:W-:Y:S01]  /*195b0*/  MUFU.EX2 R3, R3 ;  /* 0x0000000300037308 */ /* 0x000fe20000000800 */
[----:B-1----:R-:W-:Y:S02]  /*195c0*/  F2FP.PACK_AB R6, R192, R191 ;  /* 0x000000bfc006723e */ /* 0x002fe400000000ff */
[----:B------:R-:W-:Y:S02]  /*195d0*/  LOP3.LUT R5, R243, UR31, R5, 0x96, !PT ;  /* 0x0000001ff3057c12 */ /* 0x000fe4000f8e9605 */
[----:B------:R-:W-:Y:S03]  /*195e0*/  LOP3.LUT R75, R75, R6, RZ, 0xc0, !PT ;  /* 0x000000064b4b7212 */ /* 0x000fe600078ec0ff */
[----:B------:R-:W-:Y:S02]  /*195f0*/  IMAD.WIDE.U32 R8, R5, -0x326172a9, RZ ;  /* 0xcd9e8d5705087825 */ /* 0x000fe400078e00ff */
[----:B------:R-:W-:Y:S03]  /*19600*/  MUFU.EX2 R0, R0 ;  /* 0x0000000000007308 */ /* 0x000fe60000000800 */
[----:B------:R-:W-:Y:S02]  /*19610*/  LOP3.LUT R5, R9, UR16, R198, 0x96, !PT ;  /* 0x0000001009057c12 */ /* 0x000fe4000f8e96c6 */
[--C-:B------:R-:W-:Y:S02]  /*19620*/  LOP3.LUT R20, R15, UR14, R8.reuse, 0x96, !PT ;  /* 0x0000000e0f147c12 */ /* 0x100fe4000f8e9608 */
[----:B------:R-:W-:Y:S01]  /*19630*/  LOP3.LUT R8, R29, UR14, R8, 0x96, !PT ;  /* 0x0000000e1d087c12 */ /* 0x000fe2000f8e9608 */
[----:B------:R-:W-:Y:S01]  /*19640*/  IMAD.WIDE.U32 R6, R5, -0x2daee0ad, RZ ;  /* 0xd2511f5305067825 */ /* 0x000fe200078e00ff */
[----:B------:R-:W-:Y:S01]  /*19650*/  LOP3.LUT R19, R9, UR16, R132, 0x96, !PT ;  /* 0x0000001009137c12 */ /* 0x000fe2000f8e9684 */
[----:B------:R-:W-:Y:S02]  /*19660*/  MUFU.EX2 R2, R2 ;  /* 0x0000000200027308 */ /* 0x000fe40000000800 */
[----:B------:R-:W-:Y:S01]  /*19670*/  IMAD.WIDE.U32 R8, R8, -0x2daee0ad, RZ ;  /* 0xd2511f5308087825 */ /* 0x000fe200078e00ff */
[----:B------:R-:W-:Y:S04]  /*19680*/  LOP3.LUT R5, R7, UR13, R50, 0x96, !PT ;  /* 0x0000000d07057c12 */ /* 0x000fe8000f8e9632 */
[----:B------:R-:W-:Y:S01]  /*19690*/  LOP3.LUT R6, R9, UR11, R6, 0x96, !PT ;  /* 0x0000000b09067c12 */ /* 0x000fe2000f8e9606 */
[----:B------:R-:W-:Y:S02]  /*196a0*/  IMAD.WIDE.U32 R10, R5, -0x326172a9, RZ ;  /* 0xcd9e8d57050a7825 */ /* 0x000fe400078e00ff */
[----:B------:R-:W-:Y:S02]  /*196b0*/  MUFU.EX2 R130, R130 ;  /* 0x0000008200827308 */ /* 0x000fe40000000800 */
[----:B------:R-:W-:Y:S01]  /*196c0*/  IMAD.WIDE.U32 R6, R6, -0x326172a9, RZ ;  /* 0xcd9e8d5706067825 */ /* 0x000fe200078e00ff */
[----:B------:R-:W-:Y:S04]  /*196d0*/  LOP3.LUT R12, R11, UR12, R28, 0x96, !PT ;  /* 0x0000000c0b0c7c12 */ /* 0x000fe8000f8e961c */
[----:B------:R-:W-:Y:S01]  /*196e0*/  LOP3.LUT R9, R7, UR10, R10, 0x96, !PT ;  /* 0x0000000a07097c12 */ /* 0x000fe2000f8e960a */
[----:B------:R-:W-:Y:S02]  /*196f0*/  IMAD.WIDE.U32 R12, R12, -0x2daee0ad, RZ ;  /* 0xd2511f530c0c7825 */ /* 0x000fe400078e00ff */
[----:B------:R-:W-:Y:S03]  /*19700*/  MUFU.EX2 R84, R84 ;  /* 0x0000005400547308 */ /* 0x000fe60000000800 */
[----:B------:R-:W-:Y:S01]  /*19710*/  LOP3.LUT R10, R13, UR9, R8, 0x96, !PT ;  /* 0x000000090d0a7c12 */ /* 0x000fe2000f8e9608 */
[----:B------:R-:W-:Y:S04]  /*19720*/  IMAD.WIDE.U32 R8, R9, -0x2daee0ad, RZ ;  /* 0xd2511f5309087825 */ /* 0x000fe800078e00ff */
[----:B------:R-:W-:Y:S02]  /*19730*/  IMAD.WIDE.U32 R10, R10, -0x326172a9, RZ ;  /* 0xcd9e8d570a0a7825 */ /* 0x000fe400078e00ff */
[----:B------:R-:W-:Y:S03]  /*19740*/  MUFU.EX2 R90, R90 ;  /* 0x0000005a005a7308 */ /* 0x000fe60000000800 */
[----:B------:R-:W-:Y:S02]  /*19750*/  LOP3.LUT R11, R11, UR8, R6, 0x96, !PT ;  /* 0x000000080b0b7c12 */ /* 0x000fe4000f8e9606 */
[----:B------:R-:W-:Y:S05]  /*19760*/  LOP3.LUT R6, R9, UR7, R12, 0x96, !PT ;  /* 0x0000000709067c12 */ /* 0x000fea000f8e960c */
[----:B------:R-:W-:Y:S01]  /*19770*/  IMAD.WIDE.U32 R6, R6, -0x326172a9, RZ ;  /* 0xcd9e8d5706067825 */ /* 0x000fe200078e00ff */
[----:B------:R-:W-:Y:S04]  /*19780*/  MUFU.EX2 R85, R85 ;  /* 0x0000005500557308 */ /* 0x000fe80000000800 */
[----:B------:R-:W-:Y:S02]  /*19790*/  LOP3.LUT R5, R7, UR17, R10, 0x96, !PT ;  /* 0x0000001107057c12 */ /* 0x000fe4000f8e960a */
[C---:B------:R-:W-:Y:S02]  /*197a0*/  LOP3.LUT R10, R6.reuse, 0xffff, RZ, 0xc0, !PT ;  /* 0x0000ffff060a7812 */ /* 0x040fe400078ec0ff */
[----:B------:R-:W-:Y:S02]  /*197b0*/  LOP3.LUT R16, R6, 0xff, RZ, 0xc0, !PT ;  /* 0x000000ff06107812 */ /* 0x000fe400078ec0ff */
[--C-:B------:R-:W-:Y:S01]  /*197c0*/  SHF.R.U32.HI R13, RZ, 0x10, R6.reuse ;  /* 0x00000010ff0d7819 */ /* 0x100fe20000011606 */
[----:B------:R-:W-:Y:S01]  /*197d0*/  MUFU.EX2 R95, R95 ;  /* 0x0000005f005f7308 */ /* 0x000fe20000000800 */
[----:B------:R-:W-:Y:S01]  /*197e0*/  SHF.R.U32.HI R12, RZ, 0x18, R6 ;  /* 0x00000018ff0c7819 */ /* 0x000fe20000011606 */
[----:B------:R-:W-:Y:S05]  /*197f0*/  IMAD.WIDE.U32 R6, R11, -0x2daee0ad, RZ ;  /* 0xd2511f530b067825 */ /* 0x000fea00078e00ff */
[----:B------:R-:W-:Y:S02]  /*19800*/  LOP3.LUT R9, R7, UR18, R8, 0x96, !PT ;  /* 0x0000001207097c12 */ /* 0x000fe4000f8e9608 */
[C---:B------:R-:W-:Y:S01]  /*19810*/  LOP3.LUT R8, R6.reuse, 0xffff, RZ, 0xc0, !PT ;  /* 0x0000ffff06087812 */ /* 0x040fe200078ec0ff */
[----:B------:R-:W-:Y:S01]  /*19820*/  MUFU.EX2 R106, R106 ;  /* 0x0000006a006a7308 */ /* 0x000fe20000000800 */
[----:B------:R-:W-:Y:S02]  /*19830*/  LOP3.LUT R18, R6, 0xff, RZ, 0xc0, !PT ;  /* 0x000000ff06127812 */ /* 0x000fe400078ec0ff */
[--C-:B------:R-:W-:Y:S02]  /*19840*/  SHF.R.U32.HI R17, RZ, 0x10, R6.reuse ;  /* 0x00000010ff117819 */ /* 0x100fe40000011606 */
[----:B------:R-:W-:Y:S02]  /*19850*/  SHF.R.U32.HI R11, RZ, 0x18, R6 ;  /* 0x00000018ff0b7819 */ /* 0x000fe40000011606 */
[C---:B------:R-:W-:Y:S03]  /*19860*/  LOP3.LUT R6, R5.reuse, 0xffff, RZ, 0xc0, !PT ;  /* 0x0000ffff05067812 */ /* 0x040fe600078ec0ff */
        /* <DEDUP_REMOVED lines=10> */
[----:B------:R-:W-:Y:S01]  /*19910*/  SHF.R.U32.HI R5, RZ, 0x8, R10 ;  /* 0x00000008ff057819 */ /* 0x000fe2000001160a */
[----:B------:R-:W-:Y:S03]  /*19920*/  MUFU.EX2 R115, R115 ;  /* 0x0000007300737308 */ /* 0x000fe60000000800 */
[----:B------:R-:W-:Y:S01]  /*19930*/  PRMT R91, R16, 0x5410, R5 ;  /* 0x00005410105b7816 */ /* 0x000fe20000000005 */
[----:B------:R-:W-:Y:S01]  /*19940*/  IMAD.MOV.U32 R16, RZ, RZ, R170 ;  /* 0x000000ffff107224 */ /* 0x000fe200078e00aa */
[----:B------:R-:W-:Y:S04]  /*19950*/  LOP3.LUT R5, R13, 0xff, RZ, 0xc0, !PT ;  /* 0x000000ff0d057812 */ /* 0x000fe800078ec0ff */
[----:B------:R-:W-:Y:S01]  /*19960*/  PRMT R96, R5, 0x5410, R12 ;  /* 0x0000541005607816 */ /* 0x000fe2000000000c */
[----:B------:R-:W-:Y:S01]  /*19970*/  MUFU.EX2 R170, R83 ;  /* 0x0000005300aa7308 */ /* 0x000fe20000000800 */
[----:B------:R-:W-:Y:S04]  /*19980*/  SHF.R.U32.HI R5, RZ, 0x8, R8 ;  /* 0x00000008ff057819 */ /* 0x000fe80000011608 */
[----:B------:R-:W-:Y:S01]  /*19990*/  PRMT R190, R18, 0x5410, R5 ;  /* 0x0000541012be7816 */ /* 0x000fe20000000005 */
[----:B------:R-:W-:Y:S01]  /*199a0*/  IMAD.MOV.U32 R18, RZ, RZ, R132 ;  /* 0x000000ffff127224 */ /* 0x000fe200078e0084 */
[----:B------:R-:W-:Y:S01]  /*199b0*/  LOP3.LUT R5, R17, 0xff, RZ, 0xc0, !PT ;  /* 0x000000ff11057812 */ /* 0x000fe200078ec0ff */
[----:B------:R-:W-:Y:S02]  /*199c0*/  IMAD.MOV.U32 R17, RZ, RZ, R171 ;  /* 0x000000ffff117224 */ /* 0x000fe400078e00ab */
[----:B------:R-:W-:Y:S01]  /*199d0*/  IMAD.MOV.U32 R17, RZ, RZ, R199 ;  /* 0x000000ffff117224 */ /* 0x000fe200078e00c7 */
[----:B------:R-:W-:Y:S01]  /*199e0*/  PRMT R189, R5, 0x5410, R11 ;  /* 0x0000541005bd7816 */ /* 0x000fe2000000000b */
[----:B------:R-:W-:Y:S01]  /*199f0*/  IMAD.WIDE.U32 R10, R19, -0x2daee0ad, RZ ;  /* 0xd2511f53130a7825 */ /* 0x000fe200078e00ff */
[----:B------:R1:W2:Y:S03]  /*19a00*/  MUFU.EX2 R171, R79 ;  /* 0x0000004f00ab7308 */ /* 0x0002a60000000800 */
[----:B------:R-:W-:Y:S01]  /*19a10*/  IMAD.MOV.U32 R19, RZ, RZ, R133 ;  /* 0x000000ffff137224 */ /* 0x000fe200078e0085 */
[----:B------:R-:W-:Y:S01]  /*19a20*/  LOP3.LUT R5, R11, UR13, R16, 0x96, !PT ;  /* 0x0000000d0b057c12 */ /* 0x000fe2000f8e9610 */
[----:B------:R-:W-:Y:S01]  /*19a30*/  IMAD.MOV.U32 R17, RZ, RZ, R30 ;  /* 0x000000ffff117224 */ /* 0x000fe200078e001e */
[----:B------:R-:W-:Y:S01]  /*19a40*/  LOP3.LUT R7, R7, UR11, R10, 0x96, !PT ;  /* 0x0000000b07077c12 */ /* 0x000fe2000f8e960a */
[----:B------:R-:W-:Y:S02]  /*19a50*/  IMAD.MOV.U32 R30, RZ, RZ, R239 ;  /* 0x000000ffff1e7224 */ /* 0x000fe400078e00ef */
[----:B------:R-:W-:Y:S01]  /*19a60*/  IMAD.WIDE.U32 R12, R5, -0x326172a9, RZ ;  /* 0xcd9e8d57050c7825 */ /* 0x000fe200078e00ff */
[----:B------:R-:W-:Y:S03]  /*19a70*/  MUFU.EX2 R104, R104 ;  /* 0x0000006800687308 */ /* 0x000fe60000000800 */
[----:B------:R-:W-:Y:S01]  /*19a80*/  IMAD.MOV.U32 R239, RZ, RZ, R22 ;  /* 0x000000ffffef7224 */ /* 0x000fe200078e0016 */
[----:B------:R-:W-:Y:S01]  /*19a90*/  LOP3.LUT R10, R13, UR12, R14, 0x96, !PT ;  /* 0x0000000c0d0a7c12 */ /* 0x000fe2000f8e960e */
[----:B------:R-:W-:Y:S02]  /*19aa0*/  IMAD.MOV.U32 R22, RZ, RZ, R180 ;  /* 0x000000ffff167224 */ /* 0x000fe400078e00b4 */
[----:B------:R-:W-:Y:S02]  /*19ab0*/  IMAD.MOV.U32 R19, RZ, RZ, R175 ;  /* 0x000000ffff137224 */ /* 0x000fe400078e00af */
        /* <DEDUP_REMOVED lines=10> */
[----:B------:R-:W-:Y:S02]  /*19b60*/  LOP3.LUT R78, R6, 0xff, RZ, 0xc0, !PT ;  /* 0x000000ff064e7812 */ /* 0x000fe400078ec0ff */
[----:B------:R-:W-:Y:S02]  /*19b70*/  SHF.R.U32.HI R5, RZ, 0x8, R5 ;  /* 0x00000008ff057819 */ /* 0x000fe40000011605 */
[--C-:B-1----:R-:W-:Y:S02]  /*19b80*/  SHF.R.U32.HI R79, RZ, 0x10, R6.reuse ;  /* 0x00000010ff4f7819 */ /* 0x102fe40000011606 */
[----:B------:R-:W-:Y:S02]  /*19b90*/  PRMT R78, R78, 0x5410, R5 ;  /* 0x000054104e4e7816 */ /* 0x000fe40000000005 */
[----:B------:R-:W-:Y:S02]  /*19ba0*/  SHF.R.U32.HI R6, RZ, 0x18, R6 ;  /* 0x00000018ff067819 */ /* 0x000fe40000011606 */
[----:B------:R-:W-:Y:S01]  /*19bb0*/  LOP3.LUT R79, R79, 0xff, RZ, 0xc0, !PT ;  /* 0x000000ff4f4f7812 */ /* 0x000fe200078ec0ff */
[--C-:B------:R-:W-:Y:S01]  /*19bc0*/  HSET2.LE.AND R78, R78, R241.reuse, PT ;  /* 0x000000f14e4e7233 */ /* 0x100fe20003803000 */
[----:B--2---:R-:W-:Y:S02]  /*19bd0*/  F2FP.PACK_AB R5, R171, R170 ;  /* 0x000000aaab05723e */ /* 0x004fe400000000ff */
[----:B------:R-:W-:Y:S02]  /*19be0*/  PRMT R79, R79, 0x5410, R6 ;  /* 0x000054104f4f7816 */ /* 0x000fe40000000006 */
[----:B------:R-:W-:Y:S01]  /*19bf0*/  LOP3.LUT R8, R7, UR17, R10, 0x96, !PT ;  /* 0x0000001107087c12 */ /* 0x000fe2000f8e960a */
[----:B------:R-:W-:Y:S01]  /*19c00*/  IMAD.WIDE.U32 R6, R11, -0x2daee0ad, RZ ;  /* 0xd2511f530b067825 */ /* 0x000fe200078e00ff */
[----:B------:R-:W-:Y:S01]  /*19c10*/  LOP3.LUT R78, R78, R5, RZ, 0xc0, !PT ;  /* 0x000000054e4e7212 */ /* 0x000fe200078ec0ff */
[--C-:B------:R-:W-:Y:S01]  /*19c20*/  HSET2.LE.AND R79, R79, R241.reuse, PT ;  /* 0x000000f14f4f7233 */ /* 0x100fe20003803000 */
[----:B------:R-:W-:Y:S04]  /*19c30*/  F2FP.PACK_AB R5, R168, R134 ;  /* 0x00000086a805723e */ /* 0x000fe800000000ff */
[----:B------:R-:W-:Y:S02]  /*19c40*/  LOP3.LUT R79, R79, R5, RZ, 0xc0, !PT ;  /* 0x000000054f4f7212 */ /* 0x000fe400078ec0ff */
[----:B------:R-:W-:Y:S02]  /*19c50*/  LOP3.LUT R5, R7, UR18, R12, 0x96, !PT ;  /* 0x0000001207057c12 */ /* 0x000fe4000f8e960c */
[C---:B------:R-:W-:Y:S04]  /*19c60*/  LOP3.LUT R7, R6.reuse, 0xffff, RZ, 0xc0, !PT ;  /* 0x0000ffff06077812 */ /* 0x040fe800078ec0ff */
        /* <DEDUP_REMOVED lines=12> */
[----:B------:R-:W-:Y:S01]  /*19d30*/  SHF.R.U32.HI R8, RZ, 0x18, R8 ;  /* 0x00000018ff087819 */ /* 0x000fe20000011608 */
[--C-:B------:R-:W-:Y:S01]  /*19d40*/  HSET2.LE.AND R76, R76, R241.reuse, PT ;  /* 0x000000f14c4c7233 */ /* 0x100fe20003803000 */
[----:B------:R-:W-:Y:S04]  /*19d50*/  LOP3.LUT R6, R6, 0xff, RZ, 0xc0, !PT ;  /* 0x000000ff06067812 */ /* 0x000fe800078ec0ff */
[----:B------:R-:W-:Y:S02]  /*19d60*/  PRMT R77, R6, 0x5410, R8 ;  /* 0x00005410064d7816 */ /* 0x000fe40000000008 */
[C---:B------:R-:W-:Y:S03]  /*19d70*/  LOP3.LUT R6, R5.reuse, 0xffff, RZ, 0xc0, !PT ;  /* 0x0000ffff05067812 */ /* 0x040fe600078ec0ff */
[--C-:B------:R-:W-:Y:S01]  /*19d80*/  HSET2.LE.AND R77, R77, R241.reuse, PT ;  /* 0x000000f14d4d7233 */ /* 0x100fe20003803000 */
        /* <DEDUP_REMOVED lines=13> */
[----:B------:R-:W-:Y:S04]  /*19e60*/  LOP3.LUT R5, R5, 0xff, RZ, 0xc0, !PT ;  /* 0x000000ff05057812 */ /* 0x000fe800078ec0ff */
[----:B------:R-:W-:Y:S01]  /*19e70*/  PRMT R174, R5, 0x5410, R9 ;  /* 0x0000541005ae7816 */ /* 0x000fe20000000009 */
[----:B------:R-:W-:Y:S05]  /*19e80*/  IMAD.U32 R5, RZ, RZ, UR5 ;  /* 0x00000005ff057e24 */ /* 0x000fea000f8e00ff */
[----:B------:R-:W-:Y:S05]  /*19e90*/  LOP3.LUT R5, R243, UR31, R5, 0x96, !PT ;  /* 0x0000001ff3057c12 */ /* 0x000fea000f8e9605 */
[----:B------:R-:W-:Y:S05]  /*19ea0*/  IMAD.WIDE.U32 R12, R5, -0x326172a9, RZ ;  /* 0xcd9e8d57050c7825 */ /* 0x000fea00078e00ff */
[----:B------:R-:W-:Y:S01]  /*19eb0*/  LOP3.LUT R8, R13, UR16, R18, 0x96, !PT ;  /* 0x000000100d087c12 */ /* 0x000fe2000f8e9612 */
[----:B------:R-:W-:Y:S01]  /*19ec0*/  IMAD.MOV.U32 R18, RZ, RZ, R196 ;  /* 0x000000ffff127224 */ /* 0x000fe200078e00c4 */
[----:B------:R-:W-:Y:S01]  /*19ed0*/  LOP3.LUT R6, R15, UR14, R12, 0x96, !PT ;  /* 0x0000000e0f067c12 */ /* 0x000fe2000f8e960c */
[----:B------:R-:W-:Y:S02]  /*19ee0*/  FMUL.FTZ R15, R0, R151 ;  /* 0x00000097000f7220 */ /* 0x000fe40000410000 */
[----:B------:R-:W-:Y:S04]  /*19ef0*/  IMAD.WIDE.U32 R8, R8, -0x2daee0ad, RZ ;  /* 0xd2511f5308087825 */ /* 0x000fe800078e00ff */
[----:B------:R-:W-:Y:S01]  /*19f00*/  IMAD.WIDE.U32 R6, R6, -0x2daee0ad, RZ ;  /* 0xd2511f5306067825 */ /* 0x000fe200078e00ff */
[----:B------:R-:W-:Y:S03]  /*19f10*/  LOP3.LUT R10, R9, UR13, R16, 0x96, !PT ;  /* 0x0000000d090a7c12 */ /* 0x000fe6000f8e9610 */
[----:B------:R-:W-:Y:S01]  /*19f20*/  IMAD.MOV.U32 R16, RZ, RZ, R198 ;  /* 0x000000ffff107224 */ /* 0x000fe200078e00c6 */
[----:B------:R-:W-:Y:S01]  /*19f30*/  LOP3.LUT R7, R7, UR11, R8, 0x96, !PT ;  /* 0x0000000b07077c12 */ /* 0x000fe2000f8e9608 */
[----:B------:R-:W-:Y:S05]  /*19f40*/  IMAD.WIDE.U32 R10, R10, -0x326172a9, RZ ;  /* 0xcd9e8d570a0a7825 */ /* 0x000fea00078e00ff */
[----:B------:R-:W-:Y:S01]  /*19f50*/  LOP3.LUT R9, R11, UR12, R14, 0x96, !PT ;  /* 0x0000000c0b097c12 */ /* 0x000fe2000f8e960e */
[----:B------:R-:W-:Y:S04]  /*19f60*/  FMUL.FTZ R14, R0, R150 ;  /* 0x00000096000e7220 */ /* 0x000fe80000410000 */
        /* <DEDUP_REMOVED lines=45> */
[----:B------:R-:W-:Y:S04]  /*1a240*/  IMAD.WIDE.U32 R10, R10, -0x326172a9, RZ ;  /* 0xcd9e8d570a0a7825 */ /* 0x000fe800078e00ff */
[----:B------:R-:W-:Y:S01]  /*1a250*/  IMAD.MOV.U32 R25, RZ, RZ, R195 ;  /* 0x000000ffff197224 */ /* 0x000fe200078e00c3 */
[----:B------:R-:W-:Y:S01]  /*1a260*/  LOP3.LUT R8, R11, UR12, R28, 0x96, !PT ;  /* 0x0000000c0b087c12 */ /* 0x000fe2000f8e961c */
[C---:B------:R-:W-:Y:S02]  /*1a270*/  FMUL.FTZ R13, R2.reuse, R149 ;  /* 0x00000095020d7220 */ /* 0x040fe40000410000 */
[----:B------:R-:W-:Y:S02]  /*1a280*/  FMUL.FTZ R12, R2, R148 ;  /* 0x00000094020c7220 */ /* 0x000fe40000410000 */
[----:B------:R-:W-:Y:S04]  /*1a290*/  IMAD.WIDE.U32 R8, R8, -0x2daee0ad, RZ ;  /* 0xd2511f5308087825 */ /* 0x000fe800078e00ff */
[----:B------:R-:W-:Y:S01]  /*1a2a0*/  FMUL.FTZ R28, R2, R160 ;  /* 0x000000a0021c7220 */ /* 0x000fe20000410000 */
        /* <DEDUP_REMOVED lines=8> */
[----:B------:R-:W-:Y:S04]  /*1a330*/  LOP3.LUT R5, R7, UR17, R8, 0x96, !PT ;  /* 0x0000001107057c12 */ /* 0x000fe8000f8e9608 */
[C---:B------:R-:W-:Y:S04]  /*1a340*/  LOP3.LUT R8, R5.reuse, 0xffff, RZ, 0xc0, !PT ;  /* 0x0000ffff05087812 */ /* 0x040fe800078ec0ff */
[----:B------:R-:W-:Y:S02]  /*1a350*/  SHF.R.U32.HI R9, RZ, 0x8, R8 ;  /* 0x00000008ff097819 */ /* 0x000fe40000011608 */
[----:B------:R-:W-:Y:S04]  /*1a360*/  LOP3.LUT R8, R5, 0xff, RZ, 0xc0, !PT ;  /* 0x000000ff05087812 */ /* 0x000fe800078ec0ff */
[----:B------:R-:W-:Y:S02]  /*1a370*/  PRMT R169, R8, 0x5410, R9 ;  /* 0x0000541008a97816 */ /* 0x000fe40000000009 */
[--C-:B------:R-:W-:Y:S02]  /*1a380*/  SHF.R.U32.HI R9, RZ, 0x10, R5.reuse ;  /* 0x00000010ff097819 */ /* 0x100fe40000011605 */
[----:B------:R-:W-:Y:S02]  /*1a390*/  SHF.R.U32.HI R8, RZ, 0x18, R5 ;  /* 0x00000018ff087819 */ /* 0x000fe40000011605 */
[----:B------:R-:W-:Y:S01]  /*1a3a0*/  LOP3.LUT R5, R9, 0xff, RZ, 0xc0, !PT ;  /* 0x000000ff09057812 */ /* 0x000fe200078ec0ff */
[C---:B------:R-:W-:Y:S02]  /*1a3b0*/  FMUL.FTZ R9, R2.reuse, R137 ;  /* 0x0000008902097220 */ /* 0x040fe40000410000 */
[----:B------:R-:W-:Y:S01]  /*1a3c0*/  IMAD.MOV.U32 R137, RZ, RZ, R48 ;  /* 0x000000ffff897224 */ /* 0x000fe200078e0030 */
[----:B------:R-:W-:Y:S01]  /*1a3d0*/  PRMT R180, R5, 0x5410, R8 ;  /* 0x0000541005b47816 */ /* 0x000fe20000000008 */
[----:B------:R-:W-:Y:S01]  /*1a3e0*/  FMUL.FTZ R8, R2, R136 ;  /* 0x0000008802087220 */ /* 0x000fe20000410000 */
[C---:B------:R-:W-:Y:S01]  /*1a3f0*/  LOP3.LUT R5, R6.reuse, 0xffff, RZ, 0xc0, !PT ;  /* 0x0000ffff06057812 */ /* 0x040fe200078ec0ff */
[----:B------:R-:W-:Y:S03]  /*1a400*/  IMAD.MOV.U32 R136, RZ, RZ, R49 ;  /* 0x000000ffff887224 */ /* 0x000fe600078e0031 */
[----:B------:R-:W-:Y:S02]  /*1a410*/  SHF.R.U32.HI R7, RZ, 0x8, R5 ;  /* 0x00000008ff077819 */ /* 0x000fe40000011605 */
[----:B------:R-:W-:Y:S04]  /*1a420*/  LOP3.LUT R5, R6, 0xff, RZ, 0xc0, !PT ;  /* 0x000000ff06057812 */ /* 0x000fe800078ec0ff */
[----:B------:R-:W-:Y:S02]  /*1a430*/  PRMT R175, R5, 0x5410, R7 ;  /* 0x0000541005af7816 */ /* 0x000fe40000000007 */
[--C-:B------:R-:W-:Y:S02]  /*1a440*/  SHF.R.U32.HI R5, RZ, 0x10, R6.reuse ;  /* 0x00000010ff057819 */ /* 0x100fe40000011606 */
[----:B------:R-:W-:Y:S02]  /*1a450*/  SHF.R.U32.HI R6, RZ, 0x18, R6 ;  /* 0x00000018ff067819 */ /* 0x000fe40000011606 */
[----:B------:R-:W-:Y:S04]  /*1a460*/  LOP3.LUT R5, R5, 0xff, RZ, 0xc0, !PT ;  /* 0x000000ff05057812 */ /* 0x000fe800078ec0ff */
[----:B------:R-:W-:Y:S01]  /*1a470*/  PRMT R173, R5, 0x5410, R6 ;  /* 0x0000541005ad7816 */ /* 0x000fe20000000006 */
[----:B------:R-:W-:Y:S04]  /*1a480*/  IMAD.WIDE.U32 R6, R11, -0x2daee0ad, RZ ;  /* 0xd2511f530b067825 */ /* 0x000fe800078e00ff */
[----:B------:R-:W-:Y:S01]  /*1a490*/  FMUL.FTZ R11, R0, R139 ;  /* 0x0000008b000b7220 */ /* 0x000fe20000410000 */
[----:B------:R-:W-:Y:S02]  /*1a4a0*/  LOP3.LUT R5, R6, 0xffff, RZ, 0xc0, !PT ;  /* 0x0000ffff06057812 */ /* 0x000fe400078ec0ff */
[----:B------:R-:W-:Y:S01]  /*1a4b0*/  LOP3.LUT R80, R7, UR18, R10, 0x96, !PT ;  /* 0x0000001207507c12 */ /* 0x000fe2000f8e960a */
[----:B------:R-:W-:Y:S01]  /*1a4c0*/  FMUL.FTZ R10, R0, R138 ;  /* 0x0000008a000a7220 */ /* 0x000fe20000410000 */
[----:B------:R-:W-:Y:S01]  /*1a4d0*/  SHF.R.U32.HI R7, RZ, 0x8, R5 ;  /* 0x00000008ff077819 */ /* 0x000fe20000011605 */
[----:B------:R-:W-:Y:S01]  /*1a4e0*/  IMAD.MOV.U32 R138, RZ, RZ, R18 ;  /* 0x000000ffff8a7224 */ /* 0x000fe200078e0012 */
[----:B------:R-:W-:Y:S01]  /*1a4f0*/  LOP3.LUT R5, R6, 0xff, RZ, 0xc0, !PT ;  /* 0x000000ff06057812 */ /* 0x000fe200078ec0ff */
[----:B------:R-:W-:Y:S02]  /*1a500*/  IMAD.MOV.U32 R18, RZ, RZ, R50 ;  /* 0x000000ffff127224 */ /* 0x000fe400078e0032 */
[----:B------:R-:W-:Y:S01]  /*1a510*/  IMAD.MOV.U32 R50, RZ, RZ, R26 ;  /* 0x000000ffff327224 */ /* 0x000fe200078e001a */
[----:B------:R-:W-:Y:S01]  /*1a520*/  PRMT R196, R5, 0x5410, R7 ;  /* 0x0000541005c47816 */ /* 0x000fe20000000007 */
[----:B------:R-:W-:Y:S01]  /*1a530*/  FMUL.FTZ R7, R3, R143 ;  /* 0x0000008f03077220 */ /* 0x000fe20000410000 */
[--C-:B------:R-:W-:Y:S01]  /*1a540*/  SHF.R.U32.HI R5, RZ, 0x10, R6.reuse ;  /* 0x00000010ff057819 */ /* 0x100fe20000011606 */
[----:B------:R-:W-:Y:S01]  /*1a550*/  IMAD.MOV.U32 R143, RZ, RZ, R17 ;  /* 0x000000ffff8f7224 */ /* 0x000fe200078e0011 */
[----:B------:R-:W-:Y:S01]  /*1a560*/  SHF.R.U32.HI R6, RZ, 0x18, R6 ;  /* 0x00000018ff067819 */ /* 0x000fe20000011606 */
[----:B------:R-:W-:Y:S01]  /*1a570*/  IMAD.MOV.U32 R17, RZ, RZ, R51 ;  /* 0x000000ffff117224 */ /* 0x000fe200078e0033 */
[----:B------:R-:W-:Y:S01]  /*1a580*/  LOP3.LUT R5, R5, 0xff, RZ, 0xc0, !PT ;  /* 0x000000ff05057812 */ /* 0x000fe200078ec0ff */
[----:B------:R-:W-:Y:S02]  /*1a590*/  IMAD.MOV.U32 R51, RZ, RZ, R30 ;  /* 0x000000ffff337224 */ /* 0x000fe400078e001e */
[----:B------:R-:W-:Y:S01]  /*1a5a0*/  IMAD.MOV.U32 R30, RZ, RZ, R23 ;  /* 0x000000ffff1e7224 */ /* 0x000fe200078e0017 */
[----:B------:R-:W-:Y:S01]  /*1a5b0*/  PRMT R195, R5, 0x5410, R6 ;  /* 0x0000541005c37816 */ /* 0x000fe20000000006 */
[C---:B------:R-:W-:Y:S02]  /*1a5c0*/  FMUL.FTZ R6, R3.reuse, R142 ;  /* 0x0000008e03067220 */ /* 0x040fe40000410000 */
[----:B------:R-:W-:Y:S02]  /*1a5d0*/  IMAD.MOV.U32 R142, RZ, RZ, R19 ;  /* 0x000000ffff8e7224 */ /* 0x000fe400078e0013 */
[----:B------:R-:W-:Y:S02]  /*1a5e0*/  IMAD.MOV.U32 R19, RZ, RZ, R16 ;  /* 0x000000ffff137224 */ /* 0x000fe400078e0010 */
[----:B------:R-:W-:Y:S02]  /*1a5f0*/  IMAD.MOV.U32 R16, RZ, RZ, R42 ;  /* 0x000000ffff107224 */ /* 0x000fe400078e002a */
[----:B------:R-:W-:Y:S02]  /*1a600*/  IMAD.MOV.U32 R42, RZ, RZ, R24 ;  /* 0x000000ffff2a7224 */ /* 0x000fe400078e0018 */
[----:B------:R-:W-:Y:S02]  /*1a610*/  IMAD.MOV.U32 R24, RZ, RZ, R21 ;  /* 0x000000ffff187224 */ /* 0x000fe400078e0015 */
[----:B------:R-:W-:Y:S02]  /*1a620*/  IMAD.MOV.U32 R26, RZ, RZ, R22 ;  /* 0x000000ffff1a7224 */ /* 0x000fe400078e0016 */
[C---:B------:R-:W-:Y:S01]  /*1a630*/  FMUL.FTZ R5, R36.reuse, R141 ;  /* 0x0000008d24057220 */ /* 0x040fe20000410000 */
[----:B------:R-:W1:Y:S01]  /*1a640*/  LDSM.16.MT88.4 R20, [R204+0x4000] ;  /* 0x00400000cc14783b */ /* 0x000e620000004200 */
[----:B------:R-:W-:Y:S02]  /*1a650*/  IMAD.MOV.U32 R149, RZ, RZ, R17 ;  /* 0x000000ffff957224 */ /* 0x000fe400078e0011 */
[----:B------:R-:W-:Y:S02]  /*1a660*/  IMAD.MOV.U32 R151, RZ, RZ, R16 ;  /* 0x000000ffff977224 */ /* 0x000fe400078e0010 */
[C---:B------:R-:W-:Y:S02]  /*1a670*/  FMUL.FTZ R16, R36.reuse, R144 ;  /* 0x0000009024107220 */ /* 0x040fe40000410000 */
[----:B------:R-:W-:Y:S02]  /*1a680*/  IMAD.MOV.U32 R144, RZ, RZ, R51 ;  /* 0x000000ffff907224 */ /* 0x000fe400078e0033 */
[----:B------:R-:W-:Y:S02]  /*1a690*/  FMUL.FTZ R17, R36, R145 ;  /* 0x0000009124117220 */ /* 0x000fe40000410000 */
[----:B------:R-:W-:Y:S02]  /*1a6a0*/  IMAD.MOV.U32 R145, RZ, RZ, R50 ;  /* 0x000000ffff917224 */ /* 0x000fe400078e0032 */
[----:B------:R-:W-:Y:S01]  /*1a6b0*/  IMAD.MOV.U32 R148, RZ, RZ, R19 ;  /* 0x000000ffff947224 */ /* 0x000fe200078e0013 */
[----:B------:R-:W2:Y:S01]  /*1a6c0*/  LDSM.16.MT88.4 R48, [R205+0x4000] ;  /* 0x00400000cd30783b */ /* 0x000ea20000004200 */
[----:B------:R-:W-:Y:S02]  /*1a6d0*/  IMAD.MOV.U32 R150, RZ, RZ, R18 ;  /* 0x000000ffff967224 */ /* 0x000fe400078e0012 */
[C---:B------:R-:W-:Y:S02]  /*1a6e0*/  FMUL.FTZ R18, R3.reuse, R146 ;  /* 0x0000009203127220 */ /* 0x040fe40000410000 */
[C---:B------:R-:W-:Y:S02]  /*1a6f0*/  FMUL.FTZ R19, R3.reuse, R147 ;  /* 0x0000009303137220 */ /* 0x040fe40000410000 */
[----:B------:R-:W-:Y:S02]  /*1a700*/  IMAD.MOV.U32 R146, RZ, RZ, R26 ;  /* 0x000000ffff927224 */ /* 0x000fe400078e001a */
[----:B------:R-:W-:Y:S02]  /*1a710*/  IMAD.MOV.U32 R139, RZ, RZ, R24 ;  /* 0x000000ffff8b7224 */ /* 0x000fe400078e0018 */
[----:B------:R-:W-:Y:S02]  /*1a720*/  IMAD.MOV.U32 R147, RZ, RZ, R25 ;  /* 0x000000ffff937224 */ /* 0x000fe400078e0019 */
[C---:B------:R-:W-:Y:S02]  /*1a730*/  FMUL.FTZ R24, R2.reuse, R152 ;  /* 0x0000009802187220 */ /* 0x040fe40000410000 */
[----:B------:R-:W-:Y:S02]  /*1a740*/  FMUL.FTZ R25, R2, R153 ;  /* 0x0000009902197220 */ /* 0x000fe40000410000 */
[C---:B------:R-:W-:Y:S02]  /*1a750*/  FMUL.FTZ R26, R0.reuse, R154 ;  /* 0x0000009a001a7220 */ /* 0x040fe40000410000 */
[----:B------:R-:W-:Y:S02]  /*1a760*/  IMAD.MOV.U32 R140, RZ, RZ, R30 ;  /* 0x000000ffff8c7224 */ /* 0x000fe400078e001e */
[----:B------:R-:W-:Y:S02]  /*1a770*/  IMAD.MOV.U32 R141, RZ, RZ, R31 ;  /* 0x000000ffff8d7224 */ /* 0x000fe400078e001f */
[C---:B------:R-:W-:Y:S01]  /*1a780*/  FMUL.FTZ R30, R0.reuse, R162 ;  /* 0x000000a2001e7220 */ /* 0x040fe20000410000 */
[--C-:B------:R-:W-:Y:S01]  /*1a790*/  HSET2.LE.AND R162, R196, R241.reuse, PT ;  /* 0x000000f1c4a27233 */ /* 0x100fe20003803000 */
[----:B------:R-:W-:Y:S01]  /*1a7a0*/  FMUL.FTZ R31, R0, R163 ;  /* 0x000000a3001f7220 */ /* 0x000fe20000410000 */
[-C--:B-1----:R-:W-:Y:S01]  /*1a7b0*/  HMMA.16816.F32 R4, R44, R20.reuse, R4 ;  /* 0x000000142c04723c */ /* 0x082fe20000001804 */
[----:B------:R-:W-:Y:S01]  /*1a7c0*/  IMAD.MOV.U32 R82, RZ, RZ, R42 ;  /* 0x000000ffff527224 */ /* 0x000fe200078e002a */
[--C-:B------:R-:W-:Y:S01]  /*1a7d0*/  HSET2.LE.AND R163, R195, R241.reuse, PT ;  /* 0x000000f1c3a37233 */ /* 0x100fe20003803000 */
[----:B------:R-:W-:Y:S02]  /*1a7e0*/  IMAD.MOV.U32 R42, RZ, RZ, R93 ;  /* 0x000000ffff2a7224 */ /* 0x000fe400078e005d */
[----:B------:R-:W1:Y:S02]  /*1a7f0*/  MUFU.EX2 R93, R94 ;  /* 0x0000005e005d7308 */ /* 0x000e640000000800 */
[----:B------:R-:W-:Y:S01]  /*1a800*/  FFMA.FTZ R42, R42, c[0x0][0x23c], -R43 ;  /* 0x00008f002a2a7a23 */ /* 0x000fe2000001082b */
[C---:B------:R-:W-:Y:S07]  /*1a810*/  HMMA.16816.F32 R8, R32.reuse, R20, R8 ;  /* 0x000000142008723c */ /* 0x040fee0000001808 */
[C---:B------:R-:W-:Y:S01]  /*1a820*/  FMUL.FTZ R20, R36.reuse, R156 ;  /* 0x0000009c24147220 */ /* 0x040fe20000410000 */
[-C--:B------:R-:W-:Y:S01]  /*1a830*/  HMMA.16816.F32 R12, R32, R22.reuse, R12 ;  /* 0x00000016200c723c */ /* 0x080fe2000000180c */
[----:B------:R-:W-:Y:S01]  /*1a840*/  FMUL.FTZ R21, R36, R157 ;  /* 0x0000009d24157220 */ /* 0x000fe20000410000 */
[----:B------:R-:W-:Y:S02]  /*1a850*/  MUFU.EX2 R94, R102 ;  /* 0x00000066005e7308 */ /* 0x000fe40000000800 */
[----:B------:R-:W-:Y:S02]  /*1a860*/  IMAD.MOV.U32 R156, RZ, RZ, R27 ;  /* 0x000000ffff9c7224 */ /* 0x000fe400078e001b */
[----:B------:R-:W-:Y:S02]  /*1a870*/  FMUL.FTZ R27, R0, R155 ;  /* 0x0000009b001b7220 */ /* 0x000fe40000410000 */
[----:B------:R-:W-:Y:S01]  /*1a880*/  IMAD.MOV.U32 R157, RZ, RZ, R88 ;  /* 0x000000ffff9d7224 */ /* 0x000fe200078e0058 */
[C---:B------:R-:W-:Y:S03]  /*1a890*/  HMMA.16816.F32 R16, R44.reuse, R22, R16 ;  /* 0x000000162c10723c */ /* 0x040fe60000001810 */
[----:B------:R-:W3:Y:S04]  /*1a8a0*/  MUFU.EX2 R88, R87 ;  /* 0x0000005700587308 */ /* 0x000ee80000000800 */
[C---:B------:R-:W-:Y:S02]  /*1a8b0*/  FMUL.FTZ R22, R3.reuse, R158 ;  /* 0x0000009e03167220 */ /* 0x040fe40000410000 */
[C---:B------:R-:W-:Y:S03]  /*1a8c0*/  FMUL.FTZ R23, R3.reuse, R159 ;  /* 0x0000009f03177220 */ /* 0x040fe60000410000 */
[----:B------:R-:W-:Y:S01]  /*1a8d0*/  IMAD.MOV.U32 R158, RZ, RZ, R157 ;  /* 0x000000ffff9e7224 */ /* 0x000fe200078e009d */
[----:B------:R4:W-:Y:S01]  /*1a8e0*/  MUFU.EX2 R87, R42 ;  /* 0x0000002a00577308 */ /* 0x0009e20000000800 */
[----:B------:R-:W-:Y:S02]  /*1a8f0*/  IMAD.MOV.U32 R157, RZ, RZ, R156 ;  /* 0x000000ffff9d7224 */ /* 0x000fe400078e009c */
[----:B------:R-:W-:Y:S01]  /*1a900*/  IMAD.MOV.U32 R156, RZ, RZ, R147 ;  /* 0x000000ffff9c7224 */ /* 0x000fe200078e0093 */
[-C--:B--2---:R-:W-:Y:S01]  /*1a910*/  HMMA.16816.F32 R20, R44, R48.reuse, R20 ;  /* 0x000000302c14723c */ /* 0x084fe20000001814 */
[----:B------:R-:W-:Y:S02]  /*1a920*/  IMAD.MOV.U32 R147, RZ, RZ, R146 ;  /* 0x000000ffff937224 */ /* 0x000fe400078e0092 */
[----:B------:R-:W-:Y:S02]  /*1a930*/  IMAD.MOV.U32 R146, RZ, RZ, R145 ;  /* 0x000000ffff927224 */ /* 0x000fe400078e0091 */
[----:B------:R-:W-:Y:S02]  /*1a940*/  IMAD.MOV.U32 R145, RZ, RZ, R144 ;  /* 0x000000ffff917224 */ /* 0x000fe400078e0090 */
[----:B------:R-:W-:Y:S01]  /*1a950*/  IMAD.MOV.U32 R144, RZ, RZ, R151 ;  /* 0x000000ffff907224 */ /* 0x000fe200078e0097 */
[C---:B------:R-:W-:Y:S01]  /*1a960*/  HMMA.16816.F32 R24, R32.reuse, R48, R24 ;  /* 0x000000302018723c */ /* 0x040fe20000001818 */
[----:B------:R-:W-:Y:S03]  /*1a970*/  IMAD.MOV.U32 R151, RZ, RZ, R150 ;  /* 0x000000ffff977224 */ /* 0x000fe600078e0096 */
[----:B------:R-:W-:Y:S02]  /*1a980*/  IMAD.MOV.U32 R150, RZ, RZ, R149 ;  /* 0x000000ffff967224 */ /* 0x000fe400078e0095 */
[----:B------:R-:W-:Y:S01]  /*1a990*/  IMAD.MOV.U32 R149, RZ, RZ, R148 ;  /* 0x000000ffff957224 */ /* 0x000fe200078e0094 */
[--C-:B------:R-:W-:Y:S01]  /*1a9a0*/  HSET2.LE.AND R49, R86, R241.reuse, PT ;  /* 0x000000f156317233 */ /* 0x100fe20003803000 */
[----:B------:R-:W-:Y:S01]  /*1a9b0*/  IMAD.MOV.U32 R148, RZ, RZ, R138 ;  /* 0x000000ffff947224 */ /* 0x000fe200078e008a */
[-C--:B------:R-:W-:Y:S03]  /*1a9c0*/  HMMA.16816.F32 R28, R32, R50.reuse, R28 ;  /* 0x00000032201c723c */ /* 0x080fe6000000181c */
[----:B------:R-:W-:Y:S02]  /*1a9d0*/  IMAD.MOV.U32 R138, RZ, RZ, R143 ;  /* 0x000000ffff8a7224 */ /* 0x000fe400078e008f */
[----:B------:R-:W-:Y:S02]  /*1a9e0*/  IMAD.MOV.U32 R143, RZ, RZ, R142 ;  /* 0x000000ffff8f7224 */ /* 0x000fe400078e008e */
[C---:B------:R-:W-:Y:S02]  /*1a9f0*/  FMUL.FTZ R32, R36.reuse, R164 ;  /* 0x000000a424207220 */ /* 0x040fe40000410000 */
[----:B------:R-:W-:Y:S03]  /*1aa00*/  FMUL.FTZ R33, R36, R165 ;  /* 0x000000a524217220 */ /* 0x000fe60000410000 */
[C---:B------:R-:W-:Y:S01]  /*1aa10*/  FMUL.FTZ R34, R3.reuse, R166 ;  /* 0x000000a603227220 */ /* 0x040fe20000410000 */
[--C-:B------:R-:W-:Y:S01]  /*1aa20*/  HSET2.LE.AND R166, R198, R241.reuse, PT ;  /* 0x000000f1c6a67233 */ /* 0x100fe20003803000 */
[----:B------:R-:W-:Y:S01]  /*1aa30*/  FMUL.FTZ R35, R3, R167 ;  /* 0x000000a703237220 */ /* 0x000fe20000410000 */
[--C-:B------:R-:W-:Y:S01]  /*1aa40*/  HSET2.LE.AND R167, R199, R241.reuse, PT ;  /* 0x000000f1c7a77233 */ /* 0x100fe20003803000 */
[----:B----4-:R-:W-:Y:S02]  /*1aa50*/  FFMA.FTZ R42, R158, c[0x0][0x23c], -R43 ;  /* 0x00008f009e2a7a23 */ /* 0x010fe4000001082b */
[----:B------:R-:W-:Y:S02]  /*1aa60*/  IMAD.MOV.U32 R158, RZ, RZ, R157 ;  /* 0x000000ffff9e7224 */ /* 0x000fe400078e009d */
[----:B------:R-:W-:Y:S01]  /*1aa70*/  IMAD.MOV.U32 R157, RZ, RZ, R156 ;  /* 0x000000ffff9d7224 */ /* 0x000fe200078e009c */
[----:B------:R-:W-:Y:S01]  /*1aa80*/  HMMA.16816.F32 R32, R44, R50, R32 ;  /* 0x000000322c20723c */ /* 0x000fe20000001820 */
[----:B------:R-:W-:Y:S01]  /*1aa90*/  IMAD.MOV.U32 R156, RZ, RZ, R147 ;  /* 0x000000ffff9c7224 */ /* 0x000fe200078e0093 */
[----:B------:R-:W2:Y:S01]  /*1aaa0*/  LDSM.16.MT88.4 R44, [R204+0x4400] ;  /* 0x00440000cc2c783b */ /* 0x000ea20000004200 */
[----:B------:R-:W-:Y:S02]  /*1aab0*/  IMAD.MOV.U32 R147, RZ, RZ, R146 ;  /* 0x000000ffff937224 */ /* 0x000fe400078e0092 */
[----:B------:R-:W-:Y:S02]  /*1aac0*/  IMAD.MOV.U32 R146, RZ, RZ, R145 ;  /* 0x000000ffff927224 */ /* 0x000fe400078e0091 */
[----:B------:R-:W-:Y:S01]  /*1aad0*/  IMAD.MOV.U32 R145, RZ, RZ, R144 ;  /* 0x000000ffff917224 */ /* 0x000fe200078e0090 */
[--C-:B------:R-:W-:Y:S01]  /*1aae0*/  HSET2.LE.AND R50, R91, R241.reuse, PT ;  /* 0x000000f15b327233 */ /* 0x100fe20003803000 */
[----:B------:R-:W-:Y:S03]  /*1aaf0*/  IMAD.MOV.U32 R144, RZ, RZ, R151 ;  /* 0x000000ffff907224 */ /* 0x000fe600078e0097 */
[----:B------:R-:W-:Y:S01]  /*1ab00*/  IMAD.MOV.U32 R151, RZ, RZ, R150 ;  /* 0x000000ffff977224 */ /* 0x000fe200078e0096 */
[--C-:B------:R-:W-:Y:S01]  /*1ab10*/  HSET2.LE.AND R51, R96, R241.reuse, PT ;  /* 0x000000f160337233 */ /* 0x100fe20003803000 */
[----:B------:R-:W-:Y:S01]  /*1ab20*/  IMAD.MOV.U32 R150, RZ, RZ, R149 ;  /* 0x000000ffff967224 */ /* 0x000fe200078e0095 */
[----:B------:R-:W-:Y:S01]  /*1ab30*/  MUFU.EX2 R96, R236 ;  /* 0x000000ec00607308 */ /* 0x000fe20000000800 */
[----:B------:R-:W-:Y:S02]  /*1ab40*/  IMAD.MOV.U32 R149, RZ, RZ, R138 ;  /* 0x000000ffff957224 */ /* 0x000fe400078e008a */
[----:B------:R-:W-:Y:S02]  /*1ab50*/  IMAD.MOV.U32 R138, RZ, RZ, R143 ;  /* 0x000000ffff8a7224 */ /* 0x000fe400078e008f */
[----:B------:R-:W-:Y:S02]  /*1ab60*/  IMAD.MOV.U32 R143, RZ, RZ, R92 ;  /* 0x000000ffff8f7224 */ /* 0x000fe400078e005c */
[----:B------:R-:W-:Y:S02]  /*1ab70*/  IMAD.MOV.U32 R142, RZ, RZ, R216 ;  /* 0x000000ffff8e7224 */ /* 0x000fe400078e00d8 */
[----:B------:R4:W5:Y:S01]  /*1ab80*/  LDL.LU R216, [R1+0xcc] ;  /* 0x0000cc0001d87983 */ /* 0x0009620000300800 */
[----:B------:R1:W1:Y:S01]  /*1ab90*/  MUFU.EX2 R92, R42 ;  /* 0x0000002a005c7308 */ /* 0x0002620000000800 */
[-C--:B--2---:R-:W-:Y:S01]  /*1aba0*/  HMMA.16816.F32 R4, R52, R44.reuse, R4 ;  /* 0x0000002c3404723c */ /* 0x084fe20000001804 */
[----:B-1----:R-:W-:Y:S07]  /*1abb0*/  FFMA.FTZ R42, R158, c[0x0][0x23c], -R43 ;  /* 0x00008f009e2a7a23 */ /* 0x002fee000001082b */
[C---:B------:R-:W-:Y:S01]  /*1abc0*/  HMMA.16816.F32 R8, R56.reuse, R44, R8 ;  /* 0x0000002c3808723c */ /* 0x040fe20000001808 */
[----:B------:R-:W-:Y:S03]  /*1abd0*/  IMAD.MOV.U32 R158, RZ, RZ, R157 ;  /* 0x000000ffff9e7224 */ /* 0x000fe600078e009d */
[----:B------:R-:W-:Y:S02]  /*1abe0*/  IMAD.MOV.U32 R157, RZ, RZ, R156 ;  /* 0x000000ffff9d7224 */ /* 0x000fe400078e009c */
[----:B------:R-:W-:Y:S02]  /*1abf0*/  IMAD.MOV.U32 R156, RZ, RZ, R147 ;  /* 0x000000ffff9c7224 */ /* 0x000fe400078e0093 */
[----:B------:R-:W-:Y:S01]  /*1ac00*/  IMAD.MOV.U32 R147, RZ, RZ, R146 ;  /* 0x000000ffff937224 */ /* 0x000fe200078e0092 */
[-C--:B------:R-:W-:Y:S03]  /*1ac10*/  HMMA.16816.F32 R12, R56, R46.reuse, R12 ;  /* 0x0000002e380c723c */ /* 0x080fe6000000180c */
[----:B------:R-:W-:Y:S02]  /*1ac20*/  IMAD.MOV.U32 R146, RZ, RZ, R145 ;  /* 0x000000ffff927224 */ /* 0x000fe400078e0091 */
[----:B------:R-:W-:Y:S02]  /*1ac30*/  IMAD.MOV.U32 R145, RZ, RZ, R144 ;  /* 0x000000ffff917224 */ /* 0x000fe400078e0090 */
[----:B------:R-:W-:Y:S01]  /*1ac40*/  IMAD.MOV.U32 R144, RZ, RZ, R151 ;  /* 0x000000ffff907224 */ /* 0x000fe200078e0097 */
[C---:B------:R-:W-:Y:S01]  /*1ac50*/  HMMA.16816.F32 R16, R52.reuse, R46, R16 ;  /* 0x0000002e3410723c */ /* 0x040fe20000001810 */
[----:B------:R-:W-:Y:S01]  /*1ac60*/  IMAD.MOV.U32 R151, RZ, RZ, R150 ;  /* 0x000000ffff977224 */ /* 0x000fe200078e0096 */
[----:B------:R-:W1:Y:S02]  /*1ac70*/  LDSM.16.MT88.4 R44, [R205+0x4400] ;  /* 0x00440000cd2c783b */ /* 0x000e640000004200 */
[----:B------:R-:W-:Y:S02]  /*1ac80*/  IMAD.MOV.U32 R150, RZ, RZ, R149 ;  /* 0x000000ffff967224 */ /* 0x000fe400078e0095 */
[----:B------:R-:W-:Y:S02]  /*1ac90*/  IMAD.MOV.U32 R149, RZ, RZ, R138 ;  /* 0x000000ffff957224 */ /* 0x000fe400078e008a */
[----:B------:R-:W-:Y:S04]  /*1aca0*/  IMAD.MOV.U32 R138, RZ, RZ, R137 ;  /* 0x000000ffff8a7224 */ /* 0x000fe800078e0089 */
[----:B------:R-:W-:Y:S02]  /*1acb0*/  IMAD.MOV.U32 R137, RZ, RZ, R125 ;  /* 0x000000ffff897224 */ /* 0x000fe400078e007d */
[----:B------:R-:W-:Y:S02]  /*1acc0*/  IMAD.MOV.U32 R125, RZ, RZ, R98 ;  /* 0x000000ffff7d7224 */ /* 0x000fe400078e0062 */
[----:B------:R-:W-:Y:S01]  /*1acd0*/  IMAD.MOV.U32 R152, RZ, RZ, R157 ;  /* 0x000000ffff987224 */ /* 0x000fe200078e009d */
[----:B------:R2:W-:Y:S01]  /*1ace0*/  MUFU.EX2 R98, R42 ;  /* 0x0000002a00627308 */ /* 0x0005e20000000800 */
[----:B------:R-:W-:Y:S02]  /*1acf0*/  IMAD.MOV.U32 R157, RZ, RZ, R146 ;  /* 0x000000ffff9d7224 */ /* 0x000fe400078e0092 */
[----:B------:R-:W-:Y:S02]  /*1ad00*/  IMAD.MOV.U32 R146, RZ, RZ, R151 ;  /* 0x000000ffff927224 */ /* 0x000fe400078e0097 */
[----:B------:R-:W-:Y:S02]  /*1ad10*/  IMAD.MOV.U32 R151, RZ, RZ, R124 ;  /* 0x000000ffff977224 */ /* 0x000fe400078e007c */
[----:B------:R-:W-:Y:S02]  /*1ad20*/  IMAD.MOV.U32 R159, RZ, RZ, R156 ;  /* 0x000000ffff9f7224 */ /* 0x000fe400078e009c */
[----:B------:R-:W-:Y:S01]  /*1ad30*/  IMAD.MOV.U32 R156, RZ, RZ, R145 ;  /* 0x000000ffff9c7224 */ /* 0x000fe200078e0091 */
[----:B------:R-:W-:Y:S01]  /*1ad40*/  MUFU.EX2 R124, R107 ;  /* 0x0000006b007c7308 */ /* 0x000fe20000000800 */
[----:B------:R-:W-:Y:S02]  /*1ad50*/  IMAD.MOV.U32 R145, RZ, RZ, R150 ;  /* 0x000000ffff917224 */ /* 0x000fe400078e0096 */
[----:B------:R-:W-:Y:S02]  /*1ad60*/  IMAD.MOV.U32 R150, RZ, RZ, R137 ;  /* 0x000000ffff967224 */ /* 0x000fe400078e0089 */
[----:B------:R-:W-:Y:S05]  /*1ad70*/  IMAD.MOV.U32 R137, RZ, RZ, R125 ;  /* 0x000000ffff897224 */ /* 0x000fea00078e007d */
[----:B------:R3:W-:Y:S01]  /*1ad80*/  MUFU.EX2 R107, R152 ;  /* 0x00000098006b7308 */ /* 0x0007e20000000800 */
[----:B--2---:R-:W-:Y:S01]  /*1ad90*/  FFMA.FTZ R42, R158, c[0x0][0x23c], -R43 ;  /* 0x00008f009e2a7a23 */ /* 0x004fe2000001082b */
[-C--:B-1----:R-:W-:Y:S01]  /*1ada0*/  HMMA.16816.F32 R20, R52, R44.reuse, R20 ;  /* 0x0000002c3414723c */ /* 0x082fe20000001814 */
[----:B------:R-:W-:Y:S02]  /*1adb0*/  IMAD.MOV.U32 R158, RZ, RZ, R147 ;  /* 0x000000ffff9e7224 */ /* 0x000fe400078e0093 */
[----:B------:R-:W-:Y:S02]  /*1adc0*/  IMAD.MOV.U32 R147, RZ, RZ, R144 ;  /* 0x000000ffff937224 */ /* 0x000fe400078e0090 */
[----:B------:R-:W-:Y:S03]  /*1add0*/  IMAD.MOV.U32 R144, RZ, RZ, R149 ;  /* 0x000000ffff907224 */ /* 0x000fe600078e0095 */
[----:B------:R-:W-:Y:S01]  /*1ade0*/  MUFU.EX2 R125, R101 ;  /* 0x00000065007d7308 */ /* 0x000fe20000000800 */
[----:B------:R-:W-:Y:S01]  /*1adf0*/  IMAD.MOV.U32 R149, RZ, RZ, R138 ;  /* 0x000000ffff957224 */ /* 0x000fe200078e008a */
[C---:B------:R-:W-:Y:S02]  /*1ae00*/  HMMA.16816.F32 R24, R56.reuse, R44, R24 ;  /* 0x0000002c3818723c */ /* 0x040fe40000001818 */
[----:B------:R-:W-:Y:S06]  /*1ae10*/  IMAD.MOV.U32 R138, RZ, RZ, R105 ;  /* 0x000000ffff8a7224 */ /* 0x000fec00078e0069 */
[-C--:B------:R-:W-:Y:S01]  /*1ae20*/  HMMA.16816.F32 R28, R56, R46.reuse, R28 ;  /* 0x0000002e381c723c */ /* 0x080fe2000000181c */
[----:B------:R1:W2:Y:S03]  /*1ae30*/  MUFU.EX2 R105, R42 ;  /* 0x0000002a00697308 */ /* 0x0002a60000000800 */
[----:B---3--:R-:W-:Y:S02]  /*1ae40*/  IMAD.MOV.U32 R152, RZ, RZ, R158 ;  /* 0x000000ffff987224 */ /* 0x008fe400078e009e */
[----:B------:R-:W-:Y:S02]  /*1ae50*/  IMAD.MOV.U32 R158, RZ, RZ, R147 ;  /* 0x000000ffff9e7224 */ /* 0x000fe400078e0093 */
[----:B------:R-:W-:Y:S01]  /*1ae60*/  IMAD.MOV.U32 R147, RZ, RZ, R146 ;  /* 0x000000ffff937224 */ /* 0x000fe200078e0092 */
[----:B------:R-:W-:Y:S01]  /*1ae70*/  HMMA.16816.F32 R32, R52, R46, R32 ;  /* 0x0000002e3420723c */ /* 0x000fe20000001820 */
[----:B------:R-:W3:Y:S02]  /*1ae80*/  LDSM.16.MT88.4 R44, [R204+0x4800] ;  /* 0x00480000cc2c783b */ /* 0x000ee40000004200 */
[----:B------:R-:W-:Y:S02]  /*1ae90*/  IMAD.MOV.U32 R146, RZ, RZ, R145 ;  /* 0x000000ffff927224 */ /* 0x000fe400078e0091 */
[----:B------:R-:W-:Y:S02]  /*1aea0*/  IMAD.MOV.U32 R145, RZ, RZ, R144 ;  /* 0x000000ffff917224 */ /* 0x000fe400078e0090 */
[----:B------:R-:W-:Y:S02]  /*1aeb0*/  IMAD.MOV.U32 R144, RZ, RZ, R136 ;  /* 0x000000ffff907224 */ /* 0x000fe400078e0088 */
[----:B------:R-:W-:Y:S03]  /*1aec0*/  IMAD.MOV.U32 R136, RZ, RZ, R141 ;  /* 0x000000ffff887224 */ /* 0x000fe600078e008d */
[----:B------:R-:W-:Y:S02]  /*1aed0*/  IMAD.MOV.U32 R141, RZ, RZ, R108 ;  /* 0x000000ffff8d7224 */ /* 0x000fe400078e006c */
[----:B------:R-:W-:Y:S02]  /*1aee0*/  IMAD.MOV.U32 R108, RZ, RZ, R118 ;  /* 0x000000ffff6c7224 */ /* 0x000fe400078e0076 */
[----:B------:R-:W-:Y:S01]  /*1aef0*/  IMAD.MOV.U32 R154, RZ, RZ, R152 ;  /* 0x000000ffff9a7224 */ /* 0x000fe200078e0098 */
[----:B------:R2:W2:Y:S01]  /*1af00*/  MUFU.EX2 R118, R218 ;  /* 0x000000da00767308 */ /* 0x0004a20000000800 */
[----:B------:R-:W-:Y:S02]  /*1af10*/  IMAD.MOV.U32 R152, RZ, RZ, R108 ;  /* 0x000000ffff987224 */ /* 0x000fe400078e006c */
[----:B------:R-:W-:Y:S02]  /*1af20*/  IMAD.MOV.U32 R153, RZ, RZ, R147 ;  /* 0x000000ffff997224 */ /* 0x000fe400078e0093 */
[----:B-1----:R-:W-:Y:S02]  /*1af30*/  FFMA.FTZ R42, R154, c[0x0][0x23c], -R43 ;  /* 0x00008f009a2a7a23 */ /* 0x002fe4000001082b */
[----:B------:R-:W-:Y:S02]  /*1af40*/  IMAD.MOV.U32 R154, RZ, RZ, R152 ;  /* 0x000000ffff9a7224 */ /* 0x000fe400078e0098 */
[----:B------:R-:W-:Y:S01]  /*1af50*/  IMAD.MOV.U32 R155, RZ, RZ, R153 ;  /* 0x000000ffff9b7224 */ /* 0x000fe200078e0099 */
[----:B------:R-:W1:Y:S01]  /*1af60*/  MUFU.EX2 R108, R112 ;  /* 0x00000070006c7308 */ /* 0x000e620000000800 */
[----:B------:R-:W-:Y:S02]  /*1af70*/  IMAD.MOV.U32 R153, RZ, RZ, R159 ;  /* 0x000000ffff997224 */ /* 0x000fe400078e009f */
[----:B------:R-:W-:Y:S02]  /*1af80*/  IMAD.MOV.U32 R159, RZ, RZ, R217 ;  /* 0x000000ffff9f7224 */ /* 0x000fe400078e00d9 */
[----:B------:R-:W-:Y:S02]  /*1af90*/  FFMA.FTZ R48, R155, c[0x0][0x23c], -R43 ;  /* 0x00008f009b307a23 */ /* 0x000fe4000001082b */
[----:B------:R-:W-:Y:S02]  /*1afa0*/  IMAD.MOV.U32 R155, RZ, RZ, R154 ;  /* 0x000000ffff9b7224 */ /* 0x000fe400078e009a */
[----:B------:R-:W-:Y:S01]  /*1afb0*/  IMAD.MOV.U32 R154, RZ, RZ, R153 ;  /* 0x000000ffff9a7224 */ /* 0x000fe200078e0099 */
[----:B------:R-:W-:Y:S01]  /*1afc0*/  MUFU.EX2 R112, R235 ;  /* 0x000000eb00707308 */ /* 0x000fe20000000800 */
[----:B------:R-:W-:Y:S02]  /*1afd0*/  FFMA.FTZ R52, R155, c[0x0][0x23c], -R43 ;  /* 0x00008f009b347a23 */ /* 0x000fe4000001082b */
[----:B------:R-:W-:Y:S01]  /*1afe0*/  IMAD.MOV.U32 R155, RZ, RZ, R154 ;  /* 0x000000ffff9b7224 */ /* 0x000fe200078e009a */
[-C--:B---3--:R-:W-:Y:S01]  /*1aff0*/  HMMA.16816.F32 R4, R60, R44.reuse, R4 ;  /* 0x0000002c3c04723c */ /* 0x088fe20000001804 */
[----:B--2---:R-:W2:Y:S01]  /*1b000*/  LDL.LU R218, [R1+0xc8] ;  /* 0x0000c80001da7983 */ /* 0x004ea20000300800 */
[----:B------:R-:W-:Y:S02]  /*1b010*/  IMAD.MOV.U32 R147, RZ, RZ, R145 ;  /* 0x000000ffff937224 */ /* 0x000fe400078e0091 */
[----:B------:R-:W-:Y:S02]  /*1b020*/  FFMA.FTZ R53, R155, c[0x0][0x23c], -R43 ;  /* 0x00008f009b357a23 */ /* 0x000fe4000001082b */
[----:B------:R-:W-:Y:S01]  /*1b030*/  MUFU.EX2 R86, R52 ;  /* 0x0000003400567308 */ /* 0x000fe20000000800 */
[----:B------:R-:W-:Y:S01]  /*1b040*/  IMAD.MOV.U32 R145, RZ, RZ, R141 ;  /* 0x000000ffff917224 */ /* 0x000fe200078e008d */
[C---:B------:R-:W-:Y:S01]  /*1b050*/  HMMA.16816.F32 R8, R64.reuse, R44, R8 ;  /* 0x0000002c4008723c */ /* 0x040fe20000001808 */
[----:B------:R-:W-:Y:S02]  /*1b060*/  IMAD.MOV.U32 R141, RZ, RZ, R221 ;  /* 0x000000ffff8d7224 */ /* 0x000fe400078e00dd */
[----:B------:R4:W5:Y:S01]  /*1b070*/  LDL.LU R221, [R1+0xc4] ;  /* 0x0000c40001dd7983 */ /* 0x0009620000300800 */
[----:B------:R-:W-:Y:S03]  /*1b080*/  IMAD.MOV.U32 R152, RZ, RZ, R117 ;  /* 0x000000ffff987224 */ /* 0x000fe600078e0075 */
[----:B------:R4:W5:Y:S01]  /*1b090*/  LDL.LU R217, [R1+0xc0] ;  /* 0x0000c00001d97983 */ /* 0x0009620000300800 */
[-C--:B------:R-:W-:Y:S01]  /*1b0a0*/  HMMA.16816.F32 R12, R64, R46.reuse, R12 ;  /* 0x0000002e400c723c */ /* 0x080fe2000000180c */
[----:B------:R3:W-:Y:S03]  /*1b0b0*/  MUFU.EX2 R117, R42 ;  /* 0x0000002a00757308 */ /* 0x0007e60000000800 */
[----:B------:R-:W-:Y:S02]  /*1b0c0*/  IMAD.MOV.U32 R153, RZ, RZ, R152 ;  /* 0x000000ffff997224 */ /* 0x000fe400078e0098 */
[----:B------:R-:W-:Y:S02]  /*1b0d0*/  IMAD.MOV.U32 R152, RZ, RZ, R159 ;  /* 0x000000ffff987224 */ /* 0x000fe400078e009f */
        /* <DEDUP_REMOVED lines=8> */
[--C-:B------:R-:W-:Y:S01]  /*1b160*/  FFMA.FTZ R57, R155, c[0x0][0x23c], -R43.reuse ;  /* 0x00008f009b397a23 */ /* 0x100fe2000001082b */
[----:B---3--:R-:W-:Y:S01]  /*1b170*/  F2FP.PACK_AB R42, R90, R84 ;  /* 0x000000545a2a723e */ /* 0x008fe200000000ff */
[----:B------:R-:W-:Y:S02]  /*1b180*/  FFMA.FTZ R56, R154, c[0x0][0x23c], -R43 ;  /* 0x00008f009a387a23 */ /* 0x000fe4000001082b */
[----:B------:R-:W-:Y:S01]  /*1b190*/  MUFU.EX2 R102, R57 ;  /* 0x0000003900667308 */ /* 0x000fe20000000800 */
[----:B------:R-:W-:Y:S01]  /*1b1a0*/  LOP3.LUT R76, R76, R42, RZ, 0xc0, !PT ;  /* 0x0000002a4c4c7212 */ /* 0x000fe200078ec0ff */
[----:B------:R-:W-:Y:S01]  /*1b1b0*/  IMAD.MOV.U32 R157, RZ, RZ, R239 ;  /* 0x000000ffff9d7224 */ /* 0x000fe200078e00ef */
[----:B------:R-:W-:Y:S01]  /*1b1c0*/  F2FP.PACK_AB R42, R93, R85 ;  /* 0x000000555d2a723e */ /* 0x000fe200000000ff */
[----:B------:R-:W-:Y:S02]  /*1b1d0*/  IMAD.MOV.U32 R152, RZ, RZ, R159 ;  /* 0x000000ffff987224 */ /* 0x000fe400078e009f */
[----:B------:R-:W-:Y:S01]  /*1b1e0*/  IMAD.MOV.U32 R159, RZ, RZ, R157 ;  /* 0x000000ffff9f7224 */ /* 0x000fe200078e009d */
[----:B------:R-:W-:Y:S01]  /*1b1f0*/  LOP3.LUT R77, R77, R42, RZ, 0xc0, !PT ;  /* 0x0000002a4d4d7212 */ /* 0x000fe200078ec0ff */
[----:B------:R-:W-:Y:S01]  /*1b200*/  IMAD.MOV.U32 R157, RZ, RZ, R147 ;  /* 0x000000ffff9d7224 */ /* 0x000fe200078e0093 */
[----:B------:R-:W-:Y:S01]  /*1b210*/  F2FP.PACK_AB R42, R95, R88 ;  /* 0x000000585f2a723e */ /* 0x000fe200000000ff */
[----:B------:R-:W-:Y:S02]  /*1b220*/  IMAD.MOV.U32 R147, RZ, RZ, R146 ;  /* 0x000000ffff937224 */ /* 0x000fe400078e0092 */
[----:B------:R-:W-:Y:S02]  /*1b230*/  IMAD.MOV.U32 R146, RZ, RZ, R148 ;  /* 0x000000ffff927224 */ /* 0x000fe400078e0094 */
[----:B------:R-:W-:Y:S02]  /*1b240*/  IMAD.MOV.U32 R148, RZ, RZ, R121 ;  /* 0x000000ffff947224 */ /* 0x000fe400078e0079 */
[----:B------:R-:W-:Y:S02]  /*1b250*/  IMAD.MOV.U32 R121, RZ, RZ, R222 ;  /* 0x000000ffff797224 */ /* 0x000fe400078e00de */
[----:B------:R4:W5:Y:S01]  /*1b260*/  LDL.LU R222, [R1+0xbc] ;  /* 0x0000bc0001de7983 */ /* 0x0009620000300800 */
[----:B------:R-:W-:Y:S02]  /*1b270*/  IMAD.MOV.U32 R153, RZ, RZ, R152 ;  /* 0x000000ffff997224 */ /* 0x000fe400078e0098 */
[----:B------:R-:W-:Y:S01]  /*1b280*/  IMAD.MOV.U32 R239, RZ, RZ, R120 ;  /* 0x000000ffffef7224 */ /* 0x000fe200078e0078 */
[-C--:B-1----:R-:W-:Y:S01]  /*1b290*/  HMMA.16816.F32 R20, R60, R44.reuse, R20 ;  /* 0x0000002c3c14723c */ /* 0x082fe20000001814 */
[----:B------:R1:W3:Y:S01]  /*1b2a0*/  MUFU.EX2 R120, R48 ;  /* 0x0000003000787308 */ /* 0x0002e20000000800 */
[----:B------:R-:W-:Y:S02]  /*1b2b0*/  IMAD.MOV.U32 R152, RZ, RZ, R159 ;  /* 0x000000ffff987224 */ /* 0x000fe400078e009f */
[----:B------:R-:W-:Y:S02]  /*1b2c0*/  IMAD.MOV.U32 R159, RZ, RZ, R146 ;  /* 0x000000ffff9f7224 */ /* 0x000fe400078e0092 */
[----:B------:R-:W-:Y:S02]  /*1b2d0*/  IMAD.MOV.U32 R146, RZ, RZ, R148 ;  /* 0x000000ffff927224 */ /* 0x000fe400078e0094 */
[C---:B------:R-:W-:Y:S01]  /*1b2e0*/  HMMA.16816.F32 R24, R64.reuse, R44, R24 ;  /* 0x0000002c4018723c */ /* 0x040fe20000001818 */
[----:B------:R-:W-:Y:S03]  /*1b2f0*/  IMAD.MOV.U32 R148, RZ, RZ, R141 ;  /* 0x000000ffff947224 */ /* 0x000fe600078e008d */
[----:B------:R-:W-:Y:S04]  /*1b300*/  IMAD.MOV.U32 R141, RZ, RZ, R223 ;  /* 0x000000ffff8d7224 */ /* 0x000fe800078e00df */
[-C--:B------:R-:W-:Y:S07]  /*1b310*/  HMMA.16816.F32 R28, R64, R46.reuse, R28 ;  /* 0x0000002e401c723c */ /* 0x080fee000000181c */
[--C-:B------:R-:W-:Y:S01]  /*1b320*/  FFMA.FTZ R67, R111, c[0x0][0x23c], -R43.reuse ;  /* 0x00008f006f437a23 */ /* 0x100fe2000001082b */
[----:B------:R-:W-:Y:S01]  /*1b330*/  HMMA.16816.F32 R32, R60, R46, R32 ;  /* 0x0000002e3c20723c */ /* 0x000fe20000001820 */
[----:B------:R-:W3:Y:S03]  /*1b340*/  LDSM.16.MT88.4 R44, [R204+0x4c00] ;  /* 0x004c0000cc2c783b */ /* 0x000ee60000004200 */
[--C-:B-1----:R-:W-:Y:S02]  /*1b350*/  HSET2.LE.AND R48, R89, R241.reuse, PT ;  /* 0x000000f159307233 */ /* 0x102fe40003803000 */
[----:B------:R-:W1:Y:S01]  /*1b360*/  MUFU.EX2 R89, R97 ;  /* 0x0000006100597308 */ /* 0x000e620000000800 */
[--C-:B------:R-:W-:Y:S02]  /*1b370*/  HSET2.LE.AND R64, R169, R241.reuse, PT ;  /* 0x000000f1a9407233 */ /* 0x100fe40003803000 */
[----:B------:R-:W-:Y:S03]  /*1b380*/  LOP3.LUT R48, R48, R42, RZ, 0xc0, !PT ;  /* 0x0000002a30307212 */ /* 0x000fe600078ec0ff */
[----:B------:R-:W-:Y:S04]  /*1b390*/  F2FP.PACK_AB R42, R92, R87 ;  /* 0x000000575c2a723e */ /* 0x000fe800000000ff */
[----:B------:R-:W-:Y:S02]  /*1b3a0*/  LOP3.LUT R49, R49, R42, RZ, 0xc0, !PT ;  /* 0x0000002a31317212 */ /* 0x000fe400078ec0ff */
[----:B------:R-:W-:Y:S04]  /*1b3b0*/  F2FP.PACK_AB R42, R106, R100 ;  /* 0x000000646a2a723e */ /* 0x000fe800000000ff */
[----:B------:R-:W-:Y:S02]  /*1b3c0*/  LOP3.LUT R50, R50, R42, RZ, 0xc0, !PT ;  /* 0x0000002a32327212 */ /* 0x000fe400078ec0ff */
[----:B------:R-:W-:Y:S04]  /*1b3d0*/  F2FP.PACK_AB R42, R105, R98 ;  /* 0x00000062692a723e */ /* 0x000fe800000000ff */
[----:B------:R-:W-:Y:S01]  /*1b3e0*/  LOP3.LUT R51, R51, R42, RZ, 0xc0, !PT ;  /* 0x0000002a33337212 */ /* 0x000fe200078ec0ff */
[----:B------:R-:W-:Y:S02]  /*1b3f0*/  FFMA.FTZ R42, R153, c[0x0][0x23c], -R43 ;  /* 0x00008f00992a7a23 */ /* 0x000fe4000001082b */
[----:B------:R-:W-:Y:S02]  /*1b400*/  IMAD.MOV.U32 R153, RZ, RZ, R152 ;  /* 0x000000ffff997224 */ /* 0x000fe400078e0098 */
[----:B------:R-:W-:Y:S02]  /*1b410*/  IMAD.MOV.U32 R152, RZ, RZ, R159 ;  /* 0x000000ffff987224 */ /* 0x000fe400078e009f */
[----:B------:R-:W-:Y:S01]  /*1b420*/  IMAD.MOV.U32 R159, RZ, RZ, R146 ;  /* 0x000000ffff9f7224 */ /* 0x000fe200078e0092 */
[----:B------:R-:W-:Y:S01]  /*1b430*/  MUFU.EX2 R111, R153 ;  /* 0x00000099006f7308 */ /* 0x000fe20000000800 */
[----:B------:R-:W-:Y:S01]  /*1b440*/  IMAD.MOV.U32 R146, RZ, RZ, R82 ;  /* 0x000000ffff927224 */ /* 0x000fe200078e0052 */
[-C--:B---3--:R-:W-:Y:S08]  /*1b450*/  HMMA.16816.F32 R4, R68, R44.reuse, R4 ;  /* 0x0000002c4404723c */ /* 0x088ff00000001804 */
[----:B------:R3:W1:Y:S01]  /*1b460*/  MUFU.EX2 R82, R53 ;  /* 0x0000003500527308 */ /* 0x0006620000000800 */
[C---:B------:R-:W-:Y:S09]  /*1b470*/  HMMA.16816.F32 R8, R72.reuse, R44, R8 ;  /* 0x0000002c4808723c */ /* 0x040ff20000001808 */
[----:B------:R1:W-:Y:S01]  /*1b480*/  MUFU.EX2 R101, R159 ;  /* 0x0000009f00657308 */ /* 0x0003e20000000800 */
[-C--:B------:R-:W-:Y:S08]  /*1b490*/  HMMA.16816.F32 R12, R72, R46.reuse, R12 ;  /* 0x0000002e480c723c */ /* 0x080ff0000000180c */
[C---:B------:R-:W-:Y:S01]  /*1b4a0*/  HMMA.16816.F32 R16, R68.reuse, R46, R16 ;  /* 0x0000002e4410723c */ /* 0x040fe20000001810 */
[----:B------:R-:W4:Y:S01]  /*1b4b0*/  LDSM.16.MT88.4 R44, [R205+0x4c00] ;  /* 0x004c0000cd2c783b */ /* 0x000f220000004200 */
[----:B------:R-:W2:Y:S07]  /*1b4c0*/  MUFU.EX2 R91, R152 ;  /* 0x00000098005b7308 */ /* 0x000eae0000000800 */
[----:B---3--:R-:W-:Y:S03]  /*1b4d0*/  LDSM.16.MT88.4 R52, [R205+0x5000] ;  /* 0x00500000cd34783b */ /* 0x008fe60000004200 */
[----:B-1----:R-:W-:Y:S02]  /*1b4e0*/  IMAD.MOV.U32 R159, RZ, RZ, R156 ;  /* 0x000000ffff9f7224 */ /* 0x002fe400078e009c */
[----:B------:R-:W-:Y:S02]  /*1b4f0*/  IMAD.MOV.U32 R156, RZ, RZ, R145 ;  /* 0x000000ffff9c7224 */ /* 0x000fe400078e0091 */
[----:B------:R-:W-:Y:S02]  /*1b500*/  IMAD.MOV.U32 R145, RZ, RZ, R144 ;  /* 0x000000ffff917224 */ /* 0x000fe400078e0090 */
[----:B------:R-:W-:Y:S02]  /*1b510*/  IMAD.MOV.U32 R144, RZ, RZ, R151 ;  /* 0x000000ffff907224 */ /* 0x000fe400078e0097 */
[----:B------:R-:W-:Y:S02]  /*1b520*/  IMAD.MOV.U32 R151, RZ, RZ, R150 ;  /* 0x000000ffff977224 */ /* 0x000fe400078e0096 */
[----:B------:R-:W-:Y:S02]  /*1b530*/  IMAD.MOV.U32 R150, RZ, RZ, R149 ;  /* 0x000000ffff967224 */ /* 0x000fe400078e0095 */
[----:B------:R-:W-:Y:S02]  /*1b540*/  IMAD.MOV.U32 R149, RZ, RZ, R143 ;  /* 0x000000ffff957224 */ /* 0x000fe400078e008f */
[----:B------:R-:W-:Y:S02]  /*1b550*/  IMAD.MOV.U32 R143, RZ, RZ, R240 ;  /* 0x000000ffff8f7224 */ /* 0x000fe400078e00f0 */
[----:B------:R-:W-:Y:S02]  /*1b560*/  IMAD.MOV.U32 R240, RZ, RZ, R99 ;  /* 0x000000fffff07224 */ /* 0x000fe400078e0063 */
[----:B------:R-:W1:Y:S01]  /*1b570*/  MUFU.EX2 R99, R113 ;  /* 0x0000007100637308 */ /* 0x000e620000000800 */
[-C--:B----4-:R-:W-:Y:S09]  /*1b580*/  HMMA.16816.F32 R20, R68, R44.reuse, R20 ;  /* 0x0000002c4414723c */ /* 0x090ff20000001814 */
[----:B------:R-:W-:Y:S01]  /*1b590*/  MUFU.EX2 R113, R109 ;  /* 0x0000006d00717308 */ /* 0x000fe20000000800 */
[C---:B------:R-:W-:Y:S09]  /*1b5a0*/  HMMA.16816.F32 R24, R72.reuse, R44, R24 ;  /* 0x0000002c4818723c */ /* 0x040ff20000001818 */
[----:B------:R-:W-:Y:S01]  /*1b5b0*/  MUFU.EX2 R109, R56 ;  /* 0x00000038006d7308 */ /* 0x000fe20000000800 */
[-C--:B------:R-:W-:Y:S09]  /*1b5c0*/  HMMA.16816.F32 R28, R72, R46.reuse, R28 ;  /* 0x0000002e481c723c */ /* 0x080ff2000000181c */
[----:B------:R-:W-:Y:S01]  /*1b5d0*/  MUFU.EX2 R73, R137 ;  /* 0x0000008900497308 */ /* 0x000fe20000000800 */
[----:B------:R-:W-:Y:S01]  /*1b5e0*/  HMMA.16816.F32 R32, R68, R46, R32 ;  /* 0x0000002e4420723c */ /* 0x000fe20000001820 */
[----:B------:R-:W3:Y:S06]  /*1b5f0*/  LDSM.16.MT88.4 R44, [R204+0x5000] ;  /* 0x00500000cc2c783b */ /* 0x000eec0000004200 */
[----:B------:R-:W-:Y:S02]  /*1b600*/  FFMA.FTZ R69, R110, c[0x0][0x23c], -R43 ;  /* 0x00008f006e457a23 */ /* 0x000fe4000001082b */
[----:B------:R4:W-:Y:S10]  /*1b610*/  MUFU.EX2 R70, R67 ;  /* 0x0000004300467308 */ /* 0x0009f40000000800 */
[----:B------:R-:W-:Y:S10]  /*1b620*/  MUFU.EX2 R110, R119 ;  /* 0x00000077006e7308 */ /* 0x000ff40000000800 */
[----:B------:R-:W1:Y:S01]  /*1b630*/  MUFU.EX2 R119, R42 ;  /* 0x0000002a00777308 */ /* 0x000e620000000800 */
[--C-:B----4-:R-:W-:Y:S09]  /*1b640*/  HSET2.LE.AND R67, R173, R241.reuse, PT ;  /* 0x000000f1ad437233 */ /* 0x110ff20003803000 */
[----:B------:R-:W-:Y:S01]  /*1b650*/  MUFU.EX2 R75, R149 ;  /* 0x00000095004b7308 */ /* 0x000fe20000000800 */
[-C--:B---3--:R-:W-:Y:S09]  /*1b660*/  HMMA.16816.F32 R4, R76, R44.reuse, R4 ;  /* 0x0000002c4c04723c */ /* 0x088ff20000001804 */
[----:B------:R-:W-:Y:S01]  /*1b670*/  MUFU.EX2 R72, R136 ;  /* 0x0000008800487308 */ /* 0x000fe20000000800 */
[C---:B------:R-:W-:Y:S08]  /*1b680*/  HMMA.16816.F32 R8, R48.reuse, R44, R8 ;  /* 0x0000002c3008723c */ /* 0x040ff00000001808 */
[-C--:B------:R-:W-:Y:S01]  /*1b690*/  HMMA.16816.F32 R12, R48, R46.reuse, R12 ;  /* 0x0000002e300c723c */ /* 0x080fe2000000180c */
[----:B------:R-:W-:Y:S07]  /*1b6a0*/  MUFU.EX2 R71, R239 ;  /* 0x000000ef00477308 */ /* 0x000fee0000000800 */
[C---:B------:R-:W-:Y:S03]  /*1b6b0*/  HMMA.16816.F32 R16, R76.reuse, R46, R16 ;  /* 0x0000002e4c10723c */ /* 0x040fe60000001810 */
[----:B------:R-:W-:Y:S04]  /*1b6c0*/  MUFU.EX2 R69, R69 ;  /* 0x0000004500457308 */ /* 0x000fe80000000800 */
[--C-:B------:R-:W-:Y:S01]  /*1b6d0*/  HSET2.LE.AND R46, R132, R241.reuse, PT ;  /* 0x000000f1842e7233 */ /* 0x100fe20003803000 */
[----:B------:R-:W-:Y:S01]  /*1b6e0*/  IMAD.MOV.U32 R132, RZ, RZ, R39 ;  /* 0x000000ffff847224 */ /* 0x000fe200078e0027 */
[-C--:B------:R-:W-:Y:S03]  /*1b6f0*/  HMMA.16816.F32 R20, R76, R52.reuse, R20 ;  /* 0x000000344c14723c */ /* 0x080fe60000001814 */
[--C-:B------:R-:W-:Y:S01]  /*1b700*/  HSET2.LE.AND R47, R114, R241.reuse, PT ;  /* 0x000000f1722f7233 */ /* 0x100fe20003803000 */
[----:B------:R-:W-:Y:S01]  /*1b710*/  MUFU.EX2 R74, R148 ;  /* 0x00000094004a7308 */ /* 0x000fe20000000800 */
[--C-:B--2---:R-:W-:Y:S03]  /*1b720*/  FFMA.FTZ R58, R218, c[0x0][0x23c], -R43.reuse ;  /* 0x00008f00da3a7a23 */ /* 0x104fe6000001082b */
[C---:B------:R-:W-:Y:S01]  /*1b730*/  HMMA.16816.F32 R24, R48.reuse, R52, R24 ;  /* 0x000000343018723c */ /* 0x040fe20000001818 */
[----:B------:R-:W-:Y:S01]  /*1b740*/  FFMA.FTZ R43, R41, c[0x0][0x23c], -R43 ;  /* 0x00008f00292b7a23 */ /* 0x000fe2000001082b */
[----:B------:R2:W5:Y:S04]  /*1b750*/  LDL.LU R218, [R1+0xb8] ;  /* 0x0000b80001da7983 */ /* 0x0005680000300800 */
[----:B------:R2:W5:Y:S01]  /*1b760*/  LDL.LU R223, [R1+0xb4] ;  /* 0x0000b40001df7983 */ /* 0x0005620000300800 */
[----:B------:R3:W4:Y:S01]  /*1b770*/  MUFU.EX2 R97, R58 ;  /* 0x0000003a00617308 */ /* 0x0007220000000800 */
[-C--:B------:R-:W-:Y:S02]  /*1b780*/  HMMA.16816.F32 R28, R48, R54.reuse, R28 ;  /* 0x00000036301c723c */ /* 0x080fe4000000181c */
[----:B------:R-:W2:Y:S04]  /*1b790*/  LDL.LU R59, [R1+0x40] ;  /* 0x00004000013b7983 */ /* 0x000ea80000300800 */
[----:B------:R-:W4:Y:S01]  /*1b7a0*/  LDL.LU R45, [R1+0x44] ;  /* 0x00004400012d7983 */ /* 0x000f220000300800 */
[--C-:B------:R-:W-:Y:S01]  /*1b7b0*/  HSET2.LE.AND R48, R176, R241.reuse, PT ;  /* 0x000000f1b0307233 */ /* 0x100fe20003803000 */
[----:B------:R-:W-:Y:S01]  /*1b7c0*/  HMMA.16816.F32 R32, R76, R54, R32 ;  /* 0x000000364c20723c */ /* 0x000fe20000001820 */
[--C-:B------:R-:W-:Y:S01]  /*1b7d0*/  HSET2.LE.AND R49, R174, R241.reuse, PT ;  /* 0x000000f1ae317233 */ /* 0x100fe20003803000 */
[----:B------:R-:W4:Y:S04]  /*1b7e0*/  LDL.LU R44, [R1+0x48] ;  /* 0x00004800012c7983 */ /* 0x000f280000300800 */
[----:B------:R-:W4:Y:S01]  /*1b7f0*/  LDL.LU R41, [R1+0x4c] ;  /* 0x00004c0001297983 */ /* 0x000f220000300800 */
[----:B--2---:R-:W-:Y:S03]  /*1b800*/  FFMA.FTZ R36, R36, R59, R159 ;  /* 0x0000003b24247223 */ /* 0x004fe6000001009f */
[----:B---3--:R-:W2:Y:S02]  /*1b810*/  LDSM.16.MT88.4 R56, [R204+0x5400] ;  /* 0x00540000cc38783b */ /* 0x008ea40000004200 */
[----:B----4-:R-:W-:Y:S01]  /*1b820*/  FFMA.FTZ R42, R3, R45, R158 ;  /* 0x0000002d032a7223 */ /* 0x010fe2000001009e */
[--C-:B------:R-:W-:Y:S01]  /*1b830*/  HSET2.LE.AND R45, R133, R241.reuse, PT ;  /* 0x000000f1852d7233 */ /* 0x100fe20003803000 */
[----:B------:R-:W-:Y:S01]  /*1b840*/  IMAD.MOV.U32 R133, RZ, RZ, R38 ;  /* 0x000000ffff857224 */ /* 0x000fe200078e0026 */
[--C-:B------:R-:W-:Y:S01]  /*1b850*/  HSET2.LE.AND R3, R83, R241.reuse, PT ;  /* 0x000000f153037233 */ /* 0x100fe20003803000 */
[----:B------:R-:W-:Y:S01]  /*1b860*/  FFMA.FTZ R62, R2, R44, R157 ;  /* 0x0000002c023e7223 */ /* 0x000fe2000001009d */
[----:B------:R-:W-:Y:S01]  /*1b870*/  F2FP.PACK_AB R2, R128, R125 ;  /* 0x0000007d8002723e */ /* 0x000fe200000000ff */
[----:B------:R-:W-:Y:S01]  /*1b880*/  IMAD.MOV.U32 R157, RZ, RZ, R156 ;  /* 0x000000ffff9d7224 */ /* 0x000fe200078e009c */
[----:B------:R-:W-:Y:S01]  /*1b890*/  F2FP.PACK_AB R44, R118, R107 ;  /* 0x0000006b762c723e */ /* 0x000fe200000000ff */
[----:B------:R-:W-:Y:S01]  /*1b8a0*/  FFMA.FTZ R60, R0, R41, R247 ;  /* 0x00000029003c7223 */ /* 0x000fe200000100f7 */
[----:B------:R-:W-:Y:S01]  /*1b8b0*/  F2FP.PACK_AB R0, R127, R124 ;  /* 0x0000007c7f00723e */ /* 0x000fe200000000ff */
[----:B------:R-:W-:Y:S01]  /*1b8c0*/  IMAD.MOV.U32 R156, RZ, RZ, R147 ;  /* 0x000000ffff9c7224 */ /* 0x000fe200078e0093 */
[----:B------:R-:W-:Y:S01]  /*1b8d0*/  LOP3.LUT R47, R47, R2, RZ, 0xc0, !PT ;  /* 0x000000022f2f7212 */ /* 0x000fe200078ec0ff */
[----:B------:R-:W-:Y:S01]  /*1b8e0*/  IMAD.MOV.U32 R147, RZ, RZ, R146 ;  /* 0x000000ffff937224 */ /* 0x000fe200078e0092 */
[----:B------:R-:W-:Y:S01]  /*1b8f0*/  LOP3.LUT R46, R46, R0, RZ, 0xc0, !PT ;  /* 0x000000002e2e7212 */ /* 0x000fe200078ec0ff */
[----:B------:R-:W-:Y:S01]  /*1b900*/  FADD.FTZ R61, R156, R36 ;  /* 0x000000249c3d7221 */ /* 0x000fe20000010000 */
[----:B------:R-:W-:Y:S01]  /*1b910*/  F2FP.PACK_AB R0, R122, R108 ;  /* 0x0000006c7a00723e */ /* 0x000fe200000000ff */
[----:B------:R-:W-:Y:S01]  /*1b920*/  FADD.FTZ R42, R147, R42 ;  /* 0x0000002a932a7221 */ /* 0x000fe20000010000 */
[--C-:B------:R-:W-:Y:S01]  /*1b930*/  HSET2.LE.AND R36, R189, R241.reuse, PT ;  /* 0x000000f1bd247233 */ /* 0x100fe20003803000 */
[----:B------:R-:W-:Y:S01]  /*1b940*/  FADD.FTZ R52, R145, R62 ;  /* 0x0000003e91347221 */ /* 0x000fe20000010000 */
[----:B------:R-:W-:Y:S01]  /*1b950*/  LOP3.LUT R45, R45, R0, RZ, 0xc0, !PT ;  /* 0x000000002d2d7212 */ /* 0x000fe200078ec0ff */
[----:B------:R-:W-:Y:S01]  /*1b960*/  FADD.FTZ R63, R151, R61 ;  /* 0x0000003d973f7221 */ /* 0x000fe20000010000 */
[----:B------:R-:W-:Y:S01]  /*1b970*/  F2FP.PACK_AB R41, R120, R117 ;  /* 0x000000757829723e */ /* 0x000fe200000000ff */
[----:B------:R-:W-:Y:S01]  /*1b980*/  FADD.FTZ R61, R150, R42 ;  /* 0x0000002a963d7221 */ /* 0x000fe20000010000 */
[C---:B------:R-:W-:Y:S01]  /*1b990*/  LOP3.LUT R0, R81.reuse, 0xffff, RZ, 0xc0, !PT ;  /* 0x0000ffff51007812 */ /* 0x040fe200078ec0ff */
[----:B------:R-:W-:Y:S01]  /*1b9a0*/  FADD.FTZ R60, R144, R60 ;  /* 0x0000003c903c7221 */ /* 0x000fe20000010000 */
[----:B------:R-:W-:Y:S01]  /*1b9b0*/  LOP3.LUT R51, R36, R41, RZ, 0xc0, !PT ;  /* 0x0000002924337212 */ /* 0x000fe200078ec0ff */
[----:B------:R-:W-:Y:S01]  /*1b9c0*/  IMAD.MOV.U32 R146, RZ, RZ, R121 ;  /* 0x000000ffff927224 */ /* 0x000fe200078e0079 */
[----:B------:R-:W-:Y:S01]  /*1b9d0*/  LOP3.LUT R42, R81, 0xff, RZ, 0xc0, !PT ;  /* 0x000000ff512a7812 */ /* 0x000fe200078ec0ff */
[----:B------:R-:W-:Y:S01]  /*1b9e0*/  FADD.FTZ R60, R138, R60 ;  /* 0x0000003c8a3c7221 */ /* 0x000fe20000010000 */
[----:B------:R-:W-:Y:S01]  /*1b9f0*/  SHF.R.U32.HI R36, RZ, 0x8, R0 ;  /* 0x00000008ff247819 */ /* 0x000fe20000011600 */
[--C-:B------:R-:W-:Y:S01]  /*1ba00*/  HSET2.LE.AND R2, R190, R241.reuse, PT ;  /* 0x000000f1be027233 */ /* 0x100fe20003803000 */
[----:B------:R-:W-:Y:S01]  /*1ba10*/  LOP3.LUT R44, R3, R44, RZ, 0xc0, !PT ;  /* 0x0000002c032c7212 */ /* 0x000fe200078ec0ff */
[--C-:B------:R-:W-:Y:S01]  /*1ba20*/  HSET2.LE.AND R62, R177, R241.reuse, PT ;  /* 0x000000f1b13e7233 */ /* 0x100fe20003803000 */
[----:B------:R-:W-:Y:S01]  /*1ba30*/  PRMT R164, R42, 0x5410, R36 ;  /* 0x000054102aa47816 */ /* 0x000fe20000000024 */
[----:B------:R-:W-:Y:S01]  /*1ba40*/  FADD.FTZ R42, R139, R52 ;  /* 0x000000348b2a7221 */ /* 0x000fe20000010000 */
[----:B------:R-:W-:Y:S01]  /*1ba50*/  F2FP.PACK_AB R3, R129, R126 ;  /* 0x0000007e8103723e */ /* 0x000fe200000000ff */
[----:B------:R-:W3:Y:S01]  /*1ba60*/  LDSM.16.MT88.4 R52, [R205+0x5400] ;  /* 0x00540000cd34783b */ /* 0x000ee20000004200 */
[----:B------:R-:W-:Y:S01]  /*1ba70*/  F2FP.PACK_AB R0, R94, R89 ;  /* 0x000000595e00723e */ /* 0x000fe200000000ff */
[-C--:B--2---:R-:W-:Y:S01]  /*1ba80*/  HMMA.16816.F32 R4, R44, R56.reuse, R4 ;  /* 0x000000382c04723c */ /* 0x084fe20000001804 */
[----:B------:R-:W-:Y:S01]  /*1ba90*/  LOP3.LUT R50, R2, R3, RZ, 0xc0, !PT ;  /* 0x0000000302327212 */ /* 0x000fe200078ec0ff */
[----:B------:R-:W-:Y:S01]  /*1baa0*/  MUFU.EX2 R114, R157 ;  /* 0x0000009d00727308 */ /* 0x000fe20000000800 */
[----:B------:R-:W-:Y:S01]  /*1bab0*/  F2FP.PACK_AB R2, R82, R86 ;  /* 0x000000565202723e */ /* 0x000fe200000000ff */
[--C-:B------:R-:W-:Y:S01]  /*1bac0*/  HSET2.LE.AND R164, R164, R241.reuse, PT ;  /* 0x000000f1a4a47233 */ /* 0x100fe20003803000 */
[----:B------:R-:W-:Y:S02]  /*1bad0*/  LOP3.LUT R48, R48, R0, RZ, 0xc0, !PT ;  /* 0x0000000030307212 */ /* 0x000fe400078ec0ff */
[----:B------:R-:W-:Y:S02]  /*1bae0*/  LOP3.LUT R49, R49, R2, RZ, 0xc0, !PT ;  /* 0x0000000231317212 */ /* 0x000fe400078ec0ff */
[--C-:B------:R-:W-:Y:S03]  /*1baf0*/  SHF.R.U32.HI R3, RZ, 0x10, R81.reuse ;  /* 0x00000010ff037819 */ /* 0x100fe60000011651 */
[--C-:B------:R-:W-:Y:S01]  /*1bb00*/  SHF.R.U32.HI R2, RZ, 0x10, R80.reuse ;  /* 0x00000010ff027819 */ /* 0x100fe20000011650 */
[----:B------:R-:W2:Y:S01]  /*1bb10*/  MUFU.EX2 R121, R237 ;  /* 0x000000ed00797308 */ /* 0x000ea20000000800 */
[C---:B------:R-:W-:Y:S01]  /*1bb20*/  HMMA.16816.F32 R8, R48.reuse, R56, R8 ;  /* 0x000000383008723c */ /* 0x040fe20000001808 */
[----:B------:R-:W-:Y:S02]  /*1bb30*/  SHF.R.U32.HI R41, RZ, 0x18, R81 ;  /* 0x00000018ff297819 */ /* 0x000fe40000011651 */
[----:B------:R-:W-:Y:S02]  /*1bb40*/  LOP3.LUT R0, R80, 0xffff, RZ, 0xc0, !PT ;  /* 0x0000ffff50007812 */ /* 0x000fe400078ec0ff */
[----:B------:R-:W-:Y:S02]  /*1bb50*/  LOP3.LUT R3, R3, 0xff, RZ, 0xc0, !PT ;  /* 0x000000ff03037812 */ /* 0x000fe400078ec0ff */
[----:B------:R-:W-:Y:S01]  /*1bb60*/  SHF.R.U32.HI R36, RZ, 0x18, R80 ;  /* 0x00000018ff247819 */ /* 0x000fe20000011650 */
[-C--:B------:R-:W-:Y:S01]  /*1bb70*/  HMMA.16816.F32 R12, R48, R58.reuse, R12 ;  /* 0x0000003a300c723c */ /* 0x080fe2000000180c */
[----:B------:R-:W-:Y:S01]  /*1bb80*/  LOP3.LUT R2, R2, 0xff, RZ, 0xc0, !PT ;  /* 0x000000ff02027812 */ /* 0x000fe200078ec0ff */
[----:B------:R4:W1:Y:S02]  /*1bb90*/  MUFU.EX2 R83, R146 ;  /* 0x0000009200537308 */ /* 0x0008640000000800 */
[----:B------:R-:W-:Y:S02]  /*1bba0*/  PRMT R165, R3, 0x5410, R41 ;  /* 0x0000541003a57816 */ /* 0x000fe40000000029 */
[----:B------:R-:W-:Y:S02]  /*1bbb0*/  SHF.R.U32.HI R3, RZ, 0x8, R0 ;  /* 0x00000008ff037819 */ /* 0x000fe40000011600 */
[C---:B------:R-:W-:Y:S01]  /*1bbc0*/  HMMA.16816.F32 R16, R44.reuse, R58, R16 ;  /* 0x0000003a2c10723c */ /* 0x040fe20000001810 */
[----:B------:R-:W-:Y:S01]  /*1bbd0*/  F2FP.PACK_AB R0, R115, R111 ;  /* 0x0000006f7300723e */ /* 0x000fe200000000ff */
[----:B------:R-:W2:Y:S02]  /*1bbe0*/  LDSM.16.MT88.4 R56, [R204+0x5800] ;  /* 0x00580000cc38783b */ /* 0x000ea40000004200 */
[----:B------:R-:W-:Y:S01]  /*1bbf0*/  LOP3.LUT R41, R80, 0xff, RZ, 0xc0, !PT ;  /* 0x000000ff50297812 */ /* 0x000fe200078ec0ff */
[--C-:B------:R-:W-:Y:S01]  /*1bc00*/  HSET2.LE.AND R165, R165, R241.reuse, PT ;  /* 0x000000f1a5a57233 */ /* 0x100fe20003803000 */
[----:B------:R-:W-:Y:S01]  /*1bc10*/  PRMT R161, R2, 0x5410, R36 ;  /* 0x0000541002a17816 */ /* 0x000fe20000000024 */
[----:B------:R-:W-:Y:S01]  /*1bc20*/  FADD.FTZ R36, R143, R63 ;  /* 0x0000003f8f247221 */ /* 0x000fe20000010000 */
[-C--:B---3--:R-:W-:Y:S01]  /*1bc30*/  HMMA.16816.F32 R20, R44, R52.reuse, R20 ;  /* 0x000000342c14723c */ /* 0x088fe20000001814 */
[----:B------:R-:W-:Y:S03]  /*1bc40*/  FADD.FTZ R2, R141, R42 ;  /* 0x0000002a8d027221 */ /* 0x000fe60000010000 */
[----:B------:R-:W-:Y:S01]  /*1bc50*/  FADD.FTZ R66, R240, R36 ;  /* 0x00000024f0427221 */ /* 0x000fe20000010000 */
[----:B------:R-:W-:Y:S01]  /*1bc60*/  LOP3.LUT R62, R62, R0, RZ, 0xc0, !PT ;  /* 0x000000003e3e7212 */ /* 0x000fe200078ec0ff */
[----:B------:R-:W-:Y:S01]  /*1bc70*/  FADD.FTZ R0, R140, R60 ;  /* 0x0000003c8c007221 */ /* 0x000fe20000010000 */
[--C-:B------:R-:W-:Y:S01]  /*1bc80*/  HSET2.LE.AND R60, R182, R241.reuse, PT ;  /* 0x000000f1b63c7233 */ /* 0x100fe20003803000 */
[----:B------:R-:W-:Y:S01]  /*1bc90*/  FADD.FTZ R42, R245, R2 ;  /* 0x00000002f52a7221 */ /* 0x000fe20000010000 */
[C---:B------:R-:W-:Y:S01]  /*1bca0*/  HMMA.16816.F32 R24, R48.reuse, R52, R24 ;  /* 0x000000343018723c */ /* 0x040fe20000001818 */
[----:B------:R3:W-:Y:S01]  /*1bcb0*/  MUFU.EX2 R52, R213 ;  /* 0x000000d500347308 */ /* 0x0007e20000000800 */
[----:B----4-:R-:W-:Y:S01]  /*1bcc0*/  LDSM.16.MT88.4 R144, [R204+0x5c00] ;  /* 0x005c0000cc90783b */ /* 0x010fe20000004200 */
[----:B------:R-:W-:Y:S01]  /*1bcd0*/  FADD.FTZ R42, R252, R42 ;  /* 0x0000002afc2a7221 */ /* 0x000fe20000010000 */
[----:B------:R-:W-:Y:S01]  /*1bce0*/  F2FP.PACK_AB R2, R101, R91 ;  /* 0x0000005b6502723e */ /* 0x000fe200000000ff */
[--C-:B------:R-:W-:Y:S01]  /*1bcf0*/  HSET2.LE.AND R63, R188, R241.reuse, PT ;  /* 0x000000f1bc3f7233 */ /* 0x100fe20003803000 */
[----:B------:R-:W-:Y:S01]  /*1bd00*/  PRMT R160, R41, 0x5410, R3 ;  /* 0x0000541029a07816 */ /* 0x000fe20000000003 */
[----:B------:R-:W-:Y:S01]  /*1bd10*/  FADD.FTZ R3, R142, R61 ;  /* 0x0000003d8e037221 */ /* 0x000fe20000010000 */
[----:B------:R-:W-:Y:S01]  /*1bd20*/  LOP3.LUT R60, R60, R2, RZ, 0xc0, !PT ;  /* 0x000000023c3c7212 */ /* 0x000fe200078ec0ff */
[----:B------:R-:W-:Y:S01]  /*1bd30*/  FADD.FTZ R41, R244, R0 ;  /* 0x00000000f4297221 */ /* 0x000fe20000010000 */
[-C--:B------:R-:W-:Y:S01]  /*1bd40*/  HMMA.16816.F32 R28, R48, R54.reuse, R28 ;  /* 0x00000036301c723c */ /* 0x080fe2000000181c */
[----:B------:R4:W2:Y:S01]  /*1bd50*/  MUFU.EX2 R51, R211 ;  /* 0x000000d300337308 */ /* 0x0008a20000000800 */
[----:B------:R-:W-:Y:S01]  /*1bd60*/  FADD.FTZ R65, R249, R3 ;  /* 0x00000003f9417221 */ /* 0x000fe20000010000 */
[----:B------:R-:W-:Y:S01]  /*1bd70*/  F2FP.PACK_AB R0, R116, R112 ;  /* 0x000000707400723e */ /* 0x000fe200000000ff */
[----:B------:R-:W-:Y:S01]  /*1bd80*/  FADD.FTZ R2, R219, R66 ;  /* 0x00000042db027221 */ /* 0x000fe20000010000 */
[----:B-1----:R-:W-:Y:S01]  /*1bd90*/  F2FP.PACK_AB R36, R104, R99 ;  /* 0x000000636824723e */ /* 0x002fe200000000ff */
[----:B------:R1:W5:Y:S01]  /*1bda0*/  LDL.LU R219, [R1+0xb0] ;  /* 0x0000b00001db7983 */ /* 0x0003620000300800 */
[----:B------:R-:W-:Y:S01]  /*1bdb0*/  LOP3.LUT R63, R63, R0, RZ, 0xc0, !PT ;  /* 0x000000003f3f7212 */ /* 0x000fe200078ec0ff */
[----:B------:R-:W-:Y:S01]  /*1bdc0*/  FADD.FTZ R0, R224, R65 ;  /* 0x00000041e0007221 */ /* 0x000fe20000010000 */
[----:B------:R-:W-:Y:S01]  /*1bdd0*/  LOP3.LUT R64, R64, R36, RZ, 0xc0, !PT ;  /* 0x0000002440407212 */ /* 0x000fe200078ec0ff */
[----:B------:R1:W5:Y:S01]  /*1bde0*/  LDL.LU R224, [R1+0xac] ;  /* 0x0000ac0001e07983 */ /* 0x0003620000300800 */
[----:B------:R-:W-:Y:S01]  /*1bdf0*/  HMMA.16816.F32 R32, R44, R54, R32 ;  /* 0x000000362c20723c */ /* 0x000fe20000001820 */
[----:B------:R-:W-:Y:S01]  /*1be00*/  FADD.FTZ R36, R248, R41 ;  /* 0x00000029f8247221 */ /* 0x000fe20000010000 */
[----:B------:R1:W-:Y:S01]  /*1be10*/  MUFU.EX2 R49, R43 ;  /* 0x0000002b00317308 */ /* 0x0003e20000000800 */
[----:B------:R-:W-:Y:S01]  /*1be20*/  FADD.FTZ R41, R215, R2 ;  /* 0x00000002d7297221 */ /* 0x000fe20000010000 */
[--C-:B------:R-:W-:Y:S01]  /*1be30*/  HSET2.LE.AND R61, R181, R241.reuse, PT ;  /* 0x000000f1b53d7233 */ /* 0x100fe20003803000 */
[----:B------:R-:W-:Y:S01]  /*1be40*/  FADD.FTZ R68, R214, R0 ;  /* 0x00000000d6447221 */ /* 0x000fe20000010000 */
[----:B------:R1:W5:Y:S01]  /*1be50*/  LDL.LU R215, [R1+0xa8] ;  /* 0x0000a80001d77983 */ /* 0x0003620000300800 */
[----:B------:R-:W-:Y:S01]  /*1be60*/  FADD.FTZ R41, R210, R41 ;  /* 0x00000029d2297221 */ /* 0x000fe20000010000 */
[----:B------:R-:W-:Y:S01]  /*1be70*/  F2FP.PACK_AB R3, R103, R96 ;  /* 0x000000606703723e */ /* 0x000fe200000000ff */
[----:B------:R-:W-:Y:S01]  /*1be80*/  FADD.FTZ R48, R209, R68 ;  /* 0x00000044d1307221 */ /* 0x000fe20000010000 */
[----:B------:R1:W5:Y:S02]  /*1be90*/  LDL.LU R214, [R1+0xa4] ;  /* 0x0000a40001d67983 */ /* 0x0003640000300800 */
[----:B------:R-:W-:Y:S01]  /*1bea0*/  FADD.FTZ R36, R250, R36 ;  /* 0x00000024fa247221 */ /* 0x000fe20000010000 */
[----:B------:R-:W-:Y:S01]  /*1beb0*/  LOP3.LUT R61, R61, R3, RZ, 0xc0, !PT ;  /* 0x000000033d3d7212 */ /* 0x000fe200078ec0ff */
[----:B------:R-:W-:Y:S01]  /*1bec0*/  FADD.FTZ R41, R178, R41 ;  /* 0x00000029b2297221 */ /* 0x000fe20000010000 */
[----:B------:R-:W-:Y:S01]  /*1bed0*/  F2FP.PACK_AB R3, R119, R109 ;  /* 0x0000006d7703723e */ /* 0x000fe200000000ff */
[----:B------:R-:W-:Y:S01]  /*1bee0*/  FADD.FTZ R48, R172, R48 ;  /* 0x00000030ac307221 */ /* 0x000fe20000010000 */
[----:B---3--:R3:W5:Y:S01]  /*1bef0*/  LDL.LU R213, [R1+0xa0] ;  /* 0x0000a00001d57983 */ /* 0x0087620000300800 */
[--C-:B------:R-:W-:Y:S01]  /*1bf00*/  HSET2.LE.AND R66, R175, R241.reuse, PT ;  /* 0x000000f1af427233 */ /* 0x100fe20003803000 */
[----:B------:R-:W-:Y:S01]  /*1bf10*/  LOP3.LUT R67, R67, R3, RZ, 0xc0, !PT ;  /* 0x0000000343437212 */ /* 0x000fe200078ec0ff */
[----:B------:R-:W-:Y:S01]  /*1bf20*/  FADD.FTZ R3, R212, R42 ;  /* 0x0000002ad4037221 */ /* 0x000fe20000010000 */
[----:B------:R-:W-:Y:S01]  /*1bf30*/  F2FP.PACK_AB R2, R113, R110 ;  /* 0x0000006e7102723e */ /* 0x000fe200000000ff */
[----:B------:R3:W5:Y:S01]  /*1bf40*/  LDL.LU R212, [R1+0x9c] ;  /* 0x00009c0001d47983 */ /* 0x0007620000300800 */
[--C-:B------:R-:W-:Y:S01]  /*1bf50*/  HSET2.LE.AND R65, R180, R241.reuse, PT ;  /* 0x000000f1b4417233 */ /* 0x100fe20003803000 */
[----:B------:R-:W-:Y:S01]  /*1bf60*/  F2FP.PACK_AB R0, R102, R97 ;  /* 0x000000616600723e */ /* 0x000fe200000000ff */
[----:B------:R-:W1:Y:S01]  /*1bf70*/  MUFU.EX2 R50, R123 ;  /* 0x0000007b00327308 */ /* 0x000e620000000800 */
[----:B----4-:R3:W5:Y:S01]  /*1bf80*/  LDL.LU R211, [R1+0x98] ;  /* 0x0000980001d37983 */ /* 0x0107620000300800 */
[----:B------:R-:W-:Y:S01]  /*1bf90*/  LOP3.LUT R66, R66, R2, RZ, 0xc0, !PT ;  /* 0x0000000242427212 */ /* 0x000fe200078ec0ff */
[-C--:B--2---:R-:W-:Y:S01]  /*1bfa0*/  HMMA.16816.F32 R4, R60, R56.reuse, R4 ;  /* 0x000000383c04723c */ /* 0x084fe20000001804 */
[----:B------:R-:W-:Y:S01]  /*1bfb0*/  F2FP.PACK_AB R2, R114, R121 ;  /* 0x000000797202723e */ /* 0x000fe200000000ff */
[----:B------:R3:W5:Y:S01]  /*1bfc0*/  LDL.LU R210, [R1+0x94] ;  /* 0x0000940001d27983 */ /* 0x0007620000300800 */
[----:B------:R-:W-:Y:S01]  /*1bfd0*/  LOP3.LUT R65, R65, R0, RZ, 0xc0, !PT ;  /* 0x0000000041417212 */ /* 0x000fe200078ec0ff */
[--C-:B------:R-:W-:Y:S01]  /*1bfe0*/  HSET2.LE.AND R161, R161, R241.reuse, PT ;  /* 0x000000f1a1a17233 */ /* 0x100fe20003803000 */
[----:B------:R-:W-:Y:S01]  /*1bff0*/  F2FP.PACK_AB R0, R131, R130 ;  /* 0x000000828300723e */ /* 0x000fe200000000ff */
[----:B------:R3:W5:Y:S01]  /*1c000*/  LDL.LU R209, [R1+0x90] ;  /* 0x0000900001d17983 */ /* 0x0007620000300800 */
[----:B------:R-:W-:Y:S01]  /*1c010*/  LOP3.LUT R167, R167, R2, RZ, 0xc0, !PT ;  /* 0x00000002a7a77212 */ /* 0x000fe200078ec0ff */
[----:B------:R-:W-:Y:S01]  /*1c020*/  FADD.FTZ R2, R208, R3 ;  /* 0x00000003d0027221 */ /* 0x000fe20000010000 */
[----:B------:R-:W-:Y:S01]  /*1c030*/  LOP3.LUT R166, R166, R0, RZ, 0xc0, !PT ;  /* 0x00000000a6a67212 */ /* 0x000fe200078ec0ff */
[----:B------:R3:W5:Y:S01]  /*1c040*/  LDL.LU R208, [R1+0x8c] ;  /* 0x00008c0001d07983 */ /* 0x0007620000300800 */
[C---:B------:R-:W-:Y:S01]  /*1c050*/  HMMA.16816.F32 R8, R64.reuse, R56, R8 ;  /* 0x000000384008723c */ /* 0x040fe20000001808 */
[----:B------:R-:W-:Y:S01]  /*1c060*/  FADD.FTZ R0, R207, R36 ;  /* 0x00000024cf007221 */ /* 0x000fe20000010000 */
[----:B------:R-:W-:Y:S01]  /*1c070*/  F2FP.PACK_AB R3, R71, R72 ;  /* 0x000000484703723e */ /* 0x000fe200000000ff */
[----:B------:R-:W-:Y:S01]  /*1c080*/  FADD.FTZ R42, R206, R2 ;  /* 0x00000002ce2a7221 */ /* 0x000fe20000010000 */
[----:B------:R3:W5:Y:S01]  /*1c090*/  LDL.LU R207, [R1+0x88] ;  /* 0x0000880001cf7983 */ /* 0x0007620000300800 */
[----:B------:R-:W-:Y:S01]  /*1c0a0*/  FADD.FTZ R36, R246, R0 ;  /* 0x00000000f6247221 */ /* 0x000fe20000010000 */
[----:B------:R-:W-:Y:S01]  /*1c0b0*/  F2FP.PACK_AB R2, R73, R74 ;  /* 0x0000004a4902723e */ /* 0x000fe200000000ff */
[----:B------:R-:W-:Y:S01]  /*1c0c0*/  FADD.FTZ R42, R135, R42 ;  /* 0x0000002a872a7221 */ /* 0x000fe20000010000 */
[----:B------:R3:W5:Y:S01]  /*1c0d0*/  LDL.LU R206, [R1+0x84] ;  /* 0x0000840001ce7983 */ /* 0x0007620000300800 */
[----:B------:R-:W-:Y:S01]  /*1c0e0*/  FADD.FTZ R36, R251, R36 ;  /* 0x00000024fb247221 */ /* 0x000fe20000010000 */
[-C--:B------:R-:W-:Y:S02]  /*1c0f0*/  HMMA.16816.F32 R12, R64, R58.reuse, R12 ;  /* 0x0000003a400c723c */ /* 0x080fe4000000180c */
[----:B------:R3:W5:Y:S01]  /*1c100*/  LDL.LU R135, [R1+0x80] ;  /* 0x0000800001877983 */ /* 0x0007620000300800 */
[----:B------:R-:W-:Y:S01]  /*1c110*/  LOP3.LUT R165, R165, R2, RZ, 0xc0, !PT ;  /* 0x00000002a5a57212 */ /* 0x000fe200078ec0ff */
[----:B------:R-:W-:Y:S01]  /*1c120*/  FADD.FTZ R2, R183, R41 ;  /* 0x00000029b7027221 */ /* 0x000fe20000010000 */
[----:B------:R-:W-:Y:S01]  /*1c130*/  F2FP.PACK_AB R0, R75, R83 ;  /* 0x000000534b00723e */ /* 0x000fe200000000ff */
[----:B------:R-:W2:Y:S01]  /*1c140*/  LDSM.16.MT88.4 R44, [R205+0x5800] ;  /* 0x00580000cd2c783b */ /* 0x000ea20000004200 */
[----:B------:R-:W-:Y:S01]  /*1c150*/  HSET2.LE.AND R160, R160, R241, PT ;  /* 0x000000f1a0a07233 */ /* 0x000fe20003803000 */
[----:B-1----:R-:W-:Y:S01]  /*1c160*/  FADD.FTZ R43, R231, R2 ;  /* 0x00000002e72b7221 */ /* 0x002fe20000010000 */
[C---:B------:R-:W-:Y:S03]  /*1c170*/  HMMA.16816.F32 R16, R60.reuse, R58, R16 ;  /* 0x0000003a3c10723c */ /* 0x040fe60000001810 */
[----:B------:R-:W-:Y:S01]  /*1c180*/  LOP3.LUT R164, R164, R0, RZ, 0xc0, !PT ;  /* 0x00000000a4a47212 */ /* 0x000fe200078ec0ff */
[----:B------:R-:W-:Y:S01]  /*1c190*/  FADD.FTZ R0, R179, R48 ;  /* 0x00000030b3007221 */ /* 0x000fe20000010000 */
[----:B------:R-:W-:Y:S02]  /*1c1a0*/  F2FP.PACK_AB R2, R51, R52 ;  /* 0x000000343302723e */ /* 0x000fe400000000ff */
[----:B------:R-:W-:Y:S01]  /*1c1b0*/  LOP3.LUT R160, R160, R3, RZ, 0xc0, !PT ;  /* 0x00000003a0a07212 */ /* 0x000fe200078ec0ff */
[----:B------:R-:W-:Y:S01]  /*1c1c0*/  FADD.FTZ R41, R226, R0 ;  /* 0x00000000e2297221 */ /* 0x000fe20000010000 */
[----:B------:R-:W-:Y:S03]  /*1c1d0*/  F2FP.PACK_AB R0, R69, R70 ;  /* 0x000000464500723e */ /* 0x000fe600000000ff */
[----:B------:R-:W-:Y:S01]  /*1c1e0*/  LOP3.LUT R162, R162, R2, RZ, 0xc0, !PT ;  /* 0x00000002a2a27212 */ /* 0x000fe200078ec0ff */
[----:B------:R-:W-:Y:S01]  /*1c1f0*/  FADD.FTZ R2, R238, R42 ;  /* 0x0000002aee027221 */ /* 0x000fe20000010000 */
[----:B------:R-:W-:Y:S01]  /*1c200*/  LOP3.LUT R161, R161, R0, RZ, 0xc0, !PT ;  /* 0x00000000a1a17212 */ /* 0x000fe200078ec0ff */
[----:B------:R-:W-:Y:S01]  /*1c210*/  FADD.FTZ R0, R232, R36 ;  /* 0x00000024e8007221 */ /* 0x000fe20000010000 */
[----:B------:R-:W-:Y:S01]  /*1c220*/  F2FP.PACK_AB R3, R49, R50 ;  /* 0x000000323103723e */ /* 0x000fe200000000ff */
[----:B------:R-:W-:Y:S02]  /*1c230*/  FADD.FTZ R42, R229, R41 ;  /* 0x00000029e52a7221 */ /* 0x000fe40000010000 */
[----:B------:R-:W-:Y:S01]  /*1c240*/  FADD.FTZ R41, R234, R2 ;  /* 0x00000002ea297221 */ /* 0x000fe20000010000 */
[----:B------:R-:W-:Y:S01]  /*1c250*/  LOP3.LUT R163, R163, R3, RZ, 0xc0, !PT ;  /* 0x00000003a3a37212 */ /* 0x000fe200078ec0ff */
        /* <DEDUP_REMOVED lines=9> */
[-C--:B--2---:R-:W-:Y:S01]  /*1c2f0*/  HMMA.16816.F32 R20, R60, R44.reuse, R20 ;  /* 0x0000002c3c14723c */ /* 0x084fe20000001814 */
[----:B------:R-:W-:Y:S02]  /*1c300*/  FADD.FTZ R3, R202, R3 ;  /* 0x00000003ca037221 */ /* 0x000fe40000010000 */
        /* <DEDUP_REMOVED lines=13> */
[----:B------:R-:W-:Y:S01]  /*1c3e0*/  FADD.FTZ R2, R88, R2 ;  /* 0x0000000258027221 */ /* 0x000fe20000010000 */
[----:B------:R-:W1:Y:S02]  /*1c3f0*/  LDSM.16.MT88.4 R44, [R205+0x5c00] ;  /* 0x005c0000cd2c783b */ /* 0x000e640000004200 */
[----:B------:R-:W-:Y:S02]  /*1c400*/  FADD.FTZ R41, R90, R3 ;  /* 0x000000035a297221 */ /* 0x000fe40000010000 */
[----:B------:R-:W-:Y:S02]  /*1c410*/  FADD.FTZ R0, R87, R0 ;  /* 0x0000000057007221 */ /* 0x000fe40000010000 */
        /* <DEDUP_REMOVED lines=19> */
[-C--:B-1----:R-:W-:Y:S03]  /*1c550*/  HMMA.16816.F32 R156, R164, R44.reuse, R20 ;  /* 0x0000002ca49c723c */ /* 0x082fe60000001814 */
        /* <DEDUP_REMOVED lines=43> */
[----:B------:R-:W-:Y:S01]  /*1c810*/  STL [R1+0x40], R4 ;  /* 0x0000400401007387 */ /* 0x000fe20000100800 */
[----:B------:R-:W-:Y:S02]  /*1c820*/  FADD.FTZ R0, R69, R0 ;  /* 0x0000000045007221 */ /* 0x000fe40000010000 */
[----:B------:R-:W-:Y:S01]  /*1c830*/  FADD.FTZ R2, R51, R2 ;  /* 0x0000000233027221 */ /* 0x000fe20000010000 */
[----:B------:R1:W-:Y:S01]  /*1c840*/  STL [R1+0x44], R3 ;  /* 0x0000440301007387 */ /* 0x0003e20000100800 */
[----:B------:R-:W-:Y:S02]  /*1c850*/  FADD.FTZ R0, R50, R0 ;  /* 0x0000000032007221 */ /* 0x000fe40000010000 */
[----:B------:R-:W-:Y:S01]  /*1c860*/  IMAD.MOV.U32 R134, RZ, RZ, R37 ;  /* 0x000000ffff867224 */ /* 0x000fe200078e0025 */
[----:B------:R3:W-:Y:S01]  /*1c870*/  STL [R1+0x48], R2 ;  /* 0x0000480201007387 */ /* 0x0007e20000100800 */
[----:B------:R-:W-:Y:S05]  /*1c880*/  FADD.FTZ R0, R49, R0 ;  /* 0x0000000031007221 */ /* 0x000fea0000010000 */
[----:B------:R3:W-:Y:S01]  /*1c890*/  STL [R1+0x4c], R0 ;  /* 0x00004c0001007387 */ /* 0x0007e20000100800 */
[----:B-1----:R-:W-:Y:S01]  /*1c8a0*/  IMAD.MOV.U32 R3, RZ, RZ, R40 ;  /* 0x000000ffff037224 */ /* 0x002fe200078e0028 */
[----:B---3-5:R-:W-:-:S05]  /*1c8b0*/  @P0 BRA `(.L_x_436) ;  /* 0xffff781000000947 */ /* 0x028fca000383ffff */
.L_x_435:
[----:B------:R-:W2:Y:S04]  /*1c8c0*/  LDL.LU R8, [R1+0x40] ;  /* 0x0000400001087983 */ /* 0x000ea80000300800 */
[----:B------:R-:W1:Y:S01]  /*1c8d0*/  S2R R41, SR_TID.X ;  /* 0x0000000000297919 */ /* 0x000e620000002100 */
[----:B------:R-:W3:Y:S01]  /*1c8e0*/  S2UR UR7, SR_CTAID.Y ;  /* 0x00000000000779c3 */ /* 0x000ee20000002600 */
[----:B------:R-:W-:-:S02]  /*1c8f0*/  UISETP.NE.AND UP4, UPT, UR22, -0x1, UPT ;  /* 0xffffffff1600788c */ /* 0x000fc4000bf85270 */
[----:B------:R-:W4:Y:S01]  /*1c900*/  LDL.LU R7, [R1+0x44] ;  /* 0x0000440001077983 */ /* 0x000f220000300800 */
[----:B------:R-:W-:-:S03]  /*1c910*/  ULDC.64 UR4, c[0x0][0x1e8] ;  /* 0x00007a0000047ab9 */ /* 0x000fc60000000a00 */
[----:B------:R-:W4:Y:S04]  /*1c920*/  LDL.LU R6, [R1+0x48] ;  /* 0x0000480001067983 */ /* 0x000f280000300800 */
[----:B------:R-:W4:Y:S01]  /*1c930*/  LDL.LU R5, [R1+0x4c] ;  /* 0x00004c0001057983 */ /* 0x000f220000300800 */
[----:B------:R-:W-:Y:S01]  /*1c940*/  ULDC.U8 UR10, c[0x0][0x329] ;  /* 0x0000ca40000a7ab9 */ /* 0x000fe20000000000 */
[----:B------:R-:W-:Y:S01]  /*1c950*/  BSSY B0, `(.L_x_439) ;  /* 0x00000e7000007945 */ /* 0x000fe20003800000 */
[----:B------:R-:W-:Y:S02]  /*1c960*/  UISETP.NE.AND UP3, UPT, UR10, URZ, UPT ;  /* 0x0000003f0a00728c */ /* 0x000fe4000bf65270 */
[----:B------:R-:W-:Y:S02]  /*1c970*/  ULDC.U8 UR12, c[0x0][0x328] ;  /* 0x0000ca00000c7ab9 */ /* 0x000fe40000000000 */
[----:B------:R-:W-:-:S02]  /*1c980*/  UISETP.NE.AND UP2, UPT, UR12, URZ, UPT ;  /* 0x0000003f0c00728c */ /* 0x000fc4000bf45270 */
[----:B------:R-:W-:Y:S02]  /*1c990*/  @UP4 UIMAD.WIDE.U32 UR14, UR22, UR4, URZ ;  /* 0x00000004160e42a5 */ /* 0x000fe4000f8e003f */
[----:B------:R-:W-:Y:S01]  /*1c9a0*/  UISETP.EQ.AND UP2, UPT, UR10, URZ, UP2 ;  /* 0x0000003f0a00728c */ /* 0x000fe20009742270 */
[----:B-1----:R-:W-:Y:S01]  /*1c9b0*/  SHF.R.S32.HI R23, RZ, 0x1f, R41 ;  /* 0x0000001fff177819 */ /* 0x002fe20000011429 */
[----:B------:R-:W1:Y:S01]  /*1c9c0*/  S2UR UR10, SR_CTAID.X ;  /* 0x00000000000a79c3 */ /* 0x000e620000002500 */
[----:B------:R-:W-:Y:S02]  /*1c9d0*/  @UP3 ULDC UR11, c[0x0][0x210] ;  /* 0x00008400000b3ab9 */ /* 0x000fe40000000800 */
[----:B---3--:R-:W-:Y:S02]  /*1c9e0*/  @!UP4 USHF.R.S32.HI UR13, URZ, 0x1f, UR7 ;  /* 0x0000001f3f0dc899 */ /* 0x008fe40008011407 */
[----:B------:R-:W-:Y:S02]  /*1c9f0*/  ULDC UR9, c[0x0][0x214] ;  /* 0x0000850000097ab9 */ /* 0x000fe40000000800 */
[----:B------:R-:W-:-:S02]  /*1ca00*/  @UP4 UIMAD UR8, UR22, UR5, UR15 ;  /* 0x00000005160842a4 */ /* 0x000fc4000f8e020f */
[----:B------:R-:W-:Y:S02]  /*1ca10*/  @!UP3 UISETP.NE.AND UP1, UPT, UR12, URZ, UPT ;  /* 0x0000003f0c00b28c */ /* 0x000fe4000bf25270 */
[----:B------:R-:W-:Y:S02]  /*1ca20*/  ULDC.64 UR4, c[0x0][0x1e0] ;  /* 0x0000780000047ab9 */ /* 0x000fe40000000a00 */
[----:B------:R-:W-:Y:S01]  /*1ca30*/  @UP3 UIMAD UR12, UR11, UR9, URZ ;  /* 0x000000090b0c32a4 */ /* 0x000fe2000f8e023f */
[----:B------:R-:W3:Y:S01]  /*1ca40*/  S2UR UR11, SR_CTAID.Z ;  /* 0x00000000000b79c3 */ /* 0x000ee20000002700 */
[----:B------:R-:W-:Y:S02]  /*1ca50*/  @!UP4 UIMAD UR13, UR13, UR4, URZ ;  /* 0x000000040d0dc2a4 */ /* 0x000fe4000f8e023f */
[----:B------:R-:W-:Y:S02]  /*1ca60*/  UISETP.NE.OR UP0, UPT, UR22, -0x1, !UP2 ;  /* 0xffffffff1600788c */ /* 0x000fe4000d705670 */
[----:B------:R-:W-:-:S02]  /*1ca70*/  @!UP4 UIMAD UR13, UR7, UR5, UR13 ;  /* 0x00000005070dc2a4 */ /* 0x000fc4000f8e020d */
[----:B------:R-:W-:Y:S02]  /*1ca80*/  @!UP4 UIMAD.WIDE.U32 UR18, UR7, UR4, URZ ;  /* 0x000000040712c2a5 */ /* 0x000fe4000f8e003f */
[----:B------:R-:W-:Y:S02]  /*1ca90*/  ULDC UR5, c[0x0][0x234] ;  /* 0x00008d0000057ab9 */ /* 0x000fe40000000800 */
[----:B------:R-:W-:Y:S02]  /*1caa0*/  @!UP3 USEL UR12, UR9, UR5, !UP1 ;  /* 0x00000005090cb287 */ /* 0x000fe4000c800000 */
[----:B------:R-:W-:Y:S02]  /*1cab0*/  ULDC UR4, c[0x0][0x1c0] ;  /* 0x0000700000047ab9 */ /* 0x000fe40000000800 */
[----:B------:R-:W-:Y:S02]  /*1cac0*/  @UP3 UMOV UR15, 0x1 ;  /* 0x00000001000f3882 */ /* 0x000fe40000000000 */
[----:B------:R-:W-:-:S02]  /*1cad0*/  @!UP3 UIMAD UR15, UR12, UR4, URZ ;  /* 0x000000040c0fb2a4 */ /* 0x000fc4000f8e023f */
[----:B------:R-:W-:Y:S02]  /*1cae0*/  @UP3 ULDC UR16, c[0x0][0x210] ;  /* 0x0000840000103ab9 */ /* 0x000fe40000000800 */
[----:B------:R-:W-:Y:S02]  /*1caf0*/  UIMAD UR4, UR7, UR15, URZ ;  /* 0x0000000f070472a4 */ /* 0x000fe4000f8e023f */
[----:B------:R-:W-:Y:S02]  /*1cb00*/  @!UP3 UMOV UR16, 0x1 ;  /* 0x000000010010b882 */ /* 0x000fe40000000000 */
[----:B------:R-:W-:Y:S02]  /*1cb10*/  @!UP0 UIMAD UR22, UR7, UR9, URZ ;  /* 0x00000009071682a4 */ /* 0x000fe4000f8e023f */
[----:B-1----:R-:W-:Y:S02]  /*1cb20*/  UIMAD UR10, UR10, UR16, URZ ;  /* 0x000000100a0a72a4 */ /* 0x002fe4000f8e023f */
[----:B------:R-:W-:-:S02]  /*1cb30*/  USEL UR4, UR4, URZ, !UP2 ;  /* 0x0000003f04047287 */ /* 0x000fc4000d000000 */
[----:B------:R-:W-:Y:S02]  /*1cb40*/  USHF.L.U32 UR10, UR10, 0x7, URZ ;  /* 0x000000070a0a7899 */ /* 0x000fe4000800063f */
[----:B---3--:R-:W-:Y:S02]  /*1cb50*/  UIMAD UR12, UR11, UR12, UR4 ;  /* 0x0000000c0b0c72a4 */ /* 0x008fe4000f8e0204 */
[----:B------:R-:W-:Y:S02]  /*1cb60*/  @!UP2 UMOV UR20, URZ ;  /* 0x0000003f0014ac82 */ /* 0x000fe40008000000 */
[----:B------:R-:W-:Y:S02]  /*1cb70*/  @UP2 UMOV UR20, UR22 ;  /* 0x0000001600142c82 */ /* 0x000fe40008000000 */
[----:B------:R-:W-:Y:S02]  /*1cb80*/  @!UP2 UMOV UR21, URZ ;  /* 0x0000003f0015ac82 */ /* 0x000fe40008000000 */
[----:B------:R-:W-:-:S02]  /*1cb90*/  USHF.R.S32.HI UR4, URZ, 0x1f, UR10 ;  /* 0x0000001f3f047899 */ /* 0x000fc4000801140a */
[----:B------:R-:W-:Y:S02]  /*1cba0*/  @UP2 USHF.R.S32.HI UR21, URZ, 0x1f, UR22 ;  /* 0x0000001f3f152899 */ /* 0x000fe40008011416 */
[----:B------:R-:W-:Y:S02]  /*1cbb0*/  USHF.R.S32.HI UR5, URZ, 0x1f, UR12 ;  /* 0x0000001f3f057899 */ /* 0x000fe4000801140c */
[----:B------:R-:W-:Y:S02]  /*1cbc0*/  UIADD3 UR10, UP1, UP0, UR10, UR20, UR12 ;  /* 0x000000140a0a7290 */ /* 0x000fe4000f83e00c */
[----:B------:R-:W-:Y:S02]  /*1cbd0*/  @!UP4 UIADD3 UR8, UR19, UR13, URZ ;  /* 0x0000000d1308c290 */ /* 0x000fe4000fffe03f */
[----:B------:R-:W-:Y:S02]  /*1cbe0*/  UIADD3.X UR4, UR4, UR21, UR5, UP1, UP0 ;  /* 0x0000001504047290 */ /* 0x000fe40008fe0405 */
[----:B------:R-:W-:Y:S01]  /*1cbf0*/  @!UP4 UMOV UR14, UR18 ;  /* 0x00000012000ecc82 */ /* 0x000fe20008000000 */
[----:B--2---:R-:W1:Y:S04]  /*1cc00*/  SHFL.BFLY PT, R2, R8, 0x2, 0x1f ;  /* 0x0c401f0008027f89 */ /* 0x004e6800000e0000 */
[----:B----4-:R-:W2:Y:S04]  /*1cc10*/  SHFL.BFLY PT, R0, R7, 0x2, 0x1f ;  /* 0x0c401f0007007f89 */ /* 0x010ea800000e0000 */
[----:B------:R-:W3:Y:S04]  /*1cc20*/  SHFL.BFLY PT, R4, R6, 0x2, 0x1f ;  /* 0x0c401f0006047f89 */ /* 0x000ee800000e0000 */
[----:B------:R-:W4:Y:S01]  /*1cc30*/  SHFL.BFLY PT, R3, R5, 0x2, 0x1f ;  /* 0x0c401f0005037f89 */ /* 0x000f2200000e0000 */
[----:B-1----:R-:W-:-:S05]  /*1cc40*/  FADD.FTZ R2, R2, R8 ;  /* 0x0000000802027221 */ /* 0x002fca0000010000 */
[----:B------:R-:W1:Y:S01]  /*1cc50*/  SHFL.BFLY PT, R8, R2, 0x1, 0x1f ;  /* 0x0c201f0002087f89 */ /* 0x000e6200000e0000 */
[----:B--2---:R-:W-:Y:S02]  /*1cc60*/  FADD.FTZ R0, R0, R7 ;  /* 0x0000000700007221 */ /* 0x004fe40000010000 */
[----:B---3--:R-:W-:-:S03]  /*1cc70*/  FADD.FTZ R4, R4, R6 ;  /* 0x0000000604047221 */ /* 0x008fc60000010000 */
[----:B------:R-:W2:Y:S01]  /*1cc80*/  SHFL.BFLY PT, R7, R0, 0x1, 0x1f ;  /* 0x0c201f0000077f89 */ /* 0x000ea200000e0000 */
[----:B----4-:R-:W-:-:S03]  /*1cc90*/  FADD.FTZ R3, R3, R5 ;  /* 0x0000000503037221 */ /* 0x010fc60000010000 */
[----:B------:R-:W3:Y:S04]  /*1cca0*/  SHFL.BFLY PT, R6, R4, 0x1, 0x1f ;  /* 0x0c201f0004067f89 */ /* 0x000ee800000e0000 */
[----:B------:R-:W4:Y:S01]  /*1ccb0*/  SHFL.BFLY PT, R5, R3, 0x1, 0x1f ;  /* 0x0c201f0003057f89 */ /* 0x000f2200000e0000 */
[----:B-1----:R-:W-:Y:S01]  /*1ccc0*/  FADD.FTZ R22, R2, R8 ;  /* 0x0000000802167221 */ /* 0x002fe20000010000 */
[----:B------:R-:W-:-:S04]  /*1ccd0*/  MOV R2, 0x3f800000 ;  /* 0x3f80000000027802 */ /* 0x000fc80000000f00 */
[----:B------:R-:W-:Y:S01]  /*1cce0*/  FSETP.NE.FTZ.AND P4, PT, R22, RZ, PT ;  /* 0x000000ff1600720b */ /* 0x000fe20003f95000 */
[----:B--2---:R-:W-:Y:S01]  /*1ccf0*/  FADD.FTZ R21, R0, R7 ;  /* 0x0000000700157221 */ /* 0x004fe20000010000 */
[----:B------:R-:W-:Y:S01]  /*1cd00*/  MOV R0, 0x3f800000 ;  /* 0x3f80000000007802 */ /* 0x000fe20000000f00 */
[----:B---3--:R-:W-:-:S03]  /*1cd10*/  FADD.FTZ R20, R4, R6 ;  /* 0x0000000604147221 */ /* 0x008fc60000010000 */
[----:B------:R-:W-:Y:S01]  /*1cd20*/  FSETP.NE.FTZ.AND P3, PT, R21, RZ, PT ;  /* 0x000000ff1500720b */ /* 0x000fe20003f75000 */
[----:B------:R-:W-:Y:S02]  /*1cd30*/  IMAD.MOV.U32 R4, RZ, RZ, 0x3f800000 ;  /* 0x3f800000ff047424 */ /* 0x000fe400078e00ff */
[----:B----4-:R-:W-:Y:S01]  /*1cd40*/  FADD.FTZ R19, R3, R5 ;  /* 0x0000000503137221 */ /* 0x010fe20000010000 */
[----:B------:R-:W-:-:S03]  /*1cd50*/  MOV R3, 0x3f800000 ;  /* 0x3f80000000037802 */ /* 0x000fc60000000f00 */
[----:B------:R-:W1:Y:S01]  /*1cd60*/  @P4 MUFU.RCP R0, R22 ;  /* 0x0000001600004308 */ /* 0x000e620000001000 */
[----:B------:R-:W-:Y:S02]  /*1cd70*/  FSETP.NE.FTZ.AND P2, PT, R20, RZ, PT ;  /* 0x000000ff1400720b */ /* 0x000fe40003f55000 */
[----:B------:R-:W-:-:S05]  /*1cd80*/  FSETP.NE.FTZ.AND P1, PT, R19, RZ, PT ;  /* 0x000000ff1300720b */ /* 0x000fca0003f35000 */
[----:B------:R-:W2:Y:S08]  /*1cd90*/  @P3 MUFU.RCP R3, R21 ;  /* 0x0000001500033308 */ /* 0x000eb00000001000 */
[----:B------:R-:W3:Y:S01]  /*1cda0*/  @P2 MUFU.RCP R2, R20 ;  /* 0x0000001400022308 */ /* 0x000ee20000001000 */
[----:B-1----:R-:W-:-:S04]  /*1cdb0*/  FMUL.FTZ R0, R0, c[0x0][0x2dc] ;  /* 0x0000b70000007a20 */ /* 0x002fc80000410000 */
[C---:B------:R-:W-:Y:S02]  /*1cdc0*/  FMUL.FTZ R140, R0.reuse, R140 ;  /* 0x0000008c008c7220 */ /* 0x040fe40000410000 */
[C---:B------:R-:W-:Y:S01]  /*1cdd0*/  FMUL.FTZ R18, R0.reuse, R141 ;  /* 0x0000008d00127220 */ /* 0x040fe20000410000 */
[----:B------:R-:W1:Y:S01]  /*1cde0*/  @P1 MUFU.RCP R4, R19 ;  /* 0x0000001300041308 */ /* 0x000e620000001000 */
[----:B--2---:R-:W-:Y:S02]  /*1cdf0*/  FMUL.FTZ R3, R3, c[0x0][0x2dc] ;  /* 0x0000b70003037a20 */ /* 0x004fe40000410000 */
[----:B------:R-:W-:Y:S01]  /*1ce00*/  FMUL.FTZ R144, R0, R144 ;  /* 0x0000009000907220 */ /* 0x000fe20000410000 */
[----:B------:R-:W-:Y:S01]  /*1ce10*/  F2FP.PACK_AB R18, R18, R140 ;  /* 0x0000008c1212723e */ /* 0x000fe200000000ff */
[C---:B------:R-:W-:Y:S02]  /*1ce20*/  FMUL.FTZ R142, R3.reuse, R142 ;  /* 0x0000008e038e7220 */ /* 0x040fe40000410000 */
        /* <DEDUP_REMOVED lines=8> */
[----:B------:R-:W-:Y:S01]  /*1ceb0*/  FMUL.FTZ R8, R3, R167 ;  /* 0x000000a703087220 */ /* 0x000fe20000410000 */
[CC--:B------:R-:W-:Y:S01]  /*1cec0*/  LEA.HI R3, R23.reuse, R41.reuse, RZ, 0x2 ;  /* 0x0000002917037211 */ /* 0x0c0fe200078f10ff */
[----:B---3--:R-:W-:Y:S01]  /*1ced0*/  FMUL.FTZ R2, R2, c[0x0][0x2dc] ;  /* 0x0000b70002027a20 */ /* 0x008fe20000410000 */
[----:B------:R-:W-:Y:S01]  /*1cee0*/  LEA.HI R23, R23, R41, RZ, 0x5 ;  /* 0x0000002917177211 */ /* 0x000fe200078f28ff */
[----:B------:R-:W-:Y:S01]  /*1cef0*/  FMUL.FTZ R15, R0, R145 ;  /* 0x00000091000f7220 */ /* 0x000fe20000410000 */
[----:B------:R-:W-:Y:S01]  /*1cf00*/  SHF.R.S32.HI R36, RZ, 0x2, R3 ;  /* 0x00000002ff247819 */ /* 0x000fe20000011403 */
[C---:B------:R-:W-:Y:S01]  /*1cf10*/  FMUL.FTZ R136, R2.reuse, R136 ;  /* 0x0000008802887220 */ /* 0x040fe20000410000 */
[----:B------:R-:W-:Y:S01]  /*1cf20*/  LOP3.LUT R3, R3, 0xfffffffc, RZ, 0xc0, !PT ;  /* 0xfffffffc03037812 */ /* 0x000fe200078ec0ff */
[C---:B------:R-:W-:Y:S01]  /*1cf30*/  FMUL.FTZ R137, R2.reuse, R137 ;  /* 0x0000008902897220 */ /* 0x040fe20000410000 */
[----:B------:R-:W-:Y:S01]  /*1cf40*/  SHF.R.S32.HI R10, RZ, 0x5, R23 ;  /* 0x00000005ff0a7819 */ /* 0x000fe20000011417 */
[C---:B------:R-:W-:Y:S01]  /*1cf50*/  FMUL.FTZ R148, R2.reuse, R148 ;  /* 0x0000009402947220 */ /* 0x040fe20000410000 */
[----:B------:R-:W-:Y:S01]  /*1cf60*/  F2FP.PACK_AB R15, R15, R144 ;  /* 0x000000900f0f723e */ /* 0x000fe200000000ff */
[C---:B------:R-:W-:Y:S01]  /*1cf70*/  FMUL.FTZ R16, R2.reuse, R149 ;  /* 0x0000009502107220 */ /* 0x040fe20000410000 */
[----:B------:R-:W-:Y:S01]  /*1cf80*/  F2FP.PACK_AB R136, R137, R136 ;  /* 0x000000888988723e */ /* 0x000fe200000000ff */
[----:B------:R-:W-:Y:S01]  /*1cf90*/  FMUL.FTZ R152, R2, R152 ;  /* 0x0000009802987220 */ /* 0x000fe20000410000 */
[----:B------:R-:W-:Y:S01]  /*1cfa0*/  F2FP.PACK_AB R12, R12, R158 ;  /* 0x0000009e0c0c723e */ /* 0x000fe200000000ff */
[----:B------:R-:W-:Y:S01]  /*1cfb0*/  FMUL.FTZ R11, R2, R153 ;  /* 0x00000099020b7220 */ /* 0x000fe20000410000 */
[----:B------:R-:W-:Y:S01]  /*1cfc0*/  F2FP.PACK_AB R16, R16, R148 ;  /* 0x000000941010723e */ /* 0x000fe200000000ff */
[----:B------:R-:W-:Y:S01]  /*1cfd0*/  FMUL.FTZ R160, R2, R160 ;  /* 0x000000a002a07220 */ /* 0x000fe20000410000 */
[----:B------:R-:W-:Y:S01]  /*1cfe0*/  F2FP.PACK_AB R8, R8, R166 ;  /* 0x000000a60808723e */ /* 0x000fe200000000ff */
[----:B------:R-:W-:Y:S01]  /*1cff0*/  FMUL.FTZ R7, R2, R161 ;  /* 0x000000a102077220 */ /* 0x000fe20000410000 */
[----:B------:R-:W-:Y:S01]  /*1d000*/  SHF.R.S32.HI R2, RZ, 0x1f, R36 ;  /* 0x0000001fff027819 */ /* 0x000fe20000011424 */
[C---:B------:R-:W-:Y:S01]  /*1d010*/  FMUL.FTZ R156, R0.reuse, R156 ;  /* 0x0000009c009c7220 */ /* 0x040fe20000410000 */
[----:B------:R-:W-:Y:S01]  /*1d020*/  F2FP.PACK_AB R11, R11, R152 ;  /* 0x000000980b0b723e */ /* 0x000fe200000000ff */
[----:B------:R-:W-:Y:S01]  /*1d030*/  FMUL.FTZ R13, R0, R157 ;  /* 0x0000009d000d7220 */ /* 0x000fe20000410000 */
[----:B------:R-:W-:Y:S01]  /*1d040*/  LEA.HI R2, R2, R36, RZ, 0x3 ;  /* 0x0000002402027211 */ /* 0x000fe200078f18ff */
[C---:B------:R-:W-:Y:S01]  /*1d050*/  FMUL.FTZ R164, R0.reuse, R164 ;  /* 0x000000a400a47220 */ /* 0x040fe20000410000 */
[----:B------:R-:W-:Y:S01]  /*1d060*/  F2FP.PACK_AB R7, R7, R160 ;  /* 0x000000a00707723e */ /* 0x000fe200000000ff */
[----:B------:R-:W-:Y:S01]  /*1d070*/  FMUL.FTZ R9, R0, R165 ;  /* 0x000000a500097220 */ /* 0x000fe20000410000 */
[----:B------:R-:W-:Y:S01]  /*1d080*/  LOP3.LUT R2, R2, 0xfffffff8, RZ, 0xc0, !PT ;  /* 0xfffffff802027812 */ /* 0x000fe200078ec0ff */
[----:B-1----:R-:W-:Y:S01]  /*1d090*/  FMUL.FTZ R0, R4, c[0x0][0x2dc] ;  /* 0x0000b70004007a20 */ /* 0x002fe20000410000 */
[----:B------:R-:W-:-:S02]  /*1d0a0*/  F2FP.PACK_AB R13, R13, R156 ;  /* 0x0000009c0d0d723e */ /* 0x000fc400000000ff */
[----:B------:R-:W-:Y:S01]  /*1d0b0*/  IADD3 R2, R36, -R2, RZ ;  /* 0x8000000224027210 */ /* 0x000fe20007ffe0ff */
[C---:B------:R-:W-:Y:S01]  /*1d0c0*/  FMUL.FTZ R138, R0.reuse, R138 ;  /* 0x0000008a008a7220 */ /* 0x040fe20000410000 */
[----:B------:R-:W-:Y:S01]  /*1d0d0*/  F2FP.PACK_AB R9, R9, R164 ;  /* 0x000000a40909723e */ /* 0x000fe200000000ff */
[C---:B------:R-:W-:Y:S02]  /*1d0e0*/  FMUL.FTZ R139, R0.reuse, R139 ;  /* 0x0000008b008b7220 */ /* 0x040fe40000410000 */
        /* <DEDUP_REMOVED lines=8> */
[----:B------:R-:W-:Y:S02]  /*1d170*/  LEA.HI R0, R2, R2, RZ, 0x1 ;  /* 0x0000000202007211 */ /* 0x000fe400078f08ff */
[----:B------:R-:W-:Y:S02]  /*1d180*/  F2FP.PACK_AB R154, R155, R154 ;  /* 0x0000009a9b9a723e */ /* 0x000fe400000000ff */
[----:B------:R-:W-:Y:S02]  /*1d190*/  SHF.R.S32.HI R6, RZ, 0x1, R0 ;  /* 0x00000001ff067819 */ /* 0x000fe40000011400 */
[----:B------:R-:W-:Y:S02]  /*1d1a0*/  LOP3.LUT R4, R0, 0x3fffffe, RZ, 0xc0, !PT ;  /* 0x03fffffe00047812 */ /* 0x000fe400078ec0ff */
[----:B------:R-:W-:Y:S01]  /*1d1b0*/  IADD3 R0, -R3, R41, RZ ;  /* 0x0000002903007210 */ /* 0x000fe20007ffe1ff */
[----:B------:R-:W-:Y:S01]  /*1d1c0*/  IMAD.SHL.U32 R3, R6, 0x40, RZ ;  /* 0x0000004006037824 */ /* 0x000fe200078e00ff */
[----:B------:R-:W-:-:S02]  /*1d1d0*/  IADD3 R2, R2, -R4, RZ ;  /* 0x8000000402027210 */ /* 0x000fc40007ffe0ff */
[----:B------:R-:W-:Y:S02]  /*1d1e0*/  LEA R0, R10, R0, 0x8 ;  /* 0x000000000a007211 */ /* 0x000fe400078e40ff */
[----:B------:R-:W-:Y:S02]  /*1d1f0*/  LOP3.LUT R4, R6, 0x1, RZ, 0xc0, !PT ;  /* 0x0000000106047812 */ /* 0x000fe400078ec0ff */
[----:B------:R-:W-:Y:S01]  /*1d200*/  LOP3.LUT R3, R3, 0xc0, RZ, 0xc0, !PT ;  /* 0x000000c003037812 */ /* 0x000fe200078ec0ff */
[----:B------:R-:W-:Y:S01]  /*1d210*/  IMAD R0, R2, 0x10, R0 ;  /* 0x0000001002007824 */ /* 0x000fe200078e0200 */
[----:B------:R-:W-:Y:S02]  /*1d220*/  ISETP.NE.U32.AND P0, PT, R4, 0x1, PT ;  /* 0x000000010400780c */ /* 0x000fe40003f05070 */
[----:B------:R-:W-:Y:S02]  /*1d230*/  MOV R4, 0xfffffff0 ;  /* 0xfffffff000047802 */ /* 0x000fe40000000f00 */
[----:B------:R-:W-:-:S02]  /*1d240*/  LEA.HI R2, R3, R3, RZ, 0x1d ;  /* 0x0000000303027211 */ /* 0x000fc400078fe8ff */
[----:B------:R-:W-:Y:S02]  /*1d250*/  SEL R4, R4, 0x10, !P0 ;  /* 0x0000001004047807 */ /* 0x000fe40004000000 */
[----:B------:R-:W-:Y:S02]  /*1d260*/  LEA R0, R0, R2, 0x1 ;  /* 0x0000000200007211 */ /* 0x000fe400078e08ff */
[----:B------:R-:W-:Y:S02]  /*1d270*/  LOP3.LUT P0, RZ, R6, 0x2, RZ, 0xc0, !PT ;  /* 0x0000000206ff7812 */ /* 0x000fe4000780c0ff */
[----:B------:R-:W-:Y:S01]  /*1d280*/  F2FP.PACK_AB R5, R5, R162 ;  /* 0x000000a20505723e */ /* 0x000fe200000000ff */
[----:B------:R-:W-:-:S05]  /*1d290*/  IMAD.SHL.U32 R0, R0, 0x2, RZ ;  /* 0x0000000200007824 */ /* 0x000fca00078e00ff */
[C---:B------:R-:W-:Y:S01]  /*1d2a0*/  IADD3 R3, R0.reuse, R4, RZ ;  /* 0x0000000400037210 */ /* 0x040fe20007ffe0ff */
[----:B------:R-:W-:Y:S01]  /*1d2b0*/  STS [R0], R18 ;  /* 0x0000001200007388 */ /* 0x000fe20000000800 */
[----:B------:R-:W-:-:S03]  /*1d2c0*/  IADD3 R2, R0, 0x20, RZ ;  /* 0x0000002000027810 */ /* 0x000fc60007ffe0ff */
[----:B------:R-:W-:Y:S01]  /*1d2d0*/  @P0 IADD3 R2, R0, -0x20, RZ ;  /* 0xffffffe000020810 */ /* 0x000fe20007ffe0ff */
[----:B------:R-:W-:Y:S04]  /*1d2e0*/  STS [R0+0x200], R17 ;  /* 0x0002001100007388 */ /* 0x000fe80000000800 */
[----:B------:R-:W-:Y:S04]  /*1d2f0*/  STS [R3], R15 ;  /* 0x0000000f03007388 */ /* 0x000fe80000000800 */
[----:B------:R1:W-:Y:S04]  /*1d300*/  STS [R3+0x200], R14 ;  /* 0x0002000e03007388 */ /* 0x0003e80000000800 */
[----:B------:R-:W-:Y:S04]  /*1d310*/  STS [R0+0x1000], R136 ;  /* 0x0010008800007388 */ /* 0x000fe80000000800 */
[----:B------:R2:W-:Y:S04]  /*1d320*/  STS [R0+0x1200], R138 ;  /* 0x0012008a00007388 */ /* 0x0005e80000000800 */
[----:B------:R-:W-:Y:S04]  /*1d330*/  STS [R3+0x1000], R16 ;  /* 0x0010001003007388 */ /* 0x000fe80000000800 */
[----:B------:R3:W-:Y:S04]  /*1d340*/  STS [R3+0x1200], R150 ;  /* 0x0012009603007388 */ /* 0x0007e80000000800 */
[----:B------:R4:W-:Y:S04]  /*1d350*/  STS [R2], R13 ;  /* 0x0000000d02007388 */ /* 0x0009e80000000800 */
[----:B------:R4:W-:Y:S01]  /*1d360*/  STS [R2+0x200], R12 ;  /* 0x0002000c02007388 */ /* 0x0009e20000000800 */
[----:B-1----:R-:W-:-:S02]  /*1d370*/  MOV R14, 0x7f800000 ;  /* 0x7f800000000e7802 */ /* 0x002fc40000000f00 */
[----:B--2---:R-:W-:Y:S02]  /*1d380*/  IADD3 R0, R4, R2, RZ ;  /* 0x0000000204007210 */ /* 0x004fe40007ffe0ff */
[----:B------:R-:W1:Y:S03]  /*1d390*/  @P4 MUFU.LG2 R4, R22 ;  /* 0x0000001600044308 */ /* 0x000e660000000c00 */
[----:B------:R2:W-:Y:S04]  /*1d3a0*/  STS [R0], R9 ;  /* 0x0000000900007388 */ /* 0x0005e80000000800 */
[----:B------:R-:W-:Y:S01]  /*1d3b0*/  STS [R0+0x200], R8 ;  /* 0x0002000800007388 */ /* 0x000fe20000000800 */
[----:B---3--:R-:W3:Y:S01]  /*1d3c0*/  @P3 MUFU.LG2 R3, R21 ;  /* 0x0000001500033308 */ /* 0x008ee20000000c00 */
[----:B----4-:R-:W-:-:S02]  /*1d3d0*/  IMAD.MOV.U32 R13, RZ, RZ, 0x7f800000 ;  /* 0x7f800000ff0d7424 */ /* 0x010fc400078e00ff */
[----:B------:R-:W-:Y:S01]  /*1d3e0*/  STS [R2+0x1000], R11 ;  /* 0x0010000b02007388 */ /* 0x000fe20000000800 */
[----:B------:R-:W-:-:S03]  /*1d3f0*/  MOV R12, 0x7f800000 ;  /* 0x7f800000000c7802 */ /* 0x000fc60000000f00 */
[----:B------:R4:W-:Y:S01]  /*1d400*/  STS [R2+0x1200], R154 ;  /* 0x0012009a02007388 */ /* 0x0009e20000000800 */
[----:B-1----:R-:W-:-:S03]  /*1d410*/  @P4 FMUL.FTZ R4, R4, 0.69314718246459960938 ;  /* 0x3f31721804044820 */ /* 0x002fc60000410000 */
[----:B------:R-:W-:Y:S01]  /*1d420*/  STS [R0+0x1000], R7 ;  /* 0x0010000700007388 */ /* 0x000fe20000000800 */
[----:B------:R-:W-:-:S03]  /*1d430*/  @P4 FFMA.FTZ R13, R40, c[0x0][0x238], R4 ;  /* 0x00008e00280d4a23 */ /* 0x000fc60000010004 */
[----:B------:R1:W-:Y:S01]  /*1d440*/  STS [R0+0x1200], R5 ;  /* 0x0012000500007388 */ /* 0x0003e20000000800 */
[----:B---3--:R-:W-:-:S03]  /*1d450*/  @P3 FMUL.FTZ R3, R3, 0.69314718246459960938 ;  /* 0x3f31721803033820 */ /* 0x008fc60000410000 */
[----:B------:R-:W-:Y:S01]  /*1d460*/  BAR.SYNC.DEFER_BLOCKING 0x0 ;  /* 0x0000000000007b1d */ /* 0x000fe20000010000 */
[----:B--2---:R-:W-:Y:S01]  /*1d470*/  MOV R9, 0x7f800000 ;  /* 0x7f80000000097802 */ /* 0x004fe20000000f00 */
[----:B------:R-:W-:-:S04]  /*1d480*/  @P3 FFMA.FTZ R14, R39, c[0x0][0x238], R3 ;  /* 0x00008e00270e3a23 */ /* 0x000fc80000010003 */
[----:B----4-:R-:W2:Y:S01]  /*1d490*/  @P2 MUFU.LG2 R2, R20 ;  /* 0x0000001400022308 */ /* 0x010ea20000000c00 */
[----:B-1----:R-:W-:Y:S01]  /*1d4a0*/  LOP3.LUT R0, R23, 0xffffffe0, RZ, 0xc0, !PT ;  /* 0xffffffe017007812 */ /* 0x002fe200078ec0ff */
[----:B-----5:R1:W3:Y:S03]  /*1d4b0*/  LDS.128 R24, [R224] ;  /* 0x00000000e0187984 */ /* 0x0202e60000000c00 */
[----:B------:R-:W-:Y:S01]  /*1d4c0*/  IADD3 R0, -R0, R41, RZ ;  /* 0x0000002900007210 */ /* 0x000fe20007ffe1ff */
[----:B------:R1:W4:Y:S03]  /*1d4d0*/  LDS.128 R28, [R224+0x800] ;  /* 0x00080000e01c7984 */ /* 0x0003260000000c00 */
[----:B------:R-:W-:Y:S01]  /*1d4e0*/  LOP3.LUT P0, RZ, R0, 0x3, RZ, 0xc0, !PT ;  /* 0x0000000300ff7812 */ /* 0x000fe2000780c0ff */
[----:B--2---:R-:W-:Y:S01]  /*1d4f0*/  @P2 FMUL.FTZ R2, R2, 0.69314718246459960938 ;  /* 0x3f31721802022820 */ /* 0x004fe20000410000 */
[----:B------:R-:W2:Y:S01]  /*1d500*/  @P1 MUFU.LG2 R0, R19 ;  /* 0x0000001300001308 */ /* 0x000ea20000000c00 */
[----:B------:R1:W1:Y:S02]  /*1d510*/  LDS.128 R32, [R224+0x1000] ;  /* 0x00100000e0207984 */ /* 0x0002640000000c00 */
[----:B------:R-:W-:-:S02]  /*1d520*/  @P2 FFMA.FTZ R9, R38, c[0x0][0x238], R2 ;  /* 0x00008e0026092a23 */ /* 0x000fc40000010002 */
[----:B------:R-:W1:Y:S01]  /*1d530*/  LDS.128 R224, [R224+0x1800] ;  /* 0x00180000e0e07984 */ /* 0x000e620000000c00 */
[----:B--2---:R-:W-:-:S04]  /*1d540*/  @P1 FMUL.FTZ R0, R0, 0.69314718246459960938 ;  /* 0x3f31721800001820 */ /* 0x004fc80000410000 */
[----:B------:R-:W-:Y:S01]  /*1d550*/  @P1 FFMA.FTZ R12, R37, c[0x0][0x238], R0 ;  /* 0x00008e00250c1a23 */ /* 0x000fe20000010000 */
[----:B------:R-:W-:Y:S05]  /*1d560*/  @P0 BRA `(.L_x_440) ;  /* 0x0000025000000947 */ /* 0x000fea0003800000 */
[----:B------:R-:W2:Y:S01]  /*1d570*/  LDL.LU R42, [R1+0x7c] ;  /* 0x00007c00012a7983 */ /* 0x000ea20000300800 */
[----:B------:R-:W-:-:S04]  /*1d580*/  SHF.R.S32.HI R0, RZ, 0x1f, R10 ;  /* 0x0000001fff007819 */ /* 0x000fc8000001140a */
[----:B------:R-:W-:-:S04]  /*1d590*/  LEA.HI R0, R0, R10, RZ, 0x2 ;  /* 0x0000000a00007211 */ /* 0x000fc800078f10ff */
[----:B------:R-:W-:-:S05]  /*1d5a0*/  LOP3.LUT R0, R0, 0xffffffc, RZ, 0xc0, !PT ;  /* 0x0ffffffc00007812 */ /* 0x000fca00078ec0ff */
[----:B------:R-:W-:-:S04]  /*1d5b0*/  IMAD.IADD R0, R10, 0x1, -R0 ;  /* 0x000000010a007824 */ /* 0x000fc800078e0a00 */
[----:B--2---:R-:W-:-:S05]  /*1d5c0*/  IMAD R0, R0, 0x10, R42 ;  /* 0x0000001000007824 */ /* 0x004fca00078e022a */
        /* <DEDUP_REMOVED lines=31> */
.L_x_440:
[----:B------:R-:W-:Y:S05]  /*1d7c0*/  BSYNC B0 ;  /* 0x0000000000007941 */ /* 0x000fea0003800000 */
.L_x_439:
[----:B--2---:R-:W2:Y:S01]  /*1d7d0*/  LDL.LU.64 R10, [R1+0x58] ;  /* 0x00005800010a7983 */ /* 0x004ea20000300a00 */
[----:B------:R-:W-:Y:S01]  /*1d7e0*/  USHF.R.S32.HI UR7, URZ, 0x1f, UR11 ;  /* 0x0000001f3f077899 */ /* 0x000fe2000801140b */
[----:B------:R-:W-:Y:S01]  /*1d7f0*/  BSSY B0, `(.L_x_441) ;  /* 0x000001f000007945 */ /* 0x000fe20003800000 */
[----:B------:R-:W-:Y:S01]  /*1d800*/  ULDC.64 UR4, c[0x0][0x1f0] ;  /* 0x00007c0000047ab9 */ /* 0x000fe20000000a00 */
[----:B------:R-:W5:Y:S01]  /*1d810*/  S2R R2, SR_TID.X ;  /* 0x0000000000027919 */ /* 0x000f620000002100 */
[----:B------:R-:W-:-:S03]  /*1d820*/  UIMAD UR4, UR7, UR4, URZ ;  /* 0x00000004070472a4 */ /* 0x000fc6000f8e023f */
[----:B------:R-:W4:Y:S01]  /*1d830*/  S2R R6, SR_CTAID.Z ;  /* 0x0000000000067919 */ /* 0x000f220000002700 */
[----:B------:R-:W-:Y:S01]  /*1d840*/  UIMAD UR4, UR11, UR5, UR4 ;  /* 0x000000050b0472a4 */ /* 0x000fe2000f8e0204 */
[----:B-----5:R-:W-:-:S04]  /*1d850*/  SHF.R.S32.HI R3, RZ, 0x1f, R2 ;  /* 0x0000001fff037819 */ /* 0x020fc80000011402 */
[----:B------:R-:W-:-:S04]  /*1d860*/  LEA.HI R3, R3, R2, RZ, 0x2 ;  /* 0x0000000203037211 */ /* 0x000fc800078f10ff */
[----:B------:R-:W-:Y:S02]  /*1d870*/  LOP3.LUT R0, R3, 0xfffffffc, RZ, 0xc0, !PT ;  /* 0xfffffffc03007812 */ /* 0x000fe400078ec0ff */
[----:B------:R-:W-:-:S03]  /*1d880*/  SHF.R.S32.HI R8, RZ, 0x2, R3 ;  /* 0x00000002ff087819 */ /* 0x000fc60000011403 */
[----:B------:R-:W-:Y:S01]  /*1d890*/  IMAD.IADD R0, R2, 0x1, -R0 ;  /* 0x0000000102007824 */ /* 0x000fe200078e0a00 */
[----:B------:R-:W-:-:S03]  /*1d8a0*/  SHF.R.S32.HI R9, RZ, 0x1f, R8 ;  /* 0x0000001fff097819 */ /* 0x000fc60000011408 */
[----:B------:R-:W-:-:S05]  /*1d8b0*/  IMAD.SHL.U32 R0, R0, 0x8, RZ ;  /* 0x0000000800007824 */ /* 0x000fca00078e00ff */
[----:B------:R-:W-:Y:S02]  /*1d8c0*/  SHF.R.S32.HI R0, RZ, 0x1f, R0 ;  /* 0x0000001fff007819 */ /* 0x000fe40000011400 */
[C---:B--2---:R-:W-:Y:S02]  /*1d8d0*/  IADD3 R2, P0, R10.reuse, UR14, RZ ;  /* 0x0000000e0a027c10 */ /* 0x044fe4000ff1e0ff */
[----:B------:R-:W-:Y:S02]  /*1d8e0*/  ISETP.GE.AND P1, PT, R10, c[0x0][0x220], PT ;  /* 0x000088000a007a0c */ /* 0x000fe40003f26270 */
[----:B------:R-:W-:Y:S01]  /*1d8f0*/  IADD3.X R3, R0, UR8, RZ, P0, !PT ;  /* 0x0000000800037c10 */ /* 0x000fe200087fe4ff */
[----:B------:R-:W-:Y:S01]  /*1d900*/  IMAD.U32 R0, RZ, RZ, UR23 ;  /* 0x00000017ff007e24 */ /* 0x000fe2000f8e00ff */
[----:B------:R-:W-:-:S03]  /*1d910*/  ISETP.GE.OR P0, PT, R36, UR6, P1 ;  /* 0x0000000624007c0c */ /* 0x000fc60008f06670 */
[----:B----4-:R-:W-:-:S04]  /*1d920*/  IMAD.WIDE.U32 R6, R6, c[0x0][0x1f0], R2 ;  /* 0x00007c0006067a25 */ /* 0x010fc800078e0002 */
        /* <DEDUP_REMOVED lines=10> */
[----:B---3--:R2:W-:Y:S02]  /*1d9d0*/  STG.E.128 [R12.64], R24 ;  /* 0x000000180c007986 */ /* 0x0085e4000c101d1c */
.L_x_442:
[----:B------:R-:W-:Y:S05]  /*1d9e0*/  BSYNC B0 ;  /* 0x0000000000007941 */ /* 0x000fea0003800000 */
.L_x_441:
[----:B------:R-:W-:Y:S01]  /*1d9f0*/  IADD3 R0, R8, 0x20, RZ ;  /* 0x0000002008007810 */ /* 0x000fe20007ffe0ff */
[----:B------:R-:W-:Y:S03]  /*1da00*/  BSSY B0, `(.L_x_443) ;  /* 0x000000e000007945 */ /* 0x000fe60003800000 */
[----:B------:R-:W-:-:S13]  /*1da10*/  ISETP.GE.OR P0, PT, R0, UR6, P1 ;  /* 0x0000000600007c0c */ /* 0x000fda0008f06670 */
        /* <DEDUP_REMOVED lines=11> */
[----:B------:R2:W-:Y:S02]  /*1dad0*/  STG.E.128 [R12.64], R28 ;  /* 0x0000001c0c007986 */ /* 0x0005e4000c101d1c */
.L_x_444:
[----:B------:R-:W-:Y:S05]  /*1dae0*/  BSYNC B0 ;  /* 0x0000000000007941 */ /* 0x000fea0003800000 */
.L_x_443:
        /* <DEDUP_REMOVED lines=14> */
[----:B-1----:R1:W-:Y:S02]  /*1dbd0*/  STG.E.128 [R12.64], R32 ;  /* 0x000000200c007986 */ /* 0x0023e4000c101d1c */
.L_x_446:
[----:B------:R-:W-:Y:S05]  /*1dbe0*/  BSYNC B0 ;  /* 0x0000000000007941 */ /* 0x000fea0003800000 */
.L_x_445:
[----:B------:R-:W-:-:S04]  /*1dbf0*/  IADD3 R0, R8, 0x60, RZ ;  /* 0x0000006008007810 */ /* 0x000fc80007ffe0ff */
[----:B------:R-:W-:-:S13]  /*1dc00*/  ISETP.GE.OR P1, PT, R0, UR6, P1 ;  /* 0x0000000600007c0c */ /* 0x000fda0008f26670 */
        /* <DEDUP_REMOVED lines=11> */
[----:B-1----:R-:W-:Y:S01]  /*1dcc0*/  STG.E.128 [R2.64], R224 ;  /* 0x000000e002007986 */ /* 0x002fe2000c101d1c */
[----:B------:R-:W-:Y:S05]  /*1dcd0*/  EXIT ;  /* 0x000000000000794d */ /* 0x000fea0003800000 */
.L_x_447:
        /* <DEDUP_REMOVED lines=10> */
.L_x_1134:


//--------------------- .text._ZN5flash16flash_fwd_kernelI23Flash_fwd_kernel_traitsILi32ELi128ELi128ELi4ELb0ELb0EN7cutlass6half_tE19Flash_kernel_traitsILi32ELi128ELi128ELi4ES3_EELb1ELb0ELb0ELb0ELb1ELb1ELb0ELb0EEEvNS_16Flash_fwd_paramsE --------------------------
	.section	.text._ZN5flash16flash_fwd_kernelI23Flash_fwd_kernel_traitsILi32ELi128ELi128ELi4ELb0ELb0EN7cutlass6half_tE19Flash_kernel_traitsILi32ELi128ELi128ELi4ES3_EELb1ELb0ELb0ELb0ELb1ELb1ELb0ELb0EEEvNS_16Flash_fwd_paramsE,"ax",@progbits
	.sectioninfo	@"SHI_REGISTERS=255"
	.align	128
        .global         _ZN5flash16flash_fwd_kernelI23Flash_fwd_kernel_traitsILi32ELi128ELi128ELi4ELb0ELb0EN7cutlass6half_tE19Flash_kernel_traitsILi32ELi128ELi128ELi4ES3_EELb1ELb0ELb0ELb0ELb1ELb1ELb0ELb0EEEvNS_16Flash_fwd_paramsE
        .type           _ZN5flash16flash_fwd_kernelI23Flash_fwd_kernel_traitsILi32ELi128ELi128ELi4ELb0ELb0EN7cutlass6half_tE19Flash_kernel_traitsILi32ELi128ELi128ELi4ES3_EELb1ELb0ELb0ELb0ELb1ELb1ELb0ELb0EEEvNS_16Flash_fwd_paramsE,@function
        .size           _ZN5flash16flash_fwd_kernelI23Flash_fwd_kernel_traitsILi32ELi128ELi128ELi4ELb0ELb0EN7cutlass6half_tE19Flash_kernel_traitsILi32ELi128ELi128ELi4ES3_EELb1ELb0ELb0ELb0ELb1ELb1ELb0ELb0EEEvNS_16Flash_fwd_paramsE,(.L_x_1135 - _ZN5flash16flash_fwd_kernelI23Flash_fwd_kernel_traitsILi32ELi128ELi128ELi4ELb0ELb0EN7cutlass6half_tE19Flash_kernel_traitsILi32ELi128ELi128ELi4ES3_EELb1ELb0ELb0ELb0ELb1ELb1ELb0ELb0EEEvNS_16Flash_fwd_paramsE)
        .other          _ZN5flash16flash_fwd_kernelI23Flash_fwd_kernel_traitsILi32ELi128ELi128ELi4ELb0ELb0EN7cutlass6half_tE19Flash_kernel_traitsILi32ELi128ELi128ELi4ES3_EELb1ELb0ELb0ELb0ELb1ELb1ELb0ELb0EEEvNS_16Flash_fwd_paramsE,@"STO_CUDA_ENTRY STV_DEFAULT"
_ZN5flash16flash_fwd_kernelI23Flash_fwd_kernel_traitsILi32ELi128ELi128ELi4ELb0ELb0EN7cutlass6half_tE19Flash_kernel_traitsILi32ELi128ELi128ELi4ES3_EELb1ELb0ELb0ELb0ELb1ELb1ELb0ELb0EEEvNS_16Flash_fwd_paramsE:
.text._ZN5flash16flash_fwd_kernelI23Flash_fwd_kernel_traitsILi32ELi128ELi128ELi4ELb0ELb0EN7cutlass6half_tE19Flash_kernel_traitsILi32ELi128ELi128ELi4ES3_EELb1ELb0ELb0ELb0ELb1ELb1ELb0ELb0EEEvNS_16Flash_fwd_paramsE:
        /* <DEDUP_REMOVED lines=9> */
[----:B------:R-:W-:-:S06]  /*0090*/  IMAD.MOV.U32 R11, RZ, RZ, c[0x0][0x2fc] ;  /* 0x0000bf00ff0b7624 */ /* 0x000fcc00078e00ff */
[----:B------:R1:W2:Y:S02]  /*00a0*/  @P2 LDG.E.64 R4, [R2.64] ;  /* 0x0000001402042981 */ /* 0x0002a4000c1e1b00 */
[----:B-1----:R-:W-:Y:S02]  /*00b0*/  @P2 IMAD.MOV.U32 R2, RZ, RZ, R10 ;  /* 0x000000ffff022224 */ /* 0x002fe400078e000a */
[----:B------:R-:W-:-:S06]  /*00c0*/  @P2 IMAD.MOV.U32 R3, RZ, RZ, R11 ;  /* 0x000000ffff032224 */ /* 0x000fcc00078e000b */
[----:B------:R-:W3:Y:S01]  /*00d0*/  @P2 LDG.E.64 R2, [R2.64] ;  /* 0x0000001402022981 */ /* 0x000ee2000c1e1b00 */
[----:B------:R-:W-:Y:S01]  /*00e0*/  ISETP.NE.U32.AND P4, PT, RZ, c[0x0][0x258], PT ;  /* 0x00009600ff007a0c */ /* 0x000fe20003f85070 */
[----:B------:R-:W-:Y:S01]  /*00f0*/  IMAD.MOV.U32 R15, RZ, RZ, RZ ;  /* 0x000000ffff0f7224 */ /* 0x000fe200078e00ff */
[----:B------:R-:W-:Y:S01]  /*0100*/  ISETP.NE.U32.AND P1, PT, RZ, c[0x0][0x250], PT ;  /* 0x00009400ff007a0c */ /* 0x000fe20003f25070 */
[----:B------:R-:W1:Y:S01]  /*0110*/  S2R R183, SR_CTAID.X ;  /* 0x0000000000b77919 */ /* 0x000e620000002500 */
[----:B------:R-:W-:Y:S02]  /*0120*/  ISETP.NE.AND.EX P4, PT, RZ, c[0x0][0x25c], PT, P4 ;  /* 0x00009700ff007a0c */ /* 0x000fe40003f85340 */
[----:B------:R-:W-:Y:S01]  /*0130*/  ISETP.NE.AND.EX P1, PT, RZ, c[0x0][0x254], PT, P1 ;  /* 0x00009500ff007a0c */ /* 0x000fe20003f25310 */
[----:B------:R-:W4:Y:S04]  /*0140*/  S2R R25, SR_CTAID.Y ;  /* 0x0000000000197919 */ /* 0x000f280000002600 */
[----:B------:R-:W1:Y:S04]  /*0150*/  S2R R27, SR_CTAID.Z ;  /* 0x00000000001b7919 */ /* 0x000e680000002700 */
[----:B------:R-:W5:Y:S02]  /*0160*/  S2R R14, SR_TID.X ;  /* 0x00000000000e7919 */ /* 0x000f640000002100 */
[----:B------:R-:W-:-:S02]  /*0170*/  @P4 IMAD.MOV.U32 R6, RZ, RZ, 0x4 ;  /* 0x00000004ff064424 */ /* 0x000fc400078e00ff */
[----:B------:R-:W-:Y:S02]  /*0180*/  @P1 IMAD.MOV.U32 R8, RZ, RZ, 0x4 ;  /* 0x00000004ff081424 */ /* 0x000fe400078e00ff */
[----:B----4-:R-:W-:Y:S01]  /*0190*/  @P4 IMAD.WIDE R6, R25, R6, c[0x0][0x258] ;  /* 0x0000960019064625 */ /* 0x010fe200078e0206 */
[----:B-1----:R-:W-:-:S03]  /*01a0*/  LOP3.LUT R0, R27, R183, R25, 0xfe, !PT ;  /* 0x000000b71b007212 */ /* 0x002fc600078efe19 */
[----:B------:R-:W-:Y:S01]  /*01b0*/  @P1 IMAD.WIDE R8, R25, R8, c[0x0][0x250] ;  /* 0x0000940019081625 */ /* 0x000fe200078e0208 */
[----:B-----5:R-:W-:-:S13]  /*01c0*/  LOP3.LUT P3, RZ, R0, R14, RZ, 0xfc, !PT ;  /* 0x0000000e00ff7212 */ /* 0x020fda000786fcff */
[----:B------:R-:W-:Y:S02]  /*01d0*/  @!P3 IMAD.MOV.U32 R12, RZ, RZ, c[0x0][0x308] ;  /* 0x0000c200ff0cb624 */ /* 0x000fe400078e00ff */
[----:B------:R-:W-:Y:S01]  /*01e0*/  @!P3 IMAD.MOV.U32 R13, RZ, RZ, c[0x0][0x30c] ;  /* 0x0000c300ff0db624 */ /* 0x000fe200078e00ff */
[----:B--2---:R-:W1:Y:S08]  /*01f0*/  @P2 R2UR UR22, R4 ;  /* 0x00000000041623c2 */ /* 0x004e7000000e0000 */
[----:B------:R-:W2:Y:S01]  /*0200*/  @P2 R2UR UR23, R5 ;  /* 0x00000000051723c2 */ /* 0x000ea200000e0000 */
[----:B-1----:R-:W-:Y:S01]  /*0210*/  MOV R4, UR22 ;  /* 0x0000001600047c02 */ /* 0x002fe20008000f00 */
[----:B--2---:R-:W-:Y:S01]  /*0220*/  IMAD.U32 R5, RZ, RZ, UR23 ;  /* 0x00000017ff057e24 */ /* 0x004fe2000f8e00ff */
[----:B---3--:R-:W-:-:S04]  /*0230*/  @P2 IADD3 R10, P0, R2, c[0x0][0x300], RZ ;  /* 0x0000c000020a2a10 */ /* 0x008fc80007f1e0ff */
[----:B------:R1:W-:Y:S01]  /*0240*/  @!P3 STG.E.64 [R12.64], R4 ;  /* 0x000000040c00b986 */ /* 0x0003e2000c101b14 */
[----:B------:R-:W-:Y:S02]  /*0250*/  @P2 IMAD.X R11, RZ, RZ, R3, P0 ;  /* 0x000000ffff0b2224 */ /* 0x000fe400000e0603 */
[----:B------:R-:W-:Y:S02]  /*0260*/  @!P3 IMAD.MOV.U32 R2, RZ, RZ, R10 ;  /* 0x000000ffff02b224 */ /* 0x000fe400078e000a */
[----:B------:R-:W-:-:S05]  /*0270*/  @!P3 IMAD.MOV.U32 R3, RZ, RZ, R11 ;  /* 0x000000ffff03b224 */ /* 0x000fca00078e000b */
[----:B------:R2:W-:Y:S04]  /*0280*/  @!P3 STG.E.64 [R12.64+0x8], R2 ;  /* 0x000008020c00b986 */ /* 0x0005e8000c101b14 */
[----:B------:R-:W3:Y:S04]  /*0290*/  @P1 LDG.E R15, [R8.64] ;  /* 0x00000014080f1981 */ /* 0x000ee8000c1e1900 */
[----:B------:R-:W3:Y:S01]  /*02a0*/  @P4 LDG.E R6, [R6.64] ;  /* 0x0000001406064981 */ /* 0x000ee2000c1e1900 */
[----:B------:R-:W-:Y:S01]  /*02b0*/  IMAD R0, R25, c[0x0][0x1c0], R27 ;  /* 0x0000700019007a24 */ /* 0x000fe200078e021b */
[----:B------:R-:W-:-:S03]  /*02c0*/  @!P4 ISETP.NE.U32.AND P3, PT, RZ, c[0x0][0x268], PT ;  /* 0x00009a00ff00ca0c */ /* 0x000fc60003f65070 */
[----:B------:R-:W-:Y:S01]  /*02d0*/  IMAD.SHL.U32 R0, R0, 0x20, RZ ;  /* 0x0000002000007824 */ /* 0x000fe200078e00ff */
[----:B------:R-:W-:Y:S02]  /*02e0*/  @!P4 ISETP.NE.AND.EX P3, PT, RZ, c[0x0][0x26c], PT, P3 ;  /* 0x00009b00ff00ca0c */ /* 0x000fe40003f65330 */
[----:B-1----:R-:W-:Y:S02]  /*02f0*/  SHF.R.S32.HI R5, RZ, 0x1f, R14 ;  /* 0x0000001fff057819 */ /* 0x002fe4000001140e */
[----:B------:R-:W-:Y:S02]  /*0300*/  @!P4 SEL R4, RZ, c[0x0][0x21c], !P3 ;  /* 0x00008700ff04ca07 */ /* 0x000fe40005800000 */
[----:B--2---:R-:W-:Y:S02]  /*0310*/  LEA.HI R12, R5, R14, RZ, 0x5 ;  /* 0x0000000e050c7211 */ /* 0x004fe400078f28ff */
[----:B------:R-:W-:Y:S02]  /*0320*/  SHF.L.U32 R3, R183, 0x7, RZ ;  /* 0x00000007b7037819 */ /* 0x000fe400000006ff */
[----:B------:R-:W-:-:S02]  /*0330*/  LOP3.LUT R2, R12, 0xffffffe0, RZ, 0xc0, !PT ;  /* 0xffffffe00c027812 */ /* 0x000fc400078ec0ff */
[----:B------:R-:W-:Y:S02]  /*0340*/  ISETP.GE.AND P2, PT, R3, c[0x0][0x214], PT ;  /* 0x0000850003007a0c */ /* 0x000fe40003f46270 */
[----:B------:R-:W-:Y:S01]  /*0350*/  SHF.R.S32.HI R3, RZ, 0x1f, R0 ;  /* 0x0000001fff037819 */ /* 0x000fe20000011400 */
[----:B------:R-:W-:-:S05]  /*0360*/  IMAD.IADD R2, R14, 0x1, -R2 ;  /* 0x000000010e027824 */ /* 0x000fca00078e0a02 */
[--C-:B------:R-:W-:Y:S02]  /*0370*/  IADD3 R218, P1, P0, R0, R10, R2.reuse ;  /* 0x0000000a00da7210 */ /* 0x100fe4000783e002 */
[----:B------:R-:W-:-:S04]  /*0380*/  SHF.R.S32.HI R0, RZ, 0x1f, R2 ;  /* 0x0000001fff007819 */ /* 0x000fc80000011402 */
[----:B------:R-:W-:Y:S01]  /*0390*/  IADD3.X R181, R3, R11, R0, P1, P0 ;  /* 0x0000000b03b57210 */ /* 0x000fe20000fe0400 */
[--C-:B---3--:R-:W-:Y:S01]  /*03a0*/  @P4 IMAD.IADD R82, R6, 0x1, -R15.reuse ;  /* 0x0000000106524824 */ /* 0x108fe200078e0a0f */
[----:B------:R-:W-:Y:S01]  /*03b0*/  @!P4 IADD3 R82, R4, c[0x0][0x218], -R15 ;  /* 0x000086000452ca10 */ /* 0x000fe20007ffe80f */
[----:B------:R-:W-:Y:S06]  /*03c0*/  @P2 EXIT ;  /* 0x000000000000294d */ /* 0x000fec0003800000 */
[----:B------:R-:W-:Y:S01]  /*03d0*/  IABS R0, c[0x0][0x1c8] ;  /* 0x0000720000007a13 */ /* 0x000fe20000000000 */
[----:B------:R-:W-:Y:S01]  /*03e0*/  ULDC.64 UR4, c[0x0][0x190] ;  /* 0x0000640000047ab9 */ /* 0x000fe20000000a00 */
[----:B------:R-:W-:Y:S01]  /*03f0*/  LOP3.LUT R3, R27, c[0x0][0x1c8], RZ, 0x3c, !PT ;  /* 0x000072001b037a12 */ /* 0x000fe200078e3cff */
[----:B------:R-:W-:Y:S01]  /*0400*/  USHF.L.U32 UR9, UR4, 0x6, URZ ;  /* 0x0000000604097899 */ /* 0x000fe2000800063f */
[----:B------:R-:W-:Y:S01]  /*0410*/  IADD3 R2, R82, 0x7f, RZ ;  /* 0x0000007f52027810 */ /* 0x000fe20007ffe0ff */
[----:B------:R-:W-:Y:S01]  /*0420*/  IMAD.MOV.U32 R24, RZ, RZ, R0 ;  /* 0x000000ffff187224 */ /* 0x000fe200078e0000 */
[CC--:B------:R-:W-:Y:S01]  /*0430*/  LEA.HI R10, R5.reuse, R14.reuse, RZ, 0x2 ;  /* 0x0000000e050a7211 */ /* 0x0c0fe200078f10ff */
[----:B------:R-:W-:Y:S01]  /*0440*/  UMOV UR18, 0x6 ;  /* 0x0000000600127882 */ /* 0x000fe20000000000 */
[-C--:B------:R-:W-:Y:S01]  /*0450*/  LEA.HI R21, R5, R14.reuse, RZ, 0x3 ;  /* 0x0000000e05157211 */ /* 0x080fe200078f18ff */
[----:B------:R-:W1:Y:S01]  /*0460*/  I2F.RP R0, R24 ;  /* 0x0000001800007306 */ /* 0x000e620000209400 */
[----:B------:R-:W-:Y:S01]  /*0470*/  ISETP.GE.AND P1, PT, R3, RZ, PT ;  /* 0x000000ff0300720c */ /* 0x000fe20003f26270 */
[----:B------:R-:W-:Y:S01]  /*0480*/  USHF.L.U64.HI UR8, UR4, UR18, UR5 ;  /* 0x0000001204087299 */ /* 0x000fe20008010205 */
[----:B------:R-:W-:Y:S01]  /*0490*/  SHF.R.S32.HI R3, RZ, 0x1f, R2 ;  /* 0x0000001fff037819 */ /* 0x000fe20000011402 */
[----:B------:R-:W-:Y:S01]  /*04a0*/  UMOV UR6, 0x7 ;  /* 0x0000000700067882 */ /* 0x000fe20000000000 */
[----:B------:R-:W-:Y:S01]  /*04b0*/  LEA.HI R6, R5, R14, RZ, 0x4 ;  /* 0x0000000e05067211 */ /* 0x000fe200078f20ff */
[----:B------:R-:W-:Y:S01]  /*04c0*/  ULDC.64 UR4, c[0x0][0x198] ;  /* 0x0000660000047ab9 */ /* 0x000fe20000000a00 */
[----:B------:R-:W-:Y:S01]  /*04d0*/  LOP3.LUT R4, R10, 0xfffffffc, RZ, 0xc0, !PT ;  /* 0xfffffffc0a047812 */ /* 0x000fe200078ec0ff */
[----:B------:R-:W-:Y:S01]  /*04e0*/  USHF.L.U64.HI UR6, UR4, UR6, UR5 ;  /* 0x0000000604067299 */ /* 0x000fe20008010205 */
[----:B------:R-:W-:Y:S01]  /*04f0*/  LEA.HI R20, R3, R2, RZ, 0x7 ;  /* 0x0000000203147211 */ /* 0x000fe200078f38ff */
[----:B------:R-:W-:Y:S01]  /*0500*/  USHF.L.U32 UR7, UR4, 0x7, URZ ;  /* 0x0000000704077899 */ /* 0x000fe2000800063f */
[----:B------:R-:W-:Y:S01]  /*0510*/  SHF.R.S32.HI R2, RZ, 0x4, R6 ;  /* 0x00000004ff027819 */ /* 0x000fe20000011406 */
[----:B------:R-:W-:Y:S01]  /*0520*/  IMAD.IADD R4, R14, 0x1, -R4 ;  /* 0x000000010e047824 */ /* 0x000fe200078e0a04 */
[C---:B------:R-:W-:Y:S01]  /*0530*/  LOP3.LUT R3, R6.reuse, 0xfffffff0, RZ, 0xc0, !PT ;  /* 0xfffffff006037812 */ /* 0x040fe200078ec0ff */
[----:B------:R-:W-:Y:S01]  /*0540*/  USHF.L.U32 UR17, UR4, 0x6, URZ ;  /* 0x0000000604117899 */ /* 0x000fe2000800063f */
[----:B------:R-:W-:Y:S01]  /*0550*/  LEA.HI R6, R6, R2, RZ, 0x1 ;  /* 0x0000000206067211 */ /* 0x000fe200078f08ff */
[----:B-1----:R-:W1:Y:S01]  /*0560*/  MUFU.RCP R0, R0 ;  /* 0x0000000000007308 */ /* 0x002e620000001000 */
[----:B------:R-:W-:Y:S01]  /*0570*/  IMAD.SHL.U32 R4, R4, 0x8, RZ ;  /* 0x0000000804047824 */ /* 0x000fe200078e00ff */
[----:B------:R-:W-:Y:S01]  /*0580*/  LOP3.LUT R8, R21, 0xfffffff8, RZ, 0xc0, !PT ;  /* 0xfffffff815087812 */ /* 0x000fe200078ec0ff */
[----:B------:R-:W-:Y:S01]  /*0590*/  IMAD.IADD R3, R14, 0x1, -R3 ;  /* 0x000000010e037824 */ /* 0x000fe200078e0a03 */
[----:B------:R-:W-:Y:S01]  /*05a0*/  LOP3.LUT R6, R6, 0xfffffffe, RZ, 0xc0, !PT ;  /* 0xfffffffe06067812 */ /* 0x000fe200078ec0ff */
[----:B------:R-:W-:Y:S01]  /*05b0*/  USHF.L.U64.HI UR16, UR4, UR18, UR5 ;  /* 0x0000001204107299 */ /* 0x000fe20008010205 */
[----:B------:R-:W-:Y:S01]  /*05c0*/  IABS R13, R27 ;  /* 0x0000001b000d7213 */ /* 0x000fe20000000000 */
[----:B------:R-:W-:Y:S01]  /*05d0*/  IMAD.IADD R8, R14, 0x1, -R8 ;  /* 0x000000010e087824 */ /* 0x000fe200078e0a08 */
[----:B------:R-:W-:Y:S01]  /*05e0*/  SHF.R.S32.HI R180, RZ, 0x5, R12 ;  /* 0x00000005ffb47819 */ /* 0x000fe2000001140c */
[----:B------:R-:W-:Y:S01]  /*05f0*/  IMAD.IADD R19, R2, 0x1, -R6 ;  /* 0x0000000102137824 */ /* 0x000fe200078e0a06 */
[----:B------:R-:W-:Y:S01]  /*0600*/  SHF.R.S32.HI R2, RZ, 0x2, R10 ;  /* 0x00000002ff027819 */ /* 0x000fe2000001140a */
[----:B------:R-:W-:Y:S01]  /*0610*/  IMAD.MOV.U32 R6, RZ, RZ, RZ ;  /* 0x000000ffff067224 */ /* 0x000fe200078e00ff */
[----:B------:R-:W-:Y:S01]  /*0620*/  SHF.R.S32.HI R12, RZ, 0x1f, R3 ;  /* 0x0000001fff0c7819 */ /* 0x000fe20000011403 */
[----:B------:R-:W-:Y:S01]  /*0630*/  ULDC.64 UR4, c[0x0][0x1a0] ;  /* 0x0000680000047ab9 */ /* 0x000fe20000000a00 */
[----:B------:R-:W-:Y:S01]  /*0640*/  SHF.R.S32.HI R26, RZ, 0x1f, R25 ;  /* 0x0000001fff1a7819 */ /* 0x000fe20000011419 */
[----:B------:R-:W-:Y:S01]  /*0650*/  USHF.L.U32 UR19, UR4, 0x6, URZ ;  /* 0x0000000604137899 */ /* 0x000fe2000800063f */
[----:B-1----:R-:W-:Y:S01]  /*0660*/  IADD3 R0, R0, 0xffffffe, RZ ;  /* 0x0ffffffe00007810 */ /* 0x002fe20007ffe0ff */
[----:B------:R-:W-:Y:S01]  /*0670*/  USHF.L.U64.HI UR18, UR4, UR18, UR5 ;  /* 0x0000001204127299 */ /* 0x000fe20008010205 */
[----:B------:R-:W-:Y:S01]  /*0680*/  LEA.HI R23, R12, R3, RZ, 0x3 ;  /* 0x000000030c177211 */ /* 0x000fe200078f18ff */
[----:B------:R-:W-:Y:S01]  /*0690*/  IMAD R16, R26, c[0x0][0x178], RZ ;  /* 0x00005e001a107a24 */ /* 0x000fe200078e02ff */
[----:B------:R1:W2:Y:S01]  /*06a0*/  F2I.FTZ.U32.TRUNC.NTZ R7, R0 ;  /* 0x0000000000077305 */ /* 0x0002a2000021f000 */
[----:B------:R-:W-:-:S02]  /*06b0*/  SHF.R.S32.HI R182, RZ, 0x7, R20 ;  /* 0x00000007ffb67819 */ /* 0x000fc40000011414 */
[----:B------:R-:W-:Y:S01]  /*06c0*/  IMAD R16, R25, c[0x0][0x17c], R16 ;  /* 0x00005f0019107a24 */ /* 0x000fe200078e0210 */
[----:B-1----:R-:W-:Y:S01]  /*06d0*/  SHF.R.S32.HI R0, RZ, 0x3, R21 ;  /* 0x00000003ff007819 */ /* 0x002fe20000011415 */
[----:B--2---:R-:W-:-:S04]  /*06e0*/  IMAD.MOV R5, RZ, RZ, -R7 ;  /* 0x000000ffff057224 */ /* 0x004fc800078e0a07 */
[----:B------:R-:W-:-:S05]  /*06f0*/  IMAD.SHL.U32 R0, R0, 0x40, RZ ;  /* 0x0000004000007824 */ /* 0x000fca00078e00ff */
[----:B------:R-:W-:-:S04]  /*0700*/  LOP3.LUT R0, R0, 0xc0, RZ, 0xc0, !PT ;  /* 0x000000c000007812 */ /* 0x000fc800078ec0ff */
[----:B------:R-:W-:Y:S02]  /*0710*/  LOP3.LUT R9, R0, 0x18, R4, 0xf8, !PT ;  /* 0x0000001800097812 */ /* 0x000fe400078ef804 */
[----:B------:R-:W-:-:S04]  /*0720*/  SHF.R.U32.HI R0, RZ, 0x3, R0 ;  /* 0x00000003ff007819 */ /* 0x000fc80000011600 */
[----:B------:R-:W-:Y:S01]  /*0730*/  LOP3.LUT R11, R9, R0, RZ, 0x3c, !PT ;  /* 0x00000000090b7212 */ /* 0x000fe200078e3cff */
[----:B------:R-:W-:Y:S01]  /*0740*/  IMAD R0, R5, R24, RZ ;  /* 0x0000001805007224 */ /* 0x000fe200078e02ff */
[----:B------:R-:W-:Y:S02]  /*0750*/  LEA.HI R5, R10, R2, RZ, 0x1 ;  /* 0x000000020a057211 */ /* 0x000fe400078f08ff */
[----:B------:R-:W-:Y:S01]  /*0760*/  LEA.HI R10, R8, R8, RZ, 0x1 ;  /* 0x00000008080a7211 */ /* 0x000fe200078f08ff */
[----:B------:R-:W-:Y:S01]  /*0770*/  IMAD.HI.U32 R9, R7, R0, R6 ;  /* 0x0000000007097227 */ /* 0x000fe200078e0006 */
[----:B------:R-:W-:Y:S02]  /*0780*/  LOP3.LUT R5, R5, 0x7fffffe, RZ, 0xc0, !PT ;  /* 0x07fffffe05057812 */ /* 0x000fe400078ec0ff */
[----:B------:R-:W-:Y:S02]  /*0790*/  LEA.HI R0, R3, R3, RZ, 0x1 ;  /* 0x0000000303007211 */ /* 0x000fe400078f08ff */
[----:B------:R-:W-:Y:S01]  /*07a0*/  SHF.R.S32.HI R49, RZ, 0x1, R10 ;  /* 0x00000001ff317819 */ /* 0x000fe2000001140a */
[----:B------:R-:W-:Y:S01]  /*07b0*/  IMAD.IADD R7, R2, 0x1, -R5 ;  /* 0x0000000102077824 */ /* 0x000fe200078e0a05 */
[----:B------:R-:W-:Y:S01]  /*07c0*/  LOP3.LUT R5, R10, 0x3fffffe, RZ, 0xc0, !PT ;  /* 0x03fffffe0a057812 */ /* 0x000fe200078ec0ff */
[----:B------:R-:W-:Y:S01]  /*07d0*/  IMAD.HI.U32 R14, R9, R13, RZ ;  /* 0x0000000d090e7227 */ /* 0x000fe200078e00ff */
[----:B------:R-:W-:-:S03]  /*07e0*/  LOP3.LUT R6, R0, 0x7fffffe, RZ, 0xc0, !PT ;  /* 0x07fffffe00067812 */ /* 0x000fc600078ec0ff */
[----:B------:R-:W-:Y:S01]  /*07f0*/  IMAD.IADD R22, R8, 0x1, -R5 ;  /* 0x0000000108167824 */ /* 0x000fe200078e0a05 */
[----:B------:R-:W-:Y:S01]  /*0800*/  IADD3 R8, P0, R2, R15, RZ ;  /* 0x0000000f02087210 */ /* 0x000fe20007f1e0ff */
[----:B------:R-:W-:Y:S02]  /*0810*/  IMAD.MOV R5, RZ, RZ, -R14 ;  /* 0x000000ffff057224 */ /* 0x000fe400078e0a0e */
[----:B------:R-:W-:Y:S01]  /*0820*/  IMAD.IADD R83, R3, 0x1, -R6 ;  /* 0x0000000103537824 */ /* 0x000fe200078e0a06 */
[----:B------:R-:W-:Y:S01]  /*0830*/  SHF.R.S32.HI R3, RZ, 0x1f, R2 ;  /* 0x0000001fff037819 */ /* 0x000fe20000011402 */
[----:B------:R-:W-:Y:S02]  /*0840*/  IMAD R6, R180, 0x8, R7 ;  /* 0x00000008b4067824 */ /* 0x000fe400078e0207 */
[----:B------:R-:W-:Y:S01]  /*0850*/  IMAD R12, R24, R5, R13 ;  /* 0x00000005180c7224 */ /* 0x000fe200078e020d */
[--C-:B------:R-:W-:Y:S01]  /*0860*/  SHF.R.S32.HI R13, RZ, 0x1, R0.reuse ;  /* 0x00000001ff0d7819 */ /* 0x100fe20000011400 */
[----:B------:R-:W-:Y:S01]  /*0870*/  IMAD.U32 R228, R6, 0x20, R11 ;  /* 0x0000002006e47824 */ /* 0x000fe200078e000b */
[----:B------:R-:W-:-:S02]  /*0880*/  SHF.R.S32.HI R0, RZ, 0x1f, R0 ;  /* 0x0000001fff007819 */ /* 0x000fc40000011400 */
[----:B------:R-:W-:Y:S01]  /*0890*/  LEA.HI.X.SX32 R6, R15, R3, 0x1, P0 ;  /* 0x000000030f067211 */ /* 0x000fe200000f0eff */
[----:B------:R-:W-:Y:S01]  /*08a0*/  IMAD.SHL.U32 R228, R228, 0x2, RZ ;  /* 0x00000002e4e47824 */ /* 0x000fe200078e00ff */
[----:B------:R-:W-:Y:S02]  /*08b0*/  LEA.HI R0, R0, R13, RZ, 0x2 ;  /* 0x0000000d00007211 */ /* 0x000fe400078f10ff */
[----:B------:R-:W-:Y:S01]  /*08c0*/  ISETP.GT.U32.AND P2, PT, R24, R12, PT ;  /* 0x0000000c1800720c */ /* 0x000fe20003f44070 */
[C---:B------:R-:W-:Y:S01]  /*08d0*/  IMAD R11, R6.reuse, c[0x0][0x198], RZ ;  /* 0x00006600060b7a24 */ /* 0x040fe200078e02ff */
[----:B------:R-:W-:Y:S01]  /*08e0*/  SHF.R.S32.HI R5, RZ, 0x1f, R4 ;  /* 0x0000001fff057819 */ /* 0x000fe20000011404 */
[----:B------:R-:W-:Y:S01]  /*08f0*/  IMAD R9, R6, c[0x0][0x1a0], RZ ;  /* 0x0000680006097a24 */ /* 0x000fe200078e02ff */
[----:B------:R-:W-:Y:S01]  /*0900*/  LOP3.LUT R15, R0, 0xfffffffc, RZ, 0xc0, !PT ;  /* 0xfffffffc000f7812 */ /* 0x000fe200078ec0ff */
[----:B------:R-:W-:Y:S02]  /*0910*/  IMAD.SHL.U32 R0, R49, 0x40, RZ ;  /* 0x0000004031007824 */ /* 0x000fe400078e00ff */
[----:B------:R-:W-:-:S02]  /*0920*/  IMAD R17, R8, c[0x0][0x19c], R11 ;  /* 0x0000670008117a24 */ /* 0x000fc400078e020b */
[----:B------:R-:W-:Y:S01]  /*0930*/  IMAD.WIDE.U32 R10, R8, c[0x0][0x198], R4 ;  /* 0x00006600080a7a25 */ /* 0x000fe200078e0004 */
[----:B------:R-:W-:-:S03]  /*0940*/  LOP3.LUT R0, R0, 0xc0, RZ, 0xc0, !PT ;  /* 0x000000c000007812 */ /* 0x000fc600078ec0ff */
[----:B------:R-:W-:Y:S01]  /*0950*/  IMAD R18, R8, c[0x0][0x1a4], R9 ;  /* 0x0000690008127a24 */ /* 0x000fe200078e0209 */
[----:B------:R-:W-:Y:S01]  /*0960*/  @!P2 IADD3 R14, R14, 0x1, RZ ;  /* 0x000000010e0ea810 */ /* 0x000fe20007ffe0ff */
[----:B------:R-:W-:-:S04]  /*0970*/  IMAD.WIDE.U32 R6, R25, c[0x0][0x178], R4 ;  /* 0x00005e0019067a25 */ /* 0x000fc800078e0004 */
[----:B------:R-:W-:-:S04]  /*0980*/  IMAD.WIDE.U32 R8, R8, c[0x0][0x1a0], R4 ;  /* 0x0000680008087a25 */ /* 0x000fc800078e0004 */
[----:B------:R-:W-:Y:S01]  /*0990*/  IMAD.IADD R48, R13, 0x1, -R15 ;  /* 0x000000010d307824 */ /* 0x000fe200078e0a0f */
[----:B------:R-:W-:Y:S01]  /*09a0*/  SHF.R.S32.HI R13, RZ, 0x1f, R27 ;  /* 0x0000001fff0d7819 */ /* 0x000fe2000001141b */
[----:B------:R-:W-:Y:S01]  /*09b0*/  IMAD.IADD R5, R11, 0x1, R17 ;  /* 0x000000010b057824 */ /* 0x000fe200078e0211 */
[----:B------:R-:W-:Y:S01]  /*09c0*/  LOP3.LUT R11, R0, 0x8, R21, 0xf8, !PT ;  /* 0x00000008000b7812 */ /* 0x000fe200078ef815 */
[----:B------:R-:W-:Y:S01]  /*09d0*/  @!P2 IMAD.IADD R12, R12, 0x1, -R24 ;  /* 0x000000010c0ca824 */ /* 0x000fe200078e0a18 */
[----:B------:R-:W-:Y:S01]  /*09e0*/  SHF.R.U32.HI R0, RZ, 0x3, R0 ;  /* 0x00000003ff007819 */ /* 0x000fe20000011600 */
[----:B------:R-:W-:Y:S01]  /*09f0*/  IMAD.IADD R7, R7, 0x1, R16 ;  /* 0x0000000107077824 */ /* 0x000fe200078e0210 */
[----:B------:R-:W-:Y:S01]  /*0a00*/  ISETP.NE.AND P2, PT, RZ, c[0x0][0x1c8], PT ;  /* 0x00007200ff007a0c */ /* 0x000fe20003f45270 */
[----:B------:R-:W-:Y:S01]  /*0a10*/  IMAD R13, R13, c[0x0][0x1a8], RZ ;  /* 0x00006a000d0d7a24 */ /* 0x000fe200078e02ff */
[----:B------:R-:W-:Y:S01]  /*0a20*/  LOP3.LUT R15, R11, R0, RZ, 0x3c, !PT ;  /* 0x000000000b0f7212 */ /* 0x000fe200078e3cff */
[----:B------:R-:W-:Y:S01]  /*0a30*/  IMAD.MOV.U32 R4, RZ, RZ, R10 ;  /* 0x000000ffff047224 */ /* 0x000fe200078e000a */
[----:B------:R-:W-:Y:S01]  /*0a40*/  ISETP.GE.U32.AND P0, PT, R12, R24, PT ;  /* 0x000000180c00720c */ /* 0x000fe20003f06070 */
[----:B------:R-:W-:-:S02]  /*0a50*/  IMAD R0, R26, c[0x0][0x180], RZ ;  /* 0x000060001a007a24 */ /* 0x000fc400078e02ff */
[C---:B------:R-:W-:Y:S02]  /*0a60*/  IMAD R13, R27.reuse, c[0x0][0x1ac], R13 ;  /* 0x00006b001b0d7a24 */ /* 0x040fe400078e020d */
[----:B------:R-:W-:-:S04]  /*0a70*/  IMAD.WIDE.U32 R10, R27, c[0x0][0x1a8], R6 ;  /* 0x00006a001b0a7a25 */ /* 0x000fc800078e0006 */
[C---:B------:R-:W-:Y:S02]  /*0a80*/  IMAD R0, R25.reuse, c[0x0][0x184], R0 ;  /* 0x0000610019007a24 */ /* 0x040fe400078e0200 */
[----:B------:R-:W-:Y:S02]  /*0a90*/  IMAD.WIDE.U32 R6, R25, c[0x0][0x180], R4 ;  /* 0x0000600019067a25 */ /* 0x000fe400078e0004 */
[----:B------:R-:W-:Y:S02]  /*0aa0*/  @P0 IADD3 R14, R14, 0x1, RZ ;  /* 0x000000010e0e0810 */ /* 0x000fe40007ffe0ff */
[----:B------:R-:W-:-:S04]  /*0ab0*/  IMAD.WIDE R4, R183, 0x80, R2 ;  /* 0x00000080b7047825 */ /* 0x000fc800078e0202 */
[----:B------:R-:W-:Y:S02]  /*0ac0*/  IMAD.IADD R3, R11, 0x1, R13 ;  /* 0x000000010b037824 */ /* 0x000fe400078e020d */
[----:B------:R-:W-:Y:S02]  /*0ad0*/  IMAD.IADD R11, R7, 0x1, R0 ;  /* 0x00000001070b7824 */ /* 0x000fe400078e0200 */
[----:B------:R-:W-:Y:S02]  /*0ae0*/  IMAD R0, R5, c[0x0][0x190], RZ ;  /* 0x0000640005007a24 */ /* 0x000fe400078e02ff */
[----:B------:R-:W-:Y:S02]  /*0af0*/  IMAD.MOV.U32 R2, RZ, RZ, R10 ;  /* 0x000000ffff027224 */ /* 0x000fe400078e000a */
[C---:B------:R-:W-:Y:S02]  /*0b00*/  IMAD R0, R4.reuse, c[0x0][0x194], R0 ;  /* 0x0000650004007a24 */ /* 0x040fe400078e0200 */
[----:B------:R-:W-:-:S04]  /*0b10*/  IMAD.WIDE.U32 R4, R4, c[0x0][0x190], R2 ;  /* 0x0000640004047a25 */ /* 0x000fc800078e0002 */
[----:B------:R-:W-:Y:S01]  /*0b20*/  IMAD.IADD R3, R5, 0x1, R0 ;  /* 0x0000000105037824 */ /* 0x000fe200078e0200 */
[----:B------:R-:W-:Y:S01]  /*0b30*/  LEA R2, P0, R4, c[0x0][0x160], 0x1 ;  /* 0x0000580004027a11 */ /* 0x000fe200078008ff */
[----:B------:R-:W-:Y:S02]  /*0b40*/  IMAD.IADD R9, R9, 0x1, R18 ;  /* 0x0000000109097824 */ /* 0x000fe400078e0212 */
[----:B------:R-:W-:Y:S01]  /*0b50*/  IMAD R12, R26, c[0x0][0x188], RZ ;  /* 0x000062001a0c7a24 */ /* 0x000fe200078e02ff */
[----:B------:R-:W-:Y:S01]  /*0b60*/  LEA.HI.X R3, R4, c[0x0][0x164], R3, 0x1, P0 ;  /* 0x0000590004037a11 */ /* 0x000fe200000f0c03 */
[----:B------:R-:W-:Y:S02]  /*0b70*/  IMAD.MOV.U32 R0, RZ, RZ, R14 ;  /* 0x000000ffff007224 */ /* 0x000fe400078e000e */
[C---:B------:R-:W-:Y:S01]  /*0b80*/  IMAD R7, R25.reuse, c[0x0][0x18c], R12 ;  /* 0x0000630019077a24 */ /* 0x040fe200078e020c */
[----:B------:R-:W-:Y:S01]  /*0b90*/  IADD3 R12, R182, -0x1, RZ ;  /* 0xffffffffb60c7810 */ /* 0x000fe20007ffe0ff */
[----:B------:R-:W-:Y:S01]  /*0ba0*/  IMAD.WIDE.U32 R8, R25, c[0x0][0x188], R8 ;  /* 0x0000620019087a25 */ /* 0x000fe200078e0008 */
[----:B------:R1:W-:Y:S03]  /*0bb0*/  LDGSTS.E.BYPASS.LTC128B.128 [R228], [R2.64] ;  /* 0x0000000002e47fae */ /* 0x0003e6000b901d54 */
[----:B------:R-:W-:Y:S01]  /*0bc0*/  @!P1 IMAD.MOV R0, RZ, RZ, -R0 ;  /* 0x000000ffff009224 */ /* 0x000fe200078e0a00 */
[----:B------:R-:W-:Y:S01]  /*0bd0*/  @!P2 LOP3.LUT R0, RZ, c[0x0][0x1c8], RZ, 0x33, !PT ;  /* 0x00007200ff00aa12 */ /* 0x000fe200078e33ff */
[----:B------:R-:W-:-:S02]  /*0be0*/  IMAD.IADD R7, R9, 0x1, R7 ;  /* 0x0000000109077824 */ /* 0x000fc400078e0207 */
[----:B------:R-:W-:Y:S01]  /*0bf0*/  IMAD.MOV.U32 R10, RZ, RZ, R6 ;  /* 0x000000ffff0a7224 */ /* 0x000fe200078e0006 */
[----:B------:R-:W-:Y:S01]  /*0c00*/  SHF.R.S32.HI R9, RZ, 0x1f, R0 ;  /* 0x0000001fff097819 */ /* 0x000fe20000011400 */
[----:B------:R-:W-:Y:S02]  /*0c10*/  IMAD.MOV.U32 R6, RZ, RZ, R8 ;  /* 0x000000ffff067224 */ /* 0x000fe400078e0008 */
[----:B------:R-:W-:Y:S01]  /*0c20*/  IMAD.WIDE.U32 R28, R0, c[0x0][0x1b0], R10 ;  /* 0x00006c00001c7a25 */ /* 0x000fe200078e000a */
[----:B------:R-:W-:-:S03]  /*0c30*/  SHF.R.S32.HI R11, RZ, 0x1f, R12 ;  /* 0x0000001fff0b7819 */ /* 0x000fc6000001140c */
[----:B------:R-:W-:Y:S01]  /*0c40*/  IMAD R8, R9, c[0x0][0x1b0], RZ ;  /* 0x00006c0009087a24 */ /* 0x000fe200078e02ff */
[----:B------:R-:W-:Y:S01]  /*0c50*/  STL.64 [R1+0x30], R28 ;  /* 0x0000301c01007387 */ /* 0x000fe20000100a00 */
[----:B------:R-:W-:Y:S02]  /*0c60*/  IMAD R10, R12, UR6, RZ ;  /* 0x000000060c0a7c24 */ /* 0x000fe4000f8e02ff */
[----:B------:R-:W-:Y:S02]  /*0c70*/  IMAD R8, R0, c[0x0][0x1b4], R8 ;  /* 0x00006d0000087a24 */ /* 0x000fe400078e0208 */
[----:B------:R-:W-:Y:S02]  /*0c80*/  IMAD.MOV.U32 R204, RZ, RZ, R28 ;  /* 0x000000ffffcc7224 */ /* 0x000fe400078e001c */
[----:B------:R-:W-:Y:S02]  /*0c90*/  IMAD.IADD R205, R29, 0x1, R8 ;  /* 0x000000011dcd7824 */ /* 0x000fe400078e0208 */
[C---:B------:R-:W-:Y:S01]  /*0ca0*/  IMAD R8, R11.reuse, UR7, R10 ;  /* 0x000000070b087c24 */ /* 0x040fe2000f8e020a */
[----:B-1----:R-:W-:Y:S01]  /*0cb0*/  IADD3 R2, P0, R2, UR9, RZ ;  /* 0x0000000902027c10 */ /* 0x002fe2000ff1e0ff */
[----:B------:R-:W-:Y:S01]  /*0cc0*/  IMAD R10, R11, c[0x0][0x1a0], RZ ;  /* 0x000068000b0a7a24 */ /* 0x000fe200078e02ff */
[----:B------:R-:W-:Y:S01]  /*0cd0*/  STL.64 [R1+0x20], R204 ;  /* 0x000020cc01007387 */ /* 0x000fe20000100a00 */
[----:B------:R-:W-:Y:S01]  /*0ce0*/  IMAD R9, R9, c[0x0][0x1b8], RZ ;  /* 0x00006e0009097a24 */ /* 0x000fe200078e02ff */
[----:B------:R-:W-:Y:S01]  /*0cf0*/  IADD3.X R3, R3, UR8, RZ, P0, !PT ;  /* 0x0000000803037c10 */ /* 0x000fe200087fe4ff */
[----:B------:R-:W-:Y:S01]  /*0d00*/  IMAD R13, R12, c[0x0][0x1a4], R10 ;  /* 0x000069000c0d7a24 */ /* 0x000fe200078e020a */
[----:B------:R-:W-:Y:S01]  /*0d10*/  IADD3 R4, P0, R2, UR9, RZ ;  /* 0x0000000902047c10 */ /* 0x000fe2000ff1e0ff */
[----:B------:R-:W-:-:S02]  /*0d20*/  IMAD.WIDE.U32 R10, R12, c[0x0][0x1a0], RZ ;  /* 0x000068000c0a7a25 */ /* 0x000fc400078e00ff */
[----:B------:R1:W-:Y:S01]  /*0d30*/  LDGSTS.E.BYPASS.LTC128B.128 [R228+0x800], [R2.64] ;  /* 0x0080000002e47fae */ /* 0x0003e2000b901d54 */
[----:B------:R-:W-:Y:S01]  /*0d40*/  IADD3.X R5, R3, UR8, RZ, P0, !PT ;  /* 0x0000000803057c10 */ /* 0x000fe200087fe4ff */
[----:B------:R-:W-:-:S04]  /*0d50*/  IMAD.WIDE.U32 R16, R0, c[0x0][0x1b8], R6 ;  /* 0x00006e0000107a25 */ /* 0x000fc800078e0006 */
[----:B------:R2:W-:Y:S04]  /*0d60*/  LDGSTS.E.BYPASS.LTC128B.128 [R228+0x1000], [R4.64] ;  /* 0x0100000004e47fae */ /* 0x0005e8000b901d54 */
[----:B------:R-:W-:Y:S01]  /*0d70*/  STL.64 [R1+0x28], R16 ;  /* 0x0000281001007387 */ /* 0x000fe20000100a00 */
[----:B-1----:R-:W-:-:S04]  /*0d80*/  IMAD.WIDE.U32 R2, R12, UR7, R204 ;  /* 0x000000070c027c25 */ /* 0x002fc8000f8e00cc */
[----:B------:R-:W-:Y:S01]  /*0d90*/  IMAD.IADD R3, R3, 0x1, R8 ;  /* 0x0000000103037824 */ /* 0x000fe200078e0208 */
[----:B------:R-:W-:Y:S01]  /*0da0*/  LEA R8, P0, R2, c[0x0][0x168], 0x1 ;  /* 0x00005a0002087a11 */ /* 0x000fe200078008ff */
[----:B------:R-:W-:-:S03]  /*0db0*/  IMAD R12, R0, c[0x0][0x1bc], R9 ;  /* 0x00006f00000c7a24 */ /* 0x000fc600078e0209 */
[----:B------:R-:W-:Y:S01]  /*0dc0*/  LEA.HI.X R9, R2, c[0x0][0x16c], R3, 0x1, P0 ;  /* 0x00005b0002097a11 */ /* 0x000fe200000f0c03 */
[----:B------:R-:W-:Y:S01]  /*0dd0*/  IMAD.IADD R3, R11, 0x1, R13 ;  /* 0x000000010b037824 */ /* 0x000fe200078e020d */
[----:B------:R-:W-:Y:S01]  /*0de0*/  IADD3 R6, P0, R4, UR9, RZ ;  /* 0x0000000904067c10 */ /* 0x000fe2000ff1e0ff */
[----:B------:R-:W-:Y:S01]  /*0df0*/  IMAD.IADD R12, R17, 0x1, R12 ;  /* 0x00000001110c7824 */ /* 0x000fe200078e020c */
[----:B--2---:R-:W-:Y:S02]  /*0e00*/  IADD3 R4, P1, R8, UR17, RZ ;  /* 0x0000001108047c10 */ /* 0x004fe4000ff3e0ff */
[----:B------:R-:W-:Y:S02]  /*0e10*/  IADD3.X R7, R5, UR8, RZ, P0, !PT ;  /* 0x0000000805077c10 */ /* 0x000fe400087fe4ff */
[----:B------:R-:W-:Y:S01]  /*0e20*/  LEA R0, P0, R10, R16, 0x7 ;  /* 0x000000100a007211 */ /* 0x000fe200078038ff */
[----:B------:R-:W-:Y:S01]  /*0e30*/  STL [R1+0x38], R12 ;  /* 0x0000380c01007387 */ /* 0x000fe20000100800 */
[----:B------:R-:W-:-:S02]  /*0e40*/  IADD3.X R5, R9, UR16, RZ, P1, !PT ;  /* 0x0000001009057c10 */ /* 0x000fc40008ffe4ff */
[----:B------:R-:W-:Y:S01]  /*0e50*/  IADD3 R2, P1, R4, UR17, RZ ;  /* 0x0000001104027c10 */ /* 0x000fe2000ff3e0ff */
[----:B------:R1:W-:Y:S01]  /*0e60*/  LDGSTS.E.BYPASS.LTC128B.128 [R228+0x1800], [R6.64] ;  /* 0x0180000006e47fae */ /* 0x0003e2000b901d54 */
[----:B------:R-:W-:Y:S02]  /*0e70*/  LEA.HI.X R10, R10, R12, R3, 0x7, P0 ;  /* 0x0000000c0a0a7211 */ /* 0x000fe400000f3c03 */
[----:B------:R-:W-:Y:S01]  /*0e80*/  IADD3.X R3, R5, UR16, RZ, P1, !PT ;  /* 0x0000001005037c10 */ /* 0x000fe20008ffe4ff */
[----:B------:R2:W-:Y:S04]  /*0e90*/  LDGSTS.E.BYPASS.LTC128B.128 [R228+0x2000], [R8.64] ;  /* 0x0200000008e47fae */ /* 0x0005e8000b901d54 */
[----:B------:R3:W-:Y:S04]  /*0ea0*/  LDGSTS.E.BYPASS.LTC128B.128 [R228+0x2800], [R4.64] ;  /* 0x0280000004e47fae */ /* 0x0007e8000b901d54 */
[----:B------:R4:W-:Y:S01]  /*0eb0*/  LDGSTS.E.BYPASS.LTC128B.128 [R228+0x3000], [R2.64] ;  /* 0x0300000002e47fae */ /* 0x0009e2000b901d54 */
[----:B-1----:R-:W-:-:S04]  /*0ec0*/  IADD3 R6, P0, R2, UR17, RZ ;  /* 0x0000001102067c10 */ /* 0x002fc8000ff1e0ff */
[----:B------:R-:W-:Y:S01]  /*0ed0*/  IADD3.X R7, R3, UR16, RZ, P0, !PT ;  /* 0x0000001003077c10 */ /* 0x000fe200087fe4ff */
[----:B--2---:R-:W-:Y:S02]  /*0ee0*/  IMAD R8, R19, 0x8, R22 ;  /* 0x0000000813087824 */ /* 0x004fe400078e0216 */
        /* <DEDUP_REMOVED lines=35> */
[----:B------:R-:W-:-:S02]  /*1120*/  IMAD.SHL.U32 R207, R2, 0x2, RZ ;  /* 0x0000000202cf7824 */ /* 0x000fc400078e00ff */
[----:B------:R1:W-:Y:S01]  /*1130*/  LDGSTS.E.BYPASS.LTC128B.128 [R228+0x5800], [R8.64] ;  /* 0x0580000008e47fae */ /* 0x0003e2000b901d54 */
[----:B------:R-:W-:Y:S02]  /*1140*/  IMAD.MOV.U32 R0, RZ, RZ, 0x20 ;  /* 0x00000020ff007424 */ /* 0x000fe400078e00ff */
[----:B------:R-:W-:Y:S01]  /*1150*/  IMAD R2, R83, 0x20, R81 ;  /* 0x0000002053027824 */ /* 0x000fe200078e0251 */
[----:B------:R-:W-:Y:S02]  /*1160*/  LDSM.16.M88.4 R16, [R207] ;  /* 0x00000000cf10783b */ /* 0x000fe40000000200 */
[----:B------:R-:W-:Y:S01]  /*1170*/  SEL R0, R0, 0xffffffe0, !P1 ;  /* 0xffffffe000007807 */ /* 0x000fe20004800000 */
[----:B------:R-:W-:Y:S01]  /*1180*/  IMAD.IADD R2, R80, 0x1, R2 ;  /* 0x0000000150027824 */ /* 0x000fe200078e0202 */
[----:B--2---:R-:W2:Y:S02]  /*1190*/  LDSM.16.M88.4 R4, [R3+0x2000] ;  /* 0x002000000304783b */ /* 0x004ea40000000200 */
[----:B------:R-:W-:Y:S01]  /*11a0*/  @P0 IADD3 R209, R206, -0x20, RZ ;  /* 0xffffffe0ced10810 */ /* 0x000fe20007ffe0ff */
[----:B------:R-:W-:Y:S01]  /*11b0*/  IMAD.IADD R208, R207, 0x1, R0 ;  /* 0x00000001cfd07824 */ /* 0x000fe200078e0200 */
[----:B------:R-:W3:Y:S01]  /*11c0*/  LDSM.16.M88.4 R12, [R207+0x1000] ;  /* 0x00100000cf0c783b */ /* 0x000ee20000000200 */
[----:B------:R-:W-:-:S02]  /*11d0*/  ISETP.GE.AND P0, PT, R82, 0x81, PT ;  /* 0x000000815200780c */ /* 0x000fc40003f06270 */
[C---:B------:R-:W-:Y:S01]  /*11e0*/  IADD3 R216, R209.reuse, 0x400, RZ ;  /* 0x00000400d1d87810 */ /* 0x040fe20007ffe0ff */
[----:B------:R-:W4:Y:S01]  /*11f0*/  LDSM.16.M88.4 R44, [R3+0x3c00] ;  /* 0x003c0000032c783b */ /* 0x000f220000000200 */
[C---:B------:R-:W-:Y:S02]  /*1200*/  IADD3 R215, R209.reuse, 0x800, RZ ;  /* 0x00000800d1d77810 */ /* 0x040fe40007ffe0ff */
[C---:B------:R-:W-:Y:S01]  /*1210*/  IADD3 R214, R209.reuse, 0xc00, RZ ;  /* 0x00000c00d1d67810 */ /* 0x040fe20007ffe0ff */
[----:B------:R-:W5:Y:S01]  /*1220*/  LDSM.16.M88.4 R40, [R3+0x2400] ;  /* 0x002400000328783b */ /* 0x000f620000000200 */
[C---:B------:R-:W-:Y:S02]  /*1230*/  IADD3 R213, R209.reuse, 0x1000, RZ ;  /* 0x00001000d1d57810 */ /* 0x040fe40007ffe0ff */
[C---:B------:R-:W-:Y:S01]  /*1240*/  IADD3 R212, R209.reuse, 0x1400, RZ ;  /* 0x00001400d1d47810 */ /* 0x040fe20007ffe0ff */
[----:B------:R-:W4:Y:S01]  /*1250*/  LDSM.16.M88.4 R36, [R3+0x2800] ;  /* 0x002800000324783b */ /* 0x000f220000000200 */
[----:B------:R-:W-:-:S02]  /*1260*/  IADD3 R211, R209, 0x1800, RZ ;  /* 0x00001800d1d37810 */ /* 0x000fc40007ffe0ff */
[----:B------:R-:W-:Y:S01]  /*1270*/  IADD3 R210, R209, 0x1c00, RZ ;  /* 0x00001c00d1d27810 */ /* 0x000fe20007ffe0ff */
[----:B------:R-:W4:Y:S04]  /*1280*/  LDSM.16.M88.4 R32, [R3+0x2c00] ;  /* 0x002c00000320783b */ /* 0x000f280000000200 */
[----:B------:R-:W4:Y:S04]  /*1290*/  LDSM.16.M88.4 R28, [R3+0x3000] ;  /* 0x00300000031c783b */ /* 0x000f280000000200 */
[----:B------:R-:W4:Y:S04]  /*12a0*/  LDSM.16.M88.4 R24, [R3+0x3400] ;  /* 0x003400000318783b */ /* 0x000f280000000200 */
[----:B------:R-:W4:Y:S04]  /*12b0*/  LDSM.16.M88.4 R20, [R3+0x3800] ;  /* 0x003800000314783b */ /* 0x000f280000000200 */
[----:B------:R-:W-:Y:S01]  /*12c0*/  LDSM.16.M88.4 R48, [R209+0x1c00] ;  /* 0x001c0000d130783b */ /* 0x000fe20000000200 */
[-C--:B--2---:R-:W-:Y:S03]  /*12d0*/  HMMA.16816.F32 R176, R16, R4.reuse, RZ ;  /* 0x0000000410b0723c */ /* 0x084fe600000018ff */
[----:B------:R-:W-:Y:S04]  /*12e0*/  LDSM.16.M88.4 R72, [R209+0x400] ;  /* 0x00040000d148783b */ /* 0x000fe80000000200 */
[----:B-1----:R-:W-:Y:S01]  /*12f0*/  LDSM.16.M88.4 R8, [R208] ;  /* 0x00000000d008783b */ /* 0x002fe20000000200 */
[C---:B---3--:R-:W-:Y:S03]  /*1300*/  HMMA.16816.F32 R168, R12.reuse, R4, RZ ;  /* 0x000000040ca8723c */ /* 0x048fe600000018ff */
[----:B------:R-:W-:Y:S04]  /*1310*/  LDSM.16.M88.4 R76, [R209] ;  /* 0x00000000d14c783b */ /* 0x000fe80000000200 */
[----:B------:R-:W-:Y:S01]  /*1320*/  LDSM.16.M88.4 R56, [R209+0x1400] ;  /* 0x00140000d138783b */ /* 0x000fe20000000200 */
[-C--:B------:R-:W-:Y:S03]  /*1330*/  HMMA.16816.F32 R164, R12, R6.reuse, RZ ;  /* 0x000000060ca4723c */ /* 0x080fe600000018ff */
[----:B------:R-:W-:Y:S04]  /*1340*/  LDSM.16.M88.4 R64, [R209+0xc00] ;  /* 0x000c0000d140783b */ /* 0x000fe80000000200 */
[----:B------:R-:W-:Y:S01]  /*1350*/  LDSM.16.M88.4 R60, [R209+0x1000] ;  /* 0x00100000d13c783b */ /* 0x000fe20000000200 */
[----:B------:R-:W-:Y:S03]  /*1360*/  HMMA.16816.F32 R172, R16, R6, RZ ;  /* 0x0000000610ac723c */ /* 0x000fe600000018ff */
[----:B------:R-:W1:Y:S04]  /*1370*/  LDSM.16.M88.4 R4, [R208+0x1000] ;  /* 0x00100000d004783b */ /* 0x000e680000000200 */
[----:B------:R-:W2:Y:S01]  /*1380*/  LDSM.16.M88.4 R52, [R209+0x1800] ;  /* 0x00180000d134783b */ /* 0x000ea20000000200 */
[C---:B----4-:R-:W-:Y:S03]  /*1390*/  HMMA.16816.F32 R112, R12.reuse, R44, RZ ;  /* 0x0000002c0c70723c */ /* 0x050fe600000018ff */
[----:B------:R-:W3:Y:S04]  /*13a0*/  LDSM.16.M88.4 R68, [R209+0x800] ;  /* 0x00080000d144783b */ /* 0x000ee80000000200 */
[----:B------:R-:W0:Y:S01]  /*13b0*/  LDGDEPBAR ;  /* 0x00000000000079af */ /* 0x000e220000000000 */
[-C--:B-----5:R-:W-:Y:S08]  /*13c0*/  HMMA.16816.F32 R136, R12, R42.reuse, RZ ;  /* 0x0000002a0c88723c */ /* 0x0a0ff000000018ff */
[----:B------:R-:W-:Y:S08]  /*13d0*/  HMMA.16816.F32 R100, R16, R42, RZ ;  /* 0x0000002a1064723c */ /* 0x000ff000000018ff */
[----:B------:R-:W-:Y:S01]  /*13e0*/  HMMA.16816.F32 R160, R12, R40, RZ ;  /* 0x000000280ca0723c */ /* 0x000fe200000018ff */
[----:B------:R-:W-:-:S07]  /*13f0*/  DEPBAR.LE SB0, 0x0 ;  /* 0x000080000000791a */ /* 0x000fce0000000000 */
        /* <DEDUP_REMOVED lines=24> */
[C---:B-1----:R-:W-:Y:S08]  /*1580*/  HMMA.16816.F32 R44, R4.reuse, R48, R112 ;  /* 0x00000030042c723c */ /* 0x042ff00000001870 */
[-C--:B------:R-:W-:Y:S08]  /*1590*/  HMMA.16816.F32 R112, R4, R74.reuse, R136 ;  /* 0x0000004a0470723c */ /* 0x080ff00000001888 */
[----:B------:R-:W-:Y:S01]  /*15a0*/  HMMA.16816.F32 R100, R8, R74, R100 ;  /* 0x0000004a0864723c */ /* 0x000fe20000001864 */
[----:B------:R-:W1:Y:S06]  /*15b0*/  LDC.U8 R74, c[0x0][0x2d8] ;  /* 0x0000b600ff4a7b82 */ /* 0x000e6c0000000000 */
[----:B------:R-:W-:Y:S01]  /*15c0*/  STL.64 [R1], R44 ;  /* 0x0000002c01007387 */ /* 0x000fe20000100a00 */
[C---:B------:R-:W-:Y:S03]  /*15d0*/  HMMA.16816.F32 R168, R4.reuse, R76, R168 ;  /* 0x0000004c04a8723c */ /* 0x040fe600000018a8 */
[----:B------:R4:W-:Y:S05]  /*15e0*/  STL.64 [R1+0x8], R46 ;  /* 0x0000082e01007387 */ /* 0x0009ea0000100a00 */
[C---:B------:R-:W-:Y:S08]  /*15f0*/  HMMA.16816.F32 R224, R4.reuse, R56, R144 ;  /* 0x0000003804e0723c */ /* 0x040ff00000001890 */
[C---:B------:R-:W-:Y:S08]  /*1600*/  HMMA.16816.F32 R164, R4.reuse, R78, R164 ;  /* 0x0000004e04a4723c */ /* 0x040ff000000018a4 */
[----:B------:R-:W-:Y:S08]  /*1610*/  HMMA.16816.F32 R188, R4, R60, R148 ;  /* 0x0000003c04bc723c */ /* 0x000ff00000001894 */
[----:B----4-:R-:W-:Y:S08]  /*1620*/  HMMA.16816.F32 R44, R8, R76, R176 ;  /* 0x0000004c082c723c */ /* 0x010ff000000018b0 */
[C---:B--2---:R-:W-:Y:S08]  /*1630*/  HMMA.16816.F32 R244, R4.reuse, R52, R140 ;  /* 0x0000003404f4723c */ /* 0x044ff0000000188c */
[C---:B------:R-:W-:Y:S08]  /*1640*/  HMMA.16816.F32 R144, R4.reuse, R66, R128 ;  /* 0x000000420490723c */ /* 0x040ff00000001880 */
[C---:B------:R-:W-:Y:S08]  /*1650*/  HMMA.16816.F32 R184, R4.reuse, R62, R124 ;  /* 0x0000003e04b8723c */ /* 0x040ff0000000187c */
[C---:B------:R-:W-:Y:S08]  /*1660*/  HMMA.16816.F32 R220, R4.reuse, R58, R120 ;  /* 0x0000003a04dc723c */ /* 0x040ff00000001878 */
[----:B------:R-:W-:Y:S08]  /*1670*/  HMMA.16816.F32 R240, R4, R54, R116 ;  /* 0x0000003604f0723c */ /* 0x000ff00000001874 */
[----:B------:R-:W-:Y:S08]  /*1680*/  HMMA.16816.F32 R76, R8, R78, R172 ;  /* 0x0000004e084c723c */ /* 0x000ff000000018ac */
[C---:B------:R-:W-:Y:S08]  /*1690*/  HMMA.16816.F32 R160, R4.reuse, R72, R160 ;  /* 0x0000004804a0723c */ /* 0x040ff000000018a0 */
[C---:B---3--:R-:W-:Y:S08]  /*16a0*/  HMMA.16816.F32 R156, R4.reuse, R68, R156 ;  /* 0x00000044049c723c */ /* 0x048ff0000000189c */
[C---:B------:R-:W-:Y:S08]  /*16b0*/  HMMA.16816.F32 R152, R4.reuse, R64, R152 ;  /* 0x000000400498723c */ /* 0x040ff00000001898 */
[C---:B------:R-:W-:Y:S08]  /*16c0*/  HMMA.16816.F32 R140, R4.reuse, R70, R132 ;  /* 0x00000046048c723c */ /* 0x040ff00000001884 */
        /* <DEDUP_REMOVED lines=16> */
[----:B-1----:R-:W-:-:S04]  /*17d0*/  IADD3 R3, R182, -0x2, RZ ;  /* 0xfffffffeb6037810 */ /* 0x002fc80007ffe0ff */
        /* <DEDUP_REMOVED lines=21> */
.L_x_448:
[----:B-1----:R-:W2:Y:S04]  /*1930*/  LDL.LU R12, [R1] ;  /* 0x00000000010c7983 */ /* 0x002ea80000300800 */
[----:B------:R-:W3:Y:S04]  /*1940*/  LDL.LU R11, [R1+0x4] ;  /* 0x00000400010b7983 */ /* 0x000ee80000300800 */
[----:B------:R-:W4:Y:S04]  /*1950*/  LDL.LU R10, [R1+0xc] ;  /* 0x00000c00010a7983 */ /* 0x000f280000300800 */
[----:B------:R-:W4:Y:S01]  /*1960*/  LDL.LU R14, [R1+0x8] ;  /* 0x00000800010e7983 */ /* 0x000f220000300800 */
[----:B------:R-:W-:Y:S01]  /*1970*/  FMNMX.FTZ R3, R44, R45, !PT ;  /* 0x0000002d2c037209 */ /* 0x000fe20007810000 */
[----:B------:R-:W-:Y:S01]  /*1980*/  IMAD.WIDE.U32 R86, R218, -0x2daee0ad, RZ ;  /* 0xd2511f53da567825 */ /* 0x000fe200078e00ff */
[----:B------:R-:W-:Y:S01]  /*1990*/  LEA R75, R182, 0xfffffffc, 0x2 ;  /* 0xfffffffcb64b7811 */ /* 0x000fe200078e10ff */
[----:B------:R-:W-:Y:S01]  /*19a0*/  UIADD3 UR12, UR23, -0x4498517b, URZ ;  /* 0xbb67ae85170c7890 */ /* 0x000fe2000fffe03f */
[----:B------:R-:W-:Y:S01]  /*19b0*/  FMNMX.FTZ R3, R76, R3, !PT ;  /* 0x000000034c037209 */ /* 0x000fe20007810000 */
[----:B------:R-:W-:Y:S01]  /*19c0*/  IMAD R183, R183, 0x8, R180 ;  /* 0x00000008b7b77824 */ /* 0x000fe200078e02b4 */
[----:B------:R-:W-:Y:S01]  /*19d0*/  LOP3.LUT R110, R181, UR22, RZ, 0x3c, !PT ;  /* 0x00000016b56e7c12 */ /* 0x000fe2000f8e3cff */
[----:B------:R-:W-:Y:S01]  /*19e0*/  UIADD3 UR13, UR22, -0x61c88647, URZ ;  /* 0x9e3779b9160d7890 */ /* 0x000fe2000fffe03f */
[----:B------:R-:W-:Y:S01]  /*19f0*/  FMNMX.FTZ R3, R77, R3, !PT ;  /* 0x000000034d037209 */ /* 0x000fe20007810000 */
[C---:B------:R-:W-:Y:S01]  /*1a00*/  IMAD.WIDE.U32 R52, R183.reuse, -0x326172a9, RZ ;  /* 0xcd9e8d57b7347825 */ /* 0x040fe200078e00ff */
[----:B------:R-:W-:Y:S01]  /*1a10*/  IADD3 R15, R183, 0x4, RZ ;  /* 0x00000004b70f7810 */ /* 0x000fe20007ffe0ff */
[----:B------:R-:W-:Y:S01]  /*1a20*/  UIADD3 UR11, UR22, 0x3c6ef372, URZ ;  /* 0x3c6ef372160b7890 */ /* 0x000fe2000fffe03f */
[----:B------:R-:W-:Y:S01]  /*1a30*/  FMNMX.FTZ R3, R104, R3, !PT ;  /* 0x0000000368037209 */ /* 0x000fe20007810000 */
[----:B------:R-:W-:Y:S01]  /*1a40*/  UIADD3 UR8, UR23, 0x32370b8f, URZ ;  /* 0x32370b8f17087890 */ /* 0x000fe2000fffe03f */
[----:B------:R-:W-:Y:S01]  /*1a50*/  LOP3.LUT R9, R53, R110, RZ, 0x3c, !PT ;  /* 0x0000006e35097212 */ /* 0x000fe200078e3cff */
[----:B------:R-:W-:Y:S01]  /*1a60*/  IMAD.WIDE.U32 R54, R15, -0x326172a9, RZ ;  /* 0xcd9e8d570f367825 */ /* 0x000fe200078e00ff */
[----:B------:R-:W-:Y:S01]  /*1a70*/  FMNMX.FTZ R3, R105, R3, !PT ;  /* 0x0000000369037209 */ /* 0x000fe20007810000 */
[----:B------:R-:W-:Y:S01]  /*1a80*/  UIADD3 UR10, UR23, 0x76cf5d0a, URZ ;  /* 0x76cf5d0a170a7890 */ /* 0x000fe2000fffe03f */
[----:B------:R-:W-:Y:S01]  /*1a90*/  STL [R1+0x68], R228 ;  /* 0x000068e401007387 */ /* 0x000fe20000100800 */
[----:B------:R-:W-:Y:S01]  /*1aa0*/  IMAD.WIDE.U32 R84, R9, -0x2daee0ad, RZ ;  /* 0xd2511f5309547825 */ /* 0x000fe200078e00ff */
[----:B------:R-:W-:Y:S01]  /*1ab0*/  FMNMX.FTZ R3, R100, R3, !PT ;  /* 0x0000000364037209 */ /* 0x000fe20007810000 */
[----:B------:R-:W-:Y:S01]  /*1ac0*/  UIADD3 UR9, UR22, -0x255992d5, URZ ;  /* 0xdaa66d2b16097890 */ /* 0x000fe2000fffe03f */
[----:B------:R-:W-:Y:S01]  /*1ad0*/  STL [R1+0x64], R216 ;  /* 0x000064d801007387 */ /* 0x000fe20000100800 */
[----:B------:R-:W-:Y:S01]  /*1ae0*/  UIADD3 UR6, UR23, -0x126145ec, URZ ;  /* 0xed9eba1417067890 */ /* 0x000fe2000fffe03f */
[----:B------:R-:W-:Y:S01]  /*1af0*/  FMNMX.FTZ R3, R101, R3, !PT ;  /* 0x0000000365037209 */ /* 0x000fe20007810000 */
[----:B------:R-:W-:Y:S01]  /*1b00*/  UIADD3 UR7, UR22, 0x78dde6e4, URZ ;  /* 0x78dde6e416077890 */ /* 0x000fe2000fffe03f */
[----:B------:R-:W-:Y:S01]  /*1b10*/  STL [R1+0x60], R215 ;  /* 0x000060d701007387 */ /* 0x000fe20000100800 */
[----:B------:R-:W-:Y:S01]  /*1b20*/  UIADD3 UR5, UR22, 0x1715609d, URZ ;  /* 0x1715609d16057890 */ /* 0x000fe2000fffe03f */
[----:B------:R-:W-:Y:S01]  /*1b30*/  FMNMX.FTZ R3, R120, R3, !PT ;  /* 0x0000000378037209 */ /* 0x000fe20007810000 */
[----:B------:R-:W-:Y:S01]  /*1b40*/  UIADD3 UR14, UR23, 0x646e171e, URZ ;  /* 0x646e171e170e7890 */ /* 0x000fe2000fffe03f */
[----:B------:R-:W-:Y:S01]  /*1b50*/  STL [R1+0x5c], R214 ;  /* 0x00005cd601007387 */ /* 0x000fe20000100800 */
[----:B------:R-:W-:Y:S01]  /*1b60*/  UIADD3 UR4, UR23, -0x56f99767, URZ ;  /* 0xa906689917047890 */ /* 0x000fe2000fffe03f */
[----:B------:R-:W-:Y:S01]  /*1b70*/  FMNMX.FTZ R3, R121, R3, !PT ;  /* 0x0000000379037209 */ /* 0x000fe20007810000 */
[----:B------:R-:W-:Y:S01]  /*1b80*/  UIADD3 UR15, UR22, -0x4ab325aa, URZ ;  /* 0xb54cda56160f7890 */ /* 0x000fe2000fffe03f */
[----:B------:R-:W-:Y:S01]  /*1b90*/  STL [R1+0x58], R213 ;  /* 0x000058d501007387 */ /* 0x000fe20000100800 */
[----:B------:R-:W-:Y:S01]  /*1ba0*/  IMAD.SHL.U32 R204, R2, 0x2, RZ ;  /* 0x0000000202cc7824 */ /* 0x000fe200078e00ff */
[----:B------:R-:W-:-:S02]  /*1bb0*/  FMNMX.FTZ R3, R116, R3, !PT ;  /* 0x0000000374037209 */ /* 0x000fc40007810000 */
[----:B------:R-:W-:Y:S01]  /*1bc0*/  STL [R1+0x54], R212 ;  /* 0x000054d401007387 */ /* 0x000fe20000100800 */
[----:B------:R-:W-:Y:S01]  /*1bd0*/  IMAD.IADD R205, R0, 0x1, R204 ;  /* 0x0000000100cd7824 */ /* 0x000fe200078e02cc */
[----:B------:R-:W-:Y:S02]  /*1be0*/  FMNMX.FTZ R3, R117, R3, !PT ;  /* 0x0000000375037209 */ /* 0x000fe40007810000 */
[----:B------:R-:W-:Y:S02]  /*1bf0*/  STL [R1+0x50], R211 ;  /* 0x000050d301007387 */ /* 0x000fe40000100800 */
[----:B------:R-:W-:Y:S02]  /*1c00*/  FMNMX.FTZ R3, R128, R3, !PT ;  /* 0x0000000380037209 */ /* 0x000fe40007810000 */
[----:B------:R-:W-:Y:S02]  /*1c10*/  STL [R1+0x4c], R210 ;  /* 0x00004cd201007387 */ /* 0x000fe40000100800 */
[----:B------:R-:W-:-:S02]  /*1c20*/  FMNMX.FTZ R3, R129, R3, !PT ;  /* 0x0000000381037209 */ /* 0x000fc40007810000 */
[----:B------:R-:W-:Y:S02]  /*1c30*/  STL [R1+0x48], R209 ;  /* 0x000048d101007387 */ /* 0x000fe40000100800 */
        /* <DEDUP_REMOVED lines=36> */
[----:B------:R-:W-:-:S03]  /*1e80*/  FMNMX.FTZ R3, R119, R3, !PT ;  /* 0x0000000377037209 */ /* 0x000fc60007810000 */
[----:B------:R-:W1:Y:S01]  /*1e90*/  SHFL.BFLY PT, R6, R5, 0x2, 0x1f ;  /* 0x0c401f0005067f89 */ /* 0x000e6200000e0000 */
        /* <DEDUP_REMOVED lines=19> */
[----:B-1----:R-:W-:Y:S02]  /*1fd0*/  FMNMX.FTZ R13, R5, R6, !PT ;  /* 0x00000006050d7209 */ /* 0x002fe40007810000 */
[----:B------:R-:W-:Y:S02]  /*1fe0*/  FMNMX.FTZ R5, R170, R171, !PT ;  /* 0x000000abaa057209 */ /* 0x000fe40007810000 */
[----:B------:R-:W-:Y:S02]  /*1ff0*/  FMNMX.FTZ R4, R178, R4, !PT ;  /* 0x00000004b2047209 */ /* 0x000fe40007810000 */
[----:B------:R-:W-:Y:S02]  /*2000*/  FMNMX.FTZ R3, R140, R3, !PT ;  /* 0x000000038c037209 */ /* 0x000fe40007810000 */
[----:B------:R-:W-:Y:S02]  /*2010*/  FMNMX.FTZ R5, R166, R5, !PT ;  /* 0x00000005a6057209 */ /* 0x000fe40007810000 */
[----:B------:R-:W-:-:S02]  /*2020*/  LOP3.LUT R6, R87, UR23, R75, 0x96, !PT ;  /* 0x0000001757067c12 */ /* 0x000fc4000f8e964b */
[----:B------:R-:W-:Y:S02]  /*2030*/  FMNMX.FTZ R4, R179, R4, !PT ;  /* 0x00000004b3047209 */ /* 0x000fe40007810000 */
[----:B------:R-:W-:Y:S02]  /*2040*/  FMNMX.FTZ R3, R141, R3, !PT ;  /* 0x000000038d037209 */ /* 0x000fe40007810000 */
        /* <DEDUP_REMOVED lines=16> */
[----:B------:R-:W-:-:S02]  /*2150*/  LOP3.LUT R8, R55, R110, RZ, 0x3c, !PT ;  /* 0x0000006e37087212 */ /* 0x000fc400078e3cff */
        /* <DEDUP_REMOVED lines=8> */
[----:B------:R-:W-:Y:S01]  /*21e0*/  LOP3.LUT R8, R109, UR12, R86, 0x96, !PT ;  /* 0x0000000c6d087c12 */ /* 0x000fe2000f8e9656 */
[----:B------:R-:W-:Y:S01]  /*21f0*/  IMAD R109, R74, 0x10000, R74 ;  /* 0x000100004a6d7824 */ /* 0x000fe200078e024a */
        /* <DEDUP_REMOVED lines=8> */
[----:B------:R-:W-:Y:S02]  /*2280*/  LOP3.LUT R16, R73, UR11, R4, 0x96, !PT ;  /* 0x0000000b49107c12 */ /* 0x000fe4000f8e9604 */
[----:B------:R-:W-:Y:S02]  /*2290*/  FMNMX.FTZ R3, R155, R3, !PT ;  /* 0x000000039b037209 */ /* 0x000fe40007810000 */
[----:B------:R-:W-:-:S02]  /*22a0*/  FMNMX.FTZ R7, R239, R7, !PT ;  /* 0x00000007ef077209 */ /* 0x000fc40007810000 */
[----:B------:R-:W-:Y:S02]  /*22b0*/  FMNMX.FTZ R6, R244, R6, !PT ;  /* 0x00000006f4067209 */ /* 0x000fe40007810000 */
[----:B------:R-:W-:Y:S01]  /*22c0*/  FMNMX.FTZ R3, R146, R3, !PT ;  /* 0x0000000392037209 */ /* 0x000fe20007810000 */
[----:B------:R-:W-:Y:S03]  /*22d0*/  SHFL.BFLY PT, R9, R7, 0x2, 0x1f ;  /* 0x0c401f0007097f89 */ /* 0x000fe600000e0000 */
[----:B------:R-:W-:-:S04]  /*22e0*/  FMNMX.FTZ R3, R147, R3, !PT ;  /* 0x0000000393037209 */ /* 0x000fc80007810000 */
[----:B------:R-:W-:Y:S01]  /*22f0*/  FMNMX.FTZ R3, R190, R3, !PT ;  /* 0x00000003be037209 */ /* 0x000fe20007810000 */
[----:B--2---:R-:W-:Y:S01]  /*2300*/  IMAD.MOV.U32 R111, RZ, RZ, R12 ;  /* 0x000000ffff6f7224 */ /* 0x004fe200078e000c */
[----:B------:R-:W-:Y:S01]  /*2310*/  LOP3.LUT R12, R5, UR13, R52, 0x96, !PT ;  /* 0x0000000d050c7c12 */ /* 0x000fe2000f8e9634 */
[----:B---3--:R-:W-:Y:S02]  /*2320*/  IMAD.MOV.U32 R252, RZ, RZ, R11 ;  /* 0x000000fffffc7224 */ /* 0x008fe400078e000b */
[----:B------:R-:W1:Y:S01]  /*2330*/  SHFL.BFLY PT, R11, R13, 0x1, 0x1f ;  /* 0x0c201f000d0b7f89 */ /* 0x000e6200000e0000 */
[----:B----4-:R-:W-:Y:S01]  /*2340*/  IMAD.MOV.U32 R24, RZ, RZ, R10 ;  /* 0x000000ffff187224 */ /* 0x010fe200078e000a */
[----:B------:R-:W-:Y:S01]  /*2350*/  LOP3.LUT R10, R85, UR12, R86, 0x96, !PT ;  /* 0x0000000c550a7c12 */ /* 0x000fe2000f8e9656 */
[----:B------:R-:W-:-:S04]  /*2360*/  IMAD.MOV.U32 R132, RZ, RZ, R14 ;  /* 0x000000ffff847224 */ /* 0x000fc800078e000e */
[----:B------:R-:W-:Y:S01]  /*2370*/  IMAD.WIDE.U32 R34, R10, -0x326172a9, RZ ;  /* 0xcd9e8d570a227825 */ /* 0x000fe200078e00ff */
[----:B------:R-:W-:-:S04]  /*2380*/  LOP3.LUT R10, R5, UR13, R54, 0x96, !PT ;  /* 0x0000000d050a7c12 */ /* 0x000fc8000f8e9636 */
[----:B------:R-:W-:Y:S01]  /*2390*/  LOP3.LUT R8, R35, UR11, R4, 0x96, !PT ;  /* 0x0000000b23087c12 */ /* 0x000fe2000f8e9604 */
[----:B------:R-:W-:-:S04]  /*23a0*/  IMAD.WIDE.U32 R4, R12, -0x2daee0ad, RZ ;  /* 0xd2511f530c047825 */ /* 0x000fc800078e00ff */
[----:B------:R-:W-:Y:S01]  /*23b0*/  IMAD.WIDE.U32 R14, R8, -0x2daee0ad, RZ ;  /* 0xd2511f53080e7825 */ /* 0x000fe200078e00ff */
[----:B------:R-:W-:-:S04]  /*23c0*/  LOP3.LUT R8, R5, UR10, R84, 0x96, !PT ;  /* 0x0000000a05087c12 */ /* 0x000fc8000f8e9654 */
[----:B------:R-:W-:Y:S02]  /*23d0*/  LOP3.LUT R23, R15, UR8, R4, 0x96, !PT ;  /* 0x000000080f177c12 */ /* 0x000fe4000f8e9604 */
[----:B-1----:R-:W-:Y:S01]  /*23e0*/  FMNMX.FTZ R138, R13, R11, !PT ;  /* 0x0000000b0d8a7209 */ /* 0x002fe20007810000 */
[----:B------:R-:W-:Y:S01]  /*23f0*/  IMAD.WIDE.U32 R12, R8, -0x326172a9, RZ ;  /* 0xcd9e8d57080c7825 */ /* 0x000fe200078e00ff */
[----:B------:R-:W-:Y:S02]  /*2400*/  FMNMX.FTZ R4, R245, R6, !PT ;  /* 0x00000006f5047209 */ /* 0x000fe40007810000 */
[C---:B------:R-:W-:Y:S01]  /*2410*/  FSETP.NEU.FTZ.AND P1, PT, R138.reuse, -INF , PT ;  /* 0xff8000008a00780b */ /* 0x040fe20003f3d000 */
[----:B------:R-:W-:Y:S01]  /*2420*/  FMUL.FTZ R5, R138, c[0x0][0x23c] ;  /* 0x00008f008a057a20 */ /* 0x000fe20000410000 */
[----:B------:R-:W-:Y:S02]  /*2430*/  FMNMX.FTZ R4, R240, R4, !PT ;  /* 0x00000004f0047209 */ /* 0x000fe40007810000 */
[----:B------:R-:W-:Y:S01]  /*2440*/  FMNMX.FTZ R15, R7, R9, !PT ;  /* 0x00000009070f7209 */ /* 0x000fe20007810000 */
[----:B------:R-:W-:Y:S01]  /*2450*/  IMAD.WIDE.U32 R6, R10, -0x2daee0ad, RZ ;  /* 0xd2511f530a067825 */ /* 0x000fe200078e00ff */
[----:B------:R-:W-:-:S02]  /*2460*/  FSEL R22, R5, RZ, P1 ;  /* 0x000000ff05167208 */ /* 0x000fc40000800000 */
[----:B------:R-:W-:Y:S02]  /*2470*/  FMNMX.FTZ R5, R241, R4, !PT ;  /* 0x00000004f1057209 */ /* 0x000fe40007810000 */
[----:B------:R-:W-:Y:S01]  /*2480*/  FMNMX.FTZ R4, R191, R3, !PT ;  /* 0x00000003bf047209 */ /* 0x000fe20007810000 */
[----:B------:R-:W-:Y:S01]  /*2490*/  FFMA.FTZ R3, R44, c[0x0][0x23c], -R22 ;  /* 0x00008f002c037a23 */ /* 0x000fe20000010816 */
[----:B------:R-:W-:Y:S02]  /*24a0*/  FMNMX.FTZ R5, R111, R5, !PT ;  /* 0x000000056f057209 */ /* 0x000fe40007810000 */
[----:B------:R-:W-:Y:S01]  /*24b0*/  FMNMX.FTZ R4, R186, R4, !PT ;  /* 0x00000004ba047209 */ /* 0x000fe20007810000 */
[----:B------:R1:W-:Y:S03]  /*24c0*/  MUFU.EX2 R36, R3 ;  /* 0x0000000300247308 */ /* 0x0003e60000000800 */
[----:B------:R-:W-:-:S04]  /*24d0*/  FMNMX.FTZ R8, R187, R4, !PT ;  /* 0x00000004bb087209 */ /* 0x000fc80007810000 */
[----:B------:R-:W-:Y:S02]  /*24e0*/  FMNMX.FTZ R8, R226, R8, !PT ;  /* 0x00000008e2087209 */ /* 0x000fe40007810000 */
[----:B-1----:R-:W-:Y:S01]  /*24f0*/  FMNMX.FTZ R3, R252, R5, !PT ;  /* 0x00000005fc037209 */ /* 0x002fe20007810000 */
[----:B------:R-:W-:-:S03]  /*2500*/  FFMA.FTZ R5, R45, c[0x0][0x23c], -R22 ;  /* 0x00008f002d057a23 */ /* 0x000fc60000010816 */
[----:B------:R-:W-:Y:S01]  /*2510*/  FMNMX.FTZ R4, R248, R3, !PT ;  /* 0x00000003f8047209 */ /* 0x000fe20007810000 */
[----:B------:R1:W2:Y:S01]  /*2520*/  MUFU.EX2 R29, R5 ;  /* 0x00000005001d7308 */ /* 0x0002a20000000800 */
[----:B------:R-:W-:Y:S02]  /*2530*/  LOP3.LUT R3, R13, UR9, R34, 0x96, !PT ;  /* 0x000000090d037c12 */ /* 0x000fe4000f8e9622 */
[----:B------:R-:W-:Y:S02]  /*2540*/  FMNMX.FTZ R10, R249, R4, !PT ;  /* 0x00000004f90a7209 */ /* 0x000fe40007810000 */
[----:B------:R-:W-:Y:S01]  /*2550*/  FMNMX.FTZ R4, R227, R8, !PT ;  /* 0x00000008e3047209 */ /* 0x000fe20007810000 */
[----:B------:R-:W-:Y:S02]  /*2560*/  IMAD.WIDE.U32 R20, R3, -0x2daee0ad, RZ ;  /* 0xd2511f5303147825 */ /* 0x000fe400078e00ff */
[----:B------:R-:W3:Y:S02]  /*2570*/  SHFL.BFLY PT, R13, R10, 0x2, 0x1f ;  /* 0x0c401f000a0d7f89 */ /* 0x000ee400000e0000 */
[----:B------:R-:W-:Y:S01]  /*2580*/  FFMA.FTZ R3, R76, c[0x0][0x23c], -R22 ;  /* 0x00008f004c037a23 */ /* 0x000fe20000010816 */
[----:B------:R-:W-:Y:S01]  /*2590*/  LOP3.LUT R11, R21, UR6, R14, 0x96, !PT ;  /* 0x00000006150b7c12 */ /* 0x000fe2000f8e960e */
[----:B------:R-:W-:Y:S01]  /*25a0*/  IMAD.WIDE.U32 R8, R23, -0x326172a9, RZ ;  /* 0xcd9e8d5717087825 */ /* 0x000fe200078e00ff */
[----:B------:R-:W4:Y:S01]  /*25b0*/  SHFL.BFLY PT, R21, R15, 0x1, 0x1f ;  /* 0x0c201f000f157f89 */ /* 0x000f2200000e0000 */
[----:B------:R2:W-:Y:S01]  /*25c0*/  MUFU.EX2 R219, R3 ;  /* 0x0000000300db7308 */ /* 0x0005e20000000800 */
[----:B-1----:R-:W-:-:S02]  /*25d0*/  LOP3.LUT R5, R7, UR10, R108, 0x96, !PT ;  /* 0x0000000a07057c12 */ /* 0x002fc4000f8e966c */
[----:B------:R-:W-:-:S03]  /*25e0*/  LOP3.LUT R9, R9, UR7, R12, 0x96, !PT ;  /* 0x0000000709097c12 */ /* 0x000fc6000f8e960c */
[----:B------:R-:W-:-:S05]  /*25f0*/  IMAD.WIDE.U32 R18, R5, -0x326172a9, RZ ;  /* 0xcd9e8d5705127825 */ /* 0x000fca00078e00ff */
[----:B------:R-:W-:Y:S02]  /*2600*/  LOP3.LUT R7, R19, UR9, R72, 0x96, !PT ;  /* 0x0000000913077c12 */ /* 0x000fe4000f8e9648 */
[----:B--2---:R-:W-:Y:S01]  /*2610*/  FMNMX.FTZ R3, R222, R4, !PT ;  /* 0x00000004de037209 */ /* 0x004fe20007810000 */
[----:B------:R-:W-:Y:S01]  /*2620*/  FFMA.FTZ R4, R77, c[0x0][0x23c], -R22 ;  /* 0x00008f004d047a23 */ /* 0x000fe20000010816 */
[----:B---3--:R-:W-:Y:S01]  /*2630*/  FMNMX.FTZ R14, R10, R13, !PT ;  /* 0x0000000d0a0e7209 */ /* 0x008fe20007810000 */
[----:B------:R-:W-:Y:S01]  /*2640*/  IMAD.WIDE.U32 R12, R11, -0x326172a9, RZ ;  /* 0xcd9e8d570b0c7825 */ /* 0x000fe200078e00ff */
[----:B------:R-:W-:Y:S01]  /*2650*/  FMNMX.FTZ R3, R223, R3, !PT ;  /* 0x00000003df037209 */ /* 0x000fe20007810000 */
[----:B------:R1:W-:Y:S01]  /*2660*/  MUFU.EX2 R180, R4 ;  /* 0x0000000400b47308 */ /* 0x0003e20000000800 */
[----:B----4-:R-:W-:Y:S02]  /*2670*/  FMNMX.FTZ R137, R15, R21, !PT ;  /* 0x000000150f897209 */ /* 0x010fe40007810000 */
[----:B------:R-:W-:Y:S01]  /*2680*/  FMNMX.FTZ R3, R246, R3, !PT ;  /* 0x00000003f6037209 */ /* 0x000fe20007810000 */
[----:B------:R-:W2:Y:S01]  /*2690*/  SHFL.BFLY PT, R15, R14, 0x1, 0x1f ;  /* 0x0c201f000e0f7f89 */ /* 0x000ea200000e0000 */
[----:B------:R-:W-:-:S02]  /*26a0*/  FSETP.NEU.FTZ.AND P1, PT, R137, -INF , PT ;  /* 0xff8000008900780b */ /* 0x000fc40003f3d000 */
[----:B------:R-:W-:Y:S01]  /*26b0*/  FMNMX.FTZ R3, R247, R3, !PT ;  /* 0x00000003f7037209 */ /* 0x000fe20007810000 */
[----:B-1----:R-:W-:-:S04]  /*26c0*/  IMAD.WIDE.U32 R4, R16, -0x2daee0ad, RZ ;  /* 0xd2511f5310047825 */ /* 0x002fc800078e00ff */
[----:B------:R-:W-:Y:S01]  /*26d0*/  IMAD.WIDE.U32 R16, R7, -0x2daee0ad, RZ ;  /* 0xd2511f5307107825 */ /* 0x000fe200078e00ff */
[----:B------:R-:W-:Y:S02]  /*26e0*/  LOP3.LUT R23, R5, UR8, R6, 0x96, !PT ;  /* 0x0000000805177c12 */ /* 0x000fe4000f8e9606 */
[----:B------:R-:W-:Y:S01]  /*26f0*/  FMNMX.FTZ R5, R242, R3, !PT ;  /* 0x00000003f2057209 */ /* 0x000fe20007810000 */
[----:B------:R-:W-:Y:S01]  /*2700*/  FFMA.FTZ R7, R104, c[0x0][0x23c], -R22 ;  /* 0x00008f0068077a23 */ /* 0x000fe20000010816 */
[----:B------:R-:W-:Y:S01]  /*2710*/  LOP3.LUT R6, R13, UR5, R8, 0x96, !PT ;  /* 0x000000050d067c12 */ /* 0x000fe2000f8e9608 */
[----:B------:R-:W-:Y:S02]  /*2720*/  FFMA.FTZ R3, R105, c[0x0][0x23c], -R22 ;  /* 0x00008f0069037a23 */ /* 0x000fe40000010816 */
[----:B------:R1:W-:Y:S01]  /*2730*/  MUFU.EX2 R182, R7 ;  /* 0x0000000700b67308 */ /* 0x0003e20000000800 */
[----:B------:R-:W-:Y:S01]  /*2740*/  IMAD.MOV.U32 R104, RZ, RZ, R24 ;  /* 0x000000ffff687224 */ /* 0x000fe200078e0018 */
[----:B--2---:R-:W-:Y:S01]  /*2750*/  FMNMX.FTZ R136, R14, R15, !PT ;  /* 0x0000000f0e887209 */ /* 0x004fe20007810000 */
[----:B------:R-:W-:-:S05]  /*2760*/  IMAD.WIDE.U32 R8, R9, -0x2daee0ad, RZ ;  /* 0xd2511f5309087825 */ /* 0x000fca00078e00ff */
[----:B------:R2:W-:Y:S01]  /*2770*/  MUFU.EX2 R216, R3 ;  /* 0x0000000300d87308 */ /* 0x0005e20000000800 */
[----:B-1----:R-:W-:Y:S02]  /*2780*/  LOP3.LUT R7, R17, UR6, R4, 0x96, !PT ;  /* 0x0000000611077c12 */ /* 0x002fe4000f8e9604 */
[----:B------:R-:W-:Y:S02]  /*2790*/  FMNMX.FTZ R4, R243, R5, !PT ;  /* 0x00000005f3047209 */ /* 0x000fe40007810000 */
[----:B------:R-:W-:Y:S01]  /*27a0*/  LOP3.LUT R17, R9, UR4, R20, 0x96, !PT ;  /* 0x0000000409117c12 */ /* 0x000fe2000f8e9614 */
[----:B------:R-:W-:Y:S01]  /*27b0*/  IMAD.WIDE.U32 R10, R7, -0x326172a9, RZ ;  /* 0xcd9e8d57070a7825 */ /* 0x000fe200078e00ff */
[----:B--2---:R-:W-:-:S03]  /*27c0*/  FMNMX.FTZ R3, R132, R4, !PT ;  /* 0x0000000484037209 */ /* 0x004fc60007810000 */
[----:B------:R-:W-:Y:S02]  /*27d0*/  FFMA.FTZ R4, R100, c[0x0][0x23c], -R22 ;  /* 0x00008f0064047a23 */ /* 0x000fe40000010816 */
[----:B------:R-:W-:Y:S01]  /*27e0*/  IMAD.WIDE.U32 R6, R6, -0x2daee0ad, RZ ;  /* 0xd2511f5306067825 */ /* 0x000fe200078e00ff */
[----:B------:R-:W-:Y:S01]  /*27f0*/  FMNMX.FTZ R3, R104, R3, !PT ;  /* 0x0000000368037209 */ /* 0x000fe20007810000 */
[----:B------:R1:W-:Y:S03]  /*2800*/  MUFU.EX2 R212, R4 ;  /* 0x0000000400d47308 */ /* 0x0003e60000000800 */
[----:B------:R-:W-:Y:S01]  /*2810*/  FMNMX.FTZ R5, R250, R3, !PT ;  /* 0x00000003fa057209 */ /* 0x000fe20007810000 */
[----:B------:R-:W-:Y:S01]  /*2820*/  FMUL.FTZ R3, R137, c[0x0][0x23c] ;  /* 0x00008f0089037a20 */ /* 0x000fe20000410000 */
[----:B------:R-:W-:Y:S02]  /*2830*/  LOP3.LUT R32, R7, UR14, R8, 0x96, !PT ;  /* 0x0000000e07207c12 */ /* 0x000fe4000f8e9608 */
[----:B------:R-:W-:-:S02]  /*2840*/  FMNMX.FTZ R13, R251, R5, !PT ;  /* 0x00000005fb0d7209 */ /* 0x000fc40007810000 */
[----:B------:R-:W-:Y:S02]  /*2850*/  FSEL R19, R3, RZ, P1 ;  /* 0x000000ff03137208 */ /* 0x000fe40000800000 */
[----:B------:R-:W-:Y:S01]  /*2860*/  LOP3.LUT R28, R6, 0xff, RZ, 0xc0, !PT ;  /* 0x000000ff061c7812 */ /* 0x000fe200078ec0ff */
[----:B------:R-:W2:Y:S01]  /*2870*/  SHFL.BFLY PT, R21, R13, 0x2, 0x1f ;  /* 0x0c401f000d157f89 */ /* 0x000ea200000e0000 */
[----:B------:R-:W-:Y:S01]  /*2880*/  SHF.R.U32.HI R27, RZ, 0x18, R6 ;  /* 0x00000018ff1b7819 */ /* 0x000fe20000011606 */
[----:B------:R-:W-:Y:S01]  /*2890*/  FFMA.FTZ R3, R46, c[0x0][0x23c], -R19 ;  /* 0x00008f002e037a23 */ /* 0x000fe20000010813 */
[----:B------:R-:W-:Y:S01]  /*28a0*/  FSETP.NEU.FTZ.AND P1, PT, R136, -INF , PT ;  /* 0xff8000008800780b */ /* 0x000fe20003f3d000 */
[----:B-1----:R-:W-:Y:S02]  /*28b0*/  FFMA.FTZ R4, R101, c[0x0][0x23c], -R22 ;  /* 0x00008f0065047a23 */ /* 0x002fe40000010816 */
[----:B------:R-:W-:Y:S08]  /*28c0*/  MUFU.EX2 R31, R3 ;  /* 0x00000003001f7308 */ /* 0x000ff00000000800 */
[----:B------:R1:W-:Y:S02]  /*28d0*/  MUFU.EX2 R208, R4 ;  /* 0x0000000400d07308 */ /* 0x0003e40000000800 */
[----:B-1----:R-:W-:Y:S01]  /*28e0*/  IMAD.WIDE.U32 R4, R23, -0x326172a9, RZ ;  /* 0xcd9e8d5717047825 */ /* 0x002fe200078e00ff */
[----:B------:R-:W-:-:S04]  /*28f0*/  SHF.R.U32.HI R23, RZ, 0x10, R6 ;  /* 0x00000010ff177819 */ /* 0x000fc80000011606 */
[----:B------:R-:W-:Y:S02]  /*2900*/  LOP3.LUT R5, R5, UR7, R18, 0x96, !PT ;  /* 0x0000000705057c12 */ /* 0x000fe4000f8e9612 */
[----:B------:R-:W-:Y:S01]  /*2910*/  LOP3.LUT R3, R11, UR5, R4, 0x96, !PT ;  /* 0x000000050b037c12 */ /* 0x000fe2000f8e9604 */
[----:B------:R-:W-:Y:S01]  /*2920*/  FFMA.FTZ R4, R47, c[0x0][0x23c], -R19 ;  /* 0x00008f002f047a23 */ /* 0x000fe20000010813 */
[----:B------:R-:W-:Y:S01]  /*2930*/  LOP3.LUT R11, R6, 0xffff, RZ, 0xc0, !PT ;  /* 0x0000ffff060b7812 */ /* 0x000fe200078ec0ff */
[----:B------:R-:W-:Y:S02]  /*2940*/  IMAD.WIDE.U32 R8, R5, -0x2daee0ad, RZ ;  /* 0xd2511f5305087825 */ /* 0x000fe400078e00ff */
[----:B------:R1:W3:Y:S01]  /*2950*/  MUFU.EX2 R33, R4 ;  /* 0x0000000400217308 */ /* 0x0002e20000000800 */
[----:B------:R-:W-:Y:S01]  /*2960*/  SHF.R.U32.HI R11, RZ, 0x8, R11 ;  /* 0x00000008ff0b7819 */ /* 0x000fe2000001160b */
[----:B------:R-:W-:Y:S01]  /*2970*/  FFMA.FTZ R6, R79, c[0x0][0x23c], -R19 ;  /* 0x00008f004f067a23 */ /* 0x000fe20000010813 */
[----:B------:R-:W-:-:S02]  /*2980*/  LOP3.LUT R24, R9, UR4, R16, 0x96, !PT ;  /* 0x0000000409187c12 */ /* 0x000fc4000f8e9610 */
[----:B--2---:R-:W-:Y:S02]  /*2990*/  FMNMX.FTZ R9, R13, R21, !PT ;  /* 0x000000150d097209 */ /* 0x004fe40007810000 */
[----:B------:R-:W-:Y:S01]  /*29a0*/  PRMT R55, R28, 0x5410, R11 ;  /* 0x000054101c377816 */ /* 0x000fe2000000000b */
[----:B------:R2:W-:Y:S02]  /*29b0*/  MUFU.EX2 R133, R6 ;  /* 0x0000000600857308 */ /* 0x0005e40000000800 */
[----:B------:R-:W4:Y:S01]  /*29c0*/  SHFL.BFLY PT, R20, R9, 0x1, 0x1f ;  /* 0x0c201f0009147f89 */ /* 0x000f2200000e0000 */
[----:B-1----:R-:W-:-:S04]  /*29d0*/  IMAD.WIDE.U32 R4, R3, -0x2daee0ad, RZ ;  /* 0xd2511f5303047825 */ /* 0x002fc800078e00ff */
[----:B------:R-:W-:Y:S01]  /*29e0*/  FFMA.FTZ R3, R78, c[0x0][0x23c], -R19 ;  /* 0x00008f004e037a23 */ /* 0x000fe20000010813 */
[----:B------:R-:W-:Y:S02]  /*29f0*/  LOP3.LUT R18, R5, UR14, R8, 0x96, !PT ;  /* 0x0000000e05127c12 */ /* 0x000fe4000f8e9608 */
[C---:B------:R-:W-:Y:S01]  /*2a00*/  LOP3.LUT R14, R4.reuse, 0xffff, RZ, 0xc0, !PT ;  /* 0x0000ffff040e7812 */ /* 0x040fe200078ec0ff */
[----:B------:R1:W-:Y:S01]  /*2a10*/  MUFU.EX2 R229, R3 ;  /* 0x0000000300e57308 */ /* 0x0003e20000000800 */
[----:B--2---:R-:W-:Y:S01]  /*2a20*/  IMAD.WIDE.U32 R6, R17, -0x326172a9, RZ ;  /* 0xcd9e8d5711067825 */ /* 0x004fe200078e00ff */
[----:B------:R-:W-:Y:S02]  /*2a30*/  LOP3.LUT R26, R4, 0xff, RZ, 0xc0, !PT ;  /* 0x000000ff041a7812 */ /* 0x000fe400078ec0ff */
[--C-:B------:R-:W-:Y:S02]  /*2a40*/  SHF.R.U32.HI R21, RZ, 0x10, R4.reuse ;  /* 0x00000010ff157819 */ /* 0x100fe40000011604 */
[----:B------:R-:W-:Y:S01]  /*2a50*/  SHF.R.U32.HI R25, RZ, 0x18, R4 ;  /* 0x00000018ff197819 */ /* 0x000fe20000011604 */
[----:B------:R-:W-:Y:S01]  /*2a60*/  IMAD.WIDE.U32 R4, R24, -0x326172a9, RZ ;  /* 0xcd9e8d5718047825 */ /* 0x000fe200078e00ff */
[----:B------:R-:W-:-:S02]  /*2a70*/  LOP3.LUT R8, R7, UR15, R12, 0x96, !PT ;  /* 0x0000000f07087c12 */ /* 0x000fc4000f8e960c */
[----:B------:R-:W-:Y:S02]  /*2a80*/  LOP3.LUT R12, R23, 0xff, RZ, 0xc0, !PT ;  /* 0x000000ff170c7812 */ /* 0x000fe400078ec0ff */
[C---:B------:R-:W-:Y:S02]  /*2a90*/  LOP3.LUT R13, R6.reuse, 0xffff, RZ, 0xc0, !PT ;  /* 0x0000ffff060d7812 */ /* 0x040fe400078ec0ff */
[----:B------:R-:W-:Y:S01]  /*2aa0*/  LOP3.LUT R17, R6, 0xff, RZ, 0xc0, !PT ;  /* 0x000000ff06117812 */ /* 0x000fe200078ec0ff */
[----:B-1----:R-:W-:Y:S01]  /*2ab0*/  FMUL.FTZ R3, R136, c[0x0][0x23c] ;  /* 0x00008f0088037a20 */ /* 0x002fe20000410000 */
[--C-:B------:R-:W-:Y:S02]  /*2ac0*/  SHF.R.U32.HI R16, RZ, 0x10, R6.reuse ;  /* 0x00000010ff107819 */ /* 0x100fe40000011606 */
[----:B------:R-:W-:Y:S02]  /*2ad0*/  SHF.R.U32.HI R23, RZ, 0x18, R6 ;  /* 0x00000018ff177819 */ /* 0x000fe40000011606 */
[----:B------:R-:W-:-:S02]  /*2ae0*/  FSEL R15, R3, RZ, P1 ;  /* 0x000000ff030f7208 */ /* 0x000fc40000800000 */
[----:B------:R-:W-:Y:S02]  /*2af0*/  PRMT R53, R12, 0x5410, R27 ;  /* 0x000054100c357816 */ /* 0x000fe4000000001b */
[----:B------:R-:W-:Y:S01]  /*2b00*/  LOP3.LUT R11, R4, 0xffff, RZ, 0xc0, !PT ;  /* 0x0000ffff040b7812 */ /* 0x000fe200078ec0ff */
[--C-:B------:R-:W-:Y:S01]  /*2b10*/  FFMA.FTZ R3, R168, c[0x0][0x23c], -R15.reuse ;  /* 0x00008f00a8037a23 */ /* 0x100fe2000001080f */
[--C-:B------:R-:W-:Y:S01]  /*2b20*/  SHF.R.U32.HI R12, RZ, 0x10, R4.reuse ;  /* 0x00000010ff0c7819 */ /* 0x100fe20000011604 */
[----:B------:R-:W-:Y:S01]  /*2b30*/  FFMA.FTZ R6, R164, c[0x0][0x23c], -R15 ;  /* 0x00008f00a4067a23 */ /* 0x000fe2000001080f */
[----:B------:R-:W-:Y:S01]  /*2b40*/  SHF.R.U32.HI R28, RZ, 0x18, R4 ;  /* 0x00000018ff1c7819 */ /* 0x000fe20000011604 */
[----:B------:R1:W2:Y:S01]  /*2b50*/  MUFU.EX2 R30, R3 ;  /* 0x00000003001e7308 */ /* 0x0002a20000000800 */
[----:B------:R-:W-:Y:S01]  /*2b60*/  IMAD.MOV.U32 R164, RZ, RZ, R29 ;  /* 0x000000ffffa47224 */ /* 0x000fe200078e001d */
[----:B------:R-:W-:Y:S01]  /*2b70*/  LOP3.LUT R29, R4, 0xff, RZ, 0xc0, !PT ;  /* 0x000000ff041d7812 */ /* 0x000fe200078ec0ff */
[----:B------:R-:W-:Y:S01]  /*2b80*/  FFMA.FTZ R4, R165, c[0x0][0x23c], -R15 ;  /* 0x00008f00a5047a23 */ /* 0x000fe2000001080f */
[----:B----4-:R-:W-:Y:S01]  /*2b90*/  FMNMX.FTZ R134, R9, R20, !PT ;  /* 0x0000001409867209 */ /* 0x010fe20007810000 */
[----:B------:R-:W-:Y:S01]  /*2ba0*/  IMAD.MOV.U32 R165, RZ, RZ, R36 ;  /* 0x000000ffffa57224 */ /* 0x000fe200078e0024 */
[----:B------:R-:W-:Y:S01]  /*2bb0*/  LOP3.LUT R7, R21, 0xff, RZ, 0xc0, !PT ;  /* 0x000000ff15077812 */ /* 0x000fe200078ec0ff */
[----:B------:R-:W-:Y:S01]  /*2bc0*/  LDSM.16.MT88.4 R36, [R205+0x4400] ;  /* 0x00440000cd24783b */ /* 0x000fe20000004200 */
[----:B------:R4:W-:Y:S01]  /*2bd0*/  MUFU.EX2 R110, R4 ;  /* 0x00000004006e7308 */ /* 0x0009e20000000800 */
[----:B------:R-:W-:-:S02]  /*2be0*/  FSETP.NEU.FTZ.AND P1, PT, R134, -INF , PT ;  /* 0xff8000008600780b */ /* 0x000fc40003f3d000 */
[----:B------:R-:W-:Y:S02]  /*2bf0*/  SHF.R.U32.HI R9, RZ, 0x8, R14 ;  /* 0x00000008ff097819 */ /* 0x000fe4000001160e */
[----:B------:R-:W-:Y:S02]  /*2c00*/  LOP3.LUT R2, R12, 0xff, RZ, 0xc0, !PT ;  /* 0x000000ff0c027812 */ /* 0x000fe400078ec0ff */
[----:B------:R-:W-:Y:S01]  /*2c10*/  PRMT R21, R26, 0x5410, R9 ;  /* 0x000054101a157816 */ /* 0x000fe20000000009 */
[----:B-1----:R-:W-:Y:S01]  /*2c20*/  FFMA.FTZ R3, R169, c[0x0][0x23c], -R15 ;  /* 0x00008f00a9037a23 */ /* 0x002fe2000001080f */
[----:B------:R1:W1:Y:S01]  /*2c30*/  MUFU.EX2 R181, R6 ;  /* 0x0000000600b57308 */ /* 0x0002620000000800 */
[----:B------:R-:W-:Y:S02]  /*2c40*/  SHF.R.U32.HI R20, RZ, 0x18, R18 ;  /* 0x00000018ff147819 */ /* 0x000fe40000011612 */
[----:B----4-:R-:W-:-:S05]  /*2c50*/  SHF.R.U32.HI R4, RZ, 0x8, R13 ;  /* 0x00000008ff047819 */ /* 0x010fca000001160d */
[----:B------:R4:W-:Y:S01]  /*2c60*/  MUFU.EX2 R217, R3 ;  /* 0x0000000300d97308 */ /* 0x0009e20000000800 */
[----:B------:R-:W-:Y:S02]  /*2c70*/  PRMT R13, R17, 0x5410, R4 ;  /* 0x00005410110d7816 */ /* 0x000fe40000000004 */
[----:B------:R-:W-:Y:S01]  /*2c80*/  LOP3.LUT R4, R8, 0xffff, RZ, 0xc0, !PT ;  /* 0x0000ffff08047812 */ /* 0x000fe200078ec0ff */
[----:B-1----:R-:W-:-:S03]  /*2c90*/  FFMA.FTZ R6, R160, c[0x0][0x23c], -R15 ;  /* 0x00008f00a0067a23 */ /* 0x002fc6000001080f */
[----:B------:R-:W-:Y:S01]  /*2ca0*/  SHF.R.U32.HI R9, RZ, 0x8, R4 ;  /* 0x00000008ff097819 */ /* 0x000fe20000011604 */
[----:B---3--:R-:W-:Y:S01]  /*2cb0*/  IMAD.MOV.U32 R160, RZ, RZ, R33 ;  /* 0x000000ffffa07224 */ /* 0x008fe200078e0021 */
[----:B------:R-:W-:Y:S01]  /*2cc0*/  PRMT R33, R7, 0x5410, R25 ;  /* 0x0000541007217816 */ /* 0x000fe20000000019 */
[----:B------:R1:W-:Y:S01]  /*2cd0*/  MUFU.EX2 R228, R6 ;  /* 0x0000000600e47308 */ /* 0x0003e20000000800 */
[----:B------:R-:W-:Y:S01]  /*2ce0*/  SHF.R.U32.HI R7, RZ, 0x10, R8 ;  /* 0x00000010ff077819 */ /* 0x000fe20000011608 */
[----:B------:R-:W3:Y:S01]  /*2cf0*/  LDSM.16.MT88.4 R24, [R204+0x4000] ;  /* 0x00400000cc18783b */ /* 0x000ee20000004200 */
[----:B----4-:R-:W-:Y:S01]  /*2d00*/  LOP3.LUT R3, R5, UR15, R10, 0x96, !PT ;  /* 0x0000000f05037c12 */ /* 0x010fe2000f8e960a */
[----:B------:R-:W-:Y:S01]  /*2d10*/  FMUL.FTZ R5, R134, c[0x0][0x23c] ;  /* 0x00008f0086057a20 */ /* 0x000fe20000410000 */
[----:B------:R-:W-:Y:S02]  /*2d20*/  LOP3.LUT R4, R7, 0xff, RZ, 0xc0, !PT ;  /* 0x000000ff07047812 */ /* 0x000fe400078ec0ff */
[----:B------:R-:W-:-:S02]  /*2d30*/  SHF.R.U32.HI R7, RZ, 0x8, R11 ;  /* 0x00000008ff077819 */ /* 0x000fc4000001160b */
[----:B------:R-:W-:Y:S02]  /*2d40*/  FSEL R14, R5, RZ, P1 ;  /* 0x000000ff050e7208 */ /* 0x000fe40000800000 */
[----:B------:R-:W-:Y:S02]  /*2d50*/  LOP3.LUT R5, R16, 0xff, RZ, 0xc0, !PT ;  /* 0x000000ff10057812 */ /* 0x000fe400078ec0ff */
[----:B------:R-:W-:Y:S02]  /*2d60*/  LOP3.LUT R10, R8, 0xff, RZ, 0xc0, !PT ;  /* 0x000000ff080a7812 */ /* 0x000fe400078ec0ff */
[----:B------:R-:W-:Y:S01]  /*2d70*/  PRMT R17, R5, 0x5410, R23 ;  /* 0x0000541005117816 */ /* 0x000fe20000000017 */
[----:B-1----:R-:W-:Y:S01]  /*2d80*/  FFMA.FTZ R6, R170, c[0x0][0x23c], -R14 ;  /* 0x00008f00aa067a23 */ /* 0x002fe2000001080e */
[----:B------:R-:W-:Y:S02]  /*2d90*/  SHF.R.U32.HI R5, RZ, 0x18, R8 ;  /* 0x00000018ff057819 */ /* 0x000fe40000011608 */
[----:B------:R-:W-:Y:S01]  /*2da0*/  PRMT R16, R10, 0x5410, R9 ;  /* 0x000054100a107816 */ /* 0x000fe20000000009 */
[----:B------:R1:W-:Y:S01]  /*2db0*/  MUFU.EX2 R170, R6 ;  /* 0x0000000600aa7308 */ /* 0x0003e20000000800 */
[----:B------:R-:W-:Y:S01]  /*2dc0*/  PRMT R11, R4, 0x5410, R5 ;  /* 0x00005410040b7816 */ /* 0x000fe20000000005 */
[----:B------:R-:W-:Y:S01]  /*2dd0*/  FFMA.FTZ R4, R167, c[0x0][0x23c], -R14 ;  /* 0x00008f00a7047a23 */ /* 0x000fe2000001080e */
[----:B------:R-:W-:Y:S01]  /*2de0*/  PRMT R7, R29, 0x5410, R7 ;  /* 0x000054101d077816 */ /* 0x000fe20000000007 */
[----:B--2---:R-:W-:Y:S01]  /*2df0*/  IMAD.MOV.U32 R167, RZ, RZ, R30 ;  /* 0x000000ffffa77224 */ /* 0x004fe200078e001e */
[----:B------:R-:W-:-:S02]  /*2e00*/  PRMT R9, R2, 0x5410, R28 ;  /* 0x0000541002097816 */ /* 0x000fc4000000001c */
[C---:B------:R-:W-:Y:S01]  /*2e10*/  LOP3.LUT R0, R3.reuse, 0xffff, RZ, 0xc0, !PT ;  /* 0x0000ffff03007812 */ /* 0x040fe200078ec0ff */
[----:B------:R2:W-:Y:S01]  /*2e20*/  MUFU.EX2 R183, R4 ;  /* 0x0000000400b77308 */ /* 0x0005e20000000800 */
[----:B------:R-:W-:Y:S02]  /*2e30*/  SHF.R.U32.HI R2, RZ, 0x10, R3 ;  /* 0x00000010ff027819 */ /* 0x000fe40000011603 */
[----:B------:R-:W-:Y:S02]  /*2e40*/  LOP3.LUT R8, R3, 0xff, RZ, 0xc0, !PT ;  /* 0x000000ff03087812 */ /* 0x000fe400078ec0ff */
[----:B------:R-:W-:Y:S01]  /*2e50*/  SHF.R.U32.HI R5, RZ, 0x8, R0 ;  /* 0x00000008ff057819 */ /* 0x000fe20000011600 */
[----:B------:R-:W-:Y:S01]  /*2e60*/  HSET2.LE.AND R0, R7, R109, PT ;  /* 0x0000006d07007233 */ /* 0x000fe20003803000 */
[----:B------:R-:W-:Y:S02]  /*2e70*/  FFMA.FTZ R7, R112, c[0x0][0x23c], -R15 ;  /* 0x00008f0070077a23 */ /* 0x000fe4000001080f */
[--C-:B-1----:R-:W-:Y:S01]  /*2e80*/  FFMA.FTZ R6, R166, c[0x0][0x23c], -R14.reuse ;  /* 0x00008f00a6067a23 */ /* 0x102fe2000001080e */
[----:B------:R-:W-:Y:S01]  /*2e90*/  PRMT R5, R8, 0x5410, R5 ;  /* 0x0000541008057816 */ /* 0x000fe20000000005 */
[----:B------:R-:W-:Y:S01]  /*2ea0*/  IMAD.MOV.U32 R166, RZ, RZ, R31 ;  /* 0x000000ffffa67224 */ /* 0x000fe200078e001f */
[----:B------:R-:W-:Y:S01]  /*2eb0*/  MUFU.EX2 R23, R7 ;  /* 0x0000000700177308 */ /* 0x000fe20000000800 */
[----:B------:R-:W1:Y:S01]  /*2ec0*/  LDSM.16.MT88.4 R28, [R205+0x4000] ;  /* 0x00400000cd1c783b */ /* 0x000e620000004200 */
[----:B--2---:R-:W-:-:S02]  /*2ed0*/  FFMA.FTZ R4, R171, c[0x0][0x23c], -R14 ;  /* 0x00008f00ab047a23 */ /* 0x004fc4000001080e */
[----:B------:R-:W-:-:S04]  /*2ee0*/  F2FP.PACK_AB R12, R160, R166 ;  /* 0x000000a6a00c723e */ /* 0x000fc800000000ff */
[----:B------:R2:W4:Y:S08]  /*2ef0*/  MUFU.EX2 R169, R6 ;  /* 0x0000000600a97308 */ /* 0x0005300000000800 */
[----:B------:R3:W3:Y:S01]  /*2f00*/  MUFU.EX2 R168, R4 ;  /* 0x0000000400a87308 */ /* 0x0006e20000000800 */
[----:B--2---:R-:W-:Y:S02]  /*2f10*/  SHF.R.U32.HI R6, RZ, 0x18, R3 ;  /* 0x00000018ff067819 */ /* 0x004fe40000011603 */
[----:B------:R-:W-:-:S02]  /*2f20*/  LOP3.LUT R3, R2, 0xff, RZ, 0xc0, !PT ;  /* 0x000000ff02037812 */ /* 0x000fc400078ec0ff */
[----:B------:R-:W-:Y:S02]  /*2f30*/  F2FP.PACK_AB R2, R110, R181 ;  /* 0x000000b56e02723e */ /* 0x000fe400000000ff */
[----:B------:R-:W-:Y:S01]  /*2f40*/  PRMT R8, R3, 0x5410, R6 ;  /* 0x0000541003087816 */ /* 0x000fe20000000006 */
[--C-:B------:R-:W-:Y:S01]  /*2f50*/  HSET2.LE.AND R3, R5, R109.reuse, PT ;  /* 0x0000006d05037233 */ /* 0x100fe20003803000 */
[----:B------:R-:W-:Y:S01]  /*2f60*/  LOP3.LUT R6, R0, R2, RZ, 0xc0, !PT ;  /* 0x0000000200067212 */ /* 0x000fe200078ec0ff */
[--C-:B------:R-:W-:Y:S01]  /*2f70*/  HSET2.LE.AND R0, R9, R109.reuse, PT ;  /* 0x0000006d09007233 */ /* 0x100fe20003803000 */
[----:B----4-:R-:W-:Y:S01]  /*2f80*/  F2FP.PACK_AB R2, R183, R169 ;  /* 0x000000a9b702723e */ /* 0x010fe200000000ff */
[----:B---3--:R-:W-:Y:S01]  /*2f90*/  FFMA.FTZ R4, R161, c[0x0][0x23c], -R15 ;  /* 0x00008f00a1047a23 */ /* 0x008fe2000001080f */
[--C-:B------:R-:W-:Y:S01]  /*2fa0*/  HSET2.LE.AND R5, R8, R109.reuse, PT ;  /* 0x0000006d08057233 */ /* 0x100fe20003803000 */
[----:B------:R-:W-:Y:S01]  /*2fb0*/  F2FP.PACK_AB R8, R168, R170 ;  /* 0x000000aaa808723e */ /* 0x000fe200000000ff */
[--C-:B------:R-:W-:Y:S01]  /*2fc0*/  HSET2.LE.AND R9, R11, R109.reuse, PT ;  /* 0x0000006d0b097233 */ /* 0x100fe20003803000 */
[----:B------:R-:W-:Y:S01]  /*2fd0*/  LOP3.LUT R7, R0, R2, RZ, 0xc0, !PT ;  /* 0x0000000200077212 */ /* 0x000fe200078ec0ff */
[--C-:B------:R-:W-:Y:S01]  /*2fe0*/  HSET2.LE.AND R0, R13, R109.reuse, PT ;  /* 0x0000006d0d007233 */ /* 0x100fe20003803000 */
[----:B------:R-:W-:Y:S01]  /*2ff0*/  F2FP.PACK_AB R2, R180, R219 ;  /* 0x000000dbb402723e */ /* 0x000fe200000000ff */
[----:B------:R2:W-:Y:S01]  /*3000*/  MUFU.EX2 R214, R4 ;  /* 0x0000000400d67308 */ /* 0x0005e20000000800 */
[----:B------:R-:W-:Y:S01]  /*3010*/  LOP3.LUT R5, R5, R8, RZ, 0xc0, !PT ;  /* 0x0000000805057212 */ /* 0x000fe200078ec0ff */
[--C-:B------:R-:W-:Y:S01]  /*3020*/  FFMA.FTZ R8, R162, c[0x0][0x23c], -R14.reuse ;  /* 0x00008f00a2087a23 */ /* 0x100fe2000001080e */
[----:B------:R-:W-:Y:S01]  /*3030*/  LOP3.LUT R10, R0, R2, RZ, 0xc0, !PT ;  /* 0x00000002000a7212 */ /* 0x000fe200078ec0ff */
[----:B------:R-:W-:Y:S01]  /*3040*/  HSET2.LE.AND R0, R17, R109, PT ;  /* 0x0000006d11007233 */ /* 0x000fe20003803000 */
[----:B------:R-:W-:Y:S01]  /*3050*/  F2FP.PACK_AB R2, R133, R229 ;  /* 0x000000e58502723e */ /* 0x000fe200000000ff */
[----:B------:R-:W-:Y:S01]  /*3060*/  FFMA.FTZ R13, R163, c[0x0][0x23c], -R14 ;  /* 0x00008f00a30d7a23 */ /* 0x000fe2000001080e */
[----:B------:R-:W-:Y:S01]  /*3070*/  LOP3.LUT R9, R9, R12, RZ, 0xc0, !PT ;  /* 0x0000000c09097212 */ /* 0x000fe200078ec0ff */
[----:B------:R3:W-:Y:S01]  /*3080*/  MUFU.EX2 R112, R8 ;  /* 0x0000000800707308 */ /* 0x0007e20000000800 */
[----:B------:R-:W-:Y:S01]  /*3090*/  LOP3.LUT R11, R0, R2, RZ, 0xc0, !PT ;  /* 0x00000002000b7212 */ /* 0x000fe200078ec0ff */
[----:B------:R-:W-:Y:S01]  /*30a0*/  IMAD.MOV.U32 R163, RZ, RZ, R219 ;  /* 0x000000ffffa37224 */ /* 0x000fe200078e00db */
[----:B------:R-:W-:Y:S01]  /*30b0*/  LOP3.LUT R2, R32, 0xffff, RZ, 0xc0, !PT ;  /* 0x0000ffff20027812 */ /* 0x000fe200078ec0ff */
[----:B------:R-:W-:Y:S01]  /*30c0*/  IMAD.MOV.U32 R162, RZ, RZ, R217 ;  /* 0x000000ffffa27224 */ /* 0x000fe200078e00d9 */
[----:B------:R-:W-:-:S02]  /*30d0*/  LOP3.LUT R0, R18, 0xffff, RZ, 0xc0, !PT ;  /* 0x0000ffff12007812 */ /* 0x000fc400078ec0ff */
[----:B------:R-:W-:Y:S01]  /*30e0*/  LOP3.LUT R17, R18, 0xff, RZ, 0xc0, !PT ;  /* 0x000000ff12117812 */ /* 0x000fe200078ec0ff */
[----:B------:R4:W-:Y:S01]  /*30f0*/  MUFU.EX2 R213, R13 ;  /* 0x0000000d00d57308 */ /* 0x0009e20000000800 */
[----:B--2---:R-:W-:Y:S02]  /*3100*/  F2FP.PACK_AB R4, R217, R167 ;  /* 0x000000a7d904723e */ /* 0x004fe400000000ff */
[----:B------:R-:W-:Y:S02]  /*3110*/  SHF.R.U32.HI R12, RZ, 0x8, R0 ;  /* 0x00000008ff0c7819 */ /* 0x000fe40000011600 */
[----:B------:R-:W-:Y:S01]  /*3120*/  LOP3.LUT R4, R3, R4, RZ, 0xc0, !PT ;  /* 0x0000000403047212 */ /* 0x000fe200078ec0ff */
[----:B------:R-:W-:Y:S01]  /*3130*/  FFMA.FTZ R3, R113, c[0x0][0x23c], -R15 ;  /* 0x00008f0071037a23 */ /* 0x000fe2000001080f */
[----:B---3--:R-:W-:-:S03]  /*3140*/  F2FP.PACK_AB R8, R164, R165 ;  /* 0x000000a5a408723e */ /* 0x008fc600000000ff */
[----:B------:R2:W3:Y:S02]  /*3150*/  MUFU.EX2 R206, R3 ;  /* 0x0000000300ce7308 */ /* 0x0004e40000000800 */
[----:B------:R-:W-:Y:S01]  /*3160*/  HMMA.16816.F32 R56, R4, R24, RZ ;  /* 0x000000180438723c */ /* 0x000fe200000018ff */
[----:B----4-:R-:W-:-:S05]  /*3170*/  FFMA.FTZ R13, R114, c[0x0][0x23c], -R14 ;  /* 0x00008f00720d7a23 */ /* 0x010fca000001080e */
[----:B------:R4:W-:Y:S02]  /*3180*/  MUFU.EX2 R209, R13 ;  /* 0x0000000d00d17308 */ /* 0x0009e40000000800 */
[----:B-1----:R-:W-:Y:S01]  /*3190*/  HMMA.16816.F32 R64, R4, R28, RZ ;  /* 0x0000001c0440723c */ /* 0x002fe200000018ff */
[----:B--2---:R-:W-:Y:S01]  /*31a0*/  HSET2.LE.AND R3, R16, R109, PT ;  /* 0x0000006d10037233 */ /* 0x004fe20003803000 */
[----:B------:R-:W-:Y:S01]  /*31b0*/  SHF.R.U32.HI R16, RZ, 0x8, R2 ;  /* 0x00000008ff107819 */ /* 0x000fe20000011602 */
[----:B------:R-:W-:-:S05]  /*31c0*/  FFMA.FTZ R2, R115, c[0x0][0x23c], -R14 ;  /* 0x00008f0073027a23 */ /* 0x000fca000001080e */
[C---:B------:R-:W-:Y:S01]  /*31d0*/  HMMA.16816.F32 R48, R4.reuse, R26, RZ ;  /* 0x0000001a0430723c */ /* 0x040fe200000018ff */
[----:B------:R-:W-:Y:S01]  /*31e0*/  IMAD.MOV.U32 R115, RZ, RZ, R23 ;  /* 0x000000ffff737224 */ /* 0x000fe200078e0017 */
[----:B------:R-:W-:Y:S01]  /*31f0*/  LOP3.LUT R8, R3, R8, RZ, 0xc0, !PT ;  /* 0x0000000803087212 */ /* 0x000fe200078ec0ff */
[----:B------:R3:W1:Y:S01]  /*3200*/  MUFU.EX2 R74, R2 ;  /* 0x00000002004a7308 */ /* 0x0006620000000800 */
[----:B------:R-:W-:Y:S02]  /*3210*/  SHF.R.U32.HI R3, RZ, 0x10, R18 ;  /* 0x00000010ff037819 */ /* 0x000fe40000011612 */
[----:B------:R-:W-:Y:S01]  /*3220*/  LOP3.LUT R18, R32, 0xff, RZ, 0xc0, !PT ;  /* 0x000000ff20127812 */ /* 0x000fe200078ec0ff */
[--C-:B----4-:R-:W-:Y:S01]  /*3230*/  FFMA.FTZ R13, R103, c[0x0][0x23c], -R19.reuse ;  /* 0x00008f00670d7a23 */ /* 0x110fe20000010813 */
[----:B------:R-:W-:Y:S01]  /*3240*/  LOP3.LUT R0, R3, 0xff, RZ, 0xc0, !PT ;  /* 0x000000ff03007812 */ /* 0x000fe200078ec0ff */
[----:B------:R-:W-:Y:S01]  /*3250*/  HMMA.16816.F32 R44, R4, R30, RZ ;  /* 0x0000001e042c723c */ /* 0x000fe200000018ff */
[----:B------:R-:W-:Y:S01]  /*3260*/  FFMA.FTZ R3, R106, c[0x0][0x23c], -R19 ;  /* 0x00008f006a037a23 */ /* 0x000fe20000010813 */
[----:B------:R-:W-:Y:S01]  /*3270*/  MUFU.EX2 R207, R13 ;  /* 0x0000000d00cf7308 */ /* 0x000fe20000000800 */
[----:B------:R-:W-:-:S04]  /*3280*/  PRMT R18, R18, 0x5410, R16 ;  /* 0x0000541012127816 */ /* 0x000fc80000000010 */
[----:B------:R-:W-:Y:S01]  /*3290*/  IADD3 R7, R75, 0x1, RZ ;  /* 0x000000014b077810 */ /* 0x000fe20007ffe0ff */
[C---:B------:R-:W-:Y:S01]  /*32a0*/  HMMA.16816.F32 R60, R8.reuse, R24, RZ ;  /* 0x00000018083c723c */ /* 0x040fe200000018ff */
[----:B------:R-:W-:Y:S01]  /*32b0*/  PRMT R5, R0, 0x5410, R20 ;  /* 0x0000541000057816 */ /* 0x000fe20000000014 */
[--C-:B------:R-:W-:Y:S01]  /*32c0*/  HSET2.LE.AND R0, R21, R109.reuse, PT ;  /* 0x0000006d15007233 */ /* 0x100fe20003803000 */
[----:B---3--:R-:W-:Y:S01]  /*32d0*/  F2FP.PACK_AB R2, R206, R115 ;  /* 0x00000073ce02723e */ /* 0x008fe200000000ff */
[----:B------:R2:W-:Y:S01]  /*32e0*/  MUFU.EX2 R218, R3 ;  /* 0x0000000300da7308 */ /* 0x0005e20000000800 */
[----:B------:R-:W-:Y:S01]  /*32f0*/  LOP3.LUT R7, R87, UR23, R7, 0x96, !PT ;  /* 0x0000001757077c12 */ /* 0x000fe2000f8e9607 */
[--C-:B------:R-:W-:Y:S01]  /*3300*/  HSET2.LE.AND R5, R5, R109.reuse, PT ;  /* 0x0000006d05057233 */ /* 0x100fe20003803000 */
[----:B------:R-:W-:Y:S01]  /*3310*/  PRMT R4, R17, 0x5410, R12 ;  /* 0x0000541011047816 */ /* 0x000fe2000000000c */
[----:B------:R-:W-:Y:S01]  /*3320*/  FFMA.FTZ R12, R102, c[0x0][0x23c], -R19 ;  /* 0x00008f00660c7a23 */ /* 0x000fe20000010813 */
[----:B------:R-:W-:Y:S01]  /*3330*/  LOP3.LUT R6, R0, R2, RZ, 0xc0, !PT ;  /* 0x0000000200067212 */ /* 0x000fe200078ec0ff */
[----:B------:R-:W-:Y:S01]  /*3340*/  HSET2.LE.AND R0, R33, R109, PT ;  /* 0x0000006d21007233 */ /* 0x000fe20003803000 */
[----:B-1----:R-:W-:Y:S01]  /*3350*/  F2FP.PACK_AB R2, R74, R209 ;  /* 0x000000d14a02723e */ /* 0x002fe200000000ff */
[----:B------:R-:W-:Y:S01]  /*3360*/  IMAD.WIDE.U32 R20, R7, -0x326172a9, RZ ;  /* 0xcd9e8d5707147825 */ /* 0x000fe200078e00ff */
[----:B------:R1:W3:Y:S01]  /*3370*/  MUFU.EX2 R211, R12 ;  /* 0x0000000c00d37308 */ /* 0x0002e20000000800 */
[----:B------:R-:W-:Y:S01]  /*3380*/  HMMA.16816.F32 R80, R8, R26, RZ ;  /* 0x0000001a0850723c */ /* 0x000fe200000018ff */
[----:B------:R-:W-:-:S02]  /*3390*/  LOP3.LUT R7, R0, R2, RZ, 0xc0, !PT ;  /* 0x0000000200077212 */ /* 0x000fc400078ec0ff */
[----:B------:R-:W-:Y:S02]  /*33a0*/  LOP3.LUT R0, R73, UR11, R20, 0x96, !PT ;  /* 0x0000000b49007c12 */ /* 0x000fe4000f8e9614 */
[----:B------:R-:W-:Y:S01]  /*33b0*/  LOP3.LUT R2, R21, UR13, R54, 0x96, !PT ;  /* 0x0000000d15027c12 */ /* 0x000fe2000f8e9636 */
[----:B--2---:R-:W-:Y:S01]  /*33c0*/  HSET2.LE.AND R3, R4, R109, PT ;  /* 0x0000006d04037233 */ /* 0x004fe20003803000 */
[----:B------:R-:W-:Y:S01]  /*33d0*/  F2FP.PACK_AB R4, R214, R228 ;  /* 0x000000e4d604723e */ /* 0x000fe200000000ff */
[----:B------:R-:W-:Y:S03]  /*33e0*/  HMMA.16816.F32 R68, R8, R28, RZ ;  /* 0x0000001c0844723c */ /* 0x000fe600000018ff */
[----:B------:R-:W-:Y:S01]  /*33f0*/  LOP3.LUT R4, R3, R4, RZ, 0xc0, !PT ;  /* 0x0000000403047212 */ /* 0x000fe200078ec0ff */
[----:B------:R-:W-:Y:S01]  /*3400*/  IMAD.WIDE.U32 R2, R2, -0x2daee0ad, RZ ;  /* 0xd2511f5302027825 */ /* 0x000fe200078e00ff */
[----:B-1----:R-:W-:-:S03]  /*3410*/  F2FP.PACK_AB R12, R213, R112 ;  /* 0x00000070d50c723e */ /* 0x002fc600000000ff */
[----:B------:R-:W-:Y:S01]  /*3420*/  HMMA.16816.F32 R76, R8, R30, RZ ;  /* 0x0000001e084c723c */ /* 0x000fe200000018ff */
[----:B------:R-:W-:Y:S01]  /*3430*/  LOP3.LUT R16, R3, UR10, R108, 0x96, !PT ;  /* 0x0000000a03107c12 */ /* 0x000fe2000f8e966c */
[----:B------:R-:W-:Y:S01]  /*3440*/  HSET2.LE.AND R3, R53, R109, PT ;  /* 0x0000006d35037233 */ /* 0x000fe20003803000 */
[----:B------:R-:W-:Y:S01]  /*3450*/  LOP3.LUT R5, R5, R12, RZ, 0xc0, !PT ;  /* 0x0000000c05057212 */ /* 0x000fe200078ec0ff */
[----:B------:R-:W-:-:S03]  /*3460*/  IMAD.WIDE.U32 R12, R0, -0x2daee0ad, RZ ;  /* 0xd2511f53000c7825 */ /* 0x000fc600078e00ff */
[--C-:B------:R-:W-:Y:S01]  /*3470*/  SHF.R.U32.HI R9, RZ, 0x10, R32.reuse ;  /* 0x00000010ff097819 */ /* 0x100fe20000011620 */
[----:B------:R-:W-:Y:S01]  /*3480*/  FFMA.FTZ R10, R107, c[0x0][0x23c], -R19 ;  /* 0x00008f006b0a7a23 */ /* 0x000fe20000010813 */
[----:B------:R-:W-:Y:S01]  /*3490*/  SHF.R.U32.HI R8, RZ, 0x18, R32 ;  /* 0x00000018ff087819 */ /* 0x000fe20000011620 */
[C---:B------:R-:W-:Y:S01]  /*34a0*/  HMMA.16816.F32 R56, R4.reuse, R40, R56 ;  /* 0x000000280438723c */ /* 0x040fe20000001838 */
[----:B------:R-:W-:Y:S01]  /*34b0*/  LOP3.LUT R0, R9, 0xff, RZ, 0xc0, !PT ;  /* 0x000000ff09007812 */ /* 0x000fe200078ec0ff */
[----:B------:R1:W2:Y:S01]  /*34c0*/  MUFU.EX2 R215, R10 ;  /* 0x0000000a00d77308 */ /* 0x0002a20000000800 */
[----:B------:R-:W-:Y:S01]  /*34d0*/  LOP3.LUT R13, R13, UR8, R2, 0x96, !PT ;  /* 0x000000080d0d7c12 */ /* 0x000fe2000f8e9602 */
[----:B------:R-:W-:Y:S01]  /*34e0*/  IMAD.MOV.U32 R107, RZ, RZ, R229 ;  /* 0x000000ffff6b7224 */ /* 0x000fe200078e00e5 */
[----:B------:R-:W-:Y:S01]  /*34f0*/  PRMT R8, R0, 0x5410, R8 ;  /* 0x0000541000087816 */ /* 0x000fe20000000008 */
[----:B------:R-:W-:Y:S01]  /*3500*/  HSET2.LE.AND R0, R55, R109, PT ;  /* 0x0000006d37007233 */ /* 0x000fe20003803000 */
[----:B------:R-:W-:Y:S01]  /*3510*/  F2FP.PACK_AB R2, R208, R212 ;  /* 0x000000d4d002723e */ /* 0x000fe200000000ff */
[----:B------:R-:W-:Y:S01]  /*3520*/  HMMA.16816.F32 R64, R4, R36, R64 ;  /* 0x000000240440723c */ /* 0x000fe20000001840 */
[----:B---3--:R-:W-:-:S04]  /*3530*/  F2FP.PACK_AB R11, R207, R211 ;  /* 0x000000d3cf0b723e */ /* 0x008fc800000000ff */
[----:B------:R-:W-:Y:S01]  /*3540*/  LOP3.LUT R11, R3, R11, RZ, 0xc0, !PT ;  /* 0x0000000b030b7212 */ /* 0x000fe200078ec0ff */
[--C-:B------:R-:W-:Y:S02]  /*3550*/  HSET2.LE.AND R3, R8, R109.reuse, PT ;  /* 0x0000006d08037233 */ /* 0x100fe40003803000 */
[C---:B------:R-:W-:Y:S01]  /*3560*/  HMMA.16816.F32 R48, R4.reuse, R42, R48 ;  /* 0x0000002a0430723c */ /* 0x040fe20000001830 */
[----:B-1----:R-:W-:Y:S01]  /*3570*/  LOP3.LUT R10, R0, R2, RZ, 0xc0, !PT ;  /* 0x00000002000a7212 */ /* 0x002fe200078ec0ff */
[----:B------:R-:W-:Y:S01]  /*3580*/  HSET2.LE.AND R0, R18, R109, PT ;  /* 0x0000006d12007233 */ /* 0x000fe20003803000 */
[----:B------:R-:W-:Y:S02]  /*3590*/  F2FP.PACK_AB R2, R216, R182 ;  /* 0x000000b6d802723e */ /* 0x000fe400000000ff */
[----:B--2---:R-:W-:Y:S02]  /*35a0*/  F2FP.PACK_AB R9, R215, R218 ;  /* 0x000000dad709723e */ /* 0x004fe400000000ff */
[----:B------:R-:W-:Y:S01]  /*35b0*/  LOP3.LUT R8, R0, R2, RZ, 0xc0, !PT ;  /* 0x0000000200087212 */ /* 0x000fe200078ec0ff */
[----:B------:R-:W-:Y:S01]  /*35c0*/  HMMA.16816.F32 R44, R4, R38, R44 ;  /* 0x00000026042c723c */ /* 0x000fe2000000182c */
[----:B------:R-:W-:Y:S01]  /*35d0*/  LOP3.LUT R9, R3, R9, RZ, 0xc0, !PT ;  /* 0x0000000903097212 */ /* 0x000fe200078ec0ff */
[----:B------:R-:W-:-:S02]  /*35e0*/  FFMA.FTZ R0, R156, c[0x0][0x23c], -R15 ;  /* 0x00008f009c007a23 */ /* 0x000fc4000001080f */
[----:B------:R-:W-:Y:S02]  /*35f0*/  IMAD.WIDE.U32 R2, R16, -0x326172a9, RZ ;  /* 0xcd9e8d5710027825 */ /* 0x000fe400078e00ff */
[----:B------:R1:W2:Y:S01]  /*3600*/  MUFU.EX2 R23, R0 ;  /* 0x0000000000177308 */ /* 0x0002a20000000800 */
[----:B------:R-:W-:Y:S01]  /*3610*/  IADD3 R4, R75, 0x3, RZ ;  /* 0x000000034b047810 */ /* 0x000fe20007ffe0ff */
[----:B------:R-:W-:Y:S01]  /*3620*/  IMAD.WIDE.U32 R6, R13, -0x326172a9, RZ ;  /* 0xcd9e8d570d067825 */ /* 0x000fe200078e00ff */
[----:B------:R-:W-:Y:S01]  /*3630*/  IADD3 R5, R75, 0x2, RZ ;  /* 0x000000024b057810 */ /* 0x000fe20007ffe0ff */
[----:B------:R-:W-:Y:S01]  /*3640*/  HMMA.16816.F32 R100, R8, R36, R68 ;  /* 0x000000240864723c */ /* 0x000fe20000001844 */
[----:B------:R-:W-:Y:S02]  /*3650*/  LOP3.LUT R3, R3, UR9, R72, 0x96, !PT ;  /* 0x0000000903037c12 */ /* 0x000fe4000f8e9648 */
[----:B------:R-:W-:-:S03]  /*3660*/  LOP3.LUT R7, R7, UR7, R2, 0x96, !PT ;  /* 0x0000000707077c12 */ /* 0x000fc6000f8e9602 */
[----:B------:R-:W-:Y:S02]  /*3670*/  IMAD.WIDE.U32 R2, R3, -0x2daee0ad, RZ ;  /* 0xd2511f5303027825 */ /* 0x000fe400078e00ff */
[C---:B------:R-:W-:Y:S01]  /*3680*/  HMMA.16816.F32 R88, R8.reuse, R38, R76 ;  /* 0x000000260858723c */ /* 0x040fe2000000184c */
[----:B------:R-:W3:Y:S01]  /*3690*/  LDSM.16.MT88.4 R36, [R205+0x4800] ;  /* 0x00480000cd24783b */ /* 0x000ee20000004200 */
[----:B------:R-:W-:Y:S01]  /*36a0*/  IMAD.WIDE.U32 R28, R7, -0x2daee0ad, RZ ;  /* 0xd2511f53071c7825 */ /* 0x000fe200078e00ff */
[C---:B-1----:R-:W-:Y:S02]  /*36b0*/  LOP3.LUT R0, R87.reuse, UR23, R4, 0x96, !PT ;  /* 0x0000001757007c12 */ /* 0x042fe4000f8e9604 */
[----:B------:R-:W-:Y:S01]  /*36c0*/  LOP3.LUT R4, R87, UR23, R5, 0x96, !PT ;  /* 0x0000001757047c12 */ /* 0x000fe2000f8e9605 */
[--C-:B------:R-:W-:Y:S01]  /*36d0*/  FFMA.FTZ R5, R157, c[0x0][0x23c], -R15.reuse ;  /* 0x00008f009d057a23 */ /* 0x100fe2000001080f */
[----:B------:R-:W-:Y:S01]  /*36e0*/  LOP3.LUT R2, R29, UR4, R2, 0x96, !PT ;  /* 0x000000041d027c12 */ /* 0x000fe2000f8e9602 */
[----:B------:R-:W-:Y:S01]  /*36f0*/  IMAD.WIDE.U32 R26, R0, -0x326172a9, RZ ;  /* 0xcd9e8d57001a7825 */ /* 0x000fe200078e00ff */
[----:B------:R-:W-:Y:S01]  /*3700*/  HMMA.16816.F32 R60, R8, R40, R60 ;  /* 0x00000028083c723c */ /* 0x000fe2000000183c */
[----:B------:R1:W-:Y:S02]  /*3710*/  MUFU.EX2 R139, R5 ;  /* 0x00000005008b7308 */ /* 0x0003e40000000800 */
[----:B------:R-:W-:Y:S01]  /*3720*/  FFMA.FTZ R0, R140, c[0x0][0x23c], -R15 ;  /* 0x00008f008c007a23 */ /* 0x000fe2000001080f */
[----:B------:R-:W-:Y:S01]  /*3730*/  LOP3.LUT R31, R27, UR13, R52, 0x96, !PT ;  /* 0x0000000d1b1f7c12 */ /* 0x000fe2000f8e9634 */
[----:B------:R-:W-:Y:S01]  /*3740*/  IMAD.WIDE.U32 R24, R4, -0x326172a9, RZ ;  /* 0xcd9e8d5704187825 */ /* 0x000fe200078e00ff */
[----:B------:R-:W-:-:S02]  /*3750*/  LOP3.LUT R4, R35, UR11, R20, 0x96, !PT ;  /* 0x0000000b23047c12 */ /* 0x000fc4000f8e9614 */
[----:B------:R-:W-:Y:S01]  /*3760*/  HMMA.16816.F32 R80, R8, R42, R80 ;  /* 0x0000002a0850723c */ /* 0x000fe20000001850 */
[----:B------:R4:W-:Y:S01]  /*3770*/  MUFU.EX2 R105, R0 ;  /* 0x0000000000697308 */ /* 0x0009e20000000800 */
[----:B------:R-:W2:Y:S01]  /*3780*/  LDSM.16.MT88.4 R40, [R204+0x4800] ;  /* 0x00480000cc28783b */ /* 0x000ea20000004200 */
[----:B------:R-:W-:Y:S01]  /*3790*/  IMAD.WIDE.U32 R16, R4, -0x2daee0ad, RZ ;  /* 0xd2511f5304107825 */ /* 0x000fe200078e00ff */
[----:B------:R-:W-:Y:S02]  /*37a0*/  LOP3.LUT R75, R27, UR13, R54, 0x96, !PT ;  /* 0x0000000d1b4b7c12 */ /* 0x000fe4000f8e9636 */
[C---:B------:R-:W-:Y:S02]  /*37b0*/  LOP3.LUT R30, R25.reuse, UR13, R52, 0x96, !PT ;  /* 0x0000000d191e7c12 */ /* 0x040fe4000f8e9634 */
[----:B------:R-:W-:Y:S02]  /*37c0*/  LOP3.LUT R25, R25, UR13, R54, 0x96, !PT ;  /* 0x0000000d19197c12 */ /* 0x000fe4000f8e9636 */
[----:B-1----:R-:W-:-:S02]  /*37d0*/  LOP3.LUT R5, R21, UR13, R52, 0x96, !PT ;  /* 0x0000000d15057c12 */ /* 0x002fc4000f8e9634 */
[--C-:B------:R-:W-:Y:S02]  /*37e0*/  LOP3.LUT R29, R35, UR11, R24.reuse, 0x96, !PT ;  /* 0x0000000b231d7c12 */ /* 0x100fe4000f8e9618 */
[C---:B------:R-:W-:Y:S02]  /*37f0*/  LOP3.LUT R24, R73.reuse, UR11, R24, 0x96, !PT ;  /* 0x0000000b49187c12 */ /* 0x040fe4000f8e9618 */
[----:B------:R-:W-:Y:S02]  /*3800*/  LOP3.LUT R73, R73, UR11, R26, 0x96, !PT ;  /* 0x0000000b49497c12 */ /* 0x000fe4000f8e961a */
[----:B----4-:R-:W-:Y:S01]  /*3810*/  LOP3.LUT R0, R3, UR6, R12, 0x96, !PT ;  /* 0x0000000603007c12 */ /* 0x010fe2000f8e960c */
[----:B------:R-:W-:Y:S02]  /*3820*/  FFMA.FTZ R3, R141, c[0x0][0x23c], -R15 ;  /* 0x00008f008d037a23 */ /* 0x000fe4000001080f */
[----:B------:R-:W-:Y:S02]  /*3830*/  IMAD.WIDE.U32 R12, R5, -0x2daee0ad, RZ ;  /* 0xd2511f53050c7825 */ /* 0x000fe400078e00ff */
[----:B------:R1:W-:Y:S02]  /*3840*/  MUFU.EX2 R135, R3 ;  /* 0x0000000300877308 */ /* 0x0003e40000000800 */
[----:B------:R-:W-:Y:S01]  /*3850*/  IMAD.WIDE.U32 R4, R0, -0x326172a9, RZ ;  /* 0xcd9e8d5700047825 */ /* 0x000fe200078e00ff */
[----:B------:R-:W-:-:S02]  /*3860*/  LOP3.LUT R17, R17, UR8, R12, 0x96, !PT ;  /* 0x0000000811117c12 */ /* 0x000fc4000f8e960c */
[----:B------:R-:W-:Y:S01]  /*3870*/  LOP3.LUT R13, R13, UR10, R84, 0x96, !PT ;  /* 0x0000000a0d0d7c12 */ /* 0x000fe2000f8e9654 */
[----:B------:R-:W-:Y:S01]  /*3880*/  FFMA.FTZ R0, R142, c[0x0][0x23c], -R14 ;  /* 0x00008f008e007a23 */ /* 0x000fe2000001080e */
[----:B------:R-:W-:Y:S01]  /*3890*/  LOP3.LUT R18, R5, UR5, R6, 0x96, !PT ;  /* 0x0000000505127c12 */ /* 0x000fe2000f8e9606 */
[----:B------:R-:W-:Y:S02]  /*38a0*/  FFMA.FTZ R6, R143, c[0x0][0x23c], -R14 ;  /* 0x00008f008f067a23 */ /* 0x000fe4000001080e */
[----:B------:R4:W-:Y:S01]  /*38b0*/  MUFU.EX2 R113, R0 ;  /* 0x0000000000717308 */ /* 0x0009e20000000800 */
[----:B------:R-:W-:-:S04]  /*38c0*/  IMAD.WIDE.U32 R10, R13, -0x326172a9, RZ ;  /* 0xcd9e8d570d0a7825 */ /* 0x000fc800078e00ff */
[----:B-1----:R-:W-:-:S03]  /*38d0*/  IMAD.WIDE.U32 R2, R2, -0x326172a9, RZ ;  /* 0xcd9e8d5702027825 */ /* 0x002fc600078e00ff */
[----:B------:R1:W1:Y:S02]  /*38e0*/  MUFU.EX2 R106, R6 ;  /* 0x00000006006a7308 */ /* 0x0002640000000800 */
[C---:B------:R-:W-:Y:S02]  /*38f0*/  LOP3.LUT R12, R2.reuse, 0xff, RZ, 0xc0, !PT ;  /* 0x000000ff020c7812 */ /* 0x040fe400078ec0ff */
[----:B------:R-:W-:Y:S02]  /*3900*/  SHF.R.U32.HI R7, RZ, 0x18, R2 ;  /* 0x00000018ff077819 */ /* 0x000fe40000011602 */
[----:B----4-:R-:W-:-:S04]  /*3910*/  LOP3.LUT R0, R2, 0xffff, RZ, 0xc0, !PT ;  /* 0x0000ffff02007812 */ /* 0x010fc800078ec0ff */
[----:B------:R-:W-:Y:S02]  /*3920*/  SHF.R.U32.HI R5, RZ, 0x8, R0 ;  /* 0x00000008ff057819 */ /* 0x000fe40000011600 */
[----:B------:R-:W-:Y:S01]  /*3930*/  LOP3.LUT R0, R3, UR15, R4, 0x96, !PT ;  /* 0x0000000f03007c12 */ /* 0x000fe2000f8e9604 */
[----:B------:R-:W-:Y:S01]  /*3940*/  FFMA.FTZ R4, R158, c[0x0][0x23c], -R14 ;  /* 0x00008f009e047a23 */ /* 0x000fe2000001080e */
[----:B------:R-:W-:Y:S01]  /*3950*/  SHF.R.U32.HI R3, RZ, 0x10, R2 ;  /* 0x00000010ff037819 */ /* 0x000fe20000011602 */
[----:B--2---:R-:W-:Y:S01]  /*3960*/  IMAD.MOV.U32 R158, RZ, RZ, R23 ;  /* 0x000000ffff9e7224 */ /* 0x004fe200078e0017 */
[C---:B------:R-:W-:Y:S01]  /*3970*/  LOP3.LUT R2, R0.reuse, 0xffff, RZ, 0xc0, !PT ;  /* 0x0000ffff00027812 */ /* 0x040fe200078ec0ff */
[----:B------:R2:W-:Y:S01]  /*3980*/  MUFU.EX2 R157, R4 ;  /* 0x00000004009d7308 */ /* 0x0005e20000000800 */
[----:B-1----:R-:W-:Y:S02]  /*3990*/  LOP3.LUT R6, R0, 0xff, RZ, 0xc0, !PT ;  /* 0x000000ff00067812 */ /* 0x002fe400078ec0ff */
[----:B------:R-:W-:Y:S01]  /*39a0*/  PRMT R12, R12, 0x5410, R5 ;  /* 0x000054100c0c7816 */ /* 0x000fe20000000005 */
[----:B------:R-:W-:Y:S01]  /*39b0*/  FFMA.FTZ R5, R159, c[0x0][0x23c], -R14 ;  /* 0x00008f009f057a23 */ /* 0x000fe2000001080e */
[----:B------:R-:W-:-:S02]  /*39c0*/  LOP3.LUT R3, R3, 0xff, RZ, 0xc0, !PT ;  /* 0x000000ff03037812 */ /* 0x000fc400078ec0ff */
[----:B------:R-:W-:Y:S01]  /*39d0*/  LOP3.LUT R23, R35, UR11, R26, 0x96, !PT ;  /* 0x0000000b23177c12 */ /* 0x000fe2000f8e961a */
[----:B------:R1:W4:Y:S01]  /*39e0*/  MUFU.EX2 R87, R5 ;  /* 0x0000000500577308 */ /* 0x0003220000000800 */
[----:B------:R-:W-:Y:S02]  /*39f0*/  PRMT R3, R3, 0x5410, R7 ;  /* 0x0000541003037816 */ /* 0x000fe40000000007 */
[----:B------:R-:W-:-:S03]  /*3a00*/  F2FP.PACK_AB R7, R106, R113 ;  /* 0x000000716a07723e */ /* 0x000fc600000000ff */
[--C-:B------:R-:W-:Y:S01]  /*3a10*/  HSET2.LE.AND R3, R3, R109.reuse, PT ;  /* 0x0000006d03037233 */ /* 0x100fe20003803000 */
[----:B--2---:R-:W-:Y:S02]  /*3a20*/  SHF.R.U32.HI R4, RZ, 0x8, R2 ;  /* 0x00000008ff047819 */ /* 0x004fe40000011602 */
[----:B------:R-:W-:Y:S02]  /*3a30*/  SHF.R.U32.HI R2, RZ, 0x10, R0 ;  /* 0x00000010ff027819 */ /* 0x000fe40000011600 */
[----:B------:R-:W-:Y:S02]  /*3a40*/  PRMT R8, R6, 0x5410, R4 ;  /* 0x0000541006087816 */ /* 0x000fe40000000004 */
[----:B------:R-:W-:Y:S01]  /*3a50*/  SHF.R.U32.HI R6, RZ, 0x18, R0 ;  /* 0x00000018ff067819 */ /* 0x000fe20000011600 */
[--C-:B------:R-:W-:Y:S01]  /*3a60*/  HSET2.LE.AND R0, R12, R109.reuse, PT ;  /* 0x0000006d0c007233 */ /* 0x100fe20003803000 */
[----:B------:R-:W-:Y:S01]  /*3a70*/  LOP3.LUT R4, R2, 0xff, RZ, 0xc0, !PT ;  /* 0x000000ff02047812 */ /* 0x000fe200078ec0ff */
[----:B-1----:R-:W-:Y:S01]  /*3a80*/  FFMA.FTZ R5, R120, c[0x0][0x23c], -R22 ;  /* 0x00008f0078057a23 */ /* 0x002fe20000010816 */
[----:B------:R-:W-:Y:S01]  /*3a90*/  F2FP.PACK_AB R2, R135, R105 ;  /* 0x000000698702723e */ /* 0x000fe200000000ff */
[----:B------:R-:W-:Y:S01]  /*3aa0*/  IMAD.MOV.U32 R120, RZ, RZ, R112 ;  /* 0x000000ffff787224 */ /* 0x000fe200078e0070 */
[----:B------:R-:W-:Y:S01]  /*3ab0*/  PRMT R4, R4, 0x5410, R6 ;  /* 0x0000541004047816 */ /* 0x000fe20000000006 */
[----:B------:R4:W-:Y:S01]  /*3ac0*/  MUFU.EX2 R171, R5 ;  /* 0x0000000500ab7308 */ /* 0x0009e20000000800 */
[----:B------:R-:W-:Y:S01]  /*3ad0*/  LOP3.LUT R6, R0, R2, RZ, 0xc0, !PT ;  /* 0x0000000200067212 */ /* 0x000fe200078ec0ff */
[--C-:B------:R-:W-:Y:S01]  /*3ae0*/  HSET2.LE.AND R0, R8, R109.reuse, PT ;  /* 0x0000006d08007233 */ /* 0x100fe20003803000 */
[----:B------:R-:W-:Y:S01]  /*3af0*/  F2FP.PACK_AB R2, R139, R158 ;  /* 0x0000009e8b02723e */ /* 0x000fe200000000ff */
[--C-:B------:R-:W-:Y:S01]  /*3b00*/  FFMA.FTZ R8, R121, c[0x0][0x23c], -R22.reuse ;  /* 0x00008f0079087a23 */ /* 0x100fe20000010816 */
[----:B------:R-:W-:Y:S01]  /*3b10*/  LOP3.LUT R7, R3, R7, RZ, 0xc0, !PT ;  /* 0x0000000703077212 */ /* 0x000fe200078ec0ff */
[----:B------:R-:W-:Y:S01]  /*3b20*/  HSET2.LE.AND R3, R4, R109, PT ;  /* 0x0000006d04037233 */ /* 0x000fe20003803000 */
[----:B------:R-:W-:Y:S01]  /*3b30*/  LOP3.LUT R4, R0, R2, RZ, 0xc0, !PT ;  /* 0x0000000200047212 */ /* 0x000fe200078ec0ff */
[----:B------:R1:W-:Y:S01]  /*3b40*/  MUFU.EX2 R156, R8 ;  /* 0x00000008009c7308 */ /* 0x0003e20000000800 */
[----:B------:R-:W-:Y:S01]  /*3b50*/  FFMA.FTZ R0, R116, c[0x0][0x23c], -R22 ;  /* 0x00008f0074007a23 */ /* 0x000fe20000010816 */
[----:B------:R-:W-:Y:S01]  /*3b60*/  LOP3.LUT R2, R11, UR9, R34, 0x96, !PT ;  /* 0x000000090b027c12 */ /* 0x000fe2000f8e9622 */
[----:B------:R-:W-:-:S02]  /*3b70*/  FFMA.FTZ R11, R117, c[0x0][0x23c], -R22 ;  /* 0x00008f00750b7a23 */ /* 0x000fc40000010816 */
[----:B------:R-:W-:Y:S01]  /*3b80*/  IMAD.MOV.U32 R112, RZ, RZ, R132 ;  /* 0x000000ffff707224 */ /* 0x000fe200078e0084 */
[----:B----4-:R-:W-:Y:S02]  /*3b90*/  F2FP.PACK_AB R5, R87, R157 ;  /* 0x0000009d5705723e */ /* 0x010fe400000000ff */
[----:B------:R2:W4:Y:S02]  /*3ba0*/  MUFU.EX2 R20, R0 ;  /* 0x0000000000147308 */ /* 0x0005240000000800 */
[----:B------:R-:W-:Y:S01]  /*3bb0*/  LOP3.LUT R5, R3, R5, RZ, 0xc0, !PT ;  /* 0x0000000503057212 */ /* 0x000fe200078ec0ff */
[----:B------:R-:W-:-:S04]  /*3bc0*/  IMAD.WIDE.U32 R2, R2, -0x2daee0ad, RZ ;  /* 0xd2511f5302027825 */ /* 0x000fc800078e00ff */
[----:B-1----:R-:W-:Y:S01]  /*3bd0*/  IMAD.WIDE.U32 R8, R17, -0x326172a9, RZ ;  /* 0xcd9e8d5711087825 */ /* 0x002fe200078e00ff */
[----:B------:R1:W1:Y:S01]  /*3be0*/  MUFU.EX2 R86, R11 ;  /* 0x0000000b00567308 */ /* 0x0002620000000800 */
[----:B---3--:R-:W-:Y:S03]  /*3bf0*/  HMMA.16816.F32 R96, R4, R36, R64 ;  /* 0x000000240460723c */ /* 0x008fe60000001840 */
[----:B--2---:R-:W-:-:S05]  /*3c00*/  LOP3.LUT R0, R9, UR7, R10, 0x96, !PT ;  /* 0x0000000709007c12 */ /* 0x004fca000f8e960a */
[----:B------:R-:W-:Y:S01]  /*3c10*/  HMMA.16816.F32 R92, R4, R40, R56 ;  /* 0x00000028045c723c */ /* 0x000fe20000001838 */
[----:B------:R-:W-:Y:S01]  /*3c20*/  IMAD.WIDE.U32 R12, R0, -0x2daee0ad, RZ ;  /* 0xd2511f53000c7825 */ /* 0x000fe200078e00ff */
[----:B------:R-:W-:-:S03]  /*3c30*/  LOP3.LUT R0, R3, UR6, R16, 0x96, !PT ;  /* 0x0000000603007c12 */ /* 0x000fc6000f8e9610 */
[----:B------:R-:W-:Y:S01]  /*3c40*/  FFMA.FTZ R3, R128, c[0x0][0x23c], -R22 ;  /* 0x00008f0080037a23 */ /* 0x000fe20000010816 */
[----:B------:R-:W-:Y:S01]  /*3c50*/  LOP3.LUT R2, R13, UR4, R2, 0x96, !PT ;  /* 0x000000040d027c12 */ /* 0x000fe2000f8e9602 */
[----:B-1----:R-:W-:Y:S01]  /*3c60*/  IMAD.WIDE.U32 R10, R0, -0x326172a9, RZ ;  /* 0xcd9e8d57000a7825 */ /* 0x002fe200078e00ff */
[----:B------:R-:W-:Y:S01]  /*3c70*/  HMMA.16816.F32 R64, R4, R42, R48 ;  /* 0x0000002a0440723c */ /* 0x000fe20000001830 */
[----:B------:R1:W-:Y:S02]  /*3c80*/  MUFU.EX2 R32, R3 ;  /* 0x0000000300207308 */ /* 0x0003e40000000800 */
[----:B------:R-:W-:Y:S01]  /*3c90*/  FFMA.FTZ R0, R129, c[0x0][0x23c], -R22 ;  /* 0x00008f0081007a23 */ /* 0x000fe20000010816 */
[----:B------:R-:W-:-:S04]  /*3ca0*/  LOP3.LUT R8, R11, UR5, R8, 0x96, !PT ;  /* 0x000000050b087c12 */ /* 0x000fc8000f8e9608 */
[----:B------:R-:W-:Y:S01]  /*3cb0*/  HMMA.16816.F32 R68, R4, R38, R44 ;  /* 0x000000260444723c */ /* 0x000fe2000000182c */
[----:B------:R2:W-:Y:S06]  /*3cc0*/  MUFU.EX2 R121, R0 ;  /* 0x0000000000797308 */ /* 0x0005ec0000000800 */
[----:B------:R-:W-:Y:S02]  /*3cd0*/  FFMA.FTZ R6, R122, c[0x0][0x23c], -R19 ;  /* 0x00008f007a067a23 */ /* 0x000fe40000010813 */
[----:B-1----:R-:W-:Y:S02]  /*3ce0*/  IMAD.WIDE.U32 R2, R2, -0x326172a9, RZ ;  /* 0xcd9e8d5702027825 */ /* 0x002fe400078e00ff */
[----:B------:R1:W-:Y:S02]  /*3cf0*/  MUFU.EX2 R114, R6 ;  /* 0x0000000600727308 */ /* 0x0003e40000000800 */
[----:B------:R-:W-:Y:S01]  /*3d00*/  IMAD.WIDE.U32 R4, R8, -0x2daee0ad, RZ ;  /* 0xd2511f5308047825 */ /* 0x000fe200078e00ff */
[----:B------:R-:W-:-:S02]  /*3d10*/  LOP3.LUT R7, R2, 0xffff, RZ, 0xc0, !PT ;  /* 0x0000ffff02077812 */ /* 0x000fc400078ec0ff */
[----:B------:R-:W-:Y:S01]  /*3d20*/  LOP3.LUT R9, R2, 0xff, RZ, 0xc0, !PT ;  /* 0x000000ff02097812 */ /* 0x000fe200078ec0ff */
[----:B----4-:R-:W-:Y:S01]  /*3d30*/  IMAD.MOV.U32 R122, RZ, RZ, R20 ;  /* 0x000000ffff7a7224 */ /* 0x010fe200078e0014 */
[----:B------:R-:W-:Y:S01]  /*3d40*/  SHF.R.U32.HI R11, RZ, 0x18, R2 ;  /* 0x00000018ff0b7819 */ /* 0x000fe20000011602 */
[----:B------:R-:W-:Y:S01]  /*3d50*/  IMAD.WIDE.U32 R44, R30, -0x2daee0ad, RZ ;  /* 0xd2511f531e2c7825 */ /* 0x000fe200078e00ff */
[----:B--2---:R-:W-:Y:S02]  /*3d60*/  LOP3.LUT R0, R3, UR15, R10, 0x96, !PT ;  /* 0x0000000f03007c12 */ /* 0x004fe4000f8e960a */
[----:B------:R-:W-:Y:S01]  /*3d70*/  LOP3.LUT R8, R5, UR14, R12, 0x96, !PT ;  /* 0x0000000e05087c12 */ /* 0x000fe2000f8e960c */
[----:B------:R-:W-:Y:S01]  /*3d80*/  FFMA.FTZ R3, R118, c[0x0][0x23c], -R19 ;  /* 0x00008f0076037a23 */ /* 0x000fe20000010813 */
[----:B------:R-:W-:Y:S02]  /*3d90*/  LOP3.LUT R16, R4, 0xffff, RZ, 0xc0, !PT ;  /* 0x0000ffff04107812 */ /* 0x000fe400078ec0ff */
[----:B------:R-:W-:Y:S01]  /*3da0*/  SHF.R.U32.HI R5, RZ, 0x18, R0 ;  /* 0x00000018ff057819 */ /* 0x000fe20000011600 */
[----:B------:R2:W-:Y:S01]  /*3db0*/  MUFU.EX2 R118, R3 ;  /* 0x0000000300767308 */ /* 0x0005e20000000800 */
[----:B-1----:R-:W-:-:S02]  /*3dc0*/  SHF.R.U32.HI R6, RZ, 0x10, R2 ;  /* 0x00000010ff067819 */ /* 0x002fc40000011602 */
[----:B------:R-:W-:Y:S02]  /*3dd0*/  SHF.R.U32.HI R2, RZ, 0x8, R7 ;  /* 0x00000008ff027819 */ /* 0x000fe40000011607 */
[----:B------:R-:W-:Y:S02]  /*3de0*/  LOP3.LUT R7, R0, 0xff, RZ, 0xc0, !PT ;  /* 0x000000ff00077812 */ /* 0x000fe400078ec0ff */
[----:B------:R-:W-:Y:S01]  /*3df0*/  PRMT R10, R9, 0x5410, R2 ;  /* 0x00005410090a7816 */ /* 0x000fe20000000002 */
[--C-:B------:R-:W-:Y:S01]  /*3e00*/  FFMA.FTZ R2, R119, c[0x0][0x23c], -R19.reuse ;  /* 0x00008f0077027a23 */ /* 0x100fe20000010813 */
[----:B------:R-:W-:Y:S01]  /*3e10*/  LOP3.LUT R6, R6, 0xff, RZ, 0xc0, !PT ;  /* 0x000000ff06067812 */ /* 0x000fe200078ec0ff */
[----:B------:R-:W-:Y:S01]  /*3e20*/  FFMA.FTZ R9, R123, c[0x0][0x23c], -R19 ;  /* 0x00008f007b097a23 */ /* 0x000fe20000010813 */
[----:B------:R-:W-:Y:S01]  /*3e30*/  LOP3.LUT R21, R4, 0xff, RZ, 0xc0, !PT ;  /* 0x000000ff04157812 */ /* 0x000fe200078ec0ff */
[----:B------:R1:W3:Y:S01]  /*3e40*/  MUFU.EX2 R46, R2 ;  /* 0x00000002002e7308 */ /* 0x0002e20000000800 */
[----:B------:R-:W-:-:S02]  /*3e50*/  SHF.R.U32.HI R13, RZ, 0x10, R4 ;  /* 0x00000010ff0d7819 */ /* 0x000fc40000011604 */
[----:B------:R-:W-:Y:S02]  /*3e60*/  SHF.R.U32.HI R17, RZ, 0x18, R4 ;  /* 0x00000018ff117819 */ /* 0x000fe40000011604 */
[----:B--2---:R-:W-:-:S03]  /*3e70*/  LOP3.LUT R3, R0, 0xffff, RZ, 0xc0, !PT ;  /* 0x0000ffff00037812 */ /* 0x004fc600078ec0ff */
[----:B------:R2:W4:Y:S01]  /*3e80*/  MUFU.EX2 R47, R9 ;  /* 0x00000009002f7308 */ /* 0x0005220000000800 */
[----:B------:R-:W-:Y:S02]  /*3e90*/  SHF.R.U32.HI R4, RZ, 0x8, R3 ;  /* 0x00000008ff047819 */ /* 0x000fe40000011603 */
[----:B------:R-:W-:Y:S02]  /*3ea0*/  PRMT R3, R6, 0x5410, R11 ;  /* 0x0000541006037816 */ /* 0x000fe4000000000b */
[----:B-1----:R-:W-:-:S03]  /*3eb0*/  SHF.R.U32.HI R2, RZ, 0x10, R0 ;  /* 0x00000010ff027819 */ /* 0x002fc60000011600 */
[--C-:B------:R-:W-:Y:S01]  /*3ec0*/  HSET2.LE.AND R3, R3, R109.reuse, PT ;  /* 0x0000006d03037233 */ /* 0x100fe20003803000 */
[----:B------:R-:W-:Y:S02]  /*3ed0*/  LOP3.LUT R0, R2, 0xff, RZ, 0xc0, !PT ;  /* 0x000000ff02007812 */ /* 0x000fe400078ec0ff */
[----:B------:R-:W-:Y:S02]  /*3ee0*/  F2FP.PACK_AB R2, R86, R122 ;  /* 0x0000007a5602723e */ /* 0x000fe400000000ff */
[----:B------:R-:W-:Y:S01]  /*3ef0*/  PRMT R5, R0, 0x5410, R5 ;  /* 0x0000541000057816 */ /* 0x000fe20000000005 */
[--C-:B------:R-:W-:Y:S01]  /*3f00*/  HSET2.LE.AND R0, R10, R109.reuse, PT ;  /* 0x0000006d0a007233 */ /* 0x100fe20003803000 */
[----:B--2---:R-:W-:Y:S01]  /*3f10*/  PRMT R9, R7, 0x5410, R4 ;  /* 0x0000541007097816 */ /* 0x004fe20000000004 */
[--C-:B------:R-:W-:Y:S01]  /*3f20*/  FFMA.FTZ R4, R124, c[0x0][0x23c], -R22.reuse ;  /* 0x00008f007c047a23 */ /* 0x100fe20000010816 */
[----:B---3--:R-:W-:Y:S01]  /*3f30*/  F2FP.PACK_AB R7, R46, R118 ;  /* 0x000000762e07723e */ /* 0x008fe200000000ff */
[--C-:B------:R-:W-:Y:S01]  /*3f40*/  HSET2.LE.AND R5, R5, R109.reuse, PT ;  /* 0x0000006d05057233 */ /* 0x100fe20003803000 */
[----:B------:R-:W-:Y:S01]  /*3f50*/  LOP3.LUT R6, R0, R2, RZ, 0xc0, !PT ;  /* 0x0000000200067212 */ /* 0x000fe200078ec0ff */
[--C-:B------:R-:W-:Y:S01]  /*3f60*/  FFMA.FTZ R2, R125, c[0x0][0x23c], -R22.reuse ;  /* 0x00008f007d027a23 */ /* 0x100fe20000010816 */
[----:B------:R1:W2:Y:S01]  /*3f70*/  MUFU.EX2 R27, R4 ;  /* 0x00000004001b7308 */ /* 0x0002a20000000800 */
[----:B------:R-:W-:Y:S01]  /*3f80*/  LOP3.LUT R7, R3, R7, RZ, 0xc0, !PT ;  /* 0x0000000703077212 */ /* 0x000fe200078ec0ff */
[----:B------:R-:W-:Y:S01]  /*3f90*/  HSET2.LE.AND R0, R9, R109, PT ;  /* 0x0000006d09007233 */ /* 0x000fe20003803000 */
[----:B----4-:R-:W-:Y:S01]  /*3fa0*/  F2FP.PACK_AB R9, R47, R114 ;  /* 0x000000722f09723e */ /* 0x010fe200000000ff */
[----:B------:R-:W-:-:S03]  /*3fb0*/  FFMA.FTZ R10, R148, c[0x0][0x23c], -R22 ;  /* 0x00008f00940a7a23 */ /* 0x000fc60000010816 */
[----:B------:R-:W-:Y:S01]  /*3fc0*/  LOP3.LUT R5, R5, R9, RZ, 0xc0, !PT ;  /* 0x0000000905057212 */ /* 0x000fe200078ec0ff */
[----:B------:R3:W-:Y:S01]  /*3fd0*/  MUFU.EX2 R142, R2 ;  /* 0x00000002008e7308 */ /* 0x0007e20000000800 */
[----:B------:R-:W-:Y:S01]  /*3fe0*/  FFMA.FTZ R9, R153, c[0x0][0x23c], -R15 ;  /* 0x00008f0099097a23 */ /* 0x000fe2000001080f */
[----:B-1----:R-:W-:-:S06]  /*3ff0*/  F2FP.PACK_AB R4, R156, R171 ;  /* 0x000000ab9c04723e */ /* 0x002fcc00000000ff */
[----:B------:R1:W-:Y:S01]  /*4000*/  MUFU.EX2 R117, R10 ;  /* 0x0000000a00757308 */ /* 0x0003e20000000800 */
[----:B------:R-:W-:Y:S01]  /*4010*/  LOP3.LUT R4, R0, R4, RZ, 0xc0, !PT ;  /* 0x0000000400047212 */ /* 0x000fe200078ec0ff */
[----:B---3--:R-:W-:-:S06]  /*4020*/  IMAD.WIDE.U32 R2, R18, -0x2daee0ad, RZ ;  /* 0xd2511f5312027825 */ /* 0x008fcc00078e00ff */
[----:B------:R3:W4:Y:S01]  /*4030*/  MUFU.EX2 R26, R9 ;  /* 0x00000009001a7308 */ /* 0x0007220000000800 */
[C---:B------:R-:W-:Y:S01]  /*4040*/  HMMA.16816.F32 R52, R4.reuse, R40, R60 ;  /* 0x000000280434723c */ /* 0x040fe2000000183c */
[----:B------:R-:W-:Y:S02]  /*4050*/  LOP3.LUT R0, R3, UR14, R28, 0x96, !PT ;  /* 0x0000000e03007c12 */ /* 0x000fe4000f8e961c */
[----:B------:R-:W-:Y:S01]  /*4060*/  LOP3.LUT R11, R2, 0xffff, RZ, 0xc0, !PT ;  /* 0x0000ffff020b7812 */ /* 0x000fe200078ec0ff */
[----:B------:R-:W-:Y:S01]  /*4070*/  FFMA.FTZ R3, R152, c[0x0][0x23c], -R15 ;  /* 0x00008f0098037a23 */ /* 0x000fe2000001080f */
[----:B------:R-:W-:Y:S02]  /*4080*/  LOP3.LUT R12, R2, 0xff, RZ, 0xc0, !PT ;  /* 0x000000ff020c7812 */ /* 0x000fe400078ec0ff */
[----:B------:R-:W-:Y:S01]  /*4090*/  IMAD.WIDE.U32 R40, R23, -0x2daee0ad, RZ ;  /* 0xd2511f5317287825 */ /* 0x000fe200078e00ff */
[--C-:B------:R-:W-:Y:S01]  /*40a0*/  SHF.R.U32.HI R18, RZ, 0x10, R2.reuse ;  /* 0x00000010ff127819 */ /* 0x100fe20000011602 */
[----:B------:R4:W-:Y:S01]  /*40b0*/  MUFU.EX2 R210, R3 ;  /* 0x0000000300d27308 */ /* 0x0009e20000000800 */
[----:B------:R-:W-:Y:S01]  /*40c0*/  SHF.R.U32.HI R20, RZ, 0x18, R2 ;  /* 0x00000018ff147819 */ /* 0x000fe20000011602 */
[----:B------:R-:W-:Y:S01]  /*40d0*/  HMMA.16816.F32 R76, R4, R42, R80 ;  /* 0x0000002a044c723c */ /* 0x000fe20000001850 */
[----:B-1----:R-:W-:Y:S01]  /*40e0*/  LOP3.LUT R10, R45, UR10, R84, 0x96, !PT ;  /* 0x0000000a2d0a7c12 */ /* 0x002fe2000f8e9654 */
[----:B--2---:R-:W-:Y:S01]  /*40f0*/  IMAD.MOV.U32 R152, RZ, RZ, R27 ;  /* 0x000000ffff987224 */ /* 0x004fe200078e001b */
[----:B---3--:R-:W-:-:S04]  /*4100*/  LOP3.LUT R9, R13, 0xff, RZ, 0xc0, !PT ;  /* 0x000000ff0d097812 */ /* 0x008fc800078ec0ff */
[----:B------:R-:W-:Y:S01]  /*4110*/  IMAD.WIDE.U32 R42, R10, -0x326172a9, RZ ;  /* 0xcd9e8d570a2a7825 */ /* 0x000fe200078e00ff */
[----:B------:R-:W-:Y:S01]  /*4120*/  SHF.R.U32.HI R10, RZ, 0x8, R16 ;  /* 0x00000008ff0a7819 */ /* 0x000fe20000011610 */
[C---:B------:R-:W-:Y:S01]  /*4130*/  HMMA.16816.F32 R56, R4.reuse, R36, R100 ;  /* 0x000000240438723c */ /* 0x040fe20000001864 */
[----:B------:R-:W-:Y:S01]  /*4140*/  PRMT R23, R9, 0x5410, R17 ;  /* 0x0000541009177816 */ /* 0x000fe20000000011 */
[----:B------:R-:W-:Y:S01]  /*4150*/  FFMA.FTZ R16, R147, c[0x0][0x23c], -R14 ;  /* 0x00008f0093107a23 */ /* 0x000fe2000001080e */
[----:B------:R-:W-:Y:S01]  /*4160*/  PRMT R21, R21, 0x5410, R10 ;  /* 0x0000541015157816 */ /* 0x000fe2000000000a */
[----:B------:R-:W-:Y:S01]  /*4170*/  IMAD.MOV.U32 R147, RZ, RZ, R46 ;  /* 0x000000ffff937224 */ /* 0x000fe200078e002e */
[--C-:B------:R-:W-:Y:S01]  /*4180*/  SHF.R.U32.HI R10, RZ, 0x10, R8.reuse ;  /* 0x00000010ff0a7819 */ /* 0x100fe20000011608 */
[----:B----4-:R-:W-:Y:S01]  /*4190*/  IMAD.WIDE.U32 R2, R31, -0x2daee0ad, RZ ;  /* 0xd2511f531f027825 */ /* 0x010fe200078e00ff */
[----:B------:R-:W-:Y:S01]  /*41a0*/  SHF.R.U32.HI R9, RZ, 0x18, R8 ;  /* 0x00000018ff097819 */ /* 0x000fe20000011608 */
[----:B------:R-:W-:Y:S01]  /*41b0*/  MUFU.EX2 R159, R16 ;  /* 0x00000010009f7308 */ /* 0x000fe20000000800 */
[----:B------:R-:W-:Y:S01]  /*41c0*/  HMMA.16816.F32 R48, R4, R38, R88 ;  /* 0x000000260430723c */ /* 0x000fe20000001858 */
[----:B------:R-:W-:Y:S01]  /*41d0*/  IMAD.WIDE.U32 R36, R24, -0x2daee0ad, RZ ;  /* 0xd2511f5318247825 */ /* 0x000fe200078e00ff */
[----:B------:R-:W-:-:S02]  /*41e0*/  LOP3.LUT R3, R3, UR10, R84, 0x96, !PT ;  /* 0x0000000a03037c12 */ /* 0x000fc4000f8e9654 */
[----:B------:R-:W-:Y:S01]  /*41f0*/  LOP3.LUT R28, R41, UR8, R2, 0x96, !PT ;  /* 0x00000008291c7c12 */ /* 0x000fe2000f8e9602 */
[--C-:B------:R-:W-:Y:S01]  /*4200*/  FFMA.FTZ R2, R144, c[0x0][0x23c], -R15.reuse ;  /* 0x00008f0090027a23 */ /* 0x100fe2000001080f */
[----:B------:R-:W-:Y:S01]  /*4210*/  LOP3.LUT R41, R43, UR9, R34, 0x96, !PT ;  /* 0x000000092b297c12 */ /* 0x000fe2000f8e9622 */
[----:B------:R-:W-:Y:S01]  /*4220*/  IMAD.WIDE.U32 R30, R3, -0x326172a9, RZ ;  /* 0xcd9e8d57031e7825 */ /* 0x000fe200078e00ff */
[----:B------:R-:W-:Y:S01]  /*4230*/  LOP3.LUT R6, R0, 0xff, RZ, 0xc0, !PT ;  /* 0x000000ff00067812 */ /* 0x000fe200078ec0ff */
[----:B------:R1:W-:Y:S01]  /*4240*/  MUFU.EX2 R148, R2 ;  /* 0x0000000200947308 */ /* 0x0003e20000000800 */
[----:B------:R-:W-:Y:S01]  /*4250*/  SHF.R.U32.HI R5, RZ, 0x18, R0 ;  /* 0x00000018ff057819 */ /* 0x000fe20000011600 */
[----:B------:R-:W-:Y:S01]  /*4260*/  FFMA.FTZ R3, R145, c[0x0][0x23c], -R15 ;  /* 0x00008f0091037a23 */ /* 0x000fe2000001080f */
[----:B------:R-:W-:Y:S01]  /*4270*/  LOP3.LUT R31, R31, UR9, R34, 0x96, !PT ;  /* 0x000000091f1f7c12 */ /* 0x000fe2000f8e9622 */
[----:B------:R-:W-:Y:S02]  /*4280*/  IMAD.MOV.U32 R144, RZ, RZ, R32 ;  /* 0x000000ffff907224 */ /* 0x000fe400078e0020 */
[----:B------:R-:W-:Y:S01]  /*4290*/  LDSM.16.MT88.4 R32, [R205+0x4c00] ;  /* 0x004c0000cd20783b */ /* 0x000fe20000004200 */
[----:B------:R-:W-:Y:S01]  /*42a0*/  IMAD.MOV.U32 R145, RZ, RZ, R106 ;  /* 0x000000ffff917224 */ /* 0x000fe200078e006a */
[----:B------:R2:W3:Y:S01]  /*42b0*/  MUFU.EX2 R140, R3 ;  /* 0x00000003008c7308 */ /* 0x0004e20000000800 */
[----:B-1----:R-:W-:-:S02]  /*42c0*/  SHF.R.U32.HI R2, RZ, 0x8, R11 ;  /* 0x00000008ff027819 */ /* 0x002fc4000001160b */
[----:B------:R-:W-:Y:S02]  /*42d0*/  LOP3.LUT R11, R8, 0xff, RZ, 0xc0, !PT ;  /* 0x000000ff080b7812 */ /* 0x000fe400078ec0ff */
[----:B------:R-:W-:Y:S01]  /*42e0*/  PRMT R17, R12, 0x5410, R2 ;  /* 0x000054100c117816 */ /* 0x000fe20000000002 */
[----:B------:R-:W-:Y:S01]  /*42f0*/  IMAD.WIDE.U32 R12, R25, -0x2daee0ad, RZ ;  /* 0xd2511f53190c7825 */ /* 0x000fe200078e00ff */
[----:B------:R-:W-:Y:S02]  /*4300*/  LOP3.LUT R2, R8, 0xffff, RZ, 0xc0, !PT ;  /* 0x0000ffff08027812 */ /* 0x000fe400078ec0ff */
[----:B------:R-:W-:Y:S01]  /*4310*/  LOP3.LUT R8, R18, 0xff, RZ, 0xc0, !PT ;  /* 0x000000ff12087812 */ /* 0x000fe200078ec0ff */
[----:B--2---:R-:W-:Y:S01]  /*4320*/  FFMA.FTZ R3, R146, c[0x0][0x23c], -R14 ;  /* 0x00008f0092037a23 */ /* 0x004fe2000001080e */
[----:B------:R-:W-:Y:S01]  /*4330*/  LOP3.LUT R18, R13, UR10, R108, 0x96, !PT ;  /* 0x0000000a0d127c12 */ /* 0x000fe2000f8e966c */
[----:B------:R-:W-:Y:S01]  /*4340*/  IMAD.MOV.U32 R146, RZ, RZ, R135 ;  /* 0x000000ffff927224 */ /* 0x000fe200078e0087 */
[----:B------:R-:W-:Y:S01]  /*4350*/  LOP3.LUT R13, R37, UR8, R12, 0x96, !PT ;  /* 0x00000008250d7c12 */ /* 0x000fe2000f8e960c */
[----:B------:R1:W2:Y:S02]  /*4360*/  MUFU.EX2 R143, R3 ;  /* 0x00000003008f7308 */ /* 0x0002a40000000800 */
[----:B-1----:R-:W-:-:S02]  /*4370*/  SHF.R.U32.HI R3, RZ, 0x8, R2 ;  /* 0x00000008ff037819 */ /* 0x002fc40000011602 */
[----:B------:R-:W-:Y:S02]  /*4380*/  LOP3.LUT R2, R10, 0xff, RZ, 0xc0, !PT ;  /* 0x000000ff0a027812 */ /* 0x000fe400078ec0ff */
[----:B------:R-:W-:Y:S02]  /*4390*/  PRMT R12, R11, 0x5410, R3 ;  /* 0x000054100b0c7816 */ /* 0x000fe40000000003 */
[----:B------:R-:W-:Y:S01]  /*43a0*/  PRMT R9, R2, 0x5410, R9 ;  /* 0x0000541002097816 */ /* 0x000fe20000000009 */
[----:B------:R-:W-:Y:S01]  /*43b0*/  FFMA.FTZ R2, R154, c[0x0][0x23c], -R14 ;  /* 0x00008f009a027a23 */ /* 0x000fe2000001080e */
[----:B------:R-:W-:Y:S01]  /*43c0*/  SHF.R.U32.HI R3, RZ, 0x10, R0 ;  /* 0x00000010ff037819 */ /* 0x000fe20000011600 */
[----:B------:R-:W-:Y:S01]  /*43d0*/  IMAD.MOV.U32 R154, RZ, RZ, R26 ;  /* 0x000000ffff9a7224 */ /* 0x000fe200078e001a */
[----:B------:R-:W-:Y:S01]  /*43e0*/  PRMT R10, R8, 0x5410, R20 ;  /* 0x00005410080a7816 */ /* 0x000fe20000000014 */
[----:B------:R1:W-:Y:S01]  /*43f0*/  MUFU.EX2 R116, R2 ;  /* 0x0000000200747308 */ /* 0x0003e20000000800 */
[----:B------:R-:W-:Y:S01]  /*4400*/  FFMA.FTZ R8, R155, c[0x0][0x23c], -R14 ;  /* 0x00008f009b087a23 */ /* 0x000fe2000001080e */
[----:B------:R-:W-:Y:S01]  /*4410*/  LOP3.LUT R3, R3, 0xff, RZ, 0xc0, !PT ;  /* 0x000000ff03037812 */ /* 0x000fe200078ec0ff */
[----:B------:R-:W4:Y:S01]  /*4420*/  LDSM.16.MT88.4 R24, [R204+0x4c00] ;  /* 0x004c0000cc18783b */ /* 0x000f220000004200 */
[----:B------:R-:W-:-:S02]  /*4430*/  IMAD.MOV.U32 R155, RZ, RZ, R114 ;  /* 0x000000ffff9b7224 */ /* 0x000fc400078e0072 */
[----:B------:R-:W-:Y:S01]  /*4440*/  PRMT R5, R3, 0x5410, R5 ;  /* 0x0000541003057816 */ /* 0x000fe20000000005 */
[----:B------:R-:W-:Y:S01]  /*4450*/  FFMA.FTZ R3, R126, c[0x0][0x23c], -R19 ;  /* 0x00008f007e037a23 */ /* 0x000fe20000010813 */
[----:B------:R-:W2:Y:S01]  /*4460*/  MUFU.EX2 R153, R8 ;  /* 0x0000000800997308 */ /* 0x000ea20000000800 */
[----:B-1----:R-:W-:Y:S01]  /*4470*/  LOP3.LUT R2, R0, 0xffff, RZ, 0xc0, !PT ;  /* 0x0000ffff00027812 */ /* 0x002fe200078ec0ff */
[----:B------:R-:W-:-:S06]  /*4480*/  HSET2.LE.AND R0, R17, R109, PT ;  /* 0x0000006d11007233 */ /* 0x000fcc0003803000 */
[----:B------:R1:W-:Y:S01]  /*4490*/  MUFU.EX2 R161, R3 ;  /* 0x0000000300a17308 */ /* 0x0003e20000000800 */
[----:B------:R-:W-:Y:S02]  /*44a0*/  SHF.R.U32.HI R4, RZ, 0x8, R2 ;  /* 0x00000008ff047819 */ /* 0x000fe40000011602 */
[----:B---3--:R-:W-:Y:S02]  /*44b0*/  F2FP.PACK_AB R2, R140, R148 ;  /* 0x000000948c02723e */ /* 0x008fe400000000ff */
[----:B------:R-:W-:Y:S02]  /*44c0*/  PRMT R4, R6, 0x5410, R4 ;  /* 0x0000541006047816 */ /* 0x000fe40000000004 */
[----:B------:R-:W-:Y:S01]  /*44d0*/  LOP3.LUT R6, R0, R2, RZ, 0xc0, !PT ;  /* 0x0000000200067212 */ /* 0x000fe200078ec0ff */
[----:B------:R-:W-:Y:S01]  /*44e0*/  HSET2.LE.AND R0, R10, R109, PT ;  /* 0x0000006d0a007233 */ /* 0x000fe20003803000 */
[----:B--2---:R-:W-:-:S04]  /*44f0*/  F2FP.PACK_AB R2, R159, R143 ;  /* 0x0000008f9f02723e */ /* 0x004fc800000000ff */
[----:B------:R-:W-:Y:S01]  /*4500*/  LOP3.LUT R7, R0, R2, RZ, 0xc0, !PT ;  /* 0x0000000200077212 */ /* 0x000fe200078ec0ff */
[----:B------:R-:W-:Y:S01]  /*4510*/  HSET2.LE.AND R0, R4, R109, PT ;  /* 0x0000006d04007233 */ /* 0x000fe20003803000 */
[----:B-1----:R-:W-:Y:S01]  /*4520*/  FFMA.FTZ R3, R127, c[0x0][0x23c], -R19 ;  /* 0x00008f007f037a23 */ /* 0x002fe20000010813 */
[----:B------:R-:W-:-:S03]  /*4530*/  F2FP.PACK_AB R2, R154, R210 ;  /* 0x000000d29a02723e */ /* 0x000fc600000000ff */
[----:B------:R1:W2:Y:S01]  /*4540*/  MUFU.EX2 R141, R3 ;  /* 0x00000003008d7308 */ /* 0x0002a20000000800 */
        /* <DEDUP_REMOVED lines=8> */
[----:B----4-:R-:W-:Y:S01]  /*45d0*/  HMMA.16816.F32 R60, R4, R24, R92 ;  /* 0x00000018043c723c */ /* 0x010fe2000000185c */
[----:B-1----:R-:W-:Y:S01]  /*45e0*/  FFMA.FTZ R3, R130, c[0x0][0x23c], -R19 ;  /* 0x00008f0082037a23 */ /* 0x002fe20000010813 */
[----:B--2---:R-:W-:-:S03]  /*45f0*/  F2FP.PACK_AB R2, R141, R161 ;  /* 0x000000a18d02723e */ /* 0x004fc600000000ff */
[----:B------:R1:W-:Y:S01]  /*4600*/  MUFU.EX2 R229, R3 ;  /* 0x0000000300e57308 */ /* 0x0003e20000000800 */
[----:B------:R-:W-:Y:S01]  /*4610*/  LOP3.LUT R11, R0, R2, RZ, 0xc0, !PT ;  /* 0x00000002000b7212 */ /* 0x000fe200078ec0ff */
[--C-:B------:R-:W-:Y:S01]  /*4620*/  HSET2.LE.AND R0, R12, R109.reuse, PT ;  /* 0x0000006d0c007233 */ /* 0x100fe20003803000 */
[----:B------:R-:W-:Y:S01]  /*4630*/  F2FP.PACK_AB R2, R121, R144 ;  /* 0x000000907902723e */ /* 0x000fe200000000ff */
[----:B------:R-:W-:Y:S03]  /*4640*/  HMMA.16816.F32 R64, R4, R26, R64 ;  /* 0x0000001a0440723c */ /* 0x000fe60000001840 */
[----:B------:R-:W-:Y:S01]  /*4650*/  LOP3.LUT R8, R0, R2, RZ, 0xc0, !PT ;  /* 0x0000000200087212 */ /* 0x000fe200078ec0ff */
[----:B------:R-:W-:-:S04]  /*4660*/  HSET2.LE.AND R0, R9, R109, PT ;  /* 0x0000006d09007233 */ /* 0x000fc80003803000 */
[----:B------:R-:W-:Y:S01]  /*4670*/  HMMA.16816.F32 R80, R4, R32, R96 ;  /* 0x000000200450723c */ /* 0x000fe20000001860 */
[----:B-1----:R-:W-:-:S04]  /*4680*/  FFMA.FTZ R3, R131, c[0x0][0x23c], -R19 ;  /* 0x00008f0083037a23 */ /* 0x002fc80000010813 */
[----:B------:R1:W2:Y:S03]  /*4690*/  MUFU.EX2 R219, R3 ;  /* 0x0000000300db7308 */ /* 0x0002a60000000800 */
[----:B------:R-:W-:Y:S07]  /*46a0*/  HMMA.16816.F32 R68, R4, R34, R68 ;  /* 0x000000220444723c */ /* 0x000fee0000001844 */
[----:B------:R-:W-:-:S04]  /*46b0*/  IMAD.WIDE.U32 R6, R18, -0x326172a9, RZ ;  /* 0xcd9e8d5712067825 */ /* 0x000fc800078e00ff */
[----:B------:R-:W-:-:S04]  /*46c0*/  IMAD.WIDE.U32 R4, R13, -0x326172a9, RZ ;  /* 0xcd9e8d570d047825 */ /* 0x000fc800078e00ff */
[----:B-1----:R-:W-:Y:S01]  /*46d0*/  FFMA.FTZ R3, R149, c[0x0][0x23c], -R22 ;  /* 0x00008f0095037a23 */ /* 0x002fe20000010816 */
[----:B--2---:R-:W-:Y:S01]  /*46e0*/  F2FP.PACK_AB R2, R219, R229 ;  /* 0x000000e5db02723e */ /* 0x004fe200000000ff */
[----:B------:R-:W-:Y:S01]  /*46f0*/  IMAD.WIDE.U32 R12, R31, -0x2daee0ad, RZ ;  /* 0xd2511f531f0c7825 */ /* 0x000fe200078e00ff */
[----:B------:R-:W-:Y:S01]  /*4700*/  LOP3.LUT R5, R5, UR7, R6, 0x96, !PT ;  /* 0x0000000705057c12 */ /* 0x000fe2000f8e9606 */
[----:B------:R1:W-:Y:S01]  /*4710*/  MUFU.EX2 R231, R3 ;  /* 0x0000000300e77308 */ /* 0x0003e20000000800 */
[----:B------:R-:W-:Y:S01]  /*4720*/  LOP3.LUT R9, R0, R2, RZ, 0xc0, !PT ;  /* 0x0000000200097212 */ /* 0x000fe200078ec0ff */
[----:B------:R-:W-:Y:S01]  /*4730*/  FFMA.FTZ R0, R189, c[0x0][0x23c], -R15 ;  /* 0x00008f00bd007a23 */ /* 0x000fe2000001080f */
[----:B------:R-:W-:Y:S01]  /*4740*/  LOP3.LUT R23, R13, UR6, R40, 0x96, !PT ;  /* 0x000000060d177c12 */ /* 0x000fe2000f8e9628 */
[----:B------:R-:W-:-:S04]  /*4750*/  IMAD.WIDE.U32 R38, R5, -0x2daee0ad, RZ ;  /* 0xd2511f5305267825 */ /* 0x000fc800078e00ff */
[----:B------:R-:W-:Y:S01]  /*4760*/  IMAD.MOV.U32 R149, RZ, RZ, R107 ;  /* 0x000000ffff957224 */ /* 0x000fe200078e006b */
[C---:B------:R-:W-:Y:S01]  /*4770*/  HMMA.16816.F32 R96, R8.reuse, R24, R52 ;  /* 0x000000180860723c */ /* 0x040fe20000001834 */
[----:B------:R-:W-:Y:S02]  /*4780*/  IMAD.MOV.U32 R107, RZ, RZ, R180 ;  /* 0x000000ffff6b7224 */ /* 0x000fe400078e00b4 */
[----:B------:R-:W-:Y:S02]  /*4790*/  FFMA.FTZ R5, R191, c[0x0][0x23c], -R14 ;  /* 0x00008f00bf057a23 */ /* 0x000fe4000001080e */
[----:B------:R-:W-:Y:S02]  /*47a0*/  IMAD.MOV.U32 R191, RZ, RZ, R139 ;  /* 0x000000ffffbf7224 */ /* 0x000fe400078e008b */
[----:B-1----:R-:W-:Y:S01]  /*47b0*/  FFMA.FTZ R3, R172, c[0x0][0x23c], -R22 ;  /* 0x00008f00ac037a23 */ /* 0x002fe20000010816 */
[----:B------:R-:W-:Y:S01]  /*47c0*/  HMMA.16816.F32 R100, R8, R26, R76 ;  /* 0x0000001a0864723c */ /* 0x000fe2000000184c */
[----:B------:R-:W-:Y:S01]  /*47d0*/  MUFU.EX2 R172, R5 ;  /* 0x0000000500ac7308 */ /* 0x000fe20000000800 */
[----:B------:R-:W-:-:S02]  /*47e0*/  IMAD.MOV.U32 R189, RZ, RZ, R117 ;  /* 0x000000ffffbd7224 */ /* 0x000fc400078e0075 */
[----:B------:R-:W-:-:S04]  /*47f0*/  IMAD.MOV.U32 R117, RZ, RZ, R133 ;  /* 0x000000ffff757224 */ /* 0x000fc800078e0085 */
[C---:B------:R-:W-:Y:S01]  /*4800*/  HMMA.16816.F32 R92, R8.reuse, R32, R56 ;  /* 0x00000020085c723c */ /* 0x040fe20000001838 */
[----:B------:R1:W-:Y:S07]  /*4810*/  MUFU.EX2 R230, R3 ;  /* 0x0000000300e67308 */ /* 0x0003ee0000000800 */
[----:B------:R-:W-:Y:S01]  /*4820*/  HMMA.16816.F32 R88, R8, R34, R48 ;  /* 0x000000220858723c */ /* 0x000fe20000001830 */
[--C-:B-1----:R-:W-:Y:S02]  /*4830*/  FFMA.FTZ R3, R188, c[0x0][0x23c], -R15.reuse ;  /* 0x00008f00bc037a23 */ /* 0x102fe4000001080f */
[----:B------:R1:W-:Y:S08]  /*4840*/  MUFU.EX2 R188, R0 ;  /* 0x0000000000bc7308 */ /* 0x0003f00000000800 */
[----:B------:R2:W-:Y:S01]  /*4850*/  MUFU.EX2 R217, R3 ;  /* 0x0000000300d97308 */ /* 0x0005e20000000800 */
[----:B-1----:R-:W-:-:S07]  /*4860*/  FFMA.FTZ R0, R184, c[0x0][0x23c], -R15 ;  /* 0x00008f00b8007a23 */ /* 0x002fce000001080f */
[----:B------:R1:W-:Y:S01]  /*4870*/  MUFU.EX2 R184, R0 ;  /* 0x0000000000b87308 */ /* 0x0003e20000000800 */
[----:B--2---:R-:W-:-:S04]  /*4880*/  IMAD.WIDE.U32 R2, R29, -0x2daee0ad, RZ ;  /* 0xd2511f531d027825 */ /* 0x004fc800078e00ff */
[----:B------:R-:W-:Y:S01]  /*4890*/  IMAD.WIDE.U32 R28, R28, -0x326172a9, RZ ;  /* 0xcd9e8d571c1c7825 */ /* 0x000fe200078e00ff */
[----:B------:R-:W-:Y:S02]  /*48a0*/  LOP3.LUT R16, R3, UR8, R44, 0x96, !PT ;  /* 0x0000000803107c12 */ /* 0x000fe4000f8e962c */
[----:B------:R-:W-:Y:S02]  /*48b0*/  LOP3.LUT R3, R7, UR9, R72, 0x96, !PT ;  /* 0x0000000907037c12 */ /* 0x000fe4000f8e9648 */
[----:B------:R-:W-:Y:S01]  /*48c0*/  LOP3.LUT R17, R29, UR7, R30, 0x96, !PT ;  /* 0x000000071d117c12 */ /* 0x000fe2000f8e961e */
[----:B------:R-:W-:-:S04]  /*48d0*/  IMAD.WIDE.U32 R30, R41, -0x2daee0ad, RZ ;  /* 0xd2511f53291e7825 */ /* 0x000fc800078e00ff */
[----:B------:R-:W-:Y:S01]  /*48e0*/  IMAD.WIDE.U32 R6, R3, -0x2daee0ad, RZ ;  /* 0xd2511f5303067825 */ /* 0x000fe200078e00ff */
[----:B------:R-:W-:-:S03]  /*48f0*/  LOP3.LUT R29, R31, UR6, R2, 0x96, !PT ;  /* 0x000000061f1d7c12 */ /* 0x000fc6000f8e9602 */
[----:B-1----:R-:W-:Y:S01]  /*4900*/  FFMA.FTZ R0, R185, c[0x0][0x23c], -R15 ;  /* 0x00008f00b9007a23 */ /* 0x002fe2000001080f */
[----:B------:R-:W-:Y:S01]  /*4910*/  LOP3.LUT R2, R39, UR4, R6, 0x96, !PT ;  /* 0x0000000427027c12 */ /* 0x000fe2000f8e9606 */
[----:B------:R-:W-:Y:S02]  /*4920*/  IMAD.MOV.U32 R185, RZ, RZ, R181 ;  /* 0x000000ffffb97224 */ /* 0x000fe400078e00b5 */
[----:B------:R1:W-:Y:S01]  /*4930*/  MUFU.EX2 R181, R0 ;  /* 0x0000000000b57308 */ /* 0x0003e20000000800 */
[----:B------:R-:W-:Y:S02]  /*4940*/  FFMA.FTZ R3, R190, c[0x0][0x23c], -R14 ;  /* 0x00008f00be037a23 */ /* 0x000fe4000001080e */
[----:B------:R-:W-:-:S04]  /*4950*/  IMAD.WIDE.U32 R20, R16, -0x326172a9, RZ ;  /* 0xcd9e8d5710147825 */ /* 0x000fc800078e00ff */
[----:B------:R-:W-:Y:S01]  /*4960*/  IMAD.WIDE.U32 R24, R17, -0x2daee0ad, RZ ;  /* 0xd2511f5311187825 */ /* 0x000fe200078e00ff */
[----:B------:R2:W3:Y:S01]  /*4970*/  MUFU.EX2 R180, R3 ;  /* 0x0000000300b47308 */ /* 0x0004e20000000800 */
[----:B------:R-:W-:Y:S02]  /*4980*/  LOP3.LUT R17, R21, UR7, R42, 0x96, !PT ;  /* 0x0000000715117c12 */ /* 0x000fe4000f8e962a */
[----:B------:R-:W4:Y:S01]  /*4990*/  LDSM.16.MT88.4 R40, [R204+0x5000] ;  /* 0x00500000cc28783b */ /* 0x000f220000004200 */
[----:B------:R-:W-:Y:S01]  /*49a0*/  LOP3.LUT R18, R25, UR4, R12, 0x96, !PT ;  /* 0x0000000419127c12 */ /* 0x000fe2000f8e960c */
[----:B------:R-:W-:Y:S02]  /*49b0*/  FFMA.FTZ R12, R186, c[0x0][0x23c], -R14 ;  /* 0x00008f00ba0c7a23 */ /* 0x000fe4000001080e */
[----:B------:R-:W-:Y:S01]  /*49c0*/  IMAD.MOV.U32 R186, RZ, RZ, R47 ;  /* 0x000000ffffba7224 */ /* 0x000fe200078e002f */
[----:B-1----:R-:W-:Y:S01]  /*49d0*/  LOP3.LUT R0, R7, UR6, R36, 0x96, !PT ;  /* 0x0000000607007c12 */ /* 0x002fe2000f8e9624 */
[----:B------:R1:W-:Y:S01]  /*49e0*/  MUFU.EX2 R139, R12 ;  /* 0x0000000c008b7308 */ /* 0x0003e20000000800 */
[----:B------:R-:W3:Y:S01]  /*49f0*/  LDSM.16.MT88.4 R44, [R205+0x5000] ;  /* 0x00500000cd2c783b */ /* 0x000ee20000004200 */
[----:B------:R-:W-:-:S02]  /*4a00*/  IMAD.MOV.U32 R190, RZ, RZ, R87 ;  /* 0x000000ffffbe7224 */ /* 0x000fc400078e0057 */
[----:B------:R-:W-:-:S04]  /*4a10*/  IMAD.WIDE.U32 R6, R0, -0x326172a9, RZ ;  /* 0xcd9e8d5700067825 */ /* 0x000fc800078e00ff */
[----:B--2---:R-:W-:Y:S01]  /*4a20*/  IMAD.WIDE.U32 R2, R2, -0x326172a9, RZ ;  /* 0xcd9e8d5702027825 */ /* 0x004fe200078e00ff */
[----:B------:R-:W-:-:S04]  /*4a30*/  LOP3.LUT R21, R7, UR5, R4, 0x96, !PT ;  /* 0x0000000507157c12 */ /* 0x000fc8000f8e9604 */
[C---:B------:R-:W-:Y:S02]  /*4a40*/  LOP3.LUT R0, R2.reuse, 0xffff, RZ, 0xc0, !PT ;  /* 0x0000ffff02007812 */ /* 0x040fe400078ec0ff */
[----:B------:R-:W-:Y:S02]  /*4a50*/  LOP3.LUT R7, R2, 0xff, RZ, 0xc0, !PT ;  /* 0x000000ff02077812 */ /* 0x000fe400078ec0ff */
[--C-:B------:R-:W-:Y:S02]  /*4a60*/  SHF.R.U32.HI R4, RZ, 0x10, R2.reuse ;  /* 0x00000010ff047819 */ /* 0x100fe40000011602 */
[----:B------:R-:W-:Y:S02]  /*4a70*/  SHF.R.U32.HI R13, RZ, 0x18, R2 ;  /* 0x00000018ff0d7819 */ /* 0x000fe40000011602 */
[----:B------:R-:W-:Y:S01]  /*4a80*/  LOP3.LUT R2, R3, UR15, R6, 0x96, !PT ;  /* 0x0000000f03027c12 */ /* 0x000fe2000f8e9606 */
[----:B------:R-:W-:Y:S01]  /*4a90*/  FFMA.FTZ R3, R187, c[0x0][0x23c], -R14 ;  /* 0x00008f00bb037a23 */ /* 0x000fe2000001080e */
[----:B------:R-:W-:Y:S01]  /*4aa0*/  SHF.R.U32.HI R5, RZ, 0x8, R0 ;  /* 0x00000008ff057819 */ /* 0x000fe20000011600 */
[----:B------:R-:W-:Y:S01]  /*4ab0*/  IMAD.MOV.U32 R187, RZ, RZ, R107 ;  /* 0x000000ffffbb7224 */ /* 0x000fe200078e006b */
[----:B------:R-:W-:Y:S01]  /*4ac0*/  LOP3.LUT R0, R4, 0xff, RZ, 0xc0, !PT ;  /* 0x000000ff04007812 */ /* 0x000fe200078ec0ff */
[----:B------:R2:W2:Y:S01]  /*4ad0*/  MUFU.EX2 R135, R3 ;  /* 0x0000000300877308 */ /* 0x0004a20000000800 */
[----:B------:R-:W-:-:S02]  /*4ae0*/  PRMT R7, R7, 0x5410, R5 ;  /* 0x0000541007077816 */ /* 0x000fc40000000005 */
[----:B------:R-:W-:Y:S01]  /*4af0*/  PRMT R16, R0, 0x5410, R13 ;  /* 0x0000541000107816 */ /* 0x000fe2000000000d */
[----:B-1----:R-:W-:Y:S01]  /*4b00*/  IMAD.WIDE.U32 R12, R17, -0x2daee0ad, RZ ;  /* 0xd2511f53110c7825 */ /* 0x002fe200078e00ff */
[C---:B------:R-:W-:Y:S02]  /*4b10*/  LOP3.LUT R0, R2.reuse, 0xffff, RZ, 0xc0, !PT ;  /* 0x0000ffff02007812 */ /* 0x040fe400078ec0ff */
[----:B------:R-:W-:Y:S02]  /*4b20*/  LOP3.LUT R6, R2, 0xff, RZ, 0xc0, !PT ;  /* 0x000000ff02067812 */ /* 0x000fe400078ec0ff */
[----:B------:R-:W-:Y:S02]  /*4b30*/  SHF.R.U32.HI R5, RZ, 0x18, R2 ;  /* 0x00000018ff057819 */ /* 0x000fe40000011602 */
[----:B------:R-:W-:Y:S01]  /*4b40*/  SHF.R.U32.HI R4, RZ, 0x8, R0 ;  /* 0x00000008ff047819 */ /* 0x000fe20000011600 */
[----:B------:R-:W-:Y:S01]  /*4b50*/  HSET2.LE.AND R0, R7, R109, PT ;  /* 0x0000006d07007233 */ /* 0x000fe20003803000 */
[----:B------:R-:W-:-:S02]  /*4b60*/  FFMA.FTZ R7, R193, c[0x0][0x23c], -R22 ;  /* 0x00008f00c1077a23 */ /* 0x000fc40000010816 */
[----:B------:R-:W-:Y:S01]  /*4b70*/  PRMT R4, R6, 0x5410, R4 ;  /* 0x0000541006047816 */ /* 0x000fe20000000004 */
[----:B------:R-:W-:Y:S01]  /*4b80*/  IMAD.MOV.U32 R193, RZ, RZ, R116 ;  /* 0x000000ffffc17224 */ /* 0x000fe200078e0074 */
[----:B--2---:R-:W-:Y:S01]  /*4b90*/  SHF.R.U32.HI R3, RZ, 0x10, R2 ;  /* 0x00000010ff037819 */ /* 0x004fe20000011602 */
[----:B------:R-:W-:Y:S01]  /*4ba0*/  FFMA.FTZ R2, R173, c[0x0][0x23c], -R22 ;  /* 0x00008f00ad027a23 */ /* 0x000fe20000010816 */
[----:B---3--:R-:W-:Y:S01]  /*4bb0*/  F2FP.PACK_AB R6, R172, R180 ;  /* 0x000000b4ac06723e */ /* 0x008fe200000000ff */
[----:B------:R1:W-:Y:S01]  /*4bc0*/  MUFU.EX2 R131, R7 ;  /* 0x0000000700837308 */ /* 0x0003e20000000800 */
[----:B------:R-:W-:Y:S01]  /*4bd0*/  LOP3.LUT R3, R3, 0xff, RZ, 0xc0, !PT ;  /* 0x000000ff03037812 */ /* 0x000fe200078ec0ff */
[----:B------:R-:W-:-:S03]  /*4be0*/  IMAD.MOV.U32 R173, RZ, RZ, R86 ;  /* 0x000000ffffad7224 */ /* 0x000fc600078e0056 */
[----:B------:R-:W-:Y:S01]  /*4bf0*/  PRMT R5, R3, 0x5410, R5 ;  /* 0x0000541003057816 */ /* 0x000fe20000000005 */
[----:B------:R-:W-:Y:S02]  /*4c00*/  FFMA.FTZ R3, R192, c[0x0][0x23c], -R22 ;  /* 0x00008f00c0037a23 */ /* 0x000fe40000010816 */
[----:B------:R2:W3:Y:S01]  /*4c10*/  MUFU.EX2 R133, R2 ;  /* 0x0000000200857308 */ /* 0x0004e20000000800 */
[----:B------:R-:W-:Y:S01]  /*4c20*/  IMAD.MOV.U32 R192, RZ, RZ, R115 ;  /* 0x000000ffffc07224 */ /* 0x000fe200078e0073 */
[----:B------:R-:W-:-:S05]  /*4c30*/  HSET2.LE.AND R5, R5, R109, PT ;  /* 0x0000006d05057233 */ /* 0x000fca0003803000 */
[----:B------:R-:W-:Y:S01]  /*4c40*/  LOP3.LUT R9, R5, R6, RZ, 0xc0, !PT ;  /* 0x0000000605097212 */ /* 0x000fe200078ec0ff */
[----:B------:R3:W-:Y:S01]  /*4c50*/  MUFU.EX2 R132, R3 ;  /* 0x0000000300847308 */ /* 0x0007e20000000800 */
[----:B-1----:R-:W-:Y:S01]  /*4c60*/  IMAD.WIDE.U32 R6, R29, -0x326172a9, RZ ;  /* 0xcd9e8d571d067825 */ /* 0x002fe200078e00ff */
[----:B--2---:R-:W-:-:S04]  /*4c70*/  F2FP.PACK_AB R2, R181, R184 ;  /* 0x000000b8b502723e */ /* 0x004fc800000000ff */
[----:B------:R-:W-:Y:S01]  /*4c80*/  LOP3.LUT R10, R0, R2, RZ, 0xc0, !PT ;  /* 0x00000002000a7212 */ /* 0x000fe200078ec0ff */
[--C-:B------:R-:W-:Y:S01]  /*4c90*/  HSET2.LE.AND R0, R16, R109.reuse, PT ;  /* 0x0000006d10007233 */ /* 0x100fe20003803000 */
[----:B------:R-:W-:Y:S01]  /*4ca0*/  F2FP.PACK_AB R2, R135, R139 ;  /* 0x0000008b8702723e */ /* 0x000fe200000000ff */
[----:B---3--:R-:W-:Y:S01]  /*4cb0*/  HSET2.LE.AND R3, R4, R109, PT ;  /* 0x0000006d04037233 */ /* 0x008fe20003803000 */
[----:B------:R-:W-:Y:S02]  /*4cc0*/  F2FP.PACK_AB R4, R188, R217 ;  /* 0x000000d9bc04723e */ /* 0x000fe400000000ff */
[----:B------:R-:W-:Y:S02]  /*4cd0*/  LOP3.LUT R11, R0, R2, RZ, 0xc0, !PT ;  /* 0x00000002000b7212 */ /* 0x000fe400078ec0ff */
[----:B------:R-:W-:Y:S01]  /*4ce0*/  LOP3.LUT R0, R13, UR4, R30, 0x96, !PT ;  /* 0x000000040d007c12 */ /* 0x000fe2000f8e961e */
[----:B------:R-:W-:Y:S01]  /*4cf0*/  FFMA.FTZ R13, R176, c[0x0][0x23c], -R22 ;  /* 0x00008f00b00d7a23 */ /* 0x000fe20000010816 */
[----:B------:R-:W-:Y:S01]  /*4d00*/  LOP3.LUT R8, R3, R4, RZ, 0xc0, !PT ;  /* 0x0000000403087212 */ /* 0x000fe200078ec0ff */
[----:B------:R-:W-:-:S02]  /*4d10*/  IMAD.WIDE.U32 R4, R23, -0x326172a9, RZ ;  /* 0xcd9e8d5717047825 */ /* 0x000fc400078e00ff */
[----:B------:R1:W-:Y:S02]  /*4d20*/  MUFU.EX2 R130, R13 ;  /* 0x0000000d00827308 */ /* 0x0003e40000000800 */
[----:B------:R-:W-:Y:S01]  /*4d30*/  IMAD.WIDE.U32 R2, R18, -0x326172a9, RZ ;  /* 0xcd9e8d5712027825 */ /* 0x000fe200078e00ff */
[----:B------:R-:W-:Y:S01]  /*4d40*/  LOP3.LUT R16, R5, UR5, R28, 0x96, !PT ;  /* 0x0000000505107c12 */ /* 0x000fe2000f8e961c */
[C---:B----4-:R-:W-:Y:S02]  /*4d50*/  HMMA.16816.F32 R52, R8.reuse, R40, R60 ;  /* 0x000000280834723c */ /* 0x050fe4000000183c */
[----:B------:R-:W-:Y:S01]  /*4d60*/  IMAD.MOV.U32 R176, RZ, RZ, R120 ;  /* 0x000000ffffb07224 */ /* 0x000fe200078e0078 */
[----:B------:R-:W-:Y:S01]  /*4d70*/  LOP3.LUT R23, R3, UR15, R4, 0x96, !PT ;  /* 0x0000000f03177c12 */ /* 0x000fe2000f8e9604 */
[----:B------:R-:W-:Y:S01]  /*4d80*/  IMAD.WIDE.U32 R4, R0, -0x326172a9, RZ ;  /* 0xcd9e8d5700047825 */ /* 0x000fe200078e00ff */
[C---:B------:R-:W-:Y:S02]  /*4d90*/  LOP3.LUT R31, R2.reuse, 0xffff, RZ, 0xc0, !PT ;  /* 0x0000ffff021f7812 */ /* 0x040fe400078ec0ff */
[----:B------:R-:W-:Y:S01]  /*4da0*/  LOP3.LUT R33, R2, 0xff, RZ, 0xc0, !PT ;  /* 0x000000ff02217812 */ /* 0x000fe200078ec0ff */
[----:B------:R-:W-:Y:S01]  /*4db0*/  HMMA.16816.F32 R84, R8, R42, R64 ;  /* 0x0000002a0854723c */ /* 0x000fe20000001840 */
[----:B------:R-:W-:-:S02]  /*4dc0*/  SHF.R.U32.HI R32, RZ, 0x10, R2 ;  /* 0x00000010ff207819 */ /* 0x000fc40000011602 */
[----:B------:R-:W-:Y:S02]  /*4dd0*/  SHF.R.U32.HI R34, RZ, 0x18, R2 ;  /* 0x00000018ff227819 */ /* 0x000fe40000011602 */
[----:B-1----:R-:W-:Y:S01]  /*4de0*/  LOP3.LUT R13, R7, UR5, R20, 0x96, !PT ;  /* 0x00000005070d7c12 */ /* 0x002fe2000f8e9614 */
[----:B------:R-:W-:Y:S01]  /*4df0*/  FFMA.FTZ R7, R177, c[0x0][0x23c], -R22 ;  /* 0x00008f00b1077a23 */ /* 0x000fe20000010816 */
[----:B------:R-:W-:Y:S01]  /*4e00*/  LOP3.LUT R0, R5, UR15, R6, 0x96, !PT ;  /* 0x0000000f05007c12 */ /* 0x000fe2000f8e9606 */
[C---:B------:R-:W-:Y:S01]  /*4e10*/  HMMA.16816.F32 R80, R8.reuse, R44, R80 ;  /* 0x0000002c0850723c */ /* 0x040fe20000001850 */
[----:B------:R-:W-:Y:S01]  /*4e20*/  LOP3.LUT R6, R4, 0xffff, RZ, 0xc0, !PT ;  /* 0x0000ffff04067812 */ /* 0x000fe200078ec0ff */
[----:B------:R-:W-:Y:S01]  /*4e30*/  IMAD.WIDE.U32 R2, R13, -0x2daee0ad, RZ ;  /* 0xd2511f530d027825 */ /* 0x000fe200078e00ff */
[----:B------:R1:W-:Y:S01]  /*4e40*/  MUFU.EX2 R129, R7 ;  /* 0x0000000700817308 */ /* 0x0003e20000000800 */
[----:B------:R-:W-:Y:S02]  /*4e50*/  SHF.R.U32.HI R17, RZ, 0x10, R4 ;  /* 0x00000010ff117819 */ /* 0x000fe40000011604 */
[----:B------:R-:W-:Y:S01]  /*4e60*/  FFMA.FTZ R5, R197, c[0x0][0x23c], -R22 ;  /* 0x00008f00c5057a23 */ /* 0x000fe20000010816 */
[----:B------:R-:W-:Y:S01]  /*4e70*/  LOP3.LUT R20, R3, UR14, R12, 0x96, !PT ;  /* 0x0000000e03147c12 */ /* 0x000fe2000f8e960c */
[----:B------:R-:W-:Y:S01]  /*4e80*/  HMMA.16816.F32 R76, R8, R46, R68 ;  /* 0x0000002e084c723c */ /* 0x000fe20000001844 */
[----:B------:R-:W-:Y:S01]  /*4e90*/  LOP3.LUT R26, R2, 0xffff, RZ, 0xc0, !PT ;  /* 0x0000ffff021a7812 */ /* 0x000fe200078ec0ff */
[----:B------:R-:W-:Y:S01]  /*4ea0*/  FFMA.FTZ R3, R200, c[0x0][0x23c], -R22 ;  /* 0x00008f00c8037a23 */ /* 0x000fe20000010816 */
[----:B------:R-:W-:Y:S01]  /*4eb0*/  SHF.R.U32.HI R18, RZ, 0x18, R4 ;  /* 0x00000018ff127819 */ /* 0x000fe20000011604 */
[----:B------:R-:W-:Y:S01]  /*4ec0*/  MUFU.EX2 R127, R5 ;  /* 0x00000005007f7308 */ /* 0x000fe20000000800 */
[----:B------:R-:W-:Y:S01]  /*4ed0*/  LOP3.LUT R29, R2, 0xff, RZ, 0xc0, !PT ;  /* 0x000000ff021d7812 */ /* 0x000fe200078ec0ff */
[----:B------:R-:W-:Y:S01]  /*4ee0*/  IMAD.MOV.U32 R200, RZ, RZ, R113 ;  /* 0x000000ffffc87224 */ /* 0x000fe200078e0071 */
[----:B------:R-:W-:Y:S01]  /*4ef0*/  SHF.R.U32.HI R48, RZ, 0x10, R2 ;  /* 0x00000010ff307819 */ /* 0x000fe20000011602 */
[----:B------:R-:W-:Y:S01]  /*4f00*/  IMAD.MOV.U32 R113, RZ, RZ, R104 ;  /* 0x000000ffff717224 */ /* 0x000fe200078e0068 */
[----:B------:R-:W-:Y:S01]  /*4f10*/  SHF.R.U32.HI R49, RZ, 0x18, R2 ;  /* 0x00000018ff317819 */ /* 0x000fe20000011602 */
[----:B------:R-:W-:-:S02]  /*4f20*/  IMAD.WIDE.U32 R8, R75, -0x2daee0ad, RZ ;  /* 0xd2511f534b087825 */ /* 0x000fc400078e00ff */
[----:B------:R2:W-:Y:S02]  /*4f30*/  MUFU.EX2 R126, R3 ;  /* 0x00000003007e7308 */ /* 0x0005e40000000800 */
[----:B-1----:R-:W-:Y:S02]  /*4f40*/  FFMA.FTZ R7, R196, c[0x0][0x23c], -R22 ;  /* 0x00008f00c4077a23 */ /* 0x002fe40000010816 */
[----:B------:R-:W-:Y:S02]  /*4f50*/  IMAD.MOV.U32 R197, RZ, RZ, R122 ;  /* 0x000000ffffc57224 */ /* 0x000fe400078e007a */
[----:B------:R-:W-:Y:S02]  /*4f60*/  IMAD.MOV.U32 R177, RZ, RZ, R121 ;  /* 0x000000ffffb17224 */ /* 0x000fe400078e0079 */
[----:B------:R1:W-:Y:S01]  /*4f70*/  MUFU.EX2 R128, R7 ;  /* 0x0000000700807308 */ /* 0x0003e20000000800 */
[----:B------:R-:W-:Y:S02]  /*4f80*/  IMAD.MOV.U32 R196, RZ, RZ, R117 ;  /* 0x000000ffffc47224 */ /* 0x000fe400078e0075 */
[----:B--2---:R-:W-:-:S05]  /*4f90*/  IMAD.WIDE.U32 R2, R21, -0x2daee0ad, RZ ;  /* 0xd2511f5315027825 */ /* 0x004fca00078e00ff */
[----:B------:R-:W-:Y:S02]  /*4fa0*/  LOP3.LUT R13, R3, UR14, R38, 0x96, !PT ;  /* 0x0000000e030d7c12 */ /* 0x000fe4000f8e9626 */
[----:B------:R-:W-:Y:S01]  /*4fb0*/  LOP3.LUT R21, R2, 0xffff, RZ, 0xc0, !PT ;  /* 0x0000ffff02157812 */ /* 0x000fe200078ec0ff */
[----:B------:R-:W-:Y:S01]  /*4fc0*/  FFMA.FTZ R3, R232, c[0x0][0x23c], -R22 ;  /* 0x00008f00e8037a23 */ /* 0x000fe20000010816 */
[----:B-1----:R-:W-:Y:S01]  /*4fd0*/  LOP3.LUT R7, R4, 0xff, RZ, 0xc0, !PT ;  /* 0x000000ff04077812 */ /* 0x002fe200078ec0ff */
[----:B------:R-:W-:Y:S01]  /*4fe0*/  IMAD.WIDE.U32 R4, R16, -0x2daee0ad, RZ ;  /* 0xd2511f5310047825 */ /* 0x000fe200078e00ff */
[--C-:B------:R-:W-:Y:S01]  /*4ff0*/  SHF.R.U32.HI R25, RZ, 0x10, R2.reuse ;  /* 0x00000010ff197819 */ /* 0x100fe20000011602 */
[----:B------:R1:W-:Y:S01]  /*5000*/  MUFU.EX2 R124, R3 ;  /* 0x00000003007c7308 */ /* 0x0003e20000000800 */
[----:B------:R-:W-:Y:S01]  /*5010*/  SHF.R.U32.HI R27, RZ, 0x18, R2 ;  /* 0x00000018ff1b7819 */ /* 0x000fe20000011602 */
[----:B------:R-:W-:Y:S01]  /*5020*/  IMAD.MOV.U32 R232, RZ, RZ, R118 ;  /* 0x000000ffffe87224 */ /* 0x000fe200078e0076 */
[----:B------:R-:W-:-:S02]  /*5030*/  LOP3.LUT R56, R5, UR14, R24, 0x96, !PT ;  /* 0x0000000e05387c12 */ /* 0x000fc4000f8e9618 */
[----:B------:R-:W-:Y:S01]  /*5040*/  LOP3.LUT R104, R4, 0xffff, RZ, 0xc0, !PT ;  /* 0x0000ffff04687812 */ /* 0x000fe200078ec0ff */
[--C-:B------:R-:W-:Y:S01]  /*5050*/  FFMA.FTZ R5, R201, c[0x0][0x23c], -R22.reuse ;  /* 0x00008f00c9057a23 */ /* 0x100fe20000010816 */
[----:B------:R-:W-:Y:S01]  /*5060*/  LOP3.LUT R24, R2, 0xff, RZ, 0xc0, !PT ;  /* 0x000000ff02187812 */ /* 0x000fe200078ec0ff */
[----:B------:R-:W-:Y:S01]  /*5070*/  FFMA.FTZ R2, R233, c[0x0][0x23c], -R22 ;  /* 0x00008f00e9027a23 */ /* 0x000fe20000010816 */
[--C-:B------:R-:W-:Y:S01]  /*5080*/  SHF.R.U32.HI R106, RZ, 0x10, R4.reuse ;  /* 0x00000010ff6a7819 */ /* 0x100fe20000011604 */
[----:B------:R-:W-:Y:S01]  /*5090*/  IMAD.MOV.U32 R201, RZ, RZ, R105 ;  /* 0x000000ffffc97224 */ /* 0x000fe200078e0069 */
[----:B------:R-:W-:Y:S01]  /*50a0*/  LOP3.LUT R105, R4, 0xff, RZ, 0xc0, !PT ;  /* 0x000000ff04697812 */ /* 0x000fe200078ec0ff */
[----:B------:R2:W-:Y:S01]  /*50b0*/  MUFU.EX2 R123, R2 ;  /* 0x00000002007b7308 */ /* 0x0005e20000000800 */
[----:B------:R-:W-:Y:S01]  /*50c0*/  SHF.R.U32.HI R107, RZ, 0x18, R4 ;  /* 0x00000018ff6b7819 */ /* 0x000fe20000011604 */
[----:B------:R-:W-:Y:S01]  /*50d0*/  IMAD.MOV.U32 R233, RZ, RZ, R113 ;  /* 0x000000ffffe97224 */ /* 0x000fe200078e0071 */
[----:B------:R-:W-:Y:S01]  /*50e0*/  LOP3.LUT R4, R9, UR10, R108, 0x96, !PT ;  /* 0x0000000a09047c12 */ /* 0x000fe2000f8e966c */
[----:B-1----:R-:W-:-:S02]  /*50f0*/  FFMA.FTZ R3, R236, c[0x0][0x23c], -R22 ;  /* 0x00008f00ec037a23 */ /* 0x002fc40000010816 */
[----:B------:R-:W-:Y:S02]  /*5100*/  IMAD.MOV.U32 R236, RZ, RZ, R112 ;  /* 0x000000ffffec7224 */ /* 0x000fe400078e0070 */
[----:B------:R-:W-:Y:S01]  /*5110*/  IMAD.WIDE.U32 R10, R4, -0x326172a9, RZ ;  /* 0xcd9e8d57040a7825 */ /* 0x000fe200078e00ff */
[----:B------:R1:W-:Y:S01]  /*5120*/  MUFU.EX2 R122, R3 ;  /* 0x00000003007a7308 */ /* 0x0003e20000000800 */
[----:B------:R-:W-:-:S03]  /*5130*/  LOP3.LUT R4, R0, 0xffff, RZ, 0xc0, !PT ;  /* 0x0000ffff00047812 */ /* 0x000fc600078ec0ff */
[----:B------:R-:W-:Y:S02]  /*5140*/  LOP3.LUT R9, R11, UR9, R72, 0x96, !PT ;  /* 0x000000090b097c12 */ /* 0x000fe4000f8e9648 */
[----:B--2---:R-:W-:Y:S02]  /*5150*/  SHF.R.U32.HI R2, RZ, 0x8, R6 ;  /* 0x00000008ff027819 */ /* 0x004fe40000011606 */
[----:B------:R2:W-:Y:S01]  /*5160*/  MUFU.EX2 R125, R5 ;  /* 0x00000005007d7308 */ /* 0x0005e20000000800 */
[----:B------:R-:W-:Y:S01]  /*5170*/  FFMA.FTZ R6, R151, c[0x0][0x23c], -R19 ;  /* 0x00008f0097067a23 */ /* 0x000fe20000010813 */
[----:B------:R-:W-:Y:S02]  /*5180*/  PRMT R12, R7, 0x5410, R2 ;  /* 0x00005410070c7816 */ /* 0x000fe40000000002 */
[----:B------:R-:W-:Y:S01]  /*5190*/  LOP3.LUT R2, R17, 0xff, RZ, 0xc0, !PT ;  /* 0x000000ff11027812 */ /* 0x000fe200078ec0ff */
[----:B------:R-:W-:-:S03]  /*51a0*/  IMAD.WIDE.U32 R16, R9, -0x2daee0ad, RZ ;  /* 0xd2511f5309107825 */ /* 0x000fc600078e00ff */
[----:B------:R-:W-:Y:S01]  /*51b0*/  MUFU.EX2 R120, R6 ;  /* 0x0000000600787308 */ /* 0x000fe20000000800 */
[----:B------:R-:W-:Y:S01]  /*51c0*/  PRMT R11, R2, 0x5410, R18 ;  /* 0x00005410020b7816 */ /* 0x000fe20000000012 */
[----:B-1----:R-:W-:Y:S02]  /*51d0*/  FFMA.FTZ R3, R150, c[0x0][0x23c], -R19 ;  /* 0x00008f0096037a23 */ /* 0x002fe40000010813 */
[----:B------:R-:W-:-:S04]  /*51e0*/  IMAD.MOV.U32 R150, RZ, RZ, R111 ;  /* 0x000000ffff967224 */ /* 0x000fc800078e006f */
[----:B------:R1:W-:Y:S01]  /*51f0*/  MUFU.EX2 R121, R3 ;  /* 0x0000000300797308 */ /* 0x0003e20000000800 */
[----:B--2---:R-:W-:Y:S02]  /*5200*/  SHF.R.U32.HI R5, RZ, 0x8, R4 ;  /* 0x00000008ff057819 */ /* 0x004fe40000011604 */
[----:B------:R-:W-:Y:S01]  /*5210*/  LOP3.LUT R4, R0, 0xff, RZ, 0xc0, !PT ;  /* 0x000000ff00047812 */ /* 0x000fe200078ec0ff */
[----:B-1----:R-:W-:-:S05]  /*5220*/  IMAD.WIDE.U32 R2, R73, -0x2daee0ad, RZ ;  /* 0xd2511f5349027825 */ /* 0x002fca00078e00ff */
[----:B------:R-:W-:Y:S02]  /*5230*/  LOP3.LUT R7, R3, UR8, R8, 0x96, !PT ;  /* 0x0000000803077c12 */ /* 0x000fe4000f8e9608 */
[--C-:B------:R-:W-:Y:S02]  /*5240*/  SHF.R.U32.HI R3, RZ, 0x10, R0.reuse ;  /* 0x00000010ff037819 */ /* 0x100fe40000011600 */
[----:B------:R-:W-:Y:S01]  /*5250*/  PRMT R8, R4, 0x5410, R5 ;  /* 0x0000541004087816 */ /* 0x000fe20000000005 */
[--C-:B------:R-:W-:Y:S01]  /*5260*/  FFMA.FTZ R4, R174, c[0x0][0x23c], -R19.reuse ;  /* 0x00008f00ae047a23 */ /* 0x100fe20000010813 */
[----:B------:R-:W-:Y:S01]  /*5270*/  SHF.R.U32.HI R5, RZ, 0x18, R0 ;  /* 0x00000018ff057819 */ /* 0x000fe20000011600 */
[----:B------:R-:W-:Y:S01]  /*5280*/  IMAD.MOV.U32 R174, RZ, RZ, R190 ;  /* 0x000000ffffae7224 */ /* 0x000fe200078e00be */
[----:B------:R-:W-:Y:S01]  /*5290*/  LOP3.LUT R0, R3, 0xff, RZ, 0xc0, !PT ;  /* 0x000000ff03007812 */ /* 0x000fe200078ec0ff */
[----:B------:R-:W-:Y:S01]  /*52a0*/  FFMA.FTZ R3, R175, c[0x0][0x23c], -R19 ;  /* 0x00008f00af037a23 */ /* 0x000fe20000010813 */
[----:B------:R1:W-:Y:S01]  /*52b0*/  MUFU.EX2 R119, R4 ;  /* 0x0000000400777308 */ /* 0x0003e20000000800 */
[----:B------:R-:W-:Y:S01]  /*52c0*/  IMAD.MOV.U32 R175, RZ, RZ, R191 ;  /* 0x000000ffffaf7224 */ /* 0x000fe200078e00bf */
[----:B------:R-:W-:Y:S01]  /*52d0*/  PRMT R5, R0, 0x5410, R5 ;  /* 0x0000541000057816 */ /* 0x000fe20000000005 */
[----:B------:R-:W-:-:S02]  /*52e0*/  FFMA.FTZ R0, R194, c[0x0][0x23c], -R19 ;  /* 0x00008f00c2007a23 */ /* 0x000fc40000010813 */
[----:B------:R-:W-:Y:S02]  /*52f0*/  IMAD.MOV.U32 R194, RZ, RZ, R186 ;  /* 0x000000ffffc27224 */ /* 0x000fe400078e00ba */
[----:B------:R-:W-:Y:S01]  /*5300*/  IMAD.MOV.U32 R186, RZ, RZ, R143 ;  /* 0x000000ffffba7224 */ /* 0x000fe200078e008f */
[----:B------:R2:W3:Y:S01]  /*5310*/  MUFU.EX2 R118, R3 ;  /* 0x0000000300767308 */ /* 0x0004e20000000800 */
[----:B------:R-:W-:Y:S02]  /*5320*/  IMAD.MOV.U32 R191, RZ, RZ, R142 ;  /* 0x000000ffffbf7224 */ /* 0x000fe400078e008e */
[----:B------:R-:W-:Y:S01]  /*5330*/  IMAD.MOV.U32 R190, RZ, RZ, R141 ;  /* 0x000000ffffbe7224 */ /* 0x000fe200078e008d */
[----:B-1----:R-:W-:-:S04]  /*5340*/  LOP3.LUT R4, R17, UR6, R2, 0x96, !PT ;  /* 0x0000000611047c12 */ /* 0x002fc8000f8e9602 */
[----:B------:R1:W-:Y:S01]  /*5350*/  MUFU.EX2 R117, R0 ;  /* 0x0000000000757308 */ /* 0x0003e20000000800 */
[----:B--2---:R-:W-:-:S04]  /*5360*/  IMAD.WIDE.U32 R2, R7, -0x326172a9, RZ ;  /* 0xcd9e8d5707027825 */ /* 0x004fc800078e00ff */
[----:B------:R-:W-:Y:S01]  /*5370*/  IMAD.WIDE.U32 R6, R4, -0x326172a9, RZ ;  /* 0xcd9e8d5704067825 */ /* 0x000fe200078e00ff */
[----:B------:R-:W-:-:S03]  /*5380*/  LOP3.LUT R4, R3, UR7, R10, 0x96, !PT ;  /* 0x0000000703047c12 */ /* 0x000fc6000f8e960a */
[----:B------:R-:W-:Y:S01]  /*5390*/  FFMA.FTZ R3, R195, c[0x0][0x23c], -R19 ;  /* 0x00008f00c3037a23 */ /* 0x000fe20000010813 */
[----:B------:R-:W-:Y:S01]  /*53a0*/  LOP3.LUT R7, R7, UR5, R2, 0x96, !PT ;  /* 0x0000000507077c12 */ /* 0x000fe2000f8e9602 */
[--C-:B-1----:R-:W-:Y:S01]  /*53b0*/  HSET2.LE.AND R0, R12, R109.reuse, PT ;  /* 0x0000006d0c007233 */ /* 0x102fe20003803000 */
[----:B------:R-:W-:Y:S01]  /*53c0*/  F2FP.PACK_AB R2, R133, R230 ;  /* 0x000000e68502723e */ /* 0x000fe200000000ff */
[----:B------:R1:W-:Y:S01]  /*53d0*/  MUFU.EX2 R116, R3 ;  /* 0x0000000300747308 */ /* 0x0003e20000000800 */
[----:B------:R-:W-:Y:S02]  /*53e0*/  IMAD.MOV.U32 R195, RZ, RZ, R185 ;  /* 0x000000ffffc37224 */ /* 0x000fe400078e00b9 */
[----:B------:R-:W-:Y:S01]  /*53f0*/  LOP3.LUT R10, R0, R2, RZ, 0xc0, !PT ;  /* 0x00000002000a7212 */ /* 0x000fe200078ec0ff */
[----:B------:R-:W-:Y:S01]  /*5400*/  HSET2.LE.AND R0, R11, R109, PT ;  /* 0x0000006d0b007233 */ /* 0x000fe20003803000 */
[----:B---3--:R-:W-:Y:S01]  /*5410*/  F2FP.PACK_AB R2, R118, R119 ;  /* 0x000000777602723e */ /* 0x008fe200000000ff */
[----:B------:R-:W-:-:S03]  /*5420*/  IMAD.MOV.U32 R185, RZ, RZ, R140 ;  /* 0x000000ffffb97224 */ /* 0x000fc600078e008c */
[----:B------:R-:W-:Y:S01]  /*5430*/  LOP3.LUT R11, R0, R2, RZ, 0xc0, !PT ;  /* 0x00000002000b7212 */ /* 0x000fe200078ec0ff */
[----:B------:R-:W-:Y:S01]  /*5440*/  HSET2.LE.AND R0, R8, R109, PT ;  /* 0x0000006d08007233 */ /* 0x000fe20003803000 */
[----:B------:R-:W-:-:S04]  /*5450*/  F2FP.PACK_AB R2, R231, R189 ;  /* 0x000000bde702723e */ /* 0x000fc800000000ff */
[----:B------:R-:W-:Y:S01]  /*5460*/  LOP3.LUT R8, R0, R2, RZ, 0xc0, !PT ;  /* 0x0000000200087212 */ /* 0x000fe200078ec0ff */
[----:B-1----:R-:W-:Y:S01]  /*5470*/  FFMA.FTZ R3, R178, c[0x0][0x23c], -R19 ;  /* 0x00008f00b2037a23 */ /* 0x002fe20000010813 */
[----:B------:R-:W-:Y:S01]  /*5480*/  HSET2.LE.AND R0, R5, R109, PT ;  /* 0x0000006d05007233 */ /* 0x000fe20003803000 */
[----:B------:R-:W-:Y:S01]  /*5490*/  F2FP.PACK_AB R2, R120, R121 ;  /* 0x000000797802723e */ /* 0x000fe200000000ff */
[----:B------:R-:W-:Y:S01]  /*54a0*/  IMAD.WIDE.U32 R4, R4, -0x2daee0ad, RZ ;  /* 0xd2511f5304047825 */ /* 0x000fe200078e00ff */
[----:B------:R1:W-:Y:S02]  /*54b0*/  MUFU.EX2 R115, R3 ;  /* 0x0000000300737308 */ /* 0x0003e40000000800 */
[----:B------:R-:W-:Y:S01]  /*54c0*/  LOP3.LUT R9, R0, R2, RZ, 0xc0, !PT ;  /* 0x0000000200097212 */ /* 0x000fe200078ec0ff */
[----:B------:R-:W-:Y:S01]  /*54d0*/  FFMA.FTZ R0, R224, c[0x0][0x23c], -R15 ;  /* 0x00008f00e0007a23 */ /* 0x000fe2000001080f */
[----:B------:R-:W-:Y:S01]  /*54e0*/  LOP3.LUT R5, R5, UR4, R16, 0x96, !PT ;  /* 0x0000000405057c12 */ /* 0x000fe2000f8e9610 */
[----:B------:R-:W-:-:S02]  /*54f0*/  IMAD.MOV.U32 R224, RZ, RZ, R167 ;  /* 0x000000ffffe07224 */ /* 0x000fc400078e00a7 */
[----:B------:R-:W-:Y:S01]  /*5500*/  IMAD.MOV.U32 R178, RZ, RZ, R149 ;  /* 0x000000ffffb27224 */ /* 0x000fe200078e0095 */
[----:B------:R2:W-:Y:S01]  /*5510*/  MUFU.EX2 R112, R0 ;  /* 0x0000000000707308 */ /* 0x0005e20000000800 */
[----:B------:R-:W-:Y:S01]  /*5520*/  HMMA.16816.F32 R36, R8, R40, R96 ;  /* 0x000000280824723c */ /* 0x000fe20000001860 */
[----:B-1----:R-:W-:-:S07]  /*5530*/  FFMA.FTZ R3, R179, c[0x0][0x23c], -R19 ;  /* 0x00008f00b3037a23 */ /* 0x002fce0000010813 */
[----:B------:R-:W-:Y:S01]  /*5540*/  HMMA.16816.F32 R68, R8, R44, R92 ;  /* 0x0000002c0844723c */ /* 0x000fe2000000185c */
[----:B------:R-:W-:Y:S01]  /*5550*/  IMAD.MOV.U32 R179, RZ, RZ, R163 ;  /* 0x000000ffffb37224 */ /* 0x000fe200078e00a3 */
[----:B------:R1:W-:Y:S01]  /*5560*/  MUFU.EX2 R114, R3 ;  /* 0x0000000300727308 */ /* 0x0003e20000000800 */
[----:B--2---:R-:W-:-:S05]  /*5570*/  FFMA.FTZ R0, R225, c[0x0][0x23c], -R15 ;  /* 0x00008f00e1007a23 */ /* 0x004fca000001080f */
[C---:B------:R-:W-:Y:S01]  /*5580*/  HMMA.16816.F32 R60, R8.reuse, R46, R88 ;  /* 0x0000002e083c723c */ /* 0x040fe20000001858 */
[----:B------:R-:W-:Y:S01]  /*5590*/  IMAD.MOV.U32 R225, RZ, RZ, R166 ;  /* 0x000000ffffe17224 */ /* 0x000fe200078e00a6 */
[----:B------:R2:W-:Y:S06]  /*55a0*/  MUFU.EX2 R111, R0 ;  /* 0x00000000006f7308 */ /* 0x0005ec0000000800 */
[----:B------:R-:W-:Y:S01]  /*55b0*/  HMMA.16816.F32 R64, R8, R42, R100 ;  /* 0x0000002a0840723c */ /* 0x000fe20000001864 */
[----:B-1----:R-:W-:Y:S02]  /*55c0*/  FFMA.FTZ R3, R198, c[0x0][0x23c], -R19 ;  /* 0x00008f00c6037a23 */ /* 0x002fe40000010813 */
[----:B------:R-:W-:-:S02]  /*55d0*/  IMAD.MOV.U32 R198, RZ, RZ, R162 ;  /* 0x000000ffffc67224 */ /* 0x000fc400078e00a2 */
[----:B------:R1:W-:Y:S02]  /*55e0*/  MUFU.EX2 R113, R3 ;  /* 0x0000000300717308 */ /* 0x0003e40000000800 */
[--C-:B------:R-:W-:Y:S01]  /*55f0*/  FFMA.FTZ R9, R245, c[0x0][0x23c], -R15.reuse ;  /* 0x00008f00f5097a23 */ /* 0x100fe2000001080f */
[----:B------:R-:W-:Y:S01]  /*5600*/  SHF.R.U32.HI R11, RZ, 0x18, R20 ;  /* 0x00000018ff0b7819 */ /* 0x000fe20000011614 */
[----:B--2---:R-:W-:Y:S01]  /*5610*/  FFMA.FTZ R0, R220, c[0x0][0x23c], -R15 ;  /* 0x00008f00dc007a23 */ /* 0x004fe2000001080f */
[----:B------:R-:W-:Y:S01]  /*5620*/  LOP3.LUT R10, R20, 0xff, RZ, 0xc0, !PT ;  /* 0x000000ff140a7812 */ /* 0x000fe200078ec0ff */
[----:B------:R-:W-:Y:S02]  /*5630*/  IMAD.MOV.U32 R220, RZ, RZ, R160 ;  /* 0x000000ffffdc7224 */ /* 0x000fe400078e00a0 */
[----:B------:R2:W-:Y:S01]  /*5640*/  MUFU.EX2 R108, R0 ;  /* 0x00000000006c7308 */ /* 0x0005e20000000800 */
[----:B-1----:R-:W-:-:S07]  /*5650*/  IMAD.WIDE.U32 R2, R7, -0x2daee0ad, RZ ;  /* 0xd2511f5307027825 */ /* 0x002fce00078e00ff */
[----:B------:R-:W-:Y:S01]  /*5660*/  MUFU.EX2 R90, R9 ;  /* 0x00000009005a7308 */ /* 0x000fe20000000800 */
[----:B------:R-:W-:Y:S01]  /*5670*/  LOP3.LUT R17, R3, UR14, R4, 0x96, !PT ;  /* 0x0000000e03117c12 */ /* 0x000fe2000f8e9604 */
[----:B------:R-:W-:Y:S01]  /*5680*/  FFMA.FTZ R4, R227, c[0x0][0x23c], -R14 ;  /* 0x00008f00e3047a23 */ /* 0x000fe2000001080e */
[C---:B------:R-:W-:Y:S01]  /*5690*/  LOP3.LUT R59, R2.reuse, 0xffff, RZ, 0xc0, !PT ;  /* 0x0000ffff023b7812 */ /* 0x040fe200078ec0ff */
[----:B--2---:R-:W-:Y:S01]  /*56a0*/  FFMA.FTZ R0, R221, c[0x0][0x23c], -R15 ;  /* 0x00008f00dd007a23 */ /* 0x004fe2000001080f */
[----:B------:R-:W-:-:S03]  /*56b0*/  LOP3.LUT R72, R2, 0xff, RZ, 0xc0, !PT ;  /* 0x000000ff02487812 */ /* 0x000fc600078ec0ff */
[----:B------:R1:W-:Y:S01]  /*56c0*/  MUFU.EX2 R97, R4 ;  /* 0x0000000400617308 */ /* 0x0003e20000000800 */
[--C-:B------:R-:W-:Y:S01]  /*56d0*/  SHF.R.U32.HI R73, RZ, 0x10, R2.reuse ;  /* 0x00000010ff497819 */ /* 0x100fe20000011602 */
[----:B------:R-:W-:Y:S01]  /*56e0*/  IMAD.MOV.U32 R221, RZ, RZ, R165 ;  /* 0x000000ffffdd7224 */ /* 0x000fe200078e00a5 */
[----:B------:R-:W-:Y:S01]  /*56f0*/  SHF.R.U32.HI R75, RZ, 0x18, R2 ;  /* 0x00000018ff4b7819 */ /* 0x000fe20000011602 */
[----:B------:R-:W-:-:S04]  /*5700*/  IMAD.WIDE.U32 R2, R5, -0x326172a9, RZ ;  /* 0xcd9e8d5705027825 */ /* 0x000fc800078e00ff */
[----:B------:R2:W-:Y:S01]  /*5710*/  MUFU.EX2 R99, R0 ;  /* 0x0000000000637308 */ /* 0x0005e20000000800 */
[C---:B------:R-:W-:Y:S01]  /*5720*/  LOP3.LUT R16, R2.reuse, 0xffff, RZ, 0xc0, !PT ;  /* 0x0000ffff02107812 */ /* 0x040fe200078ec0ff */
[----:B------:R-:W-:Y:S01]  /*5730*/  FFMA.FTZ R5, R223, c[0x0][0x23c], -R14 ;  /* 0x00008f00df057a23 */ /* 0x000fe2000001080e */
[----:B------:R-:W-:Y:S02]  /*5740*/  LOP3.LUT R18, R2, 0xff, RZ, 0xc0, !PT ;  /* 0x000000ff02127812 */ /* 0x000fe400078ec0ff */
[--C-:B------:R-:W-:Y:S02]  /*5750*/  SHF.R.U32.HI R28, RZ, 0x10, R2.reuse ;  /* 0x00000010ff1c7819 */ /* 0x100fe40000011602 */
[----:B------:R-:W-:Y:S01]  /*5760*/  SHF.R.U32.HI R30, RZ, 0x18, R2 ;  /* 0x00000018ff1e7819 */ /* 0x000fe20000011602 */
[----:B------:R-:W-:Y:S01]  /*5770*/  FFMA.FTZ R2, R226, c[0x0][0x23c], -R14 ;  /* 0x00008f00e2027a23 */ /* 0x000fe2000001080e */
[----:B------:R-:W-:Y:S01]  /*5780*/  LOP3.LUT R12, R3, UR15, R6, 0x96, !PT ;  /* 0x0000000f030c7c12 */ /* 0x000fe2000f8e9606 */
[----:B------:R-:W-:Y:S01]  /*5790*/  MUFU.EX2 R93, R5 ;  /* 0x00000005005d7308 */ /* 0x000fe20000000800 */
[----:B------:R-:W-:Y:S01]  /*57a0*/  SHF.R.U32.HI R3, RZ, 0x8, R26 ;  /* 0x00000008ff037819 */ /* 0x000fe2000001161a */
[----:B------:R-:W-:Y:S01]  /*57b0*/  IMAD.MOV.U32 R226, RZ, RZ, R164 ;  /* 0x000000ffffe27224 */ /* 0x000fe200078e00a4 */
[----:B-1----:R-:W-:-:S02]  /*57c0*/  LOP3.LUT R4, R13, 0xff, RZ, 0xc0, !PT ;  /* 0x000000ff0d047812 */ /* 0x002fc400078ec0ff */
[----:B--2---:R-:W-:-:S03]  /*57d0*/  SHF.R.U32.HI R0, RZ, 0x8, R31 ;  /* 0x00000008ff007819 */ /* 0x004fc6000001161f */
[----:B------:R1:W-:Y:S01]  /*57e0*/  MUFU.EX2 R98, R2 ;  /* 0x0000000200627308 */ /* 0x0003e20000000800 */
[----:B------:R-:W-:Y:S02]  /*57f0*/  PRMT R58, R33, 0x5410, R0 ;  /* 0x00005410213a7816 */ /* 0x000fe40000000000 */
[----:B------:R-:W-:Y:S02]  /*5800*/  SHF.R.U32.HI R0, RZ, 0x8, R21 ;  /* 0x00000008ff007819 */ /* 0x000fe40000011615 */
[----:B------:R-:W-:Y:S02]  /*5810*/  PRMT R21, R29, 0x5410, R3 ;  /* 0x000054101d157816 */ /* 0x000fe40000000003 */
[----:B------:R-:W-:Y:S02]  /*5820*/  PRMT R6, R24, 0x5410, R0 ;  /* 0x0000541018067816 */ /* 0x000fe40000000000 */
[----:B------:R-:W-:Y:S02]  /*5830*/  LOP3.LUT R0, R13, 0xffff, RZ, 0xc0, !PT ;  /* 0x0000ffff0d007812 */ /* 0x000fe400078ec0ff */
[----:B------:R-:W-:-:S02]  /*5840*/  LOP3.LUT R3, R25, 0xff, RZ, 0xc0, !PT ;  /* 0x000000ff19037812 */ /* 0x000fc400078ec0ff */
[----:B------:R-:W-:Y:S02]  /*5850*/  SHF.R.U32.HI R0, RZ, 0x8, R0 ;  /* 0x00000008ff007819 */ /* 0x000fe40000011600 */
[----:B-1----:R-:W-:Y:S02]  /*5860*/  LOP3.LUT R2, R32, 0xff, RZ, 0xc0, !PT ;  /* 0x000000ff20027812 */ /* 0x002fe400078ec0ff */
[----:B------:R-:W-:Y:S01]  /*5870*/  PRMT R0, R4, 0x5410, R0 ;  /* 0x0000541004007816 */ /* 0x000fe20000000000 */
[----:B------:R-:W-:Y:S01]  /*5880*/  FFMA.FTZ R4, R199, c[0x0][0x23c], -R19 ;  /* 0x00008f00c7047a23 */ /* 0x000fe20000010813 */
[----:B------:R-:W-:Y:S01]  /*5890*/  PRMT R57, R2, 0x5410, R34 ;  /* 0x0000541002397816 */ /* 0x000fe20000000022 */
[----:B------:R-:W-:Y:S01]  /*58a0*/  FFMA.FTZ R2, R222, c[0x0][0x23c], -R14 ;  /* 0x00008f00de027a23 */ /* 0x000fe2000001080e */
[----:B------:R-:W1:Y:S01]  /*58b0*/  LDSM.16.MT88.4 R32, [R204+0x5400] ;  /* 0x00540000cc20783b */ /* 0x000e620000004200 */
[----:B------:R-:W-:Y:S01]  /*58c0*/  PRMT R7, R3, 0x5410, R27 ;  /* 0x0000541003077816 */ /* 0x000fe2000000001b */
[--C-:B------:R-:W-:Y:S01]  /*58d0*/  HSET2.LE.AND R0, R0, R109.reuse, PT ;  /* 0x0000006d00007233 */ /* 0x100fe20003803000 */
[----:B------:R2:W3:Y:S01]  /*58e0*/  MUFU.EX2 R96, R2 ;  /* 0x0000000200607308 */ /* 0x0004e20000000800 */
[----:B------:R-:W-:Y:S01]  /*58f0*/  SHF.R.U32.HI R5, RZ, 0x18, R13 ;  /* 0x00000018ff057819 */ /* 0x000fe2000001160d */
[----:B------:R-:W4:Y:S01]  /*5900*/  LDSM.16.MT88.4 R24, [R205+0x5400] ;  /* 0x00540000cd18783b */ /* 0x000f220000004200 */
[----:B------:R-:W-:-:S05]  /*5910*/  HSET2.LE.AND R7, R7, R109, PT ;  /* 0x0000006d07077233 */ /* 0x000fca0003803000 */
[----:B------:R3:W-:Y:S01]  /*5920*/  MUFU.EX2 R92, R4 ;  /* 0x00000004005c7308 */ /* 0x0007e20000000800 */
[----:B--2---:R-:W-:Y:S02]  /*5930*/  SHF.R.U32.HI R2, RZ, 0x10, R13 ;  /* 0x00000010ff027819 */ /* 0x004fe4000001160d */
[----:B---3--:R-:W-:Y:S02]  /*5940*/  F2FP.PACK_AB R8, R93, R96 ;  /* 0x000000605d08723e */ /* 0x008fe400000000ff */
[----:B------:R-:W-:Y:S02]  /*5950*/  LOP3.LUT R3, R2, 0xff, RZ, 0xc0, !PT ;  /* 0x000000ff02037812 */ /* 0x000fe400078ec0ff */
[----:B------:R-:W-:Y:S02]  /*5960*/  F2FP.PACK_AB R2, R111, R112 ;  /* 0x000000706f02723e */ /* 0x000fe400000000ff */
[----:B------:R-:W-:Y:S01]  /*5970*/  PRMT R5, R3, 0x5410, R5 ;  /* 0x0000541003057816 */ /* 0x000fe20000000005 */
[--C-:B------:R-:W-:Y:S01]  /*5980*/  HSET2.LE.AND R3, R6, R109.reuse, PT ;  /* 0x0000006d06037233 */ /* 0x100fe20003803000 */
[----:B------:R-:W-:Y:S01]  /*5990*/  LOP3.LUT R4, R0, R2, RZ, 0xc0, !PT ;  /* 0x0000000200047212 */ /* 0x000fe200078ec0ff */
[--C-:B------:R-:W-:Y:S01]  /*59a0*/  FFMA.FTZ R2, R244, c[0x0][0x23c], -R15.reuse ;  /* 0x00008f00f4027a23 */ /* 0x100fe2000001080f */
[----:B------:R-:W-:Y:S01]  /*59b0*/  F2FP.PACK_AB R6, R99, R108 ;  /* 0x0000006c6306723e */ /* 0x000fe200000000ff */
[----:B------:R-:W-:Y:S01]  /*59c0*/  HSET2.LE.AND R0, R5, R109, PT ;  /* 0x0000006d05007233 */ /* 0x000fe20003803000 */
[----:B------:R-:W-:Y:S01]  /*59d0*/  LOP3.LUT R7, R7, R8, RZ, 0xc0, !PT ;  /* 0x0000000807077212 */ /* 0x000fe200078ec0ff */
[----:B------:R2:W3:Y:S01]  /*59e0*/  MUFU.EX2 R91, R2 ;  /* 0x00000002005b7308 */ /* 0x0004e20000000800 */
[----:B------:R-:W-:Y:S01]  /*59f0*/  LOP3.LUT R6, R3, R6, RZ, 0xc0, !PT ;  /* 0x0000000603067212 */ /* 0x000fe200078ec0ff */
[----:B------:R-:W-:Y:S01]  /*5a00*/  FFMA.FTZ R3, R240, c[0x0][0x23c], -R15 ;  /* 0x00008f00f0037a23 */ /* 0x000fe2000001080f */
[----:B------:R-:W-:-:S04]  /*5a10*/  LOP3.LUT R8, R48, 0xff, RZ, 0xc0, !PT ;  /* 0x000000ff30087812 */ /* 0x000fc800078ec0ff */
[----:B------:R-:W-:Y:S01]  /*5a20*/  PRMT R8, R8, 0x5410, R49 ;  /* 0x0000541008087816 */ /* 0x000fe20000000031 */
[----:B------:R1:W-:Y:S01]  /*5a30*/  MUFU.EX2 R89, R3 ;  /* 0x0000000300597308 */ /* 0x0003e20000000800 */
[----:B--2---:R-:W-:-:S04]  /*5a40*/  F2FP.PACK_AB R2, R97, R98 ;  /* 0x000000626102723e */ /* 0x004fc800000000ff */
[----:B------:R-:W-:Y:S02]  /*5a50*/  LOP3.LUT R5, R0, R2, RZ, 0xc0, !PT ;  /* 0x0000000200057212 */ /* 0x000fe400078ec0ff */
[----:B------:R-:W-:Y:S02]  /*5a60*/  SHF.R.U32.HI R2, RZ, 0x10, R20 ;  /* 0x00000010ff027819 */ /* 0x000fe40000011614 */
[----:B------:R-:W-:Y:S01]  /*5a70*/  LOP3.LUT R0, R20, 0xffff, RZ, 0xc0, !PT ;  /* 0x0000ffff14007812 */ /* 0x000fe200078ec0ff */
[----:B-1----:R-:W-:Y:S01]  /*5a80*/  FFMA.FTZ R3, R241, c[0x0][0x23c], -R15 ;  /* 0x00008f00f1037a23 */ /* 0x002fe2000001080f */
[----:B------:R-:W-:Y:S01]  /*5a90*/  LOP3.LUT R2, R2, 0xff, RZ, 0xc0, !PT ;  /* 0x000000ff02027812 */ /* 0x000fe200078ec0ff */
[C---:B------:R-:W-:Y:S01]  /*5aa0*/  HMMA.16816.F32 R44, R4.reuse, R34, R84 ;  /* 0x00000022042c723c */ /* 0x040fe20000001854 */
[----:B------:R-:W-:Y:S01]  /*5ab0*/  SHF.R.U32.HI R9, RZ, 0x8, R0 ;  /* 0x00000008ff097819 */ /* 0x000fe20000011600 */
[----:B------:R1:W-:Y:S01]  /*5ac0*/  MUFU.EX2 R88, R3 ;  /* 0x0000000300587308 */ /* 0x0003e20000000800 */
[----:B------:R-:W-:Y:S01]  /*5ad0*/  SHF.R.U32.HI R0, RZ, 0x8, R16 ;  /* 0x00000008ff007819 */ /* 0x000fe20000011610 */
[--C-:B------:R-:W-:Y:S01]  /*5ae0*/  FFMA.FTZ R16, R247, c[0x0][0x23c], -R14.reuse ;  /* 0x00008f00f7107a23 */ /* 0x100fe2000001080e */
[----:B------:R-:W-:Y:S01]  /*5af0*/  PRMT R13, R2, 0x5410, R11 ;  /* 0x00005410020d7816 */ /* 0x000fe2000000000b */
[----:B------:R-:W-:Y:S01]  /*5b00*/  FFMA.FTZ R2, R246, c[0x0][0x23c], -R14 ;  /* 0x00008f00f6027a23 */ /* 0x000fe2000001080e */
[----:B------:R-:W-:Y:S01]  /*5b10*/  PRMT R18, R18, 0x5410, R0 ;  /* 0x0000541012127816 */ /* 0x000fe20000000000 */
[--C-:B------:R-:W-:Y:S01]  /*5b20*/  HSET2.LE.AND R0, R21, R109.reuse, PT ;  /* 0x0000006d15007233 */ /* 0x100fe20003803000 */
[----:B------:R-:W-:Y:S01]  /*5b30*/  PRMT R9, R10, 0x5410, R9 ;  /* 0x000054100a097816 */ /* 0x000fe20000000009 */
[----:B------:R2:W-:Y:S01]  /*5b40*/  MUFU.EX2 R84, R2 ;  /* 0x0000000200547308 */ /* 0x0005e20000000800 */
[----:B------:R-:W-:Y:S01]  /*5b50*/  F2FP.PACK_AB R11, R114, R115 ;  /* 0x00000073720b723e */ /* 0x000fe200000000ff */
[----:B------:R-:W-:Y:S01]  /*5b60*/  HMMA.16816.F32 R52, R4, R32, R52 ;  /* 0x000000200434723c */ /* 0x000fe20000001834 */
[----:B-1----:R-:W-:-:S02]  /*5b70*/  HSET2.LE.AND R3, R8, R109, PT ;  /* 0x0000006d08037233 */ /* 0x002fc40003803000 */
[----:B------:R-:W-:Y:S01]  /*5b80*/  HSET2.LE.AND R8, R9, R109, PT ;  /* 0x0000006d09087233 */ /* 0x000fe20003803000 */
[----:B------:R-:W-:-:S04]  /*5b90*/  F2FP.PACK_AB R9, R131, R132 ;  /* 0x000000848309723e */ /* 0x000fc800000000ff */
[C---:B----4-:R-:W-:Y:S01]  /*5ba0*/  HMMA.16816.F32 R48, R4.reuse, R24, R80 ;  /* 0x000000180430723c */ /* 0x050fe20000001850 */
[----:B------:R-:W-:Y:S01]  /*5bb0*/  LOP3.LUT R11, R3, R11, RZ, 0xc0, !PT ;  /* 0x0000000b030b7212 */ /* 0x000fe200078ec0ff */
[----:B------:R-:W1:Y:S01]  /*5bc0*/  MUFU.EX2 R82, R16 ;  /* 0x0000001000527308 */ /* 0x000e620000000800 */
[----:B------:R-:W-:Y:S02]  /*5bd0*/  LOP3.LUT R8, R8, R9, RZ, 0xc0, !PT ;  /* 0x0000000908087212 */ /* 0x000fe400078ec0ff */
[----:B--2---:R-:W-:Y:S02]  /*5be0*/  F2FP.PACK_AB R2, R129, R130 ;  /* 0x000000828102723e */ /* 0x004fe400000000ff */
[----:B------:R-:W-:Y:S01]  /*5bf0*/  LOP3.LUT R3, R28, 0xff, RZ, 0xc0, !PT ;  /* 0x000000ff1c037812 */ /* 0x000fe200078ec0ff */
[----:B------:R-:W-:Y:S01]  /*5c00*/  HMMA.16816.F32 R40, R4, R26, R76 ;  /* 0x0000001a0428723c */ /* 0x000fe2000000184c */
[----:B------:R-:W-:Y:S01]  /*5c10*/  LOP3.LUT R10, R0, R2, RZ, 0xc0, !PT ;  /* 0x00000002000a7212 */ /* 0x000fe200078ec0ff */
[----:B------:R-:W-:Y:S01]  /*5c20*/  HSET2.LE.AND R0, R13, R109, PT ;  /* 0x0000006d0d007233 */ /* 0x000fe20003803000 */
[----:B------:R-:W-:-:S04]  /*5c30*/  F2FP.PACK_AB R2, R116, R117 ;  /* 0x000000757402723e */ /* 0x000fc800000000ff */
[----:B------:R-:W-:Y:S01]  /*5c40*/  LOP3.LUT R9, R0, R2, RZ, 0xc0, !PT ;  /* 0x0000000200097212 */ /* 0x000fe200078ec0ff */
[--C-:B------:R-:W-:Y:S01]  /*5c50*/  FFMA.FTZ R2, R242, c[0x0][0x23c], -R14.reuse ;  /* 0x00008f00f2027a23 */ /* 0x100fe2000001080e */
[C---:B------:R-:W-:Y:S01]  /*5c60*/  LOP3.LUT R0, R12.reuse, 0xffff, RZ, 0xc0, !PT ;  /* 0x0000ffff0c007812 */ /* 0x040fe200078ec0ff */
[----:B------:R-:W-:Y:S01]  /*5c70*/  FFMA.FTZ R4, R243, c[0x0][0x23c], -R14 ;  /* 0x00008f00f3047a23 */ /* 0x000fe2000001080e */
[----:B------:R-:W-:Y:S01]  /*5c80*/  PRMT R7, R3, 0x5410, R30 ;  /* 0x0000541003077816 */ /* 0x000fe2000000001e */
[----:B------:R2:W-:Y:S01]  /*5c90*/  MUFU.EX2 R81, R2 ;  /* 0x0000000200517308 */ /* 0x0005e20000000800 */
[----:B------:R-:W-:Y:S01]  /*5ca0*/  LOP3.LUT R3, R12, 0xff, RZ, 0xc0, !PT ;  /* 0x000000ff0c037812 */ /* 0x000fe200078ec0ff */
[----:B------:R-:W-:Y:S01]  /*5cb0*/  FFMA.FTZ R5, R202, c[0x0][0x23c], -R19 ;  /* 0x00008f00ca057a23 */ /* 0x000fe20000010813 */
[----:B------:R-:W-:Y:S01]  /*5cc0*/  SHF.R.U32.HI R0, RZ, 0x8, R0 ;  /* 0x00000008ff007819 */ /* 0x000fe20000011600 */
[----:B------:R-:W-:Y:S01]  /*5cd0*/  HMMA.16816.F32 R36, R8, R32, R36 ;  /* 0x000000200824723c */ /* 0x000fe20000001824 */
[----:B------:R-:W-:Y:S01]  /*5ce0*/  SHF.R.U32.HI R6, RZ, 0x18, R12 ;  /* 0x00000018ff067819 */ /* 0x000fe2000001160c */
[----:B------:R-:W4:Y:S01]  /*5cf0*/  LDSM.16.MT88.4 R28, [R204+0x5800] ;  /* 0x00580000cc1c783b */ /* 0x000f220000004200 */
[----:B------:R-:W-:Y:S01]  /*5d00*/  PRMT R0, R3, 0x5410, R0 ;  /* 0x0000541003007816 */ /* 0x000fe20000000000 */
[----:B------:R1:W1:Y:S01]  /*5d10*/  MUFU.EX2 R80, R4 ;  /* 0x0000000400507308 */ /* 0x0002620000000800 */
[----:B------:R-:W-:-:S03]  /*5d20*/  HSET2.LE.AND R7, R7, R109, PT ;  /* 0x0000006d07077233 */ /* 0x000fc60003803000 */
[----:B------:R-:W-:Y:S01]  /*5d30*/  HSET2.LE.AND R0, R0, R109, PT ;  /* 0x0000006d00007233 */ /* 0x000fe20003803000 */
[C---:B------:R-:W-:Y:S01]  /*5d40*/  HMMA.16816.F32 R64, R8.reuse, R34, R64 ;  /* 0x000000220840723c */ /* 0x040fe20000001840 */
[----:B------:R-:W4:Y:S01]  /*5d50*/  LDSM.16.MT88.4 R32, [R205+0x5800] ;  /* 0x00580000cd20783b */ /* 0x000f220000004200 */
[----:B--2---:R-:W-:Y:S01]  /*5d60*/  SHF.R.U32.HI R2, RZ, 0x10, R12 ;  /* 0x00000010ff027819 */ /* 0x004fe2000001160c */
[----:B------:R2:W-:Y:S01]  /*5d70*/  MUFU.EX2 R79, R5 ;  /* 0x00000005004f7308 */ /* 0x0005e20000000800 */
[----:B------:R-:W-:Y:S02]  /*5d80*/  FFMA.FTZ R12, R203, c[0x0][0x23c], -R19 ;  /* 0x00008f00cb0c7a23 */ /* 0x000fe40000010813 */
[----:B------:R-:W-:Y:S02]  /*5d90*/  LOP3.LUT R3, R2, 0xff, RZ, 0xc0, !PT ;  /* 0x000000ff02037812 */ /* 0x000fe400078ec0ff */
[----:B------:R-:W-:Y:S01]  /*5da0*/  HMMA.16816.F32 R68, R8, R24, R68 ;  /* 0x000000180844723c */ /* 0x000fe20000001844 */
[----:B---3--:R-:W-:-:S02]  /*5db0*/  F2FP.PACK_AB R2, R90, R91 ;  /* 0x0000005b5a02723e */ /* 0x008fc400000000ff */
[----:B------:R-:W-:Y:S01]  /*5dc0*/  PRMT R6, R3, 0x5410, R6 ;  /* 0x0000541003067816 */ /* 0x000fe20000000006 */
[--C-:B------:R-:W-:Y:S01]  /*5dd0*/  HSET2.LE.AND R3, R18, R109.reuse, PT ;  /* 0x0000006d12037233 */ /* 0x100fe20003803000 */
[----:B-1----:R-:W-:Y:S01]  /*5de0*/  LOP3.LUT R4, R0, R2, RZ, 0xc0, !PT ;  /* 0x0000000200047212 */ /* 0x002fe200078ec0ff */
[----:B------:R1:W3:Y:S01]  /*5df0*/  MUFU.EX2 R78, R12 ;  /* 0x0000000c004e7308 */ /* 0x0002e20000000800 */
[----:B------:R-:W-:Y:S01]  /*5e00*/  F2FP.PACK_AB R2, R82, R84 ;  /* 0x000000545202723e */ /* 0x000fe200000000ff */
[----:B------:R-:W-:Y:S01]  /*5e10*/  HSET2.LE.AND R0, R6, R109, PT ;  /* 0x0000006d06007233 */ /* 0x000fe20003803000 */
[----:B------:R-:W-:Y:S01]  /*5e20*/  F2FP.PACK_AB R6, R88, R89 ;  /* 0x000000595806723e */ /* 0x000fe200000000ff */
[----:B------:R-:W-:Y:S03]  /*5e30*/  HMMA.16816.F32 R60, R8, R26, R60 ;  /* 0x0000001a083c723c */ /* 0x000fe6000000183c */
[----:B--2---:R-:W-:Y:S01]  /*5e40*/  LOP3.LUT R5, R0, R2, RZ, 0xc0, !PT ;  /* 0x0000000200057212 */ /* 0x004fe200078ec0ff */
[----:B------:R-:W-:Y:S01]  /*5e50*/  FFMA.FTZ R0, R150, c[0x0][0x23c], -R15 ;  /* 0x00008f0096007a23 */ /* 0x000fe2000001080f */
[----:B------:R-:W-:-:S02]  /*5e60*/  SHF.R.U32.HI R2, RZ, 0x10, R23 ;  /* 0x00000010ff027819 */ /* 0x000fc40000011617 */
[----:B------:R-:W-:Y:S01]  /*5e70*/  LOP3.LUT R6, R3, R6, RZ, 0xc0, !PT ;  /* 0x0000000603067212 */ /* 0x000fe200078ec0ff */
[----:B------:R2:W-:Y:S01]  /*5e80*/  MUFU.EX2 R77, R0 ;  /* 0x00000000004d7308 */ /* 0x0005e20000000800 */
[----:B------:R-:W-:Y:S01]  /*5e90*/  SHF.R.U32.HI R11, RZ, 0x18, R23 ;  /* 0x00000018ff0b7819 */ /* 0x000fe20000011617 */
[--C-:B------:R-:W-:Y:S01]  /*5ea0*/  FFMA.FTZ R10, R252, c[0x0][0x23c], -R15.reuse ;  /* 0x00008f00fc0a7a23 */ /* 0x100fe2000001080f */
[----:B------:R-:W-:Y:S02]  /*5eb0*/  LOP3.LUT R9, R23, 0xff, RZ, 0xc0, !PT ;  /* 0x000000ff17097812 */ /* 0x000fe400078ec0ff */
[----:B------:R-:W-:Y:S02]  /*5ec0*/  SHF.R.U32.HI R8, RZ, 0x8, R104 ;  /* 0x00000008ff087819 */ /* 0x000fe40000011668 */
[----:B-1----:R-:W-:Y:S01]  /*5ed0*/  F2FP.PACK_AB R12, R80, R81 ;  /* 0x00000051500c723e */ /* 0x002fe200000000ff */
[----:B------:R-:W1:Y:S01]  /*5ee0*/  MUFU.EX2 R76, R10 ;  /* 0x0000000a004c7308 */ /* 0x000e620000000800 */
[----:B------:R-:W-:Y:S01]  /*5ef0*/  PRMT R18, R105, 0x5410, R8 ;  /* 0x0000541069127816 */ /* 0x000fe20000000008 */
[----:B------:R-:W-:Y:S01]  /*5f00*/  FFMA.FTZ R8, R249, c[0x0][0x23c], -R15 ;  /* 0x00008f00f9087a23 */ /* 0x000fe2000001080f */
[----:B------:R-:W-:-:S02]  /*5f10*/  LOP3.LUT R7, R7, R12, RZ, 0xc0, !PT ;  /* 0x0000000c07077212 */ /* 0x000fc400078ec0ff */
[----:B------:R-:W-:Y:S02]  /*5f20*/  LOP3.LUT R12, R106, 0xff, RZ, 0xc0, !PT ;  /* 0x000000ff6a0c7812 */ /* 0x000fe400078ec0ff */
[----:B--2---:R-:W-:Y:S01]  /*5f30*/  LOP3.LUT R0, R23, 0xffff, RZ, 0xc0, !PT ;  /* 0x0000ffff17007812 */ /* 0x004fe200078ec0ff */
[----:B------:R-:W-:Y:S02]  /*5f40*/  MUFU.EX2 R252, R8 ;  /* 0x0000000800fc7308 */ /* 0x000fe40000000800 */
[C---:B----4-:R-:W-:Y:S01]  /*5f50*/  HMMA.16816.F32 R52, R4.reuse, R28, R52 ;  /* 0x0000001c0434723c */ /* 0x050fe20000001834 */
[----:B------:R-:W-:Y:S02]  /*5f60*/  PRMT R16, R12, 0x5410, R107 ;  /* 0x000054100c107816 */ /* 0x000fe4000000006b */
[----:B------:R-:W-:Y:S02]  /*5f70*/  SHF.R.U32.HI R3, RZ, 0x8, R0 ;  /* 0x00000008ff037819 */ /* 0x000fe40000011600 */
[----:B------:R-:W-:Y:S01]  /*5f80*/  LOP3.LUT R0, R2, 0xff, RZ, 0xc0, !PT ;  /* 0x000000ff02007812 */ /* 0x000fe200078ec0ff */
[----:B------:R-:W-:Y:S01]  /*5f90*/  FFMA.FTZ R2, R248, c[0x0][0x23c], -R15 ;  /* 0x00008f00f8027a23 */ /* 0x000fe2000001080f */
[----:B------:R-:W-:Y:S01]  /*5fa0*/  PRMT R9, R9, 0x5410, R3 ;  /* 0x0000541009097816 */ /* 0x000fe20000000003 */
[--C-:B------:R-:W-:Y:S01]  /*5fb0*/  HSET2.LE.AND R3, R57, R109.reuse, PT ;  /* 0x0000006d39037233 */ /* 0x100fe20003803000 */
[----:B------:R-:W-:Y:S01]  /*5fc0*/  PRMT R13, R0, 0x5410, R11 ;  /* 0x00005410000d7816 */ /* 0x000fe2000000000b */
[----:B------:R-:W-:Y:S01]  /*5fd0*/  HSET2.LE.AND R0, R58, R109, PT ;  /* 0x0000006d3a007233 */ /* 0x000fe20003803000 */
[----:B---3--:R-:W-:Y:S01]  /*5fe0*/  F2FP.PACK_AB R11, R78, R79 ;  /* 0x0000004f4e0b723e */ /* 0x008fe200000000ff */
[----:B------:R2:W-:Y:S01]  /*5ff0*/  MUFU.EX2 R58, R2 ;  /* 0x00000002003a7308 */ /* 0x0005e20000000800 */
[----:B------:R-:W-:Y:S01]  /*6000*/  HMMA.16816.F32 R44, R4, R30, R44 ;  /* 0x0000001e042c723c */ /* 0x000fe2000000182c */
[----:B------:R-:W-:-:S02]  /*6010*/  LOP3.LUT R12, R56, 0xff, RZ, 0xc0, !PT ;  /* 0x000000ff380c7812 */ /* 0x000fc400078ec0ff */
[----:B------:R-:W-:Y:S01]  /*6020*/  LOP3.LUT R11, R3, R11, RZ, 0xc0, !PT ;  /* 0x0000000b030b7212 */ /* 0x000fe200078ec0ff */
[----:B------:R-:W-:Y:S02]  /*6030*/  FFMA.FTZ R3, R236, c[0x0][0x23c], -R14 ;  /* 0x00008f00ec037a23 */ /* 0x000fe4000001080e */
[----:B------:R-:W-:Y:S02]  /*6040*/  IMAD.MOV.U32 R236, RZ, RZ, R187 ;  /* 0x000000ffffec7224 */ /* 0x000fe400078e00bb */
[----:B------:R3:W-:Y:S01]  /*6050*/  MUFU.EX2 R27, R3 ;  /* 0x00000003001b7308 */ /* 0x0007e20000000800 */
[----:B------:R-:W-:Y:S01]  /*6060*/  HMMA.16816.F32 R48, R4, R32, R48 ;  /* 0x000000200430723c */ /* 0x000fe20000001830 */
[----:B------:R-:W-:Y:S02]  /*6070*/  IMAD.MOV.U32 R187, RZ, RZ, R148 ;  /* 0x000000ffffbb7224 */ /* 0x000fe400078e0094 */
[----:B------:R-:W4:Y:S01]  /*6080*/  LDSM.16.MT88.4 R148, [R204+0x5c00] ;  /* 0x005c0000cc94783b */ /* 0x000f220000004200 */
[----:B--2---:R-:W-:-:S04]  /*6090*/  F2FP.PACK_AB R2, R125, R126 ;  /* 0x0000007e7d02723e */ /* 0x004fc800000000ff */
[----:B------:R-:W-:Y:S01]  /*60a0*/  HMMA.16816.F32 R40, R4, R34, R40 ;  /* 0x000000220428723c */ /* 0x000fe20000001828 */
[----:B------:R-:W-:Y:S01]  /*60b0*/  LOP3.LUT R10, R0, R2, RZ, 0xc0, !PT ;  /* 0x00000002000a7212 */ /* 0x000fe200078ec0ff */
[----:B------:R-:W-:Y:S01]  /*60c0*/  HSET2.LE.AND R0, R9, R109, PT ;  /* 0x0000006d09007233 */ /* 0x000fe20003803000 */
[----:B------:R-:W-:Y:S01]  /*60d0*/  F2FP.PACK_AB R2, R127, R128 ;  /* 0x000000807f02723e */ /* 0x000fe200000000ff */
[----:B---3--:R-:W-:-:S03]  /*60e0*/  FFMA.FTZ R3, R250, c[0x0][0x23c], -R14 ;  /* 0x00008f00fa037a23 */ /* 0x008fc6000001080e */
[----:B------:R-:W-:Y:S01]  /*60f0*/  LOP3.LUT R8, R0, R2, RZ, 0xc0, !PT ;  /* 0x0000000200087212 */ /* 0x000fe200078ec0ff */
[--C-:B------:R-:W-:Y:S01]  /*6100*/  HSET2.LE.AND R0, R13, R109.reuse, PT ;  /* 0x0000006d0d007233 */ /* 0x100fe20003803000 */
[----:B------:R-:W-:Y:S01]  /*6110*/  F2FP.PACK_AB R2, R92, R113 ;  /* 0x000000715c02723e */ /* 0x000fe200000000ff */
[----:B------:R2:W-:Y:S01]  /*6120*/  MUFU.EX2 R25, R3 ;  /* 0x0000000300197308 */ /* 0x0005e20000000800 */
[----:B------:R-:W-:Y:S02]  /*6130*/  LOP3.LUT R7, R17, 0xff, RZ, 0xc0, !PT ;  /* 0x000000ff11077812 */ /* 0x000fe400078ec0ff */
[----:B------:R-:W-:Y:S01]  /*6140*/  LOP3.LUT R9, R0, R2, RZ, 0xc0, !PT ;  /* 0x0000000200097212 */ /* 0x000fe200078ec0ff */
[--C-:B------:R-:W-:Y:S01]  /*6150*/  FFMA.FTZ R0, R233, c[0x0][0x23c], -R14.reuse ;  /* 0x00008f00e9007a23 */ /* 0x100fe2000001080e */
[----:B------:R-:W-:Y:S01]  /*6160*/  LOP3.LUT R2, R56, 0xffff, RZ, 0xc0, !PT ;  /* 0x0000ffff38027812 */ /* 0x000fe200078ec0ff */
[----:B------:R-:W-:Y:S01]  /*6170*/  FFMA.FTZ R14, R251, c[0x0][0x23c], -R14 ;  /* 0x00008f00fb0e7a23 */ /* 0x000fe2000001080e */
[----:B------:R-:W-:Y:S01]  /*6180*/  SHF.R.U32.HI R5, RZ, 0x18, R17 ;  /* 0x00000018ff057819 */ /* 0x000fe20000011611 */
[----:B------:R3:W1:Y:S01]  /*6190*/  MUFU.EX2 R26, R0 ;  /* 0x00000000001a7308 */ /* 0x0006620000000800 */
[----:B------:R-:W-:Y:S01]  /*61a0*/  SHF.R.U32.HI R4, RZ, 0x8, R2 ;  /* 0x00000008ff047819 */ /* 0x000fe20000011602 */
[----:B------:R-:W-:Y:S01]  /*61b0*/  IMAD.MOV.U32 R233, RZ, RZ, R232 ;  /* 0x000000ffffe97224 */ /* 0x000fe200078e00e8 */
[----:B------:R-:W-:Y:S01]  /*61c0*/  SHF.R.U32.HI R13, RZ, 0x8, R59 ;  /* 0x00000008ff0d7819 */ /* 0x000fe2000001163b */
[----:B------:R-:W-:Y:S01]  /*61d0*/  IMAD.MOV.U32 R232, RZ, RZ, R201 ;  /* 0x000000ffffe87224 */ /* 0x000fe200078e00c9 */
[----:B------:R-:W-:Y:S01]  /*61e0*/  PRMT R12, R12, 0x5410, R4 ;  /* 0x000054100c0c7816 */ /* 0x000fe20000000004 */
[----:B------:R-:W-:Y:S01]  /*61f0*/  IMAD.MOV.U32 R201, RZ, RZ, R200 ;  /* 0x000000ffffc97224 */ /* 0x000fe200078e00c8 */
[----:B------:R-:W-:Y:S01]  /*6200*/  PRMT R15, R72, 0x5410, R13 ;  /* 0x00005410480f7816 */ /* 0x000fe2000000000d */
[----:B------:R-:W4:Y:S01]  /*6210*/  MUFU.EX2 R24, R14 ;  /* 0x0000000e00187308 */ /* 0x000f220000000800 */
[----:B--2---:R-:W-:Y:S01]  /*6220*/  SHF.R.U32.HI R3, RZ, 0x10, R17 ;  /* 0x00000010ff037819 */ /* 0x004fe20000011611 */
[----:B------:R-:W-:Y:S01]  /*6230*/  IMAD.MOV.U32 R200, RZ, RZ, R173 ;  /* 0x000000ffffc87224 */ /* 0x000fe200078e00ad */
[----:B------:R-:W-:Y:S01]  /*6240*/  LOP3.LUT R6, R73, 0xff, RZ, 0xc0, !PT ;  /* 0x000000ff49067812 */ /* 0x000fe200078ec0ff */
[----:B------:R-:W-:Y:S01]  /*6250*/  IMAD.MOV.U32 R173, RZ, RZ, R161 ;  /* 0x000000ffffad7224 */ /* 0x000fe200078e00a1 */
[----:B------:R-:W-:Y:S01]  /*6260*/  LOP3.LUT R2, R3, 0xff, RZ, 0xc0, !PT ;  /* 0x000000ff03027812 */ /* 0x000fe200078ec0ff */
[----:B------:R-:W-:Y:S01]  /*6270*/  FFMA.FTZ R3, R237, c[0x0][0x23c], -R22 ;  /* 0x00008f00ed037a23 */ /* 0x000fe20000010816 */
[----:B------:R-:W-:Y:S01]  /*6280*/  PRMT R13, R6, 0x5410, R75 ;  /* 0x00005410060d7816 */ /* 0x000fe2000000004b */
[C---:B------:R-:W-:Y:S01]  /*6290*/  HMMA.16816.F32 R36, R8.reuse, R28, R36 ;  /* 0x0000001c0824723c */ /* 0x040fe20000001824 */
[----:B---3--:R-:W-:Y:S01]  /*62a0*/  LOP3.LUT R0, R17, 0xffff, RZ, 0xc0, !PT ;  /* 0x0000ffff11007812 */ /* 0x008fe200078ec0ff */
[----:B------:R2:W-:Y:S01]  /*62b0*/  MUFU.EX2 R247, R3 ;  /* 0x0000000300f77308 */ /* 0x0005e20000000800 */
[----:B------:R-:W-:Y:S01]  /*62c0*/  PRMT R4, R2, 0x5410, R5 ;  /* 0x0000541002047816 */ /* 0x000fe20000000005 */
[--C-:B------:R-:W-:Y:S01]  /*62d0*/  FFMA.FTZ R5, R238, c[0x0][0x23c], -R19.reuse ;  /* 0x00008f00ee057a23 */ /* 0x100fe20000010813 */
[----:B------:R-:W-:Y:S01]  /*62e0*/  SHF.R.U32.HI R0, RZ, 0x8, R0 ;  /* 0x00000008ff007819 */ /* 0x000fe20000011600 */
[----:B------:R-:W-:Y:S01]  /*62f0*/  FFMA.FTZ R6, R239, c[0x0][0x23c], -R19 ;  /* 0x00008f00ef067a23 */ /* 0x000fe20000010813 */
[----:B-1----:R-:W-:Y:S01]  /*6300*/  F2FP.PACK_AB R2, R76, R77 ;  /* 0x0000004d4c02723e */ /* 0x002fe200000000ff */
[----:B------:R-:W-:Y:S01]  /*6310*/  HMMA.16816.F32 R160, R8, R32, R68 ;  /* 0x0000002008a0723c */ /* 0x000fe20000001844 */
[----:B------:R-:W-:Y:S01]  /*6320*/  PRMT R0, R7, 0x5410, R0 ;  /* 0x0000541007007816 */ /* 0x000fe20000000000 */
[----:B------:R-:W-:Y:S01]  /*6330*/  MUFU.EX2 R14, R6 ;  /* 0x00000006000e7308 */ /* 0x000fe20000000800 */
[----:B------:R-:W1:Y:S03]  /*6340*/  LDSM.16.MT88.4 R20, [R205+0x5c00] ;  /* 0x005c0000cd14783b */ /* 0x000e660000004200 */
[----:B------:R-:W-:-:S02]  /*6350*/  HSET2.LE.AND R0, R0, R109, PT ;  /* 0x0000006d00007233 */ /* 0x000fc40003803000 */
[C---:B------:R-:W-:Y:S01]  /*6360*/  HMMA.16816.F32 R28, R8.reuse, R30, R64 ;  /* 0x0000001e081c723c */ /* 0x040fe20000001840 */
[----:B--2---:R-:W-:Y:S02]  /*6370*/  FFMA.FTZ R3, R234, c[0x0][0x23c], -R19 ;  /* 0x00008f00ea037a23 */ /* 0x004fe40000010813 */
[----:B------:R-:W-:Y:S01]  /*6380*/  LOP3.LUT R164, R0, R2, RZ, 0xc0, !PT ;  /* 0x0000000200a47212 */ /* 0x000fe200078ec0ff */
[--C-:B------:R-:W-:Y:S01]  /*6390*/  HSET2.LE.AND R0, R4, R109.reuse, PT ;  /* 0x0000006d04007233 */ /* 0x100fe20003803000 */
[----:B------:R-:W-:Y:S01]  /*63a0*/  F2FP.PACK_AB R2, R26, R27 ;  /* 0x0000001b1a02723e */ /* 0x000fe200000000ff */
[----:B------:R2:W-:Y:S01]  /*63b0*/  MUFU.EX2 R17, R3 ;  /* 0x0000000300117308 */ /* 0x0005e20000000800 */
[----:B------:R-:W-:Y:S01]  /*63c0*/  F2FP.PACK_AB R4, R252, R58 ;  /* 0x0000003afc04723e */ /* 0x000fe200000000ff */
[----:B------:R-:W-:Y:S01]  /*63d0*/  HMMA.16816.F32 R32, R8, R34, R60 ;  /* 0x000000220820723c */ /* 0x000fe2000000183c */
[----:B------:R-:W-:Y:S01]  /*63e0*/  LOP3.LUT R165, R0, R2, RZ, 0xc0, !PT ;  /* 0x0000000200a57212 */ /* 0x000fe200078ec0ff */
[----:B------:R-:W-:Y:S01]  /*63f0*/  HSET2.LE.AND R0, R13, R109, PT ;  /* 0x0000006d0d007233 */ /* 0x000fe20003803000 */
[----:B----4-:R-:W-:-:S04]  /*6400*/  F2FP.PACK_AB R2, R24, R25 ;  /* 0x000000191802723e */ /* 0x010fc800000000ff */
[----:B------:R-:W-:Y:S01]  /*6410*/  LOP3.LUT R167, R0, R2, RZ, 0xc0, !PT ;  /* 0x0000000200a77212 */ /* 0x000fe200078ec0ff */
[----:B------:R-:W-:Y:S01]  /*6420*/  FADD.FTZ R8, R221, R226 ;  /* 0x000000e2dd087221 */ /* 0x000fe20000010000 */
[----:B------:R-:W-:Y:S01]  /*6430*/  SHF.R.U32.HI R2, RZ, 0x18, R56 ;  /* 0x00000018ff027819 */ /* 0x000fe20000011638 */
[----:B------:R-:W-:Y:S02]  /*6440*/  IMAD.MOV.U32 R221, RZ, RZ, R224 ;  /* 0x000000ffffdd7224 */ /* 0x000fe400078e00e0 */
[----:B------:R-:W-:Y:S01]  /*6450*/  IMAD.MOV.U32 R226, RZ, RZ, R198 ;  /* 0x000000ffffe27224 */ /* 0x000fe200078e00c6 */
[----:B--2---:R-:W-:Y:S01]  /*6460*/  HSET2.LE.AND R3, R15, R109, PT ;  /* 0x0000006d0f037233 */ /* 0x004fe20003803000 */
[----:B------:R-:W-:Y:S01]  /*6470*/  FADD.FTZ R9, R225, R220 ;  /* 0x000000dce1097221 */ /* 0x000fe20000010000 */
[----:B------:R2:W3:Y:S01]  /*6480*/  MUFU.EX2 R15, R5 ;  /* 0x00000005000f7308 */ /* 0x0004e20000000800 */
[----:B------:R-:W-:Y:S02]  /*6490*/  IMAD.MOV.U32 R220, RZ, RZ, R179 ;  /* 0x000000ffffdc7224 */ /* 0x000fe400078e00b3 */
[----:B------:R-:W-:Y:S01]  /*64a0*/  LOP3.LUT R166, R3, R4, RZ, 0xc0, !PT ;  /* 0x0000000403a67212 */ /* 0x000fe200078ec0ff */
[----:B------:R-:W-:Y:S01]  /*64b0*/  IMAD.MOV.U32 R198, RZ, RZ, R236 ;  /* 0x000000ffffc67224 */ /* 0x000fe200078e00ec */
[----:B------:R-:W-:Y:S01]  /*64c0*/  SHF.R.U32.HI R3, RZ, 0x10, R56 ;  /* 0x00000010ff037819 */ /* 0x000fe20000011638 */
[----:B------:R-:W-:-:S02]  /*64d0*/  IMAD.MOV.U32 R225, RZ, RZ, R178 ;  /* 0x000000ffffe17224 */ /* 0x000fc400078e00b2 */
[----:B------:R-:W-:Y:S01]  /*64e0*/  IMAD.MOV.U32 R179, RZ, RZ, R196 ;  /* 0x000000ffffb37224 */ /* 0x000fe200078e00c4 */
[----:B------:R-:W-:Y:S01]  /*64f0*/  LOP3.LUT R0, R3, 0xff, RZ, 0xc0, !PT ;  /* 0x000000ff03007812 */ /* 0x000fe200078ec0ff */
[----:B------:R-:W-:Y:S01]  /*6500*/  IMAD.MOV.U32 R224, RZ, RZ, R195 ;  /* 0x000000ffffe07224 */ /* 0x000fe200078e00c3 */
[--C-:B------:R-:W-:Y:S01]  /*6510*/  HSET2.LE.AND R3, R16, R109.reuse, PT ;  /* 0x0000006d10037233 */ /* 0x100fe20003803000 */
[----:B------:R-:W-:Y:S01]  /*6520*/  IMAD.MOV.U32 R178, RZ, RZ, R176 ;  /* 0x000000ffffb27224 */ /* 0x000fe200078e00b0 */
[----:B------:R-:W-:Y:S01]  /*6530*/  PRMT R4, R0, 0x5410, R2 ;  /* 0x0000541000047816 */ /* 0x000fe20000000002 */
[----:B------:R-:W-:Y:S01]  /*6540*/  FFMA.FTZ R2, R235, c[0x0][0x23c], -R19 ;  /* 0x00008f00eb027a23 */ /* 0x000fe20000010813 */
[--C-:B------:R-:W-:Y:S01]  /*6550*/  HSET2.LE.AND R0, R18, R109.reuse, PT ;  /* 0x0000006d12007233 */ /* 0x100fe20003803000 */
[----:B------:R-:W-:Y:S01]  /*6560*/  FADD.FTZ R6, R221, R226 ;  /* 0x000000e2dd067221 */ /* 0x000fe20000010000 */
[--C-:B--2---:R-:W-:Y:S01]  /*6570*/  HSET2.LE.AND R5, R12, R109.reuse, PT ;  /* 0x0000006d0c057233 */ /* 0x104fe20003803000 */
[----:B------:R2:W4:Y:S01]  /*6580*/  MUFU.EX2 R13, R2 ;  /* 0x00000002000d7308 */ /* 0x0005220000000800 */
[----:B------:R-:W-:Y:S01]  /*6590*/  IMAD.MOV.U32 R196, RZ, RZ, R177 ;  /* 0x000000ffffc47224 */ /* 0x000fe200078e00b1 */
[----:B------:R-:W-:Y:S01]  /*65a0*/  HSET2.LE.AND R7, R4, R109, PT ;  /* 0x0000006d04077233 */ /* 0x000fe20003803000 */
[----:B------:R-:W-:Y:S01]  /*65b0*/  IMAD.MOV.U32 R195, RZ, RZ, R192 ;  /* 0x000000ffffc37224 */ /* 0x000fe200078e00c0 */
[----:B------:R-:W-:Y:S01]  /*65c0*/  HMMA.16816.F32 R140, R164, R148, R52 ;  /* 0x00000094a48c723c */ /* 0x000fe20000001834 */
[----:B------:R-:W-:-:S02]  /*65d0*/  IMAD.MOV.U32 R177, RZ, RZ, R155 ;  /* 0x000000ffffb17224 */ /* 0x000fc400078e009b */
[----:B------:R-:W-:Y:S02]  /*65e0*/  FADD.FTZ R4, R220, R8 ;  /* 0x00000008dc047221 */ /* 0x000fe40000010000 */
[----:B------:R-:W-:Y:S02]  /*65f0*/  IMAD.MOV.U32 R221, RZ, RZ, R198 ;  /* 0x000000ffffdd7224 */ /* 0x000fe400078e00c6 */
[----:B------:R-:W-:Y:S02]  /*6600*/  FADD.FTZ R11, R225, R9 ;  /* 0x00000009e10b7221 */ /* 0x000fe40000010000 */
[----:B------:R-:W-:Y:S02]  /*6610*/  IMAD.MOV.U32 R220, RZ, RZ, R179 ;  /* 0x000000ffffdc7224 */ /* 0x000fe400078e00b3 */
[----:B------:R-:W-:Y:S01]  /*6620*/  FADD.FTZ R10, R224, R6 ;  /* 0x00000006e00a7221 */ /* 0x000fe20000010000 */
[----:B------:R-:W-:Y:S01]  /*6630*/  F2FP.PACK_AB R6, R123, R124 ;  /* 0x0000007c7b06723e */ /* 0x000fe200000000ff */
[----:B--2---:R-:W-:-:S02]  /*6640*/  FADD.FTZ R2, R170, R168 ;  /* 0x000000a8aa027221 */ /* 0x004fc40000010000 */
[----:B------:R-:W-:Y:S01]  /*6650*/  IMAD.MOV.U32 R225, RZ, RZ, R178 ;  /* 0x000000ffffe17224 */ /* 0x000fe200078e00b2 */
[----:B------:R-:W-:Y:S01]  /*6660*/  LOP3.LUT R168, R5, R6, RZ, 0xc0, !PT ;  /* 0x0000000605a87212 */ /* 0x000fe200078ec0ff */
[----:B------:R-:W-:Y:S02]  /*6670*/  IMAD.MOV.U32 R224, RZ, RZ, R195 ;  /* 0x000000ffffe07224 */ /* 0x000fe400078e00c3 */
[----:B------:R-:W-:Y:S02]  /*6680*/  IMAD.MOV.U32 R198, RZ, RZ, R177 ;  /* 0x000000ffffc67224 */ /* 0x000fe400078e00b1 */
[----:B------:R-:W-:Y:S01]  /*6690*/  FADD.FTZ R8, R221, R4 ;  /* 0x00000004dd087221 */ /* 0x000fe20000010000 */
[----:B---3--:R-:W-:Y:S01]  /*66a0*/  F2FP.PACK_AB R4, R14, R15 ;  /* 0x0000000f0e04723e */ /* 0x008fe200000000ff */
[----:B------:R-:W-:Y:S02]  /*66b0*/  IMAD.MOV.U32 R179, RZ, RZ, R158 ;  /* 0x000000ffffb37224 */ /* 0x000fe400078e009e */
[----:B------:R-:W-:Y:S01]  /*66c0*/  FADD.FTZ R9, R169, R2 ;  /* 0x00000002a9097221 */ /* 0x000fe20000010000 */
[----:B------:R-:W-:Y:S01]  /*66d0*/  F2FP.PACK_AB R2, R247, R122 ;  /* 0x0000007af702723e */ /* 0x000fe200000000ff */
[----:B------:R-:W-:-:S02]  /*66e0*/  IMAD.MOV.U32 R221, RZ, RZ, R220 ;  /* 0x000000ffffdd7224 */ /* 0x000fc400078e00dc */
[----:B------:R-:W-:Y:S01]  /*66f0*/  IMAD.MOV.U32 R178, RZ, RZ, R157 ;  /* 0x000000ffffb27224 */ /* 0x000fe200078e009d */
[----:B------:R-:W-:Y:S01]  /*6700*/  LOP3.LUT R170, R0, R2, RZ, 0xc0, !PT ;  /* 0x0000000200aa7212 */ /* 0x000fe200078ec0ff */
[----:B------:R-:W-:Y:S01]  /*6710*/  IMAD.MOV.U32 R220, RZ, RZ, R225 ;  /* 0x000000ffffdc7224 */ /* 0x000fe200078e00e1 */
[----:B----4-:R-:W-:Y:S01]  /*6720*/  F2FP.PACK_AB R0, R13, R17 ;  /* 0x000000110d00723e */ /* 0x010fe200000000ff */
[----:B------:R-:W-:Y:S02]  /*6730*/  IMAD.MOV.U32 R195, RZ, RZ, R156 ;  /* 0x000000ffffc37224 */ /* 0x000fe400078e009c */
[----:B------:R-:W-:Y:S01]  /*6740*/  IMAD.MOV.U32 R225, RZ, RZ, R224 ;  /* 0x000000ffffe17224 */ /* 0x000fe200078e00e0 */
[----:B------:R-:W-:Y:S01]  /*6750*/  LOP3.LUT R169, R7, R0, RZ, 0xc0, !PT ;  /* 0x0000000007a97212 */ /* 0x000fe200078ec0ff */
[----:B------:R-:W-:Y:S02]  /*6760*/  IMAD.MOV.U32 R224, RZ, RZ, R198 ;  /* 0x000000ffffe07224 */ /* 0x000fe400078e00c6 */
[----:B------:R-:W-:-:S02]  /*6770*/  IMAD.MOV.U32 R198, RZ, RZ, R179 ;  /* 0x000000ffffc67224 */ /* 0x000fc400078e00b3 */
[----:B------:R-:W-:Y:S02]  /*6780*/  IMAD.MOV.U32 R179, RZ, RZ, R178 ;  /* 0x000000ffffb37224 */ /* 0x000fe400078e00b2 */
[----:B------:R-:W-:Y:S02]  /*6790*/  IMAD.MOV.U32 R178, RZ, RZ, R195 ;  /* 0x000000ffffb27224 */ /* 0x000fe400078e00c3 */
[----:B------:R-:W-:Y:S02]  /*67a0*/  IMAD.MOV.U32 R195, RZ, RZ, R194 ;  /* 0x000000ffffc37224 */ /* 0x000fe400078e00c2 */
[----:B------:R-:W-:Y:S02]  /*67b0*/  IMAD.MOV.U32 R194, RZ, RZ, R175 ;  /* 0x000000ffffc27224 */ /* 0x000fe400078e00af */
[----:B------:R-:W-:Y:S02]  /*67c0*/  IMAD.MOV.U32 R175, RZ, RZ, R174 ;  /* 0x000000ffffaf7224 */ /* 0x000fe400078e00ae */
[----:B------:R-:W-:Y:S01]  /*67d0*/  IMAD.MOV.U32 R174, RZ, RZ, R171 ;  /* 0x000000ffffae7224 */ /* 0x000fe200078e00ab */
[----:B------:R-:W-:Y:S01]  /*67e0*/  LOP3.LUT R171, R3, R4, RZ, 0xc0, !PT ;  /* 0x0000000403ab7212 */ /* 0x000fe200078ec0ff */
[----:B------:R-:W-:-:S02]  /*67f0*/  FADD.FTZ R2, R221, R11 ;  /* 0x0000000bdd027221 */ /* 0x000fc40000010000 */
[----:B------:R-:W-:Y:S02]  /*6800*/  FADD.FTZ R0, R110, R10 ;  /* 0x0000000a6e007221 */ /* 0x000fe40000010000 */
[----:B------:R-:W-:Y:S01]  /*6810*/  FADD.FTZ R3, R183, R9 ;  /* 0x00000009b7037221 */ /* 0x000fe20000010000 */
[----:B------:R2:W5:Y:S01]  /*6820*/  LDL.LU R110, [R1+0x78] ;  /* 0x00007800016e7983 */ /* 0x0005620000300800 */
[----:B------:R-:W-:Y:S02]  /*6830*/  IMAD.MOV.U32 R103, RZ, RZ, R220 ;  /* 0x000000ffff677224 */ /* 0x000fe400078e00dc */
[----:B------:R-:W-:Y:S01]  /*6840*/  FADD.FTZ R6, R182, R8 ;  /* 0x00000008b6067221 */ /* 0x000fe20000010000 */
[----:B------:R2:W5:Y:S01]  /*6850*/  LDL.LU R183, [R1+0x74] ;  /* 0x0000740001b77983 */ /* 0x0005620000300800 */
[----:B------:R-:W-:Y:S02]  /*6860*/  FADD.FTZ R5, R218, R2 ;  /* 0x00000002da057221 */ /* 0x000fe40000010000 */
[----:B------:R-:W-:Y:S01]  /*6870*/  FADD.FTZ R4, R228, R0 ;  /* 0x00000000e4047221 */ /* 0x000fe20000010000 */
        /* <DEDUP_REMOVED lines=8> */
[----:B------:R-:W-:Y:S01]  /*6900*/  IMAD.MOV.U32 R103, RZ, RZ, R227 ;  /* 0x000000ffff677224 */ /* 0x000fe200078e00e3 */
[----:B------:R2:W5:Y:S01]  /*6910*/  LDL.LU R216, [R1+0x64] ;  /* 0x0000640001d87983 */ /* 0x0005620000300800 */
[----:B------:R-:W-:-:S02]  /*6920*/  IMAD.MOV.U32 R225, RZ, RZ, R178 ;  /* 0x000000ffffe17224 */ /* 0x000fc400078e00b2 */
        /* <DEDUP_REMOVED lines=14> */
[----:B------:R-:W-:Y:S02]  /*6a10*/  IMAD.MOV.U32 R226, RZ, RZ, R224 ;  /* 0x000000ffffe27224 */ /* 0x000fe400078e00e0 */
[----:B------:R-:W-:Y:S02]  /*6a20*/  FADD.FTZ R5, R207, R5 ;  /* 0x00000005cf057221 */ /* 0x000fe40000010000 */
[----:B------:R-:W-:-:S02]  /*6a30*/  IMAD.MOV.U32 R221, RZ, RZ, R198 ;  /* 0x000000ffffdd7224 */ /* 0x000fc400078e00c6 */
[----:B------:R-:W-:Y:S02]  /*6a40*/  FADD.FTZ R3, R206, R4 ;  /* 0x00000004ce037221 */ /* 0x000fe40000010000 */
[----:B------:R-:W-:Y:S02]  /*6a50*/  IMAD.MOV.U32 R220, RZ, RZ, R179 ;  /* 0x000000ffffdc7224 */ /* 0x000fe400078e00b3 */
[----:B------:R-:W-:Y:S02]  /*6a60*/  IMAD.MOV.U32 R224, RZ, RZ, R195 ;  /* 0x000000ffffe07224 */ /* 0x000fe400078e00c3 */
[----:B------:R-:W-:Y:S02]  /*6a70*/  FADD.FTZ R0, R74, R0 ;  /* 0x000000004a007221 */ /* 0x000fe40000010000 */
[----:B------:R-:W-:Y:S02]  /*6a80*/  IMAD.MOV.U32 R198, RZ, RZ, R194 ;  /* 0x000000ffffc67224 */ /* 0x000fe400078e00c2 */
[----:B------:R-:W-:-:S02]  /*6a90*/  IMAD.MOV.U32 R195, RZ, RZ, R236 ;  /* 0x000000ffffc37224 */ /* 0x000fc400078e00ec */
[----:B------:R-:W-:Y:S02]  /*6aa0*/  FADD.FTZ R6, R227, R2 ;  /* 0x00000002e3067221 */ /* 0x000fe40000010000 */
[----:B------:R-:W-:Y:S02]  /*6ab0*/  IMAD.MOV.U32 R179, RZ, RZ, R175 ;  /* 0x000000ffffb37224 */ /* 0x000fe400078e00af */
[----:B------:R-:W-:Y:S02]  /*6ac0*/  IMAD.MOV.U32 R194, RZ, RZ, R233 ;  /* 0x000000ffffc27224 */ /* 0x000fe400078e00e9 */
[----:B------:R-:W-:Y:S02]  /*6ad0*/  FADD.FTZ R4, R226, R5 ;  /* 0x00000005e2047221 */ /* 0x000fe40000010000 */
[----:B------:R-:W-:Y:S02]  /*6ae0*/  IMAD.MOV.U32 R175, RZ, RZ, R232 ;  /* 0x000000ffffaf7224 */ /* 0x000fe400078e00e8 */
[----:B------:R-:W-:-:S02]  /*6af0*/  FADD.FTZ R2, R221, R3 ;  /* 0x00000003dd027221 */ /* 0x000fc40000010000 */
[----:B------:R-:W-:Y:S02]  /*6b00*/  IMAD.MOV.U32 R174, RZ, RZ, R201 ;  /* 0x000000ffffae7224 */ /* 0x000fe400078e00c9 */
[----:B------:R-:W-:Y:S02]  /*6b10*/  FADD.FTZ R0, R220, R0 ;  /* 0x00000000dc007221 */ /* 0x000fe40000010000 */
[----:B------:R-:W-:Y:S02]  /*6b20*/  IMAD.MOV.U32 R236, RZ, RZ, R200 ;  /* 0x000000ffffec7224 */ /* 0x000fe400078e00c8 */
[----:B------:R-:W-:Y:S02]  /*6b30*/  IMAD.MOV.U32 R178, RZ, RZ, R195 ;  /* 0x000000ffffb27224 */ /* 0x000fe400078e00c3 */
[----:B------:R-:W-:Y:S02]  /*6b40*/  FADD.FTZ R3, R225, R6 ;  /* 0x00000006e1037221 */ /* 0x000fe40000010000 */
[----:B------:R-:W-:-:S02]  /*6b50*/  IMAD.MOV.U32 R233, RZ, RZ, R147 ;  /* 0x000000ffffe97224 */ /* 0x000fc400078e0093 */
        /* <DEDUP_REMOVED lines=9> */
[----:B------:R-:W-:Y:S02]  /*6bf0*/  FADD.FTZ R3, R178, R3 ;  /* 0x00000003b2037221 */ /* 0x000fe40000010000 */
[----:B------:R-:W-:Y:S02]  /*6c00*/  IMAD.MOV.U32 R236, RZ, RZ, R233 ;  /* 0x000000ffffec7224 */ /* 0x000fe400078e00e9 */
[----:B------:R-:W-:-:S02]  /*6c10*/  FADD.FTZ R2, R195, R6 ;  /* 0x00000006c3027221 */ /* 0x000fc40000010000 */
[----:B------:R-:W-:Y:S02]  /*6c20*/  IMAD.MOV.U32 R233, RZ, RZ, R232 ;  /* 0x000000ffffe97224 */ /* 0x000fe400078e00e8 */
[----:B------:R-:W-:Y:S02]  /*6c30*/  FADD.FTZ R0, R194, R5 ;  /* 0x00000005c2007221 */ /* 0x000fe40000010000 */
[----:B------:R-:W-:Y:S02]  /*6c40*/  IMAD.MOV.U32 R232, RZ, RZ, R201 ;  /* 0x000000ffffe87224 */ /* 0x000fe400078e00c9 */
[----:B------:R-:W-:Y:S02]  /*6c50*/  FADD.FTZ R4, R175, R4 ;  /* 0x00000004af047221 */ /* 0x000fe40000010000 */
[----:B------:R-:W-:Y:S02]  /*6c60*/  FADD.FTZ R5, R174, R3 ;  /* 0x00000003ae057221 */ /* 0x000fe40000010000 */
[----:B------:R-:W-:-:S02]  /*6c70*/  FADD.FTZ R3, R236, R2 ;  /* 0x00000002ec037221 */ /* 0x000fc40000010000 */
[----:B------:R-:W-:Y:S02]  /*6c80*/  IMAD.MOV.U32 R197, RZ, RZ, R193 ;  /* 0x000000ffffc57224 */ /* 0x000fe400078e00c1 */
[----:B------:R-:W-:Y:S02]  /*6c90*/  IMAD.MOV.U32 R176, RZ, RZ, R154 ;  /* 0x000000ffffb07224 */ /* 0x000fe400078e009a */
[----:B------:R-:W-:Y:S02]  /*6ca0*/  FADD.FTZ R2, R233, R0 ;  /* 0x00000000e9027221 */ /* 0x000fe40000010000 */
[----:B------:R-:W-:Y:S02]  /*6cb0*/  IMAD.MOV.U32 R193, RZ, RZ, R153 ;  /* 0x000000ffffc17224 */ /* 0x000fe400078e0099 */
[----:B------:R-:W-:Y:S02]  /*6cc0*/  FADD.FTZ R0, R232, R4 ;  /* 0x00000004e8007221 */ /* 0x000fe40000010000 */
[----:B------:R-:W-:-:S02]  /*6cd0*/  IMAD.MOV.U32 R192, RZ, RZ, R152 ;  /* 0x000000ffffc07224 */ /* 0x000fc400078e0098 */
[----:B------:R-:W-:Y:S01]  /*6ce0*/  IMAD.MOV.U32 R177, RZ, RZ, R176 ;  /* 0x000000ffffb17224 */ /* 0x000fe200078e00b0 */
[----:B------:R-:W3:Y:S01]  /*6cf0*/  LDC.U8 R74, c[0x0][0x2d8] ;  /* 0x0000b600ff4a7b82 */ /* 0x000ee20000000000 */
[----:B------:R-:W-:Y:S01]  /*6d00*/  FADD.FTZ R3, R229, R3 ;  /* 0x00000003e5037221 */ /* 0x000fe20000010000 */
[----:B------:R-:W-:Y:S01]  /*6d10*/  HMMA.16816.F32 R152, R164, R150, R44 ;  /* 0x00000096a498723c */ /* 0x000fe2000000182c */
[----:B------:R-:W-:Y:S02]  /*6d20*/  IMAD.MOV.U32 R176, RZ, RZ, R193 ;  /* 0x000000ffffb07224 */ /* 0x000fe400078e00c1 */
[----:B------:R-:W-:Y:S02]  /*6d30*/  FADD.FTZ R0, R197, R0 ;  /* 0x00000000c5007221 */ /* 0x000fe40000010000 */
[----:B------:R-:W-:Y:S02]  /*6d40*/  IMAD.MOV.U32 R193, RZ, RZ, R192 ;  /* 0x000000ffffc17224 */ /* 0x000fe400078e00c0 */
[----:B------:R-:W-:-:S02]  /*6d50*/  IMAD.MOV.U32 R192, RZ, RZ, R173 ;  /* 0x000000ffffc07224 */ /* 0x000fc400078e00ad */
[----:B------:R-:W-:Y:S02]  /*6d60*/  IMAD.MOV.U32 R173, RZ, RZ, R187 ;  /* 0x000000ffffad7224 */ /* 0x000fe400078e00bb */
[----:B------:R-:W-:Y:S02]  /*6d70*/  FADD.FTZ R3, R219, R3 ;  /* 0x00000003db037221 */ /* 0x000fe40000010000 */
[----:B------:R-:W-:Y:S02]  /*6d80*/  IMAD.MOV.U32 R187, RZ, RZ, R186 ;  /* 0x000000ffffbb7224 */ /* 0x000fe400078e00ba */
[----:B------:R-:W-:Y:S02]  /*6d90*/  FADD.FTZ R0, R176, R0 ;  /* 0x00000000b0007221 */ /* 0x000fe40000010000 */
[----:B------:R-:W-:Y:S02]  /*6da0*/  IMAD.MOV.U32 R186, RZ, RZ, R191 ;  /* 0x000000ffffba7224 */ /* 0x000fe400078e00bf */
[----:B------:R-:W-:-:S02]  /*6db0*/  IMAD.MOV.U32 R191, RZ, RZ, R190 ;  /* 0x000000ffffbf7224 */ /* 0x000fc400078e00be */
[----:B------:R-:W-:Y:S02]  /*6dc0*/  IMAD.MOV.U32 R190, RZ, RZ, R185 ;  /* 0x000000ffffbe7224 */ /* 0x000fe400078e00b9 */
[----:B------:R-:W-:Y:S02]  /*6dd0*/  FADD.FTZ R3, R192, R3 ;  /* 0x00000003c0037221 */ /* 0x000fe40000010000 */
[----:B------:R-:W-:Y:S02]  /*6de0*/  IMAD.MOV.U32 R185, RZ, RZ, R159 ;  /* 0x000000ffffb97224 */ /* 0x000fe400078e009f */
[----:B------:R-:W-:Y:S01]  /*6df0*/  FADD.FTZ R0, R187, R0 ;  /* 0x00000000bb007221 */ /* 0x000fe20000010000 */
[----:B-1----:R-:W-:Y:S01]  /*6e00*/  HMMA.16816.F32 R156, R164, R20, R48 ;  /* 0x00000014a49c723c */ /* 0x002fe20000001830 */
[----:B------:R-:W-:Y:S02]  /*6e10*/  FADD.FTZ R3, R191, R3 ;  /* 0x00000003bf037221 */ /* 0x000fe40000010000 */
[----:B------:R-:W-:-:S02]  /*6e20*/  FADD.FTZ R0, R185, R0 ;  /* 0x00000000b9007221 */ /* 0x000fc40000010000 */
[----:B------:R-:W-:Y:S02]  /*6e30*/  FADD.FTZ R3, R121, R3 ;  /* 0x0000000379037221 */ /* 0x000fe40000010000 */
[----:B------:R-:W-:Y:S01]  /*6e40*/  IMAD.MOV.U32 R200, RZ, RZ, R144 ;  /* 0x000000ffffc87224 */ /* 0x000fe200078e0090 */
[----:B------:R-:W-:Y:S01]  /*6e50*/  HMMA.16816.F32 R160, R168, R20, R160 ;  /* 0x00000014a8a0723c */ /* 0x000fe200000018a0 */
[----:B------:R-:W-:Y:S02]  /*6e60*/  FADD.FTZ R0, R180, R0 ;  /* 0x00000000b4007221 */ /* 0x000fe40000010000 */
[----:B------:R-:W-:Y:S02]  /*6e70*/  FADD.FTZ R3, R120, R3 ;  /* 0x0000000378037221 */ /* 0x000fe40000010000 */
[----:B------:R-:W-:Y:S02]  /*6e80*/  IMAD.MOV.U32 R201, RZ, RZ, R200 ;  /* 0x000000ffffc97224 */ /* 0x000fe400078e00c8 */
[----:B------:R-:W-:Y:S01]  /*6e90*/  FADD.FTZ R0, R172, R0 ;  /* 0x00000000ac007221 */ /* 0x000fe20000010000 */
[----:B------:R-:W-:Y:S01]  /*6ea0*/  HMMA.16816.F32 R164, R164, R22, R40 ;  /* 0x00000016a4a4723c */ /* 0x000fe20000001828 */
        /* <DEDUP_REMOVED lines=10> */
[----:B------:R-:W-:Y:S01]  /*6f50*/  FADD.FTZ R4, R196, R4 ;  /* 0x00000004c4047221 */ /* 0x000fe20000010000 */
[----:B------:R2:W5:Y:S01]  /*6f60*/  LDL.LU R207, [R1+0x40] ;  /* 0x0000400001cf7983 */ /* 0x0005620000300800 */
[----:B------:R-:W-:Y:S02]  /*6f70*/  FADD.FTZ R2, R177, R2 ;  /* 0x00000002b1027221 */ /* 0x000fe40000010000 */
[----:B------:R-:W-:Y:S01]  /*6f80*/  FADD.FTZ R3, R117, R3 ;  /* 0x0000000375037221 */ /* 0x000fe20000010000 */
[----:B------:R2:W5:Y:S01]  /*6f90*/  LDL.LU R206, [R1+0x3c] ;  /* 0x00003c0001ce7983 */ /* 0x0005620000300800 */
        /* <DEDUP_REMOVED lines=47> */
[----:B------:R2:W-:Y:S01]  /*7290*/  STL [R1], R3 ;  /* 0x0000000301007387 */ /* 0x0005e20000100800 */
[----:B------:R-:W-:Y:S02]  /*72a0*/  FADD.FTZ R4, R126, R4 ;  /* 0x000000047e047221 */ /* 0x000fe40000010000 */
[----:B------:R-:W-:Y:S01]  /*72b0*/  FADD.FTZ R2, R89, R2 ;  /* 0x0000000259027221 */ /* 0x000fe20000010000 */
[----:B------:R2:W-:Y:S01]  /*72c0*/  STL [R1+0x4], R0 ;  /* 0x0000040001007387 */ /* 0x0005e20000100800 */
[----:B------:R-:W-:Y:S02]  /*72d0*/  FADD.FTZ R4, R125, R4 ;  /* 0x000000047d047221 */ /* 0x000fe40000010000 */
[----:B------:R-:W-:-:S02]  /*72e0*/  FADD.FTZ R2, R88, R2 ;  /* 0x0000000258027221 */ /* 0x000fc40000010000 */
[----:B------:R-:W-:Y:S02]  /*72f0*/  FADD.FTZ R4, R124, R4 ;  /* 0x000000047c047221 */ /* 0x000fe40000010000 */
        /* <DEDUP_REMOVED lines=9> */
[----:B------:R-:W-:Y:S01]  /*7390*/  HMMA.16816.F32 R168, R168, R22, R32 ;  /* 0x00000016a8a8723c */ /* 0x000fe20000001820 */
[----:B------:R-:W-:Y:S07]  /*73a0*/  @!P0 BRA `(.L_x_449) ;  /* 0x00006ac000008947 */ /* 0x000fee0003800000 */
[C---:B--23-5:R-:W-:Y:S01]  /*73b0*/  IADD3 R189, R183.reuse, 0x4, RZ ;  /* 0x00000004b7bd7810 */ /* 0x06cfe20007ffe0ff */
[----:B------:R-:W-:Y:S01]  /*73c0*/  IMAD.WIDE.U32 R250, R183, -0x326172a9, RZ ;  /* 0xcd9e8d57b7fa7825 */ /* 0x000fe200078e00ff */
[----:B------:R-:W-:Y:S02]  /*73d0*/  IADD3 R217, R182, -0x2, RZ ;  /* 0xfffffffeb6d97810 */ /* 0x000fe40007ffe0ff */
[----:B------:R-:W-:Y:S01]  /*73e0*/  MOV R135, R134 ;  /* 0x0000008600877202 */ /* 0x000fe20000000f00 */
[----:B------:R-:W-:Y:S01]  /*73f0*/  IMAD.WIDE.U32 R248, R189, -0x326172a9, RZ ;  /* 0xcd9e8d57bdf87825 */ /* 0x000fe200078e00ff */
[----:B------:R-:W-:Y:S02]  /*7400*/  LOP3.LUT R240, R251, R110, RZ, 0x3c, !PT ;  /* 0x0000006efbf07212 */ /* 0x000fe400078e3cff */
[----:B------:R-:W-:Y:S01]  /*7410*/  MOV R133, R136 ;  /* 0x0000008800857202 */ /* 0x000fe20000000f00 */
[----:B------:R-:W-:Y:S01]  /*7420*/  IMAD.MOV.U32 R132, RZ, RZ, R137 ;  /* 0x000000ffff847224 */ /* 0x000fe200078e0089 */
[----:B------:R-:W-:Y:S01]  /*7430*/  LOP3.LUT R238, R249, R110, RZ, 0x3c, !PT ;  /* 0x0000006ef9ee7212 */ /* 0x000fe200078e3cff */
[----:B------:R-:W-:Y:S01]  /*7440*/  IMAD.MOV.U32 R3, RZ, RZ, R138 ;  /* 0x000000ffff037224 */ /* 0x000fe200078e008a */
[----:B------:R-:W-:Y:S01]  /*7450*/  PRMT R221, R74, 0x7054, R74 ;  /* 0x000070544add7816 */ /* 0x000fe2000000004a */
[----:B------:R-:W-:-:S04]  /*7460*/  IMAD.WIDE.U32 R218, R218, -0x2daee0ad, RZ ;  /* 0xd2511f53dada7825 */ /* 0x000fc800078e00ff */
[----:B------:R-:W-:-:S04]  /*7470*/  IMAD.WIDE.U32 R240, R240, -0x2daee0ad, RZ ;  /* 0xd2511f53f0f07825 */ /* 0x000fc800078e00ff */
[----:B------:R-:W-:Y:S01]  /*7480*/  IMAD.WIDE.U32 R238, R238, -0x2daee0ad, RZ ;  /* 0xd2511f53eeee7825 */ /* 0x000fe200078e00ff */
[----:B------:R-:W-:Y:S05]  /*7490*/  BRA `(.L_x_450) ;  /* 0x000001b000007947 */ /* 0x000fea0003800000 */
.L_x_452:
[----:B------:R-:W2:Y:S01]  /*74a0*/  LDL.64 R224, [R1+0x30] ;  /* 0x0000300001e07983 */ /* 0x000ea20000100a00 */
[----:B------:R-:W-:Y:S03]  /*74b0*/  IADD3 R0, R217, -0x1, RZ ;  /* 0xffffffffd9007810 */ /* 0x000fe60007ffe0ff */
[----:B------:R-:W3:Y:S01]  /*74c0*/  LDL.64 R222, [R1+0x20] ;  /* 0x0000200001de7983 */ /* 0x000ee20000100a00 */
        /* <DEDUP_REMOVED lines=24> */
.L_x_450:
        /* <DEDUP_REMOVED lines=28> */
[----:B------:R-:W2:Y:S08]  /*7810*/  LDSM.16.M88.4 R16, [R206] ;  /* 0x00000000ce10783b */ /* 0x000eb00000000200 */
        /* <DEDUP_REMOVED lines=9> */
[----:B------:R-:W5:Y:S01]  /*78b0*/  LDSM.16.M88.4 R96, [R206+0x1400] ;  /* 0x00140000ce60783b */ /* 0x000f620000000200 */
        /* <DEDUP_REMOVED lines=76> */
.L_x_451:
[----:B------:R-:W-:Y:S01]  /*7d80*/  IMAD.SHL.U32 R192, R217, 0x4, RZ ;  /* 0x00000004d9c07824 */ /* 0x000fe200078e00ff */
[----:B------:R-:W-:Y:S01]  /*7d90*/  FMNMX.FTZ R0, R4, R3, !PT ;  /* 0x0000000304007209 */ /* 0x000fe20007810000 */
[----:B------:R-:W-:Y:S01]  /*7da0*/  STL [R1+0x70], R252 ;  /* 0x000070fc01007387 */ /* 0x000fe20000100800 */
        /* <DEDUP_REMOVED lines=127> */
[----:B--2---:R-:W-:Y:S02]  /*85a0*/  FMNMX.FTZ R137, R0, R137, !PT ;  /* 0x0000008900897209 */ /* 0x004fe40007810000 */
        /* <DEDUP_REMOVED lines=16> */
[C---:B------:R-:W-:Y:S01]  /*86b0*/  FSETP.NEU.FTZ.AND P1, PT, R138.reuse, -INF , PT ;  /* 0xff8000008a00780b */ /* 0x040fe20003f3d000 */
[----:B------:R-:W-:Y:S01]  /*86c0*/  FMUL.FTZ R186, R138, c[0x0][0x23c] ;  /* 0x00008f008aba7a20 */ /* 0x000fe20000410000 */
[----:B------:R-:W-:Y:S02]  /*86d0*/  FMNMX.FTZ R136, R124, R136, !PT ;  /* 0x000000887c887209 */ /* 0x000fe40007810000 */
[----:B------:R-:W-:Y:S02]  /*86e0*/  FMNMX.FTZ R0, R126, R0, !PT ;  /* 0x000000007e007209 */ /* 0x000fe40007810000 */
[----:B------:R-:W-:Y:S02]  /*86f0*/  FMNMX.FTZ R136, R125, R136, !PT ;  /* 0x000000887d887209 */ /* 0x000fe40007810000 */
[----:B------:R-:W-:Y:S02]  /*8700*/  FSEL R186, R186, RZ, P1 ;  /* 0x000000ffbaba7208 */ /* 0x000fe40000800000 */
[----:B------:R-:W-:Y:S01]  /*8710*/  FMNMX.FTZ R0, R127, R0, !PT ;  /* 0x000000007f007209 */ /* 0x000fe20007810000 */
[----:B------:R-:W1:Y:S01]  /*8720*/  SHFL.BFLY PT, R134, R136, 0x2, 0x1f ;  /* 0x0c401f0088867f89 */ /* 0x000e6200000e0000 */
[----:B--2---:R-:W-:Y:S01]  /*8730*/  FMNMX.FTZ R137, R137, R139, !PT ;  /* 0x0000008b89897209 */ /* 0x004fe20007810000 */
[--C-:B------:R-:W-:Y:S02]  /*8740*/  FFMA.FTZ R16, R16, c[0x0][0x23c], -R186.reuse ;  /* 0x00008f0010107a23 */ /* 0x100fe400000108ba */
[--C-:B------:R-:W-:Y:S01]  /*8750*/  FFMA.FTZ R5, R5, c[0x0][0x23c], -R186.reuse ;  /* 0x00008f0005057a23 */ /* 0x100fe200000108ba */
[C---:B------:R-:W-:Y:S01]  /*8760*/  FSETP.NEU.FTZ.AND P1, PT, R137.reuse, -INF , PT ;  /* 0xff8000008900780b */ /* 0x040fe20003f3d000 */
[----:B------:R-:W-:Y:S01]  /*8770*/  FMUL.FTZ R185, R137, c[0x0][0x23c] ;  /* 0x00008f0089b97a20 */ /* 0x000fe20000410000 */
[----:B------:R2:W-:Y:S01]  /*8780*/  MUFU.EX2 R229, R16 ;  /* 0x0000001000e57308 */ /* 0x0005e20000000800 */
[--C-:B------:R-:W-:Y:S01]  /*8790*/  FFMA.FTZ R4, R4, c[0x0][0x23c], -R186.reuse ;  /* 0x00008f0004047a23 */ /* 0x100fe200000108ba */
[----:B------:R-:W3:Y:S01]  /*87a0*/  SHFL.BFLY PT, R2, R0, 0x2, 0x1f ;  /* 0x0c401f0000027f89 */ /* 0x000ee200000e0000 */
[--C-:B------:R-:W-:Y:S01]  /*87b0*/  FFMA.FTZ R17, R17, c[0x0][0x23c], -R186.reuse ;  /* 0x00008f0011117a23 */ /* 0x100fe200000108ba */
[----:B------:R-:W-:Y:S01]  /*87c0*/  FSEL R185, R185, RZ, P1 ;  /* 0x000000ffb9b97208 */ /* 0x000fe20000800000 */
[--C-:B------:R-:W-:Y:S02]  /*87d0*/  FFMA.FTZ R32, R32, c[0x0][0x23c], -R186.reuse ;  /* 0x00008f0020207a23 */ /* 0x100fe400000108ba */
[--C-:B------:R-:W-:Y:S02]  /*87e0*/  FFMA.FTZ R33, R33, c[0x0][0x23c], -R186.reuse ;  /* 0x00008f0021217a23 */ /* 0x100fe400000108ba */
[--C-:B------:R-:W-:Y:S01]  /*87f0*/  FFMA.FTZ R7, R7, c[0x0][0x23c], -R185.reuse ;  /* 0x00008f0007077a23 */ /* 0x100fe200000108b9 */
[----:B------:R-:W4:Y:S01]  /*8800*/  MUFU.EX2 R235, R5 ;  /* 0x0000000500eb7308 */ /* 0x000f220000000800 */
[--C-:B------:R-:W-:Y:S02]  /*8810*/  FFMA.FTZ R18, R18, c[0x0][0x23c], -R185.reuse ;  /* 0x00008f0012127a23 */ /* 0x100fe400000108b9 */
[--C-:B------:R-:W-:Y:S02]  /*8820*/  FFMA.FTZ R19, R19, c[0x0][0x23c], -R185.reuse ;  /* 0x00008f0013137a23 */ /* 0x100fe400000108b9 */
[--C-:B------:R-:W-:Y:S02]  /*8830*/  FFMA.FTZ R6, R6, c[0x0][0x23c], -R185.reuse ;  /* 0x00008f0006067a23 */ /* 0x100fe400000108b9 */
[--C-:B------:R-:W-:Y:S01]  /*8840*/  FFMA.FTZ R34, R34, c[0x0][0x23c], -R185.reuse ;  /* 0x00008f0022227a23 */ /* 0x100fe200000108b9 */
[----:B-1----:R-:W-:Y:S01]  /*8850*/  FMNMX.FTZ R136, R136, R134, !PT ;  /* 0x0000008688887209 */ /* 0x002fe20007810000 */
[--C-:B------:R-:W-:Y:S01]  /*8860*/  FFMA.FTZ R20, R20, c[0x0][0x23c], -R186.reuse ;  /* 0x00008f0014147a23 */ /* 0x100fe200000108ba */
[----:B------:R-:W-:Y:S01]  /*8870*/  MUFU.EX2 R236, R4 ;  /* 0x0000000400ec7308 */ /* 0x000fe20000000800 */
[--C-:B------:R-:W-:Y:S02]  /*8880*/  FFMA.FTZ R35, R35, c[0x0][0x23c], -R185.reuse ;  /* 0x00008f0023237a23 */ /* 0x100fe400000108b9 */
[--C-:B------:R-:W-:Y:S01]  /*8890*/  FFMA.FTZ R21, R21, c[0x0][0x23c], -R186.reuse ;  /* 0x00008f0015157a23 */ /* 0x100fe200000108ba */
[----:B--2---:R-:W1:Y:S01]  /*88a0*/  SHFL.BFLY PT, R16, R136, 0x1, 0x1f ;  /* 0x0c201f0088107f89 */ /* 0x004e6200000e0000 */
[--C-:B------:R-:W-:Y:S01]  /*88b0*/  FFMA.FTZ R22, R22, c[0x0][0x23c], -R185.reuse ;  /* 0x00008f0016167a23 */ /* 0x100fe200000108b9 */
[----:B---3--:R-:W-:Y:S01]  /*88c0*/  FMNMX.FTZ R0, R0, R2, !PT ;  /* 0x0000000200007209 */ /* 0x008fe20007810000 */
[--C-:B------:R-:W-:Y:S02]  /*88d0*/  FFMA.FTZ R23, R23, c[0x0][0x23c], -R185.reuse ;  /* 0x00008f0017177a23 */ /* 0x100fe400000108b9 */
[--C-:B------:R-:W-:Y:S01]  /*88e0*/  FFMA.FTZ R48, R48, c[0x0][0x23c], -R186.reuse ;  /* 0x00008f0030307a23 */ /* 0x100fe200000108ba */
[----:B------:R-:W2:Y:S01]  /*88f0*/  MUFU.EX2 R4, R7 ;  /* 0x0000000700047308 */ /* 0x000ea20000000800 */
[--C-:B------:R-:W-:Y:S01]  /*8900*/  FFMA.FTZ R50, R50, c[0x0][0x23c], -R185.reuse ;  /* 0x00008f0032327a23 */ /* 0x100fe200000108b9 */
[----:B------:R-:W3:Y:S01]  /*8910*/  SHFL.BFLY PT, R2, R0, 0x1, 0x1f ;  /* 0x0c201f0000027f89 */ /* 0x000ee200000e0000 */
[--C-:B------:R-:W-:Y:S02]  /*8920*/  FFMA.FTZ R51, R51, c[0x0][0x23c], -R185.reuse ;  /* 0x00008f0033337a23 */ /* 0x100fe400000108b9 */
[--C-:B------:R-:W-:Y:S02]  /*8930*/  FFMA.FTZ R49, R49, c[0x0][0x23c], -R186.reuse ;  /* 0x00008f0031317a23 */ /* 0x100fe400000108ba */
[--C-:B------:R-:W-:Y:S02]  /*8940*/  FFMA.FTZ R38, R38, c[0x0][0x23c], -R185.reuse ;  /* 0x00008f0026267a23 */ /* 0x100fe400000108b9 */
[--C-:B------:R-:W-:Y:S01]  /*8950*/  FFMA.FTZ R36, R36, c[0x0][0x23c], -R186.reuse ;  /* 0x00008f0024247a23 */ /* 0x100fe200000108ba */
[----:B----4-:R-:W-:Y:S01]  /*8960*/  STL [R1+0x1c], R235 ;  /* 0x00001ceb01007387 */ /* 0x010fe20000100800 */
[--C-:B------:R-:W-:Y:S01]  /*8970*/  FFMA.FTZ R37, R37, c[0x0][0x23c], -R186.reuse ;  /* 0x00008f0025257a23 */ /* 0x100fe200000108ba */
[----:B------:R-:W-:Y:S01]  /*8980*/  MUFU.EX2 R214, R18 ;  /* 0x0000001200d67308 */ /* 0x000fe20000000800 */
[--C-:B------:R-:W-:Y:S02]  /*8990*/  FFMA.FTZ R39, R39, c[0x0][0x23c], -R185.reuse ;  /* 0x00008f0027277a23 */ /* 0x100fe400000108b9 */
[--C-:B------:R-:W-:Y:S02]  /*89a0*/  FFMA.FTZ R64, R64, c[0x0][0x23c], -R186.reuse ;  /* 0x00008f0040407a23 */ /* 0x100fe400000108ba */
[--C-:B------:R-:W-:Y:S01]  /*89b0*/  FFMA.FTZ R65, R65, c[0x0][0x23c], -R186.reuse ;  /* 0x00008f0041417a23 */ /* 0x100fe200000108ba */
[----:B-1----:R-:W-:Y:S01]  /*89c0*/  FMNMX.FTZ R136, R136, R16, !PT ;  /* 0x0000001088887209 */ /* 0x002fe20007810000 */
[--C-:B------:R-:W-:Y:S02]  /*89d0*/  FFMA.FTZ R66, R66, c[0x0][0x23c], -R185.reuse ;  /* 0x00008f0042427a23 */ /* 0x100fe400000108b9 */
[--C-:B------:R-:W-:Y:S01]  /*89e0*/  FFMA.FTZ R67, R67, c[0x0][0x23c], -R185.reuse ;  /* 0x00008f0043437a23 */ /* 0x100fe200000108b9 */
[----:B------:R-:W-:Y:S01]  /*89f0*/  MUFU.EX2 R215, R33 ;  /* 0x0000002100d77308 */ /* 0x000fe20000000800 */
[C---:B------:R-:W-:Y:S01]  /*8a00*/  FMUL.FTZ R184, R136.reuse, c[0x0][0x23c] ;  /* 0x00008f0088b87a20 */ /* 0x040fe20000410000 */
[----:B------:R-:W-:Y:S01]  /*8a10*/  FSETP.NEU.FTZ.AND P1, PT, R136, -INF , PT ;  /* 0xff8000008800780b */ /* 0x000fe20003f3d000 */
[--C-:B------:R-:W-:Y:S01]  /*8a20*/  FFMA.FTZ R54, R54, c[0x0][0x23c], -R185.reuse ;  /* 0x00008f0036367a23 */ /* 0x100fe200000108b9 */
[----:B---3--:R-:W-:Y:S01]  /*8a30*/  FMNMX.FTZ R134, R0, R2, !PT ;  /* 0x0000000200867209 */ /* 0x008fe20007810000 */
[----:B------:R-:W-:Y:S01]  /*8a40*/  FFMA.FTZ R55, R55, c[0x0][0x23c], -R185 ;  /* 0x00008f0037377a23 */ /* 0x000fe200000108b9 */
[----:B--2---:R1:W-:Y:S01]  /*8a50*/  STL [R1+0x18], R4 ;  /* 0x0000180401007387 */ /* 0x0043e20000100800 */
[--C-:B------:R-:W-:Y:S01]  /*8a60*/  FFMA.FTZ R52, R52, c[0x0][0x23c], -R186.reuse ;  /* 0x00008f0034347a23 */ /* 0x100fe200000108ba */
[----:B------:R-:W-:Y:S01]  /*8a70*/  FSEL R184, R184, RZ, P1 ;  /* 0x000000ffb8b87208 */ /* 0x000fe20000800000 */
[C---:B------:R-:W-:Y:S01]  /*8a80*/  FMUL.FTZ R139, R134.reuse, c[0x0][0x23c] ;  /* 0x00008f00868b7a20 */ /* 0x040fe20000410000 */
[----:B------:R-:W-:Y:S01]  /*8a90*/  FSETP.NEU.FTZ.AND P1, PT, R134, -INF , PT ;  /* 0xff8000008600780b */ /* 0x000fe20003f3d000 */
[----:B------:R-:W-:Y:S01]  /*8aa0*/  FFMA.FTZ R53, R53, c[0x0][0x23c], -R186 ;  /* 0x00008f0035357a23 */ /* 0x000fe200000108ba */
[----:B------:R-:W-:Y:S01]  /*8ab0*/  MUFU.EX2 R208, R51 ;  /* 0x0000003300d07308 */ /* 0x000fe20000000800 */
[--C-:B------:R-:W-:Y:S01]  /*8ac0*/  FFMA.FTZ R8, R8, c[0x0][0x23c], -R184.reuse ;  /* 0x00008f0008087a23 */ /* 0x100fe200000108b8 */
[----:B------:R-:W-:Y:S01]  /*8ad0*/  FSEL R139, R139, RZ, P1 ;  /* 0x000000ff8b8b7208 */ /* 0x000fe20000800000 */
[--C-:B------:R-:W-:Y:S01]  /*8ae0*/  FFMA.FTZ R9, R9, c[0x0][0x23c], -R184.reuse ;  /* 0x00008f0009097a23 */ /* 0x100fe200000108b8 */
[----:B------:R-:W-:Y:S01]  /*8af0*/  IADD3 R2, R192, 0x1, RZ ;  /* 0x00000001c0027810 */ /* 0x000fe20007ffe0ff */
[----:B------:R-:W-:Y:S02]  /*8b00*/  FFMA.FTZ R12, R12, c[0x0][0x23c], -R184 ;  /* 0x00008f000c0c7a23 */ /* 0x000fe400000108b8 */
[--C-:B------:R-:W-:Y:S01]  /*8b10*/  FFMA.FTZ R10, R10, c[0x0][0x23c], -R139.reuse ;  /* 0x00008f000a0a7a23 */ /* 0x100fe2000001088b */
[----:B------:R-:W-:Y:S01]  /*8b20*/  LOP3.LUT R2, R219, UR23, R2, 0x96, !PT ;  /* 0x00000017db027c12 */ /* 0x000fe2000f8e9602 */
[--C-:B------:R-:W-:Y:S01]  /*8b30*/  FFMA.FTZ R11, R11, c[0x0][0x23c], -R139.reuse ;  /* 0x00008f000b0b7a23 */ /* 0x100fe2000001088b */
[----:B------:R-:W2:Y:S01]  /*8b40*/  MUFU.EX2 R220, R8 ;  /* 0x0000000800dc7308 */ /* 0x000ea20000000800 */
[--C-:B------:R-:W-:Y:S02]  /*8b50*/  FFMA.FTZ R14, R14, c[0x0][0x23c], -R139.reuse ;  /* 0x00008f000e0e7a23 */ /* 0x100fe4000001088b */
[--C-:B------:R-:W-:Y:S02]  /*8b60*/  FFMA.FTZ R15, R15, c[0x0][0x23c], -R139.reuse ;  /* 0x00008f000f0f7a23 */ /* 0x100fe4000001088b */
[--C-:B------:R-:W-:Y:S02]  /*8b70*/  FFMA.FTZ R13, R13, c[0x0][0x23c], -R184.reuse ;  /* 0x00008f000d0d7a23 */ /* 0x100fe400000108b8 */
[--C-:B------:R-:W-:Y:S02]  /*8b80*/  FFMA.FTZ R24, R24, c[0x0][0x23c], -R184.reuse ;  /* 0x00008f0018187a23 */ /* 0x100fe400000108b8 */
[----:B------:R-:W-:Y:S01]  /*8b90*/  FFMA.FTZ R25, R25, c[0x0][0x23c], -R184 ;  /* 0x00008f0019197a23 */ /* 0x000fe200000108b8 */
[----:B------:R-:W3:Y:S01]  /*8ba0*/  MUFU.EX2 R210, R10 ;  /* 0x0000000a00d27308 */ /* 0x000ee20000000800 */
[--C-:B------:R-:W-:Y:S01]  /*8bb0*/  FFMA.FTZ R26, R26, c[0x0][0x23c], -R139.reuse ;  /* 0x00008f001a1a7a23 */ /* 0x100fe2000001088b */
[----:B-1----:R-:W-:Y:S01]  /*8bc0*/  LOP3.LUT R4, R219, UR23, R192, 0x96, !PT ;  /* 0x00000017db047c12 */ /* 0x002fe2000f8e96c0 */
[--C-:B------:R-:W-:Y:S02]  /*8bd0*/  FFMA.FTZ R27, R27, c[0x0][0x23c], -R139.reuse ;  /* 0x00008f001b1b7a23 */ /* 0x100fe4000001088b */
[--C-:B------:R-:W-:Y:S02]  /*8be0*/  FFMA.FTZ R28, R28, c[0x0][0x23c], -R184.reuse ;  /* 0x00008f001c1c7a23 */ /* 0x100fe400000108b8 */
[----:B------:R-:W-:Y:S03]  /*8bf0*/  IMAD.WIDE.U32 R4, R4, -0x326172a9, RZ ;  /* 0xcd9e8d5704047825 */ /* 0x000fe600078e00ff */
[----:B------:R1:W-:Y:S01]  /*8c00*/  MUFU.EX2 R231, R9 ;  /* 0x0000000900e77308 */ /* 0x0003e20000000800 */
[----:B------:R-:W-:Y:S01]  /*8c10*/  FFMA.FTZ R29, R29, c[0x0][0x23c], -R184 ;  /* 0x00008f001d1d7a23 */ /* 0x000fe200000108b8 */
[----:B------:R-:W-:Y:S01]  /*8c20*/  LOP3.LUT R0, R5, UR13, R250, 0x96, !PT ;  /* 0x0000000d05007c12 */ /* 0x000fe2000f8e96fa */
[--C-:B------:R-:W-:Y:S01]  /*8c30*/  FFMA.FTZ R30, R30, c[0x0][0x23c], -R139.reuse ;  /* 0x00008f001e1e7a23 */ /* 0x100fe2000001088b */
[----:B--2---:R-:W-:Y:S01]  /*8c40*/  STL [R1+0x10], R220 ;  /* 0x000010dc01007387 */ /* 0x004fe20000100800 */
[--C-:B------:R-:W-:Y:S01]  /*8c50*/  FFMA.FTZ R31, R31, c[0x0][0x23c], -R139.reuse ;  /* 0x00008f001f1f7a23 */ /* 0x100fe2000001088b */
[----:B------:R-:W-:Y:S01]  /*8c60*/  LOP3.LUT R8, R241, UR12, R218, 0x96, !PT ;  /* 0x0000000cf1087c12 */ /* 0x000fe2000f8e96da */
[----:B------:R-:W-:Y:S01]  /*8c70*/  FFMA.FTZ R41, R41, c[0x0][0x23c], -R184 ;  /* 0x00008f0029297a23 */ /* 0x000fe200000108b8 */
[----:B------:R-:W-:Y:S01]  /*8c80*/  LOP3.LUT R16, R189, UR11, R4, 0x96, !PT ;  /* 0x0000000bbd107c12 */ /* 0x000fe2000f8e9604 */
[--C-:B------:R-:W-:Y:S01]  /*8c90*/  FFMA.FTZ R40, R40, c[0x0][0x23c], -R184.reuse ;  /* 0x00008f0028287a23 */ /* 0x100fe200000108b8 */
[----:B------:R2:W-:Y:S01]  /*8ca0*/  MUFU.EX2 R237, R11 ;  /* 0x0000000b00ed7308 */ /* 0x0005e20000000800 */
[--C-:B------:R-:W-:Y:S02]  /*8cb0*/  FFMA.FTZ R44, R44, c[0x0][0x23c], -R184.reuse ;  /* 0x00008f002c2c7a23 */ /* 0x100fe400000108b8 */
[--C-:B------:R-:W-:Y:S01]  /*8cc0*/  FFMA.FTZ R42, R42, c[0x0][0x23c], -R139.reuse ;  /* 0x00008f002a2a7a23 */ /* 0x100fe2000001088b */
[----:B---3--:R-:W-:Y:S01]  /*8cd0*/  STL [R1+0x14], R210 ;  /* 0x000014d201007387 */ /* 0x008fe20000100800 */
[--C-:B------:R-:W-:Y:S02]  /*8ce0*/  FFMA.FTZ R43, R43, c[0x0][0x23c], -R139.reuse ;  /* 0x00008f002b2b7a23 */ /* 0x100fe4000001088b */
[--C-:B------:R-:W-:Y:S01]  /*8cf0*/  FFMA.FTZ R45, R45, c[0x0][0x23c], -R184.reuse ;  /* 0x00008f002d2d7a23 */ /* 0x100fe200000108b8 */
[----:B------:R3:W-:Y:S01]  /*8d00*/  STL [R1+0x6c], R217 ;  /* 0x00006cd901007387 */ /* 0x0007e20000100800 */
[--C-:B------:R-:W-:Y:S01]  /*8d10*/  FFMA.FTZ R47, R47, c[0x0][0x23c], -R139.reuse ;  /* 0x00008f002f2f7a23 */ /* 0x100fe2000001088b */
[----:B------:R4:W-:Y:S01]  /*8d20*/  MUFU.EX2 R212, R14 ;  /* 0x0000000e00d47308 */ /* 0x0009e20000000800 */
[--C-:B------:R-:W-:Y:S02]  /*8d30*/  FFMA.FTZ R46, R46, c[0x0][0x23c], -R139.reuse ;  /* 0x00008f002e2e7a23 */ /* 0x100fe4000001088b */
[--C-:B------:R-:W-:Y:S02]  /*8d40*/  FFMA.FTZ R63, R63, c[0x0][0x23c], -R139.reuse ;  /* 0x00008f003f3f7a23 */ /* 0x100fe4000001088b */
[----:B-1----:R-:W-:Y:S04]  /*8d50*/  IMAD.WIDE.U32 R8, R8, -0x326172a9, RZ ;  /* 0xcd9e8d5708087825 */ /* 0x002fe800078e00ff */
[--C-:B------:R-:W-:Y:S01]  /*8d60*/  FFMA.FTZ R56, R56, c[0x0][0x23c], -R184.reuse ;  /* 0x00008f0038387a23 */ /* 0x100fe200000108b8 */
[----:B------:R1:W-:Y:S01]  /*8d70*/  MUFU.EX2 R193, R19 ;  /* 0x0000001300c17308 */ /* 0x0003e20000000800 */
[----:B------:R-:W-:Y:S01]  /*8d80*/  FFMA.FTZ R57, R57, c[0x0][0x23c], -R184 ;  /* 0x00008f0039397a23 */ /* 0x000fe200000108b8 */
[----:B------:R-:W-:Y:S01]  /*8d90*/  LOP3.LUT R18, R9, UR11, R4, 0x96, !PT ;  /* 0x0000000b09127c12 */ /* 0x000fe2000f8e9604 */
[--C-:B------:R-:W-:Y:S02]  /*8da0*/  FFMA.FTZ R58, R58, c[0x0][0x23c], -R139.reuse ;  /* 0x00008f003a3a7a23 */ /* 0x100fe4000001088b */
[----:B--2---:R-:W-:Y:S01]  /*8db0*/  IMAD.WIDE.U32 R10, R2, -0x326172a9, RZ ;  /* 0xcd9e8d57020a7825 */ /* 0x004fe200078e00ff */
[--C-:B------:R-:W-:Y:S03]  /*8dc0*/  LOP3.LUT R2, R5, UR13, R248.reuse, 0x96, !PT ;  /* 0x0000000d05027c12 */ /* 0x100fe6000f8e96f8 */
[----:B------:R-:W-:Y:S01]  /*8dd0*/  IMAD.WIDE.U32 R4, R0, -0x2daee0ad, RZ ;  /* 0xd2511f5300047825 */ /* 0x000fe200078e00ff */
[----:B------:R2:W-:Y:S01]  /*8de0*/  MUFU.EX2 R190, R6 ;  /* 0x0000000600be7308 */ /* 0x0005e20000000800 */
[----:B------:R-:W-:Y:S02]  /*8df0*/  LOP3.LUT R0, R11, UR13, R248, 0x96, !PT ;  /* 0x0000000d0b007c12 */ /* 0x000fe4000f8e96f8 */
[--C-:B------:R-:W-:Y:S01]  /*8e00*/  FFMA.FTZ R59, R59, c[0x0][0x23c], -R139.reuse ;  /* 0x00008f003b3b7a23 */ /* 0x100fe2000001088b */
[----:B---3--:R-:W3:Y:S01]  /*8e10*/  LDL.LU R217, [R1+0x18] ;  /* 0x0000180001d97983 */ /* 0x008ee20000300800 */
[----:B------:R-:W-:Y:S01]  /*8e20*/  FFMA.FTZ R60, R60, c[0x0][0x23c], -R184 ;  /* 0x00008f003c3c7a23 */ /* 0x000fe200000108b8 */
[--C-:B----4-:R-:W-:Y:S01]  /*8e30*/  LOP3.LUT R14, R189, UR11, R10.reuse, 0x96, !PT ;  /* 0x0000000bbd0e7c12 */ /* 0x110fe2000f8e960a */
[----:B------:R-:W-:Y:S01]  /*8e40*/  IMAD.WIDE.U32 R172, R0, -0x2daee0ad, RZ ;  /* 0xd2511f5300ac7825 */ /* 0x000fe200078e00ff */
[----:B------:R-:W-:Y:S02]  /*8e50*/  LOP3.LUT R10, R9, UR11, R10, 0x96, !PT ;  /* 0x0000000b090a7c12 */ /* 0x000fe4000f8e960a */
[----:B------:R4:W-:Y:S01]  /*8e60*/  MUFU.EX2 R206, R15 ;  /* 0x0000000f00ce7308 */ /* 0x0009e20000000800 */
[----:B------:R-:W-:Y:S01]  /*8e70*/  FFMA.FTZ R61, R61, c[0x0][0x23c], -R184 ;  /* 0x00008f003d3d7a23 */ /* 0x000fe200000108b8 */
[----:B------:R-:W-:Y:S01]  /*8e80*/  LOP3.LUT R7, R5, UR10, R240, 0x96, !PT ;  /* 0x0000000a05077c12 */ /* 0x000fe2000f8e96f0 */
[----:B------:R-:W-:Y:S02]  /*8e90*/  FFMA.FTZ R62, R62, c[0x0][0x23c], -R139 ;  /* 0x00008f003e3e7a23 */ /* 0x000fe4000001088b */
[----:B-1----:R-:W-:Y:S04]  /*8ea0*/  IMAD.WIDE.U32 R18, R18, -0x2daee0ad, RZ ;  /* 0xd2511f5312127825 */ /* 0x002fe800078e00ff */
[--C-:B------:R-:W-:Y:S01]  /*8eb0*/  FFMA.FTZ R69, R69, c[0x0][0x23c], -R186.reuse ;  /* 0x00008f0045457a23 */ /* 0x100fe200000108ba */
[----:B------:R1:W-:Y:S01]  /*8ec0*/  MUFU.EX2 R196, R32 ;  /* 0x0000002000c47308 */ /* 0x0003e20000000800 */
[----:B------:R-:W-:Y:S02]  /*8ed0*/  FFMA.FTZ R68, R68, c[0x0][0x23c], -R186 ;  /* 0x00008f0044447a23 */ /* 0x000fe400000108ba */
[----:B------:R-:W-:Y:S01]  /*8ee0*/  FFMA.FTZ R82, R82, c[0x0][0x23c], -R185 ;  /* 0x00008f0052527a23 */ /* 0x000fe200000108b9 */
[----:B--2---:R-:W-:Y:S01]  /*8ef0*/  LOP3.LUT R6, R11, UR13, R250, 0x96, !PT ;  /* 0x0000000d0b067c12 */ /* 0x004fe2000f8e96fa */
[----:B------:R-:W-:Y:S04]  /*8f00*/  IMAD.WIDE.U32 R10, R10, -0x2daee0ad, RZ ;  /* 0xd2511f530a0a7825 */ /* 0x000fe800078e00ff */
[--C-:B------:R-:W-:Y:S01]  /*8f10*/  FFMA.FTZ R77, R77, c[0x0][0x23c], -R184.reuse ;  /* 0x00008f004d4d7a23 */ /* 0x100fe200000108b8 */
[----:B------:R2:W-:Y:S01]  /*8f20*/  MUFU.EX2 R198, R17 ;  /* 0x0000001100c67308 */ /* 0x0005e20000000800 */
[----:B------:R-:W-:Y:S02]  /*8f30*/  FFMA.FTZ R72, R72, c[0x0][0x23c], -R184 ;  /* 0x00008f0048487a23 */ /* 0x000fe400000108b8 */
[----:B------:R-:W-:Y:S02]  /*8f40*/  FFMA.FTZ R81, R81, c[0x0][0x23c], -R186 ;  /* 0x00008f0051517a23 */ /* 0x000fe400000108ba */
[----:B----4-:R-:W-:Y:S04]  /*8f50*/  IMAD.WIDE.U32 R14, R14, -0x2daee0ad, RZ ;  /* 0xd2511f530e0e7825 */ /* 0x010fe800078e00ff */
[--C-:B------:R-:W-:Y:S01]  /*8f60*/  FFMA.FTZ R78, R78, c[0x0][0x23c], -R139.reuse ;  /* 0x00008f004e4e7a23 */ /* 0x100fe2000001088b */
[----:B------:R4:W-:Y:S01]  /*8f70*/  MUFU.EX2 R195, R12 ;  /* 0x0000000c00c37308 */ /* 0x0009e20000000800 */
[----:B------:R-:W-:Y:S02]  /*8f80*/  FFMA.FTZ R75, R75, c[0x0][0x23c], -R139 ;  /* 0x00008f004b4b7a23 */ /* 0x000fe4000001088b */
[----:B------:R-:W-:Y:S01]  /*8f90*/  FFMA.FTZ R83, R83, c[0x0][0x23c], -R185 ;  /* 0x00008f0053537a23 */ /* 0x000fe200000108b9 */
[----:B-1----:R-:W-:Y:S01]  /*8fa0*/  LOP3.LUT R32, R19, UR8, R4, 0x96, !PT ;  /* 0x0000000813207c12 */ /* 0x002fe2000f8e9604 */
[----:B------:R-:W-:Y:S04]  /*8fb0*/  IMAD.WIDE.U32 R4, R2, -0x2daee0ad, RZ ;  /* 0xd2511f5302047825 */ /* 0x000fe800078e00ff */
[----:B------:R-:W-:Y:S01]  /*8fc0*/  IMAD.WIDE.U32 R32, R32, -0x326172a9, RZ ;  /* 0xcd9e8d5720207825 */ /* 0x000fe200078e00ff */
[----:B------:R1:W1:Y:S01]  /*8fd0*/  MUFU.EX2 R225, R34 ;  /* 0x0000002200e17308 */ /* 0x0002620000000800 */
[----:B------:R-:W-:Y:S02]  /*8fe0*/  LOP3.LUT R0, R5, UR10, R238, 0x96, !PT ;  /* 0x0000000a05007c12 */ /* 0x000fe4000f8e96ee */
[----:B------:R-:W-:Y:S02]  /*8ff0*/  FFMA.FTZ R76, R76, c[0x0][0x23c], -R184 ;  /* 0x00008f004c4c7a23 */ /* 0x000fe400000108b8 */
[----:B--2---:R-:W-:Y:S04]  /*9000*/  IMAD.WIDE.U32 R16, R16, -0x2daee0ad, RZ ;  /* 0xd2511f5310107825 */ /* 0x004fe800078e00ff */
[--C-:B------:R-:W-:Y:S01]  /*9010*/  FFMA.FTZ R74, R74, c[0x0][0x23c], -R139.reuse ;  /* 0x00008f004a4a7a23 */ /* 0x100fe2000001088b */
[----:B------:R2:W-:Y:S01]  /*9020*/  MUFU.EX2 R211, R20 ;  /* 0x0000001400d37308 */ /* 0x0005e20000000800 */
[----:B------:R-:W-:Y:S02]  /*9030*/  FFMA.FTZ R80, R80, c[0x0][0x23c], -R186 ;  /* 0x00008f0050507a23 */ /* 0x000fe400000108ba */
[----:B------:R-:W-:Y:S01]  /*9040*/  FFMA.FTZ R79, R79, c[0x0][0x23c], -R139 ;  /* 0x00008f004f4f7a23 */ /* 0x000fe2000001088b */
[----:B----4-:R-:W-:Y:S01]  /*9050*/  LOP3.LUT R12, R17, UR8, R4, 0x96, !PT ;  /* 0x00000008110c7c12 */ /* 0x010fe2000f8e9604 */
[----:B------:R-:W-:Y:S01]  /*9060*/  IMAD.WIDE.U32 R4, R7, -0x326172a9, RZ ;  /* 0xcd9e8d5707047825 */ /* 0x000fe200078e00ff */
[----:B------:R-:W-:Y:S03]  /*9070*/  LOP3.LUT R17, R173, UR10, R238, 0x96, !PT ;  /* 0x0000000aad117c12 */ /* 0x000fe6000f8e96ee */
[----:B------:R-:W-:Y:S01]  /*9080*/  FFMA.FTZ R73, R73, c[0x0][0x23c], -R184 ;  /* 0x00008f0049497a23 */ /* 0x000fe200000108b8 */
[----:B------:R4:W-:Y:S01]  /*9090*/  MUFU.EX2 R194, R13 ;  /* 0x0000000d00c27308 */ /* 0x0009e20000000800 */
[--C-:B------:R-:W-:Y:S02]  /*90a0*/  FFMA.FTZ R70, R70, c[0x0][0x23c], -R185.reuse ;  /* 0x00008f0046467a23 */ /* 0x100fe400000108b9 */
[--C-:B------:R-:W-:Y:S01]  /*90b0*/  FFMA.FTZ R71, R71, c[0x0][0x23c], -R185.reuse ;  /* 0x00008f0047477a23 */ /* 0x100fe200000108b9 */
[----:B-1----:R-:W-:Y:S01]  /*90c0*/  LOP3.LUT R34, R15, UR8, R172, 0x96, !PT ;  /* 0x000000080f227c12 */ /* 0x002fe2000f8e96ac */
[----:B------:R-:W-:Y:S01]  /*90d0*/  IMAD.WIDE.U32 R172, R6, -0x2daee0ad, RZ ;  /* 0xd2511f5306ac7825 */ /* 0x000fe200078e00ff */
[----:B------:R-:W-:Y:S03]  /*90e0*/  LOP3.LUT R15, R33, UR7, R4, 0x96, !PT ;  /* 0x00000007210f7c12 */ /* 0x000fe6000f8e9604 */
[----:B------:R-:W-:Y:S01]  /*90f0*/  IMAD.WIDE.U32 R6, R17, -0x326172a9, RZ ;  /* 0xcd9e8d5711067825 */ /* 0x000fe200078e00ff */
[----:B------:R1:W-:Y:S01]  /*9100*/  MUFU.EX2 R226, R35 ;  /* 0x0000002300e27308 */ /* 0x0003e20000000800 */
[----:B------:R-:W-:Y:S02]  /*9110*/  LOP3.LUT R2, R173, UR10, R240, 0x96, !PT ;  /* 0x0000000aad027c12 */ /* 0x000fe4000f8e96f0 */
[----:B------:R-:W-:Y:S01]  /*9120*/  FFMA.FTZ R96, R96, c[0x0][0x23c], -R186 ;  /* 0x00008f0060607a23 */ /* 0x000fe200000108ba */
[----:B--2---:R-:W-:Y:S01]  /*9130*/  LOP3.LUT R20, R11, UR8, R172, 0x96, !PT ;  /* 0x000000080b147c12 */ /* 0x004fe2000f8e96ac */
[----:B------:R-:W-:Y:S01]  /*9140*/  FFMA.FTZ R97, R97, c[0x0][0x23c], -R186 ;  /* 0x00008f0061617a23 */ /* 0x000fe200000108ba */
[----:B------:R-:W-:Y:S01]  /*9150*/  LOP3.LUT R11, R5, UR9, R8, 0x96, !PT ;  /* 0x00000009050b7c12 */ /* 0x000fe2000f8e9608 */
[----:B------:R-:W-:Y:S01]  /*9160*/  IMAD.WIDE.U32 R4, R0, -0x326172a9, RZ ;  /* 0xcd9e8d5700047825 */ /* 0x000fe200078e00ff */
[--C-:B------:R-:W-:Y:S02]  /*9170*/  LOP3.LUT R0, R7, UR9, R188.reuse, 0x96, !PT ;  /* 0x0000000907007c12 */ /* 0x100fe4000f8e96bc */
[----:B------:R2:W-:Y:S01]  /*9180*/  MUFU.EX2 R227, R21 ;  /* 0x0000001500e37308 */ /* 0x0005e20000000800 */
[----:B------:R-:W-:Y:S01]  /*9190*/  IMAD.WIDE.U32 R172, R2, -0x326172a9, RZ ;  /* 0xcd9e8d5702ac7825 */ /* 0x000fe200078e00ff */
[----:B------:R-:W-:Y:S03]  /*91a0*/  LOP3.LUT R5, R5, UR9, R188, 0x96, !PT ;  /* 0x0000000905057c12 */ /* 0x000fe6000f8e96bc */
[----:B----4-:R-:W-:Y:S01]  /*91b0*/  IMAD.WIDE.U32 R12, R12, -0x326172a9, RZ ;  /* 0xcd9e8d570c0c7825 */ /* 0x010fe200078e00ff */
[----:B------:R-:W-:Y:S03]  /*91c0*/  LOP3.LUT R174, R173, UR9, R8, 0x96, !PT ;  /* 0x00000009adae7c12 */ /* 0x000fe6000f8e9608 */
[----:B------:R-:W-:Y:S01]  /*91d0*/  FFMA.FTZ R84, R84, c[0x0][0x23c], -R186 ;  /* 0x00008f0054547a23 */ /* 0x000fe200000108ba */
[----:B------:R4:W-:Y:S01]  /*91e0*/  MUFU.EX2 R223, R22 ;  /* 0x0000001600df7308 */ /* 0x0009e20000000800 */
[----:B------:R-:W-:Y:S01]  /*91f0*/  IMAD.WIDE.U32 R174, R174, -0x2daee0ad, RZ ;  /* 0xd2511f53aeae7825 */ /* 0x000fe200078e00ff */
[----:B------:R-:W-:Y:S03]  /*9200*/  LOP3.LUT R19, R13, UR7, R4, 0x96, !PT ;  /* 0x000000070d137c12 */ /* 0x000fe6000f8e9604 */
[----:B-1----:R-:W-:Y:S04]  /*9210*/  IMAD.WIDE.U32 R34, R34, -0x326172a9, RZ ;  /* 0xcd9e8d5722227825 */ /* 0x002fe800078e00ff */
[----:B------:R-:W-:Y:S01]  /*9220*/  IMAD.WIDE.U32 R4, R5, -0x2daee0ad, RZ ;  /* 0xd2511f5305047825 */ /* 0x000fe200078e00ff */
[----:B------:R-:W-:Y:S01]  /*9230*/  MUFU.EX2 R222, R23 ;  /* 0x0000001700de7308 */ /* 0x000fe20000000800 */
[----:B------:R-:W-:Y:S02]  /*9240*/  LOP3.LUT R33, R35, UR7, R6, 0x96, !PT ;  /* 0x0000000723217c12 */ /* 0x000fe4000f8e9606 */
[----:B------:R-:W-:Y:S01]  /*9250*/  IMAD.WIDE.U32 R6, R11, -0x2daee0ad, RZ ;  /* 0xd2511f530b067825 */ /* 0x000fe200078e00ff */
[----:B------:R-:W-:Y:S03]  /*9260*/  LOP3.LUT R11, R5, UR6, R16, 0x96, !PT ;  /* 0x00000006050b7c12 */ /* 0x000fe6000f8e9610 */
[----:B--2---:R-:W-:Y:S01]  /*9270*/  IMAD.WIDE.U32 R20, R20, -0x326172a9, RZ ;  /* 0xcd9e8d5714147825 */ /* 0x004fe200078e00ff */
[----:B------:R-:W-:Y:S02]  /*9280*/  LOP3.LUT R7, R7, UR6, R18, 0x96, !PT ;  /* 0x0000000607077c12 */ /* 0x000fe4000f8e9612 */
[----:B------:R1:W-:Y:S01]  /*9290*/  MUFU.EX2 R216, R24 ;  /* 0x0000001800d87308 */ /* 0x0003e20000000800 */
[----:B------:R-:W-:Y:S01]  /*92a0*/  IMAD.WIDE.U32 R16, R15, -0x2daee0ad, RZ ;  /* 0xd2511f530f107825 */ /* 0x000fe200078e00ff */
[----:B----4-:R-:W-:Y:S03]  /*92b0*/  LOP3.LUT R22, R21, UR7, R172, 0x96, !PT ;  /* 0x0000000715167c12 */ /* 0x010fe6000f8e96ac */
[----:B------:R-:W-:Y:S01]  /*92c0*/  IMAD.WIDE.U32 R18, R19, -0x2daee0ad, RZ ;  /* 0xd2511f5313127825 */ /* 0x000fe200078e00ff */
[----:B------:R-:W-:Y:S02]  /*92d0*/  LOP3.LUT R5, R17, UR4, R6, 0x96, !PT ;  /* 0x0000000411057c12 */ /* 0x000fe4000f8e9606 */
[----:B------:R-:W-:Y:S01]  /*92e0*/  LOP3.LUT R17, R175, UR6, R10, 0x96, !PT ;  /* 0x00000006af117c12 */ /* 0x000fe2000f8e960a */
[----:B------:R-:W-:Y:S01]  /*92f0*/  IMAD.WIDE.U32 R172, R0, -0x2daee0ad, RZ ;  /* 0xd2511f5300ac7825 */ /* 0x000fe200078e00ff */
[----:B------:R2:W4:Y:S01]  /*9300*/  MUFU.EX2 R233, R25 ;  /* 0x0000001900e97308 */ /* 0x0005220000000800 */
[----:B------:R-:W-:Y:S02]  /*9310*/  LOP3.LUT R0, R19, UR4, R4, 0x96, !PT ;  /* 0x0000000413007c12 */ /* 0x000fe4000f8e9604 */
[----:B------:R-:W-:Y:S01]  /*9320*/  IMAD.WIDE.U32 R6, R7, -0x326172a9, RZ ;  /* 0xcd9e8d5707067825 */ /* 0x000fe200078e00ff */
[----:B------:R-:W-:Y:S03]  /*9330*/  LOP3.LUT R13, R173, UR6, R14, 0x96, !PT ;  /* 0x00000006ad0d7c12 */ /* 0x000fe6000f8e960e */
[----:B------:R-:W-:Y:S01]  /*9340*/  IMAD.WIDE.U32 R14, R33, -0x2daee0ad, RZ ;  /* 0xd2511f53210e7825 */ /* 0x000fe200078e00ff */
[----:B------:R-:W-:Y:S02]  /*9350*/  LOP3.LUT R32, R7, UR5, R32, 0x96, !PT ;  /* 0x0000000507207c12 */ /* 0x000fe4000f8e9620 */
[----:B------:R4:W-:Y:S01]  /*9360*/  MUFU.EX2 R202, R26 ;  /* 0x0000001a00ca7308 */ /* 0x0009e20000000800 */
[----:B------:R-:W-:Y:S01]  /*9370*/  IMAD.WIDE.U32 R4, R5, -0x326172a9, RZ ;  /* 0xcd9e8d5705047825 */ /* 0x000fe200078e00ff */
[----:B------:R-:W-:Y:S03]  /*9380*/  LOP3.LUT R172, R15, UR4, R172, 0x96, !PT ;  /* 0x000000040fac7c12 */ /* 0x000fe6000f8e96ac */
[----:B------:R-:W-:Y:S01]  /*9390*/  IMAD.WIDE.U32 R10, R11, -0x326172a9, RZ ;  /* 0xcd9e8d570b0a7825 */ /* 0x000fe200078e00ff */
[----:B------:R-:W-:Y:S02]  /*93a0*/  LOP3.LUT R2, R5, UR15, R6, 0x96, !PT ;  /* 0x0000000f05027c12 */ /* 0x000fe4000f8e9606 */
[----:B------:R-:W-:Y:S01]  /*93b0*/  LOP3.LUT R33, R4, 0xff, RZ, 0xc0, !PT ;  /* 0x000000ff04217812 */ /* 0x000fe200078ec0ff */
[----:B------:R-:W-:Y:S01]  /*93c0*/  IMAD.WIDE.U32 R6, R0, -0x326172a9, RZ ;  /* 0xcd9e8d5700067825 */ /* 0x000fe200078e00ff */
[----:B------:R4:W-:Y:S01]  /*93d0*/  MUFU.EX2 R224, R27 ;  /* 0x0000001b00e07308 */ /* 0x0009e20000000800 */
[----:B-1----:R-:W-:Y:S02]  /*93e0*/  LOP3.LUT R24, R11, UR5, R12, 0x96, !PT ;  /* 0x000000050b187c12 */ /* 0x002fe4000f8e960c */
[----:B------:R-:W-:Y:S01]  /*93f0*/  IMAD.WIDE.U32 R22, R22, -0x2daee0ad, RZ ;  /* 0xd2511f5316167825 */ /* 0x000fe200078e00ff */
[----:B------:R-:W-:Y:S02]  /*9400*/  SHF.R.U32.HI R35, RZ, 0x18, R4 ;  /* 0x00000018ff237819 */ /* 0x000fe40000011604 */
[----:B------:R-:W-:Y:S01]  /*9410*/  LOP3.LUT R15, R4, 0xffff, RZ, 0xc0, !PT ;  /* 0x0000ffff040f7812 */ /* 0x000fe200078ec0ff */
[----:B------:R-:W-:Y:S01]  /*9420*/  FFMA.FTZ R85, R85, c[0x0][0x23c], -R186 ;  /* 0x00008f0055557a23 */ /* 0x000fe200000108ba */
[----:B--2---:R-:W-:Y:S01]  /*9430*/  SHF.R.U32.HI R25, RZ, 0x10, R4 ;  /* 0x00000010ff197819 */ /* 0x004fe20000011604 */
[----:B------:R-:W-:Y:S01]  /*9440*/  IMAD.WIDE.U32 R4, R172, -0x326172a9, RZ ;  /* 0xcd9e8d57ac047825 */ /* 0x000fe200078e00ff */
[----:B------:R1:W2:Y:S01]  /*9450*/  MUFU.EX2 R234, R28 ;  /* 0x0000001c00ea7308 */ /* 0x0002a20000000800 */
[----:B------:R-:W-:Y:S02]  /*9460*/  LOP3.LUT R0, R7, UR15, R10, 0x96, !PT ;  /* 0x0000000f07007c12 */ /* 0x000fe4000f8e960a */
[----:B------:R-:W-:Y:S01]  /*9470*/  IMAD.WIDE.U32 R10, R13, -0x326172a9, RZ ;  /* 0xcd9e8d570d0a7825 */ /* 0x000fe200078e00ff */
[----:B------:R-:W-:Y:S02]  /*9480*/  SHF.R.U32.HI R21, RZ, 0x18, R6 ;  /* 0x00000018ff157819 */ /* 0x000fe40000011606 */
[----:B------:R-:W-:Y:S01]  /*9490*/  LOP3.LUT R178, R23, UR4, R174, 0x96, !PT ;  /* 0x0000000417b27c12 */ /* 0x000fe2000f8e96ae */
[----:B------:R-:W-:Y:S01]  /*94a0*/  IMAD.WIDE.U32 R12, R17, -0x326172a9, RZ ;  /* 0xcd9e8d57110c7825 */ /* 0x000fe200078e00ff */
[----:B------:R-:W-:Y:S02]  /*94b0*/  LOP3.LUT R23, R6, 0xff, RZ, 0xc0, !PT ;  /* 0x000000ff06177812 */ /* 0x000fe400078ec0ff */
[----:B------:R-:W-:Y:S01]  /*94c0*/  MUFU.EX2 R252, R29 ;  /* 0x0000001d00fc7308 */ /* 0x000fe20000000800 */
[----:B------:R-:W-:Y:S01]  /*94d0*/  FFMA.FTZ R112, R112, c[0x0][0x23c], -R186 ;  /* 0x00008f0070707a23 */ /* 0x000fe200000108ba */
[----:B------:R-:W-:Y:S01]  /*94e0*/  SHF.R.U32.HI R19, RZ, 0x10, R6 ;  /* 0x00000010ff137819 */ /* 0x000fe20000011606 */
[----:B------:R-:W-:Y:S01]  /*94f0*/  FFMA.FTZ R113, R113, c[0x0][0x23c], -R186 ;  /* 0x00008f0071717a23 */ /* 0x000fe200000108ba */
[----:B------:R-:W-:Y:S01]  /*9500*/  LOP3.LUT R17, R6, 0xffff, RZ, 0xc0, !PT ;  /* 0x0000ffff06117812 */ /* 0x000fe200078ec0ff */
[----:B------:R-:W-:Y:S01]  /*9510*/  IMAD.WIDE.U32 R6, R32, -0x2daee0ad, RZ ;  /* 0xd2511f5320067825 */ /* 0x000fe200078e00ff */
[----:B------:R-:W-:Y:S02]  /*9520*/  LOP3.LUT R34, R11, UR5, R34, 0x96, !PT ;  /* 0x000000050b227c12 */ /* 0x000fe4000f8e9622 */
[----:B------:R-:W-:Y:S01]  /*9530*/  LOP3.LUT R11, R5, UR15, R10, 0x96, !PT ;  /* 0x0000000f050b7c12 */ /* 0x000fe2000f8e960a */
[--C-:B------:R-:W-:Y:S01]  /*9540*/  FFMA.FTZ R100, R100, c[0x0][0x23c], -R186.reuse ;  /* 0x00008f0064647a23 */ /* 0x100fe200000108ba */
[----:B------:R1:W-:Y:S01]  /*9550*/  MUFU.EX2 R228, R31 ;  /* 0x0000001f00e47308 */ /* 0x0003e20000000800 */
[--C-:B------:R-:W-:Y:S01]  /*9560*/  FFMA.FTZ R101, R101, c[0x0][0x23c], -R186.reuse ;  /* 0x00008f0065657a23 */ /* 0x100fe200000108ba */
[----:B------:R-:W-:Y:S01]  /*9570*/  LOP3.LUT R32, R4, 0xffff, RZ, 0xc0, !PT ;  /* 0x0000ffff04207812 */ /* 0x000fe200078ec0ff */
[----:B------:R-:W-:Y:S01]  /*9580*/  FFMA.FTZ R128, R128, c[0x0][0x23c], -R186 ;  /* 0x00008f0080807a23 */ /* 0x000fe200000108ba */
[----:B------:R-:W-:Y:S01]  /*9590*/  SHF.R.U32.HI R172, RZ, 0x10, R4 ;  /* 0x00000010ffac7819 */ /* 0x000fe20000011604 */
[--C-:B------:R-:W-:Y:S01]  /*95a0*/  FFMA.FTZ R129, R129, c[0x0][0x23c], -R186.reuse ;  /* 0x00008f0081817a23 */ /* 0x100fe200000108ba */
[----:B------:R-:W-:Y:S01]  /*95b0*/  LOP3.LUT R177, R4, 0xff, RZ, 0xc0, !PT ;  /* 0x000000ff04b17812 */ /* 0x000fe200078ec0ff */
[----:B------:R-:W-:Y:S01]  /*95c0*/  FFMA.FTZ R116, R116, c[0x0][0x23c], -R186 ;  /* 0x00008f0074747a23 */ /* 0x000fe200000108ba */
[----:B------:R-:W-:Y:S01]  /*95d0*/  SHF.R.U32.HI R175, RZ, 0x18, R4 ;  /* 0x00000018ffaf7819 */ /* 0x000fe20000011604 */
[----:B------:R-:W-:Y:S01]  /*95e0*/  IMAD.WIDE.U32 R4, R24, -0x2daee0ad, RZ ;  /* 0xd2511f5318047825 */ /* 0x000fe200078e00ff */
[----:B------:R2:W-:Y:S01]  /*95f0*/  MUFU.EX2 R197, R30 ;  /* 0x0000001e00c57308 */ /* 0x0005e20000000800 */
[----:B------:R-:W-:Y:S02]  /*9600*/  LOP3.LUT R10, R7, UR14, R16, 0x96, !PT ;  /* 0x0000000e070a7c12 */ /* 0x000fe4000f8e9610 */
[----:B------:R-:W-:Y:S01]  /*9610*/  FFMA.FTZ R186, R117, c[0x0][0x23c], -R186 ;  /* 0x00008f0075ba7a23 */ /* 0x000fe200000108ba */
[----:B------:R-:W-:Y:S01]  /*9620*/  LOP3.LUT R16, R6, 0xffff, RZ, 0xc0, !PT ;  /* 0x0000ffff06107812 */ /* 0x000fe200078ec0ff */
[----:B------:R-:W-:Y:S01]  /*9630*/  FFMA.FTZ R98, R98, c[0x0][0x23c], -R185 ;  /* 0x00008f0062627a23 */ /* 0x000fe200000108b9 */
[----:B------:R-:W-:Y:S01]  /*9640*/  SHF.R.U32.HI R7, RZ, 0x8, R15 ;  /* 0x00000008ff077819 */ /* 0x000fe2000001160f */
[----:B------:R-:W-:Y:S01]  /*9650*/  FFMA.FTZ R99, R99, c[0x0][0x23c], -R185 ;  /* 0x00008f0063637a23 */ /* 0x000fe200000108b9 */
[----:B----4-:R-:W-:Y:S01]  /*9660*/  LOP3.LUT R26, R13, UR5, R20, 0x96, !PT ;  /* 0x000000050d1a7c12 */ /* 0x010fe2000f8e9614 */
[--C-:B------:R-:W-:Y:S01]  /*9670*/  FFMA.FTZ R90, R90, c[0x0][0x23c], -R139.reuse ;  /* 0x00008f005a5a7a23 */ /* 0x100fe2000001088b */
[----:B------:R-:W-:Y:S01]  /*9680*/  LOP3.LUT R20, R4, 0xffff, RZ, 0xc0, !PT ;  /* 0x0000ffff04147812 */ /* 0x000fe200078ec0ff */
[----:B------:R-:W-:Y:S01]  /*9690*/  FFMA.FTZ R91, R91, c[0x0][0x23c], -R139 ;  /* 0x00008f005b5b7a23 */ /* 0x000fe2000001088b */
[----:B------:R-:W-:Y:S01]  /*96a0*/  SHF.R.U32.HI R27, RZ, 0x10, R4 ;  /* 0x00000010ff1b7819 */ /* 0x000fe20000011604 */
[--C-:B------:R-:W-:Y:S01]  /*96b0*/  FFMA.FTZ R86, R86, c[0x0][0x23c], -R185.reuse ;  /* 0x00008f0056567a23 */ /* 0x100fe200000108b9 */
[--C-:B------:R-:W-:Y:S01]  /*96c0*/  SHF.R.U32.HI R174, RZ, 0x10, R6.reuse ;  /* 0x00000010ffae7819 */ /* 0x100fe20000011606 */
[----:B------:R-:W-:Y:S01]  /*96d0*/  FFMA.FTZ R87, R87, c[0x0][0x23c], -R185 ;  /* 0x00008f0057577a23 */ /* 0x000fe200000108b9 */
[----:B------:R-:W-:Y:S01]  /*96e0*/  SHF.R.U32.HI R176, RZ, 0x18, R6 ;  /* 0x00000018ffb07819 */ /* 0x000fe20000011606 */
[--C-:B------:R-:W-:Y:S01]  /*96f0*/  FFMA.FTZ R92, R92, c[0x0][0x23c], -R184.reuse ;  /* 0x00008f005c5c7a23 */ /* 0x100fe200000108b8 */
[----:B-1----:R-:W-:Y:S01]  /*9700*/  LOP3.LUT R28, R4, 0xff, RZ, 0xc0, !PT ;  /* 0x000000ff041c7812 */ /* 0x002fe200078ec0ff */
[----:B------:R-:W-:Y:S01]  /*9710*/  FFMA.FTZ R93, R93, c[0x0][0x23c], -R184 ;  /* 0x00008f005d5d7a23 */ /* 0x000fe200000108b8 */
[----:B------:R-:W-:Y:S01]  /*9720*/  LOP3.LUT R173, R6, 0xff, RZ, 0xc0, !PT ;  /* 0x000000ff06ad7812 */ /* 0x000fe200078ec0ff */
[--C-:B------:R-:W-:Y:S01]  /*9730*/  FFMA.FTZ R94, R94, c[0x0][0x23c], -R139.reuse ;  /* 0x00008f005e5e7a23 */ /* 0x100fe2000001088b */
[----:B------:R-:W-:Y:S01]  /*9740*/  LOP3.LUT R6, R5, UR14, R18, 0x96, !PT ;  /* 0x0000000e05067c12 */ /* 0x000fe2000f8e9612 */
[----:B------:R-:W-:Y:S01]  /*9750*/  FFMA.FTZ R95, R95, c[0x0][0x23c], -R139 ;  /* 0x00008f005f5f7a23 */ /* 0x000fe2000001088b */
[----:B------:R-:W-:Y:S01]  /*9760*/  SHF.R.U32.HI R24, RZ, 0x18, R4 ;  /* 0x00000018ff187819 */ /* 0x000fe20000011604 */
[----:B------:R-:W-:Y:S01]  /*9770*/  IMAD.WIDE.U32 R4, R34, -0x2daee0ad, RZ ;  /* 0xd2511f5322047825 */ /* 0x000fe200078e00ff */
[----:B------:R-:W-:Y:S01]  /*9780*/  MUFU.EX2 R201, R48 ;  /* 0x0000003000c97308 */ /* 0x000fe20000000800 */
[----:B------:R-:W-:Y:S02]  /*9790*/  PRMT R181, R33, 0x5410, R7 ;  /* 0x0000541021b57816 */ /* 0x000fe40000000007 */
[--C-:B------:R-:W-:Y:S01]  /*97a0*/  FFMA.FTZ R88, R88, c[0x0][0x23c], -R184.reuse ;  /* 0x00008f0058587a23 */ /* 0x100fe200000108b8 */
[----:B------:R-:W-:Y:S01]  /*97b0*/  LOP3.LUT R7, R19, 0xff, RZ, 0xc0, !PT ;  /* 0x000000ff13077812 */ /* 0x000fe200078ec0ff */
[----:B------:R-:W-:Y:S01]  /*97c0*/  FFMA.FTZ R89, R89, c[0x0][0x23c], -R184 ;  /* 0x00008f0059597a23 */ /* 0x000fe200000108b8 */
[----:B------:R-:W-:Y:S01]  /*97d0*/  LOP3.LUT R15, R25, 0xff, RZ, 0xc0, !PT ;  /* 0x000000ff190f7812 */ /* 0x000fe200078ec0ff */
[----:B------:R-:W-:Y:S01]  /*97e0*/  FFMA.FTZ R114, R114, c[0x0][0x23c], -R185 ;  /* 0x00008f0072727a23 */ /* 0x000fe200000108b9 */
[----:B------:R-:W-:Y:S01]  /*97f0*/  PRMT R187, R7, 0x5410, R21 ;  /* 0x0000541007bb7816 */ /* 0x000fe20000000015 */
[----:B------:R-:W-:Y:S01]  /*9800*/  FFMA.FTZ R115, R115, c[0x0][0x23c], -R185 ;  /* 0x00008f0073737a23 */ /* 0x000fe200000108b9 */
[----:B------:R-:W-:Y:S01]  /*9810*/  SHF.R.U32.HI R13, RZ, 0x8, R17 ;  /* 0x00000008ff0d7819 */ /* 0x000fe20000011611 */
[--C-:B------:R-:W-:Y:S01]  /*9820*/  FFMA.FTZ R102, R102, c[0x0][0x23c], -R185.reuse ;  /* 0x00008f0066667a23 */ /* 0x100fe200000108b9 */
[----:B------:R-:W-:Y:S01]  /*9830*/  MUFU.EX2 R207, R50 ;  /* 0x0000003200cf7308 */ /* 0x000fe20000000800 */
[----:B------:R-:W-:Y:S01]  /*9840*/  FFMA.FTZ R103, R103, c[0x0][0x23c], -R185 ;  /* 0x00008f0067677a23 */ /* 0x000fe200000108b9 */
[----:B------:R-:W-:Y:S01]  /*9850*/  LOP3.LUT R191, R5, UR14, R14, 0x96, !PT ;  /* 0x0000000e05bf7c12 */ /* 0x000fe2000f8e960e */
[--C-:B------:R-:W-:Y:S01]  /*9860*/  FFMA.FTZ R106, R106, c[0x0][0x23c], -R139.reuse ;  /* 0x00008f006a6a7a23 */ /* 0x100fe2000001088b */
[----:B------:R-:W-:Y:S01]  /*9870*/  LOP3.LUT R7, R2, 0xffff, RZ, 0xc0, !PT ;  /* 0x0000ffff02077812 */ /* 0x000fe200078ec0ff */
[----:B------:R-:W-:Y:S01]  /*9880*/  FFMA.FTZ R107, R107, c[0x0][0x23c], -R139 ;  /* 0x00008f006b6b7a23 */ /* 0x000fe2000001088b */
[----:B------:R-:W-:Y:S01]  /*9890*/  SHF.R.U32.HI R14, RZ, 0x10, R2 ;  /* 0x00000010ff0e7819 */ /* 0x000fe20000011602 */
[--C-:B------:R-:W-:Y:S01]  /*98a0*/  FFMA.FTZ R104, R104, c[0x0][0x23c], -R184.reuse ;  /* 0x00008f0068687a23 */ /* 0x100fe200000108b8 */
[----:B------:R-:W-:Y:S01]  /*98b0*/  PRMT R35, R15, 0x5410, R35 ;  /* 0x000054100f237816 */ /* 0x000fe20000000023 */
[--C-:B------:R-:W-:Y:S01]  /*98c0*/  FFMA.FTZ R105, R105, c[0x0][0x23c], -R184.reuse ;  /* 0x00008f0069697a23 */ /* 0x100fe200000108b8 */
[----:B------:R-:W-:Y:S01]  /*98d0*/  MUFU.EX2 R209, R49 ;  /* 0x0000003100d17308 */ /* 0x000fe20000000800 */
[--C-:B------:R-:W-:Y:S01]  /*98e0*/  FFMA.FTZ R108, R108, c[0x0][0x23c], -R184.reuse ;  /* 0x00008f006c6c7a23 */ /* 0x100fe200000108b8 */
[----:B------:R-:W-:Y:S01]  /*98f0*/  PRMT R34, R23, 0x5410, R13 ;  /* 0x0000541017227816 */ /* 0x000fe2000000000d */
[----:B------:R-:W-:Y:S01]  /*9900*/  FFMA.FTZ R109, R109, c[0x0][0x23c], -R184 ;  /* 0x00008f006d6d7a23 */ /* 0x000fe200000108b8 */
[----:B------:R-:W-:Y:S01]  /*9910*/  LOP3.LUT R15, R2, 0xff, RZ, 0xc0, !PT ;  /* 0x000000ff020f7812 */ /* 0x000fe200078ec0ff */
[--C-:B------:R-:W-:Y:S01]  /*9920*/  FFMA.FTZ R110, R110, c[0x0][0x23c], -R139.reuse ;  /* 0x00008f006e6e7a23 */ /* 0x100fe2000001088b */
[----:B------:R-:W-:Y:S01]  /*9930*/  SHF.R.U32.HI R13, RZ, 0x18, R2 ;  /* 0x00000018ff0d7819 */ /* 0x000fe20000011602 */
[----:B------:R-:W-:Y:S01]  /*9940*/  FFMA.FTZ R111, R111, c[0x0][0x23c], -R139 ;  /* 0x00008f006f6f7a23 */ /* 0x000fe2000001088b */
[----:B------:R-:W-:Y:S01]  /*9950*/  SHF.R.U32.HI R7, RZ, 0x8, R7 ;  /* 0x00000008ff077819 */ /* 0x000fe20000011607 */
[--C-:B------:R-:W-:Y:S01]  /*9960*/  FFMA.FTZ R130, R130, c[0x0][0x23c], -R185.reuse ;  /* 0x00008f0082827a23 */ /* 0x100fe200000108b9 */
[----:B------:R1:W-:Y:S01]  /*9970*/  MUFU.EX2 R200, R38 ;  /* 0x0000002600c87308 */ /* 0x0003e20000000800 */
[--C-:B------:R-:W-:Y:S01]  /*9980*/  FFMA.FTZ R131, R131, c[0x0][0x23c], -R185.reuse ;  /* 0x00008f0083837a23 */ /* 0x100fe200000108b9 */
[----:B------:R-:W-:Y:S01]  /*9990*/  LOP3.LUT R2, R14, 0xff, RZ, 0xc0, !PT ;  /* 0x000000ff0e027812 */ /* 0x000fe200078ec0ff */
[----:B------:R-:W-:Y:S01]  /*99a0*/  FFMA.FTZ R118, R118, c[0x0][0x23c], -R185 ;  /* 0x00008f0076767a23 */ /* 0x000fe200000108b9 */
[----:B------:R-:W-:Y:S01]  /*99b0*/  PRMT R21, R15, 0x5410, R7 ;  /* 0x000054100f157816 */ /* 0x000fe20000000007 */
[----:B------:R-:W-:Y:S01]  /*99c0*/  FFMA.FTZ R185, R119, c[0x0][0x23c], -R185 ;  /* 0x00008f0077b97a23 */ /* 0x000fe200000108b9 */
[----:B------:R-:W-:Y:S01]  /*99d0*/  PRMT R23, R2, 0x5410, R13 ;  /* 0x0000541002177816 */ /* 0x000fe2000000000d */
[--C-:B------:R-:W-:Y:S01]  /*99e0*/  FFMA.FTZ R122, R122, c[0x0][0x23c], -R139.reuse ;  /* 0x00008f007a7a7a23 */ /* 0x100fe2000001088b */
[----:B------:R-:W-:Y:S01]  /*99f0*/  LOP3.LUT R2, R0, 0xffff, RZ, 0xc0, !PT ;  /* 0x0000ffff00027812 */ /* 0x000fe200078ec0ff */
[--C-:B------:R-:W-:Y:S01]  /*9a00*/  FFMA.FTZ R123, R123, c[0x0][0x23c], -R139.reuse ;  /* 0x00008f007b7b7a23 */ /* 0x100fe2000001088b */
[----:B------:R-:W-:Y:S01]  /*9a10*/  MUFU.EX2 R213, R40 ;  /* 0x0000002800d57308 */ /* 0x000fe20000000800 */
[--C-:B------:R-:W-:Y:S01]  /*9a20*/  FFMA.FTZ R126, R126, c[0x0][0x23c], -R139.reuse ;  /* 0x00008f007e7e7a23 */ /* 0x100fe2000001088b */
[----:B------:R-:W-:Y:S01]  /*9a30*/  SHF.R.U32.HI R7, RZ, 0x10, R0 ;  /* 0x00000010ff077819 */ /* 0x000fe20000011600 */
[----:B------:R-:W-:Y:S01]  /*9a40*/  FFMA.FTZ R139, R127, c[0x0][0x23c], -R139 ;  /* 0x00008f007f8b7a23 */ /* 0x000fe2000001088b */
[----:B------:R-:W-:Y:S01]  /*9a50*/  LOP3.LUT R31, R4, 0xff, RZ, 0xc0, !PT ;  /* 0x000000ff041f7812 */ /* 0x000fe200078ec0ff */
[--C-:B------:R-:W-:Y:S01]  /*9a60*/  FFMA.FTZ R120, R120, c[0x0][0x23c], -R184.reuse ;  /* 0x00008f0078787a23 */ /* 0x100fe200000108b8 */
[----:B------:R-:W-:Y:S01]  /*9a70*/  LOP3.LUT R25, R4, 0xffff, RZ, 0xc0, !PT ;  /* 0x0000ffff04197812 */ /* 0x000fe200078ec0ff */
[----:B------:R-:W-:Y:S01]  /*9a80*/  FFMA.FTZ R121, R121, c[0x0][0x23c], -R184 ;  /* 0x00008f0079797a23 */ /* 0x000fe200000108b8 */
[----:B------:R-:W-:Y:S01]  /*9a90*/  SHF.R.U32.HI R29, RZ, 0x10, R4 ;  /* 0x00000010ff1d7819 */ /* 0x000fe20000011604 */
[--C-:B------:R-:W-:Y:S01]  /*9aa0*/  FFMA.FTZ R124, R124, c[0x0][0x23c], -R184.reuse ;  /* 0x00008f007c7c7a23 */ /* 0x100fe200000108b8 */
[----:B------:R4:W3:Y:S01]  /*9ab0*/  MUFU.EX2 R203, R36 ;  /* 0x0000002400cb7308 */ /* 0x0008e20000000800 */
[----:B------:R-:W-:Y:S01]  /*9ac0*/  FFMA.FTZ R184, R125, c[0x0][0x23c], -R184 ;  /* 0x00008f007db87a23 */ /* 0x000fe200000108b8 */
[----:B--2---:R-:W-:Y:S01]  /*9ad0*/  SHF.R.U32.HI R30, RZ, 0x18, R4 ;  /* 0x00000018ff1e7819 */ /* 0x004fe20000011604 */
[----:B------:R-:W-:Y:S01]  /*9ae0*/  IMAD.WIDE.U32 R4, R178, -0x326172a9, RZ ;  /* 0xcd9e8d57b2047825 */ /* 0x000fe200078e00ff */
[----:B------:R-:W-:Y:S01]  /*9af0*/  LOP3.LUT R15, R0, 0xff, RZ, 0xc0, !PT ;  /* 0x000000ff000f7812 */ /* 0x000fe200078ec0ff */
[--C-:B------:R-:W-:Y:S01]  /*9b00*/  HSET2.LE.AND R34, R34, R221.reuse, PT ;  /* 0x000000dd22227233 */ /* 0x100fe20003803000 */
[----:B------:R-:W-:Y:S01]  /*9b10*/  SHF.R.U32.HI R13, RZ, 0x8, R2 ;  /* 0x00000008ff0d7819 */ /* 0x000fe20000011602 */
[----:B-1----:R-:W-:Y:S01]  /*9b20*/  IMAD.MOV.U32 R38, RZ, RZ, R229 ;  /* 0x000000ffff267224 */ /* 0x002fe200078e00e5 */
[----:B------:R-:W-:Y:S02]  /*9b30*/  SHF.R.U32.HI R14, RZ, 0x18, R0 ;  /* 0x00000018ff0e7819 */ /* 0x000fe40000011600 */
[----:B------:R-:W-:Y:S01]  /*9b40*/  LOP3.LUT R0, R7, 0xff, RZ, 0xc0, !PT ;  /* 0x000000ff07007812 */ /* 0x000fe200078ec0ff */
[----:B------:R1:W-:Y:S01]  /*9b50*/  MUFU.EX2 R199, R37 ;  /* 0x0000002500c77308 */ /* 0x0003e20000000800 */
[----:B------:R-:W-:Y:S02]  /*9b60*/  PRMT R19, R15, 0x5410, R13 ;  /* 0x000054100f137816 */ /* 0x000fe4000000000d */
[----:B------:R-:W-:Y:S02]  /*9b70*/  LOP3.LUT R2, R5, UR15, R12, 0x96, !PT ;  /* 0x0000000f05027c12 */ /* 0x000fe4000f8e960c */
[----:B------:R-:W-:Y:S02]  /*9b80*/  PRMT R33, R0, 0x5410, R14 ;  /* 0x0000541000217816 */ /* 0x000fe4000000000e */
[C---:B------:R-:W-:Y:S02]  /*9b90*/  LOP3.LUT R0, R4.reuse, 0xffff, RZ, 0xc0, !PT ;  /* 0x0000ffff04007812 */ /* 0x040fe400078ec0ff */
[--C-:B------:R-:W-:Y:S01]  /*9ba0*/  SHF.R.U32.HI R7, RZ, 0x10, R4.reuse ;  /* 0x00000010ff077819 */ /* 0x100fe20000011604 */
[----:B------:R-:W-:Y:S01]  /*9bb0*/  MUFU.EX2 R92, R92 ;  /* 0x0000005c005c7308 */ /* 0x000fe20000000800 */
[----:B------:R-:W-:Y:S01]  /*9bc0*/  LOP3.LUT R14, R4, 0xff, RZ, 0xc0, !PT ;  /* 0x000000ff040e7812 */ /* 0x000fe200078ec0ff */
[--C-:B------:R-:W-:Y:S01]  /*9bd0*/  HSET2.LE.AND R33, R33, R221.reuse, PT ;  /* 0x000000dd21217233 */ /* 0x100fe20003803000 */
[----:B----4-:R-:W-:Y:S01]  /*9be0*/  IMAD.MOV.U32 R36, RZ, RZ, R225 ;  /* 0x000000ffff247224 */ /* 0x010fe200078e00e1 */
[----:B------:R-:W-:Y:S01]  /*9bf0*/  SHF.R.U32.HI R13, RZ, 0x18, R4 ;  /* 0x00000018ff0d7819 */ /* 0x000fe20000011604 */
[----:B------:R-:W-:Y:S01]  /*9c00*/  IMAD.WIDE.U32 R4, R26, -0x2daee0ad, RZ ;  /* 0xd2511f531a047825 */ /* 0x000fe200078e00ff */
[----:B------:R-:W-:Y:S02]  /*9c10*/  SHF.R.U32.HI R12, RZ, 0x8, R0 ;  /* 0x00000008ff0c7819 */ /* 0x000fe40000011600 */
[----:B------:R-:W-:Y:S01]  /*9c20*/  LOP3.LUT R7, R7, 0xff, RZ, 0xc0, !PT ;  /* 0x000000ff07077812 */ /* 0x000fe200078ec0ff */
[----:B------:R-:W-:Y:S01]  /*9c30*/  IMAD.MOV.U32 R26, RZ, RZ, R233 ;  /* 0x000000ffff1a7224 */ /* 0x000fe200078e00e9 */
[----:B------:R-:W-:Y:S01]  /*9c40*/  LOP3.LUT R0, R5, UR14, R22, 0x96, !PT ;  /* 0x0000000e05007c12 */ /* 0x000fe2000f8e9616 */
[----:B------:R-:W-:Y:S01]  /*9c50*/  IMAD.MOV.U32 R22, RZ, RZ, R194 ;  /* 0x000000ffff167224 */ /* 0x000fe200078e00c2 */
[C---:B------:R-:W-:Y:S01]  /*9c60*/  LOP3.LUT R15, R4.reuse, 0xffff, RZ, 0xc0, !PT ;  /* 0x0000ffff040f7812 */ /* 0x040fe200078ec0ff */
[----:B------:R-:W-:Y:S01]  /*9c70*/  MUFU.EX2 R194, R42 ;  /* 0x0000002a00c27308 */ /* 0x000fe20000000800 */
[----:B-1----:R-:W-:Y:S01]  /*9c80*/  IMAD.MOV.U32 R37, RZ, RZ, R234 ;  /* 0x000000ffff257224 */ /* 0x002fe200078e00ea */
[----:B------:R-:W-:Y:S02]  /*9c90*/  LOP3.LUT R5, R11, 0xffff, RZ, 0xc0, !PT ;  /* 0x0000ffff0b057812 */ /* 0x000fe400078ec0ff */
[----:B------:R-:W-:Y:S02]  /*9ca0*/  LOP3.LUT R18, R4, 0xff, RZ, 0xc0, !PT ;  /* 0x000000ff04127812 */ /* 0x000fe400078ec0ff */
[----:B------:R-:W-:Y:S02]  /*9cb0*/  PRMT R179, R7, 0x5410, R13 ;  /* 0x0000541007b37816 */ /* 0x000fe4000000000d */
[----:B------:R-:W-:Y:S02]  /*9cc0*/  LOP3.LUT R7, R172, 0xff, RZ, 0xc0, !PT ;  /* 0x000000ffac077812 */ /* 0x000fe400078ec0ff */
[----:B------:R-:W-:Y:S01]  /*9cd0*/  SHF.R.U32.HI R13, RZ, 0x8, R16 ;  /* 0x00000008ff0d7819 */ /* 0x000fe20000011610 */
[--C-:B------:R-:W-:Y:S01]  /*9ce0*/  HSET2.LE.AND R179, R179, R221.reuse, PT ;  /* 0x000000ddb3b37233 */ /* 0x100fe20003803000 */
[--C-:B------:R-:W-:Y:S01]  /*9cf0*/  SHF.R.U32.HI R16, RZ, 0x10, R4.reuse ;  /* 0x00000010ff107819 */ /* 0x100fe20000011604 */
[----:B------:R-:W-:Y:S01]  /*9d00*/  MUFU.EX2 R93, R93 ;  /* 0x0000005d005d7308 */ /* 0x000fe20000000800 */
[----:B------:R-:W-:Y:S02]  /*9d10*/  SHF.R.U32.HI R17, RZ, 0x18, R4 ;  /* 0x00000018ff117819 */ /* 0x000fe40000011604 */
[----:B------:R-:W-:Y:S02]  /*9d20*/  LOP3.LUT R4, R11, 0xff, RZ, 0xc0, !PT ;  /* 0x000000ff0b047812 */ /* 0x000fe400078ec0ff */
[----:B------:R-:W-:Y:S02]  /*9d30*/  SHF.R.U32.HI R5, RZ, 0x8, R5 ;  /* 0x00000008ff057819 */ /* 0x000fe40000011605 */
[----:B------:R-:W-:Y:S02]  /*9d40*/  PRMT R183, R7, 0x5410, R175 ;  /* 0x0000541007b77816 */ /* 0x000fe400000000af */
[----:B------:R-:W-:Y:S01]  /*9d50*/  LOP3.LUT R7, R27, 0xff, RZ, 0xc0, !PT ;  /* 0x000000ff1b077812 */ /* 0x000fe200078ec0ff */
[----:B------:R-:W-:Y:S01]  /*9d60*/  IMAD.MOV.U32 R27, RZ, RZ, R227 ;  /* 0x000000ffff1b7224 */ /* 0x000fe200078e00e3 */
[----:B------:R-:W-:Y:S01]  /*9d70*/  PRMT R180, R4, 0x5410, R5 ;  /* 0x0000541004b47816 */ /* 0x000fe20000000005 */
[--C-:B------:R-:W-:Y:S01]  /*9d80*/  HSET2.LE.AND R183, R183, R221.reuse, PT ;  /* 0x000000ddb7b77233 */ /* 0x100fe20003803000 */
[----:B------:R-:W-:Y:S01]  /*9d90*/  LOP3.LUT R4, R2, 0xffff, RZ, 0xc0, !PT ;  /* 0x0000ffff02047812 */ /* 0x000fe200078ec0ff */
[----:B------:R-:W-:Y:S01]  /*9da0*/  MUFU.EX2 R94, R94 ;  /* 0x0000005e005e7308 */ /* 0x000fe20000000800 */
[----:B------:R-:W-:Y:S01]  /*9db0*/  PRMT R24, R7, 0x5410, R24 ;  /* 0x0000541007187816 */ /* 0x000fe20000000018 */
[--C-:B------:R-:W-:Y:S01]  /*9dc0*/  HSET2.LE.AND R180, R180, R221.reuse, PT ;  /* 0x000000ddb4b47233 */ /* 0x100fe20003803000 */
[----:B------:R-:W-:Y:S02]  /*9dd0*/  SHF.R.U32.HI R7, RZ, 0x8, R4 ;  /* 0x00000008ff077819 */ /* 0x000fe40000011604 */
[----:B------:R-:W-:Y:S01]  /*9de0*/  LOP3.LUT R4, R10, 0xffff, RZ, 0xc0, !PT ;  /* 0x0000ffff0a047812 */ /* 0x000fe200078ec0ff */
[--C-:B------:R-:W-:Y:S01]  /*9df0*/  HSET2.LE.AND R175, R24, R221.reuse, PT ;  /* 0x000000dd18af7233 */ /* 0x100fe20003803000 */
[----:B------:R-:W-:Y:S02]  /*9e00*/  PRMT R178, R14, 0x5410, R12 ;  /* 0x000054100eb27816 */ /* 0x000fe4000000000c */
[--C-:B------:R-:W-:Y:S01]  /*9e10*/  SHF.R.U32.HI R14, RZ, 0x18, R11.reuse ;  /* 0x00000018ff0e7819 */ /* 0x100fe2000001160b */
[----:B------:R-:W-:Y:S01]  /*9e20*/  MUFU.EX2 R95, R95 ;  /* 0x0000005f005f7308 */ /* 0x000fe20000000800 */
[----:B------:R-:W-:Y:S01]  /*9e30*/  SHF.R.U32.HI R5, RZ, 0x10, R11 ;  /* 0x00000010ff057819 */ /* 0x000fe2000001160b */
[--C-:B------:R-:W-:Y:S01]  /*9e40*/  HSET2.LE.AND R178, R178, R221.reuse, PT ;  /* 0x000000ddb2b27233 */ /* 0x100fe20003803000 */
[----:B------:R-:W-:Y:S02]  /*9e50*/  LOP3.LUT R11, R10, 0xff, RZ, 0xc0, !PT ;  /* 0x000000ff0a0b7812 */ /* 0x000fe400078ec0ff */
[----:B------:R-:W-:Y:S02]  /*9e60*/  SHF.R.U32.HI R4, RZ, 0x8, R4 ;  /* 0x00000008ff047819 */ /* 0x000fe40000011604 */
[----:B------:R-:W-:Y:S01]  /*9e70*/  SHF.R.U32.HI R12, RZ, 0x8, R32 ;  /* 0x00000008ff0c7819 */ /* 0x000fe20000011620 */
[--C-:B------:R-:W-:Y:S01]  /*9e80*/  HSET2.LE.AND R32, R19, R221.reuse, PT ;  /* 0x000000dd13207233 */ /* 0x100fe20003803000 */
[----:B------:R-:W-:Y:S01]  /*9e90*/  PRMT R48, R11, 0x5410, R4 ;  /* 0x000054100b307816 */ /* 0x000fe20000000004 */
[----:B------:R-:W-:Y:S01]  /*9ea0*/  MUFU.EX2 R131, R131 ;  /* 0x0000008300837308 */ /* 0x000fe20000000800 */
[----:B------:R-:W-:Y:S02]  /*9eb0*/  SHF.R.U32.HI R11, RZ, 0x8, R15 ;  /* 0x00000008ff0b7819 */ /* 0x000fe4000001160f */
[----:B------:R-:W-:Y:S01]  /*9ec0*/  PRMT R182, R177, 0x5410, R12 ;  /* 0x00005410b1b67816 */ /* 0x000fe2000000000c */
[--C-:B------:R-:W-:Y:S01]  /*9ed0*/  HSET2.LE.AND R48, R48, R221.reuse, PT ;  /* 0x000000dd30307233 */ /* 0x100fe20003803000 */
[----:B------:R-:W-:Y:S01]  /*9ee0*/  PRMT R230, R18, 0x5410, R11 ;  /* 0x0000541012e67816 */ /* 0x000fe2000000000b */
[----:B---3--:R-:W-:Y:S01]  /*9ef0*/  IMAD.MOV.U32 R18, RZ, RZ, R203 ;  /* 0x000000ffff127224 */ /* 0x008fe200078e00cb */
[----:B------:R-:W-:Y:S01]  /*9f00*/  SHF.R.U32.HI R12, RZ, 0x8, R20 ;  /* 0x00000008ff0c7819 */ /* 0x000fe20000011614 */
[----:B------:R-:W-:Y:S01]  /*9f10*/  IMAD.MOV.U32 R20, RZ, RZ, R222 ;  /* 0x000000ffff147224 */ /* 0x000fe200078e00de */
[----:B------:R-:W-:Y:S01]  /*9f20*/  PRMT R50, R173, 0x5410, R13 ;  /* 0x00005410ad327816 */ /* 0x000fe2000000000d */
[----:B------:R-:W1:Y:S01]  /*9f30*/  MUFU.EX2 R11, R41 ;  /* 0x00000029000b7308 */ /* 0x000e620000000800 */
[----:B------:R-:W-:Y:S01]  /*9f40*/  LOP3.LUT R13, R174, 0xff, RZ, 0xc0, !PT ;  /* 0x000000ffae0d7812 */ /* 0x000fe200078ec0ff */
[--C-:B------:R-:W-:Y:S01]  /*9f50*/  HSET2.LE.AND R182, R182, R221.reuse, PT ;  /* 0x000000ddb6b67233 */ /* 0x100fe20003803000 */
[----:B------:R-:W-:Y:S01]  /*9f60*/  PRMT R28, R28, 0x5410, R12 ;  /* 0x000054101c1c7816 */ /* 0x000fe2000000000c */
[--C-:B------:R-:W-:Y:S01]  /*9f70*/  HSET2.LE.AND R50, R50, R221.reuse, PT ;  /* 0x000000dd32327233 */ /* 0x100fe20003803000 */
[----:B------:R-:W-:Y:S02]  /*9f80*/  PRMT R51, R13, 0x5410, R176 ;  /* 0x000054100d337816 */ /* 0x000fe400000000b0 */
[----:B------:R-:W-:Y:S01]  /*9f90*/  LOP3.LUT R12, R5, 0xff, RZ, 0xc0, !PT ;  /* 0x000000ff050c7812 */ /* 0x000fe200078ec0ff */
[--C-:B------:R-:W-:Y:S01]  /*9fa0*/  HSET2.LE.AND R174, R28, R221.reuse, PT ;  /* 0x000000dd1cae7233 */ /* 0x100fe20003803000 */
[----:B------:R-:W-:Y:S01]  /*9fb0*/  IMAD.MOV.U32 R28, RZ, RZ, R198 ;  /* 0x000000ffff1c7224 */ /* 0x000fe200078e00c6 */
[----:B------:R-:W-:Y:S01]  /*9fc0*/  LOP3.LUT R13, R2, 0xff, RZ, 0xc0, !PT ;  /* 0x000000ff020d7812 */ /* 0x000fe200078ec0ff */
[----:B------:R-:W2:Y:S01]  /*9fd0*/  MUFU.EX2 R176, R39 ;  /* 0x0000002700b07308 */ /* 0x000ea20000000800 */
[----:B------:R-:W-:Y:S01]  /*9fe0*/  SHF.R.U32.HI R5, RZ, 0x10, R10 ;  /* 0x00000010ff057819 */ /* 0x000fe2000001160a */
[--C-:B------:R-:W-:Y:S01]  /*9ff0*/  HSET2.LE.AND R51, R51, R221.reuse, PT ;  /* 0x000000dd33337233 */ /* 0x100fe20003803000 */
[----:B------:R-:W-:Y:S02]  /*a000*/  SHF.R.U32.HI R4, RZ, 0x10, R2 ;  /* 0x00000010ff047819 */ /* 0x000fe40000011602 */
[----:B------:R-:W-:Y:S02]  /*a010*/  PRMT R13, R13, 0x5410, R7 ;  /* 0x000054100d0d7816 */ /* 0x000fe40000000007 */
[----:B------:R-:W-:Y:S02]  /*a020*/  LOP3.LUT R5, R5, 0xff, RZ, 0xc0, !PT ;  /* 0x000000ff05057812 */ /* 0x000fe400078ec0ff */
[----:B------:R-:W-:Y:S01]  /*a030*/  LOP3.LUT R7, R4, 0xff, RZ, 0xc0, !PT ;  /* 0x000000ff04077812 */ /* 0x000fe200078ec0ff */
[----:B------:R-:W3:Y:S01]  /*a040*/  MUFU.EX2 R39, R43 ;  /* 0x0000002b00277308 */ /* 0x000ee20000000800 */
[----:B------:R-:W-:Y:S01]  /*a050*/  SHF.R.U32.HI R10, RZ, 0x18, R10 ;  /* 0x00000018ff0a7819 */ /* 0x000fe2000001160a */
[----:B-1----:R-:W-:Y:S01]  /*a060*/  IMAD.MOV.U32 R19, RZ, RZ, R11 ;  /* 0x000000ffff137224 */ /* 0x002fe200078e000b */
[C---:B------:R-:W-:Y:S01]  /*a070*/  LOP3.LUT R4, R6.reuse, 0xffff, RZ, 0xc0, !PT ;  /* 0x0000ffff06047812 */ /* 0x040fe200078ec0ff */
[--C-:B------:R-:W-:Y:S01]  /*a080*/  HSET2.LE.AND R41, R23, R221.reuse, PT ;  /* 0x000000dd17297233 */ /* 0x100fe20003803000 */
[----:B------:R-:W-:Y:S01]  /*a090*/  IMAD.MOV.U32 R23, RZ, RZ, R211 ;  /* 0x000000ffff177224 */ /* 0x000fe200078e00d3 */
[----:B------:R-:W-:Y:S02]  /*a0a0*/  PRMT R49, R5, 0x5410, R10 ;  /* 0x0000541005317816 */ /* 0x000fe4000000000a */
[----:B------:R-:W-:Y:S02]  /*a0b0*/  LOP3.LUT R5, R6, 0xff, RZ, 0xc0, !PT ;  /* 0x000000ff06057812 */ /* 0x000fe400078ec0ff */
[----:B------:R1:W-:Y:S01]  /*a0c0*/  MUFU.EX2 R211, R44 ;  /* 0x0000002c00d37308 */ /* 0x0003e20000000800 */
[----:B------:R-:W-:Y:S01]  /*a0d0*/  SHF.R.U32.HI R4, RZ, 0x8, R4 ;  /* 0x00000008ff047819 */ /* 0x000fe20000011604 */
[--C-:B------:R-:W-:Y:S01]  /*a0e0*/  HSET2.LE.AND R49, R49, R221.reuse, PT ;  /* 0x000000dd31317233 */ /* 0x100fe20003803000 */
[----:B------:R-:W-:Y:S01]  /*a0f0*/  SHF.R.U32.HI R10, RZ, 0x18, R2 ;  /* 0x00000018ff0a7819 */ /* 0x000fe20000011602 */
[----:B--2---:R-:W-:Y:S01]  /*a100*/  IMAD.MOV.U32 R24, RZ, RZ, R176 ;  /* 0x000000ffff187224 */ /* 0x004fe200078e00b0 */
[----:B------:R-:W-:Y:S01]  /*a110*/  SHF.R.U32.HI R2, RZ, 0x10, R6 ;  /* 0x00000010ff027819 */ /* 0x000fe20000011606 */
[--C-:B------:R-:W-:Y:S01]  /*a120*/  HSET2.LE.AND R176, R13, R221.reuse, PT ;  /* 0x000000dd0db07233 */ /* 0x100fe20003803000 */
[----:B------:R-:W-:Y:S02]  /*a130*/  PRMT R172, R5, 0x5410, R4 ;  /* 0x0000541005ac7816 */ /* 0x000fe40000000004 */
[----:B------:R-:W-:Y:S01]  /*a140*/  SHF.R.U32.HI R5, RZ, 0x10, R0 ;  /* 0x00000010ff057819 */ /* 0x000fe20000011600 */
[----:B------:R-:W-:Y:S01]  /*a150*/  MUFU.EX2 R139, R139 ;  /* 0x0000008b008b7308 */ /* 0x000fe20000000800 */
[----:B------:R-:W-:Y:S01]  /*a160*/  SHF.R.U32.HI R6, RZ, 0x18, R6 ;  /* 0x00000018ff067819 */ /* 0x000fe20000011606 */
[--C-:B------:R-:W-:Y:S01]  /*a170*/  HSET2.LE.AND R172, R172, R221.reuse, PT ;  /* 0x000000ddacac7233 */ /* 0x100fe20003803000 */
[----:B------:R-:W-:Y:S02]  /*a180*/  LOP3.LUT R2, R2, 0xff, RZ, 0xc0, !PT ;  /* 0x000000ff02027812 */ /* 0x000fe400078ec0ff */
[----:B------:R-:W-:Y:S02]  /*a190*/  SHF.R.U32.HI R4, RZ, 0x18, R0 ;  /* 0x00000018ff047819 */ /* 0x000fe40000011600 */
[----:B------:R-:W-:Y:S02]  /*a1a0*/  PRMT R177, R7, 0x5410, R10 ;  /* 0x0000541007b17816 */ /* 0x000fe4000000000a */
[----:B------:R-:W-:Y:S01]  /*a1b0*/  LOP3.LUT R7, R16, 0xff, RZ, 0xc0, !PT ;  /* 0x000000ff10077812 */ /* 0x000fe200078ec0ff */
[----:B------:R-:W-:Y:S01]  /*a1c0*/  IMAD.MOV.U32 R16, RZ, RZ, R223 ;  /* 0x000000ffff107224 */ /* 0x000fe200078e00df */
[----:B------:R-:W-:Y:S01]  /*a1d0*/  PRMT R173, R2, 0x5410, R6 ;  /* 0x0000541002ad7816 */ /* 0x000fe20000000006 */
[--C-:B------:R-:W-:Y:S01]  /*a1e0*/  HSET2.LE.AND R177, R177, R221.reuse, PT ;  /* 0x000000ddb1b17233 */ /* 0x100fe20003803000 */
[C---:B------:R-:W-:Y:S01]  /*a1f0*/  LOP3.LUT R2, R0.reuse, 0xffff, RZ, 0xc0, !PT ;  /* 0x0000ffff00027812 */ /* 0x040fe200078ec0ff */
[----:B-1----:R-:W-:Y:S01]  /*a200*/  IMAD.MOV.U32 R44, RZ, RZ, R224 ;  /* 0x000000ffff2c7224 */ /* 0x002fe200078e00e0 */
[----:B------:R-:W-:Y:S01]  /*a210*/  LOP3.LUT R6, R0, 0xff, RZ, 0xc0, !PT ;  /* 0x000000ff00067812 */ /* 0x000fe200078ec0ff */
[--C-:B------:R-:W-:Y:S01]  /*a220*/  HSET2.LE.AND R173, R173, R221.reuse, PT ;  /* 0x000000ddadad7233 */ /* 0x100fe20003803000 */
[----:B------:R-:W-:Y:S01]  /*a230*/  LOP3.LUT R0, R5, 0xff, RZ, 0xc0, !PT ;  /* 0x000000ff05007812 */ /* 0x000fe200078ec0ff */
[----:B------:R-:W-:Y:S01]  /*a240*/  MUFU.EX2 R98, R98 ;  /* 0x0000006200627308 */ /* 0x000fe20000000800 */
[----:B------:R-:W-:Y:S01]  /*a250*/  PRMT R229, R7, 0x5410, R17 ;  /* 0x0000541007e57816 */ /* 0x000fe20000000011 */
[----:B------:R-:W-:Y:S01]  /*a260*/  IMAD.MOV.U32 R17, RZ, RZ, R200 ;  /* 0x000000ffff117224 */ /* 0x000fe200078e00c8 */
[----:B------:R-:W-:Y:S01]  /*a270*/  SHF.R.U32.HI R10, RZ, 0x8, R25 ;  /* 0x00000008ff0a7819 */ /* 0x000fe20000011619 */
[----:B------:R-:W-:Y:S01]  /*a280*/  IMAD.MOV.U32 R25, RZ, RZ, R226 ;  /* 0x000000ffff197224 */ /* 0x000fe200078e00e2 */
[----:B------:R-:W-:Y:S01]  /*a290*/  PRMT R226, R0, 0x5410, R4 ;  /* 0x0000541000e27816 */ /* 0x000fe20000000004 */
[--C-:B------:R-:W-:Y:S01]  /*a2a0*/  HSET2.LE.AND R4, R21, R221.reuse, PT ;  /* 0x000000dd15047233 */ /* 0x100fe20003803000 */
[----:B------:R-:W-:Y:S01]  /*a2b0*/  IMAD.MOV.U32 R21, RZ, RZ, R236 ;  /* 0x000000ffff157224 */ /* 0x000fe200078e00ec */
[----:B------:R-:W-:Y:S01]  /*a2c0*/  LOP3.LUT R7, R29, 0xff, RZ, 0xc0, !PT ;  /* 0x000000ff1d077812 */ /* 0x000fe200078ec0ff */
[----:B------:R-:W-:Y:S01]  /*a2d0*/  IMAD.MOV.U32 R29, RZ, RZ, R231 ;  /* 0x000000ffff1d7224 */ /* 0x000fe200078e00e7 */
[----:B------:R-:W-:Y:S01]  /*a2e0*/  SHF.R.U32.HI R2, RZ, 0x8, R2 ;  /* 0x00000008ff027819 */ /* 0x000fe20000011602 */
[--C-:B------:R-:W-:Y:S01]  /*a2f0*/  HSET2.LE.AND R0, R181, R221.reuse, PT ;  /* 0x000000ddb5007233 */ /* 0x100fe20003803000 */
[----:B------:R-:W-:Y:S01]  /*a300*/  PRMT R231, R7, 0x5410, R30 ;  /* 0x0000541007e77816 */ /* 0x000fe2000000001e */
[----:B------:R-:W-:Y:S01]  /*a310*/  IMAD.MOV.U32 R30, RZ, RZ, R237 ;  /* 0x000000ffff1e7224 */ /* 0x000fe200078e00ed */
[----:B------:R-:W-:Y:S01]  /*a320*/  F2FP.PACK_AB R40, R235, R21 ;  /* 0x00000015eb28723e */ /* 0x000fe200000000ff */
[----:B------:R-:W-:Y:S01]  /*a330*/  MUFU.EX2 R99, R99 ;  /* 0x0000006300637308 */ /* 0x000fe20000000800 */
[----:B------:R-:W-:Y:S01]  /*a340*/  PRMT R227, R6, 0x5410, R2 ;  /* 0x0000541006e37816 */ /* 0x000fe20000000002 */
[--C-:B------:R-:W-:Y:S01]  /*a350*/  HSET2.LE.AND R2, R35, R221.reuse, PT ;  /* 0x000000dd23027233 */ /* 0x100fe20003803000 */
[----:B------:R-:W-:Y:S01]  /*a360*/  LOP3.LUT R40, R4, R40, RZ, 0xc0, !PT ;  /* 0x0000002804287212 */ /* 0x000fe200078ec0ff */
[--C-:B------:R-:W-:Y:S01]  /*a370*/  HSET2.LE.AND R35, R187, R221.reuse, PT ;  /* 0x000000ddbb237233 */ /* 0x100fe20003803000 */
[----:B------:R-:W-:Y:S02]  /*a380*/  F2FP.PACK_AB R4, R30, R210 ;  /* 0x000000d21e04723e */ /* 0x000fe400000000ff */
[----:B------:R-:W-:Y:S02]  /*a390*/  IADD3 R6, R192, 0x2, RZ ;  /* 0x00000002c0067810 */ /* 0x000fe40007ffe0ff */
[----:B------:R-:W-:Y:S01]  /*a3a0*/  LOP3.LUT R33, R33, R4, RZ, 0xc0, !PT ;  /* 0x0000000421217212 */ /* 0x000fe200078ec0ff */
[----:B------:R1:W-:Y:S01]  /*a3b0*/  MUFU.EX2 R210, R46 ;  /* 0x0000002e00d27308 */ /* 0x0003e20000000800 */
[----:B------:R-:W-:Y:S02]  /*a3c0*/  F2FP.PACK_AB R4, R25, R36 ;  /* 0x000000241904723e */ /* 0x000fe400000000ff */
[----:B------:R-:W-:Y:S01]  /*a3d0*/  PRMT R232, R31, 0x5410, R10 ;  /* 0x000054101fe87816 */ /* 0x000fe2000000000a */
[----:B------:R-:W-:Y:S01]  /*a3e0*/  IMAD.MOV.U32 R31, RZ, RZ, R207 ;  /* 0x000000ffff1f7224 */ /* 0x000fe200078e00cf */
[----:B------:R-:W-:Y:S02]  /*a3f0*/  LOP3.LUT R51, R51, R4, RZ, 0xc0, !PT ;  /* 0x0000000433337212 */ /* 0x000fe400078ec0ff */
[----:B------:R-:W-:Y:S02]  /*a400*/  F2FP.PACK_AB R4, R44, R202 ;  /* 0x000000ca2c04723e */ /* 0x000fe400000000ff */
[----:B------:R-:W-:Y:S01]  /*a410*/  F2FP.PACK_AB R5, R22, R195 ;  /* 0x000000c31605723e */ /* 0x000fe200000000ff */
[----:B------:R2:W-:Y:S01]  /*a420*/  MUFU.EX2 R207, R45 ;  /* 0x0000002d00cf7308 */ /* 0x0005e20000000800 */
[----:B------:R-:W-:Y:S02]  /*a430*/  LOP3.LUT R6, R219, UR23, R6, 0x96, !PT ;  /* 0x00000017db067c12 */ /* 0x000fe4000f8e9606 */
[----:B------:R-:W-:Y:S02]  /*a440*/  LOP3.LUT R173, R173, R4, RZ, 0xc0, !PT ;  /* 0x00000004adad7212 */ /* 0x000fe400078ec0ff */
[----:B------:R-:W-:Y:S02]  /*a450*/  F2FP.PACK_AB R4, R208, R31 ;  /* 0x0000001fd004723e */ /* 0x000fe400000000ff */
[----:B------:R-:W-:Y:S02]  /*a460*/  LOP3.LUT R34, R34, R5, RZ, 0xc0, !PT ;  /* 0x0000000522227212 */ /* 0x000fe400078ec0ff */
[----:B------:R-:W-:Y:S01]  /*a470*/  F2FP.PACK_AB R5, R27, R23 ;  /* 0x000000171b05723e */ /* 0x000fe200000000ff */
[----:B------:R-:W-:Y:S01]  /*a480*/  MUFU.EX2 R84, R84 ;  /* 0x0000005400547308 */ /* 0x000fe20000000800 */
[----:B------:R-:W-:Y:S01]  /*a490*/  PRMT R12, R12, 0x5410, R14 ;  /* 0x000054100c0c7816 */ /* 0x000fe2000000000e */
[----:B------:R-:W-:Y:S01]  /*a4a0*/  IMAD.WIDE.U32 R14, R6, -0x326172a9, RZ ;  /* 0xcd9e8d57060e7825 */ /* 0x000fe200078e00ff */
[----:B------:R-:W-:Y:S02]  /*a4b0*/  LOP3.LUT R179, R179, R4, RZ, 0xc0, !PT ;  /* 0x00000004b3b37212 */ /* 0x000fe400078ec0ff */
[----:B------:R-:W-:Y:S01]  /*a4c0*/  F2FP.PACK_AB R4, R19, R213 ;  /* 0x000000d51304723e */ /* 0x000fe200000000ff */
[----:B-1----:R-:W-:Y:S01]  /*a4d0*/  IMAD.MOV.U32 R46, RZ, RZ, R190 ;  /* 0x000000ffff2e7224 */ /* 0x002fe200078e00be */
[----:B------:R-:W-:Y:S01]  /*a4e0*/  LOP3.LUT R48, R48, R5, RZ, 0xc0, !PT ;  /* 0x0000000530307212 */ /* 0x000fe200078ec0ff */
[--C-:B------:R-:W-:Y:S01]  /*a4f0*/  HSET2.LE.AND R181, R12, R221.reuse, PT ;  /* 0x000000dd0cb57233 */ /* 0x100fe20003803000 */
[----:B------:R-:W-:Y:S01]  /*a500*/  F2FP.PACK_AB R5, R252, R37 ;  /* 0x00000025fc05723e */ /* 0x000fe200000000ff */
[----:B------:R-:W-:Y:S01]  /*a510*/  MUFU.EX2 R85, R85 ;  /* 0x0000005500557308 */ /* 0x000fe20000000800 */
[----:B------:R-:W-:Y:S02]  /*a520*/  LOP3.LUT R180, R180, R4, RZ, 0xc0, !PT ;  /* 0x00000004b4b47212 */ /* 0x000fe400078ec0ff */
[----:B------:R-:W-:Y:S01]  /*a530*/  LOP3.LUT R4, R15, UR13, R250, 0x96, !PT ;  /* 0x0000000d0f047c12 */ /* 0x000fe2000f8e96fa */
[----:B--2---:R-:W-:Y:S01]  /*a540*/  IMAD.MOV.U32 R45, RZ, RZ, R206 ;  /* 0x000000ffff2d7224 */ /* 0x004fe200078e00ce */
[----:B------:R-:W-:Y:S02]  /*a550*/  LOP3.LUT R174, R174, R5, RZ, 0xc0, !PT ;  /* 0x00000005aeae7212 */ /* 0x000fe400078ec0ff */
[----:B---3--:R-:W-:Y:S02]  /*a560*/  F2FP.PACK_AB R5, R39, R194 ;  /* 0x000000c22705723e */ /* 0x008fe400000000ff */
[----:B------:R-:W-:Y:S01]  /*a570*/  LOP3.LUT R10, R9, UR11, R14, 0x96, !PT ;  /* 0x0000000b090a7c12 */ /* 0x000fe2000f8e960e */
[----:B------:R1:W2:Y:S01]  /*a580*/  MUFU.EX2 R206, R47 ;  /* 0x0000002f00ce7308 */ /* 0x0002a20000000800 */
[----:B------:R-:W-:Y:S01]  /*a590*/  LOP3.LUT R181, R181, R5, RZ, 0xc0, !PT ;  /* 0x00000005b5b57212 */ /* 0x000fe200078ec0ff */
[----:B------:R-:W-:Y:S01]  /*a5a0*/  IMAD.WIDE.U32 R4, R4, -0x2daee0ad, RZ ;  /* 0xd2511f5304047825 */ /* 0x000fe200078e00ff */
[----:B------:R-:W-:Y:S02]  /*a5b0*/  F2FP.PACK_AB R43, R193, R214 ;  /* 0x000000d6c12b723e */ /* 0x000fe400000000ff */
[----:B------:R-:W-:Y:S01]  /*a5c0*/  F2FP.PACK_AB R42, R198, R38 ;  /* 0x00000026c62a723e */ /* 0x000fe200000000ff */
[----:B------:R-:W-:Y:S01]  /*a5d0*/  IMAD.WIDE.U32 R10, R10, -0x2daee0ad, RZ ;  /* 0xd2511f530a0a7825 */ /* 0x000fe200078e00ff */
[----:B------:R-:W-:Y:S02]  /*a5e0*/  LOP3.LUT R6, R5, UR10, R240, 0x96, !PT ;  /* 0x0000000a05067c12 */ /* 0x000fe4000f8e96f0 */
[----:B------:R-:W-:Y:S01]  /*a5f0*/  LOP3.LUT R43, R2, R43, RZ, 0xc0, !PT ;  /* 0x0000002b022b7212 */ /* 0x000fe200078ec0ff */
[----:B------:R-:W-:Y:S01]  /*a600*/  MUFU.EX2 R86, R86 ;  /* 0x0000005600567308 */ /* 0x000fe20000000800 */
[----:B------:R-:W-:Y:S01]  /*a610*/  LOP3.LUT R42, R0, R42, RZ, 0xc0, !PT ;  /* 0x0000002a002a7212 */ /* 0x000fe200078ec0ff */
[----:B------:R-:W-:Y:S01]  /*a620*/  IMAD.WIDE.U32 R6, R6, -0x326172a9, RZ ;  /* 0xcd9e8d5706067825 */ /* 0x000fe200078e00ff */
[----:B------:R-:W-:Y:S02]  /*a630*/  LOP3.LUT R11, R11, UR8, R4, 0x96, !PT ;  /* 0x000000080b0b7c12 */ /* 0x000fe4000f8e9604 */
[----:B------:R-:W-:Y:S02]  /*a640*/  F2FP.PACK_AB R2, R29, R220 ;  /* 0x000000dc1d02723e */ /* 0x000fe400000000ff */
[----:B------:R-:W-:Y:S02]  /*a650*/  LOP3.LUT R4, R7, UR9, R8, 0x96, !PT ;  /* 0x0000000907047c12 */ /* 0x000fe4000f8e9608 */
[----:B------:R-:W-:Y:S01]  /*a660*/  F2FP.PACK_AB R0, R217, R190 ;  /* 0x000000bed900723e */ /* 0x000fe200000000ff */
[----:B------:R-:W-:Y:S01]  /*a670*/  MUFU.EX2 R87, R87 ;  /* 0x0000005700577308 */ /* 0x000fe20000000800 */
[----:B------:R-:W-:Y:S01]  /*a680*/  LOP3.LUT R32, R32, R2, RZ, 0xc0, !PT ;  /* 0x0000000220207212 */ /* 0x000fe200078ec0ff */
[----:B------:R-:W-:Y:S01]  /*a690*/  IMAD.WIDE.U32 R4, R4, -0x2daee0ad, RZ ;  /* 0xd2511f5304047825 */ /* 0x000fe200078e00ff */
[----:B------:R-:W-:Y:S02]  /*a6a0*/  F2FP.PACK_AB R2, R215, R196 ;  /* 0x000000c4d702723e */ /* 0x000fe400000000ff */
[----:B------:R-:W-:Y:S01]  /*a6b0*/  LOP3.LUT R41, R41, R0, RZ, 0xc0, !PT ;  /* 0x0000000029297212 */ /* 0x000fe200078ec0ff */
[----:B-1----:R-:W-:Y:S01]  /*a6c0*/  IMAD.MOV.U32 R47, RZ, RZ, R199 ;  /* 0x000000ffff2f7224 */ /* 0x002fe200078e00c7 */
[----:B------:R-:W-:Y:S01]  /*a6d0*/  LOP3.LUT R7, R5, UR6, R10, 0x96, !PT ;  /* 0x0000000605077c12 */ /* 0x000fe2000f8e960a */
[----:B------:R-:W-:Y:S01]  /*a6e0*/  IMAD.WIDE.U32 R10, R11, -0x326172a9, RZ ;  /* 0xcd9e8d570b0a7825 */ /* 0x000fe200078e00ff */
[----:B------:R-:W-:Y:S01]  /*a6f0*/  F2FP.PACK_AB R0, R45, R212 ;  /* 0x000000d42d00723e */ /* 0x000fe200000000ff */
[----:B------:R-:W-:Y:S01]  /*a700*/  MUFU.EX2 R96, R96 ;  /* 0x0000006000607308 */ /* 0x000fe20000000800 */
[----:B------:R-:W-:Y:S02]  /*a710*/  LOP3.LUT R50, R50, R2, RZ, 0xc0, !PT ;  /* 0x0000000232327212 */ /* 0x000fe400078ec0ff */
[----:B------:R-:W-:Y:S01]  /*a720*/  LOP3.LUT R12, R11, UR7, R6, 0x96, !PT ;  /* 0x000000070b0c7c12 */ /* 0x000fe2000f8e9606 */
[----:B------:R-:W-:Y:S01]  /*a730*/  IMAD.WIDE.U32 R6, R7, -0x326172a9, RZ ;  /* 0xcd9e8d5707067825 */ /* 0x000fe200078e00ff */
[----:B------:R-:W-:Y:S02]  /*a740*/  F2FP.PACK_AB R2, R26, R216 ;  /* 0x000000d81a02723e */ /* 0x000fe400000000ff */
[----:B------:R-:W-:Y:S01]  /*a750*/  LOP3.LUT R35, R35, R0, RZ, 0xc0, !PT ;  /* 0x0000000023237212 */ /* 0x000fe200078ec0ff */
[----:B------:R-:W-:Y:S01]  /*a760*/  IMAD.WIDE.U32 R12, R12, -0x2daee0ad, RZ ;  /* 0xd2511f530c0c7825 */ /* 0x000fe200078e00ff */
[----:B------:R-:W-:Y:S01]  /*a770*/  F2FP.PACK_AB R0, R20, R16 ;  /* 0x000000101400723e */ /* 0x000fe200000000ff */
[----:B------:R-:W-:Y:S01]  /*a780*/  MUFU.EX2 R97, R97 ;  /* 0x0000006100617308 */ /* 0x000fe20000000800 */
[----:B------:R-:W-:Y:S02]  /*a790*/  LOP3.LUT R172, R172, R2, RZ, 0xc0, !PT ;  /* 0x00000002acac7212 */ /* 0x000fe400078ec0ff */
[----:B------:R-:W-:Y:S02]  /*a7a0*/  F2FP.PACK_AB R2, R209, R201 ;  /* 0x000000c9d102723e */ /* 0x000fe400000000ff */
[----:B------:R-:W-:Y:S01]  /*a7b0*/  LOP3.LUT R4, R13, UR4, R4, 0x96, !PT ;  /* 0x000000040d047c12 */ /* 0x000fe2000f8e9604 */
[----:B------:R-:W-:Y:S01]  /*a7c0*/  IMAD.MOV.U32 R13, RZ, RZ, R196 ;  /* 0x000000ffff0d7224 */ /* 0x000fe200078e00c4 */
[----:B------:R-:W-:Y:S02]  /*a7d0*/  LOP3.LUT R49, R49, R0, RZ, 0xc0, !PT ;  /* 0x0000000031317212 */ /* 0x000fe400078ec0ff */
[----:B------:R-:W-:Y:S01]  /*a7e0*/  F2FP.PACK_AB R0, R228, R197 ;  /* 0x000000c5e400723e */ /* 0x000fe200000000ff */
[----:B------:R-:W-:Y:S01]  /*a7f0*/  IMAD.WIDE.U32 R4, R4, -0x326172a9, RZ ;  /* 0xcd9e8d5704047825 */ /* 0x000fe200078e00ff */
[----:B------:R-:W-:Y:S01]  /*a800*/  LOP3.LUT R178, R178, R2, RZ, 0xc0, !PT ;  /* 0x00000002b2b27212 */ /* 0x000fe200078ec0ff */
[----:B------:R-:W-:Y:S01]  /*a810*/  MUFU.EX2 R102, R102 ;  /* 0x0000006600667308 */ /* 0x000fe20000000800 */
[----:B------:R-:W-:Y:S02]  /*a820*/  F2FP.PACK_AB R2, R24, R17 ;  /* 0x000000111802723e */ /* 0x000fe400000000ff */
[----:B------:R-:W-:Y:S02]  /*a830*/  LOP3.LUT R175, R175, R0, RZ, 0xc0, !PT ;  /* 0x00000000afaf7212 */ /* 0x000fe400078ec0ff */
[----:B------:R-:W-:Y:S02]  /*a840*/  F2FP.PACK_AB R0, R47, R18 ;  /* 0x000000122f00723e */ /* 0x000fe400000000ff */
[----:B------:R-:W-:Y:S02]  /*a850*/  LOP3.LUT R177, R177, R2, RZ, 0xc0, !PT ;  /* 0x00000002b1b17212 */ /* 0x000fe400078ec0ff */
[----:B--2---:R-:W-:Y:S01]  /*a860*/  F2FP.PACK_AB R2, R206, R210 ;  /* 0x000000d2ce02723e */ /* 0x004fe200000000ff */
[----:B------:R-:W-:Y:S01]  /*a870*/  MUFU.EX2 R103, R103 ;  /* 0x0000006700677308 */ /* 0x000fe20000000800 */
[----:B------:R-:W-:Y:S02]  /*a880*/  LOP3.LUT R176, R176, R0, RZ, 0xc0, !PT ;  /* 0x00000000b0b07212 */ /* 0x000fe400078ec0ff */
[----:B------:R-:W-:Y:S02]  /*a890*/  F2FP.PACK_AB R0, R207, R211 ;  /* 0x000000d3cf00723e */ /* 0x000fe400000000ff */
[----:B------:R-:W-:Y:S02]  /*a8a0*/  LOP3.LUT R183, R183, R2, RZ, 0xc0, !PT ;  /* 0x00000002b7b77212 */ /* 0x000fe400078ec0ff */
[----:B------:R-:W-:Y:S02]  /*a8b0*/  LOP3.LUT R2, R4, 0xffff, RZ, 0xc0, !PT ;  /* 0x0000ffff04027812 */ /* 0x000fe400078ec0ff */
[----:B------:R-:W-:Y:S01]  /*a8c0*/  LOP3.LUT R182, R182, R0, RZ, 0xc0, !PT ;  /* 0x00000000b6b67212 */ /* 0x000fe200078ec0ff */
[----:B------:R-:W-:Y:S01]  /*a8d0*/  MUFU.EX2 R130, R130 ;  /* 0x0000008200827308 */ /* 0x000fe20000000800 */
[----:B------:R-:W-:Y:S02]  /*a8e0*/  LOP3.LUT R0, R5, UR15, R6, 0x96, !PT ;  /* 0x0000000f05007c12 */ /* 0x000fe4000f8e9606 */
[----:B------:R-:W-:Y:S02]  /*a8f0*/  SHF.R.U32.HI R5, RZ, 0x8, R2 ;  /* 0x00000008ff057819 */ /* 0x000fe40000011602 */
[----:B------:R-:W-:Y:S02]  /*a900*/  LOP3.LUT R2, R4, 0xff, RZ, 0xc0, !PT ;  /* 0x000000ff04027812 */ /* 0x000fe400078ec0ff */
[----:B------:R-:W-:Y:S02]  /*a910*/  LOP3.LUT R10, R7, UR5, R10, 0x96, !PT ;  /* 0x00000005070a7c12 */ /* 0x000fe4000f8e960a */
[----:B------:R-:W-:Y:S01]  /*a920*/  PRMT R233, R2, 0x5410, R5 ;  /* 0x0000541002e97816 */ /* 0x000fe20000000005 */
[----:B------:R-:W-:Y:S01]  /*a930*/  MUFU.EX2 R128, R128 ;  /* 0x0000008000807308 */ /* 0x000fe20000000800 */
[--C-:B------:R-:W-:Y:S02]  /*a940*/  SHF.R.U32.HI R2, RZ, 0x10, R4.reuse ;  /* 0x00000010ff027819 */ /* 0x100fe40000011604 */
[----:B------:R-:W-:Y:S02]  /*a950*/  SHF.R.U32.HI R4, RZ, 0x18, R4 ;  /* 0x00000018ff047819 */ /* 0x000fe40000011604 */
[----:B------:R-:W-:Y:S04]  /*a960*/  LOP3.LUT R2, R2, 0xff, RZ, 0xc0, !PT ;  /* 0x000000ff02027812 */ /* 0x000fe800078ec0ff */
[----:B------:R-:W-:Y:S01]  /*a970*/  PRMT R236, R2, 0x5410, R4 ;  /* 0x0000541002ec7816 */ /* 0x000fe20000000004 */
[----:B------:R-:W-:Y:S01]  /*a980*/  IMAD.WIDE.U32 R4, R10, -0x2daee0ad, RZ ;  /* 0xd2511f530a047825 */ /* 0x000fe200078e00ff */
[----:B------:R-:W-:Y:S01]  /*a990*/  LOP3.LUT R2, R0, 0xffff, RZ, 0xc0, !PT ;  /* 0x0000ffff00027812 */ /* 0x000fe200078ec0ff */
[----:B------:R-:W-:Y:S03]  /*a9a0*/  MUFU.EX2 R129, R129 ;  /* 0x0000008100817308 */ /* 0x000fe60000000800 */
[----:B------:R-:W-:Y:S01]  /*a9b0*/  LOP3.LUT R190, R5, UR14, R12, 0x96, !PT ;  /* 0x0000000e05be7c12 */ /* 0x000fe2000f8e960c */
[----:B------:R-:W-:Y:S01]  /*a9c0*/  IMAD.MOV.U32 R12, RZ, RZ, R197 ;  /* 0x000000ffff0c7224 */ /* 0x000fe200078e00c5 */
[C---:B------:R-:W-:Y:S02]  /*a9d0*/  LOP3.LUT R198, R4.reuse, 0xff, RZ, 0xc0, !PT ;  /* 0x000000ff04c67812 */ /* 0x040fe400078ec0ff */
[--C-:B------:R-:W-:Y:S02]  /*a9e0*/  SHF.R.U32.HI R200, RZ, 0x18, R4.reuse ;  /* 0x00000018ffc87819 */ /* 0x100fe40000011604 */
[----:B------:R-:W-:Y:S01]  /*a9f0*/  LOP3.LUT R197, R4, 0xffff, RZ, 0xc0, !PT ;  /* 0x0000ffff04c57812 */ /* 0x000fe200078ec0ff */
[----:B------:R-:W-:Y:S01]  /*aa00*/  MUFU.EX2 R126, R126 ;  /* 0x0000007e007e7308 */ /* 0x000fe20000000800 */
[----:B------:R-:W-:Y:S02]  /*aa10*/  SHF.R.U32.HI R199, RZ, 0x10, R4 ;  /* 0x00000010ffc77819 */ /* 0x000fe40000011604 */
        /* <DEDUP_REMOVED lines=9> */
[----:B------:R-:W-:Y:S04]  /*aab0*/  IADD3 R0, R192, 0x3, RZ ;  /* 0x00000003c0007810 */ /* 0x000fe80007ffe0ff */
[----:B------:R-:W-:Y:S05]  /*aac0*/  LOP3.LUT R0, R219, UR23, R0, 0x96, !PT ;  /* 0x00000017db007c12 */ /* 0x000fea000f8e9600 */
[----:B------:R-:W-:Y:S01]  /*aad0*/  IMAD.WIDE.U32 R242, R0, -0x326172a9, RZ ;  /* 0xcd9e8d5700f27825 */ /* 0x000fe200078e00ff */
[----:B------:R-:W-:Y:S04]  /*aae0*/  MUFU.EX2 R88, R88 ;  /* 0x0000005800587308 */ /* 0x000fe80000000800 */
[----:B------:R-:W-:Y:S02]  /*aaf0*/  LOP3.LUT R6, R243, UR13, R250, 0x96, !PT ;  /* 0x0000000df3067c12 */ /* 0x000fe4000f8e96fa */
[----:B------:R-:W-:Y:S03]  /*ab00*/  LOP3.LUT R4, R9, UR11, R242, 0x96, !PT ;  /* 0x0000000b09047c12 */ /* 0x000fe6000f8e96f2 */
[----:B------:R-:W-:Y:S01]  /*ab10*/  IMAD.WIDE.U32 R6, R6, -0x2daee0ad, RZ ;  /* 0xd2511f5306067825 */ /* 0x000fe200078e00ff */
[----:B------:R-:W-:Y:S03]  /*ab20*/  MUFU.EX2 R89, R89 ;  /* 0x0000005900597308 */ /* 0x000fe60000000800 */
[----:B------:R-:W-:Y:S01]  /*ab30*/  IMAD.WIDE.U32 R4, R4, -0x2daee0ad, RZ ;  /* 0xd2511f5304047825 */ /* 0x000fe200078e00ff */
[----:B------:R-:W-:Y:S04]  /*ab40*/  LOP3.LUT R10, R7, UR10, R240, 0x96, !PT ;  /* 0x0000000a070a7c12 */ /* 0x000fe8000f8e96f0 */
[----:B------:R-:W-:Y:S01]  /*ab50*/  LOP3.LUT R5, R5, UR8, R6, 0x96, !PT ;  /* 0x0000000805057c12 */ /* 0x000fe2000f8e9606 */
[----:B------:R-:W-:Y:S01]  /*ab60*/  IMAD.WIDE.U32 R10, R10, -0x326172a9, RZ ;  /* 0xcd9e8d570a0a7825 */ /* 0x000fe200078e00ff */
[----:B------:R-:W-:Y:S04]  /*ab70*/  MUFU.EX2 R112, R112 ;  /* 0x0000007000707308 */ /* 0x000fe80000000800 */
[----:B------:R-:W-:Y:S01]  /*ab80*/  LOP3.LUT R7, R11, UR9, R8, 0x96, !PT ;  /* 0x000000090b077c12 */ /* 0x000fe2000f8e9608 */
[----:B------:R-:W-:Y:S04]  /*ab90*/  IMAD.MOV.U32 R11, RZ, RZ, R202 ;  /* 0x000000ffff0b7224 */ /* 0x000fe800078e00ca */
[----:B------:R-:W-:Y:S01]  /*aba0*/  IMAD.WIDE.U32 R6, R7, -0x2daee0ad, RZ ;  /* 0xd2511f5307067825 */ /* 0x000fe200078e00ff */
[----:B------:R-:W-:Y:S04]  /*abb0*/  MUFU.EX2 R113, R113 ;  /* 0x0000007100717308 */ /* 0x000fe80000000800 */
        /* <DEDUP_REMOVED lines=25> */
[C---:B------:R-:W-:Y:S02]  /*ad50*/  LOP3.LUT R222, R4.reuse, 0xffff, RZ, 0xc0, !PT ;  /* 0x0000ffff04de7812 */ /* 0x040fe400078ec0ff */
[--C-:B------:R-:W-:Y:S02]  /*ad60*/  SHF.R.U32.HI R223, RZ, 0x10, R4.reuse ;  /* 0x00000010ffdf7819 */ /* 0x100fe40000011604 */
[----:B------:R-:W-:Y:S02]  /*ad70*/  LOP3.LUT R225, R4, 0xff, RZ, 0xc0, !PT ;  /* 0x000000ff04e17812 */ /* 0x000fe400078ec0ff */
[----:B------:R-:W-:Y:S01]  /*ad80*/  SHF.R.U32.HI R224, RZ, 0x18, R4 ;  /* 0x00000018ffe07819 */ /* 0x000fe20000011604 */
[----:B------:R-:W-:Y:S01]  /*ad90*/  MUFU.EX2 R107, R107 ;  /* 0x0000006b006b7308 */ /* 0x000fe20000000800 */
[----:B------:R-:W-:Y:S02]  /*ada0*/  SHF.R.U32.HI R4, RZ, 0x8, R2 ;  /* 0x00000008ff047819 */ /* 0x000fe40000011602 */
[----:B------:R-:W-:Y:S02]  /*adb0*/  LOP3.LUT R2, R0, 0xff, RZ, 0xc0, !PT ;  /* 0x000000ff00027812 */ /* 0x000fe400078ec0ff */
[----:B------:R-:W-:Y:S02]  /*adc0*/  LOP3.LUT R192, R5, UR14, R8, 0x96, !PT ;  /* 0x0000000e05c07c12 */ /* 0x000fe4000f8e9608 */
[----:B------:R-:W-:Y:S02]  /*add0*/  PRMT R246, R2, 0x5410, R4 ;  /* 0x0000541002f67816 */ /* 0x000fe40000000004 */
[--C-:B------:R-:W-:Y:S01]  /*ade0*/  SHF.R.U32.HI R4, RZ, 0x10, R0.reuse ;  /* 0x00000010ff047819 */ /* 0x100fe20000011600 */
[----:B------:R-:W-:Y:S01]  /*adf0*/  MUFU.EX2 R104, R104 ;  /* 0x0000006800687308 */ /* 0x000fe20000000800 */
[----:B------:R-:W-:Y:S02]  /*ae00*/  SHF.R.U32.HI R2, RZ, 0x18, R0 ;  /* 0x00000018ff027819 */ /* 0x000fe40000011600 */
[----:B------:R-:W-:Y:S02]  /*ae10*/  LOP3.LUT R0, R4, 0xff, RZ, 0xc0, !PT ;  /* 0x000000ff04007812 */ /* 0x000fe400078ec0ff */
[----:B------:R-:W-:Y:S01]  /*ae20*/  LOP3.LUT R4, R189, UR11, R14, 0x96, !PT ;  /* 0x0000000bbd047c12 */ /* 0x000fe2000f8e960e */
[----:B------:R-:W-:Y:S01]  /*ae30*/  IMAD.MOV.U32 R14, RZ, RZ, R194 ;  /* 0x000000ffff0e7224 */ /* 0x000fe200078e00c2 */
[----:B------:R-:W-:Y:S02]  /*ae40*/  PRMT R245, R0, 0x5410, R2 ;  /* 0x0000541000f57816 */ /* 0x000fe40000000002 */
[----:B------:R-:W-:Y:S01]  /*ae50*/  LOP3.LUT R0, R15, UR13, R248, 0x96, !PT ;  /* 0x0000000d0f007c12 */ /* 0x000fe2000f8e96f8 */
[----:B------:R-:W-:Y:S01]  /*ae60*/  IMAD.WIDE.U32 R4, R4, -0x2daee0ad, RZ ;  /* 0xd2511f5304047825 */ /* 0x000fe200078e00ff */
[----:B------:R-:W-:Y:S03]  /*ae70*/  MUFU.EX2 R105, R105 ;  /* 0x0000006900697308 */ /* 0x000fe60000000800 */
[----:B------:R-:W-:Y:S04]  /*ae80*/  IMAD.WIDE.U32 R6, R0, -0x2daee0ad, RZ ;  /* 0xd2511f5300067825 */ /* 0x000fe800078e00ff */
[----:B------:R-:W-:Y:S01]  /*ae90*/  IMAD.MOV.U32 R15, RZ, RZ, R195 ;  /* 0x000000ffff0f7224 */ /* 0x000fe200078e00c3 */
[----:B------:R-:W-:Y:S02]  /*aea0*/  LOP3.LUT R0, R7, UR10, R238, 0x96, !PT ;  /* 0x0000000a07007c12 */ /* 0x000fe4000f8e96ee */
[----:B------:R-:W-:Y:S01]  /*aeb0*/  MUFU.EX2 R108, R108 ;  /* 0x0000006c006c7308 */ /* 0x000fe20000000800 */
[----:B------:R-:W-:Y:S02]  /*aec0*/  LOP3.LUT R5, R5, UR8, R6, 0x96, !PT ;  /* 0x0000000805057c12 */ /* 0x000fe4000f8e9606 */
[----:B------:R-:W-:Y:S05]  /*aed0*/  IMAD.WIDE.U32 R8, R0, -0x326172a9, RZ ;  /* 0xcd9e8d5700087825 */ /* 0x000fea00078e00ff */
[----:B------:R-:W-:Y:S02]  /*aee0*/  LOP3.LUT R6, R9, UR9, R188, 0x96, !PT ;  /* 0x0000000909067c12 */ /* 0x000fe4000f8e96bc */
        /* <DEDUP_REMOVED lines=14> */
[----:B------:R-:W-:Y:S01]  /*afd0*/  LOP3.LUT R0, R5, UR15, R6, 0x96, !PT ;  /* 0x0000000f05007c12 */ /* 0x000fe2000f8e9606 */
[----:B------:R-:W-:Y:S01]  /*afe0*/  IMAD.MOV.U32 R6, RZ, RZ, R193 ;  /* 0x000000ffff067224 */ /* 0x000fe200078e00c1 */
        /* <DEDUP_REMOVED lines=8> */
[----:B------:R-:W-:Y:S02]  /*b070*/  PRMT R201, R2, 0x5410, R4 ;  /* 0x0000541002c97816 */ /* 0x000fe40000000004 */
[C---:B------:R-:W-:Y:S04]  /*b080*/  LOP3.LUT R2, R0.reuse, 0xffff, RZ, 0xc0, !PT ;  /* 0x0000ffff00027812 */ /* 0x040fe800078ec0ff */
[----:B------:R-:W-:Y:S01]  /*b090*/  SHF.R.U32.HI R4, RZ, 0x8, R2 ;  /* 0x00000008ff047819 */ /* 0x000fe20000011602 */
[----:B------:R-:W-:Y:S01]  /*b0a0*/  MUFU.EX2 R186, R186 ;  /* 0x000000ba00ba7308 */ /* 0x000fe20000000800 */
[----:B------:R-:W-:Y:S04]  /*b0b0*/  LOP3.LUT R2, R0, 0xff, RZ, 0xc0, !PT ;  /* 0x000000ff00027812 */ /* 0x000fe800078ec0ff */
[----:B------:R-:W-:Y:S02]  /*b0c0*/  PRMT R202, R2, 0x5410, R4 ;  /* 0x0000541002ca7816 */ /* 0x000fe40000000004 */
[--C-:B------:R-:W-:Y:S02]  /*b0d0*/  SHF.R.U32.HI R4, RZ, 0x10, R0.reuse ;  /* 0x00000010ff047819 */ /* 0x100fe40000011600 */
[----:B------:R-:W-:Y:S01]  /*b0e0*/  SHF.R.U32.HI R2, RZ, 0x18, R0 ;  /* 0x00000018ff027819 */ /* 0x000fe20000011600 */
[----:B------:R-:W-:Y:S01]  /*b0f0*/  MUFU.EX2 R120, R120 ;  /* 0x0000007800787308 */ /* 0x000fe20000000800 */
[----:B------:R-:W-:Y:S01]  /*b100*/  LOP3.LUT R0, R4, 0xff, RZ, 0xc0, !PT ;  /* 0x000000ff04007812 */ /* 0x000fe200078ec0ff */
[----:B------:R-:W-:Y:S03]  /*b110*/  IMAD.WIDE.U32 R4, R7, -0x2daee0ad, RZ ;  /* 0xd2511f5307047825 */ /* 0x000fe600078e00ff */
[----:B------:R-:W-:Y:S01]  /*b120*/  PRMT R220, R0, 0x5410, R2 ;  /* 0x0000541000dc7816 */ /* 0x000fe20000000002 */
[----:B------:R-:W-:Y:S01]  /*b130*/  FADD.FTZ R2, -R136, R133 ;  /* 0x0000008588027221 */ /* 0x000fe20000010100 */
[----:B------:R-:W-:Y:S01]  /*b140*/  LOP3.LUT R187, R5, UR14, R8, 0x96, !PT ;  /* 0x0000000e05bb7c12 */ /* 0x000fe2000f8e9608 */
[----:B------:R-:W-:Y:S01]  /*b150*/  FADD.FTZ R0, -R134, R135 ;  /* 0x0000008786007221 */ /* 0x000fe20000010100 */
[----:B------:R-:W-:Y:S01]  /*b160*/  LOP3.LUT R193, R4, 0xffff, RZ, 0xc0, !PT ;  /* 0x0000ffff04c17812 */ /* 0x000fe200078ec0ff */
[----:B------:R-:W-:Y:S01]  /*b170*/  FMUL.FTZ R2, R2, c[0x0][0x23c] ;  /* 0x00008f0002027a20 */ /* 0x000fe20000410000 */
[----:B------:R-:W-:Y:S01]  /*b180*/  LOP3.LUT R194, R4, 0xff, RZ, 0xc0, !PT ;  /* 0x000000ff04c27812 */ /* 0x000fe200078ec0ff */
[----:B------:R-:W-:Y:S01]  /*b190*/  FMUL.FTZ R0, R0, c[0x0][0x23c] ;  /* 0x00008f0000007a20 */ /* 0x000fe20000410000 */
[----:B------:R-:W-:Y:S01]  /*b1a0*/  SHF.R.U32.HI R196, RZ, 0x18, R4 ;  /* 0x00000018ffc47819 */ /* 0x000fe20000011604 */
[----:B------:R-:W-:Y:S01]  /*b1b0*/  IMAD.MOV.U32 R135, RZ, RZ, R10 ;  /* 0x000000ffff877224 */ /* 0x000fe200078e000a */
[----:B------:R-:W-:Y:S01]  /*b1c0*/  SHF.R.U32.HI R195, RZ, 0x10, R4 ;  /* 0x00000010ffc37819 */ /* 0x000fe20000011604 */
[----:B------:R-:W-:Y:S01]  /*b1d0*/  FADD.FTZ R4, -R138, R3 ;  /* 0x000000038a047221 */ /* 0x000fe20000010100 */
[----:B------:R-:W1:Y:S01]  /*b1e0*/  MUFU.EX2 R2, R2 ;  /* 0x0000000200027308 */ /* 0x000e620000000800 */
[----:B------:R-:W-:Y:S02]  /*b1f0*/  FADD.FTZ R3, -R137, R132 ;  /* 0x0000008489037221 */ /* 0x000fe40000010100 */
[----:B------:R-:W-:Y:S02]  /*b200*/  FMUL.FTZ R4, R4, c[0x0][0x23c] ;  /* 0x00008f0004047a20 */ /* 0x000fe40000410000 */
[----:B------:R-:W-:Y:S02]  /*b210*/  FMUL.FTZ R3, R3, c[0x0][0x23c] ;  /* 0x00008f0003037a20 */ /* 0x000fe40000410000 */
[----:B------:R-:W-:Y:S02]  /*b220*/  IMAD.MOV.U32 R132, RZ, RZ, R14 ;  /* 0x000000ffff847224 */ /* 0x000fe400078e000e */
[----:B------:R-:W-:Y:S01]  /*b230*/  IMAD.MOV.U32 R14, RZ, RZ, R13 ;  /* 0x000000ffff0e7224 */ /* 0x000fe200078e000d */
[----:B------:R-:W2:Y:S01]  /*b240*/  MUFU.EX2 R0, R0 ;  /* 0x0000000000007308 */ /* 0x000ea20000000800 */
[----:B------:R-:W-:Y:S02]  /*b250*/  IMAD.MOV.U32 R13, RZ, RZ, R36 ;  /* 0x000000ffff0d7224 */ /* 0x000fe400078e0024 */
[----:B------:R-:W-:Y:S07]  /*b260*/  IMAD.MOV.U32 R133, RZ, RZ, R11 ;  /* 0x000000ffff857224 */ /* 0x000fee00078e000b */
[----:B------:R-:W3:Y:S01]  /*b270*/  MUFU.EX2 R36, R4 ;  /* 0x0000000400247308 */ /* 0x000ee20000000800 */
[C---:B-1----:R-:W-:Y:S02]  /*b280*/  FMUL.FTZ R8, R2.reuse, R140 ;  /* 0x0000008c02087220 */ /* 0x042fe40000410000 */
[----:B------:R-:W-:Y:S02]  /*b290*/  IMAD.MOV.U32 R140, RZ, RZ, R28 ;  /* 0x000000ffff8c7224 */ /* 0x000fe400078e001c */
[----:B------:R-:W-:Y:S02]  /*b2a0*/  FMUL.FTZ R9, R2, R141 ;  /* 0x0000008d02097220 */ /* 0x000fe40000410000 */
[----:B------:R-:W-:Y:S03]  /*b2b0*/  IMAD.MOV.U32 R141, RZ, RZ, R23 ;  /* 0x000000ffff8d7224 */ /* 0x000fe600078e0017 */
[----:B------:R-:W1:Y:S01]  /*b2c0*/  MUFU.EX2 R3, R3 ;  /* 0x0000000300037308 */ /* 0x000e620000000800 */
[----:B------:R-:W-:Y:S02]  /*b2d0*/  IMAD.MOV.U32 R28, RZ, RZ, R22 ;  /* 0x000000ffff1c7224 */ /* 0x000fe400078e0016 */
[C---:B--2---:R-:W-:Y:S02]  /*b2e0*/  FMUL.FTZ R10, R0.reuse, R142 ;  /* 0x0000008e000a7220 */ /* 0x044fe40000410000 */
[----:B------:R-:W-:Y:S02]  /*b2f0*/  IMAD.MOV.U32 R142, RZ, RZ, R20 ;  /* 0x000000ffff8e7224 */ /* 0x000fe400078e0014 */
[----:B------:R-:W-:Y:S03]  /*b300*/  FMUL.FTZ R11, R0, R143 ;  /* 0x0000008f000b7220 */ /* 0x000fe60000410000 */
[----:B------:R-:W-:Y:S01]  /*b310*/  MUFU.EX2 R121, R121 ;  /* 0x0000007900797308 */ /* 0x000fe20000000800 */
[C---:B---3--:R-:W-:Y:S02]  /*b320*/  FMUL.FTZ R4, R36.reuse, R144 ;  /* 0x0000009024047220 */ /* 0x048fe40000410000 */
[----:B------:R-:W-:Y:S02]  /*b330*/  IMAD.MOV.U32 R144, RZ, RZ, R6 ;  /* 0x000000ffff907224 */ /* 0x000fe400078e0006 */
[----:B------:R-:W-:Y:S02]  /*b340*/  FMUL.FTZ R5, R36, R145 ;  /* 0x0000009124057220 */ /* 0x000fe40000410000 */
[----:B------:R-:W-:Y:S03]  /*b350*/  IMAD.MOV.U32 R145, RZ, RZ, R12 ;  /* 0x000000ffff917224 */ /* 0x000fe600078e000c */
[----:B------:R-:W-:Y:S01]  /*b360*/  MUFU.EX2 R122, R122 ;  /* 0x0000007a007a7308 */ /* 0x000fe20000000800 */
[C---:B------:R-:W-:Y:S02]  /*b370*/  FMUL.FTZ R12, R2.reuse, R152 ;  /* 0x00000098020c7220 */ /* 0x040fe40000410000 */
[----:B------:R-:W-:Y:S02]  /*b380*/  IMAD.MOV.U32 R152, RZ, RZ, R13 ;  /* 0x000000ffff987224 */ /* 0x000fe400078e000d */
[C---:B-1----:R-:W-:Y:S02]  /*b390*/  FMUL.FTZ R6, R3.reuse, R146 ;  /* 0x0000009203067220 */ /* 0x042fe40000410000 */
[----:B------:R-:W-:Y:S02]  /*b3a0*/  IMAD.MOV.U32 R146, RZ, RZ, R46 ;  /* 0x000000ffff927224 */ /* 0x000fe400078e002e */
[----:B------:R-:W-:Y:S01]  /*b3b0*/  IMAD.MOV.U32 R46, RZ, RZ, R21 ;  /* 0x000000ffff2e7224 */ /* 0x000fe200078e0015 */
[----:B------:R-:W-:Y:S01]  /*b3c0*/  MUFU.EX2 R123, R123 ;  /* 0x0000007b007b7308 */ /* 0x000fe20000000800 */
[C---:B------:R-:W-:Y:S01]  /*b3d0*/  FMUL.FTZ R7, R3.reuse, R147 ;  /* 0x0000009303077220 */ /* 0x040fe20000410000 */
[----:B------:R-:W1:Y:S01]  /*b3e0*/  LDSM.16.MT88.4 R20, [R204+0x4000] ;  /* 0x00400000cc14783b */ /* 0x000e620000004200 */
[----:B------:R-:W-:Y:S02]  /*b3f0*/  FMUL.FTZ R13, R2, R153 ;  /* 0x00000099020d7220 */ /* 0x000fe40000410000 */
[----:B------:R-:W-:Y:S02]  /*b400*/  IMAD.MOV.U32 R153, RZ, RZ, R14 ;  /* 0x000000ffff997224 */ /* 0x000fe400078e000e */
[C---:B------:R-:W-:Y:S02]  /*b410*/  FMUL.FTZ R14, R0.reuse, R154 ;  /* 0x0000009a000e7220 */ /* 0x040fe40000410000 */
[----:B------:R-:W-:Y:S01]  /*b420*/  IMAD.MOV.U32 R154, RZ, RZ, R15 ;  /* 0x000000ffff9a7224 */ /* 0x000fe200078e000f */
[----:B------:R-:W-:Y:S01]  /*b430*/  MUFU.EX2 R124, R124 ;  /* 0x0000007c007c7308 */ /* 0x000fe20000000800 */
[----:B------:R-:W-:Y:S02]  /*b440*/  FMUL.FTZ R15, R0, R155 ;  /* 0x0000009b000f7220 */ /* 0x000fe40000410000 */
[----:B------:R-:W-:Y:S02]  /*b450*/  IMAD.MOV.U32 R155, RZ, RZ, R16 ;  /* 0x000000ffff9b7224 */ /* 0x000fe400078e0010 */
[C---:B------:R-:W-:Y:S02]  /*b460*/  FMUL.FTZ R16, R36.reuse, R148 ;  /* 0x0000009424107220 */ /* 0x040fe40000410000 */
[----:B------:R-:W-:Y:S02]  /*b470*/  IMAD.MOV.U32 R148, RZ, RZ, R17 ;  /* 0x000000ffff947224 */ /* 0x000fe400078e0011 */
[----:B------:R-:W-:Y:S01]  /*b480*/  FMUL.FTZ R17, R36, R149 ;  /* 0x0000009524117220 */ /* 0x000fe20000410000 */
[----:B------:R-:W-:Y:S01]  /*b490*/  MUFU.EX2 R184, R184 ;  /* 0x000000b800b87308 */ /* 0x000fe20000000800 */
[----:B------:R-:W-:Y:S02]  /*b4a0*/  IMAD.MOV.U32 R149, RZ, RZ, R18 ;  /* 0x000000ffff957224 */ /* 0x000fe400078e0012 */
[C---:B------:R-:W-:Y:S02]  /*b4b0*/  FMUL.FTZ R18, R3.reuse, R150 ;  /* 0x0000009603127220 */ /* 0x040fe40000410000 */
[----:B------:R-:W-:Y:S02]  /*b4c0*/  IMAD.MOV.U32 R150, RZ, RZ, R146 ;  /* 0x000000ffff967224 */ /* 0x000fe400078e0092 */
[----:B------:R-:W-:Y:S02]  /*b4d0*/  IMAD.MOV.U32 R146, RZ, RZ, R132 ;  /* 0x000000ffff927224 */ /* 0x000fe400078e0084 */
[----:B------:R-:W-:Y:S02]  /*b4e0*/  IMAD.MOV.U32 R132, RZ, RZ, R19 ;  /* 0x000000ffff847224 */ /* 0x000fe400078e0013 */
[C---:B------:R-:W-:Y:S02]  /*b4f0*/  FMUL.FTZ R19, R3.reuse, R151 ;  /* 0x0000009703137220 */ /* 0x040fe40000410000 */
[----:B------:R-:W-:Y:S02]  /*b500*/  IMAD.MOV.U32 R147, RZ, RZ, R145 ;  /* 0x000000ffff937224 */ /* 0x000fe400078e0091 */
[----:B------:R-:W-:Y:S02]  /*b510*/  IMAD.MOV.U32 R145, RZ, RZ, R47 ;  /* 0x000000ffff917224 */ /* 0x000fe400078e002f */
[----:B------:R-:W-:Y:S02]  /*b520*/  IMAD.MOV.U32 R151, RZ, RZ, R46 ;  /* 0x000000ffff977224 */ /* 0x000fe400078e002e */
[----:B------:R-:W-:Y:S02]  /*b530*/  IMAD.MOV.U32 R143, RZ, RZ, R144 ;  /* 0x000000ffff8f7224 */ /* 0x000fe400078e0090 */
[----:B------:R-:W-:Y:S01]  /*b540*/  IMAD.MOV.U32 R144, RZ, RZ, R24 ;  /* 0x000000ffff907224 */ /* 0x000fe200078e0018 */
[-C--:B-1----:R-:W-:Y:S01]  /*b550*/  HMMA.16816.F32 R4, R40, R20.reuse, R4 ;  /* 0x000000142804723c */ /* 0x082fe20000001804 */
[----:B------:R-:W-:Y:S02]  /*b560*/  FMUL.FTZ R24, R2, R156 ;  /* 0x0000009c02187220 */ /* 0x000fe40000410000 */
[----:B------:R-:W-:Y:S02]  /*b570*/  IMAD.MOV.U32 R156, RZ, RZ, R27 ;  /* 0x000000ffff9c7224 */ /* 0x000fe400078e001b */
[----:B------:R-:W-:Y:S02]  /*b580*/  FMUL.FTZ R27, R0, R159 ;  /* 0x0000009f001b7220 */ /* 0x000fe40000410000 */
[----:B------:R-:W-:Y:S01]  /*b590*/  MUFU.EX2 R159, R66 ;  /* 0x00000042009f7308 */ /* 0x000fe20000000800 */
[C---:B------:R-:W-:Y:S07]  /*b5a0*/  HMMA.16816.F32 R8, R32.reuse, R20, R8 ;  /* 0x000000142008723c */ /* 0x040fee0000001808 */
[C---:B------:R-:W-:Y:S01]  /*b5b0*/  FMUL.FTZ R21, R36.reuse, R161 ;  /* 0x000000a124157220 */ /* 0x040fe20000410000 */
[-C--:B------:R-:W-:Y:S01]  /*b5c0*/  HMMA.16816.F32 R12, R32, R22.reuse, R12 ;  /* 0x00000016200c723c */ /* 0x080fe2000000180c */
[----:B------:R-:W-:Y:S03]  /*b5d0*/  IMAD.MOV.U32 R161, RZ, RZ, R45 ;  /* 0x000000ffffa17224 */ /* 0x000fe600078e002d */
[----:B------:R-:W-:Y:S02]  /*b5e0*/  FMUL.FTZ R20, R36, R160 ;  /* 0x000000a024147220 */ /* 0x000fe40000410000 */
[----:B------:R-:W-:Y:S02]  /*b5f0*/  IMAD.MOV.U32 R160, RZ, RZ, R28 ;  /* 0x000000ffffa07224 */ /* 0x000fe400078e001c */
[C---:B------:R-:W-:Y:S01]  /*b600*/  FMUL.FTZ R28, R2.reuse, R164 ;  /* 0x000000a4021c7220 */ /* 0x040fe20000410000 */
[C---:B------:R-:W-:Y:S03]  /*b610*/  HMMA.16816.F32 R16, R40.reuse, R22, R16 ;  /* 0x000000162810723c */ /* 0x040fe60000001810 */
[----:B------:R-:W-:Y:S02]  /*b620*/  IMAD.MOV.U32 R164, RZ, RZ, R29 ;  /* 0x000000ffffa47224 */ /* 0x000fe400078e001d */
[C---:B------:R-:W-:Y:S02]  /*b630*/  FMUL.FTZ R29, R2.reuse, R165 ;  /* 0x000000a5021d7220 */ /* 0x040fe40000410000 */
[C---:B------:R-:W-:Y:S02]  /*b640*/  FMUL.FTZ R22, R3.reuse, R162 ;  /* 0x000000a203167220 */ /* 0x040fe40000410000 */
[----:B------:R-:W-:Y:S02]  /*b650*/  IMAD.MOV.U32 R162, RZ, RZ, R44 ;  /* 0x000000ffffa27224 */ /* 0x000fe400078e002c */
[----:B------:R-:W1:Y:S01]  /*b660*/  LDSM.16.MT88.4 R44, [R205+0x4000] ;  /* 0x00400000cd2c783b */ /* 0x000e620000004200 */
[C---:B------:R-:W-:Y:S02]  /*b670*/  FMUL.FTZ R23, R3.reuse, R163 ;  /* 0x000000a303177220 */ /* 0x040fe40000410000 */
[----:B------:R-:W-:Y:S02]  /*b680*/  IMAD.MOV.U32 R163, RZ, RZ, R25 ;  /* 0x000000ffffa37224 */ /* 0x000fe400078e0019 */
[----:B------:R-:W-:Y:S02]  /*b690*/  FMUL.FTZ R25, R2, R157 ;  /* 0x0000009d02197220 */ /* 0x000fe40000410000 */
[----:B------:R-:W-:Y:S02]  /*b6a0*/  IMAD.MOV.U32 R157, RZ, RZ, R26 ;  /* 0x000000ffff9d7224 */ /* 0x000fe400078e001a */
[C---:B------:R-:W-:Y:S02]  /*b6b0*/  FMUL.FTZ R26, R0.reuse, R158 ;  /* 0x0000009e001a7220 */ /* 0x040fe40000410000 */
        /* <DEDUP_REMOVED lines=14> */
[C---:B------:R-:W-:Y:S01]  /*b7a0*/  FMUL.FTZ R30, R0.reuse, R166 ;  /* 0x000000a6001e7220 */ /* 0x040fe20000410000 */
[-C--:B-1----:R-:W-:Y:S01]  /*b7b0*/  HMMA.16816.F32 R20, R40, R44.reuse, R20 ;  /* 0x0000002c2814723c */ /* 0x082fe20000001814 */
[----:B------:R-:W-:Y:S02]  /*b7c0*/  IMAD.MOV.U32 R166, RZ, RZ, R142 ;  /* 0x000000ffffa67224 */ /* 0x000fe400078e008e */
[----:B------:R-:W-:Y:S02]  /*b7d0*/  IMAD.MOV.U32 R142, RZ, RZ, R141 ;  /* 0x000000ffff8e7224 */ /* 0x000fe400078e008d */
[----:B------:R-:W-:Y:S02]  /*b7e0*/  IMAD.MOV.U32 R141, RZ, RZ, R31 ;  /* 0x000000ffff8d7224 */ /* 0x000fe400078e001f */
[----:B------:R-:W-:Y:S01]  /*b7f0*/  FMUL.FTZ R31, R0, R167 ;  /* 0x000000a7001f7220 */ /* 0x000fe20000410000 */
[C---:B------:R-:W-:Y:S01]  /*b800*/  HMMA.16816.F32 R24, R32.reuse, R44, R24 ;  /* 0x0000002c2018723c */ /* 0x040fe20000001818 */
[----:B------:R-:W-:Y:S02]  /*b810*/  IMAD.MOV.U32 R158, RZ, RZ, R161 ;  /* 0x000000ffff9e7224 */ /* 0x000fe400078e00a1 */
[----:B------:R-:W1:Y:S01]  /*b820*/  MUFU.EX2 R161, R67 ;  /* 0x0000004300a17308 */ /* 0x000e620000000800 */
[----:B------:R-:W-:Y:S03]  /*b830*/  IMAD.MOV.U32 R167, RZ, RZ, R156 ;  /* 0x000000ffffa77224 */ /* 0x000fe600078e009c */
[----:B------:R-:W-:Y:S01]  /*b840*/  IMAD.MOV.U32 R44, RZ, RZ, R155 ;  /* 0x000000ffff2c7224 */ /* 0x000fe200078e009b */
[-C--:B------:R-:W-:Y:S01]  /*b850*/  HMMA.16816.F32 R28, R32, R46.reuse, R28 ;  /* 0x0000002e201c723c */ /* 0x080fe2000000181c */
[----:B------:R-:W-:Y:S03]  /*b860*/  IMAD.MOV.U32 R45, RZ, RZ, R151 ;  /* 0x000000ffff2d7224 */ /* 0x000fe600078e0097 */
[----:B------:R-:W-:Y:S01]  /*b870*/  IMAD.MOV.U32 R151, RZ, RZ, R148 ;  /* 0x000000ffff977224 */ /* 0x000fe200078e0094 */
[----:B------:R-:W-:Y:S01]  /*b880*/  MUFU.EX2 R155, R63 ;  /* 0x0000003f009b7308 */ /* 0x000fe20000000800 */
[----:B------:R-:W-:Y:S02]  /*b890*/  IMAD.MOV.U32 R148, RZ, RZ, R153 ;  /* 0x000000ffff947224 */ /* 0x000fe400078e0099 */
[C---:B------:R-:W-:Y:S04]  /*b8a0*/  FMUL.FTZ R32, R36.reuse, R168 ;  /* 0x000000a824207220 */ /* 0x040fe80000410000 */
[----:B------:R-:W-:Y:S02]  /*b8b0*/  FMUL.FTZ R33, R36, R169 ;  /* 0x000000a924217220 */ /* 0x000fe40000410000 */
[C---:B------:R-:W-:Y:S01]  /*b8c0*/  FMUL.FTZ R34, R3.reuse, R170 ;  /* 0x000000aa03227220 */ /* 0x040fe20000410000 */
[----:B------:R-:W-:Y:S01]  /*b8d0*/  MUFU.EX2 R153, R52 ;  /* 0x0000003400997308 */ /* 0x000fe20000000800 */
[----:B------:R-:W-:Y:S02]  /*b8e0*/  FMUL.FTZ R35, R3, R171 ;  /* 0x000000ab03237220 */ /* 0x000fe40000410000 */
[----:B------:R-:W-:Y:S02]  /*b8f0*/  IMAD.MOV.U32 R169, RZ, RZ, R157 ;  /* 0x000000ffffa97224 */ /* 0x000fe400078e009d */
[----:B------:R-:W-:Y:S02]  /*b900*/  IMAD.MOV.U32 R157, RZ, RZ, R162 ;  /* 0x000000ffff9d7224 */ /* 0x000fe400078e00a2 */
[----:B------:R-:W-:Y:S01]  /*b910*/  IMAD.MOV.U32 R168, RZ, RZ, R154 ;  /* 0x000000ffffa87224 */ /* 0x000fe200078e009a */
[----:B------:R-:W-:Y:S01]  /*b920*/  HMMA.16816.F32 R32, R40, R46, R32 ;  /* 0x0000002e2820723c */ /* 0x000fe20000001820 */
[----:B------:R-:W-:Y:S01]  /*b930*/  IMAD.MOV.U32 R170, RZ, RZ, R152 ;  /* 0x000000ffffaa7224 */ /* 0x000fe200078e0098 */
[----:B------:R-:W2:Y:S01]  /*b940*/  LDSM.16.MT88.4 R40, [R204+0x4400] ;  /* 0x00440000cc28783b */ /* 0x000ea20000004200 */
[----:B------:R-:W-:Y:S01]  /*b950*/  IMAD.MOV.U32 R171, RZ, RZ, R142 ;  /* 0x000000ffffab7224 */ /* 0x000fe200078e008e */
[----:B------:R3:W-:Y:S03]  /*b960*/  MUFU.EX2 R162, R64 ;  /* 0x0000004000a27308 */ /* 0x0007e60000000800 */
[----:B------:R-:W-:Y:S02]  /*b970*/  IMAD.MOV.U32 R46, RZ, RZ, R140 ;  /* 0x000000ffff2e7224 */ /* 0x000fe400078e008c */
[----:B------:R-:W-:Y:S05]  /*b980*/  IMAD.MOV.U32 R47, RZ, RZ, R141 ;  /* 0x000000ffff2f7224 */ /* 0x000fea00078e008d */
[----:B------:R-:W-:Y:S10]  /*b990*/  MUFU.EX2 R152, R55 ;  /* 0x0000003700987308 */ /* 0x000ff40000000800 */
[----:B------:R-:W-:Y:S01]  /*b9a0*/  MUFU.EX2 R154, R53 ;  /* 0x00000035009a7308 */ /* 0x000fe20000000800 */
[----:B---3--:R-:W-:Y:S01]  /*b9b0*/  IMAD.MOV.U32 R64, RZ, RZ, R38 ;  /* 0x000000ffff407224 */ /* 0x008fe200078e0026 */
[----:B------:R-:W-:Y:S08]  /*b9c0*/  SHF.R.U32.HI R38, RZ, 0x10, R191 ;  /* 0x00000010ff267819 */ /* 0x000ff000000116bf */
[----:B------:R3:W-:Y:S01]  /*b9d0*/  MUFU.EX2 R140, R56 ;  /* 0x00000038008c7308 */ /* 0x0007e20000000800 */
[-C--:B--2---:R-:W-:Y:S09]  /*b9e0*/  HMMA.16816.F32 R4, R48, R40.reuse, R4 ;  /* 0x000000283004723c */ /* 0x084ff20000001804 */
[----:B------:R2:W-:Y:S01]  /*b9f0*/  MUFU.EX2 R142, R57 ;  /* 0x00000039008e7308 */ /* 0x0005e20000000800 */
[C---:B------:R-:W-:Y:S09]  /*ba00*/  HMMA.16816.F32 R8, R172.reuse, R40, R8 ;  /* 0x00000028ac08723c */ /* 0x040ff20000001808 */
[----:B------:R-:W-:Y:S01]  /*ba10*/  MUFU.EX2 R156, R61 ;  /* 0x0000003d009c7308 */ /* 0x000fe20000000800 */
[-C--:B------:R-:W-:Y:S02]  /*ba20*/  HMMA.16816.F32 R12, R172, R42.reuse, R12 ;  /* 0x0000002aac0c723c */ /* 0x080fe4000000180c */
[--C-:B---3--:R-:W-:Y:S07]  /*ba30*/  HSET2.LE.AND R56, R202, R221.reuse, PT ;  /* 0x000000ddca387233 */ /* 0x108fee0003803000 */
[----:B------:R-:W-:Y:S01]  /*ba40*/  MUFU.EX2 R141, R62 ;  /* 0x0000003e008d7308 */ /* 0x000fe20000000800 */
[C---:B------:R-:W-:Y:S01]  /*ba50*/  HMMA.16816.F32 R16, R48.reuse, R42, R16 ;  /* 0x0000002a3010723c */ /* 0x040fe20000001810 */
[----:B------:R-:W3:Y:S01]  /*ba60*/  LDSM.16.MT88.4 R40, [R205+0x4400] ;  /* 0x00440000cd28783b */ /* 0x000ee20000004200 */
[--C-:B--2---:R-:W-:Y:S06]  /*ba70*/  HSET2.LE.AND R57, R220, R221.reuse, PT ;  /* 0x000000dddc397233 */ /* 0x104fec0003803000 */
[-C--:B---3--:R-:W-:Y:S08]  /*ba80*/  HMMA.16816.F32 R20, R48, R40.reuse, R20 ;  /* 0x000000283014723c */ /* 0x088ff00000001814 */
[C---:B------:R-:W-:Y:S08]  /*ba90*/  HMMA.16816.F32 R24, R172.reuse, R40, R24 ;  /* 0x00000028ac18723c */ /* 0x040ff00000001818 */
[-C--:B------:R-:W-:Y:S01]  /*baa0*/  HMMA.16816.F32 R28, R172, R42.reuse, R28 ;  /* 0x0000002aac1c723c */ /* 0x080fe2000000181c */
[----:B------:R2:W3:Y:S06]  /*bab0*/  MUFU.EX2 R172, R65 ;  /* 0x0000004100ac7308 */ /* 0x0004ec0000000800 */
[----:B------:R-:W-:Y:S01]  /*bac0*/  IMAD.MOV.U32 R175, RZ, RZ, R146 ;  /* 0x000000ffffaf7224 */ /* 0x000fe200078e0092 */
[----:B------:R-:W-:Y:S01]  /*bad0*/  HMMA.16816.F32 R32, R48, R42, R32 ;  /* 0x0000002a3020723c */ /* 0x000fe20000001820 */
[----:B------:R-:W-:Y:S01]  /*bae0*/  IMAD.MOV.U32 R173, RZ, RZ, R145 ;  /* 0x000000ffffad7224 */ /* 0x000fe200078e0091 */
[----:B------:R-:W4:Y:S01]  /*baf0*/  LDSM.16.MT88.4 R40, [R204+0x4800] ;  /* 0x00480000cc28783b */ /* 0x000f220000004200 */
[----:B------:R-:W1:Y:S01]  /*bb00*/  MUFU.EX2 R145, R54 ;  /* 0x0000003600917308 */ /* 0x000e620000000800 */
[----:B------:R-:W-:Y:S03]  /*bb10*/  IMAD.MOV.U32 R174, RZ, RZ, R144 ;  /* 0x000000ffffae7224 */ /* 0x000fe600078e0090 */
[----:B------:R-:W-:Y:S02]  /*bb20*/  IMAD.MOV.U32 R51, RZ, RZ, R133 ;  /* 0x000000ffff337224 */ /* 0x000fe400078e0085 */
[----:B------:R-:W-:Y:S03]  /*bb30*/  IMAD.MOV.U32 R50, RZ, RZ, R46 ;  /* 0x000000ffff327224 */ /* 0x000fe600078e002e */
[----:B------:R-:W-:Y:S01]  /*bb40*/  IMAD.MOV.U32 R63, RZ, RZ, R51 ;  /* 0x000000ffff3f7224 */ /* 0x000fe200078e0033 */
[----:B------:R1:W-:Y:S01]  /*bb50*/  MUFU.EX2 R133, R58 ;  /* 0x0000003a00857308 */ /* 0x0003e20000000800 */
[----:B------:R-:W-:Y:S02]  /*bb60*/  IMAD.MOV.U32 R51, RZ, RZ, R175 ;  /* 0x000000ffff337224 */ /* 0x000fe400078e00af */
[----:B------:R-:W-:Y:S02]  /*bb70*/  IMAD.MOV.U32 R49, RZ, RZ, R157 ;  /* 0x000000ffff317224 */ /* 0x000fe400078e009d */
[----:B------:R-:W-:Y:S02]  /*bb80*/  IMAD.MOV.U32 R175, RZ, RZ, R47 ;  /* 0x000000ffffaf7224 */ /* 0x000fe400078e002f */
[----:B------:R-:W-:Y:S02]  /*bb90*/  IMAD.MOV.U32 R48, RZ, RZ, R163 ;  /* 0x000000ffff307224 */ /* 0x000fe400078e00a3 */
[----:B------:R-:W-:Y:S01]  /*bba0*/  IMAD.MOV.U32 R47, RZ, RZ, R147 ;  /* 0x000000ffff2f7224 */ /* 0x000fe200078e0093 */
[----:B------:R3:W3:Y:S01]  /*bbb0*/  MUFU.EX2 R144, R59 ;  /* 0x0000003b00907308 */ /* 0x0006e20000000800 */
[----:B------:R-:W-:Y:S02]  /*bbc0*/  IMAD.MOV.U32 R46, RZ, RZ, R135 ;  /* 0x000000ffff2e7224 */ /* 0x000fe400078e0087 */
[----:B--2---:R-:W-:Y:S07]  /*bbd0*/  IMAD.MOV.U32 R65, RZ, RZ, R47 ;  /* 0x000000ffff417224 */ /* 0x004fee00078e002f */
[----:B------:R-:W2:Y:S01]  /*bbe0*/  MUFU.EX2 R146, R60 ;  /* 0x0000003c00927308 */ /* 0x000ea20000000800 */
[--C-:B-1----:R-:W-:Y:S01]  /*bbf0*/  HSET2.LE.AND R58, R203, R221.reuse, PT ;  /* 0x000000ddcb3a7233 */ /* 0x102fe20003803000 */
[-C--:B----4-:R-:W-:Y:S08]  /*bc00*/  HMMA.16816.F32 R4, R176, R40.reuse, R4 ;  /* 0x00000028b004723c */ /* 0x090ff00000001804 */
[----:B------:R1:W-:Y:S01]  /*bc10*/  MUFU.EX2 R147, R69 ;  /* 0x0000004500937308 */ /* 0x0003e20000000800 */
[--C-:B---3--:R-:W-:Y:S01]  /*bc20*/  HSET2.LE.AND R59, R201, R221.reuse, PT ;  /* 0x000000ddc93b7233 */ /* 0x108fe20003803000 */
[C---:B------:R-:W-:Y:S08]  /*bc30*/  HMMA.16816.F32 R8, R180.reuse, R40, R8 ;  /* 0x00000028b408723c */ /* 0x040ff00000001808 */
[----:B------:R-:W-:Y:S01]  /*bc40*/  MUFU.EX2 R157, R82 ;  /* 0x00000052009d7308 */ /* 0x000fe20000000800 */
[-C--:B------:R-:W-:Y:S09]  /*bc50*/  HMMA.16816.F32 R12, R180, R42.reuse, R12 ;  /* 0x0000002ab40c723c */ /* 0x080ff2000000180c */
[----:B------:R-:W-:Y:S01]  /*bc60*/  MUFU.EX2 R82, R77 ;  /* 0x0000004d00527308 */ /* 0x000fe20000000800 */
[C---:B------:R-:W-:Y:S01]  /*bc70*/  HMMA.16816.F32 R16, R176.reuse, R42, R16 ;  /* 0x0000002ab010723c */ /* 0x040fe20000001810 */
[----:B------:R-:W3:Y:S08]  /*bc80*/  LDSM.16.MT88.4 R40, [R205+0x4800] ;  /* 0x00480000cd28783b */ /* 0x000ef00000004200 */
[----:B------:R-:W-:Y:S10]  /*bc90*/  MUFU.EX2 R77, R72 ;  /* 0x00000048004d7308 */ /* 0x000ff40000000800 */
[----:B------:R-:W-:Y:S10]  /*bca0*/  MUFU.EX2 R163, R81 ;  /* 0x0000005100a37308 */ /* 0x000ff40000000800 */
[----:B------:R-:W-:Y:S10]  /*bcb0*/  MUFU.EX2 R81, R78 ;  /* 0x0000004e00517308 */ /* 0x000ff40000000800 */
[----:B------:R-:W-:Y:S01]  /*bcc0*/  MUFU.EX2 R78, R75 ;  /* 0x0000004b004e7308 */ /* 0x000fe20000000800 */
[-C--:B---3--:R-:W-:Y:S09]  /*bcd0*/  HMMA.16816.F32 R20, R176, R40.reuse, R20 ;  /* 0x00000028b014723c */ /* 0x088ff20000001814 */
[----:B------:R-:W-:Y:S01]  /*bce0*/  MUFU.EX2 R135, R70 ;  /* 0x0000004600877308 */ /* 0x000fe20000000800 */
[C---:B------:R-:W-:Y:S07]  /*bcf0*/  HMMA.16816.F32 R24, R180.reuse, R40, R24 ;  /* 0x00000028b418723c */ /* 0x040fee0000001818 */
[----:B------:R-:W-:Y:S01]  /*bd00*/  IMAD.MOV.U32 R40, RZ, RZ, R168 ;  /* 0x000000ffff287224 */ /* 0x000fe200078e00a8 */
[-C--:B------:R-:W-:Y:S01]  /*bd10*/  HMMA.16816.F32 R28, R180, R42.reuse, R28 ;  /* 0x0000002ab41c723c */ /* 0x080fe2000000181c */
[----:B------:R-:W-:Y:S03]  /*bd20*/  IMAD.MOV.U32 R41, RZ, RZ, R44 ;  /* 0x000000ffff297224 */ /* 0x000fe600078e002c */
[----:B------:R-:W-:Y:S02]  /*bd30*/  IMAD.MOV.U32 R44, RZ, RZ, R143 ;  /* 0x000000ffff2c7224 */ /* 0x000fe400078e008f */
[----:B------:R-:W-:Y:S01]  /*bd40*/  IMAD.MOV.U32 R168, RZ, RZ, R158 ;  /* 0x000000ffffa87224 */ /* 0x000fe200078e009e */
[----:B------:R3:W-:Y:S01]  /*bd50*/  MUFU.EX2 R143, R68 ;  /* 0x00000044008f7308 */ /* 0x0007e20000000800 */
[----:B------:R-:W-:Y:S01]  /*bd60*/  IMAD.MOV.U32 R183, RZ, RZ, R170 ;  /* 0x000000ffffb77224 */ /* 0x000fe200078e00aa */
[----:B------:R-:W-:Y:S03]  /*bd70*/  HMMA.16816.F32 R32, R176, R42, R32 ;  /* 0x0000002ab020723c */ /* 0x000fe60000001820 */
[----:B------:R-:W-:Y:S01]  /*bd80*/  IMAD.MOV.U32 R180, RZ, RZ, R37 ;  /* 0x000000ffffb47224 */ /* 0x000fe200078e0025 */
[----:B------:R-:W-:Y:S01]  /*bd90*/  LOP3.LUT R37, R191, 0xffff, RZ, 0xc0, !PT ;  /* 0x0000ffffbf257812 */ /* 0x000fe200078ec0ff */
[----:B------:R-:W-:Y:S02]  /*bda0*/  IMAD.MOV.U32 R170, RZ, RZ, R45 ;  /* 0x000000ffffaa7224 */ /* 0x000fe400078e002d */
[----:B------:R-:W-:Y:S01]  /*bdb0*/  IMAD.MOV.U32 R45, RZ, RZ, R160 ;  /* 0x000000ffff2d7224 */ /* 0x000fe200078e00a0 */
[----:B------:R-:W-:Y:S01]  /*bdc0*/  F2FP.PACK_AB R43, R161, R159 ;  /* 0x0000009fa12b723e */ /* 0x000fe200000000ff */
[----:B------:R-:W-:Y:S01]  /*bdd0*/  IMAD.MOV.U32 R179, RZ, RZ, R183 ;  /* 0x000000ffffb37224 */ /* 0x000fe200078e00b7 */
[----:B------:R-:W-:Y:S02]  /*bde0*/  MUFU.EX2 R160, R83 ;  /* 0x0000005300a07308 */ /* 0x000fe40000000800 */
[----:B------:R-:W-:Y:S01]  /*bdf0*/  IMAD.MOV.U32 R176, RZ, RZ, R40 ;  /* 0x000000ffffb07224 */ /* 0x000fe200078e0028 */
[----:B------:R-:W-:Y:S01]  /*be00*/  F2FP.PACK_AB R42, R172, R162 ;  /* 0x000000a2ac2a723e */ /* 0x000fe200000000ff */
[----:B------:R-:W-:Y:S01]  /*be10*/  IMAD.MOV.U32 R181, RZ, RZ, R41 ;  /* 0x000000ffffb57224 */ /* 0x000fe200078e0029 */
[----:B------:R-:W-:Y:S01]  /*be20*/  LOP3.LUT R41, R191, 0xff, RZ, 0xc0, !PT ;  /* 0x000000ffbf297812 */ /* 0x000fe200078ec0ff */
[----:B------:R-:W-:Y:S01]  /*be30*/  IMAD.MOV.U32 R182, RZ, RZ, R49 ;  /* 0x000000ffffb67224 */ /* 0x000fe200078e0031 */
[----:B------:R-:W-:Y:S01]  /*be40*/  SHF.R.U32.HI R40, RZ, 0x18, R191 ;  /* 0x00000018ff287819 */ /* 0x000fe200000116bf */
[----:B------:R-:W-:Y:S02]  /*be50*/  IMAD.MOV.U32 R183, RZ, RZ, R50 ;  /* 0x000000ffffb77224 */ /* 0x000fe400078e0032 */
[----:B------:R-:W-:Y:S01]  /*be60*/  IMAD.MOV.U32 R49, RZ, RZ, R51 ;  /* 0x000000ffff317224 */ /* 0x000fe200078e0033 */
[----:B------:R-:W-:Y:S01]  /*be70*/  MUFU.EX2 R83, R76 ;  /* 0x0000004c00537308 */ /* 0x000fe20000000800 */
[----:B------:R-:W-:Y:S02]  /*be80*/  IMAD.MOV.U32 R50, RZ, RZ, R173 ;  /* 0x000000ffff327224 */ /* 0x000fe400078e00ad */
[----:B------:R-:W-:Y:S02]  /*be90*/  IMAD.MOV.U32 R51, RZ, RZ, R174 ;  /* 0x000000ffff337224 */ /* 0x000fe400078e00ae */
[----:B------:R-:W-:Y:S02]  /*bea0*/  IMAD.MOV.U32 R173, RZ, RZ, R132 ;  /* 0x000000ffffad7224 */ /* 0x000fe400078e0084 */
[----:B------:R-:W-:Y:S01]  /*beb0*/  IMAD.MOV.U32 R174, RZ, RZ, R39 ;  /* 0x000000ffffae7224 */ /* 0x000fe200078e0027 */
[----:B------:R-:W-:Y:S01]  /*bec0*/  SHF.R.U32.HI R39, RZ, 0x8, R37 ;  /* 0x00000008ff277819 */ /* 0x000fe20000011625 */
[----:B------:R-:W-:Y:S01]  /*bed0*/  IMAD.MOV.U32 R191, RZ, RZ, R48 ;  /* 0x000000ffffbf7224 */ /* 0x000fe200078e0030 */
[----:B------:R-:W-:Y:S01]  /*bee0*/  LOP3.LUT R37, R38, 0xff, RZ, 0xc0, !PT ;  /* 0x000000ff26257812 */ /* 0x000fe200078ec0ff */
[----:B------:R-:W-:Y:S01]  /*bef0*/  IMAD.MOV.U32 R66, RZ, RZ, R44 ;  /* 0x000000ffff427224 */ /* 0x000fe200078e002c */
[--C-:B------:R-:W-:Y:S01]  /*bf00*/  HSET2.LE.AND R38, R229, R221.reuse, PT ;  /* 0x000000dde5267233 */ /* 0x100fe20003803000 */
[----:B------:R-:W-:Y:S01]  /*bf10*/  IMAD.MOV.U32 R67, RZ, RZ, R45 ;  /* 0x000000ffff437224 */ /* 0x000fe200078e002d */
[----:B------:R-:W-:Y:S01]  /*bf20*/  PRMT R48, R41, 0x5410, R39 ;  /* 0x0000541029307816 */ /* 0x000fe20000000027 */
[----:B------:R-:W-:Y:S01]  /*bf30*/  IMAD.MOV.U32 R177, RZ, RZ, R180 ;  /* 0x000000ffffb17224 */ /* 0x000fe200078e00b4 */
[----:B------:R-:W-:Y:S01]  /*bf40*/  PRMT R39, R37, 0x5410, R40 ;  /* 0x0000541025277816 */ /* 0x000fe20000000028 */
        /* <DEDUP_REMOVED lines=8> */
[----:B------:R-:W-:Y:S01]  /*bfd0*/  IMAD.MOV.U32 R173, RZ, RZ, R174 ;  /* 0x000000ffffad7224 */ /* 0x000fe200078e00ae */
[--C-:B------:R-:W-:Y:S01]  /*bfe0*/  HSET2.LE.AND R37, R227, R221.reuse, PT ;  /* 0x000000dde3257233 */ /* 0x100fe20003803000 */
[----:B------:R-:W-:Y:S01]  /*bff0*/  IMAD.MOV.U32 R174, RZ, RZ, R46 ;  /* 0x000000ffffae7224 */ /* 0x000fe200078e002e */
[----:B------:R-:W-:Y:S01]  /*c000*/  F2FP.PACK_AB R41, R152, R145 ;  /* 0x000000919829723e */ /* 0x000fe200000000ff */
[----:B------:R-:W-:Y:S01]  /*c010*/  IMAD.MOV.U32 R229, RZ, RZ, R181 ;  /* 0x000000ffffe57224 */ /* 0x000fe200078e00b5 */
[----:B------:R-:W4:Y:S01]  /*c020*/  LDSM.16.MT88.4 R44, [R204+0x4c00] ;  /* 0x004c0000cc2c783b */ /* 0x000f220000004200 */
[----:B------:R-:W-:Y:S01]  /*c030*/  IMAD.MOV.U32 R227, RZ, RZ, R182 ;  /* 0x000000ffffe37224 */ /* 0x000fe200078e00b6 */
[----:B------:R-:W-:Y:S01]  /*c040*/  F2FP.PACK_AB R40, R154, R153 ;  /* 0x000000999a28723e */ /* 0x000fe200000000ff */
[----:B------:R-:W-:Y:S01]  /*c050*/  IMAD.MOV.U32 R181, RZ, RZ, R50 ;  /* 0x000000ffffb57224 */ /* 0x000fe200078e0032 */
[----:B------:R-:W-:Y:S01]  /*c060*/  LOP3.LUT R41, R38, R41, RZ, 0xc0, !PT ;  /* 0x0000002926297212 */ /* 0x000fe200078ec0ff */
[----:B------:R-:W-:Y:S01]  /*c070*/  IMAD.MOV.U32 R182, RZ, RZ, R51 ;  /* 0x000000ffffb67224 */ /* 0x000fe200078e0033 */
[--C-:B------:R-:W-:Y:S01]  /*c080*/  HSET2.LE.AND R48, R48, R221.reuse, PT ;  /* 0x000000dd30307233 */ /* 0x100fe20003803000 */
[----:B------:R-:W-:Y:S01]  /*c090*/  IMAD.MOV.U32 R226, RZ, RZ, R171 ;  /* 0x000000ffffe27224 */ /* 0x000fe200078e00ab */
[--C-:B------:R-:W-:Y:S01]  /*c0a0*/  HSET2.LE.AND R38, R39, R221.reuse, PT ;  /* 0x000000dd27267233 */ /* 0x100fe20003803000 */
[----:B------:R-:W-:Y:S01]  /*c0b0*/  IMAD.MOV.U32 R178, RZ, RZ, R65 ;  /* 0x000000ffffb27224 */ /* 0x000fe200078e0041 */
[----:B------:R-:W-:Y:S01]  /*c0c0*/  LOP3.LUT R40, R37, R40, RZ, 0xc0, !PT ;  /* 0x0000002825287212 */ /* 0x000fe200078ec0ff */
[--C-:B------:R-:W-:Y:S01]  /*c0d0*/  HSET2.LE.AND R50, R232, R221.reuse, PT ;  /* 0x000000dde8327233 */ /* 0x100fe20003803000 */
[----:B------:R-:W-:Y:S01]  /*c0e0*/  IMAD.MOV.U32 R232, RZ, RZ, R64 ;  /* 0x000000ffffe87224 */ /* 0x000fe200078e0040 */
[----:B------:R-:W-:Y:S01]  /*c0f0*/  F2FP.PACK_AB R37, R142, R140 ;  /* 0x0000008c8e25723e */ /* 0x000fe200000000ff */
[--C-:B------:R-:W-:Y:S01]  /*c100*/  HSET2.LE.AND R51, R231, R221.reuse, PT ;  /* 0x000000dde7337233 */ /* 0x100fe20003803000 */
[----:B------:R-:W-:Y:S01]  /*c110*/  IMAD.MOV.U32 R231, RZ, RZ, R66 ;  /* 0x000000ffffe77224 */ /* 0x000fe200078e0042 */
[----:B------:R-:W-:Y:S01]  /*c120*/  F2FP.PACK_AB R49, R144, R133 ;  /* 0x000000859031723e */ /* 0x000fe200000000ff */
[----:B------:R3:W-:Y:S01]  /*c130*/  MUFU.EX2 R76, R74 ;  /* 0x0000004a004c7308 */ /* 0x0007e20000000800 */
[----:B------:R-:W-:Y:S02]  /*c140*/  LOP3.LUT R48, R48, R37, RZ, 0xc0, !PT ;  /* 0x0000002530307212 */ /* 0x000fe400078ec0ff */
[----:B------:R-:W-:Y:S02]  /*c150*/  LOP3.LUT R49, R38, R49, RZ, 0xc0, !PT ;  /* 0x0000003126317212 */ /* 0x000fe400078ec0ff */
[----:B--2---:R-:W-:Y:S02]  /*c160*/  F2FP.PACK_AB R37, R156, R146 ;  /* 0x000000929c25723e */ /* 0x004fe400000000ff */
[----:B------:R-:W-:Y:S02]  /*c170*/  F2FP.PACK_AB R38, R155, R141 ;  /* 0x0000008d9b26723e */ /* 0x000fe400000000ff */
[----:B------:R-:W-:Y:S01]  /*c180*/  LOP3.LUT R50, R50, R37, RZ, 0xc0, !PT ;  /* 0x0000002532327212 */ /* 0x000fe200078ec0ff */
[----:B------:R-:W2:Y:S01]  /*c190*/  MUFU.EX2 R158, R80 ;  /* 0x00000050009e7308 */ /* 0x000ea20000000800 */
[----:B------:R-:W-:Y:S02]  /*c1a0*/  LOP3.LUT R51, R51, R38, RZ, 0xc0, !PT ;  /* 0x0000002633337212 */ /* 0x000fe400078ec0ff */
[----:B------:R-:W-:Y:S01]  /*c1b0*/  LOP3.LUT R37, R243, UR13, R248, 0x96, !PT ;  /* 0x0000000df3257c12 */ /* 0x000fe2000f8e96f8 */
[----:B------:R-:W-:Y:S01]  /*c1c0*/  IMAD.MOV.U32 R243, RZ, RZ, R170 ;  /* 0x000000fffff37224 */ /* 0x000fe200078e00aa */
[----:B------:R-:W-:Y:S01]  /*c1d0*/  LOP3.LUT R39, R189, UR11, R242, 0x96, !PT ;  /* 0x0000000bbd277c12 */ /* 0x000fe2000f8e96f2 */
[----:B------:R-:W-:Y:S01]  /*c1e0*/  IMAD.MOV.U32 R242, RZ, RZ, R168 ;  /* 0x000000fffff27224 */ /* 0x000fe200078e00a8 */
[----:B------:R-:W-:Y:S01]  /*c1f0*/  SHF.R.U32.HI R38, RZ, 0x8, R197 ;  /* 0x00000008ff267819 */ /* 0x000fe200000116c5 */
[----:B------:R-:W-:Y:S02]  /*c200*/  IMAD.WIDE.U32 R54, R37, -0x2daee0ad, RZ ;  /* 0xd2511f5325367825 */ /* 0x000fe400078e00ff */
[----:B------:R-:W2:Y:S01]  /*c210*/  MUFU.EX2 R132, R71 ;  /* 0x0000004700847308 */ /* 0x000ea20000000800 */
[----:B-1----:R-:W-:Y:S01]  /*c220*/  PRMT R69, R198, 0x5410, R38 ;  /* 0x00005410c6457816 */ /* 0x002fe20000000026 */
[----:B------:R-:W-:Y:S01]  /*c230*/  IMAD.MOV.U32 R197, RZ, RZ, R67 ;  /* 0x000000ffffc57224 */ /* 0x000fe200078e0043 */
[-C--:B----4-:R-:W-:Y:S01]  /*c240*/  HMMA.16816.F32 R4, R40, R44.reuse, R4 ;  /* 0x0000002c2804723c */ /* 0x090fe20000001804 */
[----:B------:R-:W-:Y:S01]  /*c250*/  LOP3.LUT R52, R55, UR10, R238, 0x96, !PT ;  /* 0x0000000a37347c12 */ /* 0x000fe2000f8e96ee */
[--C-:B------:R-:W-:Y:S01]  /*c260*/  HSET2.LE.AND R55, R236, R221.reuse, PT ;  /* 0x000000ddec377233 */ /* 0x100fe20003803000 */
[----:B------:R-:W-:Y:S03]  /*c270*/  LOP3.LUT R38, R199, 0xff, RZ, 0xc0, !PT ;  /* 0x000000ffc7267812 */ /* 0x000fe600078ec0ff */
[----:B------:R-:W-:Y:S01]  /*c280*/  IMAD.WIDE.U32 R52, R52, -0x326172a9, RZ ;  /* 0xcd9e8d5734347825 */ /* 0x000fe200078e00ff */
[----:B---3--:R-:W-:Y:S01]  /*c290*/  PRMT R68, R38, 0x5410, R200 ;  /* 0x0000541026447816 */ /* 0x008fe200000000c8 */
[C---:B------:R-:W-:Y:S01]  /*c2a0*/  HMMA.16816.F32 R8, R48.reuse, R44, R8 ;  /* 0x0000002c3008723c */ /* 0x040fe20000001808 */
[----:B------:R-:W1:Y:S03]  /*c2b0*/  MUFU.EX2 R80, R79 ;  /* 0x0000004f00507308 */ /* 0x000e660000000800 */
[----:B------:R-:W-:Y:S04]  /*c2c0*/  IMAD.WIDE.U32 R38, R39, -0x2daee0ad, RZ ;  /* 0xd2511f5327267825 */ /* 0x000fe800078e00ff */
[-C--:B------:R-:W-:Y:S01]  /*c2d0*/  HMMA.16816.F32 R12, R48, R46.reuse, R12 ;  /* 0x0000002e300c723c */ /* 0x080fe2000000180c */
[----:B------:R-:W-:Y:S02]  /*c2e0*/  LOP3.LUT R39, R39, UR8, R54, 0x96, !PT ;  /* 0x0000000827277c12 */ /* 0x000fe4000f8e9636 */
[----:B------:R3:W4:Y:S01]  /*c2f0*/  MUFU.EX2 R79, R73 ;  /* 0x00000049004f7308 */ /* 0x0007220000000800 */
[--C-:B------:R-:W-:Y:S04]  /*c300*/  HSET2.LE.AND R54, R233, R221.reuse, PT ;  /* 0x000000dde9367233 */ /* 0x100fe80003803000 */
[C---:B------:R-:W-:Y:S01]  /*c310*/  HMMA.16816.F32 R16, R40.reuse, R46, R16 ;  /* 0x0000002e2810723c */ /* 0x040fe20000001810 */
[----:B------:R-:W1:Y:S07]  /*c320*/  LDSM.16.MT88.4 R44, [R205+0x4c00] ;  /* 0x004c0000cd2c783b */ /* 0x000e6e0000004200 */
[-C--:B-1----:R-:W-:Y:S08]  /*c330*/  HMMA.16816.F32 R20, R40, R44.reuse, R20 ;  /* 0x0000002c2814723c */ /* 0x082ff00000001814 */
[C---:B------:R-:W-:Y:S07]  /*c340*/  HMMA.16816.F32 R24, R48.reuse, R44, R24 ;  /* 0x0000002c3018723c */ /* 0x040fee0000001818 */
[----:B------:R-:W-:Y:S01]  /*c350*/  LOP3.LUT R44, R53, UR9, R188, 0x96, !PT ;  /* 0x00000009352c7c12 */ /* 0x000fe2000f8e96bc */
[-C--:B------:R-:W-:Y:S01]  /*c360*/  HMMA.16816.F32 R28, R48, R46.reuse, R28 ;  /* 0x0000002e301c723c */ /* 0x080fe2000000181c */
[----:B------:R-:W1:Y:S03]  /*c370*/  LDSM.16.MT88.4 R48, [R204+0x5000] ;  /* 0x00500000cc30783b */ /* 0x000e660000004200 */
[----:B------:R-:W-:Y:S04]  /*c380*/  IMAD.WIDE.U32 R44, R44, -0x2daee0ad, RZ ;  /* 0xd2511f532c2c7825 */ /* 0x000fe800078e00ff */
[----:B------:R-:W-:Y:S01]  /*c390*/  HMMA.16816.F32 R32, R40, R46, R32 ;  /* 0x0000002e2820723c */ /* 0x000fe20000001820 */
[----:B------:R-:W-:Y:S01]  /*c3a0*/  LOP3.LUT R45, R45, UR6, R38, 0x96, !PT ;  /* 0x000000062d2d7c12 */ /* 0x000fe2000f8e9626 */
[----:B------:R-:W1:Y:S02]  /*c3b0*/  LDSM.16.MT88.4 R40, [R205+0x5000] ;  /* 0x00500000cd28783b */ /* 0x000e640000004200 */
[----:B------:R-:W-:Y:S03]  /*c3c0*/  IMAD.WIDE.U32 R38, R39, -0x326172a9, RZ ;  /* 0xcd9e8d5727267825 */ /* 0x000fe600078e00ff */
[----:B------:R-:W-:Y:S02]  /*c3d0*/  SHF.R.U32.HI R46, RZ, 0x18, R190 ;  /* 0x00000018ff2e7819 */ /* 0x000fe400000116be */
[----:B------:R-:W-:Y:S03]  /*c3e0*/  LOP3.LUT R52, R39, UR7, R52, 0x96, !PT ;  /* 0x0000000727347c12 */ /* 0x000fe6000f8e9634 */
[----:B------:R-:W-:Y:S02]  /*c3f0*/  LOP3.LUT R47, R190, 0xff, RZ, 0xc0, !PT ;  /* 0x000000ffbe2f7812 */ /* 0x000fe400078ec0ff */
[----:B------:R-:W-:Y:S05]  /*c400*/  IMAD.WIDE.U32 R52, R52, -0x2daee0ad, RZ ;  /* 0xd2511f5334347825 */ /* 0x000fea00078e00ff */
[----:B------:R-:W-:Y:S01]  /*c410*/  LOP3.LUT R39, R53, UR4, R44, 0x96, !PT ;  /* 0x0000000435277c12 */ /* 0x000fe2000f8e962c */
[----:B------:R-:W-:Y:S05]  /*c420*/  IMAD.WIDE.U32 R44, R45, -0x326172a9, RZ ;  /* 0xcd9e8d572d2c7825 */ /* 0x000fea00078e00ff */
[----:B------:R-:W-:Y:S01]  /*c430*/  LOP3.LUT R53, R45, UR5, R38, 0x96, !PT ;  /* 0x000000052d357c12 */ /* 0x000fe2000f8e9626 */
[----:B------:R-:W-:Y:S01]  /*c440*/  IMAD.WIDE.U32 R38, R39, -0x326172a9, RZ ;  /* 0xcd9e8d5727267825 */ /* 0x000fe200078e00ff */
[----:B------:R-:W-:Y:S04]  /*c450*/  SHF.R.U32.HI R45, RZ, 0x8, R193 ;  /* 0x00000008ff2d7819 */ /* 0x000fe800000116c1 */
[----:B------:R-:W-:Y:S02]  /*c460*/  LOP3.LUT R37, R39, UR15, R44, 0x96, !PT ;  /* 0x0000000f27257c12 */ /* 0x000fe4000f8e962c */
[----:B------:R-:W-:Y:S02]  /*c470*/  PRMT R67, R194, 0x5410, R45 ;  /* 0x00005410c2437816 */ /* 0x000fe4000000002d */
[C---:B------:R-:W-:Y:S02]  /*c480*/  LOP3.LUT R44, R37.reuse, 0xffff, RZ, 0xc0, !PT ;  /* 0x0000ffff252c7812 */ /* 0x040fe400078ec0ff */
[----:B------:R-:W-:Y:S02]  /*c490*/  LOP3.LUT R45, R37, 0xff, RZ, 0xc0, !PT ;  /* 0x000000ff252d7812 */ /* 0x000fe400078ec0ff */
[----:B------:R-:W-:Y:S04]  /*c4a0*/  SHF.R.U32.HI R44, RZ, 0x8, R44 ;  /* 0x00000008ff2c7819 */ /* 0x000fe8000001162c */
[----:B------:R-:W-:Y:S02]  /*c4b0*/  PRMT R72, R45, 0x5410, R44 ;  /* 0x000054102d487816 */ /* 0x000fe4000000002c */
[--C-:B------:R-:W-:Y:S02]  /*c4c0*/  SHF.R.U32.HI R44, RZ, 0x10, R37.reuse ;  /* 0x00000010ff2c7819 */ /* 0x100fe40000011625 */
[----:B------:R-:W-:Y:S02]  /*c4d0*/  SHF.R.U32.HI R45, RZ, 0x18, R37 ;  /* 0x00000018ff2d7819 */ /* 0x000fe40000011625 */
[----:B------:R-:W-:Y:S02]  /*c4e0*/  LOP3.LUT R37, R44, 0xff, RZ, 0xc0, !PT ;  /* 0x000000ff2c257812 */ /* 0x000fe400078ec0ff */
[----:B------:R-:W-:Y:S02]  /*c4f0*/  LOP3.LUT R44, R195, 0xff, RZ, 0xc0, !PT ;  /* 0x000000ffc32c7812 */ /* 0x000fe400078ec0ff */
[----:B------:R-:W-:Y:S02]  /*c500*/  PRMT R75, R37, 0x5410, R45 ;  /* 0x00005410254b7816 */ /* 0x000fe4000000002d */
[C---:B------:R-:W-:Y:S02]  /*c510*/  LOP3.LUT R37, R38.reuse, 0xffff, RZ, 0xc0, !PT ;  /* 0x0000ffff26257812 */ /* 0x040fe400078ec0ff */
[----:B------:R-:W-:Y:S02]  /*c520*/  LOP3.LUT R39, R38, 0xff, RZ, 0xc0, !PT ;  /* 0x000000ff26277812 */ /* 0x000fe400078ec0ff */
[----:B------:R-:W-:Y:S02]  /*c530*/  SHF.R.U32.HI R37, RZ, 0x8, R37 ;  /* 0x00000008ff257819 */ /* 0x000fe40000011625 */
[----:B------:R-:W-:Y:S01]  /*c540*/  PRMT R66, R44, 0x5410, R196 ;  /* 0x000054102c427816 */ /* 0x000fe200000000c4 */
[----:B------:R-:W-:Y:S01]  /*c550*/  IMAD.WIDE.U32 R44, R53, -0x2daee0ad, RZ ;  /* 0xd2511f53352c7825 */ /* 0x000fe200078e00ff */
[----:B------:R-:W-:Y:S02]  /*c560*/  PRMT R74, R39, 0x5410, R37 ;  /* 0x00005410274a7816 */ /* 0x000fe40000000025 */
[--C-:B------:R-:W-:Y:S02]  /*c570*/  SHF.R.U32.HI R37, RZ, 0x10, R38.reuse ;  /* 0x00000010ff257819 */ /* 0x100fe40000011626 */
[----:B------:R-:W-:Y:S02]  /*c580*/  SHF.R.U32.HI R53, RZ, 0x18, R38 ;  /* 0x00000018ff357819 */ /* 0x000fe40000011626 */
[----:B------:R-:W-:Y:S02]  /*c590*/  LOP3.LUT R38, R37, 0xff, RZ, 0xc0, !PT ;  /* 0x000000ff25267812 */ /* 0x000fe400078ec0ff */
[----:B--2---:R-:W-:Y:S02]  /*c5a0*/  F2FP.PACK_AB R37, R163, R158 ;  /* 0x0000009ea325723e */ /* 0x004fe400000000ff */
[----:B------:R-:W-:Y:S02]  /*c5b0*/  LOP3.LUT R60, R45, UR14, R52, 0x96, !PT ;  /* 0x0000000e2d3c7c12 */ /* 0x000fe4000f8e9634 */
[----:B------:R-:W-:Y:S02]  /*c5c0*/  SHF.R.U32.HI R52, RZ, 0x8, R222 ;  /* 0x00000008ff347819 */ /* 0x000fe400000116de */
[----:B------:R-:W-:Y:S02]  /*c5d0*/  LOP3.LUT R39, R223, 0xff, RZ, 0xc0, !PT ;  /* 0x000000ffdf277812 */ /* 0x000fe400078ec0ff */
[----:B------:R-:W-:Y:S02]  /*c5e0*/  LOP3.LUT R54, R54, R37, RZ, 0xc0, !PT ;  /* 0x0000002536367212 */ /* 0x000fe400078ec0ff */
[----:B------:R-:W-:Y:S02]  /*c5f0*/  F2FP.PACK_AB R37, R160, R157 ;  /* 0x0000009da025723e */ /* 0x000fe400000000ff */
[----:B---3--:R-:W-:Y:S01]  /*c600*/  PRMT R73, R38, 0x5410, R53 ;  /* 0x0000541026497816 */ /* 0x008fe20000000035 */
[--C-:B------:R-:W-:Y:S01]  /*c610*/  HSET2.LE.AND R53, R234, R221.reuse, PT ;  /* 0x000000ddea357233 */ /* 0x100fe20003803000 */
[----:B------:R-:W-:Y:S01]  /*c620*/  PRMT R170, R225, 0x5410, R52 ;  /* 0x00005410e1aa7816 */ /* 0x000fe20000000034 */
[--C-:B------:R-:W-:Y:S01]  /*c630*/  HSET2.LE.AND R52, R235, R221.reuse, PT ;  /* 0x000000ddeb347233 */ /* 0x100fe20003803000 */
[----:B------:R-:W-:Y:S02]  /*c640*/  F2FP.PACK_AB R38, R147, R143 ;  /* 0x0000008f9326723e */ /* 0x000fe400000000ff */
[----:B------:R-:W-:Y:S01]  /*c650*/  PRMT R171, R39, 0x5410, R224 ;  /* 0x0000541027ab7816 */ /* 0x000fe200000000e0 */
[--C-:B------:R-:W-:Y:S01]  /*c660*/  HSET2.LE.AND R170, R170, R221.reuse, PT ;  /* 0x000000ddaaaa7233 */ /* 0x100fe20003803000 */
[----:B------:R-:W-:Y:S02]  /*c670*/  F2FP.PACK_AB R39, R132, R135 ;  /* 0x000000878427723e */ /* 0x000fe400000000ff */
[----:B------:R-:W-:Y:S01]  /*c680*/  LOP3.LUT R55, R55, R37, RZ, 0xc0, !PT ;  /* 0x0000002537377212 */ /* 0x000fe200078ec0ff */
[--C-:B------:R-:W-:Y:S01]  /*c690*/  HSET2.LE.AND R171, R171, R221.reuse, PT ;  /* 0x000000ddabab7233 */ /* 0x100fe20003803000 */
[----:B------:R-:W-:Y:S02]  /*c6a0*/  F2FP.PACK_AB R37, R82, R83 ;  /* 0x000000535225723e */ /* 0x000fe400000000ff */
[----:B------:R-:W-:Y:S02]  /*c6b0*/  LOP3.LUT R52, R52, R38, RZ, 0xc0, !PT ;  /* 0x0000002634347212 */ /* 0x000fe400078ec0ff */
[----:B------:R-:W-:Y:S02]  /*c6c0*/  LOP3.LUT R53, R53, R39, RZ, 0xc0, !PT ;  /* 0x0000002735357212 */ /* 0x000fe400078ec0ff */
[----:B------:R-:W-:Y:S02]  /*c6d0*/  LOP3.LUT R58, R58, R37, RZ, 0xc0, !PT ;  /* 0x000000253a3a7212 */ /* 0x000fe400078ec0ff */
[----:B------:R-:W-:Y:S02]  /*c6e0*/  F2FP.PACK_AB R38, R80, R81 ;  /* 0x000000515026723e */ /* 0x000fe400000000ff */
[----:B----4-:R-:W-:Y:S01]  /*c6f0*/  F2FP.PACK_AB R39, R79, R77 ;  /* 0x0000004d4f27723e */ /* 0x010fe200000000ff */
[-C--:B-1----:R-:W-:Y:S01]  /*c700*/  HMMA.16816.F32 R4, R52, R48.reuse, R4 ;  /* 0x000000303404723c */ /* 0x082fe20000001804 */
[----:B------:R-:W-:Y:S02]  /*c710*/  F2FP.PACK_AB R37, R78, R76 ;  /* 0x0000004c4e25723e */ /* 0x000fe400000000ff */
[----:B------:R-:W-:Y:S02]  /*c720*/  LOP3.LUT R59, R59, R38, RZ, 0xc0, !PT ;  /* 0x000000263b3b7212 */ /* 0x000fe400078ec0ff */
[----:B------:R-:W-:Y:S02]  /*c730*/  LOP3.LUT R56, R56, R39, RZ, 0xc0, !PT ;  /* 0x0000002738387212 */ /* 0x000fe400078ec0ff */
[----:B------:R-:W-:Y:S02]  /*c740*/  LOP3.LUT R57, R57, R37, RZ, 0xc0, !PT ;  /* 0x0000002539397212 */ /* 0x000fe400078ec0ff */
[----:B------:R-:W-:Y:S03]  /*c750*/  SHF.R.U32.HI R38, RZ, 0x10, R44 ;  /* 0x00000010ff267819 */ /* 0x000fe6000001162c */
[----:B------:R-:W-:Y:S02]  /*c760*/  LOP3.LUT R37, R190, 0xffff, RZ, 0xc0, !PT ;  /* 0x0000ffffbe257812 */ /* 0x000fe400078ec0ff */
[----:B------:R-:W-:Y:S01]  /*c770*/  SHF.R.U32.HI R39, RZ, 0x10, R190 ;  /* 0x00000010ff277819 */ /* 0x000fe200000116be */
[C---:B------:R-:W-:Y:S01]  /*c780*/  HMMA.16816.F32 R8, R56.reuse, R48, R8 ;  /* 0x000000303808723c */ /* 0x040fe20000001808 */
[C---:B------:R-:W-:Y:S02]  /*c790*/  LOP3.LUT R45, R44.reuse, 0xffff, RZ, 0xc0, !PT ;  /* 0x0000ffff2c2d7812 */ /* 0x040fe400078ec0ff */
[----:B------:R-:W-:Y:S02]  /*c7a0*/  LOP3.LUT R62, R44, 0xff, RZ, 0xc0, !PT ;  /* 0x000000ff2c3e7812 */ /* 0x000fe400078ec0ff */
[----:B------:R-:W-:Y:S02]  /*c7b0*/  SHF.R.U32.HI R61, RZ, 0x18, R44 ;  /* 0x00000018ff3d7819 */ /* 0x000fe4000001162c */
[----:B------:R-:W-:Y:S01]  /*c7c0*/  LOP3.LUT R44, R38, 0xff, RZ, 0xc0, !PT ;  /* 0x000000ff262c7812 */ /* 0x000fe200078ec0ff */
[-C--:B------:R-:W-:Y:S01]  /*c7d0*/  HMMA.16816.F32 R12, R56, R50.reuse, R12 ;  /* 0x00000032380c723c */ /* 0x080fe2000000180c */
[----:B------:R-:W-:Y:S03]  /*c7e0*/  SHF.R.U32.HI R38, RZ, 0x8, R37 ;  /* 0x00000008ff267819 */ /* 0x000fe60000011625 */
[----:B------:R-:W-:Y:S02]  /*c7f0*/  LOP3.LUT R37, R39, 0xff, RZ, 0xc0, !PT ;  /* 0x000000ff27257812 */ /* 0x000fe400078ec0ff */
[----:B------:R-:W-:Y:S02]  /*c800*/  SHF.R.U32.HI R45, RZ, 0x8, R45 ;  /* 0x00000008ff2d7819 */ /* 0x000fe4000001162d */
[----:B------:R-:W-:Y:S01]  /*c810*/  PRMT R64, R37, 0x5410, R46 ;  /* 0x0000541025407816 */ /* 0x000fe2000000002e */
[C---:B------:R-:W-:Y:S03]  /*c820*/  HMMA.16816.F32 R16, R52.reuse, R50, R16 ;  /* 0x000000323410723c */ /* 0x040fe60000001810 */
[C---:B------:R-:W-:Y:S02]  /*c830*/  LOP3.LUT R37, R187.reuse, 0xffff, RZ, 0xc0, !PT ;  /* 0x0000ffffbb257812 */ /* 0x040fe400078ec0ff */
[----:B------:R-:W-:Y:S01]  /*c840*/  PRMT R71, R62, 0x5410, R45 ;  /* 0x000054103e477816 */ /* 0x000fe2000000002d */
[----:B------:R-:W-:Y:S01]  /*c850*/  FFMA.FTZ R62, R36, R247, R242 ;  /* 0x000000f7243e7223 */ /* 0x000fe200000100f2 */
[----:B------:R-:W-:Y:S01]  /*c860*/  LOP3.LUT R45, R187, 0xff, RZ, 0xc0, !PT ;  /* 0x000000ffbb2d7812 */ /* 0x000fe200078ec0ff */
[----:B------:R-:W-:Y:S01]  /*c870*/  IMAD.MOV.U32 R242, RZ, RZ, R243 ;  /* 0x000000fffff27224 */ /* 0x000fe200078e00f3 */
[----:B------:R-:W-:Y:S01]  /*c880*/  SHF.R.U32.HI R37, RZ, 0x8, R37 ;  /* 0x00000008ff257819 */ /* 0x000fe20000011625 */
[-C--:B------:R-:W-:Y:S02]  /*c890*/  HMMA.16816.F32 R20, R52, R40.reuse, R20 ;  /* 0x000000283414723c */ /* 0x080fe40000001814 */
[----:B------:R-:W-:Y:S01]  /*c8a0*/  IMAD.MOV.U32 R243, RZ, RZ, R227 ;  /* 0x000000fffff37224 */ /* 0x000fe200078e00e3 */
[----:B------:R-:W-:Y:S01]  /*c8b0*/  PRMT R48, R45, 0x5410, R37 ;  /* 0x000054102d307816 */ /* 0x000fe20000000025 */
[----:B------:R-:W-:Y:S01]  /*c8c0*/  IMAD.MOV.U32 R227, RZ, RZ, R229 ;  /* 0x000000ffffe37224 */ /* 0x000fe200078e00e5 */
[----:B------:R-:W-:Y:S01]  /*c8d0*/  PRMT R65, R47, 0x5410, R38 ;  /* 0x000054102f417816 */ /* 0x000fe20000000026 */
[----:B------:R-:W-:Y:S01]  /*c8e0*/  IMAD.MOV.U32 R229, RZ, RZ, R230 ;  /* 0x000000ffffe57224 */ /* 0x000fe200078e00e6 */
[----:B------:R-:W-:Y:S01]  /*c8f0*/  LOP3.LUT R46, R192, 0xff, RZ, 0xc0, !PT ;  /* 0x000000ffc02e7812 */ /* 0x000fe200078ec0ff */
[----:B------:R-:W-:Y:S01]  /*c900*/  IMAD.MOV.U32 R230, RZ, RZ, R179 ;  /* 0x000000ffffe67224 */ /* 0x000fe200078e00b3 */
[----:B------:R-:W-:Y:S01]  /*c910*/  PRMT R70, R44, 0x5410, R61 ;  /* 0x000054102c467816 */ /* 0x000fe2000000003d */
[C---:B------:R-:W-:Y:S02]  /*c920*/  HMMA.16816.F32 R24, R56.reuse, R40, R24 ;  /* 0x000000283818723c */ /* 0x040fe40000001818 */
[----:B------:R-:W-:Y:S01]  /*c930*/  IMAD.MOV.U32 R179, RZ, RZ, R63 ;  /* 0x000000ffffb37224 */ /* 0x000fe200078e003f */
[----:B------:R-:W-:Y:S01]  /*c940*/  SHF.R.U32.HI R44, RZ, 0x18, R187 ;  /* 0x00000018ff2c7819 */ /* 0x000fe200000116bb */
[----:B------:R-:W-:Y:S01]  /*c950*/  IMAD.MOV.U32 R63, RZ, RZ, R169 ;  /* 0x000000ffff3f7224 */ /* 0x000fe200078e00a9 */
[--C-:B------:R-:W-:Y:S01]  /*c960*/  HSET2.LE.AND R36, R65, R221.reuse, PT ;  /* 0x000000dd41247233 */ /* 0x100fe20003803000 */
[----:B------:R-:W-:Y:S01]  /*c970*/  IMAD.MOV.U32 R169, RZ, RZ, R166 ;  /* 0x000000ffffa97224 */ /* 0x000fe200078e00a6 */
[--C-:B------:R-:W-:Y:S01]  /*c980*/  HSET2.LE.AND R40, R64, R221.reuse, PT ;  /* 0x000000dd40287233 */ /* 0x100fe20003803000 */
[----:B------:R-:W-:Y:S01]  /*c990*/  IMAD.MOV.U32 R166, RZ, RZ, R165 ;  /* 0x000000ffffa67224 */ /* 0x000fe200078e00a5 */
[-C--:B------:R-:W-:Y:S03]  /*c9a0*/  HMMA.16816.F32 R28, R56, R42.reuse, R28 ;  /* 0x0000002a381c723c */ /* 0x080fe6000000181c */
[----:B------:R-:W-:Y:S01]  /*c9b0*/  IMAD.MOV.U32 R165, RZ, RZ, R164 ;  /* 0x000000ffffa57224 */ /* 0x000fe200078e00a4 */
[----:B------:R-:W-:Y:S01]  /*c9c0*/  F2FP.PACK_AB R41, R87, R86 ;  /* 0x000000565729723e */ /* 0x000fe200000000ff */
[----:B------:R-:W-:Y:S01]  /*c9d0*/  IMAD.MOV.U32 R164, RZ, RZ, R252 ;  /* 0x000000ffffa47224 */ /* 0x000fe200078e00fc */
[----:B------:R-:W-:Y:S01]  /*c9e0*/  SHF.R.U32.HI R39, RZ, 0x10, R187 ;  /* 0x00000010ff277819 */ /* 0x000fe200000116bb */
[----:B------:R-:W-:Y:S01]  /*c9f0*/  IMAD.MOV.U32 R200, RZ, RZ, R165 ;  /* 0x000000ffffc87224 */ /* 0x000fe200078e00a5 */
[----:B------:R-:W2:Y:S01]  /*ca00*/  LDL.LU R252, [R1+0x70] ;  /* 0x0000700001fc7983 */ /* 0x000ea20000300800 */
[----:B------:R-:W-:Y:S03]  /*ca10*/  HMMA.16816.F32 R32, R52, R42, R32 ;  /* 0x0000002a3420723c */ /* 0x000fe60000001820 */
[----:B------:R-:W3:Y:S01]  /*ca20*/  LDL.LU R37, [R1] ;  /* 0x0000000001257983 */ /* 0x000ee20000300800 */
[----:B------:R-:W-:Y:S01]  /*ca30*/  LOP3.LUT R39, R39, 0xff, RZ, 0xc0, !PT ;  /* 0x000000ff27277812 */ /* 0x000fe200078ec0ff */
[--C-:B------:R-:W-:Y:S01]  /*ca40*/  HSET2.LE.AND R50, R67, R221.reuse, PT ;  /* 0x000000dd43327233 */ /* 0x100fe20003803000 */
[----:B------:R-:W-:Y:S01]  /*ca50*/  LOP3.LUT R38, R192, 0xffff, RZ, 0xc0, !PT ;  /* 0x0000ffffc0267812 */ /* 0x000fe200078ec0ff */
[--C-:B------:R-:W-:Y:S01]  /*ca60*/  HSET2.LE.AND R51, R66, R221.reuse, PT ;  /* 0x000000dd42337233 */ /* 0x100fe20003803000 */
[----:B------:R-:W-:Y:S01]  /*ca70*/  PRMT R49, R39, 0x5410, R44 ;  /* 0x0000541027317816 */ /* 0x000fe2000000002c */
[--C-:B------:R-:W-:Y:S03]  /*ca80*/  HSET2.LE.AND R39, R68, R221.reuse, PT ;  /* 0x000000dd44277233 */ /* 0x100fe60003803000 */
[----:B------:R-:W-:Y:S01]  /*ca90*/  SHF.R.U32.HI R53, RZ, 0x18, R60 ;  /* 0x00000018ff357819 */ /* 0x000fe2000001163c */
[--C-:B------:R-:W-:Y:S01]  /*caa0*/  HSET2.LE.AND R49, R49, R221.reuse, PT ;  /* 0x000000dd31317233 */ /* 0x100fe20003803000 */
[----:B------:R-:W-:Y:S01]  /*cab0*/  SHF.R.U32.HI R38, RZ, 0x8, R38 ;  /* 0x00000008ff267819 */ /* 0x000fe20000011626 */
[--C-:B------:R-:W-:Y:S01]  /*cac0*/  HSET2.LE.AND R48, R48, R221.reuse, PT ;  /* 0x000000dd30307233 */ /* 0x100fe20003803000 */
[----:B------:R-:W-:Y:S01]  /*cad0*/  LOP3.LUT R54, R60, 0xff, RZ, 0xc0, !PT ;  /* 0x000000ff3c367812 */ /* 0x000fe200078ec0ff */
[--C-:B------:R-:W-:Y:S01]  /*cae0*/  HSET2.LE.AND R56, R72, R221.reuse, PT ;  /* 0x000000dd48387233 */ /* 0x100fe20003803000 */
[----:B------:R-:W-:Y:S01]  /*caf0*/  PRMT R168, R46, 0x5410, R38 ;  /* 0x000054102ea87816 */ /* 0x000fe20000000026 */
[--C-:B------:R-:W-:Y:S01]  /*cb00*/  HSET2.LE.AND R38, R69, R221.reuse, PT ;  /* 0x000000dd45267233 */ /* 0x100fe20003803000 */
[----:B------:R-:W1:Y:S01]  /*cb10*/  LDSM.16.MT88.4 R44, [R204+0x5400] ;  /* 0x00540000cc2c783b */ /* 0x000e620000004200 */
[--C-:B------:R-:W-:Y:S01]  /*cb20*/  HSET2.LE.AND R58, R74, R221.reuse, PT ;  /* 0x000000dd4a3a7233 */ /* 0x100fe20003803000 */
[--C-:B------:R-:W-:Y:S01]  /*cb30*/  SHF.R.U32.HI R52, RZ, 0x10, R192.reuse ;  /* 0x00000010ff347819 */ /* 0x100fe200000116c0 */
[--C-:B------:R-:W-:Y:S01]  /*cb40*/  HSET2.LE.AND R59, R73, R221.reuse, PT ;  /* 0x000000dd493b7233 */ /* 0x100fe20003803000 */
[----:B------:R-:W-:Y:S01]  /*cb50*/  SHF.R.U32.HI R55, RZ, 0x18, R192 ;  /* 0x00000018ff377819 */ /* 0x000fe200000116c0 */
[--C-:B------:R-:W-:Y:S01]  /*cb60*/  HSET2.LE.AND R168, R168, R221.reuse, PT ;  /* 0x000000dda8a87233 */ /* 0x100fe20003803000 */
[----:B------:R-:W-:Y:S01]  /*cb70*/  LOP3.LUT R52, R52, 0xff, RZ, 0xc0, !PT ;  /* 0x000000ff34347812 */ /* 0x000fe200078ec0ff */
[----:B---3--:R-:W-:Y:S01]  /*cb80*/  FFMA.FTZ R61, R3, R37, R242 ;  /* 0x00000025033d7223 */ /* 0x008fe200000100f2 */
[----:B------:R-:W-:Y:S01]  /*cb90*/  F2FP.PACK_AB R3, R99, R98 ;  /* 0x000000626303723e */ /* 0x000fe200000000ff */
[----:B------:R-:W-:Y:S01]  /*cba0*/  IMAD.MOV.U32 R242, RZ, RZ, R227 ;  /* 0x000000fffff27224 */ /* 0x000fe200078e00e3 */
[----:B------:R-:W-:Y:S01]  /*cbb0*/  F2FP.PACK_AB R37, R85, R84 ;  /* 0x000000545525723e */ /* 0x000fe200000000ff */
[----:B------:R-:W-:Y:S01]  /*cbc0*/  IMAD.MOV.U32 R227, RZ, RZ, R229 ;  /* 0x000000ffffe37224 */ /* 0x000fe200078e00e5 */
[----:B------:R-:W-:Y:S01]  /*cbd0*/  LOP3.LUT R39, R39, R3, RZ, 0xc0, !PT ;  /* 0x0000000327277212 */ /* 0x000fe200078ec0ff */
[----:B------:R-:W-:Y:S01]  /*cbe0*/  IMAD.MOV.U32 R229, RZ, RZ, R230 ;  /* 0x000000ffffe57224 */ /* 0x000fe200078e00e6 */
[----:B------:R-:W-:Y:S01]  /*cbf0*/  LOP3.LUT R36, R36, R37, RZ, 0xc0, !PT ;  /* 0x0000002524247212 */ /* 0x000fe200078ec0ff */
[----:B------:R-:W-:Y:S01]  /*cc00*/  IMAD.MOV.U32 R230, RZ, RZ, R179 ;  /* 0x000000ffffe67224 */ /* 0x000fe200078e00b3 */
[----:B------:R-:W-:Y:S01]  /*cc10*/  LOP3.LUT R37, R40, R41, RZ, 0xc0, !PT ;  /* 0x0000002928257212 */ /* 0x000fe200078ec0ff */
[----:B------:R-:W-:Y:S01]  /*cc20*/  IMAD.MOV.U32 R179, RZ, RZ, R63 ;  /* 0x000000ffffb37224 */ /* 0x000fe200078e003f */
[----:B------:R-:W-:Y:S01]  /*cc30*/  F2FP.PACK_AB R3, R91, R90 ;  /* 0x0000005a5b03723e */ /* 0x000fe200000000ff */
[----:B------:R-:W-:Y:S01]  /*cc40*/  IMAD.MOV.U32 R198, RZ, RZ, R227 ;  /* 0x000000ffffc67224 */ /* 0x000fe200078e00e3 */
[----:B------:R-:W2:Y:S01]  /*cc50*/  LDL.LU R63, [R1+0x10] ;  /* 0x00001000013f7983 */ /* 0x000ea20000300800 */
[----:B------:R-:W-:Y:S01]  /*cc60*/  IMAD.MOV.U32 R199, RZ, RZ, R229 ;  /* 0x000000ffffc77224 */ /* 0x000fe200078e00e5 */
[----:B------:R-:W-:Y:S01]  /*cc70*/  LOP3.LUT R49, R49, R3, RZ, 0xc0, !PT ;  /* 0x0000000331317212 */ /* 0x000fe200078ec0ff */
[----:B------:R-:W-:Y:S01]  /*cc80*/  IMAD.MOV.U32 R227, RZ, RZ, R230 ;  /* 0x000000ffffe37224 */ /* 0x000fe200078e00e6 */
[----:B------:R-:W3:Y:S01]  /*cc90*/  LDL.LU R189, [R1+0x14] ;  /* 0x0000140001bd7983 */ /* 0x000ee20000300800 */
[----:B------:R-:W-:Y:S01]  /*cca0*/  IMAD.MOV.U32 R230, RZ, RZ, R169 ;  /* 0x000000ffffe67224 */ /* 0x000fe200078e00a9 */
[----:B------:R-:W-:Y:S01]  /*ccb0*/  SHF.R.U32.HI R3, RZ, 0x10, R60 ;  /* 0x00000010ff037819 */ /* 0x000fe2000001163c */
[----:B------:R-:W-:Y:S01]  /*ccc0*/  IMAD.MOV.U32 R229, RZ, RZ, R179 ;  /* 0x000000ffffe57224 */ /* 0x000fe200078e00b3 */
[----:B------:R-:W3:Y:S01]  /*ccd0*/  LDL.LU R117, [R1+0x4] ;  /* 0x0000040001757983 */ /* 0x000ee20000300800 */
[----:B------:R-:W-:Y:S01]  /*cce0*/  IMAD.MOV.U32 R179, RZ, RZ, R166 ;  /* 0x000000ffffb37224 */ /* 0x000fe200078e00a6 */
[----:B------:R-:W-:Y:S01]  /*ccf0*/  LOP3.LUT R3, R3, 0xff, RZ, 0xc0, !PT ;  /* 0x000000ff03037812 */ /* 0x000fe200078ec0ff */
[----:B------:R-:W-:Y:S01]  /*cd00*/  IMAD.MOV.U32 R166, RZ, RZ, R164 ;  /* 0x000000ffffa67224 */ /* 0x000fe200078e00a4 */
[----:B------:R-:W-:Y:S01]  /*cd10*/  F2FP.PACK_AB R40, R93, R92 ;  /* 0x0000005c5d28723e */ /* 0x000fe200000000ff */
[----:B------:R-:W-:Y:S01]  /*cd20*/  FADD.FTZ R57, R217, R61 ;  /* 0x0000003dd9397221 */ /* 0x000fe20000010000 */
[----:B------:R-:W-:Y:S01]  /*cd30*/  PRMT R165, R3, 0x5410, R53 ;  /* 0x0000541003a57816 */ /* 0x000fe20000000035 */
[--C-:B------:R-:W-:Y:S01]  /*cd40*/  HSET2.LE.AND R53, R245, R221.reuse, PT ;  /* 0x000000ddf5357233 */ /* 0x100fe20003803000 */
[----:B------:R-:W-:Y:S01]  /*cd50*/  F2FP.PACK_AB R41, R95, R94 ;  /* 0x0000005e5f29723e */ /* 0x000fe200000000ff */
[----:B------:R-:W-:Y:S01]  /*cd60*/  FADD.FTZ R57, R214, R57 ;  /* 0x00000039d6397221 */ /* 0x000fe20000010000 */
[----:B------:R-:W-:Y:S01]  /*cd70*/  LOP3.LUT R50, R50, R40, RZ, 0xc0, !PT ;  /* 0x0000002832327212 */ /* 0x000fe200078ec0ff */
[--C-:B------:R-:W-:Y:S01]  /*cd80*/  HSET2.LE.AND R165, R165, R221.reuse, PT ;  /* 0x000000dda5a57233 */ /* 0x100fe20003803000 */
[----:B------:R-:W-:Y:S02]  /*cd90*/  LOP3.LUT R51, R51, R41, RZ, 0xc0, !PT ;  /* 0x0000002933337212 */ /* 0x000fe400078ec0ff */
[----:B------:R-:W4:Y:S01]  /*cda0*/  LDSM.16.MT88.4 R40, [R205+0x5400] ;  /* 0x00540000cd28783b */ /* 0x000f220000004200 */
[----:B------:R-:W-:Y:S01]  /*cdb0*/  PRMT R169, R52, 0x5410, R55 ;  /* 0x0000541034a97816 */ /* 0x000fe20000000037 */
[--C-:B------:R-:W-:Y:S04]  /*cdc0*/  HSET2.LE.AND R55, R237, R221.reuse, PT ;  /* 0x000000dded377233 */ /* 0x100fe80003803000 */
[--C-:B------:R-:W-:Y:S01]  /*cdd0*/  HSET2.LE.AND R169, R169, R221.reuse, PT ;  /* 0x000000dda9a97233 */ /* 0x100fe20003803000 */
[----:B--2---:R-:W-:Y:S01]  /*cde0*/  FFMA.FTZ R63, R2, R252, R63 ;  /* 0x000000fc023f7223 */ /* 0x004fe2000001003f */
[----:B------:R-:W-:Y:S04]  /*cdf0*/  F2FP.PACK_AB R2, R97, R96 ;  /* 0x000000606102723e */ /* 0x000fe800000000ff */
[----:B------:R-:W-:Y:S02]  /*ce00*/  LOP3.LUT R38, R38, R2, RZ, 0xc0, !PT ;  /* 0x0000000226267212 */ /* 0x000fe400078ec0ff */
[----:B------:R-:W-:Y:S01]  /*ce10*/  F2FP.PACK_AB R2, R89, R88 ;  /* 0x000000585902723e */ /* 0x000fe200000000ff */
[----:B---3--:R-:W-:Y:S01]  /*ce20*/  FFMA.FTZ R3, R0, R117, R189 ;  /* 0x0000007500037223 */ /* 0x008fe200000100bd */
[----:B------:R-:W-:Y:S01]  /*ce30*/  F2FP.PACK_AB R0, R113, R112 ;  /* 0x000000707100723e */ /* 0x000fe200000000ff */
[----:B------:R-:W2:Y:S01]  /*ce40*/  LDL.LU R189, [R1+0x1c] ;  /* 0x00001c0001bd7983 */ /* 0x000ea20000300800 */
[----:B------:R-:W-:Y:S01]  /*ce50*/  LOP3.LUT R48, R48, R2, RZ, 0xc0, !PT ;  /* 0x0000000230307212 */ /* 0x000fe200078ec0ff */
[-C--:B-1----:R-:W-:Y:S01]  /*ce60*/  HMMA.16816.F32 R4, R36, R44.reuse, R4 ;  /* 0x0000002c2404723c */ /* 0x082fe20000001804 */
[----:B------:R-:W-:Y:S01]  /*ce70*/  LOP3.LUT R2, R60, 0xffff, RZ, 0xc0, !PT ;  /* 0x0000ffff3c027812 */ /* 0x000fe200078ec0ff */
[----:B------:R-:W3:Y:S03]  /*ce80*/  LDL.LU R217, [R1+0x6c] ;  /* 0x00006c0001d97983 */ /* 0x000ee60000300800 */
[----:B------:R-:W-:Y:S03]  /*ce90*/  SHF.R.U32.HI R2, RZ, 0x8, R2 ;  /* 0x00000008ff027819 */ /* 0x000fe60000011602 */
[C---:B------:R-:W-:Y:S01]  /*cea0*/  HMMA.16816.F32 R8, R48.reuse, R44, R8 ;  /* 0x0000002c3008723c */ /* 0x040fe20000001808 */
[----:B------:R-:W-:Y:S03]  /*ceb0*/  PRMT R164, R54, 0x5410, R2 ;  /* 0x0000541036a47816 */ /* 0x000fe60000000002 */
[--C-:B------:R-:W-:Y:S01]  /*cec0*/  HSET2.LE.AND R54, R244, R221.reuse, PT ;  /* 0x000000ddf4367233 */ /* 0x100fe20003803000 */
[----:B------:R-:W-:Y:S01]  /*ced0*/  F2FP.PACK_AB R2, R115, R114 ;  /* 0x000000727302723e */ /* 0x000fe200000000ff */
[--C-:B------:R-:W-:Y:S02]  /*cee0*/  HSET2.LE.AND R164, R164, R221.reuse, PT ;  /* 0x000000dda4a47233 */ /* 0x100fe40003803000 */
[-C--:B------:R-:W-:Y:S01]  /*cef0*/  HMMA.16816.F32 R12, R48, R46.reuse, R12 ;  /* 0x0000002e300c723c */ /* 0x080fe2000000180c */
[----:B------:R-:W-:Y:S03]  /*cf00*/  LOP3.LUT R54, R54, R0, RZ, 0xc0, !PT ;  /* 0x0000000036367212 */ /* 0x000fe600078ec0ff */
[----:B------:R-:W-:Y:S02]  /*cf10*/  LOP3.LUT R55, R55, R2, RZ, 0xc0, !PT ;  /* 0x0000000237377212 */ /* 0x000fe400078ec0ff */
[----:B------:R-:W-:Y:S02]  /*cf20*/  F2FP.PACK_AB R2, R103, R102 ;  /* 0x000000666702723e */ /* 0x000fe400000000ff */
[C---:B------:R-:W-:Y:S01]  /*cf30*/  HMMA.16816.F32 R16, R36.reuse, R46, R16 ;  /* 0x0000002e2410723c */ /* 0x040fe20000001810 */
[----:B------:R-:W-:Y:S03]  /*cf40*/  F2FP.PACK_AB R0, R101, R100 ;  /* 0x000000646500723e */ /* 0x000fe600000000ff */
[----:B------:R-:W-:Y:S04]  /*cf50*/  LOP3.LUT R53, R53, R2, RZ, 0xc0, !PT ;  /* 0x0000000235357212 */ /* 0x000fe800078ec0ff */
[-C--:B----4-:R-:W-:Y:S08]  /*cf60*/  HMMA.16816.F32 R20, R36, R40.reuse, R20 ;  /* 0x000000282414723c */ /* 0x090ff00000001814 */
[C---:B------:R-:W-:Y:S08]  /*cf70*/  HMMA.16816.F32 R24, R48.reuse, R40, R24 ;  /* 0x000000283018723c */ /* 0x040ff00000001818 */
[-C--:B------:R-:W-:Y:S08]  /*cf80*/  HMMA.16816.F32 R28, R48, R42.reuse, R28 ;  /* 0x0000002a301c723c */ /* 0x080ff0000000181c */
[----:B------:R-:W-:Y:S01]  /*cf90*/  HMMA.16816.F32 R32, R36, R42, R32 ;  /* 0x0000002a2420723c */ /* 0x000fe20000001820 */
[----:B------:R-:W-:Y:S03]  /*cfa0*/  LDSM.16.MT88.4 R36, [R205+0x5800] ;  /* 0x00580000cd24783b */ /* 0x000fe60000004200 */
[----:B--2---:R-:W-:Y:S02]  /*cfb0*/  FADD.FTZ R52, R189, R62 ;  /* 0x0000003ebd347221 */ /* 0x004fe40000010000 */
[----:B------:R-:W-:Y:S02]  /*cfc0*/  IMAD.MOV.U32 R189, RZ, RZ, R200 ;  /* 0x000000ffffbd7224 */ /* 0x000fe400078e00c8 */
[----:B------:R-:W-:Y:S04]  /*cfd0*/  IMAD.MOV.U32 R200, RZ, RZ, R199 ;  /* 0x000000ffffc87224 */ /* 0x000fe800078e00c7 */
[----:B------:R-:W-:Y:S02]  /*cfe0*/  IMAD.MOV.U32 R199, RZ, RZ, R198 ;  /* 0x000000ffffc77224 */ /* 0x000fe400078e00c6 */
[----:B------:R-:W-:Y:S02]  /*cff0*/  IMAD.MOV.U32 R198, RZ, RZ, R242 ;  /* 0x000000ffffc67224 */ /* 0x000fe400078e00f2 */
[----:B------:R-:W-:Y:S02]  /*d000*/  IMAD.MOV.U32 R242, RZ, RZ, R243 ;  /* 0x000000fffff27224 */ /* 0x000fe400078e00f3 */
[----:B------:R-:W-:Y:S02]  /*d010*/  IMAD.MOV.U32 R243, RZ, RZ, R197 ;  /* 0x000000fffff37224 */ /* 0x000fe400078e00c5 */
[----:B------:R-:W-:Y:S02]  /*d020*/  IMAD.MOV.U32 R197, RZ, RZ, R231 ;  /* 0x000000ffffc57224 */ /* 0x000fe400078e00e7 */
[----:B------:R-:W-:Y:S02]  /*d030*/  IMAD.MOV.U32 R231, RZ, RZ, R232 ;  /* 0x000000ffffe77224 */ /* 0x000fe400078e00e8 */
[----:B------:R-:W-:Y:S02]  /*d040*/  FADD.FTZ R44, R189, R63 ;  /* 0x0000003fbd2c7221 */ /* 0x000fe40000010000 */
        /* <DEDUP_REMOVED lines=15> */
[----:B------:R-:W-:Y:S01]  /*d140*/  FADD.FTZ R45, R189, R52 ;  /* 0x00000034bd2d7221 */ /* 0x000fe20000010000 */
[--C-:B------:R-:W-:Y:S01]  /*d150*/  HSET2.LE.AND R52, R246, R221.reuse, PT ;  /* 0x000000ddf6347233 */ /* 0x100fe20003803000 */
[----:B------:R-:W-:Y:S02]  /*d160*/  IMAD.MOV.U32 R226, RZ, RZ, R216 ;  /* 0x000000ffffe27224 */ /* 0x000fe400078e00d8 */
[----:B------:R-:W-:Y:S02]  /*d170*/  IMAD.MOV.U32 R197, RZ, RZ, R231 ;  /* 0x000000ffffc57224 */ /* 0x000fe400078e00e7 */
[----:B------:R-:W-:Y:S01]  /*d180*/  IMAD.MOV.U32 R231, RZ, RZ, R232 ;  /* 0x000000ffffe77224 */ /* 0x000fe200078e00e8 */
[----:B------:R-:W-:Y:S01]  /*d190*/  LOP3.LUT R52, R52, R0, RZ, 0xc0, !PT ;  /* 0x0000000034347212 */ /* 0x000fe200078ec0ff */
        /* <DEDUP_REMOVED lines=9> */
[----:B------:R-:W-:Y:S01]  /*d230*/  FADD.FTZ R0, R199, R57 ;  /* 0x00000039c7007221 */ /* 0x000fe20000010000 */
[--C-:B------:R-:W-:Y:S01]  /*d240*/  HSET2.LE.AND R57, R75, R221.reuse, PT ;  /* 0x000000dd4b397233 */ /* 0x100fe20003803000 */
[----:B------:R-:W-:Y:S02]  /*d250*/  FADD.FTZ R2, R200, R45 ;  /* 0x0000002dc8027221 */ /* 0x000fe40000010000 */
[----:B------:R-:W-:Y:S02]  /*d260*/  IMAD.MOV.U32 R230, RZ, RZ, R179 ;  /* 0x000000ffffe67224 */ /* 0x000fe400078e00b3 */
[----:B------:R-:W-:Y:S02]  /*d270*/  IMAD.MOV.U32 R231, RZ, RZ, R232 ;  /* 0x000000ffffe77224 */ /* 0x000fe400078e00e8 */
[----:B------:R-:W-:Y:S02]  /*d280*/  IMAD.MOV.U32 R232, RZ, RZ, R226 ;  /* 0x000000ffffe87224 */ /* 0x000fe400078e00e2 */
[----:B------:R-:W-:Y:S02]  /*d290*/  IMAD.MOV.U32 R226, RZ, RZ, R227 ;  /* 0x000000ffffe27224 */ /* 0x000fe400078e00e3 */
[----:B------:R-:W-:Y:S02]  /*d2a0*/  IMAD.MOV.U32 R227, RZ, RZ, R229 ;  /* 0x000000ffffe37224 */ /* 0x000fe400078e00e5 */
[----:B------:R-:W-:Y:S02]  /*d2b0*/  FADD.FTZ R63, R198, R63 ;  /* 0x0000003fc63f7221 */ /* 0x000fe40000010000 */
[----:B------:R-:W-:Y:S01]  /*d2c0*/  FADD.FTZ R61, R197, R0 ;  /* 0x00000000c53d7221 */ /* 0x000fe20000010000 */
[----:B------:R-:W-:Y:S01]  /*d2d0*/  F2FP.PACK_AB R0, R107, R106 ;  /* 0x0000006a6b00723e */ /* 0x000fe200000000ff */
[----:B------:R-:W-:Y:S01]  /*d2e0*/  FADD.FTZ R44, R212, R3 ;  /* 0x00000003d42c7221 */ /* 0x000fe20000010000 */
[----:B------:R-:W-:Y:S01]  /*d2f0*/  F2FP.PACK_AB R3, R105, R104 ;  /* 0x000000686903723e */ /* 0x000fe200000000ff */
[----:B------:R-:W-:Y:S01]  /*d300*/  FADD.FTZ R62, R243, R2 ;  /* 0x00000002f33e7221 */ /* 0x000fe20000010000 */
        /* <DEDUP_REMOVED lines=9> */
[----:B------:R-:W-:Y:S02]  /*d3a0*/  FADD.FTZ R40, R231, R63 ;  /* 0x0000003fe7287221 */ /* 0x000fe40000010000 */
[----:B------:R-:W-:Y:S01]  /*d3b0*/  FADD.FTZ R0, R227, R61 ;  /* 0x0000003de3007221 */ /* 0x000fe20000010000 */
[----:B------:R-:W-:Y:S01]  /*d3c0*/  LOP3.LUT R59, R59, R3, RZ, 0xc0, !PT ;  /* 0x000000033b3b7212 */ /* 0x000fe200078ec0ff */
[----:B------:R-:W-:Y:S02]  /*d3d0*/  IMAD.MOV.U32 R151, RZ, RZ, R228 ;  /* 0x000000ffff977224 */ /* 0x000fe400078e00e4 */
[----:B------:R-:W-:Y:S01]  /*d3e0*/  FADD.FTZ R60, R242, R44 ;  /* 0x0000002cf23c7221 */ /* 0x000fe20000010000 */
[----:B------:R1:W5:Y:S01]  /*d3f0*/  LDL.LU R228, [R1+0x68] ;  /* 0x0000680001e47983 */ /* 0x0003620000300800 */
[----:B------:R-:W-:Y:S02]  /*d400*/  FADD.FTZ R2, R226, R62 ;  /* 0x0000003ee2027221 */ /* 0x000fe40000010000 */
[----:B------:R-:W-:Y:S01]  /*d410*/  FADD.FTZ R48, R229, R40 ;  /* 0x00000028e5307221 */ /* 0x000fe20000010000 */
[----:B------:R-:W2:Y:S01]  /*d420*/  LDSM.16.MT88.4 R44, [R204+0x5800] ;  /* 0x00580000cc2c783b */ /* 0x000ea20000004200 */
[----:B------:R-:W-:Y:S01]  /*d430*/  FADD.FTZ R49, R176, R0 ;  /* 0x00000000b0317221 */ /* 0x000fe20000010000 */
[----:B------:R-:W-:Y:S01]  /*d440*/  F2FP.PACK_AB R40, R185, R118 ;  /* 0x00000076b928723e */ /* 0x000fe200000000ff */
[----:B------:R-:W-:Y:S01]  /*d450*/  FADD.FTZ R3, R232, R60 ;  /* 0x0000003ce8037221 */ /* 0x000fe20000010000 */
[----:B------:R-:W-:Y:S01]  /*d460*/  F2FP.PACK_AB R0, R129, R128 ;  /* 0x000000808100723e */ /* 0x000fe200000000ff */
[----:B------:R-:W-:Y:S01]  /*d470*/  FADD.FTZ R50, R191, R2 ;  /* 0x00000002bf327221 */ /* 0x000fe20000010000 */
[----:B------:R-:W-:Y:S01]  /*d480*/  F2FP.PACK_AB R2, R131, R130 ;  /* 0x000000828302723e */ /* 0x000fe200000000ff */
[----:B------:R-:W-:Y:S01]  /*d490*/  IMAD.MOV.U32 R179, RZ, RZ, R215 ;  /* 0x000000ffffb37224 */ /* 0x000fe200078e00d7 */
[----:B------:R1:W5:Y:S01]  /*d4a0*/  LDL.LU R216, [R1+0x64] ;  /* 0x0000640001d87983 */ /* 0x0003620000300800 */
[----:B------:R-:W-:Y:S01]  /*d4b0*/  FADD.FTZ R41, R230, R3 ;  /* 0x00000003e6297221 */ /* 0x000fe20000010000 */
[----:B------:R-:W-:Y:S01]  /*d4c0*/  LOP3.LUT R169, R169, R40, RZ, 0xc0, !PT ;  /* 0x00000028a9a97212 */ /* 0x000fe200078ec0ff */
[----:B------:R-:W-:Y:S01]  /*d4d0*/  FADD.FTZ R40, R167, R49 ;  /* 0x00000031a7287221 */ /* 0x000fe20000010000 */
[----:B------:R-:W-:Y:S01]  /*d4e0*/  F2FP.PACK_AB R3, R186, R116 ;  /* 0x00000074ba03723e */ /* 0x000fe200000000ff */
[----:B------:R-:W-:Y:S01]  /*d4f0*/  IMAD.MOV.U32 R148, RZ, RZ, R213 ;  /* 0x000000ffff947224 */ /* 0x000fe200078e00d5 */
[----:B------:R-:W-:Y:S01]  /*d500*/  LOP3.LUT R171, R171, R2, RZ, 0xc0, !PT ;  /* 0x00000002abab7212 */ /* 0x000fe200078ec0ff */
[----:B------:R-:W-:Y:S01]  /*d510*/  FADD.FTZ R2, R177, R48 ;  /* 0x00000030b1027221 */ /* 0x000fe20000010000 */
[----:B------:R1:W5:Y:S01]  /*d520*/  LDL.LU R215, [R1+0x60] ;  /* 0x0000600001d77983 */ /* 0x0003620000300800 */
[----:B------:R-:W-:Y:S01]  /*d530*/  FADD.FTZ R42, R149, R40 ;  /* 0x00000028952a7221 */ /* 0x000fe20000010000 */
[--C-:B------:R-:W-:Y:S01]  /*d540*/  HSET2.LE.AND R40, R70, R221.reuse, PT ;  /* 0x000000dd46287233 */ /* 0x100fe20003803000 */
[----:B------:R-:W-:Y:S01]  /*d550*/  LOP3.LUT R170, R170, R0, RZ, 0xc0, !PT ;  /* 0x00000000aaaa7212 */ /* 0x000fe200078ec0ff */
[----:B------:R-:W-:Y:S01]  /*d560*/  FADD.FTZ R0, R178, R41 ;  /* 0x00000029b2007221 */ /* 0x000fe20000010000 */
[----:B------:R1:W5:Y:S01]  /*d570*/  LDL.LU R214, [R1+0x5c] ;  /* 0x00005c0001d67983 */ /* 0x0003620000300800 */
[----:B------:R-:W-:Y:S01]  /*d580*/  FADD.FTZ R41, R166, R2 ;  /* 0x00000002a6297221 */ /* 0x000fe20000010000 */
[----:B------:R-:W-:Y:S01]  /*d590*/  LOP3.LUT R168, R168, R3, RZ, 0xc0, !PT ;  /* 0x00000003a8a87212 */ /* 0x000fe200078ec0ff */
[----:B------:R-:W-:Y:S01]  /*d5a0*/  FADD.FTZ R3, R179, R50 ;  /* 0x00000032b3037221 */ /* 0x000fe20000010000 */
[----:B------:R-:W-:Y:S01]  /*d5b0*/  F2FP.PACK_AB R167, R139, R126 ;  /* 0x0000007e8ba7723e */ /* 0x000fe200000000ff */
[----:B------:R-:W-:Y:S01]  /*d5c0*/  FADD.FTZ R43, R151, R0 ;  /* 0x00000000972b7221 */ /* 0x000fe20000010000 */
[----:B------:R1:W5:Y:S01]  /*d5d0*/  LDL.LU R213, [R1+0x58] ;  /* 0x0000580001d57983 */ /* 0x0003620000300800 */
[----:B------:R-:W-:Y:S01]  /*d5e0*/  FADD.FTZ R48, R150, R3 ;  /* 0x0000000396307221 */ /* 0x000fe20000010000 */
[----:B------:R-:W-:Y:S01]  /*d5f0*/  LOP3.LUT R167, R40, R167, RZ, 0xc0, !PT ;  /* 0x000000a728a77212 */ /* 0x000fe200078ec0ff */
[----:B------:R-:W-:Y:S01]  /*d600*/  FADD.FTZ R40, R148, R41 ;  /* 0x0000002994287221 */ /* 0x000fe20000010000 */
[----:B------:R-:W-:Y:S01]  /*d610*/  F2FP.PACK_AB R2, R123, R122 ;  /* 0x0000007a7b02723e */ /* 0x000fe200000000ff */
[----:B------:R-:W4:Y:S01]  /*d620*/  LDSM.16.MT88.4 R148, [R204+0x5c00] ;  /* 0x005c0000cc94783b */ /* 0x000f220000004200 */
[----:B------:R-:W-:Y:S01]  /*d630*/  F2FP.PACK_AB R0, R121, R120 ;  /* 0x000000787900723e */ /* 0x000fe200000000ff */
[----:B------:R-:W-:Y:S01]  /*d640*/  FADD.FTZ R40, R183, R40 ;  /* 0x00000028b7287221 */ /* 0x000fe20000010000 */
[----:B------:R-:W-:Y:S01]  /*d650*/  LOP3.LUT R165, R165, R2, RZ, 0xc0, !PT ;  /* 0x00000002a5a57212 */ /* 0x000fe200078ec0ff */
[----:B------:R-:W-:Y:S01]  /*d660*/  FADD.FTZ R2, R181, R48 ;  /* 0x00000030b5027221 */ /* 0x000fe20000010000 */
[----:B------:R-:W-:Y:S01]  /*d670*/  LOP3.LUT R164, R164, R0, RZ, 0xc0, !PT ;  /* 0x00000000a4a47212 */ /* 0x000fe200078ec0ff */
[----:B------:R-:W-:Y:S01]  /*d680*/  FADD.FTZ R0, R180, R43 ;  /* 0x0000002bb4007221 */ /* 0x000fe20000010000 */
[----:B------:R-:W-:Y:S01]  /*d690*/  HSET2.LE.AND R3, R71, R221, PT ;  /* 0x000000dd47037233 */ /* 0x000fe20003803000 */
[----:B------:R-:W-:Y:S01]  /*d6a0*/  FADD.FTZ R43, R174, R2 ;  /* 0x00000002ae2b7221 */ /* 0x000fe20000010000 */
[----:B------:R1:W5:Y:S01]  /*d6b0*/  LDL.LU R212, [R1+0x54] ;  /* 0x0000540001d47983 */ /* 0x0003620000300800 */
[----:B------:R-:W-:Y:S01]  /*d6c0*/  FADD.FTZ R0, R173, R0 ;  /* 0x00000000ad007221 */ /* 0x000fe20000010000 */
[----:B------:R-:W-:Y:S01]  /*d6d0*/  F2FP.PACK_AB R166, R184, R124 ;  /* 0x0000007cb8a6723e */ /* 0x000fe200000000ff */
[----:B------:R-:W-:Y:S01]  /*d6e0*/  FADD.FTZ R2, R211, R40 ;  /* 0x00000028d3027221 */ /* 0x000fe20000010000 */
[-C--:B--2---:R-:W-:Y:S01]  /*d6f0*/  HMMA.16816.F32 R4, R52, R44.reuse, R4 ;  /* 0x0000002c3404723c */ /* 0x084fe20000001804 */
[----:B------:R-:W-:Y:S01]  /*d700*/  FADD.FTZ R0, R210, R0 ;  /* 0x00000000d2007221 */ /* 0x000fe20000010000 */
[----:B------:R1:W5:Y:S01]  /*d710*/  LDL.LU R211, [R1+0x50] ;  /* 0x0000500001d37983 */ /* 0x0003620000300800 */
[----:B------:R-:W-:Y:S01]  /*d720*/  FADD.FTZ R41, R207, R2 ;  /* 0x00000002cf297221 */ /* 0x000fe20000010000 */
[----:B------:R-:W-:Y:S01]  /*d730*/  LOP3.LUT R166, R3, R166, RZ, 0xc0, !PT ;  /* 0x000000a603a67212 */ /* 0x000fe200078ec0ff */
[----:B------:R-:W-:Y:S01]  /*d740*/  FADD.FTZ R40, R206, R0 ;  /* 0x00000000ce287221 */ /* 0x000fe20000010000 */
[----:B------:R1:W5:Y:S01]  /*d750*/  LDL.LU R210, [R1+0x4c] ;  /* 0x00004c0001d27983 */ /* 0x0003620000300800 */
[----:B------:R-:W-:Y:S01]  /*d760*/  FADD.FTZ R0, R140, R41 ;  /* 0x000000298c007221 */ /* 0x000fe20000010000 */
[C---:B------:R-:W-:Y:S01]  /*d770*/  HMMA.16816.F32 R8, R56.reuse, R44, R8 ;  /* 0x0000002c3808723c */ /* 0x040fe20000001808 */
[----:B------:R-:W-:Y:S03]  /*d780*/  FADD.FTZ R3, R182, R42 ;  /* 0x0000002ab6037221 */ /* 0x000fe60000010000 */
[----:B------:R-:W-:Y:S02]  /*d790*/  FADD.FTZ R43, R209, R43 ;  /* 0x0000002bd12b7221 */ /* 0x000fe40000010000 */
[----:B------:R-:W-:Y:S01]  /*d7a0*/  FADD.FTZ R3, R175, R3 ;  /* 0x00000003af037221 */ /* 0x000fe20000010000 */
[----:B------:R1:W5:Y:S01]  /*d7b0*/  LDL.LU R209, [R1+0x48] ;  /* 0x0000480001d17983 */ /* 0x0003620000300800 */
[-C--:B------:R-:W-:Y:S04]  /*d7c0*/  HMMA.16816.F32 R12, R56, R46.reuse, R12 ;  /* 0x0000002e380c723c */ /* 0x080fe8000000180c */
[----:B------:R-:W-:Y:S02]  /*d7d0*/  FADD.FTZ R42, R208, R3 ;  /* 0x00000003d02a7221 */ /* 0x000fe40000010000 */
[----:B------:R-:W-:Y:S01]  /*d7e0*/  FADD.FTZ R3, R153, R43 ;  /* 0x0000002b99037221 */ /* 0x000fe20000010000 */
[----:B------:R1:W5:Y:S01]  /*d7f0*/  LDL.LU R208, [R1+0x44] ;  /* 0x0000440001d07983 */ /* 0x0003620000300800 */
[----:B------:R-:W-:Y:S01]  /*d800*/  FADD.FTZ R2, R145, R42 ;  /* 0x0000002a91027221 */ /* 0x000fe20000010000 */
[C---:B------:R-:W-:Y:S02]  /*d810*/  HMMA.16816.F32 R16, R52.reuse, R46, R16 ;  /* 0x0000002e3410723c */ /* 0x040fe40000001810 */
[----:B------:R1:W5:Y:S01]  /*d820*/  LDL.LU R207, [R1+0x40] ;  /* 0x0000400001cf7983 */ /* 0x0003620000300800 */
[----:B------:R-:W-:Y:S02]  /*d830*/  FADD.FTZ R3, R154, R3 ;  /* 0x000000039a037221 */ /* 0x000fe40000010000 */
[----:B------:R-:W-:Y:S01]  /*d840*/  FADD.FTZ R2, R152, R2 ;  /* 0x0000000298027221 */ /* 0x000fe20000010000 */
[----:B------:R1:W5:Y:S01]  /*d850*/  LDL.LU R206, [R1+0x3c] ;  /* 0x00003c0001ce7983 */ /* 0x0003620000300800 */
[----:B------:R-:W-:Y:S01]  /*d860*/  FADD.FTZ R3, R162, R3 ;  /* 0x00000003a2037221 */ /* 0x000fe20000010000 */
[-C--:B------:R-:W-:Y:S01]  /*d870*/  HMMA.16816.F32 R20, R52, R36.reuse, R20 ;  /* 0x000000243414723c */ /* 0x080fe20000001814 */
[----:B------:R-:W-:Y:S03]  /*d880*/  FADD.FTZ R2, R159, R2 ;  /* 0x000000029f027221 */ /* 0x000fe60000010000 */
[----:B------:R-:W-:Y:S02]  /*d890*/  FADD.FTZ R3, R172, R3 ;  /* 0x00000003ac037221 */ /* 0x000fe40000010000 */
[----:B------:R-:W-:Y:S02]  /*d8a0*/  FADD.FTZ R41, R161, R2 ;  /* 0x00000002a1297221 */ /* 0x000fe40000010000 */
[----:B------:R-:W-:Y:S01]  /*d8b0*/  FADD.FTZ R3, R143, R3 ;  /* 0x000000038f037221 */ /* 0x000fe20000010000 */
[C---:B------:R-:W-:Y:S07]  /*d8c0*/  HMMA.16816.F32 R24, R56.reuse, R36, R24 ;  /* 0x000000243818723c */ /* 0x040fee0000001818 */
[----:B------:R-:W-:Y:S01]  /*d8d0*/  FADD.FTZ R36, R133, R40 ;  /* 0x0000002885247221 */ /* 0x000fe20000010000 */
[-C--:B------:R-:W-:Y:S01]  /*d8e0*/  HMMA.16816.F32 R28, R56, R38.reuse, R28 ;  /* 0x00000026381c723c */ /* 0x080fe2000000181c */
[----:B------:R-:W-:Y:S03]  /*d8f0*/  FADD.FTZ R40, R142, R0 ;  /* 0x000000008e287221 */ /* 0x000fe60000010000 */
[----:B------:R-:W-:Y:S02]  /*d900*/  FADD.FTZ R0, R144, R36 ;  /* 0x0000002490007221 */ /* 0x000fe40000010000 */
        /* <DEDUP_REMOVED lines=8> */
[-C--:B----4-:R-:W-:Y:S02]  /*d990*/  HMMA.16816.F32 R144, R168, R148.reuse, R4 ;  /* 0x00000094a890723c */ /* 0x090fe40000001804 */
[----:B------:R-:W-:Y:S02]  /*d9a0*/  FADD.FTZ R2, R77, R2 ;  /* 0x000000024d027221 */ /* 0x000fe40000010000 */
        /* <DEDUP_REMOVED lines=63> */
[----:B---3--:R-:W-:Y:S01]  /*dda0*/  IADD3 R0, R217, -0x1, RZ ;  /* 0xffffffffd9007810 */ /* 0x008fe20007ffe0ff */
[----:B------:R-:W-:Y:S02]  /*ddb0*/  FADD.FTZ R247, R129, R4 ;  /* 0x0000000481f77221 */ /* 0x000fe40000010000 */
[----:B------:R-:W-:Y:S02]  /*ddc0*/  FADD.FTZ R4, R131, R5 ;  /* 0x0000000583047221 */ /* 0x000fe40000010000 */
[----:B------:R-:W-:Y:S02]  /*ddd0*/  FADD.FTZ R2, R139, R2 ;  /* 0x000000028b027221 */ /* 0x000fe40000010000 */
[----:B------:R-:W-:Y:S01]  /*dde0*/  FADD.FTZ R252, R184, R3 ;  /* 0x00000003b8fc7221 */ /* 0x000fe20000010000 */
[----:B------:R1:W-:Y:S01]  /*ddf0*/  STL [R1], R4 ;  /* 0x0000000401007387 */ /* 0x0003e20000100800 */
[----:B------:R-:W-:Y:S02]  /*de00*/  IMAD.MOV.U32 R217, RZ, RZ, R0 ;  /* 0x000000ffffd97224 */ /* 0x000fe400078e0000 */
[----:B------:R-:W-:Y:S01]  /*de10*/  IMAD.MOV.U32 R135, RZ, RZ, R134 ;  /* 0x000000ffff877224 */ /* 0x000fe200078e0086 */
[----:B------:R1:W-:Y:S01]  /*de20*/  STL [R1+0x4], R2 ;  /* 0x0000040201007387 */ /* 0x0003e20000100800 */
[----:B------:R-:W-:Y:S02]  /*de30*/  IMAD.MOV.U32 R132, RZ, RZ, R137 ;  /* 0x000000ffff847224 */ /* 0x000fe400078e0089 */
[----:B------:R-:W-:Y:S02]  /*de40*/  IMAD.MOV.U32 R3, RZ, RZ, R138 ;  /* 0x000000ffff037224 */ /* 0x000fe400078e008a */
[----:B------:R-:W-:Y:S01]  /*de50*/  IMAD.MOV.U32 R133, RZ, RZ, R136 ;  /* 0x000000ffff857224 */ /* 0x000fe200078e0088 */
[----:B-1---5:R-:W-:-:S05]  /*de60*/  @P0 BRA `(.L_x_450) ;  /* 0xffff97e000000947 */ /* 0x022fca000383ffff */
.L_x_449:
[----:B--23--:R-:W2:Y:S04]  /*de70*/  LDL.LU R5, [R1] ;  /* 0x0000000001057983 */ /* 0x00cea80000300800 */
[----:B------:R-:W3:Y:S01]  /*de80*/  LDL.LU R6, [R1+0x4] ;  /* 0x0000040001067983 */ /* 0x000ee20000300800 */
[----:B------:R-:W-:Y:S01]  /*de90*/  ULDC.U8 UR4, c[0x0][0x329] ;  /* 0x0000ca4000047ab9 */ /* 0x000fe20000000000 */
[----:B------:R-:W-:Y:S01]  /*dea0*/  BSSY B0, `(.L_x_453) ;  /* 0x00000e2000007945 */ /* 0x000fe20003800000 */
[----:B------:R-:W-:Y:S01]  /*deb0*/  ISETP.NE.AND P0, PT, RZ, UR4, PT ;  /* 0x00000004ff007c0c */ /* 0x000fe2000bf05270 */
[----:B------:R-:W1:Y:S01]  /*dec0*/  SHFL.BFLY PT, R0, R252, 0x2, 0x1f ;  /* 0x0c401f00fc007f89 */ /* 0x000e6200000e0000 */
[----:B------:R-:W-:-:S02]  /*ded0*/  ULDC.U8 UR5, c[0x0][0x328] ;  /* 0x0000ca0000057ab9 */ /* 0x000fc40000000000 */
[----:B------:R-:W-:Y:S01]  /*dee0*/  ISETP.NE.AND P1, PT, RZ, UR5, PT ;  /* 0x00000005ff007c0c */ /* 0x000fe2000bf25270 */
[----:B------:R-:W4:Y:S04]  /*def0*/  SHFL.BFLY PT, R3, R247, 0x2, 0x1f ;  /* 0x0c401f00f7037f89 */ /* 0x000f2800000e0000 */
[----:B------:R-:W4:Y:S04]  /*df00*/  S2R R26, SR_TID.X ;  /* 0x00000000001a7919 */ /* 0x000f280000002100 */
[----:B------:R-:W-:Y:S01]  /*df10*/  @P0 IMAD.MOV.U32 R25, RZ, RZ, c[0x0][0x210] ;  /* 0x00008400ff190624 */ /* 0x000fe200078e00ff */
[----:B------:R-:W2:Y:S03]  /*df20*/  S2R R27, SR_TID.X ;  /* 0x00000000001b7919 */ /* 0x000ea60000002100 */
[----:B------:R-:W-:-:S02]  /*df30*/  @P0 IMAD R25, R25, c[0x0][0x214], RZ ;  /* 0x0000850019190a24 */ /* 0x000fc400078e02ff */
[----:B-1----:R-:W-:Y:S02]  /*df40*/  FADD.FTZ R0, R0, R252 ;  /* 0x000000fc00007221 */ /* 0x002fe40000010000 */
[----:B----4-:R-:W-:Y:S01]  /*df50*/  FADD.FTZ R3, R3, R247 ;  /* 0x000000f703037221 */ /* 0x010fe20000010000 */
[----:B------:R-:W-:-:S04]  /*df60*/  SHF.R.S32.HI R16, RZ, 0x1f, R26 ;  /* 0x0000001fff107819 */ /* 0x000fc8000001141a */
[----:B------:R-:W1:Y:S01]  /*df70*/  SHFL.BFLY PT, R8, R3, 0x1, 0x1f ;  /* 0x0c201f0003087f89 */ /* 0x000e6200000e0000 */
[CC--:B------:R-:W-:Y:S02]  /*df80*/  LEA.HI R20, R16.reuse, R26.reuse, RZ, 0x2 ;  /* 0x0000001a10147211 */ /* 0x0c0fe400078f10ff */
[----:B------:R-:W-:-:S04]  /*df90*/  LEA.HI R16, R16, R26, RZ, 0x5 ;  /* 0x0000001a10107211 */ /* 0x000fc800078f28ff */
[----:B------:R-:W-:Y:S01]  /*dfa0*/  SHF.R.S32.HI R16, RZ, 0x5, R16 ;  /* 0x00000005ff107819 */ /* 0x000fe20000011410 */
[----:B-1----:R-:W-:Y:S02]  /*dfb0*/  FADD.FTZ R22, R3, R8 ;  /* 0x0000000803167221 */ /* 0x002fe40000010000 */
[----:B------:R-:W-:-:S03]  /*dfc0*/  IMAD.MOV.U32 R3, RZ, RZ, 0x3f800000 ;  /* 0x3f800000ff037424 */ /* 0x000fc600078e00ff */
[----:B------:R-:W-:Y:S01]  /*dfd0*/  FSETP.NE.FTZ.AND P6, PT, R22, RZ, PT ;  /* 0x000000ff1600720b */ /* 0x000fe20003fd5000 */
[----:B--2---:R-:W1:Y:S04]  /*dfe0*/  SHFL.BFLY PT, R2, R5, 0x2, 0x1f ;  /* 0x0c401f0005027f89 */ /* 0x004e6800000e0000 */
[----:B---3--:R-:W2:Y:S01]  /*dff0*/  SHFL.BFLY PT, R4, R6, 0x2, 0x1f ;  /* 0x0c401f0006047f89 */ /* 0x008ea200000e0000 */
[----:B-1----:R-:W-:-:S03]  /*e000*/  FADD.FTZ R2, R2, R5 ;  /* 0x0000000502027221 */ /* 0x002fc60000010000 */
[----:B------:R-:W1:Y:S01]  /*e010*/  SHFL.BFLY PT, R5, R0, 0x1, 0x1f ;  /* 0x0c201f0000057f89 */ /* 0x000e6200000e0000 */
[----:B--2---:R-:W-:-:S03]  /*e020*/  FADD.FTZ R4, R4, R6 ;  /* 0x0000000604047221 */ /* 0x004fc60000010000 */
[----:B------:R-:W2:Y:S04]  /*e030*/  SHFL.BFLY PT, R7, R2, 0x1, 0x1f ;  /* 0x0c201f0002077f89 */ /* 0x000ea800000e0000 */
[----:B------:R-:W3:Y:S01]  /*e040*/  SHFL.BFLY PT, R6, R4, 0x1, 0x1f ;  /* 0x0c201f0004067f89 */ /* 0x000ee200000e0000 */
[----:B-1----:R-:W-:Y:S01]  /*e050*/  FADD.FTZ R23, R0, R5 ;  /* 0x0000000500177221 */ /* 0x002fe20000010000 */
[----:B------:R-:W-:Y:S02]  /*e060*/  MOV R0, 0x3f800000 ;  /* 0x3f80000000007802 */ /* 0x000fe40000000f00 */
[----:B------:R-:W-:Y:S01]  /*e070*/  LOP3.LUT R5, R20, 0xfffffffc, RZ, 0xc0, !PT ;  /* 0xfffffffc14057812 */ /* 0x000fe200078ec0ff */
[----:B--2---:R-:W-:Y:S01]  /*e080*/  FADD.FTZ R21, R2, R7 ;  /* 0x0000000702157221 */ /* 0x004fe20000010000 */
[----:B------:R-:W-:-:S02]  /*e090*/  FSETP.NE.FTZ.AND P4, PT, R23, RZ, PT ;  /* 0x000000ff1700720b */ /* 0x000fc40003f95000 */
[----:B------:R-:W-:Y:S01]  /*e0a0*/  MOV R2, 0x3f800000 ;  /* 0x3f80000000027802 */ /* 0x000fe20000000f00 */
[----:B---3--:R-:W-:Y:S01]  /*e0b0*/  FADD.FTZ R24, R4, R6 ;  /* 0x0000000604187221 */ /* 0x008fe20000010000 */
[----:B------:R-:W-:Y:S01]  /*e0c0*/  FSETP.NE.FTZ.AND P5, PT, R21, RZ, PT ;  /* 0x000000ff1500720b */ /* 0x000fe20003fb5000 */
[----:B------:R-:W1:Y:S01]  /*e0d0*/  @P6 MUFU.RCP R0, R22 ;  /* 0x0000001600006308 */ /* 0x000e620000001000 */
[----:B------:R-:W-:Y:S01]  /*e0e0*/  MOV R4, 0x3f800000 ;  /* 0x3f80000000047802 */ /* 0x000fe20000000f00 */
[----:B------:R-:W-:Y:S01]  /*e0f0*/  @!P0 IMAD.MOV.U32 R6, RZ, RZ, c[0x0][0x214] ;  /* 0x00008500ff068624 */ /* 0x000fe200078e00ff */
[----:B------:R-:W-:Y:S02]  /*e100*/  FSETP.NE.FTZ.AND P3, PT, R24, RZ, PT ;  /* 0x000000ff1800720b */ /* 0x000fe40003f75000 */
[----:B------:R-:W-:Y:S02]  /*e110*/  SHF.R.S32.HI R20, RZ, 0x2, R20 ;  /* 0x00000002ff147819 */ /* 0x000fe40000011414 */
[----:B------:R-:W-:Y:S01]  /*e120*/  @!P0 SEL R25, R6, c[0x0][0x234], !P1 ;  /* 0x00008d0006198a07 */ /* 0x000fe20004800000 */
[----:B------:R-:W2:Y:S01]  /*e130*/  @P4 MUFU.RCP R2, R23 ;  /* 0x0000001700024308 */ /* 0x000ea20000001000 */
[----:B------:R-:W-:-:S02]  /*e140*/  IADD3 R26, -R5, R26, RZ ;  /* 0x0000001a051a7210 */ /* 0x000fc40007ffe1ff */
[----:B------:R-:W-:Y:S02]  /*e150*/  MOV R7, 0xfffffff0 ;  /* 0xfffffff000077802 */ /* 0x000fe40000000f00 */
[----:B------:R-:W-:-:S03]  /*e160*/  ISETP.NE.OR P1, PT, RZ, UR4, !P1 ;  /* 0x00000004ff007c0c */ /* 0x000fc6000cf25670 */
[----:B------:R-:W3:Y:S01]  /*e170*/  @P5 MUFU.RCP R3, R21 ;  /* 0x0000001500035308 */ /* 0x000ee20000001000 */
[----:B-1----:R-:W-:-:S04]  /*e180*/  FMUL.FTZ R0, R0, c[0x0][0x2dc] ;  /* 0x0000b70000007a20 */ /* 0x002fc80000410000 */
[C---:B------:R-:W-:Y:S02]  /*e190*/  FMUL.FTZ R144, R0.reuse, R144 ;  /* 0x0000009000907220 */ /* 0x040fe40000410000 */
[----:B------:R-:W-:Y:S01]  /*e1a0*/  FMUL.FTZ R18, R0, R145 ;  /* 0x0000009100127220 */ /* 0x000fe20000410000 */
[----:B------:R-:W1:Y:S01]  /*e1b0*/  @P3 MUFU.RCP R4, R24 ;  /* 0x0000001800043308 */ /* 0x000e620000001000 */
[----:B--2---:R-:W-:Y:S02]  /*e1c0*/  FMUL.FTZ R2, R2, c[0x0][0x2dc] ;  /* 0x0000b70002027a20 */ /* 0x004fe40000410000 */
[----:B------:R-:W-:Y:S01]  /*e1d0*/  FMUL.FTZ R148, R0, R148 ;  /* 0x0000009400947220 */ /* 0x000fe20000410000 */
[----:B------:R-:W-:Y:S01]  /*e1e0*/  F2FP.PACK_AB R18, R18, R144 ;  /* 0x000000901212723e */ /* 0x000fe200000000ff */
[C---:B------:R-:W-:Y:S02]  /*e1f0*/  FMUL.FTZ R140, R2.reuse, R140 ;  /* 0x0000008c028c7220 */ /* 0x040fe40000410000 */
[----:B------:R-:W-:-:S02]  /*e200*/  FMUL.FTZ R17, R2, R141 ;  /* 0x0000008d02117220 */ /* 0x000fc40000410000 */
[----:B---3--:R-:W-:Y:S02]  /*e210*/  FMUL.FTZ R3, R3, c[0x0][0x2dc] ;  /* 0x0000b70003037a20 */ /* 0x008fe40000410000 */
[----:B------:R-:W-:Y:S01]  /*e220*/  FMUL.FTZ R152, R2, R152 ;  /* 0x0000009802987220 */ /* 0x000fe20000410000 */
[----:B------:R-:W-:Y:S01]  /*e230*/  F2FP.PACK_AB R17, R17, R140 ;  /* 0x0000008c1111723e */ /* 0x000fe200000000ff */
[C---:B------:R-:W-:Y:S02]  /*e240*/  FMUL.FTZ R146, R3.reuse, R146 ;  /* 0x0000009203927220 */ /* 0x040fe40000410000 */
[C---:B------:R-:W-:Y:S02]  /*e250*/  FMUL.FTZ R19, R3.reuse, R147 ;  /* 0x0000009303137220 */ /* 0x040fe40000410000 */
[C---:B------:R-:W-:Y:S02]  /*e260*/  FMUL.FTZ R150, R3.reuse, R150 ;  /* 0x0000009603967220 */ /* 0x040fe40000410000 */
[----:B------:R-:W-:Y:S01]  /*e270*/  FMUL.FTZ R14, R3, R151 ;  /* 0x00000097030e7220 */ /* 0x000fe20000410000 */
[----:B------:R-:W-:Y:S01]  /*e280*/  F2FP.PACK_AB R19, R19, R146 ;  /* 0x000000921313723e */ /* 0x000fe200000000ff */
[----:B------:R-:W-:-:S02]  /*e290*/  FMUL.FTZ R162, R3, R162 ;  /* 0x000000a203a27220 */ /* 0x000fc40000410000 */
[C---:B------:R-:W-:Y:S01]  /*e2a0*/  FMUL.FTZ R11, R3.reuse, R163 ;  /* 0x000000a3030b7220 */ /* 0x040fe20000410000 */
[----:B------:R-:W-:Y:S01]  /*e2b0*/  F2FP.PACK_AB R14, R14, R150 ;  /* 0x000000960e0e723e */ /* 0x000fe200000000ff */
[C---:B------:R-:W-:Y:S02]  /*e2c0*/  FMUL.FTZ R170, R3.reuse, R170 ;  /* 0x000000aa03aa7220 */ /* 0x040fe40000410000 */
[----:B------:R-:W-:Y:S01]  /*e2d0*/  FMUL.FTZ R6, R3, R171 ;  /* 0x000000ab03067220 */ /* 0x000fe20000410000 */
[----:B------:R-:W-:Y:S01]  /*e2e0*/  SHF.R.S32.HI R3, RZ, 0x1f, R20 ;  /* 0x0000001fff037819 */ /* 0x000fe20000011414 */
[C---:B------:R-:W-:Y:S01]  /*e2f0*/  FMUL.FTZ R13, R2.reuse, R153 ;  /* 0x00000099020d7220 */ /* 0x040fe20000410000 */
[----:B------:R-:W-:Y:S01]  /*e300*/  F2FP.PACK_AB R11, R11, R162 ;  /* 0x000000a20b0b723e */ /* 0x000fe200000000ff */
[----:B------:R-:W-:Y:S01]  /*e310*/  FMUL.FTZ R156, R2, R156 ;  /* 0x0000009c029c7220 */ /* 0x000fe20000410000 */
[----:B------:R-:W-:Y:S01]  /*e320*/  F2FP.PACK_AB R6, R6, R170 ;  /* 0x000000aa0606723e */ /* 0x000fe200000000ff */
[C---:B------:R-:W-:Y:S01]  /*e330*/  FMUL.FTZ R10, R2.reuse, R157 ;  /* 0x0000009d020a7220 */ /* 0x040fe20000410000 */
[----:B------:R-:W-:Y:S01]  /*e340*/  F2FP.PACK_AB R13, R13, R152 ;  /* 0x000000980d0d723e */ /* 0x000fe200000000ff */
[----:B------:R-:W-:-:S02]  /*e350*/  FMUL.FTZ R164, R2, R164 ;  /* 0x000000a402a47220 */ /* 0x000fc40000410000 */
[----:B------:R-:W-:Y:S01]  /*e360*/  FMUL.FTZ R165, R2, R165 ;  /* 0x000000a502a57220 */ /* 0x000fe20000410000 */
[----:B------:R-:W-:Y:S01]  /*e370*/  LEA.HI R2, R3, R20, RZ, 0x3 ;  /* 0x0000001403027211 */ /* 0x000fe200078f18ff */
[----:B------:R-:W-:Y:S01]  /*e380*/  FMUL.FTZ R15, R0, R149 ;  /* 0x00000095000f7220 */ /* 0x000fe20000410000 */
[----:B------:R-:W-:Y:S01]  /*e390*/  F2FP.PACK_AB R10, R10, R156 ;  /* 0x0000009c0a0a723e */ /* 0x000fe200000000ff */
[----:B------:R-:W-:Y:S01]  /*e3a0*/  FMUL.FTZ R160, R0, R160 ;  /* 0x000000a000a07220 */ /* 0x000fe20000410000 */
[----:B------:R-:W-:Y:S01]  /*e3b0*/  LOP3.LUT R2, R2, 0xfffffff8, RZ, 0xc0, !PT ;  /* 0xfffffff802027812 */ /* 0x000fe200078ec0ff */
[C---:B------:R-:W-:Y:S01]  /*e3c0*/  FMUL.FTZ R12, R0.reuse, R161 ;  /* 0x000000a1000c7220 */ /* 0x040fe20000410000 */
        /* <DEDUP_REMOVED lines=21> */
[C---:B------:R-:W-:Y:S02]  /*e520*/  SHF.L.U32 R5, R3.reuse, 0x6, RZ ;  /* 0x0000000603057819 */ /* 0x040fe400000006ff */
[----:B------:R-:W-:Y:S01]  /*e530*/  LOP3.LUT R4, R3, 0x1, RZ, 0xc0, !PT ;  /* 0x0000000103047812 */ /* 0x000fe200078ec0ff */
[----:B------:R-:W-:Y:S01]  /*e540*/  IMAD.IADD R2, R2, 0x1, -R0 ;  /* 0x0000000102027824 */ /* 0x000fe200078e0a00 */
[----:B------:R-:W-:Y:S02]  /*e550*/  LEA R0, R16, R26, 0x8 ;  /* 0x0000001a10007211 */ /* 0x000fe400078e40ff */
[----:B------:R-:W-:Y:S02]  /*e560*/  LOP3.LUT R5, R5, 0xc0, RZ, 0xc0, !PT ;  /* 0x000000c005057812 */ /* 0x000fe400078ec0ff */
[----:B------:R-:W-:Y:S01]  /*e570*/  ISETP.NE.U32.AND P2, PT, R4, 0x1, PT ;  /* 0x000000010400780c */ /* 0x000fe20003f45070 */
[----:B------:R-:W-:Y:S01]  /*e580*/  IMAD R0, R2, 0x10, R0 ;  /* 0x0000001002007824 */ /* 0x000fe200078e0200 */
[----:B------:R-:W-:-:S02]  /*e590*/  LEA.HI R2, R5, R5, RZ, 0x1d ;  /* 0x0000000505027211 */ /* 0x000fc400078fe8ff */
[----:B------:R-:W-:Y:S02]  /*e5a0*/  SEL R7, R7, 0x10, !P2 ;  /* 0x0000001007077807 */ /* 0x000fe40005000000 */
[----:B------:R-:W-:Y:S01]  /*e5b0*/  LOP3.LUT P2, RZ, R3, 0x2, RZ, 0xc0, !PT ;  /* 0x0000000203ff7812 */ /* 0x000fe2000784c0ff */
[----:B------:R-:W-:Y:S01]  /*e5c0*/  IMAD.U32 R0, R0, 0x2, R2 ;  /* 0x0000000200007824 */ /* 0x000fe200078e0002 */
[----:B------:R-:W-:Y:S02]  /*e5d0*/  F2FP.PACK_AB R5, R165, R164 ;  /* 0x000000a4a505723e */ /* 0x000fe400000000ff */
[----:B------:R-:W-:Y:S02]  /*e5e0*/  F2FP.PACK_AB R4, R167, R166 ;  /* 0x000000a6a704723e */ /* 0x000fe400000000ff */
[----:B------:R-:W-:-:S04]  /*e5f0*/  SHF.L.U32 R0, R0, 0x1, RZ ;  /* 0x0000000100007819 */ /* 0x000fc800000006ff */
[C---:B------:R-:W-:Y:S01]  /*e600*/  IADD3 R2, R0.reuse, 0x20, RZ ;  /* 0x0000002000027810 */ /* 0x040fe20007ffe0ff */
[C---:B------:R-:W-:Y:S01]  /*e610*/  IMAD.IADD R3, R0.reuse, 0x1, R7 ;  /* 0x0000000100037824 */ /* 0x040fe200078e0207 */
[----:B------:R-:W-:Y:S01]  /*e620*/  STS [R0], R18 ;  /* 0x0000001200007388 */ /* 0x000fe20000000800 */
[----:B------:R-:W-:-:S03]  /*e630*/  @P2 IADD3 R2, R0, -0x20, RZ ;  /* 0xffffffe000022810 */ /* 0x000fc60007ffe0ff */
[----:B------:R-:W-:Y:S04]  /*e640*/  STS [R0+0x200], R19 ;  /* 0x0002001300007388 */ /* 0x000fe80000000800 */
[----:B------:R1:W-:Y:S04]  /*e650*/  STS [R3], R15 ;  /* 0x0000000f03007388 */ /* 0x0003e80000000800 */
[----:B------:R2:W-:Y:S04]  /*e660*/  STS [R3+0x200], R14 ;  /* 0x0002000e03007388 */ /* 0x0005e80000000800 */
[----:B------:R3:W-:Y:S04]  /*e670*/  STS [R0+0x1000], R17 ;  /* 0x0010001100007388 */ /* 0x0007e80000000800 */
[----:B------:R4:W-:Y:S04]  /*e680*/  STS [R0+0x1200], R142 ;  /* 0x0012008e00007388 */ /* 0x0009e80000000800 */
[----:B------:R4:W-:Y:S04]  /*e690*/  STS [R3+0x1000], R13 ;  /* 0x0010000d03007388 */ /* 0x0009e80000000800 */
[----:B------:R-:W-:Y:S04]  /*e6a0*/  STS [R3+0x1200], R154 ;  /* 0x0012009a03007388 */ /* 0x000fe80000000800 */
[----:B------:R-:W-:Y:S01]  /*e6b0*/  STS [R2], R12 ;  /* 0x0000000c02007388 */ /* 0x000fe20000000800 */
[----:B-1----:R-:W-:-:S03]  /*e6c0*/  MOV R15, 0x7f800000 ;  /* 0x7f800000000f7802 */ /* 0x002fc60000000f00 */
[----:B------:R1:W-:Y:S01]  /*e6d0*/  STS [R2+0x200], R11 ;  /* 0x0002000b02007388 */ /* 0x0003e20000000800 */
[----:B--2---:R-:W-:-:S03]  /*e6e0*/  MOV R14, 0x7f800000 ;  /* 0x7f800000000e7802 */ /* 0x004fc60000000f00 */
[----:B------:R-:W1:Y:S01]  /*e6f0*/  S2R R19, SR_CTAID.Y ;  /* 0x0000000000137919 */ /* 0x000e620000002600 */
[----:B---3--:R-:W-:-:S03]  /*e700*/  MOV R17, 0x7f800000 ;  /* 0x7f80000000117802 */ /* 0x008fc60000000f00 */
[----:B------:R-:W2:Y:S01]  /*e710*/  S2R R18, SR_CTAID.X ;  /* 0x0000000000127919 */ /* 0x000ea20000002500 */
[----:B----4-:R-:W-:Y:S02]  /*e720*/  IADD3 R0, R7, R2, RZ ;  /* 0x0000000207007210 */ /* 0x010fe40007ffe0ff */
[----:B------:R3:W4:Y:S01]  /*e730*/  @P6 MUFU.LG2 R7, R22 ;  /* 0x0000001600076308 */ /* 0x0007220000000c00 */
[----:B------:R-:W-:Y:S02]  /*e740*/  IMAD.MOV.U32 R13, RZ, RZ, 0x7f800000 ;  /* 0x7f800000ff0d7424 */ /* 0x000fe400078e00ff */
[----:B------:R-:W-:Y:S04]  /*e750*/  STS [R0], R8 ;  /* 0x0000000800007388 */ /* 0x000fe80000000800 */
[----:B------:R2:W-:Y:S04]  /*e760*/  STS [R0+0x200], R6 ;  /* 0x0002000600007388 */ /* 0x0005e80000000800 */
[----:B------:R-:W-:Y:S04]  /*e770*/  STS [R2+0x1000], R10 ;  /* 0x0010000a02007388 */ /* 0x000fe80000000800 */
[----:B------:R4:W-:Y:S01]  /*e780*/  STS [R2+0x1200], R9 ;  /* 0x0012000902007388 */ /* 0x0009e20000000800 */
[----:B-1----:R-:W-:-:S03]  /*e790*/  @!P1 IMAD R11, R19, c[0x0][0x214], RZ ;  /* 0x00008500130b9a24 */ /* 0x002fc600078e02ff */
[----:B------:R1:W-:Y:S04]  /*e7a0*/  STS [R0+0x1000], R5 ;  /* 0x0010000500007388 */ /* 0x0003e80000000800 */
[----:B------:R1:W-:Y:S04]  /*e7b0*/  STS [R0+0x1200], R4 ;  /* 0x0012000400007388 */ /* 0x0003e80000000800 */
[----:B------:R-:W-:Y:S01]  /*e7c0*/  BAR.SYNC.DEFER_BLOCKING 0x0 ;  /* 0x0000000000007b1d */ /* 0x000fe20000010000 */
[----:B--2---:R-:W-:-:S05]  /*e7d0*/  @P0 MOV R6, c[0x0][0x210] ;  /* 0x0000840000060a02 */ /* 0x004fca0000000f00 */
[----:B---3--:R-:W2:Y:S01]  /*e7e0*/  S2R R22, SR_CTAID.Z ;  /* 0x0000000000167919 */ /* 0x008ea20000002700 */
[----:B------:R-:W-:Y:S01]  /*e7f0*/  @P4 MUFU.LG2 R8, R23 ;  /* 0x0000001700084308 */ /* 0x000fe20000000c00 */
[----:B------:R-:W-:Y:S01]  /*e800*/  @!P0 MOV R6, 0x1 ;  /* 0x0000000100068802 */ /* 0x000fe20000000f00 */
[----:B----4-:R-:W-:-:S06]  /*e810*/  CS2R R2, SRZ ;  /* 0x0000000000027805 */ /* 0x010fcc000001ff00 */
[----:B------:R-:W3:Y:S01]  /*e820*/  @P3 MUFU.LG2 R10, R24 ;  /* 0x00000018000a3308 */ /* 0x000ee20000000c00 */
[----:B------:R-:W-:Y:S02]  /*e830*/  @!P1 MOV R2, R11 ;  /* 0x0000000b00029202 */ /* 0x000fe40000000f00 */
[----:B-1----:R-:W-:Y:S02]  /*e840*/  SHF.R.S32.HI R5, RZ, 0x1f, R27 ;  /* 0x0000001fff057819 */ /* 0x002fe4000001141b */
[----:B------:R-:W-:Y:S01]  /*e850*/  @!P1 SHF.R.S32.HI R3, RZ, 0x1f, R11 ;  /* 0x0000001fff039819 */ /* 0x000fe2000001140b */
[----:B------:R-:W-:Y:S01]  /*e860*/  @P0 IMAD.MOV.U32 R0, RZ, RZ, 0x1 ;  /* 0x00000001ff000424 */ /* 0x000fe200078e00ff */
[----:B------:R-:W-:Y:S01]  /*e870*/  LEA.HI R5, R5, R27, RZ, 0x5 ;  /* 0x0000001b05057211 */ /* 0x000fe200078f28ff */
[----:B------:R-:W-:Y:S01]  /*e880*/  @!P0 IMAD R0, R25, c[0x0][0x1c0], RZ ;  /* 0x0000700019008a24 */ /* 0x000fe200078e02ff */
[----:B-----5:R1:W4:Y:S01]  /*e890*/  LDS.128 R36, [R228] ;  /* 0x00000000e4247984 */ /* 0x0203220000000c00 */
[----:B------:R-:W3:Y:S01]  /*e8a0*/  @P5 MUFU.LG2 R9, R21 ;  /* 0x0000001500095308 */ /* 0x000ee20000000c00 */
[----:B------:R-:W-:Y:S01]  /*e8b0*/  LOP3.LUT R5, R5, 0xffffffe0, RZ, 0xc0, !PT ;  /* 0xffffffe005057812 */ /* 0x000fe200078ec0ff */
[----:B------:R-:W-:Y:S01]  /*e8c0*/  IMAD R0, R19, R0, RZ ;  /* 0x0000000013007224 */ /* 0x000fe200078e02ff */
[----:B------:R1:W1:Y:S01]  /*e8d0*/  LDS.128 R32, [R228+0x800] ;  /* 0x00080000e4207984 */ /* 0x0002620000000c00 */
[----:B------:R-:W-:-:S02]  /*e8e0*/  @P6 FMUL.FTZ R4, R7, 0.69314718246459960938 ;  /* 0x3f31721807046820 */ /* 0x000fc40000410000 */
[----:B------:R-:W-:Y:S01]  /*e8f0*/  IMAD.IADD R5, R27, 0x1, -R5 ;  /* 0x000000011b057824 */ /* 0x000fe200078e0a05 */
[----:B------:R1:W1:Y:S01]  /*e900*/  LDS.128 R28, [R228+0x1000] ;  /* 0x00100000e41c7984 */ /* 0x0002620000000c00 */
[----:B------:R-:W-:Y:S01]  /*e910*/  SEL R7, R0, RZ, P1 ;  /* 0x000000ff00077207 */ /* 0x000fe20000800000 */
[----:B------:R-:W-:Y:S02]  /*e920*/  IMAD R0, R18, R6, RZ ;  /* 0x0000000612007224 */ /* 0x000fe400078e02ff */
[----:B------:R-:W1:Y:S01]  /*e930*/  LDS.128 R228, [R228+0x1800] ;  /* 0x00180000e4e47984 */ /* 0x000e620000000c00 */
[----:B------:R-:W-:Y:S01]  /*e940*/  LOP3.LUT P2, RZ, R5, 0x3, RZ, 0xc0, !PT ;  /* 0x0000000305ff7812 */ /* 0x000fe2000784c0ff */
[----:B------:R-:W-:Y:S01]  /*e950*/  @P6 FFMA.FTZ R17, R138, c[0x0][0x238], R4 ;  /* 0x00008e008a116a23 */ /* 0x000fe20000010004 */
[----:B------:R-:W-:Y:S01]  /*e960*/  SHF.L.U32 R0, R0, 0x7, RZ ;  /* 0x0000000700007819 */ /* 0x000fe200000006ff */
[----:B--2---:R-:W-:Y:S02]  /*e970*/  IMAD R4, R22, R25, R7 ;  /* 0x0000001916047224 */ /* 0x004fe400078e0207 */
[----:B---3--:R-:W-:-:S02]  /*e980*/  @P3 FMUL.FTZ R7, R10, 0.69314718246459960938 ;  /* 0x3f3172180a073820 */ /* 0x008fc40000410000 */
[----:B------:R-:W-:Y:S01]  /*e990*/  @P5 FMUL.FTZ R9, R9, 0.69314718246459960938 ;  /* 0x3f31721809095820 */ /* 0x000fe20000410000 */
[----:B------:R-:W-:Y:S01]  /*e9a0*/  IADD3 R10, P1, P0, R0, R2, R4 ;  /* 0x00000002000a7210 */ /* 0x000fe2000783e004 */
[----:B------:R-:W-:Y:S01]  /*e9b0*/  @P4 FMUL.FTZ R8, R8, 0.69314718246459960938 ;  /* 0x3f31721808084820 */ /* 0x000fe20000410000 */
[----:B------:R-:W-:Y:S01]  /*e9c0*/  SHF.R.S32.HI R2, RZ, 0x1f, R0 ;  /* 0x0000001fff027819 */ /* 0x000fe20000011400 */
[----:B------:R-:W-:Y:S01]  /*e9d0*/  @P5 FFMA.FTZ R15, R137, c[0x0][0x238], R9 ;  /* 0x00008e00890f5a23 */ /* 0x000fe20000010009 */
[----:B------:R-:W-:Y:S01]  /*e9e0*/  SHF.R.S32.HI R0, RZ, 0x1f, R4 ;  /* 0x0000001fff007819 */ /* 0x000fe20000011404 */
[----:B------:R-:W-:Y:S02]  /*e9f0*/  @P4 FFMA.FTZ R13, R136, c[0x0][0x238], R8 ;  /* 0x00008e00880d4a23 */ /* 0x000fe40000010008 */
[----:B------:R-:W-:Y:S01]  /*ea00*/  @P3 FFMA.FTZ R14, R134, c[0x0][0x238], R7 ;  /* 0x00008e00860e3a23 */ /* 0x000fe20000010007 */
[----:B------:R-:W-:Y:S01]  /*ea10*/  IADD3.X R11, R2, R3, R0, P1, P0 ;  /* 0x00000003020b7210 */ /* 0x000fe20000fe0400 */
[----:B------:R-:W-:Y:S05]  /*ea20*/  @P2 BRA `(.L_x_454) ;  /* 0x0000029000002947 */ /* 0x000fea0003800000 */
[----:B------:R-:W-:Y:S02]  /*ea30*/  SHF.R.S32.HI R0, RZ, 0x1f, R16 ;  /* 0x0000001fff007819 */ /* 0x000fe40000011410 */
[----:B------:R-:W-:-:S02]  /*ea40*/  SHF.R.S32.HI R3, RZ, 0x1f, R5 ;  /* 0x0000001fff037819 */ /* 0x000fc40000011405 */
[----:B------:R-:W-:Y:S02]  /*ea50*/  LEA.HI R2, R0, R16, RZ, 0x2 ;  /* 0x0000001000027211 */ /* 0x000fe400078f10ff */
[----:B------:R-:W-:Y:S01]  /*ea60*/  LEA.HI R0, R3, R5, RZ, 0x2 ;  /* 0x0000000503007211 */ /* 0x000fe200078f10ff */
[----:B------:R-:W-:Y:S01]  /*ea70*/  IMAD.MOV.U32 R5, RZ, RZ, c[0x0][0x214] ;  /* 0x00008500ff057624 */ /* 0x000fe200078e00ff */
[----:B------:R-:W-:Y:S02]  /*ea80*/  LOP3.LUT R2, R2, 0xffffffc, RZ, 0xc0, !PT ;  /* 0x0ffffffc02027812 */ /* 0x000fe400078ec0ff */
[----:B------:R-:W-:Y:S01]  /*ea90*/  SHF.R.S32.HI R0, RZ, 0x2, R0 ;  /* 0x00000002ff007819 */ /* 0x000fe20000011400 */
[----:B------:R-:W-:Y:S02]  /*eaa0*/  IMAD R5, R18, -0x80, R5 ;  /* 0xffffff8012057824 */ /* 0x000fe400078e0205 */
        /* <DEDUP_REMOVED lines=33> */
.L_x_454:
[----:B------:R-:W-:Y:S05]  /*ecc0*/  BSYNC B0 ;  /* 0x0000000000007941 */ /* 0x000fea0003800000 */
.L_x_453:
        /* <DEDUP_REMOVED lines=25> */
[----:B----4-:R-:W-:Y:S01]  /*ee60*/  STG.E.128 [R6.64], R36 ;  /* 0x0000002406007986 */ /* 0x010fe2000c101d14 */
[----:B------:R-:W-:Y:S02]  /*ee70*/  IADD3.X R5, R7, UR5, RZ, P0, !PT ;  /* 0x0000000507057c10 */ /* 0x000fe400087fe4ff */
[----:B------:R-:W-:-:S03]  /*ee80*/  IADD3 R2, P0, R4, UR7, RZ ;  /* 0x0000000704027c10 */ /* 0x000fc6000ff1e0ff */
[----:B-1----:R-:W-:Y:S01]  /*ee90*/  STG.E.128 [R4.64], R32 ;  /* 0x0000002004007986 */ /* 0x002fe2000c101d14 */
[----:B------:R-:W-:Y:S02]  /*eea0*/  IADD3.X R3, R5, UR5, RZ, P0, !PT ;  /* 0x0000000505037c10 */ /* 0x000fe400087fe4ff */
[----:B------:R-:W-:-:S03]  /*eeb0*/  IADD3 R8, P0, R2, UR7, RZ ;  /* 0x0000000702087c10 */ /* 0x000fc6000ff1e0ff */
[----:B------:R-:W-:Y:S01]  /*eec0*/  STG.E.128 [R2.64], R28 ;  /* 0x0000001c02007986 */ /* 0x000fe2000c101d14 */
[----:B------:R-:W-:-:S05]  /*eed0*/  IADD3.X R9, R3, UR5, RZ, P0, !PT ;  /* 0x0000000503097c10 */ /* 0x000fca00087fe4ff */
[----:B------:R-:W-:Y:S01]  /*eee0*/  STG.E.128 [R8.64], R228 ;  /* 0x000000e408007986 */ /* 0x000fe2000c101d14 */
[----:B------:R-:W-:Y:S05]  /*eef0*/  EXIT ;  /* 0x000000000000794d */ /* 0x000fea0003800000 */
.L_x_455:
        /* <DEDUP_REMOVED lines=16> */
.L_x_1135:


//--------------------- .text._ZN5flash16flash_fwd_kernelI23Flash_fwd_kernel_traitsILi32ELi128ELi128ELi4ELb0ELb0EN7cutlass6half_tE19Flash_kernel_traitsILi32ELi128ELi128ELi4ES3_EELb0ELb0ELb0ELb0ELb1ELb1ELb1ELb0EEEvNS_16Flash_fwd_paramsE --------------------------
	.section	.text._ZN5flash16flash_fwd_kernelI23Flash_fwd_kernel_traitsILi32ELi128ELi128ELi4ELb0ELb0EN7cutlass6half_tE19Flash_kernel_traitsILi32ELi128ELi128ELi4ES3_EELb0ELb0ELb0ELb0ELb1ELb1ELb1ELb0EEEvNS_16Flash_fwd_paramsE,"ax",@progbits
	.sectioninfo	@"SHI_REGISTERS=255"
	.align	128
        .global         _ZN5flash16flash_fwd_kernelI23Flash_fwd_kernel_traitsILi32ELi128ELi128ELi4ELb0ELb0EN7cutlass6half_tE19Flash_kernel_traitsILi32ELi128ELi128ELi4ES3_EELb0ELb0ELb0ELb0ELb1ELb1ELb1ELb0EEEvNS_16Flash_fwd_paramsE
        .type           _ZN5flash16flash_fwd_kernelI23Flash_fwd_kernel_traitsILi32ELi128ELi128ELi4ELb0ELb0EN7cutlass6half_tE19Flash_kernel_traitsILi32ELi128ELi128ELi4ES3_EELb0ELb0ELb0ELb0ELb1ELb1ELb1ELb0EEEvNS_16Flash_fwd_paramsE,@function
        .size           _ZN5flash16flash_fwd_kernelI23Flash_fwd_kernel_traitsILi32ELi128ELi128ELi4ELb0ELb0EN7cutlass6half_tE19Flash_kernel_traitsILi32ELi128ELi128ELi4ES3_EELb0ELb0ELb0ELb0ELb1ELb1ELb1ELb0EEEvNS_16Flash_fwd_paramsE,(.L_x_1136 - _ZN5flash16flash_fwd_kernelI23Flash_fwd_kernel_traitsILi32ELi128ELi128ELi4ELb0ELb0EN7cutlass6half_tE19Flash_kernel_traitsILi32ELi128ELi128ELi4ES3_EELb0ELb0ELb0ELb0ELb1ELb1ELb1ELb0EEEvNS_16Flash_fwd_paramsE)
        .other          _ZN5flash16flash_fwd_kernelI23Flash_fwd_kernel_traitsILi32ELi128ELi128ELi4ELb0ELb0EN7cutlass6half_tE19Flash_kernel_traitsILi32ELi128ELi128ELi4ES3_EELb0ELb0ELb0ELb0ELb1ELb1ELb1ELb0EEEvNS_16Flash_fwd_paramsE,@"STO_CUDA_ENTRY STV_DEFAULT"
_ZN5flash16flash_fwd_kernelI23Flash_fwd_kernel_traitsILi32ELi128ELi128ELi4ELb0ELb0EN7cutlass6half_tE19Flash_kernel_traitsILi32ELi128ELi128ELi4ES3_EELb0ELb0ELb0ELb0ELb1ELb1ELb1ELb0EEEvNS_16Flash_fwd_paramsE:
.text._ZN5flash16flash_fwd_kernelI23Flash_fwd_kernel_traitsILi32ELi128ELi128ELi4ELb0ELb0EN7cutlass6half_tE19Flash_kernel_traitsILi32ELi128ELi128ELi4ES3_EELb0ELb0ELb0ELb0ELb1ELb1ELb1ELb0EEEvNS_16Flash_fwd_paramsE:
[----:B------:R-:W-:Y:S02]  /*0000*/  MOV R1, c[0x0][0x28] ;  /* 0x00000a0000017a02 */ /* 0x000fe40000000f00 */
[----:B------:R-:W1:Y:S01]  /*0010*/  S2R R29, SR_CTAID.Y ;  /* 0x00000000001d7919 */ /* 0x000e620000002600 */
[----:B------:R-:W-:Y:S01]  /*0020*/  ISETP.NE.U32.AND P2, PT, RZ, c[0x0][0x258], PT ;  /* 0x00009600ff007a0c */ /* 0x000fe20003f45070 */
[----:B------:R-:W-:Y:S01]  /*0030*/  IMAD.MOV.U32 R6, RZ, RZ, RZ ;  /* 0x000000ffff067224 */ /* 0x000fe200078e00ff */
[----:B------:R-:W-:Y:S01]  /*0040*/  ISETP.NE.U32.AND P0, PT, RZ, c[0x0][0x250], PT ;  /* 0x00009400ff007a0c */ /* 0x000fe20003f05070 */
[----:B------:R-:W-:Y:S01]  /*0050*/  ULDC.64 UR10, c[0x0][0x118] ;  /* 0x00004600000a7ab9 */ /* 0x000fe20000000a00 */
[----:B------:R-:W-:Y:S02]  /*0060*/  ISETP.NE.AND.EX P2, PT, RZ, c[0x0][0x25c], PT, P2 ;  /* 0x00009700ff007a0c */ /* 0x000fe40003f45320 */
[----:B------:R-:W-:Y:S02]  /*0070*/  ISETP.NE.AND.EX P0, PT, RZ, c[0x0][0x254], PT, P0 ;  /* 0x00009500ff007a0c */ /* 0x000fe40003f05300 */
[----:B------:R-:W-:-:S09]  /*0080*/  IADD3 R1, R1, -0x38, RZ ;  /* 0xffffffc801017810 */ /* 0x000fd20007ffe0ff */
        /* <DEDUP_REMOVED lines=20> */
[----:B------:R-:W-:Y:S01]  /*01d0*/  MOV R27, R0 ;  /* 0x00000000001b7202 */ /* 0x000fe20000000f00 */
[----:B------:R-:W-:Y:S01]  /*01e0*/  USHF.L.U32 UR13, UR4, 0x6, URZ ;  /* 0x00000006040d7899 */ /* 0x000fe2000800063f */
[----:B------:R-:W-:Y:S01]  /*01f0*/  IADD3 R0, R104, 0x7f, RZ ;  /* 0x0000007f68007810 */ /* 0x000fe20007ffe0ff */
[----:B------:R-:W-:Y:S01]  /*0200*/  IMAD R15, R28, c[0x0][0x178], RZ ;  /* 0x00005e001c0f7a24 */ /* 0x000fe200078e02ff */
[----:B------:R-:W3:Y:S01]  /*0210*/  I2F.RP R7, R27 ;  /* 0x0000001b00077306 */ /* 0x000ee20000209400 */
[----:B------:R-:W-:Y:S01]  /*0220*/  UMOV UR6, 0x6 ;  /* 0x0000000600067882 */ /* 0x000fe20000000000 */
        /* <DEDUP_REMOVED lines=9> */
[----:B---3--:R-:W1:Y:S01]  /*02c0*/  MUFU.RCP R7, R7 ;  /* 0x0000000700077308 */ /* 0x008e620000001000 */
[----:B------:R-:W-:-:S02]  /*02d0*/  USHF.L.U32 UR9, UR4, 0x6, URZ ;  /* 0x0000000604097899 */ /* 0x000fc4000800063f */
[-C--:B------:R-:W-:Y:S02]  /*02e0*/  LEA.HI R8, R12, R158.reuse, RZ, 0x2 ;  /* 0x0000009e0c087211 */ /* 0x080fe400078f10ff */
[----:B--2---:R-:W-:Y:S02]  /*02f0*/  LOP3.LUT R10, R30, c[0x0][0x1c8], RZ, 0x3c, !PT ;  /* 0x000072001e0a7a12 */ /* 0x004fe400078e3cff */
[----:B------:R-:W-:Y:S02]  /*0300*/  SHF.R.S32.HI R2, RZ, 0x2, R8 ;  /* 0x00000002ff027819 */ /* 0x000fe40000011408 */
[----:B------:R-:W-:Y:S02]  /*0310*/  LEA.HI R22, R12, R158, RZ, 0x3 ;  /* 0x0000009e0c167211 */ /* 0x000fe400078f18ff */
[----:B------:R-:W-:Y:S02]  /*0320*/  LEA.HI R5, R8, R2, RZ, 0x1 ;  /* 0x0000000208057211 */ /* 0x000fe400078f08ff */
[----:B------:R-:W-:-:S02]  /*0330*/  SHF.R.S32.HI R3, RZ, 0x1f, R2 ;  /* 0x0000001fff037819 */ /* 0x000fc40000011402 */
[----:B------:R-:W-:Y:S02]  /*0340*/  LOP3.LUT R0, R5, 0x7fffffe, RZ, 0xc0, !PT ;  /* 0x07fffffe05007812 */ /* 0x000fe400078ec0ff */
[----:B------:R-:W-:Y:S01]  /*0350*/  IADD3 R9, P0, R2, R6, RZ ;  /* 0x0000000602097210 */ /* 0x000fe20007f1e0ff */
[----:B------:R-:W-:Y:S01]  /*0360*/  IMAD.WIDE R18, R18, 0x80, R2 ;  /* 0x0000008012127825 */ /* 0x000fe200078e0202 */
[----:B------:R-:W-:Y:S02]  /*0370*/  ISETP.GE.AND P1, PT, R10, RZ, PT ;  /* 0x000000ff0a00720c */ /* 0x000fe40003f26270 */
[----:B------:R-:W-:Y:S02]  /*0380*/  IADD3 R17, R2, -R0, RZ ;  /* 0x8000000002117210 */ /* 0x000fe40007ffe0ff */
[----:B------:R-:W-:Y:S02]  /*0390*/  LEA.HI.X.SX32 R10, R6, R3, 0x1, P0 ;  /* 0x00000003060a7211 */ /* 0x000fe400000f0eff */
[----:B------:R-:W-:-:S02]  /*03a0*/  LEA.HI R11, R12, R158, RZ, 0x4 ;  /* 0x0000009e0c0b7211 */ /* 0x000fc400078f20ff */
[----:B------:R-:W-:Y:S02]  /*03b0*/  LOP3.LUT R0, R8, 0xfffffffc, RZ, 0xc0, !PT ;  /* 0xfffffffc08007812 */ /* 0x000fe400078ec0ff */
[----:B------:R-:W-:Y:S02]  /*03c0*/  SHF.R.S32.HI R3, RZ, 0x3, R22 ;  /* 0x00000003ff037819 */ /* 0x000fe40000011416 */
[----:B-1----:R-:W-:Y:S02]  /*03d0*/  IADD3 R4, R7, 0xffffffe, RZ ;  /* 0x0ffffffe07047810 */ /* 0x002fe40007ffe0ff */
[----:B------:R-:W-:Y:S02]  /*03e0*/  SHF.R.S32.HI R8, RZ, 0x4, R11 ;  /* 0x00000004ff087819 */ /* 0x000fe4000001140b */
[----:B------:R-:W-:Y:S01]  /*03f0*/  IADD3 R0, -R0, R158, RZ ;  /* 0x0000009e00007210 */ /* 0x000fe20007ffe1ff */
[----:B------:R1:W2:Y:S01]  /*0400*/  F2I.FTZ.U32.TRUNC.NTZ R5, R4 ;  /* 0x0000000400057305 */ /* 0x0002a2000021f000 */
[----:B------:R-:W-:-:S02]  /*0410*/  SHF.L.U32 R3, R3, 0x6, RZ ;  /* 0x0000000603037819 */ /* 0x000fc400000006ff */
[----:B------:R-:W-:Y:S02]  /*0420*/  LEA.HI R6, R11, R8, RZ, 0x1 ;  /* 0x000000080b067211 */ /* 0x000fe400078f08ff */
[----:B------:R-:W-:Y:S02]  /*0430*/  SHF.L.U32 R2, R0, 0x3, RZ ;  /* 0x0000000300027819 */ /* 0x000fe400000006ff */
[----:B------:R-:W-:Y:S02]  /*0440*/  LOP3.LUT R0, R3, 0xc0, RZ, 0xc0, !PT ;  /* 0x000000c003007812 */ /* 0x000fe400078ec0ff */
[----:B------:R-:W-:Y:S02]  /*0450*/  LOP3.LUT R3, R6, 0xfffffffe, RZ, 0xc0, !PT ;  /* 0xfffffffe06037812 */ /* 0x000fe400078ec0ff */
[----:B------:R-:W-:Y:S02]  /*0460*/  LOP3.LUT R7, R0, 0x18, R2, 0xf8, !PT ;  /* 0x0000001800077812 */ /* 0x000fe400078ef802 */
[----:B------:R-:W-:-:S02]  /*0470*/  SHF.R.U32.HI R6, RZ, 0x3, R0 ;  /* 0x00000003ff067819 */ /* 0x000fc40000011600 */
[----:B------:R-:W-:Y:S02]  /*0480*/  IADD3 R21, R8, -R3, RZ ;  /* 0x8000000308157210 */ /* 0x000fe40007ffe0ff */
[----:B-1----:R-:W-:Y:S02]  /*0490*/  LOP3.LUT R4, R11, 0xfffffff0, RZ, 0xc0, !PT ;  /* 0xfffffff00b047812 */ /* 0x002fe400078ec0ff */
[----:B------:R-:W-:Y:S02]  /*04a0*/  LOP3.LUT R11, R22, 0xfffffff8, RZ, 0xc0, !PT ;  /* 0xfffffff8160b7812 */ /* 0x000fe400078ec0ff */
[----:B------:R-:W-:Y:S02]  /*04b0*/  IADD3 R0, -R4, R158, RZ ;  /* 0x0000009e04007210 */ /* 0x000fe40007ffe1ff */
[----:B------:R-:W-:Y:S02]  /*04c0*/  LOP3.LUT R16, R7, R6, RZ, 0x3c, !PT ;  /* 0x0000000607107212 */ /* 0x000fe400078e3cff */
[----:B------:R-:W-:-:S02]  /*04d0*/  LEA.HI R6, R0, R0, RZ, 0x1 ;  /* 0x0000000000067211 */ /* 0x000fc400078f08ff */
[----:B------:R-:W-:Y:S02]  /*04e0*/  IADD3 R3, -R11, R158, RZ ;  /* 0x0000009e0b037210 */ /* 0x000fe40007ffe1ff */
[----:B--2---:R-:W-:Y:S02]  /*04f0*/  IADD3 R4, RZ, -R5, RZ ;  /* 0x80000005ff047210 */ /* 0x004fe40007ffe0ff */
[----:B------:R-:W-:Y:S02]  /*0500*/  SHF.R.S32.HI R11, RZ, 0x1f, R0 ;  /* 0x0000001fff0b7819 */ /* 0x000fe40000011400 */
[----:B------:R-:W-:Y:S02]  /*0510*/  LOP3.LUT R8, R6, 0x7fffffe, RZ, 0xc0, !PT ;  /* 0x07fffffe06087812 */ /* 0x000fe400078ec0ff */
[----:B------:R-:W-:Y:S02]  /*0520*/  LEA.HI R13, R3, R3, RZ, 0x1 ;  /* 0x00000003030d7211 */ /* 0x000fe400078f08ff */
[----:B------:R-:W-:-:S02]  /*0530*/  LEA.HI R24, R11, R0, RZ, 0x3 ;  /* 0x000000000b187211 */ /* 0x000fc400078f18ff */
[----:B------:R-:W-:Y:S01]  /*0540*/  IADD3 R127, R0, -R8, RZ ;  /* 0x80000008007f7210 */ /* 0x000fe20007ffe0ff */
[----:B------:R-:W-:Y:S01]  /*0550*/  IMAD R0, R4, R27, RZ ;  /* 0x0000001b04007224 */ /* 0x000fe200078e02ff */
[----:B------:R-:W-:Y:S02]  /*0560*/  LOP3.LUT R7, R13, 0x3fffffe, RZ, 0xc0, !PT ;  /* 0x03fffffe0d077812 */ /* 0x000fe400078ec0ff */
[----:B------:R-:W-:Y:S02]  /*0570*/  MOV R4, RZ ;  /* 0x000000ff00047202 */ /* 0x000fe40000000f00 */
[----:B------:R-:W-:Y:S02]  /*0580*/  IADD3 R23, R3, -R7, RZ ;  /* 0x8000000703177210 */ /* 0x000fe40007ffe0ff */
[----:B------:R-:W-:Y:S01]  /*0590*/  IABS R26, R30 ;  /* 0x0000001e001a7213 */ /* 0x000fe20000000000 */
[----:B------:R-:W-:Y:S01]  /*05a0*/  IMAD.HI.U32 R7, R5, R0, R4 ;  /* 0x0000000005077227 */ /* 0x000fe200078e0004 */
[----:B------:R-:W-:-:S02]  /*05b0*/  LEA.HI R159, R12, R158, RZ, 0x5 ;  /* 0x0000009e0c9f7211 */ /* 0x000fc400078f28ff */
[----:B------:R-:W-:Y:S01]  /*05c0*/  SHF.R.S32.HI R3, RZ, 0x1f, R2 ;  /* 0x0000001fff037819 */ /* 0x000fe20000011402 */
[C---:B------:R-:W-:Y:S01]  /*05d0*/  IMAD R5, R10.reuse, c[0x0][0x198], RZ ;  /* 0x000066000a057a24 */ /* 0x040fe200078e02ff */
[----:B------:R-:W-:Y:S01]  /*05e0*/  SHF.R.S32.HI R25, RZ, 0x5, R159 ;  /* 0x00000005ff197819 */ /* 0x000fe2000001149f */
[----:B------:R-:W-:Y:S01]  /*05f0*/  IMAD.HI.U32 R12, R7, R26, RZ ;  /* 0x0000001a070c7227 */ /* 0x000fe200078e00ff */
[--C-:B------:R-:W-:Y:S02]  /*0600*/  SHF.R.S32.HI R11, RZ, 0x1, R6.reuse ;  /* 0x00000001ff0b7819 */ /* 0x100fe40000011406 */
[----:B------:R-:W-:Y:S01]  /*0610*/  SHF.R.S32.HI R0, RZ, 0x1f, R6 ;  /* 0x0000001fff007819 */ /* 0x000fe20000011406 */
[----:B------:R-:W-:Y:S01]  /*0620*/  IMAD R4, R10, c[0x0][0x1a0], RZ ;  /* 0x000068000a047a24 */ /* 0x000fe200078e02ff */
[----:B------:R-:W-:Y:S01]  /*0630*/  IADD3 R10, -R12, RZ, RZ ;  /* 0x000000ff0c0a7210 */ /* 0x000fe20007ffe1ff */
[----:B------:R-:W-:Y:S01]  /*0640*/  IMAD R14, R9, c[0x0][0x19c], R5 ;  /* 0x00006700090e7a24 */ /* 0x000fe200078e0205 */
[----:B------:R-:W-:Y:S01]  /*0650*/  LEA R5, R25, R17, 0x3 ;  /* 0x0000001119057211 */ /* 0x000fe200078e18ff */
[C---:B------:R-:W-:Y:S01]  /*0660*/  IMAD R4, R9.reuse, c[0x0][0x1a4], R4 ;  /* 0x0000690009047a24 */ /* 0x040fe200078e0204 */
[----:B------:R-:W-:Y:S01]  /*0670*/  LEA.HI R0, R0, R11, RZ, 0x2 ;  /* 0x0000000b00007211 */ /* 0x000fe200078f10ff */
[----:B------:R-:W-:Y:S01]  /*0680*/  IMAD.WIDE.U32 R6, R9, c[0x0][0x198], R2 ;  /* 0x0000660009067a25 */ /* 0x000fe200078e0002 */
[----:B------:R-:W-:-:S02]  /*0690*/  LEA R16, R5, R16, 0x5 ;  /* 0x0000001005107211 */ /* 0x000fc400078e28ff */
[----:B------:R-:W-:Y:S01]  /*06a0*/  LOP3.LUT R0, R0, 0xfffffffc, RZ, 0xc0, !PT ;  /* 0xfffffffc00007812 */ /* 0x000fe200078ec0ff */
[--C-:B------:R-:W-:Y:S01]  /*06b0*/  IMAD.WIDE.U32 R8, R9, c[0x0][0x1a0], R2.reuse ;  /* 0x0000680009087a25 */ /* 0x100fe200078e0002 */
[----:B------:R-:W-:Y:S02]  /*06c0*/  SHF.L.U32 R198, R16, 0x1, RZ ;  /* 0x0000000110c67819 */ /* 0x000fe400000006ff */
[----:B------:R-:W-:Y:S01]  /*06d0*/  IADD3 R20, R11, -R0, RZ ;  /* 0x800000000b147210 */ /* 0x000fe20007ffe0ff */
[----:B------:R-:W-:Y:S01]  /*06e0*/  IMAD.WIDE.U32 R2, R29, c[0x0][0x178], R2 ;  /* 0x00005e001d027a25 */ /* 0x000fe200078e0002 */
[----:B------:R-:W-:Y:S02]  /*06f0*/  SHF.R.S32.HI R11, RZ, 0x1f, R30 ;  /* 0x0000001fff0b7819 */ /* 0x000fe4000001141e */
[----:B------:R-:W-:Y:S01]  /*0700*/  IADD3 R9, R9, R4, RZ ;  /* 0x0000000409097210 */ /* 0x000fe20007ffe0ff */
[----:B------:R-:W-:Y:S01]  /*0710*/  IMAD R10, R27, R10, R26 ;  /* 0x0000000a1b0a7224 */ /* 0x000fe200078e021a */
[----:B------:R-:W-:-:S02]  /*0720*/  IADD3 R5, R3, R15, RZ ;  /* 0x0000000f03057210 */ /* 0x000fc40007ffe0ff */
[----:B------:R-:W-:Y:S01]  /*0730*/  SHF.R.S32.HI R15, RZ, 0x1, R13 ;  /* 0x00000001ff0f7819 */ /* 0x000fe2000001140d */
[----:B------:R-:W-:Y:S01]  /*0740*/  IMAD R13, R28, c[0x0][0x180], RZ ;  /* 0x000060001c0d7a24 */ /* 0x000fe200078e02ff */
[----:B------:R-:W-:Y:S01]  /*0750*/  ISETP.GT.U32.AND P2, PT, R27, R10, PT ;  /* 0x0000000a1b00720c */ /* 0x000fe20003f44070 */
[----:B------:R-:W-:Y:S01]  /*0760*/  IMAD.WIDE.U32 R8, R29, c[0x0][0x188], R8 ;  /* 0x000062001d087a25 */ /* 0x000fe200078e0008 */
[----:B------:R-:W-:Y:S02]  /*0770*/  SHF.L.U32 R0, R15, 0x6, RZ ;  /* 0x000000060f007819 */ /* 0x000fe400000006ff */
[----:B------:R-:W-:Y:S01]  /*0780*/  IADD3 R3, R7, R14, RZ ;  /* 0x0000000e07037210 */ /* 0x000fe20007ffe0ff */
[----:B------:R-:W-:Y:S01]  /*0790*/  IMAD R14, R11, c[0x0][0x1a8], RZ ;  /* 0x00006a000b0e7a24 */ /* 0x000fe200078e02ff */
[----:B------:R-:W-:Y:S01]  /*07a0*/  LOP3.LUT R0, R0, 0xc0, RZ, 0xc0, !PT ;  /* 0x000000c000007812 */ /* 0x000fe200078ec0ff */
[----:B------:R-:W-:Y:S01]  /*07b0*/  IMAD R13, R29, c[0x0][0x184], R13 ;  /* 0x000061001d0d7a24 */ /* 0x000fe200078e020d */
[----:B------:R-:W-:Y:S01]  /*07c0*/  MOV R4, R2 ;  /* 0x0000000200047202 */ /* 0x000fe20000000f00 */
[----:B------:R-:W-:Y:S01]  /*07d0*/  IMAD R14, R30, c[0x0][0x1ac], R14 ;  /* 0x00006b001e0e7a24 */ /* 0x000fe200078e020e */
[----:B------:R-:W-:-:S02]  /*07e0*/  LOP3.LUT R11, R0, 0x8, R22, 0xf8, !PT ;  /* 0x00000008000b7812 */ /* 0x000fc400078ef816 */
[----:B------:R-:W-:Y:S02]  /*07f0*/  SHF.R.U32.HI R0, RZ, 0x3, R0 ;  /* 0x00000003ff007819 */ /* 0x000fe40000011600 */
[-C--:B------:R-:W-:Y:S02]  /*0800*/  @!P2 IADD3 R10, R10, -R27.reuse, RZ ;  /* 0x8000001b0a0aa210 */ /* 0x080fe40007ffe0ff */
[----:B------:R-:W-:Y:S01]  /*0810*/  MOV R2, R6 ;  /* 0x0000000600027202 */ /* 0x000fe20000000f00 */
[----:B------:R-:W-:Y:S01]  /*0820*/  IMAD.WIDE.U32 R6, R30, c[0x0][0x1a8], R4 ;  /* 0x00006a001e067a25 */ /* 0x000fe200078e0004 */
[----:B------:R-:W-:Y:S02]  /*0830*/  ISETP.GE.U32.AND P0, PT, R10, R27, PT ;  /* 0x0000001b0a00720c */ /* 0x000fe40003f06070 */
[----:B------:R-:W-:Y:S01]  /*0840*/  LOP3.LUT R17, R11, R0, RZ, 0x3c, !PT ;  /* 0x000000000b117212 */ /* 0x000fe200078e3cff */
[----:B------:R-:W-:Y:S01]  /*0850*/  IMAD R0, R28, c[0x0][0x188], RZ ;  /* 0x000062001c007a24 */ /* 0x000fe200078e02ff */
[----:B------:R-:W-:Y:S01]  /*0860*/  @!P2 IADD3 R12, R12, 0x1, RZ ;  /* 0x000000010c0ca810 */ /* 0x000fe20007ffe0ff */
[----:B------:R-:W-:Y:S01]  /*0870*/  IMAD.WIDE.U32 R4, R29, c[0x0][0x180], R2 ;  /* 0x000060001d047a25 */ /* 0x000fe200078e0002 */
[----:B------:R-:W-:-:S02]  /*0880*/  IADD3 R3, R7, R14, RZ ;  /* 0x0000000e07037210 */ /* 0x000fc40007ffe0ff */
[----:B------:R-:W-:Y:S01]  /*0890*/  MOV R2, R6 ;  /* 0x0000000600027202 */ /* 0x000fe20000000f00 */
[----:B------:R-:W-:Y:S01]  /*08a0*/  IMAD R7, R29, c[0x0][0x18c], R0 ;  /* 0x000063001d077a24 */ /* 0x000fe200078e0200 */
[----:B------:R-:W-:Y:S01]  /*08b0*/  ISETP.NE.AND P2, PT, RZ, c[0x0][0x1c8], PT ;  /* 0x00007200ff007a0c */ /* 0x000fe20003f45270 */
[----:B------:R-:W-:Y:S01]  /*08c0*/  IMAD R0, R19, c[0x0][0x190], RZ ;  /* 0x0000640013007a24 */ /* 0x000fe200078e02ff */
[----:B------:R-:W-:Y:S02]  /*08d0*/  IADD3 R11, R5, R13, RZ ;  /* 0x0000000d050b7210 */ /* 0x000fe40007ffe0ff */
[----:B------:R-:W-:Y:S01]  /*08e0*/  MOV R10, R4 ;  /* 0x00000004000a7202 */ /* 0x000fe20000000f00 */
[----:B------:R-:W-:Y:S01]  /*08f0*/  IMAD R0, R18, c[0x0][0x194], R0 ;  /* 0x0000650012007a24 */ /* 0x000fe200078e0200 */
[----:B------:R-:W-:Y:S01]  /*0900*/  @P0 IADD3 R12, R12, 0x1, RZ ;  /* 0x000000010c0c0810 */ /* 0x000fe20007ffe0ff */
[----:B------:R-:W-:Y:S01]  /*0910*/  IMAD.WIDE.U32 R4, R18, c[0x0][0x190], R2 ;  /* 0x0000640012047a25 */ /* 0x000fe200078e0002 */
[----:B------:R-:W-:-:S02]  /*0920*/  IADD3 R7, R9, R7, RZ ;  /* 0x0000000709077210 */ /* 0x000fc40007ffe0ff */
[----:B------:R-:W-:Y:S02]  /*0930*/  MOV R6, R8 ;  /* 0x0000000800067202 */ /* 0x000fe40000000f00 */
[----:B------:R-:W-:Y:S02]  /*0940*/  IADD3 R3, R5, R0, RZ ;  /* 0x0000000005037210 */ /* 0x000fe40007ffe0ff */
[----:B------:R-:W-:Y:S02]  /*0950*/  MOV R0, R12 ;  /* 0x0000000c00007202 */ /* 0x000fe40000000f00 */
[----:B------:R-:W-:Y:S02]  /*0960*/  LEA R2, P0, R4, c[0x0][0x160], 0x1 ;  /* 0x0000580004027a11 */ /* 0x000fe400078008ff */
[----:B------:R-:W-:Y:S02]  /*0970*/  @!P1 IADD3 R0, -R0, RZ, RZ ;  /* 0x000000ff00009210 */ /* 0x000fe40007ffe1ff */
[----:B------:R-:W-:-:S02]  /*0980*/  @!P2 LOP3.LUT R0, RZ, c[0x0][0x1c8], RZ, 0x33, !PT ;  /* 0x00007200ff00aa12 */ /* 0x000fc400078e33ff */
[----:B------:R-:W-:Y:S02]  /*0990*/  LEA.HI.X R3, R4, c[0x0][0x164], R3, 0x1, P0 ;  /* 0x0000590004037a11 */ /* 0x000fe400000f0c03 */
[----:B------:R-:W-:Y:S01]  /*09a0*/  SHF.R.S32.HI R9, RZ, 0x1f, R0 ;  /* 0x0000001fff097819 */ /* 0x000fe20000011400 */
[----:B------:R-:W-:Y:S01]  /*09b0*/  IMAD.WIDE.U32 R32, R0, c[0x0][0x1b0], R10 ;  /* 0x00006c0000207a25 */ /* 0x000fe200078e000a */
[----:B------:R-:W-:Y:S01]  /*09c0*/  LEA.HI.SX32 R12, R197, 0xffffffff, 0x19 ;  /* 0xffffffffc50c7811 */ /* 0x000fe200078fcaff */
[----:B------:R1:W-:Y:S02]  /*09d0*/  LDGSTS.E.BYPASS.LTC128B.128 [R198], [R2.64] ;  /* 0x0000000002c67fae */ /* 0x0003e4000b901d4a */
[C---:B------:R-:W-:Y:S01]  /*09e0*/  IMAD R8, R9.reuse, c[0x0][0x1b0], RZ ;  /* 0x00006c0009087a24 */ /* 0x040fe200078e02ff */
[----:B------:R-:W-:Y:S01]  /*09f0*/  SHF.R.S32.HI R11, RZ, 0x1f, R12 ;  /* 0x0000001fff0b7819 */ /* 0x000fe2000001140c */
[----:B------:R-:W-:Y:S01]  /*0a00*/  IMAD R10, R12, UR7, RZ ;  /* 0x000000070c0a7c24 */ /* 0x000fe2000f8e02ff */
[----:B------:R-:W-:Y:S01]  /*0a10*/  MOV R180, R32 ;  /* 0x0000002000b47202 */ /* 0x000fe20000000f00 */
[----:B------:R-:W-:Y:S01]  /*0a20*/  IMAD R8, R0, c[0x0][0x1b4], R8 ;  /* 0x00006d0000087a24 */ /* 0x000fe200078e0208 */
[----:B------:R-:W-:Y:S01]  /*0a30*/  STL.64 [R1+0x28], R32 ;  /* 0x0000282001007387 */ /* 0x000fe20000100a00 */
[----:B------:R-:W-:-:S02]  /*0a40*/  IMAD R9, R9, c[0x0][0x1b8], RZ ;  /* 0x00006e0009097a24 */ /* 0x000fc400078e02ff */
[----:B------:R-:W-:Y:S01]  /*0a50*/  IMAD.WIDE.U32 R18, R0, c[0x0][0x1b8], R6 ;  /* 0x00006e0000127a25 */ /* 0x000fe200078e0006 */
[----:B------:R-:W-:-:S03]  /*0a60*/  IADD3 R181, R33, R8, RZ ;  /* 0x0000000821b57210 */ /* 0x000fc60007ffe0ff */
[C---:B------:R-:W-:Y:S02]  /*0a70*/  IMAD R8, R11.reuse, UR8, R10 ;  /* 0x000000080b087c24 */ /* 0x040fe4000f8e020a */
[----:B------:R-:W-:Y:S01]  /*0a80*/  IMAD R10, R11, c[0x0][0x1a0], RZ ;  /* 0x000068000b0a7a24 */ /* 0x000fe200078e02ff */
[----:B------:R-:W-:Y:S03]  /*0a90*/  STL.64 [R1+0x18], R180 ;  /* 0x000018b401007387 */ /* 0x000fe60000100a00 */
[C---:B------:R-:W-:Y:S01]  /*0aa0*/  IMAD R13, R12.reuse, c[0x0][0x1a4], R10 ;  /* 0x000069000c0d7a24 */ /* 0x040fe200078e020a */
[----:B------:R-:W-:Y:S01]  /*0ab0*/  STL.64 [R1+0x20], R18 ;  /* 0x0000201201007387 */ /* 0x000fe20000100a00 */
[----:B------:R-:W-:Y:S01]  /*0ac0*/  IMAD.WIDE.U32 R10, R12, c[0x0][0x1a0], RZ ;  /* 0x000068000c0a7a25 */ /* 0x000fe200078e00ff */
[----:B-1----:R-:W-:-:S04]  /*0ad0*/  IADD3 R2, P0, R2, UR13, RZ ;  /* 0x0000000d02027c10 */ /* 0x002fc8000ff1e0ff */
[----:B------:R-:W-:Y:S02]  /*0ae0*/  IADD3.X R3, R3, UR12, RZ, P0, !PT ;  /* 0x0000000c03037c10 */ /* 0x000fe400087fe4ff */
[----:B------:R-:W-:-:S03]  /*0af0*/  IADD3 R4, P0, R2, UR13, RZ ;  /* 0x0000000d02047c10 */ /* 0x000fc6000ff1e0ff */
[----:B------:R1:W-:Y:S01]  /*0b00*/  LDGSTS.E.BYPASS.LTC128B.128 [R198+0x800], [R2.64] ;  /* 0x0080000002c67fae */ /* 0x0003e2000b901d4a */
[----:B------:R-:W-:-:S05]  /*0b10*/  IADD3.X R5, R3, UR12, RZ, P0, !PT ;  /* 0x0000000c03057c10 */ /* 0x000fca00087fe4ff */
[----:B------:R2:W-:Y:S01]  /*0b20*/  LDGSTS.E.BYPASS.LTC128B.128 [R198+0x1000], [R4.64] ;  /* 0x0100000004c67fae */ /* 0x0005e2000b901d4a */
[----:B-1----:R-:W-:-:S04]  /*0b30*/  IMAD.WIDE.U32 R2, R12, UR8, R180 ;  /* 0x000000080c027c25 */ /* 0x002fc8000f8e00b4 */
[----:B------:R-:W-:Y:S01]  /*0b40*/  IMAD R12, R0, c[0x0][0x1bc], R9 ;  /* 0x00006f00000c7a24 */ /* 0x000fe200078e0209 */
[----:B------:R-:W-:Y:S02]  /*0b50*/  IADD3 R3, R3, R8, RZ ;  /* 0x0000000803037210 */ /* 0x000fe40007ffe0ff */
[C---:B------:R-:W-:Y:S02]  /*0b60*/  LEA R8, P0, R2.reuse, c[0x0][0x168], 0x1 ;  /* 0x00005a0002087a11 */ /* 0x040fe400078008ff */
[----:B------:R-:W-:Y:S02]  /*0b70*/  IADD3 R12, R19, R12, RZ ;  /* 0x0000000c130c7210 */ /* 0x000fe40007ffe0ff */
[----:B------:R-:W-:Y:S02]  /*0b80*/  LEA.HI.X R9, R2, c[0x0][0x16c], R3, 0x1, P0 ;  /* 0x00005b0002097a11 */ /* 0x000fe400000f0c03 */
[----:B------:R-:W-:Y:S01]  /*0b90*/  IADD3 R6, P0, R4, UR13, RZ ;  /* 0x0000000d04067c10 */ /* 0x000fe2000ff1e0ff */
[----:B------:R-:W-:Y:S01]  /*0ba0*/  USHF.L.U64.HI UR13, UR4, UR6, UR5 ;  /* 0x00000006040d7299 */ /* 0x000fe20008010205 */
[----:B--2---:R-:W-:Y:S01]  /*0bb0*/  IADD3 R4, P1, R8, UR9, RZ ;  /* 0x0000000908047c10 */ /* 0x004fe2000ff3e0ff */
[----:B------:R-:W-:Y:S01]  /*0bc0*/  STL [R1+0x10], R12 ;  /* 0x0000100c01007387 */ /* 0x000fe20000100800 */
[----:B------:R-:W-:Y:S01]  /*0bd0*/  IADD3.X R7, R5, UR12, RZ, P0, !PT ;  /* 0x0000000c05077c10 */ /* 0x000fe200087fe4ff */
[----:B------:R-:W-:Y:S01]  /*0be0*/  ULDC.64 UR4, c[0x0][0x1a0] ;  /* 0x0000680000047ab9 */ /* 0x000fe20000000a00 */
[----:B------:R-:W-:Y:S01]  /*0bf0*/  IADD3 R3, R11, R13, RZ ;  /* 0x0000000d0b037210 */ /* 0x000fe20007ffe0ff */
[----:B------:R-:W-:Y:S01]  /*0c00*/  USHF.L.U32 UR12, UR4, 0x6, URZ ;  /* 0x00000006040c7899 */ /* 0x000fe2000800063f */
[----:B------:R-:W-:Y:S01]  /*0c10*/  LEA R0, P0, R10, R18, 0x7 ;  /* 0x000000120a007211 */ /* 0x000fe200078038ff */
[----:B------:R1:W-:Y:S01]  /*0c20*/  LDGSTS.E.BYPASS.LTC128B.128 [R198+0x1800], [R6.64] ;  /* 0x0180000006c67fae */ /* 0x0003e2000b901d4a */
[----:B------:R-:W-:Y:S01]  /*0c30*/  IADD3.X R5, R9, UR13, RZ, P1, !PT ;  /* 0x0000000d09057c10 */ /* 0x000fe20008ffe4ff */
[----:B------:R-:W-:Y:S01]  /*0c40*/  USHF.L.U64.HI UR5, UR4, UR6, UR5 ;  /* 0x0000000604057299 */ /* 0x000fe20008010205 */
[----:B------:R-:W-:Y:S01]  /*0c50*/  IADD3 R2, P1, R4, UR9, RZ ;  /* 0x0000000904027c10 */ /* 0x000fe2000ff3e0ff */
[----:B------:R2:W-:Y:S01]  /*0c60*/  LDGSTS.E.BYPASS.LTC128B.128 [R198+0x2000], [R8.64] ;  /* 0x0200000008c67fae */ /* 0x0005e2000b901d4a */
[----:B------:R-:W-:-:S02]  /*0c70*/  LEA.HI.X R10, R10, R12, R3, 0x7, P0 ;  /* 0x0000000c0a0a7211 */ /* 0x000fc400000f3c03 */
[----:B------:R-:W-:Y:S01]  /*0c80*/  IADD3.X R3, R5, UR13, RZ, P1, !PT ;  /* 0x0000000d05037c10 */ /* 0x000fe20008ffe4ff */
[----:B------:R3:W-:Y:S04]  /*0c90*/  LDGSTS.E.BYPASS.LTC128B.128 [R198+0x2800], [R4.64] ;  /* 0x0280000004c67fae */ /* 0x0007e8000b901d4a */
[----:B------:R4:W-:Y:S01]  /*0ca0*/  LDGSTS.E.BYPASS.LTC128B.128 [R198+0x3000], [R2.64] ;  /* 0x0300000002c67fae */ /* 0x0009e2000b901d4a */
[----:B-1----:R-:W-:-:S04]  /*0cb0*/  IADD3 R6, P0, R2, UR9, RZ ;  /* 0x0000000902067c10 */ /* 0x002fc8000ff1e0ff */
[----:B------:R-:W-:Y:S02]  /*0cc0*/  IADD3.X R7, R3, UR13, RZ, P0, !PT ;  /* 0x0000000d03077c10 */ /* 0x000fe400087fe4ff */
[C---:B--2---:R-:W-:Y:S02]  /*0cd0*/  LEA R8, R21.reuse, R23, 0x3 ;  /* 0x0000001715087211 */ /* 0x044fe400078e18ff */
[----:B---3--:R-:W-:Y:S01]  /*0ce0*/  SHF.L.U32 R4, R24, 0x5, RZ ;  /* 0x0000000518047819 */ /* 0x008fe200000006ff */
[----:B------:R1:W-:Y:S01]  /*0cf0*/  LDGSTS.E.BYPASS.LTC128B.128 [R198+0x3800], [R6.64] ;  /* 0x0380000006c67fae */ /* 0x0003e2000b901d4a */
[----:B------:R-:W-:Y:S02]  /*0d00*/  SHF.L.U32 R5, R21, 0x3, RZ ;  /* 0x0000000315057819 */ /* 0x000fe400000006ff */
[----:B----4-:R-:W-:Y:S01]  /*0d10*/  LEA R2, P0, R0, c[0x0][0x170], 0x1 ;  /* 0x00005c0000027a11 */ /* 0x010fe200078008ff */
[----:B------:R-:W0:Y:S01]  /*0d20*/  LDGDEPBAR ;  /* 0x00000000000079af */ /* 0x000e220000000000 */
[----:B------:R-:W-:-:S02]  /*0d30*/  LOP3.LUT R106, R4, 0xffffff00, RZ, 0xc0, !PT ;  /* 0xffffff00046a7812 */ /* 0x000fc400078ec0ff */
[----:B------:R-:W-:Y:S02]  /*0d40*/  LEA.HI.X R3, R0, c[0x0][0x174], R10, 0x1, P0 ;  /* 0x00005d0000037a11 */ /* 0x000fe400000f0c0a */
[----:B------:R-:W-:Y:S02]  /*0d50*/  SHF.L.U32 R0, R20, 0x6, RZ ;  /* 0x0000000614007819 */ /* 0x000fe400000006ff */
[----:B------:R-:W-:Y:S02]  /*0d60*/  IADD3 R4, P0, R2, UR12, RZ ;  /* 0x0000000c02047c10 */ /* 0x000fe4000ff1e0ff */
[----:B------:R-:W-:-:S04]  /*0d70*/  LOP3.LUT R0, R0, 0xc0, RZ, 0xc0, !PT ;  /* 0x000000c000007812 */ /* 0x000fc800078ec0ff */
[----:B-1----:R-:W-:Y:S01]  /*0d80*/  LOP3.LUT R7, R0, 0x8, R5, 0xf8, !PT ;  /* 0x0000000800077812 */ /* 0x002fe200078ef805 */
[----:B------:R-:W-:-:S04]  /*0d90*/  DEPBAR.LE SB0, 0x0 ;  /* 0x000080000000791a */ /* 0x000fc80000000000 */
[----:B------:R-:W-:Y:S01]  /*0da0*/  BAR.SYNC.DEFER_BLOCKING 0x0 ;  /* 0x0000000000007b1d */ /* 0x000fe20000010000 */
[----:B------:R-:W-:Y:S02]  /*0db0*/  SHF.R.U32.HI R6, RZ, 0x3, R0 ;  /* 0x00000003ff067819 */ /* 0x000fe40000011600 */
[----:B------:R-:W-:Y:S02]  /*0dc0*/  LEA R5, R25, R106, 0x9 ;  /* 0x0000006a19057211 */ /* 0x000fe400078e48ff */
[----:B------:R-:W-:Y:S02]  /*0dd0*/  LOP3.LUT R105, R7, R6, RZ, 0x3c, !PT ;  /* 0x0000000607697212 */ /* 0x000fe400078e3cff */
[----:B------:R-:W-:Y:S02]  /*0de0*/  LEA R9, R127, R5, 0x5 ;  /* 0x000000057f097211 */ /* 0x000fe400078e28ff */
[----:B------:R-:W-:Y:S02]  /*0df0*/  IADD3 R6, P1, R4, UR12, RZ ;  /* 0x0000000c04067c10 */ /* 0x000fe4000ff3e0ff */
[----:B------:R-:W-:-:S02]  /*0e00*/  IADD3.X R5, R3, UR5, RZ, P0, !PT ;  /* 0x0000000503057c10 */ /* 0x000fc400087fe4ff */
[----:B------:R-:W-:Y:S02]  /*0e10*/  LEA R0, R8, R17, 0x5 ;  /* 0x0000001108007211 */ /* 0x000fe400078e28ff */
[----:B------:R-:W-:Y:S02]  /*0e20*/  IADD3 R8, P0, R6, UR12, RZ ;  /* 0x0000000c06087c10 */ /* 0x000fe4000ff1e0ff */
[----:B------:R-:W-:Y:S02]  /*0e30*/  IADD3.X R7, R5, UR5, RZ, P1, !PT ;  /* 0x0000000505077c10 */ /* 0x000fe40008ffe4ff */
[----:B------:R-:W-:Y:S02]  /*0e40*/  LOP3.LUT P1, RZ, R20, 0x2, RZ, 0xc0, !PT ;  /* 0x0000000214ff7812 */ /* 0x000fe4000782c0ff */
[----:B------:R-:W-:Y:S01]  /*0e50*/  LEA R186, R0, 0x2000, 0x1 ;  /* 0x0000200000ba7811 */ /* 0x000fe200078e08ff */
[----:B------:R-:W-:Y:S01]  /*0e60*/  @!PT LDS RZ, [RZ] ;  /* 0x00000000fffff984 */ /* 0x000fe20000000800 */
[----:B------:R-:W-:Y:S01]  /*0e70*/  @!PT LDS RZ, [RZ] ;  /* 0x00000000fffff984 */ /* 0x000fe20000000800 */
[----:B------:R-:W-:Y:S01]  /*0e80*/  @!PT LDS RZ, [RZ] ;  /* 0x00000000fffff984 */ /* 0x000fe20000000800 */
[----:B------:R1:W-:Y:S03]  /*0e90*/  LDGSTS.E.BYPASS.LTC128B.128 [R198+0x4000], [R2.64] ;  /* 0x0400000002c67fae */ /* 0x0003e6000b901d4a */
[----:B------:R-:W-:Y:S01]  /*0ea0*/  IADD3 R189, R186, 0x20, RZ ;  /* 0x00000020babd7810 */ /* 0x000fe20007ffe0ff */
[----:B------:R2:W-:Y:S04]  /*0eb0*/  LDGSTS.E.BYPASS.LTC128B.128 [R198+0x4800], [R4.64] ;  /* 0x0480000004c67fae */ /* 0x0005e8000b901d4a */
[----:B------:R2:W-:Y:S01]  /*0ec0*/  LDGSTS.E.BYPASS.LTC128B.128 [R198+0x5000], [R6.64] ;  /* 0x0500000006c67fae */ /* 0x0005e2000b901d4a */
[----:B-1----:R-:W-:-:S02]  /*0ed0*/  IADD3 R2, R105, R9, RZ ;  /* 0x0000000969027210 */ /* 0x002fc40007ffe0ff */
[----:B------:R-:W-:Y:S02]  /*0ee0*/  IADD3.X R9, R7, UR5, RZ, P0, !PT ;  /* 0x0000000507097c10 */ /* 0x000fe400087fe4ff */
[----:B------:R-:W-:Y:S02]  /*0ef0*/  SHF.L.U32 R3, R0, 0x1, RZ ;  /* 0x0000000100037819 */ /* 0x000fe400000006ff */
[----:B------:R-:W-:Y:S01]  /*0f00*/  SHF.L.U32 R187, R2, 0x1, RZ ;  /* 0x0000000102bb7819 */ /* 0x000fe200000006ff */
[----:B------:R1:W-:Y:S01]  /*0f10*/  LDGSTS.E.BYPASS.LTC128B.128 [R198+0x5800], [R8.64] ;  /* 0x0580000008c67fae */ /* 0x0003e2000b901d4a */
[----:B------:R-:W-:Y:S02]  /*0f20*/  LOP3.LUT P0, RZ, R15, 0x2, RZ, 0xc0, !PT ;  /* 0x000000020fff7812 */ /* 0x000fe4000780c0ff */
[----:B------:R-:W-:Y:S01]  /*0f30*/  MOV R2, 0x20 ;  /* 0x0000002000027802 */ /* 0x000fe20000000f00 */
[----:B------:R-:W-:Y:S03]  /*0f40*/  LDSM.16.M88.4 R16, [R187] ;  /* 0x00000000bb10783b */ /* 0x000fe60000000200 */
[----:B------:R-:W-:Y:S01]  /*0f50*/  SEL R0, R2, 0xffffffe0, !P1 ;  /* 0xffffffe002007807 */ /* 0x000fe20004800000 */
[----:B------:R-:W3:Y:S03]  /*0f60*/  LDSM.16.M88.4 R48, [R3+0x2000] ;  /* 0x002000000330783b */ /* 0x000ee60000000200 */
[----:B------:R-:W-:Y:S01]  /*0f70*/  IADD3 R188, R187, R0, RZ ;  /* 0x00000000bbbc7210 */ /* 0x000fe20007ffe0ff */
[----:B------:R-:W4:Y:S02]  /*0f80*/  LDSM.16.M88.4 R12, [R187+0x1000] ;  /* 0x00100000bb0c783b */ /* 0x000f240000000200 */
[----:B------:R-:W-:-:S02]  /*0f90*/  @P0 IADD3 R189, R186, -0x20, RZ ;  /* 0xffffffe0babd0810 */ /* 0x000fc40007ffe0ff */
[----:B--2---:R-:W-:Y:S01]  /*0fa0*/  LDSM.16.M88.4 R4, [R188+0x1000] ;  /* 0x00100000bc04783b */ /* 0x004fe20000000200 */
[----:B------:R-:W-:Y:S02]  /*0fb0*/  ISETP.GE.AND P0, PT, R104, 0x81, PT ;  /* 0x000000816800780c */ /* 0x000fe40003f06270 */
[C---:B------:R-:W-:Y:S01]  /*0fc0*/  IADD3 R196, R189.reuse, 0x400, RZ ;  /* 0x00000400bdc47810 */ /* 0x040fe20007ffe0ff */
[----:B------:R-:W-:Y:S01]  /*0fd0*/  LDSM.16.M88.4 R60, [R189] ;  /* 0x00000000bd3c783b */ /* 0x000fe20000000200 */
[C---:B------:R-:W-:Y:S02]  /*0fe0*/  IADD3 R195, R189.reuse, 0x800, RZ ;  /* 0x00000800bdc37810 */ /* 0x040fe40007ffe0ff */
[C---:B------:R-:W-:Y:S01]  /*0ff0*/  IADD3 R194, R189.reuse, 0xc00, RZ ;  /* 0x00000c00bdc27810 */ /* 0x040fe20007ffe0ff */
[----:B------:R-:W2:Y:S01]  /*1000*/  LDSM.16.M88.4 R76, [R3+0x2400] ;  /* 0x00240000034c783b */ /* 0x000ea20000000200 */
[C---:B------:R-:W-:Y:S02]  /*1010*/  IADD3 R193, R189.reuse, 0x1000, RZ ;  /* 0x00001000bdc17810 */ /* 0x040fe40007ffe0ff */
[C---:B------:R-:W-:Y:S01]  /*1020*/  IADD3 R192, R189.reuse, 0x1400, RZ ;  /* 0x00001400bdc07810 */ /* 0x040fe20007ffe0ff */
[----:B-1----:R-:W1:Y:S01]  /*1030*/  LDSM.16.M88.4 R8, [R188] ;  /* 0x00000000bc08783b */ /* 0x002e620000000200 */
[----:B------:R-:W-:-:S02]  /*1040*/  IADD3 R191, R189, 0x1800, RZ ;  /* 0x00001800bdbf7810 */ /* 0x000fc40007ffe0ff */
[----:B------:R-:W-:Y:S01]  /*1050*/  IADD3 R190, R189, 0x1c00, RZ ;  /* 0x00001c00bdbe7810 */ /* 0x000fe20007ffe0ff */
[----:B------:R-:W5:Y:S04]  /*1060*/  LDSM.16.M88.4 R96, [R189+0x400] ;  /* 0x00040000bd60783b */ /* 0x000f680000000200 */
[----:B------:R-:W5:Y:S04]  /*1070*/  LDSM.16.M88.4 R88, [R3+0x2800] ;  /* 0x002800000358783b */ /* 0x000f680000000200 */
[----:B------:R-:W5:Y:S04]  /*1080*/  LDSM.16.M88.4 R100, [R189+0x800] ;  /* 0x00080000bd64783b */ /* 0x000f680000000200 */
[----:B------:R-:W5:Y:S01]  /*1090*/  LDSM.16.M88.4 R80, [R3+0x2c00] ;  /* 0x002c00000350783b */ /* 0x000f620000000200 */
[-C--:B---3--:R-:W-:Y:S03]  /*10a0*/  HMMA.16816.F32 R20, R16, R48.reuse, RZ ;  /* 0x000000301014723c */ /* 0x088fe600000018ff */
[----:B------:R-:W3:Y:S04]  /*10b0*/  LDSM.16.M88.4 R92, [R189+0xc00] ;  /* 0x000c0000bd5c783b */ /* 0x000ee80000000200 */
[----:B------:R-:W3:Y:S01]  /*10c0*/  LDSM.16.M88.4 R72, [R3+0x3000] ;  /* 0x003000000348783b */ /* 0x000ee20000000200 */
[C---:B----4-:R-:W-:Y:S03]  /*10d0*/  HMMA.16816.F32 R24, R12.reuse, R48, RZ ;  /* 0x000000300c18723c */ /* 0x050fe600000018ff */
[----:B------:R-:W4:Y:S04]  /*10e0*/  LDSM.16.M88.4 R84, [R189+0x1000] ;  /* 0x00100000bd54783b */ /* 0x000f280000000200 */
[----:B------:R-:W3:Y:S01]  /*10f0*/  LDSM.16.M88.4 R56, [R3+0x3400] ;  /* 0x003400000338783b */ /* 0x000ee20000000200 */
[----:B--2---:R-:W-:Y:S03]  /*1100*/  HMMA.16816.F32 R28, R12, R76, RZ ;  /* 0x0000004c0c1c723c */ /* 0x004fe600000018ff */
[----:B------:R-:W2:Y:S04]  /*1110*/  LDSM.16.M88.4 R64, [R189+0x1400] ;  /* 0x00140000bd40783b */ /* 0x000ea80000000200 */
[----:B------:R-:W2:Y:S01]  /*1120*/  LDSM.16.M88.4 R52, [R3+0x3800] ;  /* 0x003800000334783b */ /* 0x000ea20000000200 */
[-C--:B-1----:R-:W-:Y:S03]  /*1130*/  HMMA.16816.F32 R20, R8, R60.reuse, R20 ;  /* 0x0000003c0814723c */ /* 0x082fe60000001814 */
[----:B------:R-:W1:Y:S04]  /*1140*/  LDSM.16.M88.4 R68, [R189+0x1800] ;  /* 0x00180000bd44783b */ /* 0x000e680000000200 */
[----:B------:R3:W1:Y:S01]  /*1150*/  LDSM.16.M88.4 R40, [R3+0x3c00] ;  /* 0x003c00000328783b */ /* 0x0006620000000200 */
[----:B------:R-:W-:Y:S03]  /*1160*/  HMMA.16816.F32 R32, R4, R60, R24 ;  /* 0x0000003c0420723c */ /* 0x000fe60000001818 */
[----:B------:R-:W1:Y:S04]  /*1170*/  LDSM.16.M88.4 R44, [R189+0x1c00] ;  /* 0x001c0000bd2c783b */ /* 0x000e680000000200 */
[----:B------:R-:W0:Y:S01]  /*1180*/  LDGDEPBAR ;  /* 0x00000000000079af */ /* 0x000e220000000000 */
[----:B------:R-:W-:Y:S08]  /*1190*/  HMMA.16816.F32 R24, R16, R76, RZ ;  /* 0x0000004c1018723c */ /* 0x000ff000000018ff */
[----:B------:R-:W-:Y:S01]  /*11a0*/  FMUL.FTZ R2, R20, c[0x0][0x2ec] ;  /* 0x0000bb0014027a20 */ /* 0x000fe20000410000 */
[----:B-----5:R-:W-:Y:S03]  /*11b0*/  HMMA.16816.F32 R36, R4, R96, R28 ;  /* 0x000000600424723c */ /* 0x020fe6000000181c */
[----:B------:R5:W1:Y:S01]  /*11c0*/  MUFU.TANH R108, R2 ;  /* 0x00000002006c7308 */ /* 0x000a620000002400 */
[----:B---3--:R-:W-:-:S04]  /*11d0*/  LEA R3, R127, R106, 0x5 ;  /* 0x0000006a7f037211 */ /* 0x008fc800078e28ff */
[----:B------:R-:W-:Y:S01]  /*11e0*/  HMMA.16816.F32 R28, R12, R88, RZ ;  /* 0x000000580c1c723c */ /* 0x000fe200000018ff */
[----:B------:R-:W-:-:S04]  /*11f0*/  DEPBAR.LE SB0, 0x0 ;  /* 0x000080000000791a */ /* 0x000fc80000000000 */
[----:B-----5:R-:W-:-:S04]  /*1200*/  FMUL.FTZ R2, R21, c[0x0][0x2ec] ;  /* 0x0000bb0015027a20 */ /* 0x020fc80000410000 */
[----:B------:R3:W1:Y:S11]  /*1210*/  MUFU.TANH R107, R2 ;  /* 0x00000002006b7308 */ /* 0x0006760000002400 */
[----:B------:R-:W-:Y:S04]  /*1220*/  @!UPT UIADD3 URZ, URZ, URZ, URZ ;  /* 0x0000003f3f3ff290 */ /* 0x000fe8000fffe03f */
[----:B------:R-:W-:Y:S01]  /*1230*/  HMMA.16816.F32 R28, R4, R100, R28 ;  /* 0x00000064041c723c */ /* 0x000fe2000000181c */
[----:B---3--:R-:W-:-:S04]  /*1240*/  FMUL.FTZ R2, R22, c[0x0][0x2ec] ;  /* 0x0000bb0016027a20 */ /* 0x008fc80000410000 */
[----:B------:R3:W1:Y:S02]  /*1250*/  MUFU.TANH R121, R2 ;  /* 0x0000000200797308 */ /* 0x0006640000002400 */
[----:B---3--:R-:W-:Y:S02]  /*1260*/  FMUL.FTZ R2, R23, c[0x0][0x2ec] ;  /* 0x0000bb0017027a20 */ /* 0x008fe40000410000 */
[----:B------:R-:W-:Y:S04]  /*1270*/  HMMA.16816.F32 R20, R8, R96, R24 ;  /* 0x000000600814723c */ /* 0x000fe80000001818 */
[----:B------:R3:W1:Y:S04]  /*1280*/  MUFU.TANH R122, R2 ;  /* 0x00000002007a7308 */ /* 0x0006680000002400 */
[----:B------:R-:W-:Y:S01]  /*1290*/  HMMA.16816.F32 R24, R16, R88, RZ ;  /* 0x000000581018723c */ /* 0x000fe200000018ff */
[----:B---3--:R-:W-:-:S04]  /*12a0*/  FMUL.FTZ R2, R32, c[0x0][0x2ec] ;  /* 0x0000bb0020027a20 */ /* 0x008fc80000410000 */
[----:B------:R3:W1:Y:S02]  /*12b0*/  MUFU.TANH R133, R2 ;  /* 0x0000000200857308 */ /* 0x0006640000002400 */
[----:B---3--:R-:W-:-:S06]  /*12c0*/  FMUL.FTZ R2, R33, c[0x0][0x2ec] ;  /* 0x0000bb0021027a20 */ /* 0x008fcc0000410000 */
        /* <DEDUP_REMOVED lines=21> */
[----:B---3--:R-:W-:Y:S02]  /*1420*/  FMUL.FTZ R2, R39, c[0x0][0x2ec] ;  /* 0x0000bb0027027a20 */ /* 0x008fe40000410000 */
[----:B------:R-:W-:Y:S04]  /*1430*/  HMMA.16816.F32 R36, R12, R80, RZ ;  /* 0x000000500c24723c */ /* 0x000fe800000018ff */
[----:B------:R3:W1:Y:S02]  /*1440*/  MUFU.TANH R138, R2 ;  /* 0x00000002008a7308 */ /* 0x0006640000002400 */
[----:B---3--:R-:W-:-:S06]  /*1450*/  FMUL.FTZ R2, R20, c[0x0][0x2ec] ;  /* 0x0000bb0014027a20 */ /* 0x008fcc0000410000 */
[----:B------:R3:W1:Y:S11]  /*1460*/  MUFU.TANH R88, R2 ;  /* 0x0000000200587308 */ /* 0x0006760000002400 */
[----:B------:R-:W-:Y:S01]  /*1470*/  @!UPT UIADD3 URZ, URZ, URZ, URZ ;  /* 0x0000003f3f3ff290 */ /* 0x000fe2000fffe03f */
[----:B------:R-:W-:Y:S01]  /*1480*/  HMMA.16816.F32 R36, R4, R92, R36 ;  /* 0x0000005c0424723c */ /* 0x000fe20000001824 */
[----:B---3--:R-:W-:-:S04]  /*1490*/  FMUL.FTZ R2, R21, c[0x0][0x2ec] ;  /* 0x0000bb0015027a20 */ /* 0x008fc80000410000 */
        /* <DEDUP_REMOVED lines=19> */
[----:B----4-:R-:W-:Y:S08]  /*15d0*/  HMMA.16816.F32 R32, R4, R84, R28 ;  /* 0x000000540420723c */ /* 0x010ff0000000181c */
[----:B------:R-:W-:Y:S01]  /*15e0*/  HMMA.16816.F32 R28, R12, R56, RZ ;  /* 0x000000380c1c723c */ /* 0x000fe200000018ff */
[----:B---3--:R-:W-:-:S04]  /*15f0*/  FMUL.FTZ R2, R21, c[0x0][0x2ec] ;  /* 0x0000bb0015027a20 */ /* 0x008fc80000410000 */
[----:B------:R3:W4:Y:S02]  /*1600*/  MUFU.TANH R77, R2 ;  /* 0x00000002004d7308 */ /* 0x0007240000002400 */
[----:B---3--:R-:W-:-:S06]  /*1610*/  FMUL.FTZ R2, R22, c[0x0][0x2ec] ;  /* 0x0000bb0016027a20 */ /* 0x008fcc0000410000 */
[----:B------:R3:W1:Y:S02]  /*1620*/  MUFU.TANH R118, R2 ;  /* 0x0000000200767308 */ /* 0x0006640000002400 */
[----:B---3--:R-:W-:Y:S02]  /*1630*/  FMUL.FTZ R2, R23, c[0x0][0x2ec] ;  /* 0x0000bb0017027a20 */ /* 0x008fe40000410000 */
[----:B------:R-:W-:Y:S04]  /*1640*/  HMMA.16816.F32 R20, R8, R84, R24 ;  /* 0x000000540814723c */ /* 0x000fe80000001818 */
[----:B------:R3:W1:Y:S04]  /*1650*/  MUFU.TANH R117, R2 ;  /* 0x0000000200757308 */ /* 0x0006680000002400 */
[----:B------:R-:W-:Y:S01]  /*1660*/  HMMA.16816.F32 R24, R16, R56, RZ ;  /* 0x000000381018723c */ /* 0x000fe200000018ff */
[----:B---3--:R-:W-:-:S04]  /*1670*/  FMUL.FTZ R2, R36, c[0x0][0x2ec] ;  /* 0x0000bb0024027a20 */ /* 0x008fc80000410000 */
[----:B------:R3:W1:Y:S11]  /*1680*/  MUFU.TANH R151, R2 ;  /* 0x0000000200977308 */ /* 0x0006760000002400 */
[----:B------:R-:W-:Y:S08]  /*1690*/  @!UPT UIADD3 URZ, URZ, URZ, URZ ;  /* 0x0000003f3f3ff290 */ /* 0x000ff0000fffe03f */
[----:B--2---:R-:W-:Y:S01]  /*16a0*/  HMMA.16816.F32 R24, R8, R64, R24 ;  /* 0x000000400818723c */ /* 0x004fe20000001818 */
[----:B---3--:R-:W-:-:S04]  /*16b0*/  FMUL.FTZ R2, R37, c[0x0][0x2ec] ;  /* 0x0000bb0025027a20 */ /* 0x008fc80000410000 */
[----:B------:R2:W3:Y:S02]  /*16c0*/  MUFU.TANH R152, R2 ;  /* 0x0000000200987308 */ /* 0x0004e40000002400 */
[----:B--2---:R-:W-:-:S06]  /*16d0*/  FMUL.FTZ R2, R38, c[0x0][0x2ec] ;  /* 0x0000bb0026027a20 */ /* 0x004fcc0000410000 */
[----:B------:R2:W1:Y:S02]  /*16e0*/  MUFU.TANH R154, R2 ;  /* 0x00000002009a7308 */ /* 0x0004640000002400 */
[----:B--2---:R-:W-:Y:S02]  /*16f0*/  FMUL.FTZ R2, R39, c[0x0][0x2ec] ;  /* 0x0000bb0027027a20 */ /* 0x004fe40000410000 */
[----:B------:R-:W-:Y:S04]  /*1700*/  HMMA.16816.F32 R36, R4, R64, R28 ;  /* 0x000000400424723c */ /* 0x000fe8000000181c */
[----:B------:R2:W1:Y:S04]  /*1710*/  MUFU.TANH R155, R2 ;  /* 0x00000002009b7308 */ /* 0x0004680000002400 */
[----:B------:R-:W-:Y:S01]  /*1720*/  HMMA.16816.F32 R28, R16, R52, RZ ;  /* 0x00000034101c723c */ /* 0x000fe200000018ff */
[----:B--2---:R-:W-:-:S04]  /*1730*/  FMUL.FTZ R2, R20, c[0x0][0x2ec] ;  /* 0x0000bb0014027a20 */ /* 0x004fc80000410000 */
[----:B------:R2:W2:Y:S11]  /*1740*/  MUFU.TANH R72, R2 ;  /* 0x0000000200487308 */ /* 0x0004b60000002400 */
[----:B------:R-:W-:Y:S08]  /*1750*/  @!UPT UIADD3 URZ, URZ, URZ, URZ ;  /* 0x0000003f3f3ff290 */ /* 0x000ff0000fffe03f */
[----:B-1----:R-:W-:Y:S01]  /*1760*/  HMMA.16816.F32 R28, R8, R68, R28 ;  /* 0x00000044081c723c */ /* 0x002fe2000000181c */
[----:B--2---:R-:W-:-:S04]  /*1770*/  FMUL.FTZ R2, R21, c[0x0][0x2ec] ;  /* 0x0000bb0015027a20 */ /* 0x004fc80000410000 */
[----:B------:R1:W2:Y:S02]  /*1780*/  MUFU.TANH R73, R2 ;  /* 0x0000000200497308 */ /* 0x0002a40000002400 */
[----:B-1----:R-:W-:-:S06]  /*1790*/  FMUL.FTZ R2, R22, c[0x0][0x2ec] ;  /* 0x0000bb0016027a20 */ /* 0x002fcc0000410000 */
[----:B------:R1:W1:Y:S02]  /*17a0*/  MUFU.TANH R113, R2 ;  /* 0x0000000200717308 */ /* 0x0002640000002400 */
[----:B-1----:R-:W-:Y:S02]  /*17b0*/  FMUL.FTZ R2, R23, c[0x0][0x2ec] ;  /* 0x0000bb0017027a20 */ /* 0x002fe40000410000 */
[----:B------:R-:W-:Y:S04]  /*17c0*/  HMMA.16816.F32 R20, R12, R52, RZ ;  /* 0x000000340c14723c */ /* 0x000fe800000018ff */
[----:B------:R1:W1:Y:S02]  /*17d0*/  MUFU.TANH R111, R2 ;  /* 0x00000002006f7308 */ /* 0x0002640000002400 */
[----:B-1----:R-:W-:-:S06]  /*17e0*/  FMUL.FTZ R2, R32, c[0x0][0x2ec] ;  /* 0x0000bb0020027a20 */ /* 0x002fcc0000410000 */
[----:B------:R1:W1:Y:S11]  /*17f0*/  MUFU.TANH R156, R2 ;  /* 0x00000002009c7308 */ /* 0x0002760000002400 */
[----:B------:R-:W-:Y:S01]  /*1800*/  @!UPT UIADD3 URZ, URZ, URZ, URZ ;  /* 0x0000003f3f3ff290 */ /* 0x000fe2000fffe03f */
[----:B------:R-:W-:Y:S01]  /*1810*/  HMMA.16816.F32 R20, R4, R68, R20 ;  /* 0x000000440414723c */ /* 0x000fe20000001814 */
[----:B-1----:R-:W-:-:S04]  /*1820*/  FMUL.FTZ R2, R33, c[0x0][0x2ec] ;  /* 0x0000bb0021027a20 */ /* 0x002fc80000410000 */
[----:B------:R1:W1:Y:S02]  /*1830*/  MUFU.TANH R157, R2 ;  /* 0x00000002009d7308 */ /* 0x0002640000002400 */
[----:B-1----:R-:W-:-:S06]  /*1840*/  FMUL.FTZ R2, R34, c[0x0][0x2ec] ;  /* 0x0000bb0022027a20 */ /* 0x002fcc0000410000 */
[----:B------:R1:W1:Y:S02]  /*1850*/  MUFU.TANH R162, R2 ;  /* 0x0000000200a27308 */ /* 0x0002640000002400 */
[----:B-1----:R-:W-:Y:S02]  /*1860*/  FMUL.FTZ R2, R35, c[0x0][0x2ec] ;  /* 0x0000bb0023027a20 */ /* 0x002fe40000410000 */
[----:B------:R-:W-:Y:S04]  /*1870*/  HMMA.16816.F32 R32, R16, R40, RZ ;  /* 0x000000281020723c */ /* 0x000fe800000018ff */
[----:B------:R1:W1:Y:S02]  /*1880*/  MUFU.TANH R163, R2 ;  /* 0x0000000200a37308 */ /* 0x0002640000002400 */
[----:B-1----:R-:W-:-:S06]  /*1890*/  FMUL.FTZ R2, R24, c[0x0][0x2ec] ;  /* 0x0000bb0018027a20 */ /* 0x002fcc0000410000 */
[----:B------:R1:W1:Y:S02]  /*18a0*/  MUFU.TANH R61, R2 ;  /* 0x00000002003d7308 */ /* 0x0002640000002400 */
[----:B-1----:R-:W-:-:S06]  /*18b0*/  FMUL.FTZ R2, R25, c[0x0][0x2ec] ;  /* 0x0000bb0019027a20 */ /* 0x002fcc0000410000 */
        /* <DEDUP_REMOVED lines=21> */
[----:B------:R-:W-:Y:S04]  /*1a10*/  HMMA.16816.F32 R28, R8, R44, R32 ;  /* 0x0000002c081c723c */ /* 0x000fe80000001820 */
[----:B------:R1:W1:Y:S04]  /*1a20*/  MUFU.TANH R160, R2 ;  /* 0x0000000200a07308 */ /* 0x0002680000002400 */
[----:B------:R-:W-:Y:S01]  /*1a30*/  HMMA.16816.F32 R32, R12, R50, RZ ;  /* 0x000000320c20723c */ /* 0x000fe200000018ff */
[----:B-1----:R-:W-:-:S04]  /*1a40*/  FMUL.FTZ R2, R20, c[0x0][0x2ec] ;  /* 0x0000bb0014027a20 */ /* 0x002fc80000410000 */
[----:B------:R1:W1:Y:S11]  /*1a50*/  MUFU.TANH R169, R2 ;  /* 0x0000000200a97308 */ /* 0x0002760000002400 */
[----:B------:R-:W-:-:S02]  /*1a60*/  FMUL.FTZ R28, R28, c[0x0][0x2ec] ;  /* 0x0000bb001c1c7a20 */ /* 0x000fc40000410000 */
[----:B------:R-:W-:Y:S02]  /*1a70*/  FMUL.FTZ R29, R29, c[0x0][0x2ec] ;  /* 0x0000bb001d1d7a20 */ /* 0x000fe40000410000 */
[----:B------:R-:W-:Y:S02]  /*1a80*/  FMUL.FTZ R30, R30, c[0x0][0x2ec] ;  /* 0x0000bb001e1e7a20 */ /* 0x000fe40000410000 */
[----:B------:R-:W-:Y:S01]  /*1a90*/  FMUL.FTZ R31, R31, c[0x0][0x2ec] ;  /* 0x0000bb001f1f7a20 */ /* 0x000fe20000410000 */
[----:B------:R-:W2:Y:S01]  /*1aa0*/  MUFU.TANH R53, R28 ;  /* 0x0000001c00357308 */ /* 0x000ea20000002400 */
[----:B-1----:R-:W-:-:S07]  /*1ab0*/  FMUL.FTZ R2, R21, c[0x0][0x2ec] ;  /* 0x0000bb0015027a20 */ /* 0x002fce0000410000 */
[----:B------:R-:W1:Y:S08]  /*1ac0*/  MUFU.TANH R56, R29 ;  /* 0x0000001d00387308 */ /* 0x000e700000002400 */
[----:B------:R5:W1:Y:S08]  /*1ad0*/  MUFU.TANH R170, R2 ;  /* 0x0000000200aa7308 */ /* 0x000a700000002400 */
[----:B------:R-:W1:Y:S01]  /*1ae0*/  MUFU.TANH R178, R30 ;  /* 0x0000001e00b27308 */ /* 0x000e620000002400 */
[----:B-----5:R-:W-:-:S07]  /*1af0*/  FMUL.FTZ R2, R22, c[0x0][0x2ec] ;  /* 0x0000bb0016027a20 */ /* 0x020fce0000410000 */
[----:B------:R5:W1:Y:S08]  /*1b00*/  MUFU.TANH R177, R31 ;  /* 0x0000001f00b17308 */ /* 0x000a700000002400 */
[----:B------:R1:W1:Y:S01]  /*1b10*/  MUFU.TANH R171, R2 ;  /* 0x0000000200ab7308 */ /* 0x0002620000002400 */
[----:B-----5:R-:W-:Y:S01]  /*1b20*/  HMMA.16816.F32 R28, R4, R62, R32 ;  /* 0x0000003e041c723c */ /* 0x020fe20000001820 */
[----:B-1----:R-:W-:-:S07]  /*1b30*/  FMUL.FTZ R2, R23, c[0x0][0x2ec] ;  /* 0x0000bb0017027a20 */ /* 0x002fce0000410000 */
[----:B------:R-:W-:Y:S01]  /*1b40*/  HMMA.16816.F32 R32, R12, R90, RZ ;  /* 0x0000005a0c20723c */ /* 0x000fe200000018ff */
[----:B------:R-:W1:Y:S07]  /*1b50*/  MUFU.TANH R172, R2 ;  /* 0x0000000200ac7308 */ /* 0x000e6e0000002400 */
[----:B------:R-:W-:Y:S08]  /*1b60*/  HMMA.16816.F32 R20, R4, R44, R24 ;  /* 0x0000002c0414723c */ /* 0x000ff00000001818 */
[----:B------:R-:W-:Y:S01]  /*1b70*/  FMUL.FTZ R28, R28, c[0x0][0x2ec] ;  /* 0x0000bb001c1c7a20 */ /* 0x000fe20000410000 */
[----:B------:R-:W-:Y:S01]  /*1b80*/  HMMA.16816.F32 R24, R12, R78, RZ ;  /* 0x0000004e0c18723c */ /* 0x000fe200000018ff */
[----:B------:R-:W-:-:S02]  /*1b90*/  FMUL.FTZ R29, R29, c[0x0][0x2ec] ;  /* 0x0000bb001d1d7a20 */ /* 0x000fc40000410000 */
[----:B------:R-:W-:Y:S01]  /*1ba0*/  FMUL.FTZ R30, R30, c[0x0][0x2ec] ;  /* 0x0000bb001e1e7a20 */ /* 0x000fe20000410000 */
[----:B------:R-:W1:Y:S01]  /*1bb0*/  MUFU.TANH R69, R28 ;  /* 0x0000001c00457308 */ /* 0x000e620000002400 */
[----:B------:R-:W-:-:S07]  /*1bc0*/  FMUL.FTZ R31, R31, c[0x0][0x2ec] ;  /* 0x0000bb001f1f7a20 */ /* 0x000fce0000410000 */
[----:B------:R-:W1:Y:S03]  /*1bd0*/  MUFU.TANH R65, R29 ;  /* 0x0000001d00417308 */ /* 0x000e660000002400 */
[----:B------:R-:W-:Y:S02]  /*1be0*/  FMUL.FTZ R20, R20, c[0x0][0x2ec] ;  /* 0x0000bb0014147a20 */ /* 0x000fe40000410000 */
[----:B------:R-:W-:Y:S02]  /*1bf0*/  FMUL.FTZ R21, R21, c[0x0][0x2ec] ;  /* 0x0000bb0015157a20 */ /* 0x000fe40000410000 */
[----:B------:R-:W-:Y:S01]  /*1c00*/  FMUL.FTZ R22, R22, c[0x0][0x2ec] ;  /* 0x0000bb0016167a20 */ /* 0x000fe20000410000 */
[----:B------:R-:W1:Y:S01]  /*1c10*/  MUFU.TANH R173, R20 ;  /* 0x0000001400ad7308 */ /* 0x000e620000002400 */
[----:B------:R-:W-:-:S07]  /*1c20*/  FMUL.FTZ R23, R23, c[0x0][0x2ec] ;  /* 0x0000bb0017177a20 */ /* 0x000fce0000410000 */
[----:B------:R-:W1:Y:S08]  /*1c30*/  MUFU.TANH R174, R21 ;  /* 0x0000001500ae7308 */ /* 0x000e700000002400 */
[----:B------:R-:W1:Y:S08]  /*1c40*/  MUFU.TANH R175, R22 ;  /* 0x0000001600af7308 */ /* 0x000e700000002400 */
[----:B------:R5:W1:Y:S08]  /*1c50*/  MUFU.TANH R176, R23 ;  /* 0x0000001700b07308 */ /* 0x000a700000002400 */
[----:B------:R-:W1:Y:S01]  /*1c60*/  MUFU.TANH R84, R30 ;  /* 0x0000001e00547308 */ /* 0x000e620000002400 */
[----:B-----5:R-:W-:Y:S07]  /*1c70*/  HMMA.16816.F32 R20, R4, R98, R24 ;  /* 0x000000620414723c */ /* 0x020fee0000001818 */
[----:B------:R5:W1:Y:S01]  /*1c80*/  MUFU.TANH R80, R31 ;  /* 0x0000001f00507308 */ /* 0x000a620000002400 */
[----:B------:R-:W-:Y:S08]  /*1c90*/  HMMA.16816.F32 R24, R12, R82, RZ ;  /* 0x000000520c18723c */ /* 0x000ff000000018ff */
[----:B-----5:R-:W-:Y:S08]  /*1ca0*/  HMMA.16816.F32 R28, R4, R102, R32 ;  /* 0x00000066041c723c */ /* 0x020ff00000001820 */
        /* <DEDUP_REMOVED lines=8> */
[----:B------:R-:W-:-:S03]  /*1d30*/  FMUL.FTZ R29, R29, c[0x0][0x2ec] ;  /* 0x0000bb001d1d7a20 */ /* 0x000fc60000410000 */
[----:B------:R-:W1:Y:S01]  /*1d40*/  MUFU.TANH R92, R22 ;  /* 0x00000016005c7308 */ /* 0x000e620000002400 */
[----:B------:R-:W-:Y:S02]  /*1d50*/  FMUL.FTZ R30, R30, c[0x0][0x2ec] ;  /* 0x0000bb001e1e7a20 */ /* 0x000fe40000410000 */
[----:B------:R-:W-:-:S05]  /*1d60*/  FMUL.FTZ R31, R31, c[0x0][0x2ec] ;  /* 0x0000bb001f1f7a20 */ /* 0x000fca0000410000 */
[----:B------:R5:W1:Y:S08]  /*1d70*/  MUFU.TANH R93, R23 ;  /* 0x00000017005d7308 */ /* 0x000a700000002400 */
[----:B------:R-:W1:Y:S01]  /*1d80*/  MUFU.TANH R100, R28 ;  /* 0x0000001c00647308 */ /* 0x000e620000002400 */
[----:B-----5:R-:W-:Y:S07]  /*1d90*/  HMMA.16816.F32 R20, R4, R94, R24 ;  /* 0x0000005e0414723c */ /* 0x020fee0000001818 */
[----:B------:R-:W1:Y:S01]  /*1da0*/  MUFU.TANH R101, R29 ;  /* 0x0000001d00657308 */ /* 0x000e620000002400 */
[----:B------:R-:W-:Y:S07]  /*1db0*/  HMMA.16816.F32 R24, R12, R58, RZ ;  /* 0x0000003a0c18723c */ /* 0x000fee00000018ff */
[----:B------:R-:W1:Y:S08]  /*1dc0*/  MUFU.TANH R112, R30 ;  /* 0x0000001e00707308 */ /* 0x000e700000002400 */
[----:B------:R5:W1:Y:S01]  /*1dd0*/  MUFU.TANH R114, R31 ;  /* 0x0000001f00727308 */ /* 0x000a620000002400 */
[----:B------:R-:W-:-:S02]  /*1de0*/  FMUL.FTZ R20, R20, c[0x0][0x2ec] ;  /* 0x0000bb0014147a20 */ /* 0x000fc40000410000 */
[----:B------:R-:W-:Y:S02]  /*1df0*/  FMUL.FTZ R21, R21, c[0x0][0x2ec] ;  /* 0x0000bb0015157a20 */ /* 0x000fe40000410000 */
[----:B------:R-:W-:-:S03]  /*1e00*/  FMUL.FTZ R22, R22, c[0x0][0x2ec] ;  /* 0x0000bb0016167a20 */ /* 0x000fc60000410000 */
[----:B------:R-:W1:Y:S01]  /*1e10*/  MUFU.TANH R115, R20 ;  /* 0x0000001400737308 */ /* 0x000e620000002400 */
[----:B------:R-:W-:Y:S01]  /*1e20*/  FMUL.FTZ R23, R23, c[0x0][0x2ec] ;  /* 0x0000bb0017177a20 */ /* 0x000fe20000410000 */
[----:B-----5:R-:W-:Y:S06]  /*1e30*/  HMMA.16816.F32 R28, R4, R86, R32 ;  /* 0x00000056041c723c */ /* 0x020fec0000001820 */
[----:B------:R-:W1:Y:S02]  /*1e40*/  MUFU.TANH R116, R21 ;  /* 0x0000001500747308 */ /* 0x000e640000002400 */
[C---:B------:R-:W-:Y:S06]  /*1e50*/  HMMA.16816.F32 R32, R12.reuse, R54, RZ ;  /* 0x000000360c20723c */ /* 0x040fec00000018ff */
[----:B------:R-:W1:Y:S02]  /*1e60*/  MUFU.TANH R124, R22 ;  /* 0x00000016007c7308 */ /* 0x000e640000002400 */
[----:B------:R-:W-:Y:S06]  /*1e70*/  HMMA.16816.F32 R12, R12, R42, RZ ;  /* 0x0000002a0c0c723c */ /* 0x000fec00000018ff */
[----:B------:R5:W1:Y:S02]  /*1e80*/  MUFU.TANH R126, R23 ;  /* 0x00000017007e7308 */ /* 0x000a640000002400 */
[----:B------:R-:W-:-:S02]  /*1e90*/  FMUL.FTZ R28, R28, c[0x0][0x2ec] ;  /* 0x0000bb001c1c7a20 */ /* 0x000fc40000410000 */
[----:B------:R-:W-:Y:S02]  /*1ea0*/  FMUL.FTZ R29, R29, c[0x0][0x2ec] ;  /* 0x0000bb001d1d7a20 */ /* 0x000fe40000410000 */
[----:B------:R-:W-:Y:S02]  /*1eb0*/  FMUL.FTZ R30, R30, c[0x0][0x2ec] ;  /* 0x0000bb001e1e7a20 */ /* 0x000fe40000410000 */
[----:B------:R-:W1:Y:S01]  /*1ec0*/  MUFU.TANH R128, R28 ;  /* 0x0000001c00807308 */ /* 0x000e620000002400 */
[----:B------:R-:W-:Y:S01]  /*1ed0*/  FMUL.FTZ R31, R31, c[0x0][0x2ec] ;  /* 0x0000bb001f1f7a20 */ /* 0x000fe20000410000 */
[C---:B-----5:R-:W-:Y:S06]  /*1ee0*/  HMMA.16816.F32 R20, R4.reuse, R66, R24 ;  /* 0x000000420414723c */ /* 0x060fec0000001818 */
[----:B------:R-:W1:Y:S02]  /*1ef0*/  MUFU.TANH R129, R29 ;  /* 0x0000001d00817308 */ /* 0x000e640000002400 */
[C---:B------:R-:W-:Y:S06]  /*1f00*/  HMMA.16816.F32 R24, R4.reuse, R70, R32 ;  /* 0x000000460418723c */ /* 0x040fec0000001820 */
[----:B------:R-:W1:Y:S02]  /*1f10*/  MUFU.TANH R130, R30 ;  /* 0x0000001e00827308 */ /* 0x000e640000002400 */
[----:B------:R-:W-:Y:S06]  /*1f20*/  HMMA.16816.F32 R4, R4, R46, R12 ;  /* 0x0000002e0404723c */ /* 0x000fec000000180c */
[----:B------:R5:W1:Y:S02]  /*1f30*/  MUFU.TANH R131, R31 ;  /* 0x0000001f00837308 */ /* 0x000a640000002400 */
[----:B------:R-:W-:Y:S01]  /*1f40*/  FMUL.FTZ R20, R20, c[0x0][0x2ec] ;  /* 0x0000bb0014147a20 */ /* 0x000fe20000410000 */
[----:B------:R-:W-:Y:S01]  /*1f50*/  HMMA.16816.F32 R12, R16, R78, RZ ;  /* 0x0000004e100c723c */ /* 0x000fe200000018ff */
[----:B------:R-:W-:-:S02]  /*1f60*/  FMUL.FTZ R21, R21, c[0x0][0x2ec] ;  /* 0x0000bb0015157a20 */ /* 0x000fc40000410000 */
[----:B------:R-:W-:Y:S02]  /*1f70*/  FMUL.FTZ R22, R22, c[0x0][0x2ec] ;  /* 0x0000bb0016167a20 */ /* 0x000fe40000410000 */
[----:B------:R-:W1:Y:S01]  /*1f80*/  MUFU.TANH R140, R20 ;  /* 0x00000014008c7308 */ /* 0x000e620000002400 */
[----:B------:R-:W-:Y:S02]  /*1f90*/  FMUL.FTZ R23, R23, c[0x0][0x2ec] ;  /* 0x0000bb0017177a20 */ /* 0x000fe40000410000 */
[----:B------:R-:W-:Y:S01]  /*1fa0*/  FMUL.FTZ R24, R24, c[0x0][0x2ec] ;  /* 0x0000bb0018187a20 */ /* 0x000fe20000410000 */
[----:B-----5:R-:W-:Y:S01]  /*1fb0*/  HMMA.16816.F32 R28, R16, R50, RZ ;  /* 0x00000032101c723c */ /* 0x020fe200000018ff */
[----:B------:R-:W-:Y:S02]  /*1fc0*/  FMUL.FTZ R25, R25, c[0x0][0x2ec] ;  /* 0x0000bb0019197a20 */ /* 0x000fe40000410000 */
[----:B------:R-:W-:Y:S01]  /*1fd0*/  FMUL.FTZ R26, R26, c[0x0][0x2ec] ;  /* 0x0000bb001a1a7a20 */ /* 0x000fe20000410000 */
[----:B------:R-:W1:Y:S01]  /*1fe0*/  MUFU.TANH R141, R21 ;  /* 0x00000015008d7308 */ /* 0x000e620000002400 */
[----:B------:R-:W-:-:S02]  /*1ff0*/  FMUL.FTZ R27, R27, c[0x0][0x2ec] ;  /* 0x0000bb001b1b7a20 */ /* 0x000fc40000410000 */
[----:B------:R-:W-:Y:S02]  /*2000*/  FMUL.FTZ R4, R4, c[0x0][0x2ec] ;  /* 0x0000bb0004047a20 */ /* 0x000fe40000410000 */
[----:B------:R-:W-:Y:S02]  /*2010*/  FMUL.FTZ R5, R5, c[0x0][0x2ec] ;  /* 0x0000bb0005057a20 */ /* 0x000fe40000410000 */
[----:B------:R-:W-:Y:S01]  /*2020*/  FMUL.FTZ R6, R6, c[0x0][0x2ec] ;  /* 0x0000bb0006067a20 */ /* 0x000fe20000410000 */
[----:B------:R-:W1:Y:S01]  /*2030*/  MUFU.TANH R144, R22 ;  /* 0x0000001600907308 */ /* 0x000e620000002400 */
[----:B------:R-:W-:-:S07]  /*2040*/  FMUL.FTZ R7, R7, c[0x0][0x2ec] ;  /* 0x0000bb0007077a20 */ /* 0x000fce0000410000 */
[----:B------:R5:W1:Y:S08]  /*2050*/  MUFU.TANH R145, R23 ;  /* 0x0000001700917308 */ /* 0x000a700000002400 */
[----:B------:R-:W1:Y:S01]  /*2060*/  MUFU.TANH R146, R24 ;  /* 0x0000001800927308 */ /* 0x000e620000002400 */
[----:B-----5:R-:W-:Y:S07]  /*2070*/  HMMA.16816.F32 R20, R8, R62, R28 ;  /* 0x0000003e0814723c */ /* 0x020fee000000181c */
[----:B------:R-:W1:Y:S08]  /*2080*/  MUFU.TANH R148, R25 ;  /* 0x0000001900947308 */ /* 0x000e700000002400 */
[----:B------:R-:W1:Y:S08]  /*2090*/  MUFU.TANH R153, R26 ;  /* 0x0000001a00997308 */ /* 0x000e700000002400 */
[----:B------:R5:W1:Y:S01]  /*20a0*/  MUFU.TANH R78, R27 ;  /* 0x0000001b004e7308 */ /* 0x000a620000002400 */
[----:B------:R-:W-:-:S07]  /*20b0*/  FMUL.FTZ R20, R20, c[0x0][0x2ec] ;  /* 0x0000bb0014147a20 */ /* 0x000fce0000410000 */
[----:B------:R-:W1:Y:S01]  /*20c0*/  MUFU.TANH R79, R4 ;  /* 0x00000004004f7308 */ /* 0x000e620000002400 */
[----:B------:R-:W-:Y:S02]  /*20d0*/  FMUL.FTZ R21, R21, c[0x0][0x2ec] ;  /* 0x0000bb0015157a20 */ /* 0x000fe40000410000 */
[----:B------:R-:W-:Y:S02]  /*20e0*/  FMUL.FTZ R22, R22, c[0x0][0x2ec] ;  /* 0x0000bb0016167a20 */ /* 0x000fe40000410000 */
[----:B------:R-:W-:Y:S01]  /*20f0*/  FMUL.FTZ R23, R23, c[0x0][0x2ec] ;  /* 0x0000bb0017177a20 */ /* 0x000fe20000410000 */
[----:B-----5:R-:W-:Y:S02]  /*2100*/  HMMA.16816.F32 R24, R16, R90, RZ ;  /* 0x0000005a1018723c */ /* 0x020fe400000018ff */
[----:B------:R-:W1:Y:S08]  /*2110*/  MUFU.TANH R161, R5 ;  /* 0x0000000500a17308 */ /* 0x000e700000002400 */
[----:B------:R-:W1:Y:S08]  /*2120*/  MUFU.TANH R166, R6 ;  /* 0x0000000600a67308 */ /* 0x000e700000002400 */
        /* <DEDUP_REMOVED lines=14> */
[----:B------:R-:W-:Y:S06]  /*2210*/  HMMA.16816.F32 R24, R16, R74, RZ ;  /* 0x0000004a1018723c */ /* 0x000fec00000018ff */
[----:B------:R-:W1:Y:S08]  /*2220*/  MUFU.TANH R44, R6 ;  /* 0x00000006002c7308 */ /* 0x000e700000002400 */
[----:B------:R5:W1:Y:S02]  /*2230*/  MUFU.TANH R48, R7 ;  /* 0x0000000700307308 */ /* 0x000a640000002400 */
[----:B------:R-:W-:-:S02]  /*2240*/  FMUL.FTZ R20, R20, c[0x0][0x2ec] ;  /* 0x0000bb0014147a20 */ /* 0x000fc40000410000 */
[----:B------:R-:W-:Y:S02]  /*2250*/  FMUL.FTZ R21, R21, c[0x0][0x2ec] ;  /* 0x0000bb0015157a20 */ /* 0x000fe40000410000 */
[----:B------:R-:W-:Y:S02]  /*2260*/  FMUL.FTZ R22, R22, c[0x0][0x2ec] ;  /* 0x0000bb0016167a20 */ /* 0x000fe40000410000 */
        /* <DEDUP_REMOVED lines=19> */
[----:B------:R-:W-:-:S04]  /*23a0*/  FMUL.FTZ R20, R20, c[0x0][0x2ec] ;  /* 0x0000bb0014147a20 */ /* 0x000fc80000410000 */
[----:B------:R-:W1:Y:S01]  /*23b0*/  MUFU.TANH R32, R21 ;  /* 0x0000001500207308 */ /* 0x000e620000002400 */
[----:B------:R-:W-:Y:S02]  /*23c0*/  FMUL.FTZ R22, R22, c[0x0][0x2ec] ;  /* 0x0000bb0016167a20 */ /* 0x000fe40000410000 */
[----:B------:R-:W-:Y:S01]  /*23d0*/  FMUL.FTZ R23, R23, c[0x0][0x2ec] ;  /* 0x0000bb0017177a20 */ /* 0x000fe20000410000 */
[C---:B-----5:R-:W-:Y:S04]  /*23e0*/  HMMA.16816.F32 R4, R8.reuse, R66, R12 ;  /* 0x000000420804723c */ /* 0x060fe8000000180c */
[----:B------:R-:W1:Y:S04]  /*23f0*/  MUFU.TANH R28, R20 ;  /* 0x00000014001c7308 */ /* 0x000e680000002400 */
[C---:B------:R-:W-:Y:S04]  /*2400*/  HMMA.16816.F32 R12, R8.reuse, R70, R24 ;  /* 0x00000046080c723c */ /* 0x040fe80000001818 */
[----:B------:R-:W1:Y:S04]  /*2410*/  MUFU.TANH R22, R22 ;  /* 0x0000001600167308 */ /* 0x000e680000002400 */
[----:B------:R-:W-:Y:S04]  /*2420*/  HMMA.16816.F32 R8, R8, R46, R16 ;  /* 0x0000002e0808723c */ /* 0x000fe80000001810 */
[----:B------:R-:W1:Y:S04]  /*2430*/  MUFU.TANH R23, R23 ;  /* 0x0000001700177308 */ /* 0x000e680000002400 */
[----:B------:R-:W-:-:S02]  /*2440*/  FMUL.FTZ R4, R4, c[0x0][0x2ec] ;  /* 0x0000bb0004047a20 */ /* 0x000fc40000410000 */
[----:B------:R-:W-:Y:S02]  /*2450*/  FMUL.FTZ R5, R5, c[0x0][0x2ec] ;  /* 0x0000bb0005057a20 */ /* 0x000fe40000410000 */
[----:B------:R-:W1:Y:S01]  /*2460*/  MUFU.TANH R21, R4 ;  /* 0x0000000400157308 */ /* 0x000e620000002400 */
[----:B------:R-:W-:Y:S02]  /*2470*/  FMUL.FTZ R6, R6, c[0x0][0x2ec] ;  /* 0x0000bb0006067a20 */ /* 0x000fe40000410000 */
[----:B------:R-:W-:Y:S02]  /*2480*/  FMUL.FTZ R7, R7, c[0x0][0x2ec] ;  /* 0x0000bb0007077a20 */ /* 0x000fe40000410000 */
[----:B------:R-:W-:-:S03]  /*2490*/  FMUL.FTZ R2, R12, c[0x0][0x2ec] ;  /* 0x0000bb000c027a20 */ /* 0x000fc60000410000 */
[----:B------:R-:W1:Y:S04]  /*24a0*/  MUFU.TANH R20, R5 ;  /* 0x0000000500147308 */ /* 0x000e680000002400 */
[----:B------:R-:W-:Y:S02]  /*24b0*/  FMUL.FTZ R8, R8, c[0x0][0x2ec] ;  /* 0x0000bb0008087a20 */ /* 0x000fe40000410000 */
[----:B------:R-:W-:Y:S02]  /*24c0*/  FMUL.FTZ R9, R9, c[0x0][0x2ec] ;  /* 0x0000bb0009097a20 */ /* 0x000fe40000410000 */
[----:B------:R5:W1:Y:S01]  /*24d0*/  MUFU.TANH R12, R2 ;  /* 0x00000002000c7308 */ /* 0x000a620000002400 */
[----:B------:R-:W-:Y:S02]  /*24e0*/  FMUL.FTZ R10, R10, c[0x0][0x2ec] ;  /* 0x0000bb000a0a7a20 */ /* 0x000fe40000410000 */
[----:B------:R-:W-:-:S05]  /*24f0*/  FMUL.FTZ R11, R11, c[0x0][0x2ec] ;  /* 0x0000bb000b0b7a20 */ /* 0x000fca0000410000 */
[----:B------:R-:W1:Y:S01]  /*2500*/  MUFU.TANH R52, R6 ;  /* 0x0000000600347308 */ /* 0x000e620000002400 */
[----:B-----5:R-:W-:-:S07]  /*2510*/  FMUL.FTZ R2, R13, c[0x0][0x2ec] ;  /* 0x0000bb000d027a20 */ /* 0x020fce0000410000 */
[----:B------:R-:W1:Y:S08]  /*2520*/  MUFU.TANH R68, R7 ;  /* 0x0000000700447308 */ /* 0x000e700000002400 */
[----:B------:R5:W1:Y:S08]  /*2530*/  MUFU.TANH R13, R2 ;  /* 0x00000002000d7308 */ /* 0x000a700000002400 */
[----:B------:R-:W1:Y:S01]  /*2540*/  MUFU.TANH R74, R10 ;  /* 0x0000000a004a7308 */ /* 0x000e620000002400 */
[----:B-----5:R-:W-:-:S07]  /*2550*/  FMUL.FTZ R2, R14, c[0x0][0x2ec] ;  /* 0x0000bb000e027a20 */ /* 0x020fce0000410000 */
[----:B------:R-:W1:Y:S08]  /*2560*/  MUFU.TANH R75, R11 ;  /* 0x0000000b004b7308 */ /* 0x000e700000002400 */
[----:B------:R5:W1:Y:S08]  /*2570*/  MUFU.TANH R70, R2 ;  /* 0x0000000200467308 */ /* 0x000a700000002400 */
[----:B------:R-:W1:Y:S01]  /*2580*/  MUFU.TANH R14, R8 ;  /* 0x00000008000e7308 */ /* 0x000e620000002400 */
[----:B-----5:R-:W-:-:S07]  /*2590*/  FMUL.FTZ R2, R15, c[0x0][0x2ec] ;  /* 0x0000bb000f027a20 */ /* 0x020fce0000410000 */
[----:B------:R-:W1:Y:S08]  /*25a0*/  MUFU.TANH R15, R9 ;  /* 0x00000009000f7308 */ /* 0x000e700000002400 */
[----:B------:R5:W1:Y:S02]  /*25b0*/  MUFU.TANH R71, R2 ;  /* 0x0000000200477308 */ /* 0x000a640000002400 */
[----:B-----5:R-:W-:-:S04]  /*25c0*/  LOP3.LUT R2, R159, 0xffffffe0, RZ, 0xc0, !PT ;  /* 0xffffffe09f027812 */ /* 0x020fc800078ec0ff */
[----:B------:R-:W-:Y:S02]  /*25d0*/  IADD3 R4, -R2, R158, RZ ;  /* 0x0000009e02047210 */ /* 0x000fe40007ffe1ff */
[----:B------:R-:W-:-:S03]  /*25e0*/  IADD3 R2, R105, R3, RZ ;  /* 0x0000000369027210 */ /* 0x000fc60007ffe0ff */
[----:B------:R1:W-:Y:S04]  /*25f0*/  STL [R1+0x30], R4 ;  /* 0x0000300401007387 */ /* 0x0003e80000100800 */
[----:B------:R-:W-:Y:S06]  /*2600*/  BAR.SYNC.DEFER_BLOCKING 0x0 ;  /* 0x0000000000007b1d */ /* 0x000fec0000010000 */
[----:B------:R-:W-:Y:S05]  /*2610*/  @!P0 BRA `(.L_x_456) ;  /* 0x0000016000008947 */ /* 0x000fea0003800000 */
[----:B-1234-:R-:W-:-:S04]  /*2620*/  LEA.HI.SX32 R4, R197, 0xfffffffe, 0x19 ;  /* 0xfffffffec5047811 */ /* 0x01efc800078fcaff */
        /* <DEDUP_REMOVED lines=21> */
.L_x_456:
[----:B--234-:R-:W-:Y:S02]  /*2780*/  FMNMX.FTZ R38, R108, R107, !PT ;  /* 0x0000006b6c267209 */ /* 0x01cfe40007810000 */
[----:B------:R-:W-:-:S02]  /*2790*/  SHF.L.U32 R184, R2, 0x1, RZ ;  /* 0x0000000102b87819 */ /* 0x000fc400000006ff */
[----:B-1----:R-:W-:Y:S02]  /*27a0*/  FMNMX.FTZ R38, R37, R38, !PT ;  /* 0x0000002625267209 */ /* 0x002fe40007810000 */
[----:B------:R-:W-:Y:S02]  /*27b0*/  IADD3 R185, R0, R184, RZ ;  /* 0x000000b800b97210 */ /* 0x000fe40007ffe0ff */
        /* <DEDUP_REMOVED lines=47> */
[----:B------:R-:W-:Y:S02]  /*2ab0*/  FMNMX.FTZ R37, R121, R122, !PT ;  /* 0x0000007a79257209 */ /* 0x000fe40007810000 */
[----:B---3--:R-:W-:-:S04]  /*2ac0*/  F2FP.PACK_AB R12, R215, R217 ;  /* 0x000000d9d70c723e */ /* 0x008fc800000000ff */
[----:B------:R1:W-:Y:S01]  /*2ad0*/  MUFU.EX2 R216, R4 ;  /* 0x0000000400d87308 */ /* 0x0003e20000000800 */
[----:B------:R-:W-:Y:S01]  /*2ae0*/  FMNMX.FTZ R37, R39, R37, !PT ;  /* 0x0000002527257209 */ /* 0x000fe20007810000 */
[----:B--2---:R-:W-:-:S03]  /*2af0*/  FFMA.FTZ R5, R53, c[0x0][0x23c], -R3 ;  /* 0x00008f0035057a23 */ /* 0x004fc60000010803 */
[----:B------:R-:W-:-:S03]  /*2b00*/  FMNMX.FTZ R37, R40, R37, !PT ;  /* 0x0000002528257209 */ /* 0x000fc60007810000 */
[----:B------:R2:W-:Y:S01]  /*2b10*/  MUFU.EX2 R245, R5 ;  /* 0x0000000500f57308 */ /* 0x0005e20000000800 */
[----:B------:R-:W-:-:S04]  /*2b20*/  FMNMX.FTZ R37, R123, R37, !PT ;  /* 0x000000257b257209 */ /* 0x000fc80007810000 */
[----:B------:R-:W-:Y:S01]  /*2b30*/  FMNMX.FTZ R37, R125, R37, !PT ;  /* 0x000000257d257209 */ /* 0x000fe20007810000 */
[----:B-1----:R-:W-:-:S03]  /*2b40*/  FFMA.FTZ R4, R36, c[0x0][0x23c], -R3 ;  /* 0x00008f0024047a23 */ /* 0x002fc60000010803 */
[----:B------:R-:W-:Y:S01]  /*2b50*/  FMNMX.FTZ R37, R44, R37, !PT ;  /* 0x000000252c257209 */ /* 0x000fe20007810000 */
[----:B------:R1:W3:Y:S03]  /*2b60*/  MUFU.EX2 R218, R4 ;  /* 0x0000000400da7308 */ /* 0x0002e60000000800 */
[----:B------:R-:W-:Y:S01]  /*2b70*/  FMNMX.FTZ R37, R48, R37, !PT ;  /* 0x0000002530257209 */ /* 0x000fe20007810000 */
[----:B--2---:R-:W-:-:S03]  /*2b80*/  FFMA.FTZ R5, R56, c[0x0][0x23c], -R3 ;  /* 0x00008f0038057a23 */ /* 0x004fc60000010803 */
[----:B------:R-:W-:Y:S01]  /*2b90*/  FMNMX.FTZ R37, R119, R37, !PT ;  /* 0x0000002577257209 */ /* 0x000fe20007810000 */
[----:B------:R-:W-:Y:S03]  /*2ba0*/  MUFU.EX2 R244, R5 ;  /* 0x0000000500f47308 */ /* 0x000fe60000000800 */
        /* <DEDUP_REMOVED lines=83> */
[----:B---3--:R-:W-:Y:S01]  /*30e0*/  F2FP.PACK_AB R14, R218, R216 ;  /* 0x000000d8da0e723e */ /* 0x008fe200000000ff */
        /* <DEDUP_REMOVED lines=58> */
[----:B------:R-:W-:Y:S02]  /*3490*/  FMNMX.FTZ R3, R144, R3, !PT ;  /* 0x0000000390037209 */ /* 0x000fe40007810000 */
[----:B------:R-:W-:Y:S01]  /*34a0*/  F2FP.PACK_AB R13, R127, R200 ;  /* 0x000000c87f0d723e */ /* 0x000fe200000000ff */
        /* <DEDUP_REMOVED lines=48> */
[----:B---3--:R-:W-:-:S07]  /*37b0*/  FFMA.FTZ R4, R41, c[0x0][0x23c], -R6 ;  /* 0x00008f0029047a23 */ /* 0x008fce0000010806 */
        /* <DEDUP_REMOVED lines=8> */
[--C-:B-1----:R-:W-:Y:S02]  /*3840*/  FFMA.FTZ R4, R23, c[0x0][0x23c], -R6.reuse ;  /* 0x00008f0017047a23 */ /* 0x102fe40000010806 */
[----:B------:R-:W1:Y:S04]  /*3850*/  LDSM.16.MT88.4 R20, [R184+0x4000] ;  /* 0x00400000b814783b */ /* 0x000e680000004200 */
[----:B------:R2:W-:Y:S02]  /*3860*/  MUFU.EX2 R210, R4 ;  /* 0x0000000400d27308 */ /* 0x0005e40000000800 */
[----:B--2---:R-:W-:-:S06]  /*3870*/  FFMA.FTZ R4, R110, c[0x0][0x23c], -R6 ;  /* 0x00008f006e047a23 */ /* 0x004fcc0000010806 */
[----:B------:R2:W-:Y:S02]  /*3880*/  MUFU.EX2 R213, R4 ;  /* 0x0000000400d57308 */ /* 0x0005e40000000800 */
[----:B--2---:R-:W-:Y:S01]  /*3890*/  FFMA.FTZ R4, R109, c[0x0][0x23c], -R6 ;  /* 0x00008f006d047a23 */ /* 0x004fe20000010806 */
[C---:B-1----:R-:W-:Y:S05]  /*38a0*/  HMMA.16816.F32 R56, R12.reuse, R20, RZ ;  /* 0x000000140c38723c */ /* 0x042fea00000018ff */
[----:B------:R1:W-:Y:S03]  /*38b0*/  MUFU.EX2 R214, R4 ;  /* 0x0000000400d67308 */ /* 0x0003e60000000800 */
[----:B------:R-:W-:Y:S01]  /*38c0*/  HMMA.16816.F32 R64, R12, R22, RZ ;  /* 0x000000160c40723c */ /* 0x000fe200000018ff */
[----:B-1----:R-:W-:-:S04]  /*38d0*/  FFMA.FTZ R4, R133, c[0x0][0x23c], -R5 ;  /* 0x00008f0085047a23 */ /* 0x002fc80000010805 */
        /* <DEDUP_REMOVED lines=8> */
[----:B------:R-:W-:Y:S08]  /*3960*/  MUFU.EX2 R102, R7 ;  /* 0x0000000700667308 */ /* 0x000ff00000000800 */
        /* <DEDUP_REMOVED lines=15> */
[----:B-1----:R-:W-:-:S07]  /*3a60*/  FFMA.FTZ R0, R81, c[0x0][0x23c], -R5 ;  /* 0x00008f0051007a23 */ /* 0x002fce0000010805 */
[----:B------:R-:W-:Y:S01]  /*3a70*/  HMMA.16816.F32 R20, R12, R18, RZ ;  /* 0x000000120c14723c */ /* 0x000fe200000018ff */
        /* <DEDUP_REMOVED lines=36> */
[----:B------:R5:W-:Y:S03]  /*3cc0*/  MUFU.EX2 R103, R0 ;  /* 0x0000000000677308 */ /* 0x000be60000000800 */
[----:B------:R-:W1:Y:S03]  /*3cd0*/  LDSM.16.MT88.4 R24, [R185+0x4c00] ;  /* 0x004c0000b918783b */ /* 0x000e660000004200 */
[C---:B------:R-:W-:Y:S08]  /*3ce0*/  HMMA.16816.F32 R48, R8.reuse, R30, R64 ;  /* 0x0000001e0830723c */ /* 0x040ff00000001840 */
[----:B------:R-:W-:Y:S01]  /*3cf0*/  HMMA.16816.F32 R56, R8, R28, R56 ;  /* 0x0000001c0838723c */ /* 0x000fe20000001838 */
[----:B-----5:R-:W-:-:S04]  /*3d00*/  FFMA.FTZ R0, R101, c[0x0][0x23c], -R5 ;  /* 0x00008f0065007a23 */ /* 0x020fc80000010805 */
[----:B------:R5:W3:Y:S02]  /*3d10*/  MUFU.EX2 R101, R0 ;  /* 0x0000000000657308 */ /* 0x000ae40000000800 */
[----:B----4-:R-:W-:Y:S01]  /*3d20*/  F2FP.PACK_AB R8, R105, R104 ;  /* 0x000000686908723e */ /* 0x010fe200000000ff */
[----:B-----5:R-:W-:Y:S01]  /*3d30*/  FFMA.FTZ R0, R149, c[0x0][0x23c], -R4 ;  /* 0x00008f0095007a23 */ /* 0x020fe20000010804 */
[----:B---3--:R-:W-:-:S04]  /*3d40*/  F2FP.PACK_AB R10, R101, R103 ;  /* 0x00000067650a723e */ /* 0x008fc800000000ff */
        /* <DEDUP_REMOVED lines=51> */
[----:B------:R-:W-:Y:S01]  /*4080*/  HMMA.16816.F32 R28, R8, R26, R28 ;  /* 0x0000001a081c723c */ /* 0x000fe2000000181c */
[----:B--2---:R-:W-:-:S07]  /*4090*/  FFMA.FTZ R0, R157, c[0x0][0x23c], -R5 ;  /* 0x00008f009d007a23 */ /* 0x004fce0000010805 */
[----:B------:R-:W-:Y:S01]  /*40a0*/  HMMA.16816.F32 R156, R8, R24, R60 ;  /* 0x00000018089c723c */ /* 0x000fe2000000183c */
[----:B------:R2:W3:Y:S06]  /*40b0*/  MUFU.EX2 R85, R0 ;  /* 0x0000000000557308 */ /* 0x0004ec0000000800 */
        /* <DEDUP_REMOVED lines=8> */
[----:B------:R-:W4:Y:S07]  /*4140*/  LDSM.16.MT88.4 R20, [R184+0x5400] ;  /* 0x00540000b814783b */ /* 0x000f2e0000004200 */
[----:B------:R-:W-:Y:S01]  /*4150*/  HMMA.16816.F32 R48, R8, R24, R32 ;  /* 0x000000180830723c */ /* 0x000fe20000001820 */
[----:B--2---:R-:W-:-:S04]  /*4160*/  FFMA.FTZ R0, R129, c[0x0][0x23c], -R5 ;  /* 0x00008f0081007a23 */ /* 0x004fc80000010805 */
[----:B------:R2:W1:Y:S03]  /*4170*/  MUFU.EX2 R83, R0 ;  /* 0x0000000000537308 */ /* 0x0004660000000800 */
[----:B------:R-:W-:Y:S01]  /*4180*/  HMMA.16816.F32 R40, R8, R26, R40 ;  /* 0x0000001a0828723c */ /* 0x000fe20000001828 */
[----:B------:R-:W4:Y:S06]  /*4190*/  LDSM.16.MT88.4 R24, [R185+0x5400] ;  /* 0x00540000b918783b */ /* 0x000f2c0000004200 */
[----:B---3--:R-:W-:Y:S01]  /*41a0*/  F2FP.PACK_AB R8, R85, R86 ;  /* 0x000000565508723e */ /* 0x008fe200000000ff */
[----:B--2---:R-:W-:Y:S01]  /*41b0*/  FFMA.FTZ R0, R162, c[0x0][0x23c], -R4 ;  /* 0x00008f00a2007a23 */ /* 0x004fe20000010804 */
[----:B-1----:R-:W-:-:S03]  /*41c0*/  F2FP.PACK_AB R10, R83, R84 ;  /* 0x00000054530a723e */ /* 0x002fc600000000ff */
        /* <DEDUP_REMOVED lines=11> */
[C---:B------:R-:W-:Y:S08]  /*4280*/  HMMA.16816.F32 R136, R8.reuse, R12, R136 ;  /* 0x0000000c0888723c */ /* 0x040ff00000001888 */
[----:B------:R-:W-:Y:S01]  /*4290*/  HMMA.16816.F32 R44, R8, R14, R44 ;  /* 0x0000000e082c723c */ /* 0x000fe2000000182c */
[----:B-1----:R-:W-:Y:S01]  /*42a0*/  FFMA.FTZ R0, R164, c[0x0][0x23c], -R5 ;  /* 0x00008f00a4007a23 */ /* 0x002fe20000010805 */
[----:B------:R-:W-:-:S03]  /*42b0*/  F2FP.PACK_AB R164, R244, R245 ;  /* 0x000000f5f4a4723e */ /* 0x000fc600000000ff */
        /* <DEDUP_REMOVED lines=15> */
[----:B-1----:R-:W-:-:S06]  /*43b0*/  FFMA.FTZ R0, R141, c[0x0][0x23c], -R5 ;  /* 0x00008f008d007a23 */ /* 0x002fcc0000010805 */
[----:B------:R-:W-:Y:S01]  /*43c0*/  HMMA.16816.F32 R140, R8, R12, R56 ;  /* 0x0000000c088c723c */ /* 0x000fe20000001838 */
[----:B------:R-:W1:Y:S01]  /*43d0*/  LDSM.16.MT88.4 R12, [R184+0x5800] ;  /* 0x00580000b80c783b */ /* 0x000e620000004200 */
[----:B------:R3:W5:Y:S05]  /*43e0*/  MUFU.EX2 R68, R0 ;  /* 0x0000000000447308 */ /* 0x00076a0000000800 */
[----:B--2---:R-:W-:Y:S01]  /*43f0*/  F2FP.PACK_AB R8, R72, R73 ;  /* 0x000000494808723e */ /* 0x004fe200000000ff */
[----:B---3--:R-:W-:Y:S01]  /*4400*/  FFMA.FTZ R0, R167, c[0x0][0x23c], -R4 ;  /* 0x00008f00a7007a23 */ /* 0x008fe20000010804 */
[----:B-----5:R-:W-:-:S03]  /*4410*/  F2FP.PACK_AB R10, R68, R69 ;  /* 0x00000045440a723e */ /* 0x020fc600000000ff */
        /* <DEDUP_REMOVED lines=11> */
[C---:B----4-:R-:W-:Y:S08]  /*44d0*/  HMMA.16816.F32 R136, R8.reuse, R20, R136 ;  /* 0x000000140888723c */ /* 0x050ff00000001888 */
        /* <DEDUP_REMOVED lines=17> */
[----:B--2---:R-:W-:-:S02]  /*45f0*/  FFMA.FTZ R0, R148, c[0x0][0x23c], -R5 ;  /* 0x00008f0094007a23 */ /* 0x004fc40000010805 */
[----:B------:R-:W2:Y:S02]  /*4600*/  LDSM.16.MT88.4 R148, [R184+0x5c00] ;  /* 0x005c0000b894783b */ /* 0x000ea40000004200 */
[----:B------:R4:W5:Y:S02]  /*4610*/  MUFU.EX2 R59, R0 ;  /* 0x00000000003b7308 */ /* 0x0009640000000800 */
[----:B---3--:R-:W-:Y:S01]  /*4620*/  F2FP.PACK_AB R8, R61, R62 ;  /* 0x0000003e3d08723e */ /* 0x008fe200000000ff */
[----:B----4-:R-:W-:Y:S01]  /*4630*/  FFMA.FTZ R0, R171, c[0x0][0x23c], -R4 ;  /* 0x00008f00ab007a23 */ /* 0x010fe20000010804 */
[----:B-----5:R-:W-:-:S04]  /*4640*/  F2FP.PACK_AB R10, R59, R60 ;  /* 0x0000003c3b0a723e */ /* 0x020fc800000000ff */
        /* <DEDUP_REMOVED lines=22> */
[----:B----4-:R-:W-:-:S07]  /*47b0*/  F2FP.PACK_AB R11, R43, R64 ;  /* 0x000000402b0b723e */ /* 0x010fce00000000ff */
[----:B------:R-:W-:Y:S01]  /*47c0*/  HMMA.16816.F32 R48, R8, R16, R48 ;  /* 0x000000100830723c */ /* 0x000fe20000001830 */
[----:B-1----:R-:W-:Y:S01]  /*47d0*/  FFMA.FTZ R0, R79, c[0x0][0x23c], -R5 ;  /* 0x00008f004f007a23 */ /* 0x002fe20000010805 */
[----:B---3--:R-:W-:-:S06]  /*47e0*/  F2FP.PACK_AB R160, R41, R42 ;  /* 0x0000002a29a0723e */ /* 0x008fcc00000000ff */
[C---:B------:R-:W-:Y:S01]  /*47f0*/  HMMA.16816.F32 R140, R8.reuse, R12, R140 ;  /* 0x0000000c088c723c */ /* 0x040fe2000000188c */
[----:B------:R1:W-:Y:S07]  /*4800*/  MUFU.EX2 R40, R0 ;  /* 0x0000000000287308 */ /* 0x0003ee0000000800 */
[C---:B------:R-:W-:Y:S01]  /*4810*/  HMMA.16816.F32 R20, R8.reuse, R14, R20 ;  /* 0x0000000e0814723c */ /* 0x040fe20000001814 */
[----:B------:R-:W3:Y:S07]  /*4820*/  LDSM.16.MT88.4 R12, [R185+0x5c00] ;  /* 0x005c0000b90c783b */ /* 0x000eee0000004200 */
[----:B------:R-:W-:Y:S01]  /*4830*/  HMMA.16816.F32 R24, R8, R18, R24 ;  /* 0x000000120818723c */ /* 0x000fe20000001818 */
[----:B-1----:R-:W-:-:S02]  /*4840*/  FFMA.FTZ R0, R161, c[0x0][0x23c], -R5 ;  /* 0x00008f00a1007a23 */ /* 0x002fc40000010805 */
[----:B------:R-:W-:Y:S02]  /*4850*/  FADD.FTZ R5, R102, R7 ;  /* 0x0000000766057221 */ /* 0x000fe40000010000 */
[----:B------:R1:W4:Y:S02]  /*4860*/  MUFU.EX2 R39, R0 ;  /* 0x0000000000277308 */ /* 0x0003240000000800 */
[----:B-1----:R-:W-:Y:S01]  /*4870*/  FFMA.FTZ R0, R175, c[0x0][0x23c], -R4 ;  /* 0x00008f00af007a23 */ /* 0x002fe20000010804 */
[----:B----4-:R-:W-:-:S05]  /*4880*/  F2FP.PACK_AB R162, R39, R40 ;  /* 0x0000002827a2723e */ /* 0x010fca00000000ff */
[----:B------:R1:W-:Y:S02]  /*4890*/  MUFU.EX2 R30, R0 ;  /* 0x00000000001e7308 */ /* 0x0003e40000000800 */
[----:B-1----:R-:W-:-:S06]  /*48a0*/  FFMA.FTZ R0, R176, c[0x0][0x23c], -R4 ;  /* 0x00008f00b0007a23 */ /* 0x002fcc0000010804 */
[----:B------:R1:W4:Y:S02]  /*48b0*/  MUFU.EX2 R31, R0 ;  /* 0x00000000001f7308 */ /* 0x0003240000000800 */
[----:B-1----:R-:W-:Y:S01]  /*48c0*/  FFMA.FTZ R0, R166, c[0x0][0x23c], -R4 ;  /* 0x00008f00a6007a23 */ /* 0x002fe20000010804 */
[----:B----4-:R-:W-:Y:S02]  /*48d0*/  F2FP.PACK_AB R161, R31, R30 ;  /* 0x0000001e1fa1723e */ /* 0x010fe400000000ff */
[----:B------:R-:W-:-:S03]  /*48e0*/  F2FP.PACK_AB R166, R237, R240 ;  /* 0x000000f0eda6723e */ /* 0x000fc600000000ff */
[----:B------:R1:W-:Y:S02]  /*48f0*/  MUFU.EX2 R29, R0 ;  /* 0x00000000001d7308 */ /* 0x0003e40000000800 */
[----:B-1----:R-:W-:Y:S02]  /*4900*/  FFMA.FTZ R0, R90, c[0x0][0x23c], -R4 ;  /* 0x00008f005a007a23 */ /* 0x002fe40000010804 */
[----:B------:R-:W-:-:S04]  /*4910*/  FADD.FTZ R4, R110, R108 ;  /* 0x0000006c6e047221 */ /* 0x000fc80000010000 */
[----:B------:R1:W4:Y:S02]  /*4920*/  MUFU.EX2 R28, R0 ;  /* 0x00000000001c7308 */ /* 0x0003240000000800 */
[----:B-1----:R-:W-:Y:S01]  /*4930*/  FFMA.FTZ R0, R178, c[0x0][0x23c], -R6 ;  /* 0x00008f00b2007a23 */ /* 0x002fe20000010806 */
[----:B----4-:R-:W-:-:S05]  /*4940*/  F2FP.PACK_AB R163, R28, R29 ;  /* 0x0000001d1ca3723e */ /* 0x010fca00000000ff */
[----:B------:R1:W-:Y:S02]  /*4950*/  MUFU.EX2 R16, R0 ;  /* 0x0000000000107308 */ /* 0x0003e40000000800 */
[C---:B--2---:R-:W-:Y:S08]  /*4960*/  HMMA.16816.F32 R136, R160.reuse, R148, R136 ;  /* 0x00000094a088723c */ /* 0x044ff00000001888 */
[----:B------:R-:W-:Y:S01]  /*4970*/  HMMA.16816.F32 R144, R160, R150, R144 ;  /* 0x00000096a090723c */ /* 0x000fe20000001890 */
[----:B-1----:R-:W-:-:S04]  /*4980*/  FFMA.FTZ R0, R177, c[0x0][0x23c], -R6 ;  /* 0x00008f00b1007a23 */ /* 0x002fc80000010806 */
[----:B------:R1:W2:Y:S03]  /*4990*/  MUFU.EX2 R11, R0 ;  /* 0x00000000000b7308 */ /* 0x0002a60000000800 */
[C---:B---3--:R-:W-:Y:S08]  /*49a0*/  HMMA.16816.F32 R156, R160.reuse, R12, R156 ;  /* 0x0000000ca09c723c */ /* 0x048ff0000000189c */
[----:B------:R-:W-:Y:S01]  /*49b0*/  HMMA.16816.F32 R160, R160, R14, R32 ;  /* 0x0000000ea0a0723c */ /* 0x000fe20000001820 */
[----:B-1----:R-:W-:Y:S01]  /*49c0*/  FFMA.FTZ R0, R74, c[0x0][0x23c], -R6 ;  /* 0x00008f004a007a23 */ /* 0x002fe20000010806 */
[----:B--2---:R-:W-:-:S03]  /*49d0*/  F2FP.PACK_AB R165, R11, R16 ;  /* 0x000000100ba5723e */ /* 0x004fc600000000ff */
        /* <DEDUP_REMOVED lines=135> */
[----:B------:R-:W-:Y:S01]  /*5250*/  MOV R135, R3 ;  /* 0x0000000300877202 */ /* 0x000fe20000000f00 */
[----:B------:R-:W-:Y:S01]  /*5260*/  IMAD.MOV.U32 R132, RZ, RZ, R38 ;  /* 0x000000ffff847224 */ /* 0x000fe200078e0026 */
[----:B------:R-:W-:Y:S01]  /*5270*/  MOV R134, R36 ;  /* 0x0000002400867202 */ /* 0x000fe20000000f00 */
[----:B------:R-:W-:Y:S05]  /*5280*/  BRA `(.L_x_458) ;  /* 0x000001b000007947 */ /* 0x000fea0003800000 */
.L_x_460:
        /* <DEDUP_REMOVED lines=27> */
.L_x_458:
[----:B------:R-:W2:Y:S01]  /*5440*/  LDL.64 R10, [R1+0x20] ;  /* 0x00002000010a7983 */ /* 0x000ea20000100a00 */
[----:B------:R-:W-:Y:S04]  /*5450*/  DEPBAR.LE SB0, 0x0 ;  /* 0x000080000000791a */ /* 0x000fe80000000000 */
[C---:B-1----:R-:W-:Y:S01]  /*5460*/  IMAD.WIDE.U32 R2, R197.reuse, c[0x0][0x1a0], RZ ;  /* 0x00006800c5027a25 */ /* 0x042fe200078e00ff */
[----:B------:R-:W3:Y:S01]  /*5470*/  LDL R8, [R1+0x10] ;  /* 0x0000100001087983 */ /* 0x000ee20000100800 */
[----:B------:R-:W-:Y:S03]  /*5480*/  SHF.R.S32.HI R0, RZ, 0x1f, R197 ;  /* 0x0000001fff007819 */ /* 0x000fe600000114c5 */
[----:B------:R-:W-:Y:S02]  /*5490*/  BAR.SYNC.DEFER_BLOCKING 0x0 ;  /* 0x0000000000007b1d */ /* 0x000fe40000010000 */
[----:B------:R-:W-:Y:S04]  /*54a0*/  IMAD R0, R0, c[0x0][0x1a0], RZ ;  /* 0x0000680000007a24 */ /* 0x000fe800078e02ff */
[----:B------:R-:W-:Y:S05]  /*54b0*/  IMAD R4, R197, c[0x0][0x1a4], R0 ;  /* 0x00006900c5047a24 */ /* 0x000fea00078e0200 */
[----:B------:R-:W-:Y:S02]  /*54c0*/  IADD3 R4, R3, R4, RZ ;  /* 0x0000000403047210 */ /* 0x000fe40007ffe0ff */
[----:B--2---:R-:W-:Y:S04]  /*54d0*/  LEA R0, P0, R2, R10, 0x7 ;  /* 0x0000000a02007211 */ /* 0x004fe800078038ff */
[----:B------:R-:W-:Y:S02]  /*54e0*/  LEA R6, P1, R0, c[0x0][0x170], 0x1 ;  /* 0x00005c0000067a11 */ /* 0x000fe400078208ff */
[----:B---3--:R-:W-:Y:S02]  /*54f0*/  LEA.HI.X R2, R2, R8, R4, 0x7, P0 ;  /* 0x0000000802027211 */ /* 0x008fe400000f3c04 */
[----:B------:R-:W-:Y:S02]  /*5500*/  IADD3 R4, P0, R6, UR12, RZ ;  /* 0x0000000c06047c10 */ /* 0x000fe4000ff1e0ff */
[----:B------:R-:W-:Y:S02]  /*5510*/  LEA.HI.X R7, R0, c[0x0][0x174], R2, 0x1, P1 ;  /* 0x00005d0000077a11 */ /* 0x000fe400008f0c02 */
[----:B------:R-:W-:Y:S02]  /*5520*/  IADD3 R2, P1, R4, UR12, RZ ;  /* 0x0000000c04027c10 */ /* 0x000fe4000ff3e0ff */
[----:B------:R-:W-:Y:S02]  /*5530*/  IADD3.X R5, R7, UR5, RZ, P0, !PT ;  /* 0x0000000507057c10 */ /* 0x000fe400087fe4ff */
[----:B------:R-:W-:Y:S02]  /*5540*/  IADD3 R8, P0, R2, UR12, RZ ;  /* 0x0000000c02087c10 */ /* 0x000fe4000ff1e0ff */
[----:B------:R-:W-:Y:S04]  /*5550*/  IADD3.X R3, R5, UR5, RZ, P1, !PT ;  /* 0x0000000505037c10 */ /* 0x000fe80008ffe4ff */
[----:B------:R-:W-:Y:S02]  /*5560*/  IADD3.X R9, R3, UR5, RZ, P0, !PT ;  /* 0x0000000503097c10 */ /* 0x000fe400087fe4ff */
        /* <DEDUP_REMOVED lines=10> */
[----:B------:R-:W1:Y:S08]  /*5610*/  LDSM.16.M88.4 R16, [R186] ;  /* 0x00000000ba10783b */ /* 0x000e700000000200 */
        /* <DEDUP_REMOVED lines=341> */
.L_x_459:
        /* <DEDUP_REMOVED lines=139> */
[----:B------:R-:W-:Y:S01]  /*7420*/  FMNMX.FTZ R0, R91, R0, !PT ;  /* 0x000000005b007209 */ /* 0x000fe20007810000 */
[----:B------:R1:W-:Y:S01]  /*7430*/  MUFU.EX2 R210, R4 ;  /* 0x0000000400d27308 */ /* 0x0003e20000000800 */
[--C-:B------:R-:W-:Y:S01]  /*7440*/  FFMA.FTZ R5, R209, c[0x0][0x23c], -R43.reuse ;  /* 0x00008f00d1057a23 */ /* 0x100fe2000001082b */
[----:B------:R-:W-:Y:S01]  /*7450*/  FSETP.NEU.FTZ.AND P1, PT, R36, -INF , PT ;  /* 0xff8000002400780b */ /* 0x000fe20003f3d000 */
[--C-:B------:R-:W-:Y:S01]  /*7460*/  FFMA.FTZ R7, R32, c[0x0][0x23c], -R43.reuse ;  /* 0x00008f0020077a23 */ /* 0x100fe2000001082b */
[----:B------:R-:W-:Y:S01]  /*7470*/  FMNMX.FTZ R0, R94, R0, !PT ;  /* 0x000000005e007209 */ /* 0x000fe20007810000 */
[----:B------:R-:W-:Y:S01]  /*7480*/  FFMA.FTZ R6, R33, c[0x0][0x23c], -R43 ;  /* 0x00008f0021067a23 */ /* 0x000fe2000001082b */
[----:B------:R-:W-:Y:S02]  /*7490*/  FSEL R64, R64, RZ, P1 ;  /* 0x000000ff40407208 */ /* 0x000fe40000800000 */
[----:B------:R-:W-:Y:S02]  /*74a0*/  FMNMX.FTZ R0, R95, R0, !PT ;  /* 0x000000005f007209 */ /* 0x000fe40007810000 */
[----:B------:R2:W-:Y:S02]  /*74b0*/  MUFU.EX2 R235, R5 ;  /* 0x0000000500eb7308 */ /* 0x0005e40000000800 */
[----:B------:R-:W-:Y:S04]  /*74c0*/  FMNMX.FTZ R0, R106, R0, !PT ;  /* 0x000000006a007209 */ /* 0x000fe80007810000 */
[----:B------:R-:W-:Y:S04]  /*74d0*/  FMNMX.FTZ R0, R107, R0, !PT ;  /* 0x000000006b007209 */ /* 0x000fe80007810000 */
[----:B------:R3:W-:Y:S01]  /*74e0*/  MUFU.EX2 R126, R7 ;  /* 0x00000007007e7308 */ /* 0x0007e20000000800 */
[----:B------:R-:W-:Y:S01]  /*74f0*/  FMNMX.FTZ R0, R110, R0, !PT ;  /* 0x000000006e007209 */ /* 0x000fe20007810000 */
[--C-:B-1----:R-:W-:Y:S03]  /*7500*/  FFMA.FTZ R4, R200, c[0x0][0x23c], -R65.reuse ;  /* 0x00008f00c8047a23 */ /* 0x102fe60000010841 */
[----:B------:R-:W-:Y:S04]  /*7510*/  FMNMX.FTZ R0, R111, R0, !PT ;  /* 0x000000006f007209 */ /* 0x000fe80007810000 */
[----:B------:R-:W-:Y:S01]  /*7520*/  FMNMX.FTZ R0, R122, R0, !PT ;  /* 0x000000007a007209 */ /* 0x000fe20007810000 */
[----:B------:R1:W-:Y:S03]  /*7530*/  MUFU.EX2 R209, R4 ;  /* 0x0000000400d17308 */ /* 0x0003e60000000800 */
[----:B------:R-:W-:Y:S01]  /*7540*/  FMNMX.FTZ R0, R123, R0, !PT ;  /* 0x000000007b007209 */ /* 0x000fe20007810000 */
[----:B--2---:R-:W-:Y:S03]  /*7550*/  FFMA.FTZ R5, R168, c[0x0][0x23c], -R65 ;  /* 0x00008f00a8057a23 */ /* 0x004fe60000010841 */
[----:B------:R-:W-:Y:S03]  /*7560*/  FMNMX.FTZ R0, R40, R0, !PT ;  /* 0x0000000028007209 */ /* 0x000fe60007810000 */
[----:B------:R2:W-:Y:S01]  /*7570*/  MUFU.EX2 R238, R5 ;  /* 0x0000000500ee7308 */ /* 0x0005e20000000800 */
[----:B------:R-:W-:Y:S01]  /*7580*/  FMNMX.FTZ R0, R39, R0, !PT ;  /* 0x0000000027007209 */ /* 0x000fe20007810000 */
[----:B---3--:R-:W-:Y:S04]  /*7590*/  FFMA.FTZ R7, R48, c[0x0][0x23c], -R43 ;  /* 0x00008f0030077a23 */ /* 0x008fe8000001082b */
[----:B------:R-:W3:Y:S04]  /*75a0*/  SHFL.BFLY PT, R2, R0, 0x2, 0x1f ;  /* 0x0c401f0000027f89 */ /* 0x000ee800000e0000 */
[----:B------:R4:W-:Y:S01]  /*75b0*/  MUFU.EX2 R245, R7 ;  /* 0x0000000700f57308 */ /* 0x0009e20000000800 */
[----:B-1----:R-:W-:Y:S09]  /*75c0*/  FFMA.FTZ R4, R207, c[0x0][0x23c], -R65 ;  /* 0x00008f00cf047a23 */ /* 0x002ff20000010841 */
[----:B------:R1:W-:Y:S01]  /*75d0*/  MUFU.EX2 R226, R4 ;  /* 0x0000000400e27308 */ /* 0x0003e20000000800 */
[----:B--2---:R-:W-:Y:S09]  /*75e0*/  FFMA.FTZ R5, R205, c[0x0][0x23c], -R64 ;  /* 0x00008f00cd057a23 */ /* 0x004ff20000010840 */
[----:B------:R2:W-:Y:S01]  /*75f0*/  MUFU.EX2 R180, R5 ;  /* 0x0000000500b47308 */ /* 0x0005e20000000800 */
[----:B---3--:R-:W-:Y:S01]  /*7600*/  FMNMX.FTZ R2, R0, R2, !PT ;  /* 0x0000000200027209 */ /* 0x008fe20007810000 */
[----:B------:R-:W-:Y:S02]  /*7610*/  FADD.FTZ R0, -R38, R132 ;  /* 0x0000008426007221 */ /* 0x000fe40000010100 */
[--C-:B----4-:R-:W-:Y:S02]  /*7620*/  FFMA.FTZ R7, R14, c[0x0][0x23c], -R43.reuse ;  /* 0x00008f000e077a23 */ /* 0x110fe4000001082b */
[----:B------:R-:W3:Y:S01]  /*7630*/  SHFL.BFLY PT, R3, R2, 0x1, 0x1f ;  /* 0x0c201f0002037f89 */ /* 0x000ee200000e0000 */
[----:B------:R-:W-:Y:S03]  /*7640*/  FMUL.FTZ R0, R0, c[0x0][0x23c] ;  /* 0x00008f0000007a20 */ /* 0x000fe60000410000 */
[----:B------:R4:W-:Y:S01]  /*7650*/  MUFU.EX2 R127, R6 ;  /* 0x00000006007f7308 */ /* 0x0009e20000000800 */
[----:B-1----:R-:W-:Y:S09]  /*7660*/  FFMA.FTZ R4, R178, c[0x0][0x23c], -R43 ;  /* 0x00008f00b2047a23 */ /* 0x002ff2000001082b */
[----:B------:R1:W-:Y:S01]  /*7670*/  MUFU.EX2 R228, R4 ;  /* 0x0000000400e47308 */ /* 0x0003e20000000800 */
[----:B--2---:R-:W-:Y:S09]  /*7680*/  FFMA.FTZ R5, R171, c[0x0][0x23c], -R65 ;  /* 0x00008f00ab057a23 */ /* 0x004ff20000010841 */
[----:B------:R2:W-:Y:S01]  /*7690*/  MUFU.EX2 R42, R0 ;  /* 0x00000000002a7308 */ /* 0x0005e20000000800 */
[----:B---3--:R-:W-:Y:S01]  /*76a0*/  FMNMX.FTZ R3, R2, R3, !PT ;  /* 0x0000000302037209 */ /* 0x008fe20007810000 */
[--C-:B----4-:R-:W-:Y:S03]  /*76b0*/  FFMA.FTZ R6, R49, c[0x0][0x23c], -R43.reuse ;  /* 0x00008f0031067a23 */ /* 0x110fe6000001082b */
[C---:B------:R-:W-:Y:S01]  /*76c0*/  FSETP.NEU.FTZ.AND P1, PT, R3.reuse, -INF , PT ;  /* 0xff8000000300780b */ /* 0x040fe20003f3d000 */
[----:B------:R-:W-:Y:S04]  /*76d0*/  FMUL.FTZ R66, R3, c[0x0][0x23c] ;  /* 0x00008f0003427a20 */ /* 0x000fe80000410000 */
[----:B------:R3:W-:Y:S01]  /*76e0*/  MUFU.EX2 R248, R7 ;  /* 0x0000000700f87308 */ /* 0x0007e20000000800 */
[----:B------:R-:W-:Y:S01]  /*76f0*/  FSEL R66, R66, RZ, P1 ;  /* 0x000000ff42427208 */ /* 0x000fe20000800000 */
[----:B-1----:R-:W-:Y:S08]  /*7700*/  FFMA.FTZ R4, R170, c[0x0][0x23c], -R43 ;  /* 0x00008f00aa047a23 */ /* 0x002ff0000001082b */
[----:B------:R1:W-:Y:S01]  /*7710*/  MUFU.EX2 R246, R4 ;  /* 0x0000000400f67308 */ /* 0x0003e20000000800 */
[----:B--2---:R-:W-:Y:S04]  /*7720*/  FADD.FTZ R0, -R37, R133 ;  /* 0x0000008525007221 */ /* 0x004fe80000010100 */
[----:B------:R-:W-:Y:S05]  /*7730*/  FMUL.FTZ R0, R0, c[0x0][0x23c] ;  /* 0x00008f0000007a20 */ /* 0x000fea0000410000 */
[----:B------:R2:W-:Y:S01]  /*7740*/  MUFU.EX2 R201, R8 ;  /* 0x0000000800c97308 */ /* 0x0005e20000000800 */
[----:B---3--:R-:W-:Y:S09]  /*7750*/  FFMA.FTZ R7, R80, c[0x0][0x23c], -R43 ;  /* 0x00008f0050077a23 */ /* 0x008ff2000001082b */
[----:B------:R3:W-:Y:S01]  /*7760*/  MUFU.EX2 R41, R0 ;  /* 0x0000000000297308 */ /* 0x0007e20000000800 */
[----:B-1----:R-:W-:Y:S09]  /*7770*/  FFMA.FTZ R4, R169, c[0x0][0x23c], -R65 ;  /* 0x00008f00a9047a23 */ /* 0x002ff20000010841 */
[----:B------:R1:W-:Y:S01]  /*7780*/  MUFU.EX2 R219, R4 ;  /* 0x0000000400db7308 */ /* 0x0003e20000000800 */
[--C-:B--2---:R-:W-:Y:S09]  /*7790*/  FFMA.FTZ R8, R22, c[0x0][0x23c], -R43.reuse ;  /* 0x00008f0016087a23 */ /* 0x104ff2000001082b */
[----:B------:R2:W-:Y:S01]  /*77a0*/  MUFU.EX2 R133, R6 ;  /* 0x0000000600857308 */ /* 0x0005e20000000800 */
[----:B---3--:R-:W-:Y:S04]  /*77b0*/  FADD.FTZ R0, -R36, R134 ;  /* 0x0000008624007221 */ /* 0x008fe80000010100 */
[----:B------:R-:W-:Y:S05]  /*77c0*/  FMUL.FTZ R0, R0, c[0x0][0x23c] ;  /* 0x00008f0000007a20 */ /* 0x000fea0000410000 */
[----:B------:R3:W-:Y:S01]  /*77d0*/  MUFU.EX2 R233, R8 ;  /* 0x0000000800e97308 */ /* 0x0007e20000000800 */
[--C-:B-1----:R-:W-:Y:S09]  /*77e0*/  FFMA.FTZ R4, R202, c[0x0][0x23c], -R64.reuse ;  /* 0x00008f00ca047a23 */ /* 0x102ff20000010840 */
[----:B------:R1:W-:Y:S01]  /*77f0*/  MUFU.EX2 R172, R4 ;  /* 0x0000000400ac7308 */ /* 0x0003e20000000800 */
[--C-:B--2---:R-:W-:Y:S09]  /*7800*/  FFMA.FTZ R6, R13, c[0x0][0x23c], -R43.reuse ;  /* 0x00008f000d067a23 */ /* 0x104ff2000001082b */
[----:B------:R-:W2:Y:S01]  /*7810*/  MUFU.EX2 R2, R0 ;  /* 0x0000000000027308 */ /* 0x000ea20000000800 */
[----:B---3--:R-:W-:Y:S09]  /*7820*/  FFMA.FTZ R8, R52, c[0x0][0x23c], -R43 ;  /* 0x00008f0034087a23 */ /* 0x008ff2000001082b */
[----:B------:R3:W-:Y:S01]  /*7830*/  MUFU.EX2 R239, R8 ;  /* 0x0000000800ef7308 */ /* 0x0007e20000000800 */
[----:B-1----:R-:W-:Y:S09]  /*7840*/  FFMA.FTZ R4, R208, c[0x0][0x23c], -R64 ;  /* 0x00008f00d0047a23 */ /* 0x002ff20000010840 */
[----:B------:R1:W4:Y:S01]  /*7850*/  MUFU.EX2 R175, R4 ;  /* 0x0000000400af7308 */ /* 0x0003220000000800 */
[C---:B--2---:R-:W-:Y:S02]  /*7860*/  FMUL.FTZ R9, R2.reuse, R137 ;  /* 0x0000008902097220 */ /* 0x044fe40000410000 */
[----:B------:R-:W-:Y:S02]  /*7870*/  FMUL.FTZ R13, R2, R145 ;  /* 0x00000091020d7220 */ /* 0x000fe40000410000 */
[----:B------:R-:W-:Y:S05]  /*7880*/  FADD.FTZ R0, -R3, R135 ;  /* 0x0000008703007221 */ /* 0x000fea0000010100 */
[----:B------:R2:W-:Y:S01]  /*7890*/  MUFU.EX2 R135, R6 ;  /* 0x0000000600877308 */ /* 0x0005e20000000800 */
[----:B------:R-:W-:Y:S02]  /*78a0*/  FMUL.FTZ R0, R0, c[0x0][0x23c] ;  /* 0x00008f0000007a20 */ /* 0x000fe40000410000 */
[--C-:B---3--:R-:W-:Y:S02]  /*78b0*/  FFMA.FTZ R8, R68, c[0x0][0x23c], -R43.reuse ;  /* 0x00008f0044087a23 */ /* 0x108fe4000001082b */
[--C-:B------:R-:W-:Y:S05]  /*78c0*/  FFMA.FTZ R68, R40, c[0x0][0x23c], -R66.reuse ;  /* 0x00008f0028447a23 */ /* 0x100fea0000010842 */
[----:B------:R-:W3:Y:S01]  /*78d0*/  MUFU.EX2 R0, R0 ;  /* 0x0000000000007308 */ /* 0x000ee20000000800 */
[--C-:B-1----:R-:W-:Y:S01]  /*78e0*/  FFMA.FTZ R4, R199, c[0x0][0x23c], -R66.reuse ;  /* 0x00008f00c7047a23 */ /* 0x102fe20000010842 */
[----:B----4-:R-:W-:Y:S08]  /*78f0*/  F2FP.PACK_AB R32, R175, R172 ;  /* 0x000000acaf20723e */ /* 0x010ff000000000ff */
[----:B------:R1:W-:Y:S01]  /*7900*/  MUFU.EX2 R169, R4 ;  /* 0x0000000400a97308 */ /* 0x0003e20000000800 */
[----:B--2---:R-:W-:Y:S09]  /*7910*/  FFMA.FTZ R6, R81, c[0x0][0x23c], -R43 ;  /* 0x00008f0051067a23 */ /* 0x004ff2000001082b */
[----:B------:R2:W-:Y:S01]  /*7920*/  MUFU.EX2 R221, R8 ;  /* 0x0000000800dd7308 */ /* 0x0005e20000000800 */
[C---:B---3--:R-:W-:Y:S02]  /*7930*/  FMUL.FTZ R10, R0.reuse, R138 ;  /* 0x0000008a000a7220 */ /* 0x048fe40000410000 */
[C---:B------:R-:W-:Y:S01]  /*7940*/  FMUL.FTZ R11, R0.reuse, R139 ;  /* 0x0000008b000b7220 */ /* 0x040fe20000410000 */
[----:B------:R-:W-:Y:S01]  /*7950*/  MOV R139, R127 ;  /* 0x0000007f008b7202 */ /* 0x000fe20000000f00 */
[----:B------:R-:W-:Y:S05]  /*7960*/  FMUL.FTZ R14, R0, R146 ;  /* 0x00000092000e7220 */ /* 0x000fea0000410000 */
[----:B------:R-:W-:Y:S01]  /*7970*/  MUFU.EX2 R68, R68 ;  /* 0x0000004400447308 */ /* 0x000fe20000000800 */
[----:B-1----:R-:W-:Y:S09]  /*7980*/  FFMA.FTZ R4, R206, c[0x0][0x23c], -R66 ;  /* 0x00008f00ce047a23 */ /* 0x002ff20000010842 */
[----:B------:R1:W3:Y:S01]  /*7990*/  MUFU.EX2 R173, R4 ;  /* 0x0000000400ad7308 */ /* 0x0002e20000000800 */
[----:B--2---:R-:W-:Y:S02]  /*79a0*/  FMUL.FTZ R8, R2, R136 ;  /* 0x0000008802087220 */ /* 0x004fe40000410000 */
[----:B-1----:R-:W-:Y:S01]  /*79b0*/  FFMA.FTZ R4, R204, c[0x0][0x23c], -R64 ;  /* 0x00008f00cc047a23 */ /* 0x002fe20000010840 */
[----:B---3--:R-:W-:Y:S06]  /*79c0*/  F2FP.PACK_AB R33, R173, R169 ;  /* 0x000000a9ad21723e */ /* 0x008fec00000000ff */
[----:B------:R1:W2:Y:S02]  /*79d0*/  MUFU.EX2 R199, R4 ;  /* 0x0000000400c77308 */ /* 0x0002a40000000800 */
[--C-:B-1----:R-:W-:Y:S08]  /*79e0*/  FFMA.FTZ R4, R203, c[0x0][0x23c], -R66.reuse ;  /* 0x00008f00cb047a23 */ /* 0x102ff00000010842 */
[----:B------:R1:W-:Y:S02]  /*79f0*/  MUFU.EX2 R174, R4 ;  /* 0x0000000400ae7308 */ /* 0x0003e40000000800 */
[----:B-1----:R-:W-:Y:S08]  /*7a00*/  FFMA.FTZ R4, R179, c[0x0][0x23c], -R66 ;  /* 0x00008f00b3047a23 */ /* 0x002ff00000010842 */
[----:B------:R1:W-:Y:S10]  /*7a10*/  MUFU.EX2 R179, R5 ;  /* 0x0000000500b37308 */ /* 0x0003f40000000800 */
[----:B------:R3:W4:Y:S01]  /*7a20*/  MUFU.EX2 R178, R4 ;  /* 0x0000000400b27308 */ /* 0x0007220000000800 */
[--C-:B-1----:R-:W-:Y:S02]  /*7a30*/  FFMA.FTZ R5, R28, c[0x0][0x23c], -R64.reuse ;  /* 0x00008f001c057a23 */ /* 0x102fe40000010840 */
[----:B------:R-:W-:Y:S07]  /*7a40*/  FFMA.FTZ R28, R87, c[0x0][0x23c], -R65 ;  /* 0x00008f00571c7a23 */ /* 0x000fee0000010841 */
[----:B------:R1:W-:Y:S01]  /*7a50*/  MUFU.EX2 R224, R5 ;  /* 0x0000000500e07308 */ /* 0x0003e20000000800 */
[----:B---3--:R-:W-:Y:S09]  /*7a60*/  FFMA.FTZ R4, R176, c[0x0][0x23c], -R43 ;  /* 0x00008f00b0047a23 */ /* 0x008ff2000001082b */
[----:B------:R3:W-:Y:S01]  /*7a70*/  MUFU.EX2 R206, R4 ;  /* 0x0000000400ce7308 */ /* 0x0007e20000000800 */
[--C-:B-1----:R-:W-:Y:S02]  /*7a80*/  FFMA.FTZ R5, R19, c[0x0][0x23c], -R65.reuse ;  /* 0x00008f0013057a23 */ /* 0x102fe40000010841 */
[----:B------:R-:W-:Y:S07]  /*7a90*/  FMUL.FTZ R19, R41, R151 ;  /* 0x0000009729137220 */ /* 0x000fee0000410000 */
[----:B------:R1:W-:Y:S01]  /*7aa0*/  MUFU.EX2 R225, R5 ;  /* 0x0000000500e17308 */ /* 0x0003e20000000800 */
[--C-:B---3--:R-:W-:Y:S09]  /*7ab0*/  FFMA.FTZ R4, R23, c[0x0][0x23c], -R65.reuse ;  /* 0x00008f0017047a23 */ /* 0x108ff20000010841 */
[----:B------:R3:W-:Y:S01]  /*7ac0*/  MUFU.EX2 R200, R4 ;  /* 0x0000000400c87308 */ /* 0x0007e20000000800 */
[--C-:B-1----:R-:W-:Y:S01]  /*7ad0*/  FFMA.FTZ R5, R44, c[0x0][0x23c], -R64.reuse ;  /* 0x00008f002c057a23 */ /* 0x102fe20000010840 */
[----:B------:R-:W-:Y:S08]  /*7ae0*/  F2FP.PACK_AB R44, R235, R210 ;  /* 0x000000d2eb2c723e */ /* 0x000ff000000000ff */
[----:B------:R1:W-:Y:S01]  /*7af0*/  MUFU.EX2 R220, R5 ;  /* 0x0000000500dc7308 */ /* 0x0003e20000000800 */
[--C-:B---3--:R-:W-:Y:S01]  /*7b00*/  FFMA.FTZ R4, R34, c[0x0][0x23c], -R65.reuse ;  /* 0x00008f0022047a23 */ /* 0x108fe20000010841 */
[----:B--2---:R-:W-:Y:S08]  /*7b10*/  F2FP.PACK_AB R34, R199, R180 ;  /* 0x000000b4c722723e */ /* 0x004ff000000000ff */
[----:B------:R2:W-:Y:S01]  /*7b20*/  MUFU.EX2 R250, R4 ;  /* 0x0000000400fa7308 */ /* 0x0005e20000000800 */
[--C-:B-1----:R-:W-:Y:S09]  /*7b30*/  FFMA.FTZ R5, R54, c[0x0][0x23c], -R65.reuse ;  /* 0x00008f0036057a23 */ /* 0x102ff20000010841 */
[----:B------:R1:W-:Y:S01]  /*7b40*/  MUFU.EX2 R232, R5 ;  /* 0x0000000500e87308 */ /* 0x0003e20000000800 */
[--C-:B--2---:R-:W-:Y:S01]  /*7b50*/  FFMA.FTZ R4, R35, c[0x0][0x23c], -R65.reuse ;  /* 0x00008f0023047a23 */ /* 0x104fe20000010841 */
[----:B----4-:R-:W-:Y:S08]  /*7b60*/  F2FP.PACK_AB R35, R178, R174 ;  /* 0x000000aeb223723e */ /* 0x010ff000000000ff */
[----:B------:R2:W3:Y:S01]  /*7b70*/  MUFU.EX2 R132, R4 ;  /* 0x0000000400847308 */ /* 0x0004e20000000800 */
[--C-:B-1----:R-:W-:Y:S02]  /*7b80*/  FFMA.FTZ R5, R60, c[0x0][0x23c], -R64.reuse ;  /* 0x00008f003c057a23 */ /* 0x102fe40000010840 */
[--C-:B------:R-:W-:Y:S07]  /*7b90*/  FFMA.FTZ R60, R88, c[0x0][0x23c], -R64.reuse ;  /* 0x00008f00583c7a23 */ /* 0x100fee0000010840 */
[----:B------:R1:W-:Y:S01]  /*7ba0*/  MUFU.EX2 R214, R5 ;  /* 0x0000000500d67308 */ /* 0x0003e20000000800 */
[--C-:B--2---:R-:W-:Y:S01]  /*7bb0*/  FFMA.FTZ R4, R24, c[0x0][0x23c], -R64.reuse ;  /* 0x00008f0018047a23 */ /* 0x104fe20000010840 */
[----:B---3--:R-:W-:Y:S08]  /*7bc0*/  MOV R138, R132 ;  /* 0x00000084008a7202 */ /* 0x008ff00000000f00 */
[----:B------:R2:W-:Y:S10]  /*7bd0*/  MUFU.EX2 R170, R4 ;  /* 0x0000000400aa7308 */ /* 0x0005f40000000800 */
[----:B------:R-:W-:Y:S01]  /*7be0*/  MUFU.EX2 R132, R60 ;  /* 0x0000003c00847308 */ /* 0x000fe20000000800 */
[----:B-1----:R-:W-:Y:S02]  /*7bf0*/  FFMA.FTZ R5, R70, c[0x0][0x23c], -R65 ;  /* 0x00008f0046057a23 */ /* 0x002fe40000010841 */
[----:B------:R-:W3:Y:S07]  /*7c00*/  LDL.LU R70, [R1+0x8] ;  /* 0x0000080001467983 */ /* 0x000eee0000300800 */
[----:B------:R1:W-:Y:S01]  /*7c10*/  MUFU.EX2 R212, R5 ;  /* 0x0000000500d47308 */ /* 0x0003e20000000800 */
[----:B--2---:R-:W-:Y:S09]  /*7c20*/  FFMA.FTZ R4, R25, c[0x0][0x23c], -R64 ;  /* 0x00008f0019047a23 */ /* 0x004ff20000010840 */
[----:B------:R2:W-:Y:S10]  /*7c30*/  MUFU.EX2 R203, R4 ;  /* 0x0000000400cb7308 */ /* 0x0005f40000000800 */
[----:B------:R4:W5:Y:S01]  /*7c40*/  MUFU.EX2 R25, R7 ;  /* 0x0000000700197308 */ /* 0x0009620000000800 */
[----:B-1----:R-:W-:Y:S01]  /*7c50*/  FMUL.FTZ R5, R42, R141 ;  /* 0x0000008d2a057220 */ /* 0x002fe20000410000 */
[----:B------:R-:W-:Y:S01]  /*7c60*/  MOV R141, R135 ;  /* 0x00000087008d7202 */ /* 0x000fe20000000f00 */
[--C-:B--2---:R-:W-:Y:S07]  /*7c70*/  FFMA.FTZ R4, R26, c[0x0][0x23c], -R66.reuse ;  /* 0x00008f001a047a23 */ /* 0x104fee0000010842 */
[----:B------:R1:W-:Y:S01]  /*7c80*/  MUFU.EX2 R26, R6 ;  /* 0x00000006001a7308 */ /* 0x0003e20000000800 */
[--C-:B----4-:R-:W-:Y:S01]  /*7c90*/  FFMA.FTZ R7, R74, c[0x0][0x23c], -R66.reuse ;  /* 0x00008f004a077a23 */ /* 0x110fe20000010842 */
[----:B-----5:R-:W-:Y:S08]  /*7ca0*/  MOV R136, R25 ;  /* 0x0000001900887202 */ /* 0x020ff00000000f00 */
[----:B------:R2:W-:Y:S01]  /*7cb0*/  MUFU.EX2 R168, R4 ;  /* 0x0000000400a87308 */ /* 0x0005e20000000800 */
[C---:B------:R-:W-:Y:S09]  /*7cc0*/  FMUL.FTZ R25, R2.reuse, R157 ;  /* 0x0000009d02197220 */ /* 0x040ff20000410000 */
[----:B------:R4:W-:Y:S01]  /*7cd0*/  MUFU.EX2 R204, R7 ;  /* 0x0000000700cc7308 */ /* 0x0009e20000000800 */
[----:B-1----:R-:W-:Y:S02]  /*7ce0*/  FMUL.FTZ R6, R41, R142 ;  /* 0x0000008e29067220 */ /* 0x002fe40000410000 */
[----:B--2---:R-:W-:Y:S07]  /*7cf0*/  FFMA.FTZ R4, R27, c[0x0][0x23c], -R66 ;  /* 0x00008f001b047a23 */ /* 0x004fee0000010842 */
[----:B------:R1:W-:Y:S01]  /*7d00*/  MUFU.EX2 R182, R4 ;  /* 0x0000000400b67308 */ /* 0x0003e20000000800 */
[--C-:B----4-:R-:W-:Y:S09]  /*7d10*/  FFMA.FTZ R7, R77, c[0x0][0x23c], -R64.reuse ;  /* 0x00008f004d077a23 */ /* 0x110ff20000010840 */
[----:B------:R2:W-:Y:S01]  /*7d20*/  MUFU.EX2 R229, R7 ;  /* 0x0000000700e57308 */ /* 0x0005e20000000800 */
[----:B-1----:R-:W-:Y:S02]  /*7d30*/  FFMA.FTZ R4, R29, c[0x0][0x23c], -R64 ;  /* 0x00008f001d047a23 */ /* 0x002fe40000010840 */
[----:B------:R-:W-:Y:S07]  /*7d40*/  FMUL.FTZ R29, R2, R161 ;  /* 0x000000a1021d7220 */ /* 0x000fee0000410000 */
[----:B------:R1:W-:Y:S01]  /*7d50*/  MUFU.EX2 R241, R4 ;  /* 0x0000000400f17308 */ /* 0x0003e20000000800 */
[----:B--2---:R-:W-:Y:S01]  /*7d60*/  FMUL.FTZ R7, R41, R143 ;  /* 0x0000008f29077220 */ /* 0x004fe20000410000 */
[----:B------:R-:W-:Y:S01]  /*7d70*/  MOV R143, R133 ;  /* 0x00000085008f7202 */ /* 0x000fe20000000f00 */
[--C-:B-1----:R-:W-:Y:S02]  /*7d80*/  FFMA.FTZ R4, R30, c[0x0][0x23c], -R66.reuse ;  /* 0x00008f001e047a23 */ /* 0x102fe40000010842 */
[--C-:B------:R-:W-:Y:S05]  /*7d90*/  FFMA.FTZ R30, R96, c[0x0][0x23c], -R43.reuse ;  /* 0x00008f00601e7a23 */ /* 0x100fea000001082b */
[----:B------:R1:W-:Y:S02]  /*7da0*/  MUFU.EX2 R217, R4 ;  /* 0x0000000400d97308 */ /* 0x0003e40000000800 */
[----:B-1----:R-:W-:Y:S02]  /*7db0*/  FFMA.FTZ R4, R31, c[0x0][0x23c], -R66 ;  /* 0x00008f001f047a23 */ /* 0x002fe40000010842 */
[----:B------:R-:W-:Y:S06]  /*7dc0*/  FMUL.FTZ R31, R0, R163 ;  /* 0x000000a3001f7220 */ /* 0x000fec0000410000 */
        /* <DEDUP_REMOVED lines=8> */
[----:B-1----:R-:W-:Y:S02]  /*7e50*/  FFMA.FTZ R4, R51, c[0x0][0x23c], -R65 ;  /* 0x00008f0033047a23 */ /* 0x002fe40000010841 */
[----:B------:R-:W-:Y:S06]  /*7e60*/  LDSM.16.MT88.4 R48, [R185+0x4000] ;  /* 0x00400000b930783b */ /* 0x000fec0000004200 */
[----:B------:R1:W2:Y:S02]  /*7e70*/  MUFU.EX2 R134, R4 ;  /* 0x0000000400867308 */ /* 0x0002a40000000800 */
[--C-:B-1----:R-:W-:Y:S01]  /*7e80*/  FFMA.FTZ R4, R21, c[0x0][0x23c], -R64.reuse ;  /* 0x00008f0015047a23 */ /* 0x102fe20000010840 */
[----:B--2---:R-:W-:Y:S01]  /*7e90*/  MOV R142, R134 ;  /* 0x00000086008e7202 */ /* 0x004fe20000000f00 */
[----:B------:R-:W1:Y:S06]  /*7ea0*/  LDSM.16.MT88.4 R20, [R184+0x4000] ;  /* 0x00400000b814783b */ /* 0x000e6c0000004200 */
[----:B------:R2:W-:Y:S02]  /*7eb0*/  MUFU.EX2 R177, R4 ;  /* 0x0000000400b17308 */ /* 0x0005e40000000800 */
[----:B--2---:R-:W-:Y:S02]  /*7ec0*/  FFMA.FTZ R4, R17, c[0x0][0x23c], -R64 ;  /* 0x00008f0011047a23 */ /* 0x004fe40000010840 */
[--C-:B------:R-:W-:Y:S06]  /*7ed0*/  FFMA.FTZ R17, R84, c[0x0][0x23c], -R43.reuse ;  /* 0x00008f0054117a23 */ /* 0x100fec000001082b */
[----:B------:R2:W-:Y:S10]  /*7ee0*/  MUFU.EX2 R211, R4 ;  /* 0x0000000400d37308 */ /* 0x0005f40000000800 */
[----:B------:R4:W-:Y:S01]  /*7ef0*/  MUFU.EX2 R145, R17 ;  /* 0x0000001100917308 */ /* 0x0009e20000000800 */
[--C-:B--2---:R-:W-:Y:S02]  /*7f00*/  FFMA.FTZ R4, R16, c[0x0][0x23c], -R66.reuse ;  /* 0x00008f0010047a23 */ /* 0x104fe40000010842 */
[C---:B------:R-:W-:Y:S01]  /*7f10*/  FMUL.FTZ R16, R42.reuse, R148 ;  /* 0x000000942a107220 */ /* 0x040fe20000410000 */
[----:B------:R-:W-:Y:S06]  /*7f20*/  MOV R148, R126 ;  /* 0x0000007e00947202 */ /* 0x000fec0000000f00 */
[----:B------:R2:W-:Y:S01]  /*7f30*/  MUFU.EX2 R181, R4 ;  /* 0x0000000400b57308 */ /* 0x0005e20000000800 */
[----:B----4-:R-:W-:Y:S02]  /*7f40*/  FMUL.FTZ R17, R42, R149 ;  /* 0x000000952a117220 */ /* 0x010fe40000410000 */
[----:B--2---:R-:W-:Y:S02]  /*7f50*/  FFMA.FTZ R4, R15, c[0x0][0x23c], -R66 ;  /* 0x00008f000f047a23 */ /* 0x004fe40000010842 */
[C---:B------:R-:W-:Y:S01]  /*7f60*/  FMUL.FTZ R15, R0.reuse, R147 ;  /* 0x00000093000f7220 */ /* 0x040fe20000410000 */
[----:B------:R-:W-:Y:S04]  /*7f70*/  MOV R147, R26 ;  /* 0x0000001a00937202 */ /* 0x000fe80000000f00 */
[----:B------:R2:W-:Y:S01]  /*7f80*/  MUFU.EX2 R202, R4 ;  /* 0x0000000400ca7308 */ /* 0x0005e20000000800 */
[----:B------:R-:W-:Y:S02]  /*7f90*/  FMUL.FTZ R26, R0, R158 ;  /* 0x0000009e001a7220 */ /* 0x000fe40000410000 */
[----:B--2---:R-:W-:Y:S01]  /*7fa0*/  FFMA.FTZ R4, R45, c[0x0][0x23c], -R64 ;  /* 0x00008f002d047a23 */ /* 0x004fe20000010840 */
[----:B------:R-:W-:Y:S06]  /*7fb0*/  F2FP.PACK_AB R45, R226, R209 ;  /* 0x000000d1e22d723e */ /* 0x000fec00000000ff */
[----:B------:R2:W-:Y:S02]  /*7fc0*/  MUFU.EX2 R236, R4 ;  /* 0x0000000400ec7308 */ /* 0x0005e40000000800 */
[--C-:B--2---:R-:W-:Y:S01]  /*7fd0*/  FFMA.FTZ R4, R46, c[0x0][0x23c], -R66.reuse ;  /* 0x00008f002e047a23 */ /* 0x104fe20000010842 */
[----:B------:R-:W-:Y:S07]  /*7fe0*/  F2FP.PACK_AB R46, R246, R228 ;  /* 0x000000e4f62e723e */ /* 0x000fee00000000ff */
[----:B------:R2:W-:Y:S02]  /*7ff0*/  MUFU.EX2 R208, R4 ;  /* 0x0000000400d07308 */ /* 0x0005e40000000800 */
[--C-:B--2---:R-:W-:Y:S01]  /*8000*/  FFMA.FTZ R4, R47, c[0x0][0x23c], -R66.reuse ;  /* 0x00008f002f047a23 */ /* 0x104fe20000010842 */
[----:B------:R-:W-:Y:S07]  /*8010*/  F2FP.PACK_AB R47, R238, R219 ;  /* 0x000000dbee2f723e */ /* 0x000fee00000000ff */
[----:B------:R2:W-:Y:S02]  /*8020*/  MUFU.EX2 R240, R4 ;  /* 0x0000000400f07308 */ /* 0x0005e40000000800 */
[----:B--2---:R-:W-:Y:S08]  /*8030*/  FFMA.FTZ R4, R53, c[0x0][0x23c], -R43 ;  /* 0x00008f0035047a23 */ /* 0x004ff0000001082b */
[----:B------:R2:W-:Y:S02]  /*8040*/  MUFU.EX2 R244, R4 ;  /* 0x0000000400f47308 */ /* 0x0005e40000000800 */
[--C-:B--2---:R-:W-:Y:S02]  /*8050*/  FFMA.FTZ R4, R55, c[0x0][0x23c], -R65.reuse ;  /* 0x00008f0037047a23 */ /* 0x104fe40000010841 */
[----:B------:R-:W2:Y:S06]  /*8060*/  LDSM.16.MT88.4 R52, [R184+0x4400] ;  /* 0x00440000b834783b */ /* 0x000eac0000004200 */
[----:B------:R4:W-:Y:S02]  /*8070*/  MUFU.EX2 R247, R4 ;  /* 0x0000000400f77308 */ /* 0x0009e40000000800 */
[--C-:B----4-:R-:W-:Y:S02]  /*8080*/  FFMA.FTZ R4, R12, c[0x0][0x23c], -R65.reuse ;  /* 0x00008f000c047a23 */ /* 0x110fe40000010841 */
[----:B------:R-:W-:Y:S06]  /*8090*/  FFMA.FTZ R12, R78, c[0x0][0x23c], -R66 ;  /* 0x00008f004e0c7a23 */ /* 0x000fec0000010842 */
[----:B------:R4:W-:Y:S10]  /*80a0*/  MUFU.EX2 R243, R4 ;  /* 0x0000000400f37308 */ /* 0x0009f40000000800 */
[----:B------:R5:W-:Y:S01]  /*80b0*/  MUFU.EX2 R215, R12 ;  /* 0x0000000c00d77308 */ /* 0x000be20000000800 */
[----:B----4-:R-:W-:Y:S02]  /*80c0*/  FFMA.FTZ R4, R67, c[0x0][0x23c], -R65 ;  /* 0x00008f0043047a23 */ /* 0x010fe40000010841 */
[----:B------:R-:W-:Y:S07]  /*80d0*/  FFMA.FTZ R67, R124, c[0x0][0x23c], -R64 ;  /* 0x00008f007c437a23 */ /* 0x000fee0000010840 */
[----:B------:R4:W-:Y:S01]  /*80e0*/  MUFU.EX2 R171, R4 ;  /* 0x0000000400ab7308 */ /* 0x0009e20000000800 */
[----:B-----5:R-:W-:Y:S09]  /*80f0*/  FFMA.FTZ R12, R79, c[0x0][0x23c], -R66 ;  /* 0x00008f004f0c7a23 */ /* 0x020ff20000010842 */
[----:B------:R5:W-:Y:S10]  /*8100*/  MUFU.EX2 R207, R12 ;  /* 0x0000000c00cf7308 */ /* 0x000bf40000000800 */
[----:B------:R-:W-:Y:S01]  /*8110*/  MUFU.EX2 R67, R67 ;  /* 0x0000004300437308 */ /* 0x000fe20000000800 */
[--C-:B----4-:R-:W-:Y:S09]  /*8120*/  FFMA.FTZ R4, R56, c[0x0][0x23c], -R64.reuse ;  /* 0x00008f0038047a23 */ /* 0x110ff20000010840 */
[----:B------:R4:W-:Y:S01]  /*8130*/  MUFU.EX2 R183, R4 ;  /* 0x0000000400b77308 */ /* 0x0009e20000000800 */
[----:B-----5:R-:W-:Y:S02]  /*8140*/  FMUL.FTZ R12, R2, R144 ;  /* 0x00000090020c7220 */ /* 0x020fe40000410000 */
[----:B----4-:R-:W-:Y:S07]  /*8150*/  FFMA.FTZ R4, R57, c[0x0][0x23c], -R64 ;  /* 0x00008f0039047a23 */ /* 0x010fee0000010840 */
        /* <DEDUP_REMOVED lines=9> */
[----:B------:R5:W-:Y:S02]  /*81f0*/  MUFU.EX2 R216, R4 ;  /* 0x0000000400d87308 */ /* 0x000be40000000800 */
[----:B-----5:R-:W-:Y:S02]  /*8200*/  FFMA.FTZ R4, R63, c[0x0][0x23c], -R66 ;  /* 0x00008f003f047a23 */ /* 0x020fe40000010842 */
[----:B------:R-:W5:Y:S06]  /*8210*/  LDSM.16.MT88.4 R60, [R184+0x4800] ;  /* 0x00480000b83c783b */ /* 0x000f6c0000004200 */
[----:B------:R1:W-:Y:S02]  /*8220*/  MUFU.EX2 R223, R4 ;  /* 0x0000000400df7308 */ /* 0x0003e40000000800 */
[----:B-1----:R-:W-:Y:S02]  /*8230*/  FFMA.FTZ R4, R69, c[0x0][0x23c], -R43 ;  /* 0x00008f0045047a23 */ /* 0x002fe4000001082b */
[----:B------:R-:W2:Y:S06]  /*8240*/  LDL.LU R69, [R1+0x4] ;  /* 0x0000040001457983 */ /* 0x000eac0000300800 */
[----:B------:R1:W-:Y:S01]  /*8250*/  MUFU.EX2 R252, R4 ;  /* 0x0000000400fc7308 */ /* 0x0003e20000000800 */
[----:B------:R-:W4:Y:S04]  /*8260*/  LDL.LU R149, [R1+0xc] ;  /* 0x00000c0001957983 */ /* 0x000f280000300800 */
[----:B------:R-:W4:Y:S01]  /*8270*/  LDL.LU R150, [R1] ;  /* 0x0000000001967983 */ /* 0x000f220000300800 */
[--C-:B-1----:R-:W-:Y:S04]  /*8280*/  FFMA.FTZ R4, R71, c[0x0][0x23c], -R65.reuse ;  /* 0x00008f0047047a23 */ /* 0x102fe80000010841 */
[----:B------:R1:W1:Y:S02]  /*8290*/  MUFU.EX2 R24, R4 ;  /* 0x0000000400187308 */ /* 0x0002640000000800 */
[--C-:B-1----:R-:W-:Y:S01]  /*82a0*/  FFMA.FTZ R4, R82, c[0x0][0x23c], -R65.reuse ;  /* 0x00008f0052047a23 */ /* 0x102fe20000010841 */
[----:B------:R-:W-:Y:S01]  /*82b0*/  MOV R137, R24 ;  /* 0x0000001800897202 */ /* 0x000fe20000000f00 */
[--C-:B------:R-:W-:Y:S06]  /*82c0*/  FFMA.FTZ R24, R86, c[0x0][0x23c], -R65.reuse ;  /* 0x00008f0056187a23 */ /* 0x100fec0000010841 */
[----:B------:R1:W-:Y:S10]  /*82d0*/  MUFU.EX2 R251, R4 ;  /* 0x0000000400fb7308 */ /* 0x0003f40000000800 */
[----:B------:R3:W-:Y:S01]  /*82e0*/  MUFU.EX2 R144, R24 ;  /* 0x0000001800907308 */ /* 0x0007e20000000800 */
[----:B-1----:R-:W-:Y:S09]  /*82f0*/  FFMA.FTZ R4, R83, c[0x0][0x23c], -R65 ;  /* 0x00008f0053047a23 */ /* 0x002ff20000010841 */
[----:B------:R1:W1:Y:S01]  /*8300*/  MUFU.EX2 R27, R4 ;  /* 0x00000004001b7308 */ /* 0x0002620000000800 */
[----:B---3--:R-:W-:Y:S02]  /*8310*/  FMUL.FTZ R24, R2, R156 ;  /* 0x0000009c02187220 */ /* 0x008fe40000410000 */
[--C-:B-1----:R-:W-:Y:S01]  /*8320*/  FFMA.FTZ R4, R72, c[0x0][0x23c], -R64.reuse ;  /* 0x00008f0048047a23 */ /* 0x102fe20000010840 */
[----:B------:R-:W-:Y:S01]  /*8330*/  MOV R146, R27 ;  /* 0x0000001b00927202 */ /* 0x000fe20000000f00 */
[----:B------:R-:W-:Y:S05]  /*8340*/  FMUL.FTZ R27, R0, R159 ;  /* 0x0000009f001b7220 */ /* 0x000fea0000410000 */
[----:B------:R1:W-:Y:S02]  /*8350*/  MUFU.EX2 R213, R4 ;  /* 0x0000000400d57308 */ /* 0x0003e40000000800 */
[----:B-1----:R-:W-:Y:S08]  /*8360*/  FFMA.FTZ R4, R73, c[0x0][0x23c], -R64 ;  /* 0x00008f0049047a23 */ /* 0x002ff00000010840 */
[----:B------:R1:W-:Y:S02]  /*8370*/  MUFU.EX2 R230, R4 ;  /* 0x0000000400e67308 */ /* 0x0003e40000000800 */
[----:B-1----:R-:W-:Y:S08]  /*8380*/  FFMA.FTZ R4, R75, c[0x0][0x23c], -R66 ;  /* 0x00008f004b047a23 */ /* 0x002ff00000010842 */
[----:B------:R1:W-:Y:S02]  /*8390*/  MUFU.EX2 R222, R4 ;  /* 0x0000000400de7308 */ /* 0x0003e40000000800 */
[----:B-1----:R-:W-:Y:S08]  /*83a0*/  FFMA.FTZ R4, R76, c[0x0][0x23c], -R64 ;  /* 0x00008f004c047a23 */ /* 0x002ff00000010840 */
[----:B------:R1:W-:Y:S02]  /*83b0*/  MUFU.EX2 R227, R4 ;  /* 0x0000000400e37308 */ /* 0x0003e40000000800 */
[C---:B-1----:R-:W-:Y:S01]  /*83c0*/  FMUL.FTZ R4, R42.reuse, R140 ;  /* 0x0000008c2a047220 */ /* 0x042fe20000410000 */
[----:B------:R-:W-:Y:S06]  /*83d0*/  MOV R140, R171 ;  /* 0x000000ab008c7202 */ /* 0x000fec0000000f00 */
[-C--:B------:R-:W-:Y:S08]  /*83e0*/  HMMA.16816.F32 R4, R44, R20.reuse, R4 ;  /* 0x000000142c04723c */ /* 0x080ff00000001804 */
[C---:B------:R-:W-:Y:S07]  /*83f0*/  HMMA.16816.F32 R8, R32.reuse, R20, R8 ;  /* 0x000000142008723c */ /* 0x040fee0000001808 */
[--C-:B------:R-:W-:Y:S01]  /*8400*/  FFMA.FTZ R20, R85, c[0x0][0x23c], -R43.reuse ;  /* 0x00008f0055147a23 */ /* 0x100fe2000001082b */
[-C--:B------:R-:W-:Y:S03]  /*8410*/  HMMA.16816.F32 R12, R32, R22.reuse, R12 ;  /* 0x00000016200c723c */ /* 0x080fe6000000180c */
[----:B------:R1:W-:Y:S01]  /*8420*/  MUFU.EX2 R171, R20 ;  /* 0x0000001400ab7308 */ /* 0x0003e20000000800 */
[C---:B------:R-:W-:Y:S04]  /*8430*/  FMUL.FTZ R21, R42.reuse, R153 ;  /* 0x000000992a157220 */ /* 0x040fe80000410000 */
[C---:B------:R-:W-:Y:S05]  /*8440*/  HMMA.16816.F32 R16, R44.reuse, R22, R16 ;  /* 0x000000162c10723c */ /* 0x040fea0000001810 */
[----:B------:R3:W-:Y:S02]  /*8450*/  MUFU.EX2 R153, R28 ;  /* 0x0000001c00997308 */ /* 0x0007e40000000800 */
[C---:B------:R-:W-:Y:S02]  /*8460*/  FMUL.FTZ R22, R41.reuse, R154 ;  /* 0x0000009a29167220 */ /* 0x040fe40000410000 */
[----:B------:R-:W-:Y:S03]  /*8470*/  FMUL.FTZ R23, R41, R155 ;  /* 0x0000009b29177220 */ /* 0x000fe60000410000 */
[----:B-1----:R-:W-:Y:S03]  /*8480*/  FMUL.FTZ R20, R42, R152 ;  /* 0x000000982a147220 */ /* 0x002fe60000410000 */
[----:B------:R1:W-:Y:S04]  /*8490*/  MUFU.EX2 R152, R30 ;  /* 0x0000001e00987308 */ /* 0x0003e80000000800 */
[-C--:B------:R-:W-:Y:S03]  /*84a0*/  HMMA.16816.F32 R20, R44, R48.reuse, R20 ;  /* 0x000000302c14723c */ /* 0x080fe60000001814 */
[C---:B---3--:R-:W-:Y:S02]  /*84b0*/  FMUL.FTZ R28, R2.reuse, R160 ;  /* 0x000000a0021c7220 */ /* 0x048fe40000410000 */
[----:B------:R-:W-:Y:S03]  /*84c0*/  FFMA.FTZ R2, R2, R70, R172 ;  /* 0x0000004602027223 */ /* 0x000fe600000100ac */
[C---:B------:R-:W-:Y:S07]  /*84d0*/  HMMA.16816.F32 R24, R32.reuse, R48, R24 ;  /* 0x000000302018723c */ /* 0x040fee0000001818 */
[----:B------:R-:W-:Y:S01]  /*84e0*/  FFMA.FTZ R48, R97, c[0x0][0x23c], -R43 ;  /* 0x00008f0061307a23 */ /* 0x000fe2000001082b */
[----:B------:R-:W-:Y:S03]  /*84f0*/  F2FP.PACK_AB R49, R182, R168 ;  /* 0x000000a8b631723e */ /* 0x000fe600000000ff */
[----:B------:R3:W-:Y:S01]  /*8500*/  MUFU.EX2 R135, R48 ;  /* 0x0000003000877308 */ /* 0x0007e20000000800 */
[C---:B-1----:R-:W-:Y:S02]  /*8510*/  FMUL.FTZ R30, R0.reuse, R162 ;  /* 0x000000a2001e7220 */ /* 0x042fe40000410000 */
[----:B--2---:R-:W-:Y:S04]  /*8520*/  FFMA.FTZ R0, R0, R69, R169 ;  /* 0x0000004500007223 */ /* 0x004fe800000100a9 */
[----:B------:R-:W-:Y:S01]  /*8530*/  FADD.FTZ R0, R173, R0 ;  /* 0x00000000ad007221 */ /* 0x000fe20000010000 */
[-C--:B------:R-:W-:Y:S03]  /*8540*/  HMMA.16816.F32 R28, R32, R50.reuse, R28 ;  /* 0x00000032201c723c */ /* 0x080fe6000000181c */
[----:B------:R-:W-:Y:S04]  /*8550*/  FADD.FTZ R0, R174, R0 ;  /* 0x00000000ae007221 */ /* 0x000fe80000010000 */
[C---:B------:R-:W-:Y:S02]  /*8560*/  FMUL.FTZ R32, R42.reuse, R164 ;  /* 0x000000a42a207220 */ /* 0x040fe40000410000 */
[----:B------:R-:W-:Y:S03]  /*8570*/  FMUL.FTZ R33, R42, R165 ;  /* 0x000000a52a217220 */ /* 0x000fe60000410000 */
[C---:B------:R-:W-:Y:S02]  /*8580*/  FMUL.FTZ R34, R41.reuse, R166 ;  /* 0x000000a629227220 */ /* 0x040fe40000410000 */
[C---:B------:R-:W-:Y:S02]  /*8590*/  FMUL.FTZ R35, R41.reuse, R167 ;  /* 0x000000a729237220 */ /* 0x040fe40000410000 */
[----:B---3--:R-:W-:Y:S02]  /*85a0*/  FFMA.FTZ R48, R98, c[0x0][0x23c], -R65 ;  /* 0x00008f0062307a23 */ /* 0x008fe40000010841 */
[----:B----4-:R-:W-:Y:S02]  /*85b0*/  FFMA.FTZ R41, R41, R149, R209 ;  /* 0x0000009529297223 */ /* 0x010fe400000100d1 */
[----:B------:R1:W-:Y:S01]  /*85c0*/  MUFU.EX2 R134, R48 ;  /* 0x0000003000867308 */ /* 0x0003e20000000800 */
[----:B------:R-:W-:Y:S04]  /*85d0*/  HMMA.16816.F32 R32, R44, R50, R32 ;  /* 0x000000322c20723c */ /* 0x000fe80000001820 */
[----:B------:R-:W-:Y:S02]  /*85e0*/  FFMA.FTZ R42, R42, R150, R210 ;  /* 0x000000962a2a7223 */ /* 0x000fe400000100d2 */
[----:B------:R-:W-:Y:S01]  /*85f0*/  FADD.FTZ R40, R226, R41 ;  /* 0x00000029e2287221 */ /* 0x000fe20000010000 */
[----:B------:R-:W-:Y:S01]  /*8600*/  F2FP.PACK_AB R46, R139, R148 ;  /* 0x000000948b2e723e */ /* 0x000fe200000000ff */
[----:B------:R-:W-:Y:S01]  /*8610*/  FADD.FTZ R42, R235, R42 ;  /* 0x0000002aeb2a7221 */ /* 0x000fe20000010000 */
[----:B------:R-:W-:Y:S03]  /*8620*/  F2FP.PACK_AB R44, R206, R201 ;  /* 0x000000c9ce2c723e */ /* 0x000fe600000000ff */
[----:B------:R-:W-:Y:S01]  /*8630*/  F2FP.PACK_AB R45, R200, R179 ;  /* 0x000000b3c82d723e */ /* 0x000fe200000000ff */
[----:B------:R-:W-:Y:S01]  /*8640*/  FADD.FTZ R40, R219, R40 ;  /* 0x00000028db287221 */ /* 0x000fe20000010000 */
[----:B------:R-:W-:Y:S02]  /*8650*/  F2FP.PACK_AB R47, R138, R250 ;  /* 0x000000fa8a2f723e */ /* 0x000fe400000000ff */
[----:B------:R-:W-:Y:S01]  /*8660*/  F2FP.PACK_AB R50, R241, R224 ;  /* 0x000000e0f132723e */ /* 0x000fe200000000ff */
[----:B------:R-:W-:Y:S01]  /*8670*/  FADD.FTZ R40, R238, R40 ;  /* 0x00000028ee287221 */ /* 0x000fe20000010000 */
[----:B------:R-:W-:Y:S03]  /*8680*/  F2FP.PACK_AB R51, R234, R217 ;  /* 0x000000d9ea33723e */ /* 0x000fe600000000ff */
[-C--:B------:R-:W-:Y:S03]  /*8690*/  HMMA.16816.F32 R4, R44, R52.reuse, R4 ;  /* 0x000000342c04723c */ /* 0x080fe60000001804 */
[----:B-1----:R-:W-:Y:S04]  /*86a0*/  FFMA.FTZ R48, R99, c[0x0][0x23c], -R65 ;  /* 0x00008f0063307a23 */ /* 0x002fe80000010841 */
[----:B------:R1:W-:Y:S02]  /*86b0*/  MUFU.EX2 R133, R48 ;  /* 0x0000003000857308 */ /* 0x0003e40000000800 */
[----:B-1----:R-:W-:Y:S07]  /*86c0*/  F2FP.PACK_AB R48, R203, R170 ;  /* 0x000000aacb30723e */ /* 0x002fee00000000ff */
[C---:B------:R-:W-:Y:S07]  /*86d0*/  HMMA.16816.F32 R8, R48.reuse, R52, R8 ;  /* 0x000000343008723c */ /* 0x040fee0000001808 */
[----:B------:R-:W-:Y:S01]  /*86e0*/  FFMA.FTZ R52, R89, c[0x0][0x23c], -R64 ;  /* 0x00008f0059347a23 */ /* 0x000fe20000010840 */
[-C--:B------:R-:W-:Y:S03]  /*86f0*/  HMMA.16816.F32 R12, R48, R54.reuse, R12 ;  /* 0x00000036300c723c */ /* 0x080fe6000000180c */
[----:B------:R1:W-:Y:S05]  /*8700*/  MUFU.EX2 R127, R52 ;  /* 0x00000034007f7308 */ /* 0x0003ea0000000800 */
[C---:B------:R-:W-:Y:S08]  /*8710*/  HMMA.16816.F32 R16, R44.reuse, R54, R16 ;  /* 0x000000362c10723c */ /* 0x040ff00000001810 */
[-C--:B------:R-:W-:Y:S08]  /*8720*/  HMMA.16816.F32 R20, R44, R56.reuse, R20 ;  /* 0x000000382c14723c */ /* 0x080ff00000001814 */
[C---:B------:R-:W-:Y:S04]  /*8730*/  HMMA.16816.F32 R24, R48.reuse, R56, R24 ;  /* 0x000000383018723c */ /* 0x040fe80000001818 */
[--C-:B-1----:R-:W-:Y:S03]  /*8740*/  FFMA.FTZ R52, R90, c[0x0][0x23c], -R66.reuse ;  /* 0x00008f005a347a23 */ /* 0x102fe60000010842 */
[----:B------:R-:W-:Y:S01]  /*8750*/  FFMA.FTZ R56, R95, c[0x0][0x23c], -R66 ;  /* 0x00008f005f387a23 */ /* 0x000fe20000010842 */
[-C--:B------:R-:W-:Y:S01]  /*8760*/  HMMA.16816.F32 R28, R48, R58.reuse, R28 ;  /* 0x0000003a301c723c */ /* 0x080fe2000000181c */
[----:B------:R1:W-:Y:S06]  /*8770*/  MUFU.EX2 R126, R52 ;  /* 0x00000034007e7308 */ /* 0x0003ec0000000800 */
[----:B------:R-:W-:Y:S01]  /*8780*/  FFMA.FTZ R48, R93, c[0x0][0x23c], -R64 ;  /* 0x00008f005d307a23 */ /* 0x000fe20000010840 */
[----:B------:R-:W-:Y:S03]  /*8790*/  HMMA.16816.F32 R32, R44, R58, R32 ;  /* 0x0000003a2c20723c */ /* 0x000fe60000001820 */
[----:B------:R2:W-:Y:S01]  /*87a0*/  MUFU.EX2 R97, R48 ;  /* 0x0000003000617308 */ /* 0x0005e20000000800 */
[----:B------:R-:W-:Y:S02]  /*87b0*/  F2FP.PACK_AB R49, R202, R181 ;  /* 0x000000b5ca31723e */ /* 0x000fe400000000ff */
[----:B------:R-:W-:Y:S02]  /*87c0*/  F2FP.PACK_AB R50, R236, R220 ;  /* 0x000000dcec32723e */ /* 0x000fe400000000ff */
[----:B------:R-:W-:Y:S04]  /*87d0*/  F2FP.PACK_AB R44, R249, R233 ;  /* 0x000000e9f92c723e */ /* 0x000fe800000000ff */
[----:B------:R-:W-:Y:S02]  /*87e0*/  F2FP.PACK_AB R45, R242, R225 ;  /* 0x000000e1f22d723e */ /* 0x000fe400000000ff */
[----:B------:R-:W-:Y:S02]  /*87f0*/  F2FP.PACK_AB R46, R143, R245 ;  /* 0x000000f58f2e723e */ /* 0x000fe400000000ff */
[----:B------:R-:W-:Y:S01]  /*8800*/  F2FP.PACK_AB R47, R142, R237 ;  /* 0x000000ed8e2f723e */ /* 0x000fe200000000ff */
[--C-:B-1----:R-:W-:Y:S01]  /*8810*/  FFMA.FTZ R52, R91, c[0x0][0x23c], -R66.reuse ;  /* 0x00008f005b347a23 */ /* 0x102fe20000010842 */
[----:B------:R-:W-:Y:S03]  /*8820*/  F2FP.PACK_AB R51, R240, R208 ;  /* 0x000000d0f033723e */ /* 0x000fe600000000ff */
[----:B------:R1:W-:Y:S02]  /*8830*/  MUFU.EX2 R99, R52 ;  /* 0x0000003400637308 */ /* 0x0003e40000000800 */
[-C--:B-----5:R-:W-:Y:S03]  /*8840*/  HMMA.16816.F32 R4, R44, R60.reuse, R4 ;  /* 0x0000003c2c04723c */ /* 0x0a0fe60000001804 */
[----:B--2---:R-:W-:Y:S05]  /*8850*/  FFMA.FTZ R48, R94, c[0x0][0x23c], -R66 ;  /* 0x00008f005e307a23 */ /* 0x004fea0000010842 */
[----:B------:R2:W-:Y:S10]  /*8860*/  MUFU.EX2 R96, R48 ;  /* 0x0000003000607308 */ /* 0x0005f40000000800 */
[----:B------:R3:W-:Y:S01]  /*8870*/  MUFU.EX2 R94, R56 ;  /* 0x00000038005e7308 */ /* 0x0007e20000000800 */
[--C-:B-1----:R-:W-:Y:S09]  /*8880*/  FFMA.FTZ R52, R92, c[0x0][0x23c], -R64.reuse ;  /* 0x00008f005c347a23 */ /* 0x102ff20000010840 */
[----:B------:R1:W-:Y:S01]  /*8890*/  MUFU.EX2 R98, R52 ;  /* 0x0000003400627308 */ /* 0x0003e20000000800 */
[----:B--2---:R-:W-:Y:S07]  /*88a0*/  F2FP.PACK_AB R48, R211, R177 ;  /* 0x000000b1d330723e */ /* 0x004fee00000000ff */
[C---:B------:R-:W-:Y:S04]  /*88b0*/  HMMA.16816.F32 R8, R48.reuse, R60, R8 ;  /* 0x0000003c3008723c */ /* 0x040fe80000001808 */
[--C-:B---3--:R-:W-:Y:S03]  /*88c0*/  FFMA.FTZ R56, R100, c[0x0][0x23c], -R43.reuse ;  /* 0x00008f0064387a23 */ /* 0x108fe6000001082b */
[----:B------:R-:W-:Y:S01]  /*88d0*/  FFMA.FTZ R60, R101, c[0x0][0x23c], -R43 ;  /* 0x00008f00653c7a23 */ /* 0x000fe2000001082b */
[-C--:B------:R-:W-:Y:S01]  /*88e0*/  HMMA.16816.F32 R12, R48, R62.reuse, R12 ;  /* 0x0000003e300c723c */ /* 0x080fe2000000180c */
[----:B------:R2:W-:Y:S01]  /*88f0*/  MUFU.EX2 R93, R56 ;  /* 0x00000038005d7308 */ /* 0x0005e20000000800 */
[----:B-1----:R-:W1:Y:S06]  /*8900*/  LDSM.16.MT88.4 R52, [R185+0x4800] ;  /* 0x00480000b934783b */ /* 0x002e6c0000004200 */
[C---:B------:R-:W-:Y:S03]  /*8910*/  HMMA.16816.F32 R16, R44.reuse, R62, R16 ;  /* 0x0000003e2c10723c */ /* 0x040fe60000001810 */
[----:B------:R3:W-:Y:S01]  /*8920*/  MUFU.EX2 R92, R60 ;  /* 0x0000003c005c7308 */ /* 0x0007e20000000800 */
[----:B--2---:R-:W2:Y:S01]  /*8930*/  LDSM.16.MT88.4 R56, [R184+0x4c00] ;  /* 0x004c0000b838783b */ /* 0x004ea20000004200 */
[--C-:B---3--:R-:W-:Y:S08]  /*8940*/  FFMA.FTZ R60, R102, c[0x0][0x23c], -R65.reuse ;  /* 0x00008f00663c7a23 */ /* 0x108ff00000010841 */
[----:B------:R3:W-:Y:S01]  /*8950*/  MUFU.EX2 R91, R60 ;  /* 0x0000003c005b7308 */ /* 0x0007e20000000800 */
[-C--:B-1----:R-:W-:Y:S08]  /*8960*/  HMMA.16816.F32 R20, R44, R52.reuse, R20 ;  /* 0x000000342c14723c */ /* 0x082ff00000001814 */
[C---:B------:R-:W-:Y:S07]  /*8970*/  HMMA.16816.F32 R24, R48.reuse, R52, R24 ;  /* 0x000000343018723c */ /* 0x040fee0000001818 */
[----:B------:R-:W-:Y:S01]  /*8980*/  FFMA.FTZ R52, R103, c[0x0][0x23c], -R65 ;  /* 0x00008f0067347a23 */ /* 0x000fe20000010841 */
[-C--:B------:R-:W-:Y:S01]  /*8990*/  HMMA.16816.F32 R28, R48, R54.reuse, R28 ;  /* 0x00000036301c723c */ /* 0x080fe2000000181c */
[----:B---3--:R-:W1:Y:S02]  /*89a0*/  LDSM.16.MT88.4 R60, [R185+0x4c00] ;  /* 0x004c0000b93c783b */ /* 0x008e640000004200 */
[----:B------:R3:W4:Y:S04]  /*89b0*/  MUFU.EX2 R90, R52 ;  /* 0x00000034005a7308 */ /* 0x0007280000000800 */
[----:B------:R-:W-:Y:S01]  /*89c0*/  FFMA.FTZ R48, R112, c[0x0][0x23c], -R43 ;  /* 0x00008f0070307a23 */ /* 0x000fe2000001082b */
        /* <DEDUP_REMOVED lines=9> */
[----:B---3--:R-:W-:Y:S01]  /*8a60*/  FFMA.FTZ R52, R114, c[0x0][0x23c], -R65 ;  /* 0x00008f0072347a23 */ /* 0x008fe20000010841 */
[----:B----4-:R-:W-:Y:S03]  /*8a70*/  F2FP.PACK_AB R41, R90, R91 ;  /* 0x0000005b5a29723e */ /* 0x010fe600000000ff */
[-C--:B--2---:R-:W-:Y:S01]  /*8a80*/  HMMA.16816.F32 R4, R44, R56.reuse, R4 ;  /* 0x000000382c04723c */ /* 0x084fe20000001804 */
[----:B------:R2:W-:Y:S02]  /*8a90*/  MUFU.EX2 R87, R52 ;  /* 0x0000003400577308 */ /* 0x0005e40000000800 */
[----:B-----5:R-:W-:Y:S08]  /*8aa0*/  FFMA.FTZ R48, R113, c[0x0][0x23c], -R43 ;  /* 0x00008f0071307a23 */ /* 0x020ff0000001082b */
[----:B------:R3:W-:Y:S01]  /*8ab0*/  MUFU.EX2 R88, R48 ;  /* 0x0000003000587308 */ /* 0x0007e20000000800 */
[----:B--2---:R-:W-:Y:S09]  /*8ac0*/  FFMA.FTZ R52, R115, c[0x0][0x23c], -R65 ;  /* 0x00008f0073347a23 */ /* 0x004ff20000010841 */
[----:B------:R2:W-:Y:S01]  /*8ad0*/  MUFU.EX2 R86, R52 ;  /* 0x0000003400567308 */ /* 0x0005e20000000800 */
[----:B---3--:R-:W-:Y:S07]  /*8ae0*/  F2FP.PACK_AB R48, R218, R183 ;  /* 0x000000b7da30723e */ /* 0x008fee00000000ff */
[C---:B------:R-:W-:Y:S07]  /*8af0*/  HMMA.16816.F32 R8, R48.reuse, R56, R8 ;  /* 0x000000383008723c */ /* 0x040fee0000001808 */
[--C-:B------:R-:W-:Y:S01]  /*8b00*/  FFMA.FTZ R56, R104, c[0x0][0x23c], -R64.reuse ;  /* 0x00008f0068387a23 */ /* 0x100fe20000010840 */
[-C--:B------:R-:W-:Y:S01]  /*8b10*/  HMMA.16816.F32 R12, R48, R58.reuse, R12 ;  /* 0x0000003a300c723c */ /* 0x080fe2000000180c */
[----:B--2---:R-:W2:Y:S02]  /*8b20*/  LDSM.16.MT88.4 R52, [R184+0x5000] ;  /* 0x00500000b834783b */ /* 0x004ea40000004200 */
[----:B------:R3:W-:Y:S05]  /*8b30*/  MUFU.EX2 R85, R56 ;  /* 0x0000003800557308 */ /* 0x0007ea0000000800 */
[C---:B------:R-:W-:Y:S08]  /*8b40*/  HMMA.16816.F32 R16, R44.reuse, R58, R16 ;  /* 0x0000003a2c10723c */ /* 0x040ff00000001810 */
[-C--:B-1----:R-:W-:Y:S08]  /*8b50*/  HMMA.16816.F32 R20, R44, R60.reuse, R20 ;  /* 0x0000003c2c14723c */ /* 0x082ff00000001814 */
[C---:B------:R-:W-:Y:S04]  /*8b60*/  HMMA.16816.F32 R24, R48.reuse, R60, R24 ;  /* 0x0000003c3018723c */ /* 0x040fe80000001818 */
[--C-:B---3--:R-:W-:Y:S03]  /*8b70*/  FFMA.FTZ R56, R105, c[0x0][0x23c], -R64.reuse ;  /* 0x00008f0069387a23 */ /* 0x108fe60000010840 */
[----:B------:R-:W-:Y:S01]  /*8b80*/  FFMA.FTZ R60, R109, c[0x0][0x23c], -R64 ;  /* 0x00008f006d3c7a23 */ /* 0x000fe20000010840 */
[-C--:B------:R-:W-:Y:S01]  /*8b90*/  HMMA.16816.F32 R28, R48, R62.reuse, R28 ;  /* 0x0000003e301c723c */ /* 0x080fe2000000181c */
[----:B------:R1:W-:Y:S06]  /*8ba0*/  MUFU.EX2 R84, R56 ;  /* 0x0000003800547308 */ /* 0x0003ec0000000800 */
[--C-:B------:R-:W-:Y:S01]  /*8bb0*/  FFMA.FTZ R48, R107, c[0x0][0x23c], -R66.reuse ;  /* 0x00008f006b307a23 */ /* 0x100fe20000010842 */
[----:B------:R-:W-:Y:S03]  /*8bc0*/  HMMA.16816.F32 R32, R44, R62, R32 ;  /* 0x0000003e2c20723c */ /* 0x000fe60000001820 */
[----:B------:R3:W-:Y:S01]  /*8bd0*/  MUFU.EX2 R82, R48 ;  /* 0x0000003000527308 */ /* 0x0007e20000000800 */
[----:B------:R-:W-:Y:S02]  /*8be0*/  F2FP.PACK_AB R49, R222, R204 ;  /* 0x000000ccde31723e */ /* 0x000fe400000000ff */
[----:B------:R-:W-:Y:S02]  /*8bf0*/  F2FP.PACK_AB R50, R229, R227 ;  /* 0x000000e3e532723e */ /* 0x000fe400000000ff */
[----:B------:R-:W-:Y:S04]  /*8c00*/  F2FP.PACK_AB R44, R252, R221 ;  /* 0x000000ddfc2c723e */ /* 0x000fe800000000ff */
[----:B------:R-:W-:Y:S01]  /*8c10*/  F2FP.PACK_AB R45, R137, R212 ;  /* 0x000000d4892d723e */ /* 0x000fe200000000ff */
[----:B------:R4:W-:Y:S01]  /*8c20*/  MUFU.EX2 R81, R60 ;  /* 0x0000003c00517308 */ /* 0x0009e20000000800 */
[----:B------:R-:W-:Y:S02]  /*8c30*/  F2FP.PACK_AB R46, R147, R136 ;  /* 0x00000088932e723e */ /* 0x000fe400000000ff */
[----:B------:R-:W-:Y:S01]  /*8c40*/  F2FP.PACK_AB R47, R146, R251 ;  /* 0x000000fb922f723e */ /* 0x000fe200000000ff */
[----:B-1----:R-:W-:Y:S01]  /*8c50*/  FFMA.FTZ R56, R106, c[0x0][0x23c], -R66 ;  /* 0x00008f006a387a23 */ /* 0x002fe20000010842 */
[----:B------:R-:W-:Y:S05]  /*8c60*/  F2FP.PACK_AB R51, R207, R215 ;  /* 0x000000d7cf33723e */ /* 0x000fea00000000ff */
[----:B------:R1:W-:Y:S01]  /*8c70*/  MUFU.EX2 R83, R56 ;  /* 0x0000003800537308 */ /* 0x0003e20000000800 */
[-C--:B--2---:R-:W-:Y:S03]  /*8c80*/  HMMA.16816.F32 R4, R44, R52.reuse, R4 ;  /* 0x000000342c04723c */ /* 0x084fe60000001804 */
[----:B---3--:R-:W-:Y:S06]  /*8c90*/  FFMA.FTZ R48, R108, c[0x0][0x23c], -R64 ;  /* 0x00008f006c307a23 */ /* 0x008fec0000010840 */
[----:B------:R2:W-:Y:S01]  /*8ca0*/  MUFU.EX2 R80, R48 ;  /* 0x0000003000507308 */ /* 0x0005e20000000800 */
[----:B----4-:R-:W-:Y:S08]  /*8cb0*/  LDSM.16.MT88.4 R60, [R184+0x5400] ;  /* 0x00540000b83c783b */ /* 0x010ff00000004200 */
[----:B-1----:R-:W1:Y:S01]  /*8cc0*/  LDSM.16.MT88.4 R56, [R185+0x5000] ;  /* 0x00500000b938783b */ /* 0x002e620000004200 */
[----:B--2---:R-:W-:Y:S07]  /*8cd0*/  F2FP.PACK_AB R48, R230, R213 ;  /* 0x000000d5e630723e */ /* 0x004fee00000000ff */
[C---:B------:R-:W-:Y:S07]  /*8ce0*/  HMMA.16816.F32 R8, R48.reuse, R52, R8 ;  /* 0x000000343008723c */ /* 0x040fee0000001808 */
[--C-:B------:R-:W-:Y:S01]  /*8cf0*/  FFMA.FTZ R52, R110, c[0x0][0x23c], -R66.reuse ;  /* 0x00008f006e347a23 */ /* 0x100fe20000010842 */
[-C--:B------:R-:W-:Y:S03]  /*8d00*/  HMMA.16816.F32 R12, R48, R54.reuse, R12 ;  /* 0x00000036300c723c */ /* 0x080fe6000000180c */
[----:B------:R2:W-:Y:S05]  /*8d10*/  MUFU.EX2 R79, R52 ;  /* 0x00000034004f7308 */ /* 0x0005ea0000000800 */
[C---:B------:R-:W-:Y:S08]  /*8d20*/  HMMA.16816.F32 R16, R44.reuse, R54, R16 ;  /* 0x000000362c10723c */ /* 0x040ff00000001810 */
[-C--:B-1----:R-:W-:Y:S08]  /*8d30*/  HMMA.16816.F32 R20, R44, R56.reuse, R20 ;  /* 0x000000382c14723c */ /* 0x082ff00000001814 */
[C---:B------:R-:W-:Y:S04]  /*8d40*/  HMMA.16816.F32 R24, R48.reuse, R56, R24 ;  /* 0x000000383018723c */ /* 0x040fe80000001818 */
[----:B--2---:R-:W-:Y:S03]  /*8d50*/  FFMA.FTZ R52, R111, c[0x0][0x23c], -R66 ;  /* 0x00008f006f347a23 */ /* 0x004fe60000010842 */
[----:B------:R-:W-:Y:S01]  /*8d60*/  FFMA.FTZ R56, R128, c[0x0][0x23c], -R43 ;  /* 0x00008f0080387a23 */ /* 0x000fe2000001082b */
[----:B------:R1:W-:Y:S01]  /*8d70*/  MUFU.EX2 R78, R52 ;  /* 0x00000034004e7308 */ /* 0x0003e20000000800 */
[-C--:B------:R-:W-:Y:S07]  /*8d80*/  HMMA.16816.F32 R28, R48, R58.reuse, R28 ;  /* 0x0000003a301c723c */ /* 0x080fee000000181c */
[----:B------:R-:W-:Y:S01]  /*8d90*/  FFMA.FTZ R48, R118, c[0x0][0x23c], -R65 ;  /* 0x00008f0076307a23 */ /* 0x000fe20000010841 */
[----:B------:R-:W-:Y:S01]  /*8da0*/  HMMA.16816.F32 R32, R44, R58, R32 ;  /* 0x0000003a2c20723c */ /* 0x000fe20000001820 */
[----:B------:R2:W-:Y:S03]  /*8db0*/  MUFU.EX2 R73, R56 ;  /* 0x0000003800497308 */ /* 0x0005e60000000800 */
[----:B------:R-:W-:Y:S02]  /*8dc0*/  F2FP.PACK_AB R49, R99, R126 ;  /* 0x0000007e6331723e */ /* 0x000fe400000000ff */
[----:B------:R-:W-:Y:S02]  /*8dd0*/  F2FP.PACK_AB R50, R97, R98 ;  /* 0x000000626132723e */ /* 0x000fe400000000ff */
[----:B------:R-:W-:Y:S03]  /*8de0*/  F2FP.PACK_AB R51, R94, R96 ;  /* 0x000000605e33723e */ /* 0x000fe600000000ff */
[----:B------:R3:W-:Y:S01]  /*8df0*/  MUFU.EX2 R75, R48 ;  /* 0x00000030004b7308 */ /* 0x0007e20000000800 */
[----:B------:R-:W-:Y:S02]  /*8e00*/  F2FP.PACK_AB R44, R171, R145 ;  /* 0x00000091ab2c723e */ /* 0x000fe400000000ff */
[----:B------:R-:W-:Y:S01]  /*8e10*/  F2FP.PACK_AB R45, R153, R144 ;  /* 0x00000090992d723e */ /* 0x000fe200000000ff */
[----:B-1----:R-:W-:Y:S01]  /*8e20*/  FFMA.FTZ R52, R116, c[0x0][0x23c], -R43 ;  /* 0x00008f0074347a23 */ /* 0x002fe2000001082b */
[----:B------:R-:W-:Y:S02]  /*8e30*/  F2FP.PACK_AB R46, R135, R152 ;  /* 0x00000098872e723e */ /* 0x000fe400000000ff */
[----:B------:R-:W-:Y:S03]  /*8e40*/  F2FP.PACK_AB R47, R133, R134 ;  /* 0x00000086852f723e */ /* 0x000fe600000000ff */
[----:B------:R1:W-:Y:S01]  /*8e50*/  MUFU.EX2 R77, R52 ;  /* 0x00000034004d7308 */ /* 0x0003e20000000800 */
[----:B--2---:R-:W-:Y:S03]  /*8e60*/  LDSM.16.MT88.4 R56, [R184+0x5800] ;  /* 0x00580000b838783b */ /* 0x004fe60000004200 */
[-C--:B------:R-:W-:Y:S03]  /*8e70*/  HMMA.16816.F32 R4, R44, R60.reuse, R4 ;  /* 0x0000003c2c04723c */ /* 0x080fe60000001804 */
[----:B---3--:R-:W-:Y:S04]  /*8e80*/  FFMA.FTZ R48, R119, c[0x0][0x23c], -R65 ;  /* 0x00008f0077307a23 */ /* 0x008fe80000010841 */
[----:B------:R2:W3:Y:S01]  /*8e90*/  MUFU.EX2 R74, R48 ;  /* 0x00000030004a7308 */ /* 0x0004e20000000800 */
[--C-:B-1----:R-:W-:Y:S04]  /*8ea0*/  FFMA.FTZ R52, R117, c[0x0][0x23c], -R43.reuse ;  /* 0x00008f0075347a23 */ /* 0x102fe8000001082b */
[----:B------:R-:W-:Y:S05]  /*8eb0*/  FFMA.FTZ R43, R129, c[0x0][0x23c], -R43 ;  /* 0x00008f00812b7a23 */ /* 0x000fea000001082b */
[----:B------:R1:W4:Y:S10]  /*8ec0*/  MUFU.EX2 R76, R52 ;  /* 0x00000034004c7308 */ /* 0x0003340000000800 */
[----:B------:R-:W5:Y:S01]  /*8ed0*/  MUFU.EX2 R72, R43 ;  /* 0x0000002b00487308 */ /* 0x000f620000000800 */
[----:B--2---:R-:W-:Y:S02]  /*8ee0*/  F2FP.PACK_AB R48, R127, R132 ;  /* 0x000000847f30723e */ /* 0x004fe400000000ff */
[----:B---3--:R-:W-:Y:S05]  /*8ef0*/  F2FP.PACK_AB R165, R74, R75 ;  /* 0x0000004b4aa5723e */ /* 0x008fea00000000ff */
[C---:B------:R-:W-:Y:S01]  /*8f00*/  HMMA.16816.F32 R8, R48.reuse, R60, R8 ;  /* 0x0000003c3008723c */ /* 0x040fe20000001808 */
[----:B-1----:R-:W1:Y:S03]  /*8f10*/  LDSM.16.MT88.4 R52, [R185+0x5400] ;  /* 0x00540000b934783b */ /* 0x002e660000004200 */
[----:B----4-:R-:W-:Y:S03]  /*8f20*/  F2FP.PACK_AB R164, R76, R77 ;  /* 0x0000004d4ca4723e */ /* 0x010fe600000000ff */
[--C-:B------:R-:W-:Y:S01]  /*8f30*/  FFMA.FTZ R61, R121, c[0x0][0x23c], -R64.reuse ;  /* 0x00008f00793d7a23 */ /* 0x100fe20000010840 */
[-C--:B------:R-:W-:Y:S04]  /*8f40*/  HMMA.16816.F32 R12, R48, R62.reuse, R12 ;  /* 0x0000003e300c723c */ /* 0x080fe8000000180c */
[--C-:B------:R-:W-:Y:S01]  /*8f50*/  FFMA.FTZ R60, R120, c[0x0][0x23c], -R64.reuse ;  /* 0x00008f00783c7a23 */ /* 0x100fe20000010840 */
[----:B-----5:R-:W-:Y:S01]  /*8f60*/  F2FP.PACK_AB R166, R72, R73 ;  /* 0x0000004948a6723e */ /* 0x020fe200000000ff */
[--C-:B------:R-:W-:Y:S02]  /*8f70*/  FFMA.FTZ R43, R130, c[0x0][0x23c], -R65.reuse ;  /* 0x00008f00822b7a23 */ /* 0x100fe40000010841 */
[----:B------:R-:W-:Y:S01]  /*8f80*/  FFMA.FTZ R65, R131, c[0x0][0x23c], -R65 ;  /* 0x00008f0083417a23 */ /* 0x000fe20000010841 */
[C---:B------:R-:W-:Y:S01]  /*8f90*/  HMMA.16816.F32 R16, R44.reuse, R62, R16 ;  /* 0x0000003e2c10723c */ /* 0x040fe20000001810 */
[----:B------:R2:W-:Y:S03]  /*8fa0*/  MUFU.EX2 R71, R43 ;  /* 0x0000002b00477308 */ /* 0x0005e60000000800 */
[----:B------:R-:W-:Y:S03]  /*8fb0*/  FFMA.FTZ R64, R125, c[0x0][0x23c], -R64 ;  /* 0x00008f007d407a23 */ /* 0x000fe60000010840 */
[--C-:B------:R-:W-:Y:S02]  /*8fc0*/  FFMA.FTZ R62, R122, c[0x0][0x23c], -R66.reuse ;  /* 0x00008f007a3e7a23 */ /* 0x100fe40000010842 */
[--C-:B------:R-:W-:Y:S02]  /*8fd0*/  FFMA.FTZ R63, R123, c[0x0][0x23c], -R66.reuse ;  /* 0x00008f007b3f7a23 */ /* 0x100fe40000010842 */
[----:B------:R-:W3:Y:S01]  /*8fe0*/  MUFU.EX2 R70, R65 ;  /* 0x0000004100467308 */ /* 0x000ee20000000800 */
[----:B------:R-:W-:Y:S02]  /*8ff0*/  FFMA.FTZ R66, R39, c[0x0][0x23c], -R66 ;  /* 0x00008f0027427a23 */ /* 0x000fe40000010842 */
[----:B------:R-:W-:Y:S02]  /*9000*/  FADD.FTZ R39, R175, R2 ;  /* 0x00000002af277221 */ /* 0x000fe40000010000 */
[----:B------:R-:W-:Y:S01]  /*9010*/  FADD.FTZ R2, R228, R42 ;  /* 0x0000002ae4027221 */ /* 0x000fe20000010000 */
[----:B------:R-:W-:Y:S03]  /*9020*/  F2FP.PACK_AB R42, R88, R89 ;  /* 0x00000059582a723e */ /* 0x000fe600000000ff */
[----:B------:R-:W-:Y:S01]  /*9030*/  FADD.FTZ R2, R246, R2 ;  /* 0x00000002f6027221 */ /* 0x000fe20000010000 */
[----:B------:R-:W4:Y:S03]  /*9040*/  MUFU.EX2 R64, R64 ;  /* 0x0000004000407308 */ /* 0x000f260000000800 */
[----:B------:R-:W-:Y:S01]  /*9050*/  FADD.FTZ R2, R201, R2 ;  /* 0x00000002c9027221 */ /* 0x000fe20000010000 */
[----:B--2---:R-:W-:Y:S01]  /*9060*/  F2FP.PACK_AB R43, R86, R87 ;  /* 0x00000057562b723e */ /* 0x004fe200000000ff */
[-C--:B-1----:R-:W-:Y:S05]  /*9070*/  HMMA.16816.F32 R20, R44, R52.reuse, R20 ;  /* 0x000000342c14723c */ /* 0x082fea0000001814 */
[----:B------:R-:W1:Y:S03]  /*9080*/  MUFU.EX2 R66, R66 ;  /* 0x0000004200427308 */ /* 0x000e660000000800 */
[C---:B------:R-:W-:Y:S04]  /*9090*/  HMMA.16816.F32 R24, R48.reuse, R52, R24 ;  /* 0x000000343018723c */ /* 0x040fe80000001818 */
[----:B---3--:R-:W-:Y:S03]  /*90a0*/  F2FP.PACK_AB R167, R70, R71 ;  /* 0x0000004746a7723e */ /* 0x008fe600000000ff */
[----:B------:R-:W-:Y:S01]  /*90b0*/  FADD.FTZ R53, R180, R39 ;  /* 0x00000027b4357221 */ /* 0x000fe20000010000 */
[-C--:B------:R-:W-:Y:S01]  /*90c0*/  HMMA.16816.F32 R28, R48, R54.reuse, R28 ;  /* 0x00000036301c723c */ /* 0x080fe2000000181c */
[----:B------:R-:W2:Y:S01]  /*90d0*/  LDSM.16.MT88.4 R48, [R185+0x5800] ;  /* 0x00580000b930783b */ /* 0x000ea20000004200 */
[----:B------:R3:W-:Y:S02]  /*90e0*/  MUFU.EX2 R65, R61 ;  /* 0x0000003d00417308 */ /* 0x0007e40000000800 */
[----:B------:R-:W-:Y:S01]  /*90f0*/  FADD.FTZ R39, R178, R0 ;  /* 0x00000000b2277221 */ /* 0x000fe20000010000 */
[----:B----4-:R-:W-:Y:S01]  /*9100*/  F2FP.PACK_AB R162, R64, R67 ;  /* 0x0000004340a2723e */ /* 0x010fe200000000ff */
[----:B------:R-:W-:Y:S01]  /*9110*/  FADD.FTZ R0, R179, R40 ;  /* 0x00000028b3007221 */ /* 0x000fe20000010000 */
[----:B------:R-:W-:Y:S01]  /*9120*/  F2FP.PACK_AB R40, R92, R93 ;  /* 0x0000005d5c28723e */ /* 0x000fe200000000ff */
[----:B------:R-:W-:Y:S01]  /*9130*/  FADD.FTZ R53, R199, R53 ;  /* 0x00000035c7357221 */ /* 0x000fe20000010000 */
[----:B------:R-:W-:Y:S03]  /*9140*/  HMMA.16816.F32 R32, R44, R54, R32 ;  /* 0x000000362c20723c */ /* 0x000fe60000001820 */
[----:B------:R4:W5:Y:S01]  /*9150*/  MUFU.EX2 R69, R60 ;  /* 0x0000003c00457308 */ /* 0x0009620000000800 */
[----:B------:R-:W-:Y:S01]  /*9160*/  FADD.FTZ R53, R170, R53 ;  /* 0x00000035aa357221 */ /* 0x000fe20000010000 */
[----:B-1----:R-:W-:Y:S01]  /*9170*/  F2FP.PACK_AB R163, R66, R68 ;  /* 0x0000004442a3723e */ /* 0x002fe200000000ff */
[----:B------:R-:W-:Y:S01]  /*9180*/  FADD.FTZ R52, R168, R39 ;  /* 0x00000027a8347221 */ /* 0x000fe20000010000 */
[----:B------:R-:W-:Y:S01]  /*9190*/  F2FP.PACK_AB R44, R84, R85 ;  /* 0x00000055542c723e */ /* 0x000fe200000000ff */
[----:B------:R-:W-:Y:S01]  /*91a0*/  FADD.FTZ R39, R203, R53 ;  /* 0x00000035cb277221 */ /* 0x000fe20000010000 */
[-C--:B------:R-:W-:Y:S04]  /*91b0*/  HMMA.16816.F32 R4, R40, R56.reuse, R4 ;  /* 0x000000382804723c */ /* 0x080fe80000001804 */
[----:B------:R-:W-:Y:S01]  /*91c0*/  MUFU.EX2 R63, R63 ;  /* 0x0000003f003f7308 */ /* 0x000fe20000000800 */
[----:B------:R-:W-:Y:S02]  /*91d0*/  F2FP.PACK_AB R45, R82, R83 ;  /* 0x00000053522d723e */ /* 0x000fe400000000ff */
[----:B------:R-:W-:Y:S01]  /*91e0*/  F2FP.PACK_AB R46, R81, R80 ;  /* 0x00000050512e723e */ /* 0x000fe200000000ff */
[----:B---3--:R-:W-:Y:S01]  /*91f0*/  FADD.FTZ R61, R206, R2 ;  /* 0x00000002ce3d7221 */ /* 0x008fe20000010000 */
[----:B------:R-:W-:Y:S03]  /*9200*/  F2FP.PACK_AB R47, R78, R79 ;  /* 0x0000004f4e2f723e */ /* 0x000fe600000000ff */
[----:B------:R-:W-:Y:S02]  /*9210*/  FADD.FTZ R2, R182, R52 ;  /* 0x00000034b6027221 */ /* 0x000fe40000010000 */
[----:B------:R-:W-:Y:S01]  /*9220*/  FADD.FTZ R52, R224, R39 ;  /* 0x00000027e0347221 */ /* 0x000fe20000010000 */
[----:B------:R-:W1:Y:S01]  /*9230*/  MUFU.EX2 R62, R62 ;  /* 0x0000003e003e7308 */ /* 0x000e620000000800 */
[----:B------:R-:W-:Y:S01]  /*9240*/  FADD.FTZ R39, R217, R2 ;  /* 0x00000002d9277221 */ /* 0x000fe20000010000 */
[C---:B------:R-:W-:Y:S04]  /*9250*/  HMMA.16816.F32 R8, R44.reuse, R56, R8 ;  /* 0x000000382c08723c */ /* 0x040fe80000001808 */
[----:B----4-:R-:W-:Y:S01]  /*9260*/  FADD.FTZ R60, R200, R0 ;  /* 0x00000000c83c7221 */ /* 0x010fe20000010000 */
[----:B-----5:R-:W-:Y:S01]  /*9270*/  F2FP.PACK_AB R160, R65, R69 ;  /* 0x0000004541a0723e */ /* 0x020fe200000000ff */
[----:B------:R-:W-:Y:S02]  /*9280*/  FADD.FTZ R0, R148, R61 ;  /* 0x0000003d94007221 */ /* 0x000fe40000010000 */
[----:B------:R-:W-:Y:S01]  /*9290*/  FADD.FTZ R53, R250, R60 ;  /* 0x0000003cfa357221 */ /* 0x000fe20000010000 */
[----:B------:R-:W3:Y:S01]  /*92a0*/  LDSM.16.MT88.4 R148, [R184+0x5c00] ;  /* 0x005c0000b894783b */ /* 0x000ee20000004200 */
[-C--:B------:R-:W-:Y:S03]  /*92b0*/  HMMA.16816.F32 R12, R44, R58.reuse, R12 ;  /* 0x0000003a2c0c723c */ /* 0x080fe6000000180c */
[----:B------:R-:W-:Y:S02]  /*92c0*/  FADD.FTZ R54, R139, R0 ;  /* 0x000000008b367221 */ /* 0x000fe40000010000 */
[----:B------:R-:W-:Y:S02]  /*92d0*/  FADD.FTZ R2, R138, R53 ;  /* 0x000000358a027221 */ /* 0x000fe40000010000 */
[----:B------:R-:W-:Y:S01]  /*92e0*/  FADD.FTZ R0, R241, R52 ;  /* 0x00000034f1007221 */ /* 0x000fe20000010000 */
[C---:B------:R-:W-:Y:S04]  /*92f0*/  HMMA.16816.F32 R16, R40.reuse, R58, R16 ;  /* 0x0000003a2810723c */ /* 0x040fe80000001810 */
[----:B------:R-:W-:Y:S01]  /*9300*/  FADD.FTZ R39, R234, R39 ;  /* 0x00000027ea277221 */ /* 0x000fe20000010000 */
[----:B-1----:R-:W-:Y:S01]  /*9310*/  F2FP.PACK_AB R161, R63, R62 ;  /* 0x0000003e3fa1723e */ /* 0x002fe200000000ff */
        /* <DEDUP_REMOVED lines=36> */
[-C--:B---3--:R-:W-:Y:S05]  /*9560*/  HMMA.16816.F32 R140, R164, R148.reuse, R4 ;  /* 0x00000094a48c723c */ /* 0x088fea0000001804 */
        /* <DEDUP_REMOVED lines=36> */
[----:B------:R-:W-:Y:S01]  /*97b0*/  FADD.FTZ R0, R96, R0 ;  /* 0x0000000060007221 */ /* 0x000fe20000010000 */
[----:B------:R-:W-:Y:S01]  /*97c0*/  MOV R135, R3 ;  /* 0x0000000300877202 */ /* 0x000fe20000000f00 */
[----:B------:R-:W-:Y:S01]  /*97d0*/  FADD.FTZ R7, R133, R4 ;  /* 0x0000000485077221 */ /* 0x000fe20000010000 */
[----:B------:R-:W-:Y:S01]  /*97e0*/  MOV R133, R37 ;  /* 0x0000002500857202 */ /* 0x000fe20000000f00 */
        /* <DEDUP_REMOVED lines=41> */
.L_x_457:
[----:B------:R-:W2:Y:S04]  /*9a80*/  LDL.LU R9, [R1] ;  /* 0x0000000001097983 */ /* 0x000ea80000300800 */
[----:B------:R-:W3:Y:S04]  /*9a90*/  LDL.LU R8, [R1+0xc] ;  /* 0x00000c0001087983 */ /* 0x000ee80000300800 */
[----:B------:R-:W4:Y:S04]  /*9aa0*/  LDL.LU R7, [R1+0x8] ;  /* 0x0000080001077983 */ /* 0x000f280000300800 */
[----:B------:R-:W5:Y:S04]  /*9ab0*/  LDL.LU R6, [R1+0x4] ;  /* 0x0000040001067983 */ /* 0x000f680000300800 */
[----:B------:R-:W5:Y:S04]  /*9ac0*/  LDL R39, [R1+0x30] ;  /* 0x0000300001277983 */ /* 0x000f680000100800 */
[----:B------:R-:W1:Y:S01]  /*9ad0*/  S2R R27, SR_TID.X ;  /* 0x00000000001b7919 */ /* 0x000e620000002100 */
[----:B------:R-:W-:-:S02]  /*9ae0*/  ULDC.U8 UR4, c[0x0][0x329] ;  /* 0x0000ca4000047ab9 */ /* 0x000fc40000000000 */
[----:B------:R-:W-:Y:S01]  /*9af0*/  ISETP.NE.AND P0, PT, RZ, UR4, PT ;  /* 0x00000004ff007c0c */ /* 0x000fe2000bf05270 */
[----:B------:R-:W-:Y:S01]  /*9b00*/  ULDC.U8 UR5, c[0x0][0x328] ;  /* 0x0000ca0000057ab9 */ /* 0x000fe20000000000 */
[----:B-1----:R-:W-:-:S04]  /*9b10*/  SHF.R.S32.HI R17, RZ, 0x1f, R27 ;  /* 0x0000001fff117819 */ /* 0x002fc8000001141b */
[CC--:B------:R-:W-:Y:S02]  /*9b20*/  LEA.HI R22, R17.reuse, R27.reuse, RZ, 0x2 ;  /* 0x0000001b11167211 */ /* 0x0c0fe400078f10ff */
[----:B------:R-:W-:-:S05]  /*9b30*/  LEA.HI R17, R17, R27, RZ, 0x5 ;  /* 0x0000001b11117211 */ /* 0x000fca00078f28ff */
[----:B------:R-:W-:Y:S01]  /*9b40*/  @P0 IMAD.MOV.U32 R26, RZ, RZ, c[0x0][0x210] ;  /* 0x00008400ff1a0624 */ /* 0x000fe200078e00ff */
[----:B------:R-:W-:-:S03]  /*9b50*/  ISETP.NE.AND P1, PT, RZ, UR5, PT ;  /* 0x00000005ff007c0c */ /* 0x000fc6000bf25270 */
[----:B------:R-:W-:Y:S01]  /*9b60*/  @P0 IMAD R26, R26, c[0x0][0x214], RZ ;  /* 0x000085001a1a0a24 */ /* 0x000fe200078e02ff */
[----:B------:R-:W-:Y:S01]  /*9b70*/  SHF.R.S32.HI R17, RZ, 0x5, R17 ;  /* 0x00000005ff117819 */ /* 0x000fe20000011411 */
[----:B------:R-:W-:Y:S01]  /*9b80*/  BSSY B0, `(.L_x_461) ;  /* 0x00000cf000007945 */ /* 0x000fe20003800000 */
[----:B--2---:R-:W1:Y:S04]  /*9b90*/  SHFL.BFLY PT, R4, R9, 0x2, 0x1f ;  /* 0x0c401f0009047f89 */ /* 0x004e6800000e0000 */
[----:B---3--:R-:W2:Y:S04]  /*9ba0*/  SHFL.BFLY PT, R2, R8, 0x2, 0x1f ;  /* 0x0c401f0008027f89 */ /* 0x008ea800000e0000 */
[----:B----4-:R-:W3:Y:S04]  /*9bb0*/  SHFL.BFLY PT, R0, R7, 0x2, 0x1f ;  /* 0x0c401f0007007f89 */ /* 0x010ee800000e0000 */
[----:B-----5:R-:W4:Y:S01]  /*9bc0*/  SHFL.BFLY PT, R5, R6, 0x2, 0x1f ;  /* 0x0c401f0006057f89 */ /* 0x020f2200000e0000 */
[----:B-1----:R-:W-:-:S02]  /*9bd0*/  FADD.FTZ R4, R4, R9 ;  /* 0x0000000904047221 */ /* 0x002fc40000010000 */
[----:B--2---:R-:W-:-:S03]  /*9be0*/  FADD.FTZ R2, R2, R8 ;  /* 0x0000000802027221 */ /* 0x004fc60000010000 */
[----:B------:R-:W1:Y:S01]  /*9bf0*/  SHFL.BFLY PT, R9, R4, 0x1, 0x1f ;  /* 0x0c201f0004097f89 */ /* 0x000e6200000e0000 */
[----:B---3--:R-:W-:-:S03]  /*9c00*/  FADD.FTZ R0, R0, R7 ;  /* 0x0000000700007221 */ /* 0x008fc60000010000 */
[----:B------:R-:W2:Y:S01]  /*9c10*/  SHFL.BFLY PT, R8, R2, 0x1, 0x1f ;  /* 0x0c201f0002087f89 */ /* 0x000ea200000e0000 */
[----:B----4-:R-:W-:-:S03]  /*9c20*/  FADD.FTZ R5, R5, R6 ;  /* 0x0000000605057221 */ /* 0x010fc60000010000 */
[----:B------:R-:W3:Y:S04]  /*9c30*/  SHFL.BFLY PT, R6, R0, 0x1, 0x1f ;  /* 0x0c201f0000067f89 */ /* 0x000ee800000e0000 */
[----:B------:R-:W4:Y:S01]  /*9c40*/  SHFL.BFLY PT, R7, R5, 0x1, 0x1f ;  /* 0x0c201f0005077f89 */ /* 0x000f2200000e0000 */
[----:B-1----:R-:W-:-:S05]  /*9c50*/  FADD.FTZ R24, R4, R9 ;  /* 0x0000000904187221 */ /* 0x002fca0000010000 */
[----:B------:R-:W-:Y:S01]  /*9c60*/  FSETP.NE.FTZ.AND P6, PT, R24, RZ, PT ;  /* 0x000000ff1800720b */ /* 0x000fe20003fd5000 */
[----:B--2---:R-:W-:Y:S01]  /*9c70*/  FADD.FTZ R23, R2, R8 ;  /* 0x0000000802177221 */ /* 0x004fe20000010000 */
[----:B------:R-:W-:Y:S01]  /*9c80*/  MOV R2, 0x3f800000 ;  /* 0x3f80000000027802 */ /* 0x000fe20000000f00 */
[----:B---3--:R-:W-:Y:S01]  /*9c90*/  FADD.FTZ R21, R0, R6 ;  /* 0x0000000600157221 */ /* 0x008fe20000010000 */
[----:B------:R-:W-:-:S09]  /*9ca0*/  LOP3.LUT R0, R22, 0xfffffffc, RZ, 0xc0, !PT ;  /* 0xfffffffc16007812 */ /* 0x000fd200078ec0ff */
[----:B------:R-:W1:Y:S01]  /*9cb0*/  @P6 MUFU.RCP R2, R24 ;  /* 0x0000001800026308 */ /* 0x000e620000001000 */
[----:B------:R-:W-:Y:S02]  /*9cc0*/  FSETP.NE.FTZ.AND P4, PT, R21, RZ, PT ;  /* 0x000000ff1500720b */ /* 0x000fe40003f95000 */
[----:B------:R-:W-:Y:S02]  /*9cd0*/  FSETP.NE.FTZ.AND P5, PT, R23, RZ, PT ;  /* 0x000000ff1700720b */ /* 0x000fe40003fb5000 */
[----:B------:R-:W-:Y:S01]  /*9ce0*/  IADD3 R27, -R0, R27, RZ ;  /* 0x0000001b001b7210 */ /* 0x000fe20007ffe1ff */
[----:B------:R-:W-:Y:S01]  /*9cf0*/  IMAD.MOV.U32 R0, RZ, RZ, 0x3f800000 ;  /* 0x3f800000ff007424 */ /* 0x000fe200078e00ff */
[----:B------:R-:W-:Y:S01]  /*9d00*/  SHF.R.S32.HI R22, RZ, 0x2, R22 ;  /* 0x00000002ff167819 */ /* 0x000fe20000011416 */
[----:B----4-:R-:W-:Y:S01]  /*9d10*/  FADD.FTZ R25, R5, R7 ;  /* 0x0000000705197221 */ /* 0x010fe20000010000 */
[----:B------:R-:W-:Y:S01]  /*9d20*/  MOV R4, 0x3f800000 ;  /* 0x3f80000000047802 */ /* 0x000fe20000000f00 */
[----:B------:R-:W-:-:S03]  /*9d30*/  @!P0 IMAD.MOV.U32 R5, RZ, RZ, c[0x0][0x214] ;  /* 0x00008500ff058624 */ /* 0x000fc600078e00ff */
[----:B------:R-:W-:Y:S01]  /*9d40*/  FSETP.NE.FTZ.AND P3, PT, R25, RZ, PT ;  /* 0x000000ff1900720b */ /* 0x000fe20003f75000 */
[----:B------:R-:W2:Y:S01]  /*9d50*/  @P4 MUFU.RCP R0, R21 ;  /* 0x0000001500004308 */ /* 0x000ea20000001000 */
[C---:B-1----:R-:W-:Y:S02]  /*9d60*/  FMUL.FTZ R140, R2.reuse, R140 ;  /* 0x0000008c028c7220 */ /* 0x042fe40000410000 */
[C---:B------:R-:W-:Y:S02]  /*9d70*/  FMUL.FTZ R20, R2.reuse, R141 ;  /* 0x0000008d02147220 */ /* 0x040fe40000410000 */
[C---:B------:R-:W-:Y:S02]  /*9d80*/  FMUL.FTZ R148, R2.reuse, R148 ;  /* 0x0000009402947220 */ /* 0x040fe40000410000 */
[C---:B------:R-:W-:Y:S02]  /*9d90*/  FMUL.FTZ R16, R2.reuse, R149 ;  /* 0x0000009502107220 */ /* 0x040fe40000410000 */
[----:B------:R-:W-:-:S02]  /*9da0*/  FMUL.FTZ R152, R2, R152 ;  /* 0x0000009802987220 */ /* 0x000fc40000410000 */
[C---:B------:R-:W-:Y:S02]  /*9db0*/  FMUL.FTZ R13, R2.reuse, R153 ;  /* 0x00000099020d7220 */ /* 0x040fe40000410000 */
[C---:B------:R-:W-:Y:S02]  /*9dc0*/  FMUL.FTZ R164, R2.reuse, R164 ;  /* 0x000000a402a47220 */ /* 0x040fe40000410000 */
[----:B------:R-:W-:Y:S01]  /*9dd0*/  FMUL.FTZ R8, R2, R165 ;  /* 0x000000a502087220 */ /* 0x000fe20000410000 */
[----:B------:R-:W-:Y:S01]  /*9de0*/  SHF.R.S32.HI R2, RZ, 0x1f, R22 ;  /* 0x0000001fff027819 */ /* 0x000fe20000011416 */
[----:B------:R-:W1:Y:S03]  /*9df0*/  @P5 MUFU.RCP R4, R23 ;  /* 0x0000001700045308 */ /* 0x000e660000001000 */
[----:B------:R-:W-:Y:S02]  /*9e00*/  LEA.HI R2, R2, R22, RZ, 0x3 ;  /* 0x0000001602027211 */ /* 0x000fe400078f18ff */
[----:B------:R-:W-:-:S02]  /*9e10*/  @!P0 SEL R26, R5, c[0x0][0x234], !P1 ;  /* 0x00008d00051a8a07 */ /* 0x000fc40004800000 */
[----:B------:R-:W-:Y:S02]  /*9e20*/  MOV R5, 0x3f800000 ;  /* 0x3f80000000057802 */ /* 0x000fe40000000f00 */
[----:B------:R-:W-:Y:S01]  /*9e30*/  LOP3.LUT R2, R2, 0xfffffff8, RZ, 0xc0, !PT ;  /* 0xfffffff802027812 */ /* 0x000fe200078ec0ff */
[----:B--2---:R-:W-:-:S03]  /*9e40*/  FMUL.FTZ R136, R0, R136 ;  /* 0x0000008800887220 */ /* 0x004fc60000410000 */
[----:B------:R-:W2:Y:S01]  /*9e50*/  @P3 MUFU.RCP R5, R25 ;  /* 0x0000001900053308 */ /* 0x000ea20000001000 */
[----:B------:R-:W-:Y:S02]  /*9e60*/  IMAD.IADD R2, R22, 0x1, -R2 ;  /* 0x0000000116027824 */ /* 0x000fe400078e0a02 */
[C---:B------:R-:W-:Y:S02]  /*9e70*/  FMUL.FTZ R18, R0.reuse, R137 ;  /* 0x0000008900127220 */ /* 0x040fe40000410000 */
[C---:B------:R-:W-:Y:S02]  /*9e80*/  FMUL.FTZ R144, R0.reuse, R144 ;  /* 0x0000009000907220 */ /* 0x040fe40000410000 */
[C---:B------:R-:W-:Y:S02]  /*9e90*/  FMUL.FTZ R14, R0.reuse, R145 ;  /* 0x00000091000e7220 */ /* 0x040fe40000410000 */
[C---:B------:R-:W-:Y:S02]  /*9ea0*/  FMUL.FTZ R156, R0.reuse, R156 ;  /* 0x0000009c009c7220 */ /* 0x040fe40000410000 */
[----:B------:R-:W-:-:S02]  /*9eb0*/  FMUL.FTZ R11, R0, R157 ;  /* 0x0000009d000b7220 */ /* 0x000fc40000410000 */
[C---:B------:R-:W-:Y:S02]  /*9ec0*/  FMUL.FTZ R160, R0.reuse, R160 ;  /* 0x000000a000a07220 */ /* 0x040fe40000410000 */
[----:B------:R-:W-:Y:S01]  /*9ed0*/  FMUL.FTZ R161, R0, R161 ;  /* 0x000000a100a17220 */ /* 0x000fe20000410000 */
[----:B------:R-:W-:Y:S01]  /*9ee0*/  LEA.HI R0, R2, R2, RZ, 0x1 ;  /* 0x0000000202007211 */ /* 0x000fe200078f08ff */
[C---:B-1----:R-:W-:Y:S02]  /*9ef0*/  FMUL.FTZ R142, R4.reuse, R142 ;  /* 0x0000008e048e7220 */ /* 0x042fe40000410000 */
[C---:B------:R-:W-:Y:S02]  /*9f00*/  FMUL.FTZ R19, R4.reuse, R143 ;  /* 0x0000008f04137220 */ /* 0x040fe40000410000 */
[C---:B------:R-:W-:Y:S02]  /*9f10*/  FMUL.FTZ R150, R4.reuse, R150 ;  /* 0x0000009604967220 */ /* 0x040fe40000410000 */
[----:B------:R-:W-:-:S02]  /*9f20*/  FMUL.FTZ R15, R4, R151 ;  /* 0x00000097040f7220 */ /* 0x000fc40000410000 */
[C---:B------:R-:W-:Y:S02]  /*9f30*/  FMUL.FTZ R154, R4.reuse, R154 ;  /* 0x0000009a049a7220 */ /* 0x040fe40000410000 */
[C---:B------:R-:W-:Y:S02]  /*9f40*/  FMUL.FTZ R12, R4.reuse, R155 ;  /* 0x0000009b040c7220 */ /* 0x040fe40000410000 */
[C---:B------:R-:W-:Y:S02]  /*9f50*/  FMUL.FTZ R166, R4.reuse, R166 ;  /* 0x000000a604a67220 */ /* 0x040fe40000410000 */
[----:B------:R-:W-:Y:S01]  /*9f60*/  FMUL.FTZ R7, R4, R167 ;  /* 0x000000a704077220 */ /* 0x000fe20000410000 */
[----:B------:R-:W-:Y:S02]  /*9f70*/  SHF.R.S32.HI R4, RZ, 0x1, R0 ;  /* 0x00000001ff047819 */ /* 0x000fe40000011400 */
[----:B------:R-:W-:Y:S02]  /*9f80*/  LOP3.LUT R0, R0, 0x3fffffe, RZ, 0xc0, !PT ;  /* 0x03fffffe00007812 */ /* 0x000fe400078ec0ff */
[----:B------:R-:W-:Y:S01]  /*9f90*/  SHF.L.U32 R6, R4, 0x6, RZ ;  /* 0x0000000604067819 */ /* 0x000fe200000006ff */
[----:B--2---:R-:W-:-:S02]  /*9fa0*/  FMUL.FTZ R139, R5, R139 ;  /* 0x0000008b058b7220 */ /* 0x004fc40000410000 */
[----:B------:R-:W-:Y:S01]  /*9fb0*/  IMAD.IADD R2, R2, 0x1, -R0 ;  /* 0x0000000102027824 */ /* 0x000fe200078e0a00 */
[----:B------:R-:W-:Y:S01]  /*9fc0*/  LEA R0, R17, R27, 0x8 ;  /* 0x0000001b11007211 */ /* 0x000fe200078e40ff */
[C---:B------:R-:W-:Y:S01]  /*9fd0*/  FMUL.FTZ R138, R5.reuse, R138 ;  /* 0x0000008a058a7220 */ /* 0x040fe20000410000 */
[----:B------:R-:W-:Y:S01]  /*9fe0*/  LOP3.LUT R6, R6, 0xc0, RZ, 0xc0, !PT ;  /* 0x000000c006067812 */ /* 0x000fe200078ec0ff */
[C---:B------:R-:W-:Y:S02]  /*9ff0*/  FMUL.FTZ R147, R5.reuse, R147 ;  /* 0x0000009305937220 */ /* 0x040fe40000410000 */
[C---:B------:R-:W-:Y:S02]  /*a000*/  FMUL.FTZ R146, R5.reuse, R146 ;  /* 0x0000009205927220 */ /* 0x040fe40000410000 */
[C---:B------:R-:W-:Y:S02]  /*a010*/  FMUL.FTZ R159, R5.reuse, R159 ;  /* 0x0000009f059f7220 */ /* 0x040fe40000410000 */
[----:B------:R-:W-:-:S02]  /*a020*/  FMUL.FTZ R10, R5, R158 ;  /* 0x0000009e050a7220 */ /* 0x000fc40000410000 */
[C---:B------:R-:W-:Y:S02]  /*a030*/  FMUL.FTZ R163, R5.reuse, R163 ;  /* 0x000000a305a37220 */ /* 0x040fe40000410000 */
[----:B------:R-:W-:Y:S01]  /*a040*/  FMUL.FTZ R162, R5, R162 ;  /* 0x000000a205a27220 */ /* 0x000fe20000410000 */
[----:B------:R-:W-:Y:S01]  /*a050*/  LOP3.LUT R5, R4, 0x1, RZ, 0xc0, !PT ;  /* 0x0000000104057812 */ /* 0x000fe200078ec0ff */
[----:B------:R-:W-:Y:S01]  /*a060*/  IMAD R0, R2, 0x10, R0 ;  /* 0x0000001002007824 */ /* 0x000fe200078e0200 */
[----:B------:R-:W-:Y:S02]  /*a070*/  LEA.HI R2, R6, R6, RZ, 0x1d ;  /* 0x0000000606027211 */ /* 0x000fe400078fe8ff */
[----:B------:R-:W-:Y:S02]  /*a080*/  ISETP.NE.U32.AND P2, PT, R5, 0x1, PT ;  /* 0x000000010500780c */ /* 0x000fe40003f45070 */
[----:B------:R-:W-:Y:S01]  /*a090*/  MOV R9, 0xfffffff0 ;  /* 0xfffffff000097802 */ /* 0x000fe20000000f00 */
[----:B------:R-:W-:-:S03]  /*a0a0*/  IMAD.U32 R0, R0, 0x2, R2 ;  /* 0x0000000200007824 */ /* 0x000fc600078e0002 */
[----:B------:R-:W-:Y:S02]  /*a0b0*/  SEL R9, R9, 0x10, !P2 ;  /* 0x0000001009097807 */ /* 0x000fe40005000000 */
[----:B------:R-:W-:Y:S02]  /*a0c0*/  LOP3.LUT P2, RZ, R4, 0x2, RZ, 0xc0, !PT ;  /* 0x0000000204ff7812 */ /* 0x000fe4000784c0ff */
[----:B------:R-:W-:Y:S02]  /*a0d0*/  SHF.L.U32 R0, R0, 0x1, RZ ;  /* 0x0000000100007819 */ /* 0x000fe400000006ff */
[----:B------:R-:W-:Y:S02]  /*a0e0*/  F2FP.PACK_AB R20, R20, R140 ;  /* 0x0000008c1414723e */ /* 0x000fe400000000ff */
[----:B------:R-:W-:Y:S01]  /*a0f0*/  F2FP.PACK_AB R19, R19, R142 ;  /* 0x0000008e1313723e */ /* 0x000fe200000000ff */
[----:B------:R-:W-:Y:S01]  /*a100*/  IMAD.IADD R4, R0, 0x1, R9 ;  /* 0x0000000100047824 */ /* 0x000fe200078e0209 */
[----:B------:R-:W-:-:S02]  /*a110*/  F2FP.PACK_AB R16, R16, R148 ;  /* 0x000000941010723e */ /* 0x000fc400000000ff */
[----:B------:R-:W-:Y:S02]  /*a120*/  F2FP.PACK_AB R15, R15, R150 ;  /* 0x000000960f0f723e */ /* 0x000fe400000000ff */
[----:B------:R-:W-:Y:S02]  /*a130*/  F2FP.PACK_AB R18, R18, R136 ;  /* 0x000000881212723e */ /* 0x000fe400000000ff */
[----:B------:R-:W-:Y:S02]  /*a140*/  F2FP.PACK_AB R138, R139, R138 ;  /* 0x0000008a8b8a723e */ /* 0x000fe400000000ff */
[C---:B------:R-:W-:Y:S01]  /*a150*/  IADD3 R2, R0.reuse, 0x20, RZ ;  /* 0x0000002000027810 */ /* 0x040fe20007ffe0ff */
[----:B------:R-:W-:Y:S01]  /*a160*/  STS [R0], R20 ;  /* 0x0000001400007388 */ /* 0x000fe20000000800 */
[----:B------:R-:W-:Y:S02]  /*a170*/  @P2 IADD3 R2, R0, -0x20, RZ ;  /* 0xffffffe000022810 */ /* 0x000fe40007ffe0ff */
[----:B------:R-:W-:Y:S01]  /*a180*/  F2FP.PACK_AB R14, R14, R144 ;  /* 0x000000900e0e723e */ /* 0x000fe200000000ff */
[----:B------:R-:W-:Y:S01]  /*a190*/  STS [R0+0x200], R19 ;  /* 0x0002001300007388 */ /* 0x000fe20000000800 */
[----:B------:R-:W-:-:S02]  /*a1a0*/  F2FP.PACK_AB R146, R147, R146 ;  /* 0x000000929392723e */ /* 0x000fc400000000ff */
[----:B------:R-:W-:Y:S01]  /*a1b0*/  F2FP.PACK_AB R13, R13, R152 ;  /* 0x000000980d0d723e */ /* 0x000fe200000000ff */
[----:B------:R-:W-:Y:S01]  /*a1c0*/  STS [R4], R16 ;  /* 0x0000001004007388 */ /* 0x000fe20000000800 */
[----:B------:R-:W-:-:S03]  /*a1d0*/  F2FP.PACK_AB R12, R12, R154 ;  /* 0x0000009a0c0c723e */ /* 0x000fc600000000ff */
[----:B------:R-:W-:Y:S01]  /*a1e0*/  STS [R4+0x200], R15 ;  /* 0x0002000f04007388 */ /* 0x000fe20000000800 */
[----:B------:R-:W-:Y:S02]  /*a1f0*/  F2FP.PACK_AB R8, R8, R164 ;  /* 0x000000a40808723e */ /* 0x000fe400000000ff */
[----:B------:R-:W-:Y:S01]  /*a200*/  F2FP.PACK_AB R7, R7, R166 ;  /* 0x000000a60707723e */ /* 0x000fe200000000ff */
[----:B------:R-:W-:Y:S01]  /*a210*/  STS [R0+0x1000], R18 ;  /* 0x0010001200007388 */ /* 0x000fe20000000800 */
[----:B------:R-:W-:-:S03]  /*a220*/  F2FP.PACK_AB R11, R11, R156 ;  /* 0x0000009c0b0b723e */ /* 0x000fc600000000ff */
[----:B------:R1:W-:Y:S01]  /*a230*/  STS [R0+0x1200], R138 ;  /* 0x0012008a00007388 */ /* 0x0003e20000000800 */
[----:B------:R-:W-:Y:S02]  /*a240*/  F2FP.PACK_AB R10, R159, R10 ;  /* 0x0000000a9f0a723e */ /* 0x000fe400000000ff */
[----:B------:R-:W-:Y:S01]  /*a250*/  F2FP.PACK_AB R6, R161, R160 ;  /* 0x000000a0a106723e */ /* 0x000fe200000000ff */
[----:B------:R-:W-:Y:S01]  /*a260*/  STS [R4+0x1000], R14 ;  /* 0x0010000e04007388 */ /* 0x000fe20000000800 */
[----:B------:R-:W-:-:S03]  /*a270*/  F2FP.PACK_AB R5, R163, R162 ;  /* 0x000000a2a305723e */ /* 0x000fc600000000ff */
[----:B------:R-:W-:Y:S04]  /*a280*/  STS [R4+0x1200], R146 ;  /* 0x0012009204007388 */ /* 0x000fe80000000800 */
[----:B------:R-:W-:Y:S04]  /*a290*/  STS [R2], R13 ;  /* 0x0000000d02007388 */ /* 0x000fe80000000800 */
[----:B------:R-:W-:Y:S01]  /*a2a0*/  STS [R2+0x200], R12 ;  /* 0x0002000c02007388 */ /* 0x000fe20000000800 */
[----:B-1----:R-:W-:-:S05]  /*a2b0*/  IADD3 R0, R9, R2, RZ ;  /* 0x0000000209007210 */ /* 0x002fca0007ffe0ff */
[----:B------:R-:W-:Y:S04]  /*a2c0*/  STS [R0], R8 ;  /* 0x0000000800007388 */ /* 0x000fe80000000800 */
[----:B------:R-:W-:Y:S04]  /*a2d0*/  STS [R0+0x200], R7 ;  /* 0x0002000700007388 */ /* 0x000fe80000000800 */
[----:B------:R-:W-:Y:S04]  /*a2e0*/  STS [R2+0x1000], R11 ;  /* 0x0010000b02007388 */ /* 0x000fe80000000800 */
[----:B------:R-:W-:Y:S04]  /*a2f0*/  STS [R2+0x1200], R10 ;  /* 0x0012000a02007388 */ /* 0x000fe80000000800 */
[----:B------:R-:W-:Y:S04]  /*a300*/  STS [R0+0x1000], R6 ;  /* 0x0010000600007388 */ /* 0x000fe80000000800 */
[----:B------:R1:W-:Y:S04]  /*a310*/  STS [R0+0x1200], R5 ;  /* 0x0012000500007388 */ /* 0x0003e80000000800 */
[----:B------:R-:W-:Y:S06]  /*a320*/  BAR.SYNC.DEFER_BLOCKING 0x0 ;  /* 0x0000000000007b1d */ /* 0x000fec0000010000 */
[----:B------:R-:W2:Y:S01]  /*a330*/  S2R R19, SR_CTAID.Y ;  /* 0x0000000000137919 */ /* 0x000ea20000002600 */
[----:B------:R-:W3:Y:S03]  /*a340*/  @P6 MUFU.LG2 R9, R24 ;  /* 0x0000001800096308 */ /* 0x000ee60000000c00 */
[----:B------:R-:W4:Y:S04]  /*a350*/  S2R R20, SR_CTAID.Z ;  /* 0x0000000000147919 */ /* 0x000f280000002700 */
[----:B------:R-:W5:Y:S04]  /*a360*/  S2R R18, SR_CTAID.X ;  /* 0x0000000000127919 */ /* 0x000f680000002500 */
[----:B------:R4:W5:Y:S04]  /*a370*/  LDS.128 R40, [R198] ;  /* 0x00000000c6287984 */ /* 0x0009680000000c00 */
[----:B------:R4:W5:Y:S04]  /*a380*/  LDS.128 R32, [R198+0x800] ;  /* 0x00080000c6207984 */ /* 0x0009680000000c00 */
[----:B------:R4:W5:Y:S04]  /*a390*/  LDS.128 R28, [R198+0x1000] ;  /* 0x00100000c61c7984 */ /* 0x0009680000000c00 */
[----:B------:R-:W5:Y:S01]  /*a3a0*/  LDS.128 R196, [R198+0x1800] ;  /* 0x00180000c6c47984 */ /* 0x000f620000000c00 */
[----:B-1----:R-:W-:-:S02]  /*a3b0*/  @P0 IMAD.MOV.U32 R0, RZ, RZ, 0x1 ;  /* 0x00000001ff000424 */ /* 0x002fc400078e00ff */
[----:B------:R-:W-:Y:S01]  /*a3c0*/  @!P0 IMAD R0, R26, c[0x0][0x1c0], RZ ;  /* 0x000070001a008a24 */ /* 0x000fe200078e02ff */
[----:B------:R-:W-:Y:S01]  /*a3d0*/  ISETP.NE.OR P1, PT, RZ, UR4, !P1 ;  /* 0x00000004ff007c0c */ /* 0x000fe2000cf25670 */
[----:B------:R-:W1:Y:S02]  /*a3e0*/  @P5 MUFU.LG2 R7, R23 ;  /* 0x0000001700075308 */ /* 0x000e640000000c00 */
[----:B--2---:R-:W-:Y:S01]  /*a3f0*/  IMAD R0, R19, R0, RZ ;  /* 0x0000000013007224 */ /* 0x004fe200078e02ff */
[----:B------:R-:W-:Y:S01]  /*a400*/  @P0 MOV R6, c[0x0][0x210] ;  /* 0x0000840000060a02 */ /* 0x000fe20000000f00 */
[----:B---3--:R-:W-:-:S04]  /*a410*/  @P6 FMUL.FTZ R2, R9, 0.69314718246459960938 ;  /* 0x3f31721809026820 */ /* 0x008fc80000410000 */
[----:B------:R-:W2:Y:S01]  /*a420*/  @P3 MUFU.LG2 R10, R25 ;  /* 0x00000019000a3308 */ /* 0x000ea20000000c00 */
[----:B------:R-:W-:Y:S01]  /*a430*/  SEL R0, R0, RZ, P1 ;  /* 0x000000ff00007207 */ /* 0x000fe20000800000 */
[----:B------:R-:W-:Y:S01]  /*a440*/  @!P0 IMAD.MOV.U32 R6, RZ, RZ, 0x1 ;  /* 0x00000001ff068424 */ /* 0x000fe200078e00ff */
[----:B------:R-:W-:Y:S01]  /*a450*/  MOV R16, 0x7f800000 ;  /* 0x7f80000000107802 */ /* 0x000fe20000000f00 */
[----:B------:R-:W-:-:S04]  /*a460*/  @P6 FFMA.FTZ R16, R38, c[0x0][0x238], R2 ;  /* 0x00008e0026106a23 */ /* 0x000fc80000010002 */
[----:B------:R-:W3:Y:S01]  /*a470*/  @P4 MUFU.LG2 R8, R21 ;  /* 0x0000001500084308 */ /* 0x000ee20000000c00 */
[----:B----4-:R-:W-:Y:S01]  /*a480*/  IMAD R2, R20, R26, R0 ;  /* 0x0000001a14027224 */ /* 0x010fe200078e0200 */
[----:B------:R-:W-:Y:S01]  /*a490*/  LOP3.LUT P2, RZ, R39, 0x3, RZ, 0xc0, !PT ;  /* 0x0000000327ff7812 */ /* 0x000fe2000784c0ff */
[----:B------:R-:W-:Y:S02]  /*a4a0*/  @!P1 IMAD R11, R19, c[0x0][0x214], RZ ;  /* 0x00008500130b9a24 */ /* 0x000fe400078e02ff */
[----:B-----5:R-:W-:Y:S01]  /*a4b0*/  IMAD R0, R18, R6, RZ ;  /* 0x0000000612007224 */ /* 0x020fe200078e02ff */
[----:B------:R-:W-:Y:S02]  /*a4c0*/  CS2R R4, SRZ ;  /* 0x0000000000047805 */ /* 0x000fe4000001ff00 */
[----:B------:R-:W-:Y:S02]  /*a4d0*/  @!P1 MOV R4, R11 ;  /* 0x0000000b00049202 */ /* 0x000fe40000000f00 */
[----:B------:R-:W-:Y:S01]  /*a4e0*/  SHF.L.U32 R0, R0, 0x7, RZ ;  /* 0x0000000700007819 */ /* 0x000fe200000006ff */
[----:B-1----:R-:W-:Y:S01]  /*a4f0*/  @P5 FMUL.FTZ R9, R7, 0.69314718246459960938 ;  /* 0x3f31721807095820 */ /* 0x002fe20000410000 */
[----:B------:R-:W-:Y:S01]  /*a500*/  @!P1 SHF.R.S32.HI R5, RZ, 0x1f, R11 ;  /* 0x0000001fff059819 */ /* 0x000fe2000001140b */
[----:B--2---:R-:W-:Y:S01]  /*a510*/  @P3 FMUL.FTZ R7, R10, 0.69314718246459960938 ;  /* 0x3f3172180a073820 */ /* 0x004fe20000410000 */
[----:B------:R-:W-:Y:S01]  /*a520*/  IADD3 R10, P1, P0, R0, R4, R2 ;  /* 0x00000004000a7210 */ /* 0x000fe2000783e002 */
[----:B---3--:R-:W-:Y:S01]  /*a530*/  @P4 FMUL.FTZ R8, R8, 0.69314718246459960938 ;  /* 0x3f31721808084820 */ /* 0x008fe20000410000 */
[----:B------:R-:W-:-:S02]  /*a540*/  SHF.R.S32.HI R0, RZ, 0x1f, R0 ;  /* 0x0000001fff007819 */ /* 0x000fc40000011400 */
        /* <DEDUP_REMOVED lines=9> */
[----:B------:R-:W-:Y:S01]  /*a5e0*/  SHF.R.S32.HI R0, RZ, 0x1f, R17 ;  /* 0x0000001fff007819 */ /* 0x000fe20000011411 */
[----:B------:R-:W-:Y:S01]  /*a5f0*/  IMAD.MOV.U32 R5, RZ, RZ, c[0x0][0x214] ;  /* 0x00008500ff057624 */ /* 0x000fe200078e00ff */
[----:B------:R-:W-:-:S02]  /*a600*/  SHF.R.S32.HI R3, RZ, 0x1f, R39 ;  /* 0x0000001fff037819 */ /* 0x000fc40000011427 */
        /* <DEDUP_REMOVED lines=38> */
.L_x_462:
[----:B------:R-:W-:Y:S05]  /*a870*/  BSYNC B0 ;  /* 0x0000000000007941 */ /* 0x000fea0003800000 */
.L_x_461:
[----:B-1----:R-:W-:Y:S01]  /*a880*/  IMAD.SHL.U32 R2, R27, 0x8, RZ ;  /* 0x000000081b027824 */ /* 0x002fe200078e00ff */
        /* <DEDUP_REMOVED lines=24> */
[----:B------:R-:W-:Y:S01]  /*aa10*/  STG.E.128 [R6.64], R40 ;  /* 0x0000002806007986 */ /* 0x000fe2000c101d0a */
[----:B------:R-:W-:Y:S02]  /*aa20*/  IADD3.X R5, R7, UR5, RZ, P0, !PT ;  /* 0x0000000507057c10 */ /* 0x000fe400087fe4ff */
[----:B------:R-:W-:-:S03]  /*aa30*/  IADD3 R2, P0, R4, UR7, RZ ;  /* 0x0000000704027c10 */ /* 0x000fc6000ff1e0ff */
[----:B------:R-:W-:Y:S01]  /*aa40*/  STG.E.128 [R4.64], R32 ;  /* 0x0000002004007986 */ /* 0x000fe2000c101d0a */
[----:B------:R-:W-:Y:S02]  /*aa50*/  IADD3.X R3, R5, UR5, RZ, P0, !PT ;  /* 0x0000000505037c10 */ /* 0x000fe400087fe4ff */
[----:B------:R-:W-:-:S03]  /*aa60*/  IADD3 R8, P0, R2, UR7, RZ ;  /* 0x0000000702087c10 */ /* 0x000fc6000ff1e0ff */
[----:B------:R-:W-:Y:S01]  /*aa70*/  STG.E.128 [R2.64], R28 ;  /* 0x0000001c02007986 */ /* 0x000fe2000c101d0a */
[----:B------:R-:W-:-:S05]  /*aa80*/  IADD3.X R9, R3, UR5, RZ, P0, !PT ;  /* 0x0000000503097c10 */ /* 0x000fca00087fe4ff */
[----:B------:R-:W-:Y:S01]  /*aa90*/  STG.E.128 [R8.64], R196 ;  /* 0x000000c408007986 */ /* 0x000fe2000c101d0a */
[----:B------:R-:W-:Y:S05]  /*aaa0*/  EXIT ;  /* 0x000000000000794d */ /* 0x000fea0003800000 */
.L_x_463:
        /* <DEDUP_REMOVED lines=13> */
.L_x_1136:


//--------------------- .text._ZN5flash16flash_fwd_kernelI23Flash_fwd_kernel_traitsILi32ELi128ELi128ELi4ELb0ELb0EN7cutlass6half_tE19Flash_kernel_traitsILi32ELi128ELi128ELi4ES3_EELb1ELb0ELb0ELb1ELb0ELb0ELb0ELb0EEEvNS_16Flash_fwd_paramsE --------------------------
	.section	.text._ZN5flash16flash_fwd_kernelI23Flash_fwd_kernel_traitsILi32ELi128ELi128ELi4ELb0ELb0EN7cutlass6half_tE19Flash_kernel_traitsILi32ELi128ELi128ELi4ES3_EELb1ELb0ELb0ELb1ELb0ELb0ELb0ELb0EEEvNS_16Flash_fwd_paramsE,"ax",@progbits
	.sectioninfo	@"SHI_REGISTERS=255"
	.align	128
        .global         _ZN5flash16flash_fwd_kernelI23Flash_fwd_kernel_traitsILi32ELi128ELi128ELi4ELb0ELb0EN7cutlass6half_tE19Flash_kernel_traitsILi32ELi128ELi128ELi4ES3_EELb1ELb0ELb0ELb1ELb0ELb0ELb0ELb0EEEvNS_16Flash_fwd_paramsE
        .type           _ZN5flash16flash_fwd_kernelI23Flash_fwd_kernel_traitsILi32ELi128ELi128ELi4ELb0ELb0EN7cutlass6half_tE19Flash_kernel_traitsILi32ELi128ELi128ELi4ES3_EELb1ELb0ELb0ELb1ELb0ELb0ELb0ELb0EEEvNS_16Flash_fwd_paramsE,@function
        .size           _ZN5flash16flash_fwd_kernelI23Flash_fwd_kernel_traitsILi32ELi128ELi128ELi4ELb0ELb0EN7cutlass6half_tE19Flash_kernel_traitsILi32ELi128ELi128ELi4ES3_EELb1ELb0ELb0ELb1ELb0ELb0ELb0ELb0EEEvNS_16Flash_fwd_paramsE,(.L_x_1137 - _ZN5flash16flash_fwd_kernelI23Flash_fwd_kernel_traitsILi32ELi128ELi128ELi4ELb0ELb0EN7cutlass6half_tE19Flash_kernel_traitsILi32ELi128ELi128ELi4ES3_EELb1ELb0ELb0ELb1ELb0ELb0ELb0ELb0EEEvNS_16Flash_fwd_paramsE)
        .other          _ZN5flash16flash_fwd_kernelI23Flash_fwd_kernel_traitsILi32ELi128ELi128ELi4ELb0ELb0EN7cutlass6half_tE19Flash_kernel_traitsILi32ELi128ELi128ELi4ES3_EELb1ELb0ELb0ELb1ELb0ELb0ELb0ELb0EEEvNS_16Flash_fwd_paramsE,@"STO_CUDA_ENTRY STV_DEFAULT"
_ZN5flash16flash_fwd_kernelI23Flash_fwd_kernel_traitsILi32ELi128ELi128ELi4ELb0ELb0EN7cutlass6half_tE19Flash_kernel_traitsILi32ELi128ELi128ELi4ES3_EELb1ELb0ELb0ELb1ELb0ELb0ELb0ELb0EEEvNS_16Flash_fwd_paramsE:
.text._ZN5flash16flash_fwd_kernelI23Flash_fwd_kernel_traitsILi32ELi128ELi128ELi4ELb0ELb0EN7cutlass6half_tE19Flash_kernel_traitsILi32ELi128ELi128ELi4ES3_EELb1ELb0ELb0ELb1ELb0ELb0ELb0ELb0EEEvNS_16Flash_fwd_paramsE:
        /* <DEDUP_REMOVED lines=14> */
[----:B------:R-:W1:Y:S01]  /*00e0*/  LDC.U8 R8, c[0x0][0x312] ;  /* 0x0000c480ff087b82 */ /* 0x000e620000000000 */
[----:B------:R-:W-:Y:S02]  /*00f0*/  ISETP.NE.U32.AND P3, PT, RZ, c[0x0][0x240], PT ;  /* 0x00009000ff007a0c */ /* 0x000fe40003f65070 */
[----:B------:R-:W4:Y:S01]  /*0100*/  S2R R19, SR_CTAID.X ;  /* 0x0000000000137919 */ /* 0x000f220000002500 */
[----:B------:R-:W-:Y:S02]  /*0110*/  MOV R12, 0x4 ;  /* 0x00000004000c7802 */ /* 0x000fe40000000f00 */
[----:B------:R-:W-:Y:S01]  /*0120*/  ISETP.NE.AND.EX P3, PT, RZ, c[0x0][0x244], PT, P3 ;  /* 0x00009100ff007a0c */ /* 0x000fe20003f65330 */
[----:B------:R-:W4:Y:S01]  /*0130*/  S2R R28, SR_CTAID.Y ;  /* 0x00000000001c7919 */ /* 0x000f220000002600 */
[----:B------:R-:W-:-:S03]  /*0140*/  MOV R14, 0xffffffff ;  /* 0xffffffff000e7802 */ /* 0x000fc60000000f00 */
[----:B------:R-:W4:Y:S04]  /*0150*/  S2R R16, SR_CTAID.Z ;  /* 0x0000000000107919 */ /* 0x000f280000002700 */
[----:B------:R-:W4:Y:S01]  /*0160*/  S2R R210, SR_TID.X ;  /* 0x0000000000d27919 */ /* 0x000f220000002100 */
[----:B-1----:R-:W-:Y:S01]  /*0170*/  ISETP.NE.AND P4, PT, R8, RZ, PT ;  /* 0x000000ff0800720c */ /* 0x002fe20003f85270 */
[----:B----4-:R-:W-:Y:S01]  /*0180*/  IMAD.WIDE R8, R28, R12, c[0x0][0x240] ;  /* 0x000090001c087625 */ /* 0x010fe200078e020c */
[----:B------:R-:W-:-:S04]  /*0190*/  LOP3.LUT R0, R16, R19, R28, 0xfe, !PT ;  /* 0x0000001310007212 */ /* 0x000fc800078efe1c */
[----:B------:R-:W-:Y:S01]  /*01a0*/  LOP3.LUT P2, RZ, R0, R210, RZ, 0xfc, !PT ;  /* 0x000000d200ff7212 */ /* 0x000fe2000784fcff */
[----:B--2---:R1:W2:Y:S08]  /*01b0*/  @P1 R2UR UR20, R4 ;  /* 0x00000000041413c2 */ /* 0x0042b000000e0000 */
[----:B------:R4:W2:Y:S04]  /*01c0*/  @P1 R2UR UR21, R5 ;  /* 0x00000000051513c2 */ /* 0x0008a800000e0000 */
[----:B-1----:R-:W-:-:S02]  /*01d0*/  @!P2 IMAD.MOV.U32 R4, RZ, RZ, c[0x0][0x308] ;  /* 0x0000c200ff04a624 */ /* 0x002fc400078e00ff */
[----:B----4-:R-:W-:Y:S01]  /*01e0*/  @!P2 IMAD.MOV.U32 R5, RZ, RZ, c[0x0][0x30c] ;  /* 0x0000c300ff05a624 */ /* 0x010fe200078e00ff */
[----:B---3--:R-:W-:Y:S01]  /*01f0*/  @P1 IADD3 R6, P0, R2, c[0x0][0x300], RZ ;  /* 0x0000c00002061a10 */ /* 0x008fe20007f1e0ff */
[----:B--2---:R-:W-:-:S04]  /*0200*/  IMAD.U32 R2, RZ, RZ, UR20 ;  /* 0x00000014ff027e24 */ /* 0x004fc8000f8e00ff */
[----:B------:R-:W-:Y:S01]  /*0210*/  @P1 IMAD.X R7, RZ, RZ, R3, P0 ;  /* 0x000000ffff071224 */ /* 0x000fe200000e0603 */
[----:B------:R-:W-:Y:S01]  /*0220*/  ISETP.NE.U32.AND P0, PT, RZ, c[0x0][0x250], PT ;  /* 0x00009400ff007a0c */ /* 0x000fe20003f05070 */
[----:B------:R-:W-:Y:S01]  /*0230*/  IMAD.U32 R3, RZ, RZ, UR21 ;  /* 0x00000015ff037e24 */ /* 0x000fe2000f8e00ff */
[----:B------:R-:W-:Y:S02]  /*0240*/  ISETP.EQ.U32.AND P1, PT, RZ, c[0x0][0x248], PT ;  /* 0x00009200ff007a0c */ /* 0x000fe40003f22070 */
[----:B------:R-:W-:Y:S02]  /*0250*/  ISETP.NE.AND.EX P0, PT, RZ, c[0x0][0x254], PT, P0 ;  /* 0x00009500ff007a0c */ /* 0x000fe40003f05300 */
[----:B------:R1:W-:Y:S01]  /*0260*/  @!P2 STG.E.64 [R4.64], R2 ;  /* 0x000000020400a986 */ /* 0x0003e2000c101b12 */
[----:B------:R-:W-:Y:S02]  /*0270*/  SHF.R.S32.HI R25, RZ, 0x1f, R210 ;  /* 0x0000001fff197819 */ /* 0x000fe400000114d2 */
[----:B------:R-:W-:Y:S01]  /*0280*/  ISETP.EQ.OR.EX P1, PT, RZ, c[0x0][0x24c], !P4, P1 ;  /* 0x00009300ff007a0c */ /* 0x000fe20006722710 */
[----:B-1----:R-:W-:-:S02]  /*0290*/  @!P2 IMAD.MOV.U32 R2, RZ, RZ, R6 ;  /* 0x000000ffff02a224 */ /* 0x002fc400078e0006 */
[----:B------:R-:W-:-:S05]  /*02a0*/  @!P2 IMAD.MOV.U32 R3, RZ, RZ, R7 ;  /* 0x000000ffff03a224 */ /* 0x000fca00078e0007 */
[----:B------:R1:W-:Y:S04]  /*02b0*/  @!P2 STG.E.64 [R4.64+0x8], R2 ;  /* 0x000008020400a986 */ /* 0x0003e8000c101b12 */
[----:B------:R2:W3:Y:S04]  /*02c0*/  @P3 LDG.E R14, [R8.64] ;  /* 0x00000012080e3981 */ /* 0x0004e8000c1e1900 */
[----:B-1----:R2:W4:Y:S01]  /*02d0*/  @P3 LDG.E R4, [R8.64+0x4] ;  /* 0x0000041208043981 */ /* 0x002522000c1e1900 */
[----:B------:R-:W-:Y:S01]  /*02e0*/  @P0 IMAD.WIDE R2, R28, R12, c[0x0][0x250] ;  /* 0x000094001c020625 */ /* 0x000fe200078e020c */
[----:B------:R-:W-:-:S03]  /*02f0*/  LEA.HI R13, R25, R210, RZ, 0x5 ;  /* 0x000000d2190d7211 */ /* 0x000fc600078f28ff */
[C---:B------:R-:W-:Y:S02]  /*0300*/  IMAD R0, R28.reuse, c[0x0][0x1c0], R16 ;  /* 0x000070001c007a24 */ /* 0x040fe400078e0210 */
[----:B------:R-:W-:-:S03]  /*0310*/  IMAD.WIDE R10, R28, R12, c[0x0][0x248] ;  /* 0x000092001c0a7625 */ /* 0x000fc600078e020c */
[----:B------:R-:W-:Y:S01]  /*0320*/  SHF.L.U32 R0, R0, 0x5, RZ ;  /* 0x0000000500007819 */ /* 0x000fe200000006ff */
[----:B--2---:R-:W-:Y:S02]  /*0330*/  IMAD.MOV.U32 R8, RZ, RZ, RZ ;  /* 0x000000ffff087224 */ /* 0x004fe400078e00ff */
[----:B------:R-:W-:-:S04]  /*0340*/  IMAD.MOV.U32 R9, RZ, RZ, -0x1 ;  /* 0xffffffffff097424 */ /* 0x000fc800078e00ff */
[----:B------:R1:W5:Y:S04]  /*0350*/  @P0 LDG.E R8, [R2.64] ;  /* 0x0000001202080981 */ /* 0x000368000c1e1900 */
[----:B------:R2:W5:Y:S01]  /*0360*/  @!P1 LDG.E R9, [R10.64] ;  /* 0x000000120a099981 */ /* 0x000562000c1e1900 */
[----:B------:R-:W-:-:S04]  /*0370*/  ISETP.NE.U32.AND P2, PT, RZ, c[0x0][0x248], PT ;  /* 0x00009200ff007a0c */ /* 0x000fc80003f45070 */
[----:B------:R-:W-:Y:S02]  /*0380*/  ISETP.NE.AND.EX P2, PT, RZ, c[0x0][0x24c], PT, P2 ;  /* 0x00009300ff007a0c */ /* 0x000fe40003f45320 */
[----:B-1----:R-:W-:-:S05]  /*0390*/  LOP3.LUT R2, R13, 0xffffffe0, RZ, 0xc0, !PT ;  /* 0xffffffe00d027812 */ /* 0x002fca00078ec0ff */
[----:B------:R-:W-:-:S05]  /*03a0*/  IMAD.IADD R37, R210, 0x1, -R2 ;  /* 0x00000001d2257824 */ /* 0x000fca00078e0a02 */
[--C-:B------:R-:W-:Y:S02]  /*03b0*/  IADD3 R3, P1, P0, R0, R6, R37.reuse ;  /* 0x0000000600037210 */ /* 0x100fe4000783e025 */
[----:B------:R-:W-:Y:S02]  /*03c0*/  SHF.R.S32.HI R0, RZ, 0x1f, R0 ;  /* 0x0000001fff007819 */ /* 0x000fe40000011400 */
[----:B------:R-:W-:Y:S01]  /*03d0*/  SHF.R.S32.HI R2, RZ, 0x1f, R37 ;  /* 0x0000001fff027819 */ /* 0x000fe20000011425 */
[----:B------:R2:W-:Y:S03]  /*03e0*/  STL [R1+0x18], R3 ;  /* 0x0000180301007387 */ /* 0x0005e60000100800 */
[----:B------:R-:W-:Y:S01]  /*03f0*/  IADD3.X R0, R0, R7, R2, P1, P0 ;  /* 0x0000000700007210 */ /* 0x000fe20000fe0402 */
[----:B---3--:R2:W-:Y:S04]  /*0400*/  STL [R1+0x68], R14 ;  /* 0x0000680e01007387 */ /* 0x0085e80000100800 */
[----:B------:R2:W-:Y:S01]  /*0410*/  STL [R1+0x10], R0 ;  /* 0x0000100001007387 */ /* 0x0005e20000100800 */
[----:B----4-:R-:W-:-:S02]  /*0420*/  @P3 IMAD.IADD R190, R4, 0x1, -R14 ;  /* 0x0000000104be3824 */ /* 0x010fc400078e0a0e */
[----:B------:R-:W-:Y:S01]  /*0430*/  @!P3 IMAD.MOV.U32 R190, RZ, RZ, c[0x0][0x214] ;  /* 0x00008500ffbeb624 */ /* 0x000fe200078e00ff */
[----:B------:R-:W-:Y:S05]  /*0440*/  @!P2 BRA `(.L_x_464) ;  /* 0x000000400000a947 */ /* 0x000fea0003800000 */
[----:B--2---:R-:W2:Y:S02]  /*0450*/  @P4 LDG.E R0, [R10.64+0x4] ;  /* 0x000004120a004981 */ /* 0x004ea4000c1e1900 */
[----:B--2--5:R-:W-:-:S06]  /*0460*/  @P4 IADD3 R0, R0, -R9, RZ ;  /* 0x8000000900004210 */ /* 0x024fcc0007ffe0ff */
[----:B------:R1:W5:Y:S01]  /*0470*/  @!P4 LDG.E R0, [R10.64] ;  /* 0x000000120a00c981 */ /* 0x000362000c1e1900 */
[----:B------:R-:W-:Y:S05]  /*0480*/  BRA `(.L_x_465) ;  /* 0x0000001000007947 */ /* 0x000fea0003800000 */
.L_x_464:
[----:B--2---:R-:W-:Y:S02]  /*0490*/  MOV R0, c[0x0][0x218] ;  /* 0x0000860000007a02 */ /* 0x004fe40000000f00 */
.L_x_465:
        /* <DEDUP_REMOVED lines=19> */
[----:B------:R-:W-:Y:S02]  /*05d0*/  ISETP.NE.AND P0, PT, R9, -0x1, PT ;  /* 0xffffffff0900780c */ /* 0x000fe40003f05270 */
[----:B------:R-:W-:-:S09]  /*05e0*/  SHF.R.S32.HI R17, RZ, 0x1f, R16 ;  /* 0x0000001fff117819 */ /* 0x000fd20000011410 */
[----:B------:R-:W-:Y:S01]  /*05f0*/  @!P1 SHF.R.S32.HI R4, RZ, 0x1f, R28 ;  /* 0x0000001fff049819 */ /* 0x000fe2000001141c */
[----:B------:R-:W-:Y:S01]  /*0600*/  @P1 IMAD.WIDE.U32 R2, R14, c[0x0][0x190], RZ ;  /* 0x000064000e021a25 */ /* 0x000fe200078e00ff */
[----:B------:R-:W-:-:S03]  /*0610*/  @P0 IADD3 R0, R8, R9, RZ ;  /* 0x0000000908000210 */ /* 0x000fc60007ffe0ff */
[----:B------:R-:W-:Y:S01]  /*0620*/  @!P1 IMAD R6, R4, c[0x0][0x178], RZ ;  /* 0x00005e0004069a24 */ /* 0x000fe200078e02ff */
[----:B------:R-:W-:Y:S01]  /*0630*/  @P1 MOV R7, R2 ;  /* 0x0000000200071202 */ /* 0x000fe20000000f00 */
[----:B-1----:R-:W-:Y:S02]  /*0640*/  @P1 IMAD R10, R14, c[0x0][0x194], R3 ;  /* 0x000065000e0a1a24 */ /* 0x002fe400078e0203 */
        /* <DEDUP_REMOVED lines=19> */
.L_x_467:
[----:B--2---:R-:W-:Y:S02]  /*0780*/  IABS R5, c[0x0][0x1c8] ;  /* 0x0000720000057a13 */ /* 0x004fe40000000000 */
        /* <DEDUP_REMOVED lines=40> */
.L_x_468:
[CC--:B------:R-:W-:Y:S01]  /*0a10*/  LEA.HI R4, R25.reuse, R210.reuse, RZ, 0x2 ;  /* 0x000000d219047211 */ /* 0x0c0fe200078f10ff */
[----:B------:R-:W-:Y:S01]  /*0a20*/  IMAD.IADD R29, R190, 0x1, -R38 ;  /* 0x00000001be1d7824 */ /* 0x000fe200078e0a26 */
[----:B------:R-:W-:Y:S01]  /*0a30*/  LEA.HI R27, R25, R210, RZ, 0x3 ;  /* 0x000000d2191b7211 */ /* 0x000fe200078f18ff */
[----:B------:R-:W-:Y:S01]  /*0a40*/  BSSY B0, `(.L_x_469) ;  /* 0x0000030000007945 */ /* 0x000fe20003800000 */
[----:B------:R-:W-:Y:S02]  /*0a50*/  LOP3.LUT R3, R4, 0xfffffffc, RZ, 0xc0, !PT ;  /* 0xfffffffc04037812 */ /* 0x000fe400078ec0ff */
[----:B------:R-:W-:Y:S02]  /*0a60*/  SHF.R.S32.HI R26, RZ, 0x3, R27 ;  /* 0x00000003ff1a7819 */ /* 0x000fe4000001141b */
        /* <DEDUP_REMOVED lines=14> */
[----:B------:R-:W-:Y:S01]  /*0b50*/  SHF.R.U32.HI R0, RZ, 0x3, R0 ;  /* 0x00000003ff007819 */ /* 0x000fe20000011600 */
[----:B------:R1:W-:Y:S01]  /*0b60*/  STL [R1+0x6c], R29 ;  /* 0x00006c1d01007387 */ /* 0x0003e20000100800 */
[C---:B------:R-:W-:Y:S01]  /*0b70*/  ISETP.GE.AND P0, PT, R2.reuse, R29, PT ;  /* 0x0000001d0200720c */ /* 0x040fe20003f06270 */
[----:B------:R-:W-:Y:S01]  /*0b80*/  IMAD.IADD R4, R2, 0x1, -R4 ;  /* 0x0000000102047824 */ /* 0x000fe200078e0a04 */
[----:B------:R-:W-:Y:S01]  /*0b90*/  LOP3.LUT R3, R3, R0, RZ, 0x3c, !PT ;  /* 0x0000000003037212 */ /* 0x000fe200078e3cff */
[----:B------:R-:W-:-:S02]  /*0ba0*/  IMAD R0, R17, c[0x0][0x1a8], RZ ;  /* 0x00006a0011007a24 */ /* 0x000fc400078e02ff */
[----:B------:R-:W-:Y:S02]  /*0bb0*/  IMAD R4, R97, 0x8, R4 ;  /* 0x0000000861047824 */ /* 0x000fe400078e0204 */
[----:B------:R-:W-:Y:S02]  /*0bc0*/  IMAD R0, R16, c[0x0][0x1ac], R0 ;  /* 0x00006b0010007a24 */ /* 0x000fe400078e0200 */
[----:B------:R-:W-:Y:S01]  /*0bd0*/  IMAD.U32 R6, R4, 0x20, R3 ;  /* 0x0000002004067824 */ /* 0x000fe200078e0003 */
[----:B------:R-:W-:Y:S01]  /*0be0*/  SHF.R.S32.HI R3, RZ, 0x1f, R2 ;  /* 0x0000001fff037819 */ /* 0x000fe20000011402 */
[----:B------:R-:W-:-:S04]  /*0bf0*/  IMAD.WIDE.U32 R8, R16, c[0x0][0x1a8], R8 ;  /* 0x00006a0010087a25 */ /* 0x000fc800078e0008 */
[----:B------:R-:W-:-:S04]  /*0c00*/  IMAD.WIDE R4, R19, 0x80, R2 ;  /* 0x0000008013047825 */ /* 0x000fc800078e0202 */
        /* <DEDUP_REMOVED lines=19> */
.L_x_470:
[----:B------:R-:W-:Y:S05]  /*0d40*/  BSYNC B0 ;  /* 0x0000000000007941 */ /* 0x000fea0003800000 */
.L_x_469:
        /* <DEDUP_REMOVED lines=21> */
.L_x_472:
[----:B------:R-:W-:Y:S05]  /*0ea0*/  BSYNC B0 ;  /* 0x0000000000007941 */ /* 0x000fea0003800000 */
.L_x_471:
        /* <DEDUP_REMOVED lines=21> */
.L_x_474:
[----:B------:R-:W-:Y:S05]  /*1000*/  BSYNC B0 ;  /* 0x0000000000007941 */ /* 0x000fea0003800000 */
.L_x_473:
        /* <DEDUP_REMOVED lines=24> */
.L_x_476:
[----:B------:R-:W-:Y:S05]  /*1190*/  BSYNC B0 ;  /* 0x0000000000007941 */ /* 0x000fea0003800000 */
.L_x_475:
[----:B------:R-:W-:Y:S01]  /*11a0*/  IMAD R8, R3, c[0x0][0x198], RZ ;  /* 0x0000660003087a24 */ /* 0x000fe200078e02ff */
[----:B------:R-:W-:Y:S01]  /*11b0*/  LEA.HI R25, R25, R210, RZ, 0x4 ;  /* 0x000000d219197211 */ /* 0x000fe200078f20ff */
[----:B------:R-:W-:Y:S01]  /*11c0*/  IMAD R0, R3, c[0x0][0x1a0], RZ ;  /* 0x0000680003007a24 */ /* 0x000fe200078e02ff */
[----:B------:R-:W-:Y:S01]  /*11d0*/  LEA.HI.SX32 R36, R252, 0xffffffff, 0x19 ;  /* 0xfffffffffc247811 */ /* 0x000fe200078fcaff */
[C---:B------:R-:W-:Y:S01]  /*11e0*/  IMAD.WIDE.U32 R6, R2.reuse, c[0x0][0x198], R30 ;  /* 0x0000660002067a25 */ /* 0x040fe200078e001e */
[----:B------:R-:W-:Y:S02]  /*11f0*/  BSSY B0, `(.L_x_477) ;  /* 0x0000033000007945 */ /* 0x000fe40003800000 */
[----:B---3--:R-:W-:Y:S01]  /*1200*/  SHF.R.S32.HI R12, RZ, 0x1f, R36 ;  /* 0x0000001fff0c7819 */ /* 0x008fe20000011424 */
        /* <DEDUP_REMOVED lines=11> */
[----:B------:R-:W-:-:S03]  /*12c0*/  IMAD.WIDE.U32 R40, R14, c[0x0][0x1b0], R6 ;  /* 0x00006c000e287a25 */ /* 0x000fc600078e0006 */
        /* <DEDUP_REMOVED lines=11> */
[----:B------:R-:W-:Y:S01]  /*1380*/  IMAD R5, R36, -0x80, R96 ;  /* 0xffffff8024057824 */ /* 0x000fe200078e0260 */
[----:B------:R-:W-:Y:S01]  /*1390*/  LEA.HI R0, R0, R8, RZ, 0x2 ;  /* 0x0000000800007211 */ /* 0x000fe200078f10ff */
[----:B------:R-:W-:Y:S01]  /*13a0*/  IMAD.WIDE.U32 R6, R36, UR7, R34 ;  /* 0x0000000724067c25 */ /* 0x000fe2000f8e0022 */
[----:B------:R1:W-:Y:S02]  /*13b0*/  STL.64 [R1+0x50], R34 ;  /* 0x0000502201007387 */ /* 0x0003e40000100a00 */
[----:B------:R-:W-:-:S02]  /*13c0*/  ISETP.GE.AND P0, PT, R2, R5, PT ;  /* 0x000000050200720c */ /* 0x000fc40003f06270 */
[----:B------:R1:W-:Y:S01]  /*13d0*/  STL [R1+0x44], R18 ;  /* 0x0000441201007387 */ /* 0x0003e20000100800 */
[----:B------:R-:W-:Y:S01]  /*13e0*/  LOP3.LUT R4, R0, 0xfffffffc, RZ, 0xc0, !PT ;  /* 0xfffffffc00047812 */ /* 0x000fe200078ec0ff */
[----:B------:R-:W-:-:S04]  /*13f0*/  IMAD R0, R36, UR6, RZ ;  /* 0x0000000624007c24 */ /* 0x000fc8000f8e02ff */
[----:B------:R-:W-:Y:S01]  /*1400*/  IMAD.IADD R14, R8, 0x1, -R4 ;  /* 0x00000001080e7824 */ /* 0x000fe200078e0a04 */
[----:B------:R-:W-:Y:S01]  /*1410*/  MOV R4, 0x10 ;  /* 0x0000001000047802 */ /* 0x000fe20000000f00 */
        /* <DEDUP_REMOVED lines=16> */
.L_x_478:
[----:B------:R-:W-:Y:S05]  /*1520*/  BSYNC B0 ;  /* 0x0000000000007941 */ /* 0x000fea0003800000 */
.L_x_477:
        /* <DEDUP_REMOVED lines=11> */
[----:B-1----:R-:W-:Y:S02]  /*15e0*/  IADD3.X R11, R9, UR16, RZ, P0, !PT ;  /* 0x00000010090b7c10 */ /* 0x002fe400087fe4ff */
[----:B------:R-:W-:-:S04]  /*15f0*/  LEA R10, P0, R0, c[0x0][0x168], 0x1 ;  /* 0x00005a00000a7a11 */ /* 0x000fc800078008ff */
[----:B------:R-:W-:-:S05]  /*1600*/  LEA.HI.X R11, R0, c[0x0][0x16c], R11, 0x1, P0 ;  /* 0x00005b00000b7a11 */ /* 0x000fca00000f0c0b */
[----:B------:R-:W-:Y:S01]  /*1610*/  @!PT LDS RZ, [RZ] ;  /* 0x00000000fffff984 */ /* 0x000fe20000000800 */
[----:B------:R-:W-:Y:S01]  /*1620*/  @!PT LDS RZ, [RZ] ;  /* 0x00000000fffff984 */ /* 0x000fe20000000800 */
[----:B------:R-:W-:Y:S01]  /*1630*/  @!PT LDS RZ, [RZ] ;  /* 0x00000000fffff984 */ /* 0x000fe20000000800 */
[----:B------:R1:W-:Y:S04]  /*1640*/  LDGSTS.E.BYPASS.LTC128B.128 [R226+0x2800], [R10.64] ;  /* 0x028000000ae27fae */ /* 0x0003e8000b901d52 */
.L_x_480:
[----:B------:R-:W-:Y:S05]  /*1650*/  BSYNC B0 ;  /* 0x0000000000007941 */ /* 0x000fea0003800000 */
.L_x_479:
        /* <DEDUP_REMOVED lines=17> */
.L_x_482:
[----:B------:R-:W-:Y:S05]  /*1770*/  BSYNC B0 ;  /* 0x0000000000007941 */ /* 0x000fea0003800000 */
.L_x_481:
        /* <DEDUP_REMOVED lines=18> */
.L_x_484:
[----:B------:R-:W-:Y:S05]  /*18a0*/  BSYNC B0 ;  /* 0x0000000000007941 */ /* 0x000fea0003800000 */
.L_x_483:
        /* <DEDUP_REMOVED lines=15> */
[----:B------:R-:W-:-:S03]  /*19a0*/  MOV R3, RZ ;  /* 0x000000ff00037202 */ /* 0x000fc60000000f00 */
[----:B------:R-:W5:Y:S01]  /*19b0*/  @P2 MUFU.RCP R2, c[0x0][0x238] ;  /* 0x00008e0000022b08 */ /* 0x000f620000001000 */
[C---:B------:R-:W-:Y:S01]  /*19c0*/  IMAD R0, R36.reuse, c[0x0][0x1a4], R0 ;  /* 0x0000690024007a24 */ /* 0x040fe200078e0200 */
[----:B------:R-:W-:Y:S01]  /*19d0*/  BSSY B0, `(.L_x_485) ;  /* 0x0000015000007945 */ /* 0x000fe20003800000 */
[----:B-1----:R-:W-:-:S05]  /*19e0*/  IMAD.WIDE.U32 R8, R36, c[0x0][0x1a0], RZ ;  /* 0x0000680024087a25 */ /* 0x002fca00078e00ff */
[----:B------:R1:W-:Y:S01]  /*19f0*/  @P1 STS [R226+0x4000], RZ ;  /* 0x004000ffe2001388 */ /* 0x0003e20000000800 */
[----:B------:R-:W-:Y:S01]  /*1a00*/  IMAD.IADD R0, R9, 0x1, R0 ;  /* 0x0000000109007824 */ /* 0x000fe200078e0200 */
[C---:B------:R-:W-:Y:S02]  /*1a10*/  LEA R6, P0, R8.reuse, R32, 0x7 ;  /* 0x0000002008067211 */ /* 0x040fe400078038ff */
[----:B------:R1:W-:Y:S02]  /*1a20*/  @P1 STS [R226+0x4004], RZ ;  /* 0x004004ffe2001388 */ /* 0x0003e40000000800 */
[----:B------:R-:W-:Y:S02]  /*1a30*/  LEA.HI.X R7, R8, R18, R0, 0x7, P0 ;  /* 0x0000001208077211 */ /* 0x000fe400000f3c00 */
        /* <DEDUP_REMOVED lines=14> */
.L_x_486:
[----:B-1----:R-:W-:Y:S05]  /*1b20*/  BSYNC B0 ;  /* 0x0000000000007941 */ /* 0x002fea0003800000 */
.L_x_485:
        /* <DEDUP_REMOVED lines=17> */
.L_x_488:
[----:B------:R-:W-:Y:S05]  /*1c40*/  BSYNC B0 ;  /* 0x0000000000007941 */ /* 0x000fea0003800000 */
.L_x_487:
        /* <DEDUP_REMOVED lines=17> */
.L_x_490:
[----:B------:R-:W-:Y:S05]  /*1d60*/  BSYNC B0 ;  /* 0x0000000000007941 */ /* 0x000fea0003800000 */
.L_x_489:
        /* <DEDUP_REMOVED lines=18> */
.L_x_492:
[----:B------:R-:W-:Y:S05]  /*1e90*/  BSYNC B0 ;  /* 0x0000000000007941 */ /* 0x000fea0003800000 */
.L_x_491:
        /* <DEDUP_REMOVED lines=11> */
[----:B------:R-:W-:Y:S02]  /*1f50*/  LEA.HI R8, R8, R13, RZ, 0x3 ;  /* 0x0000000d08087211 */ /* 0x000fe400078f18ff */
        /* <DEDUP_REMOVED lines=19> */
[----:B------:R-:W-:Y:S01]  /*2090*/  LOP3.LUT R185, R7, R5, RZ, 0x3c, !PT ;  /* 0x0000000507b97212 */ /* 0x000fe200078e3cff */
[----:B------:R-:W-:Y:S01]  /*20a0*/  IMAD.SHL.U32 R7, R210, 0x2, RZ ;  /* 0x00000002d2077824 */ /* 0x000fe200078e00ff */
[----:B------:R-:W-:-:S03]  /*20b0*/  LOP3.LUT R0, R6, R0, RZ, 0x3c, !PT ;  /* 0x0000000006007212 */ /* 0x000fc600078e3cff */
[----:B------:R-:W-:Y:S01]  /*20c0*/  IMAD.IADD R2, R185, 0x1, R2 ;  /* 0x00000001b9027824 */ /* 0x000fe200078e0202 */
[----:B------:R-:W-:Y:S01]  /*20d0*/  LOP3.LUT R7, R7, 0x6, RZ, 0xc0, !PT ;  /* 0x0000000607077812 */ /* 0x000fe200078ec0ff */
[----:B------:R-:W-:-:S03]  /*20e0*/  IMAD.U32 R0, R8, 0x20, R0 ;  /* 0x0000002008007824 */ /* 0x000fc600078e0000 */
[----:B------:R-:W-:Y:S01]  /*20f0*/  SHF.L.U32 R211, R2, 0x1, RZ ;  /* 0x0000000102d37819 */ /* 0x000fe200000006ff */
[----:B------:R-:W-:Y:S02]  /*2100*/  IMAD.SHL.U32 R208, R0, 0x2, RZ ;  /* 0x0000000200d07824 */ /* 0x000fe400078e00ff */
[----:B------:R-:W-:Y:S02]  /*2110*/  IMAD R7, R36, 0x80, R7 ;  /* 0x0000008024077824 */ /* 0x000fe400078e0207 */
[----:B------:R-:W-:Y:S01]  /*2120*/  LDSM.16.M88.4 R8, [R211] ;  /* 0x00000000d308783b */ /* 0x000fe20000000200 */
[----:B------:R-:W-:Y:S01]  /*2130*/  IADD3 R0, R208, 0x2000, RZ ;  /* 0x00002000d0007810 */ /* 0x000fe20007ffe0ff */
[----:B------:R-:W-:Y:S01]  /*2140*/  IMAD R212, R4, 0x2, R211 ;  /* 0x0000000204d47824 */ /* 0x000fe200078e02d3 */
[----:B------:R-:W-:Y:S01]  /*2150*/  IADD3 R213, R208, 0x2020, RZ ;  /* 0x00002020d0d57810 */ /* 0x000fe20007ffe0ff */
[----:B------:R-:W1:Y:S01]  /*2160*/  LDSM.16.M88.4 R112, [R208+0x3800] ;  /* 0x00380000d070783b */ /* 0x000e620000000200 */
[----:B------:R-:W-:-:S02]  /*2170*/  @P0 IADD3 R213, R0, -0x20, RZ ;  /* 0xffffffe000d50810 */ /* 0x000fc40007ffe0ff */
[----:B------:R-:W-:Y:S01]  /*2180*/  SHF.R.S32.HI R0, RZ, 0x1f, R37 ;  /* 0x0000001fff007819 */ /* 0x000fe20000011425 */
[----:B------:R-:W5:Y:S01]  /*2190*/  LDSM.16.M88.4 R28, [R208+0x2000] ;  /* 0x00200000d01c783b */ /* 0x000f620000000200 */
[----:B------:R-:W-:Y:S02]  /*21a0*/  ISETP.GE.AND P4, PT, R7, R96, PT ;  /* 0x000000600700720c */ /* 0x000fe40003f86270 */
[----:B------:R-:W-:Y:S01]  /*21b0*/  LEA.HI R0, R0, R37, RZ, 0x2 ;  /* 0x0000002500007211 */ /* 0x000fe200078f10ff */
[----:B------:R-:W2:Y:S03]  /*21c0*/  LDSM.16.M88.4 R44, [R208+0x2400] ;  /* 0x00240000d02c783b */ /* 0x000ea60000000200 */
[----:B------:R-:W-:Y:S01]  /*21d0*/  SHF.R.S32.HI R0, RZ, 0x2, R0 ;  /* 0x00000002ff007819 */ /* 0x000fe20000011400 */
[----:B------:R-:W3:Y:S03]  /*21e0*/  LDSM.16.M88.4 R56, [R208+0x2800] ;  /* 0x00280000d038783b */ /* 0x000ee60000000200 */
[----:B------:R-:W-:Y:S01]  /*21f0*/  LEA R0, R97, R0, 0x4 ;  /* 0x0000000061007211 */ /* 0x000fe200078e20ff */
[----:B------:R-:W4:Y:S03]  /*2200*/  LDSM.16.M88.4 R76, [R208+0x2c00] ;  /* 0x002c0000d04c783b */ /* 0x000f260000000200 */
[----:B------:R-:W-:Y:S01]  /*2210*/  IADD3 R0, R38, R0, RZ ;  /* 0x0000000026007210 */ /* 0x000fe20007ffe0ff */
[----:B------:R-:W3:Y:S04]  /*2220*/  LDSM.16.M88.4 R100, [R208+0x3000] ;  /* 0x00300000d064783b */ /* 0x000ee80000000200 */
[----:B------:R-:W3:Y:S04]  /*2230*/  LDSM.16.M88.4 R108, [R208+0x3400] ;  /* 0x00340000d06c783b */ /* 0x000ee80000000200 */
[----:B------:R-:W4:Y:S04]  /*2240*/  LDSM.16.M88.4 R116, [R208+0x3c00] ;  /* 0x003c0000d074783b */ /* 0x000f280000000200 */
[----:B------:R-:W-:Y:S04]  /*2250*/  LDSM.16.M88.4 R12, [R212] ;  /* 0x00000000d40c783b */ /* 0x000fe80000000200 */
[----:B------:R-:W4:Y:S01]  /*2260*/  LDSM.16.M88.4 R172, [R213+0x1800] ;  /* 0x00180000d5ac783b */ /* 0x000f220000000200 */
[C---:B-1----:R-:W-:Y:S03]  /*2270*/  HMMA.16816.F32 R20, R8.reuse, R112, RZ ;  /* 0x000000700814723c */ /* 0x042fe600000018ff */
[----:B------:R-:W-:Y:S04]  /*2280*/  LDSM.16.M88.4 R176, [R213+0x1c00] ;  /* 0x001c0000d5b0783b */ /* 0x000fe80000000200 */
[----:B------:R-:W-:Y:S01]  /*2290*/  LDSM.16.M88.4 R140, [R213+0x1000] ;  /* 0x00100000d58c783b */ /* 0x000fe20000000200 */
[C---:B-----5:R-:W-:Y:S03]  /*22a0*/  HMMA.16816.F32 R72, R8.reuse, R28, RZ ;  /* 0x0000001c0848723c */ /* 0x060fe600000018ff */
[----:B------:R-:W1:Y:S04]  /*22b0*/  LDSM.16.M88.4 R132, [R213+0xc00] ;  /* 0x000c0000d584783b */ /* 0x000e680000000200 */
[----:B------:R-:W-:Y:S01]  /*22c0*/  LDSM.16.M88.4 R168, [R213+0x1400] ;  /* 0x00140000d5a8783b */ /* 0x000fe20000000200 */
[C---:B--2---:R-:W-:Y:S03]  /*22d0*/  HMMA.16816.F32 R64, R8.reuse, R44, RZ ;  /* 0x0000002c0840723c */ /* 0x044fe600000018ff */
[----:B------:R-:W2:Y:S04]  /*22e0*/  LDSM.16.M88.4 R128, [R213+0x800] ;  /* 0x00080000d580783b */ /* 0x000ea80000000200 */
[----:B------:R-:W5:Y:S01]  /*22f0*/  LDSM.16.M88.4 R124, [R213+0x400] ;  /* 0x00040000d57c783b */ /* 0x000f620000000200 */
[C---:B---3--:R-:W-:Y:S03]  /*2300*/  HMMA.16816.F32 R52, R8.reuse, R56, RZ ;  /* 0x000000380834723c */ /* 0x048fe600000018ff */
[----:B------:R3:W-:Y:S04]  /*2310*/  STL [R1+0x14], R0 ;  /* 0x0000140001007387 */ /* 0x0007e80000100800 */
[----:B------:R-:W1:Y:S01]  /*2320*/  LDSM.16.M88.4 R120, [R213] ;  /* 0x00000000d578783b */ /* 0x000e620000000200 */
[C---:B----4-:R-:W-:Y:S08]  /*2330*/  HMMA.16816.F32 R40, R8.reuse, R76, RZ ;  /* 0x0000004c0828723c */ /* 0x050ff000000018ff */
[C---:B------:R-:W-:Y:S08]  /*2340*/  HMMA.16816.F32 R32, R8.reuse, R100, RZ ;  /* 0x000000640820723c */ /* 0x040ff000000018ff */
[----:B------:R-:W-:Y:S01]  /*2350*/  HMMA.16816.F32 R24, R8, R108, RZ ;  /* 0x0000006c0818723c */ /* 0x000fe200000018ff */
[----:B---3--:R-:W-:-:S07]  /*2360*/  IADD3 R0, R96, R0, -R190 ;  /* 0x0000000060007210 */ /* 0x008fce0007ffe8be */
        /* <DEDUP_REMOVED lines=9> */
[C---:B------:R-:W-:Y:S08]  /*2400*/  HMMA.16816.F32 R8, R12.reuse, R172, R20 ;  /* 0x000000ac0c08723c */ /* 0x040ff00000001814 */
[C---:B-1----:R-:W-:Y:S08]  /*2410*/  HMMA.16816.F32 R236, R12.reuse, R134, R80 ;  /* 0x000000860cec723c */ /* 0x042ff00000001850 */
[C---:B--2---:R-:W-:Y:S07]  /*2420*/  HMMA.16816.F32 R156, R12.reuse, R130, R48 ;  /* 0x000000820c9c723c */ /* 0x044fee0000001830 */
[C---:B------:R-:W-:Y:S01]  /*2430*/  IADD3 R49, R7.reuse, 0x1, RZ ;  /* 0x0000000107317810 */ /* 0x040fe20007ffe0ff */
[----:B------:R-:W-:Y:S01]  /*2440*/  IMAD.MOV.U32 R181, RZ, RZ, R8 ;  /* 0x000000ffffb57224 */ /* 0x000fe200078e0008 */
[----:B------:R-:W-:Y:S01]  /*2450*/  MOV R204, R10 ;  /* 0x0000000a00cc7202 */ /* 0x000fe20000000f00 */
[----:B------:R-:W-:Y:S01]  /*2460*/  IMAD.MOV.U32 R180, RZ, RZ, R9 ;  /* 0x000000ffffb47224 */ /* 0x000fe200078e0009 */
[C---:B------:R-:W-:Y:S01]  /*2470*/  IADD3 R50, R7.reuse, 0x8, RZ ;  /* 0x0000000807327810 */ /* 0x040fe20007ffe0ff */
[----:B------:R-:W-:Y:S01]  /*2480*/  IMAD.MOV.U32 R206, RZ, RZ, R11 ;  /* 0x000000ffffce7224 */ /* 0x000fe200078e000b */
[----:B-----5:R-:W-:Y:S01]  /*2490*/  HMMA.16816.F32 R152, R12, R124, R64 ;  /* 0x0000007c0c98723c */ /* 0x020fe20000001840 */
[----:B------:R-:W-:-:S02]  /*24a0*/  IADD3 R51, R7, 0x9, RZ ;  /* 0x0000000907337810 */ /* 0x000fc40007ffe0ff */
[----:B------:R-:W-:Y:S01]  /*24b0*/  IMAD.IADD R6, R0, 0x1, -R50 ;  /* 0x0000000100067824 */ /* 0x000fe200078e0a32 */
[-C--:B------:R-:W-:Y:S02]  /*24c0*/  ISETP.GE.AND P2, PT, R50, R96.reuse, PT ;  /* 0x000000603200720c */ /* 0x080fe40003f46270 */
[-C--:B------:R-:W-:Y:S02]  /*24d0*/  ISETP.GE.AND P1, PT, R51, R96.reuse, PT ;  /* 0x000000603300720c */ /* 0x080fe40003f26270 */
[----:B------:R-:W-:Y:S01]  /*24e0*/  HMMA.16816.F32 R8, R12, R176, R16 ;  /* 0x000000b00c08723c */ /* 0x000fe20000001810 */
[C---:B------:R-:W-:Y:S02]  /*24f0*/  IADD3 R66, R7.reuse, 0x19, RZ ;  /* 0x0000001907427810 */ /* 0x040fe40007ffe0ff */
[----:B------:R-:W-:Y:S02]  /*2500*/  IADD3 R67, R7, 0x20, RZ ;  /* 0x0000002007437810 */ /* 0x000fe40007ffe0ff */
[----:B------:R-:W-:-:S03]  /*2510*/  ISETP.GE.AND P3, PT, R49, R96, PT ;  /* 0x000000603100720c */ /* 0x000fc60003f66270 */
[C---:B------:R-:W-:Y:S07]  /*2520*/  HMMA.16816.F32 R16, R12.reuse, R142, R84 ;  /* 0x0000008e0c10723c */ /* 0x040fee0000001854 */
[C---:B------:R-:W-:Y:S01]  /*2530*/  IADD3 R84, R7.reuse, 0x41, RZ ;  /* 0x0000004107547810 */ /* 0x040fe20007ffe0ff */
[C---:B------:R-:W-:Y:S07]  /*2540*/  HMMA.16816.F32 R160, R12.reuse, R128, R52 ;  /* 0x000000800ca0723c */ /* 0x040fee0000001834 */
[----:B------:R-:W-:Y:S01]  /*2550*/  IADD3 R53, R7, 0x10, RZ ;  /* 0x0000001007357810 */ /* 0x000fe20007ffe0ff */
[----:B------:R-:W-:Y:S01]  /*2560*/  IMAD.MOV.U32 R2, RZ, RZ, R9 ;  /* 0x000000ffff027224 */ /* 0x000fe200078e0009 */
[----:B------:R-:W-:Y:S01]  /*2570*/  HMMA.16816.F32 R136, R12, R168, R24 ;  /* 0x000000a80c88723c */ /* 0x000fe20000001818 */
[----:B------:R-:W-:Y:S01]  /*2580*/  IMAD.MOV.U32 R224, RZ, RZ, R8 ;  /* 0x000000ffffe07224 */ /* 0x000fe200078e0008 */
[----:B------:R-:W-:Y:S01]  /*2590*/  ISETP.GE.AND P0, PT, R53, R96, PT ;  /* 0x000000603500720c */ /* 0x000fe20003f06270 */
[----:B------:R-:W-:-:S02]  /*25a0*/  IMAD.MOV.U32 R225, RZ, RZ, R10 ;  /* 0x000000ffffe17224 */ /* 0x000fc400078e000a */
[----:B------:R-:W-:Y:S02]  /*25b0*/  IMAD.MOV.U32 R215, RZ, RZ, R11 ;  /* 0x000000ffffd77224 */ /* 0x000fe400078e000b */
[----:B------:R-:W-:Y:S01]  /*25c0*/  MOV R83, R17 ;  /* 0x0000001100537202 */ /* 0x000fe20000000f00 */
[----:B------:R-:W-:Y:S01]  /*25d0*/  IMAD.MOV.U32 R82, RZ, RZ, R19 ;  /* 0x000000ffff527224 */ /* 0x000fe200078e0013 */
[----:B------:R-:W-:Y:S01]  /*25e0*/  HMMA.16816.F32 R148, R12, R126, R60 ;  /* 0x0000007e0c94723c */ /* 0x000fe2000000183c */
[----:B------:R-:W-:Y:S01]  /*25f0*/  IMAD.MOV.U32 R81, RZ, RZ, R18 ;  /* 0x000000ffff517224 */ /* 0x000fe200078e0012 */
[----:B------:R-:W1:Y:S01]  /*2600*/  LDSM.16.M88.4 R8, [R211+0x1000] ;  /* 0x00100000d308783b */ /* 0x000e620000000200 */
[----:B------:R-:W-:-:S04]  /*2610*/  IMAD.MOV.U32 R207, RZ, RZ, R16 ;  /* 0x000000ffffcf7224 */ /* 0x000fc800078e0010 */
[C---:B------:R-:W-:Y:S01]  /*2620*/  IADD3 R60, R7.reuse, 0x11, RZ ;  /* 0x00000011073c7810 */ /* 0x040fe20007ffe0ff */
[C---:B------:R-:W-:Y:S01]  /*2630*/  HMMA.16816.F32 R16, R12.reuse, R170, R92 ;  /* 0x000000aa0c10723c */ /* 0x040fe2000000185c */
[----:B------:R-:W-:Y:S02]  /*2640*/  IADD3 R63, R7, 0x18, RZ ;  /* 0x00000018073f7810 */ /* 0x000fe40007ffe0ff */
[-C--:B------:R-:W-:Y:S02]  /*2650*/  ISETP.GE.AND P6, PT, R60, R96.reuse, PT ;  /* 0x000000603c00720c */ /* 0x080fe40003fc6270 */
[----:B------:R-:W-:Y:S02]  /*2660*/  ISETP.GE.AND P5, PT, R63, R96, PT ;  /* 0x000000603f00720c */ /* 0x000fe40003fa6270 */
[----:B------:R-:W-:Y:S01]  /*2670*/  IMAD.MOV.U32 R187, RZ, RZ, R136 ;  /* 0x000000ffffbb7224 */ /* 0x000fe200078e0088 */
[----:B------:R-:W-:Y:S01]  /*2680*/  MOV R182, R137 ;  /* 0x0000008900b67202 */ /* 0x000fe20000000f00 */
[----:B------:R-:W-:Y:S01]  /*2690*/  IMAD.MOV.U32 R183, RZ, RZ, R139 ;  /* 0x000000ffffb77224 */ /* 0x000fe200078e008b */
[----:B------:R-:W-:Y:S01]  /*26a0*/  HMMA.16816.F32 R248, R12, R140, R32 ;  /* 0x0000008c0cf8723c */ /* 0x000fe20000001820 */
[----:B------:R-:W-:-:S07]  /*26b0*/  IMAD.MOV.U32 R227, RZ, RZ, R138 ;  /* 0x000000ffffe37224 */ /* 0x000fce00078e008a */
[C---:B------:R-:W-:Y:S06]  /*26c0*/  HMMA.16816.F32 R136, R12.reuse, R122, R68 ;  /* 0x0000007a0c88723c */ /* 0x040fec0000001844 */
[----:B------:R-:W-:Y:S01]  /*26d0*/  IMAD.MOV.U32 R80, RZ, RZ, R16 ;  /* 0x000000ffff507224 */ /* 0x000fe200078e0010 */
[C---:B------:R-:W-:Y:S01]  /*26e0*/  IADD3 R68, R7.reuse, 0x21, RZ ;  /* 0x0000002107447810 */ /* 0x040fe20007ffe0ff */
[----:B------:R-:W-:Y:S01]  /*26f0*/  IMAD.MOV.U32 R92, RZ, RZ, R17 ;  /* 0x000000ffff5c7224 */ /* 0x000fe200078e0011 */
[C---:B------:R-:W-:Y:S01]  /*2700*/  IADD3 R69, R7.reuse, 0x28, RZ ;  /* 0x0000002807457810 */ /* 0x040fe20007ffe0ff */
[----:B------:R-:W-:Y:S01]  /*2710*/  IMAD.MOV.U32 R94, RZ, RZ, R19 ;  /* 0x000000ffff5e7224 */ /* 0x000fe200078e0013 */
[C---:B------:R-:W-:Y:S01]  /*2720*/  IADD3 R70, R7.reuse, 0x29, RZ ;  /* 0x0000002907467810 */ /* 0x040fe20007ffe0ff */
[----:B------:R-:W-:Y:S01]  /*2730*/  IMAD.MOV.U32 R196, RZ, RZ, R18 ;  /* 0x000000ffffc47224 */ /* 0x000fe200078e0012 */
[----:B------:R-:W-:Y:S01]  /*2740*/  IADD3 R71, R7, 0x30, RZ ;  /* 0x0000003007477810 */ /* 0x000fe20007ffe0ff */
[C---:B------:R-:W-:Y:S07]  /*2750*/  HMMA.16816.F32 R16, R12.reuse, R174, R104 ;  /* 0x000000ae0c10723c */ /* 0x040fee0000001868 */
[----:B------:R-:W-:Y:S01]  /*2760*/  IMAD.MOV.U32 R107, RZ, RZ, R2 ;  /* 0x000000ffff6b7224 */ /* 0x000fe200078e0002 */
[----:B------:R-:W-:Y:S01]  /*2770*/  HMMA.16816.F32 R144, R12, R120, R72 ;  /* 0x000000780c90723c */ /* 0x000fe20000001848 */
[----:B------:R-:W-:-:S05]  /*2780*/  IMAD.IADD R2, R0, 0x1, -R7 ;  /* 0x0000000100027824 */ /* 0x000fca00078e0a07 */
[----:B------:R-:W-:Y:S01]  /*2790*/  IABS R5, R2 ;  /* 0x0000000200057213 */ /* 0x000fe20000000000 */
[----:B------:R-:W-:Y:S01]  /*27a0*/  IMAD.IADD R2, R0, 0x1, -R49 ;  /* 0x0000000100027824 */ /* 0x000fe200078e0a31 */
[C---:B------:R-:W-:Y:S01]  /*27b0*/  HMMA.16816.F32 R220, R12.reuse, R132, R40 ;  /* 0x000000840cdc723c */ /* 0x040fe20000001828 */
[C---:B------:R-:W-:Y:S01]  /*27c0*/  IADD3 R72, R7.reuse, 0x31, RZ ;  /* 0x0000003107487810 */ /* 0x040fe20007ffe0ff */
[----:B------:R2:W-:Y:S01]  /*27d0*/  I2F R65, R5 ;  /* 0x0000000500417306 */ /* 0x0005e20000201400 */
[C---:B------:R-:W-:Y:S02]  /*27e0*/  IADD3 R73, R7.reuse, 0x38, RZ ;  /* 0x0000003807497810 */ /* 0x040fe40007ffe0ff */
[----:B------:R-:W-:Y:S02]  /*27f0*/  IABS R2, R2 ;  /* 0x0000000200027213 */ /* 0x000fe40000000000 */
[C---:B------:R-:W-:Y:S01]  /*2800*/  IADD3 R74, R7.reuse, 0x39, RZ ;  /* 0x00000039074a7810 */ /* 0x040fe20007ffe0ff */
[----:B------:R-:W-:Y:S01]  /*2810*/  HMMA.16816.F32 R12, R12, R178, R88 ;  /* 0x000000b20c0c723c */ /* 0x000fe20000001858 */
[----:B------:R-:W-:Y:S01]  /*2820*/  IADD3 R75, R7, 0x40, RZ ;  /* 0x00000040074b7810 */ /* 0x000fe20007ffe0ff */
[----:B------:R-:W-:Y:S01]  /*2830*/  IMAD.MOV.U32 R87, RZ, RZ, R18 ;  /* 0x000000ffff577224 */ /* 0x000fe200078e0012 */
[----:B------:R-:W-:Y:S01]  /*2840*/  MOV R104, R17 ;  /* 0x0000001100687202 */ /* 0x000fe20000000f00 */
[----:B------:R-:W-:-:S02]  /*2850*/  IMAD.MOV.U32 R93, RZ, RZ, R19 ;  /* 0x000000ffff5d7224 */ /* 0x000fc400078e0013 */
[----:B------:R-:W-:Y:S02]  /*2860*/  IMAD.MOV.U32 R106, RZ, RZ, R16 ;  /* 0x000000ffff6a7224 */ /* 0x000fe400078e0010 */
[C---:B-1----:R-:W-:Y:S01]  /*2870*/  HMMA.16816.F32 R88, R8.reuse, R118, RZ ;  /* 0x000000760858723c */ /* 0x042fe200000018ff */
[----:B--2---:R-:W-:Y:S01]  /*2880*/  IMAD.MOV.U32 R5, RZ, RZ, R2 ;  /* 0x000000ffff057224 */ /* 0x004fe200078e0002 */
[----:B------:R-:W-:Y:S02]  /*2890*/  IABS R2, R6 ;  /* 0x0000000600027213 */ /* 0x000fe40000000000 */
[----:B------:R-:W-:Y:S01]  /*28a0*/  IADD3 R6, R0, -R51, RZ ;  /* 0x8000003300067210 */ /* 0x000fe20007ffe0ff */
[----:B------:R1:W-:Y:S02]  /*28b0*/  I2F R64, R5 ;  /* 0x0000000500407306 */ /* 0x0003e40000201400 */
[----:B------:R-:W-:Y:S01]  /*28c0*/  MOV R118, R83 ;  /* 0x0000005300767202 */ /* 0x000fe20000000f00 */
[----:B------:R-:W-:Y:S01]  /*28d0*/  HMMA.16816.F32 R232, R8, R116, RZ ;  /* 0x0000007408e8723c */ /* 0x000fe200000018ff */
[----:B------:R-:W-:-:S07]  /*28e0*/  IMAD.MOV.U32 R119, RZ, RZ, R82 ;  /* 0x000000ffff777224 */ /* 0x000fce00078e0052 */
[----:B------:R-:W-:Y:S01]  /*28f0*/  IMAD.MOV.U32 R85, RZ, RZ, R13 ;  /* 0x000000ffff557224 */ /* 0x000fe200078e000d */
[C---:B------:R-:W-:Y:S01]  /*2900*/  HMMA.16816.F32 R36, R8.reuse, R28, RZ ;  /* 0x0000001c0824723c */ /* 0x040fe200000018ff */
[----:B------:R-:W-:Y:S01]  /*2910*/  IMAD.MOV.U32 R86, RZ, RZ, R12 ;  /* 0x000000ffff567224 */ /* 0x000fe200078e000c */
[----:B------:R-:W-:Y:S01]  /*2920*/  MOV R214, R14 ;  /* 0x0000000e00d67202 */ /* 0x000fe20000000f00 */
[----:B------:R-:W-:Y:S01]  /*2930*/  IMAD.MOV.U32 R116, RZ, RZ, R85 ;  /* 0x000000ffff747224 */ /* 0x000fe200078e0055 */
[C---:B------:R-:W-:Y:S01]  /*2940*/  IADD3 R85, R7.reuse, 0x48, RZ ;  /* 0x0000004807557810 */ /* 0x040fe20007ffe0ff */
[----:B-1----:R-:W-:Y:S01]  /*2950*/  IMAD.MOV.U32 R5, RZ, RZ, R2 ;  /* 0x000000ffff057224 */ /* 0x002fe200078e0002 */
[----:B------:R-:W-:Y:S01]  /*2960*/  IABS R2, R6 ;  /* 0x0000000600027213 */ /* 0x000fe20000000000 */
[----:B------:R-:W-:Y:S01]  /*2970*/  IMAD.IADD R6, R0, 0x1, -R53 ;  /* 0x0000000100067824 */ /* 0x000fe200078e0a35 */
[C---:B------:R-:W-:Y:S01]  /*2980*/  HMMA.16816.F32 R40, R8.reuse, R30, RZ ;  /* 0x0000001e0828723c */ /* 0x040fe200000018ff */
[----:B------:R1:W-:Y:S01]  /*2990*/  I2F R62, R5 ;  /* 0x00000005003e7306 */ /* 0x0003e20000201400 */
[----:B------:R-:W2:Y:S01]  /*29a0*/  LDSM.16.M88.4 R28, [R212+0x1000] ;  /* 0x00100000d41c783b */ /* 0x000ea20000000200 */
[----:B------:R-:W-:Y:S01]  /*29b0*/  IMAD.MOV.U32 R117, RZ, RZ, R86 ;  /* 0x000000ffff757224 */ /* 0x000fe200078e0056 */
[C---:B------:R-:W-:Y:S01]  /*29c0*/  IADD3 R86, R7.reuse, 0x49, RZ ;  /* 0x0000004907567810 */ /* 0x040fe20007ffe0ff */
[----:B------:R-:W-:Y:S01]  /*29d0*/  IMAD.MOV.U32 R105, RZ, RZ, R89 ;  /* 0x000000ffff697224 */ /* 0x000fe200078e0059 */
[C---:B------:R-:W-:Y:S01]  /*29e0*/  IADD3 R89, R7.reuse, 0x58, RZ ;  /* 0x0000005807597810 */ /* 0x040fe20007ffe0ff */
[----:B------:R-:W-:Y:S01]  /*29f0*/  IMAD.MOV.U32 R95, RZ, RZ, R90 ;  /* 0x000000ffff5f7224 */ /* 0x000fe200078e005a */
[----:B------:R-:W-:Y:S01]  /*2a00*/  HMMA.16816.F32 R244, R8, R114, RZ ;  /* 0x0000007208f4723c */ /* 0x000fe200000018ff */
[C---:B------:R-:W-:Y:S01]  /*2a10*/  IADD3 R90, R7.reuse, 0x59, RZ ;  /* 0x00000059075a7810 */ /* 0x040fe20007ffe0ff */
[----:B------:R-:W-:Y:S01]  /*2a20*/  IMAD.MOV.U32 R99, RZ, RZ, R91 ;  /* 0x000000ffff637224 */ /* 0x000fe200078e005b */
[----:B------:R-:W-:Y:S01]  /*2a30*/  IADD3 R91, R7, 0x60, RZ ;  /* 0x00000060075b7810 */ /* 0x000fe20007ffe0ff */
[----:B------:R-:W-:Y:S01]  /*2a40*/  IMAD.MOV.U32 R210, RZ, RZ, R15 ;  /* 0x000000ffffd27224 */ /* 0x000fe200078e000f */
[----:B------:R-:W-:-:S04]  /*2a50*/  DEPBAR.LE SB0, 0x0 ;  /* 0x000080000000791a */ /* 0x000fc80000000000 */
[----:B-1----:R-:W-:Y:S01]  /*2a60*/  IMAD.MOV.U32 R5, RZ, RZ, R2 ;  /* 0x000000ffff057224 */ /* 0x002fe200078e0002 */
[----:B------:R-:W-:Y:S01]  /*2a70*/  IABS R2, R6 ;  /* 0x0000000600027213 */ /* 0x000fe20000000000 */
[----:B------:R-:W-:Y:S01]  /*2a80*/  IMAD.IADD R6, R0, 0x1, -R60 ;  /* 0x0000000100067824 */ /* 0x000fe200078e0a3c */
[C---:B------:R-:W-:Y:S01]  /*2a90*/  HMMA.16816.F32 R228, R8.reuse, R112, RZ ;  /* 0x0000007008e4723c */ /* 0x040fe200000018ff */
[----:B------:R1:W-:Y:S01]  /*2aa0*/  I2F R61, R5 ;  /* 0x00000005003d7306 */ /* 0x0003e20000201400 */
[----:B------:R-:W-:Y:S01]  /*2ab0*/  IMAD.MOV.U32 R115, RZ, RZ, R187 ;  /* 0x000000ffff737224 */ /* 0x000fe200078e00bb */
[----:B------:R-:W-:Y:S02]  /*2ac0*/  MOV R114, R88 ;  /* 0x0000005800727202 */ /* 0x000fe40000000f00 */
[C---:B------:R-:W-:Y:S02]  /*2ad0*/  IADD3 R88, R7.reuse, 0x51, RZ ;  /* 0x0000005107587810 */ /* 0x040fe40007ffe0ff */
[----:B------:R-:W-:Y:S01]  /*2ae0*/  IMAD.MOV.U32 R112, RZ, RZ, R87 ;  /* 0x000000ffff707224 */ /* 0x000fe200078e0057 */
[C---:B------:R-:W-:Y:S01]  /*2af0*/  IADD3 R87, R7.reuse, 0x50, RZ ;  /* 0x0000005007577810 */ /* 0x040fe20007ffe0ff */
[----:B------:R-:W-:Y:S01]  /*2b00*/  HMMA.16816.F32 R20, R8, R56, RZ ;  /* 0x000000380814723c */ /* 0x000fe200000018ff */
[----:B------:R-:W-:Y:S01]  /*2b10*/  IMAD.MOV.U32 R113, RZ, RZ, R93 ;  /* 0x000000ffff717224 */ /* 0x000fe200078e005d */
[----:B------:R-:W-:-:S02]  /*2b20*/  IADD3 R93, R7, 0x68, RZ ;  /* 0x00000068075d7810 */ /* 0x000fc40007ffe0ff */
[----:B-1----:R-:W-:-:S04]  /*2b30*/  MOV R5, R2 ;  /* 0x0000000200057202 */ /* 0x002fc80000000f00 */
[C---:B------:R-:W-:Y:S01]  /*2b40*/  HMMA.16816.F32 R16, R8.reuse, R76, RZ ;  /* 0x0000004c0810723c */ /* 0x040fe200000018ff */
[----:B------:R-:W-:Y:S01]  /*2b50*/  IABS R2, R6 ;  /* 0x0000000600027213 */ /* 0x000fe20000000000 */
[C---:B------:R-:W-:Y:S01]  /*2b60*/  IMAD.IADD R6, R0.reuse, 0x1, -R63 ;  /* 0x0000000100067824 */ /* 0x040fe200078e0a3f */
[----:B------:R1:W-:Y:S05]  /*2b70*/  I2F R55, R5 ;  /* 0x0000000500377306 */ /* 0x0003ea0000201400 */
[C---:B------:R-:W-:Y:S08]  /*2b80*/  HMMA.16816.F32 R76, R8.reuse, R78, RZ ;  /* 0x0000004e084c723c */ /* 0x040ff000000018ff */
[----:B------:R-:W-:Y:S01]  /*2b90*/  HMMA.16816.F32 R24, R8, R44, RZ ;  /* 0x0000002c0818723c */ /* 0x000fe200000018ff */
[----:B-1----:R-:W-:Y:S01]  /*2ba0*/  IMAD.MOV.U32 R5, RZ, RZ, R2 ;  /* 0x000000ffff057224 */ /* 0x002fe200078e0002 */
[----:B------:R-:W-:Y:S01]  /*2bb0*/  IABS R2, R6 ;  /* 0x0000000600027213 */ /* 0x000fe20000000000 */
[----:B------:R-:W-:-:S02]  /*2bc0*/  IMAD.IADD R6, R0, 0x1, -R66 ;  /* 0x0000000100067824 */ /* 0x000fc400078e0a42 */
[----:B------:R1:W3:Y:S03]  /*2bd0*/  I2F R54, R5 ;  /* 0x0000000500367306 */ /* 0x0002e60000201400 */
[C---:B------:R-:W-:Y:S08]  /*2be0*/  HMMA.16816.F32 R44, R8.reuse, R46, RZ ;  /* 0x0000002e082c723c */ /* 0x040ff000000018ff */
[----:B------:R-:W-:Y:S01]  /*2bf0*/  HMMA.16816.F32 R12, R8, R100, RZ ;  /* 0x00000064080c723c */ /* 0x000fe200000018ff */
[----:B-1----:R-:W-:Y:S01]  /*2c00*/  IMAD.MOV.U32 R5, RZ, RZ, R2 ;  /* 0x000000ffff057224 */ /* 0x002fe200078e0002 */
[----:B------:R-:W-:-:S06]  /*2c10*/  IABS R2, R6 ;  /* 0x0000000600027213 */ /* 0x000fcc0000000000 */
[----:B------:R-:W-:Y:S01]  /*2c20*/  HMMA.16816.F32 R200, R8, R102, RZ ;  /* 0x0000006608c8723c */ /* 0x000fe200000018ff */
[----:B------:R-:W-:Y:S01]  /*2c30*/  IADD3 R6, R0, -R67, RZ ;  /* 0x8000004300067210 */ /* 0x000fe20007ffe0ff */
[----:B------:R1:W4:Y:S01]  /*2c40*/  I2F R52, R5 ;  /* 0x0000000500347306 */ /* 0x0003220000201400 */
[----:B---3--:R-:W-:-:S05]  /*2c50*/  FFMA.FTZ R54, R54, -R3, R153 ;  /* 0x8000000336367223 */ /* 0x008fca0000010099 */
[----:B--2---:R-:W-:Y:S07]  /*2c60*/  HMMA.16816.F32 R100, R28, R128, R20 ;  /* 0x000000801c64723c */ /* 0x004fee0000001814 */
[----:B------:R-:W-:Y:S01]  /*2c70*/  IMAD.MOV.U32 R23, RZ, RZ, R92 ;  /* 0x000000ffff177224 */ /* 0x000fe200078e005c */
[----:B------:R-:W-:Y:S01]  /*2c80*/  IADD3 R92, R7, 0x61, RZ ;  /* 0x00000061075c7810 */ /* 0x000fe20007ffe0ff */
[----:B------:R-:W-:Y:S01]  /*2c90*/  HMMA.16816.F32 R216, R8, R108, RZ ;  /* 0x0000006c08d8723c */ /* 0x000fe200000018ff */
[----:B-1----:R-:W-:Y:S01]  /*2ca0*/  IMAD.MOV.U32 R5, RZ, RZ, R2 ;  /* 0x000000ffff057224 */ /* 0x002fe200078e0002 */
[----:B------:R-:W-:Y:S01]  /*2cb0*/  IABS R2, R6 ;  /* 0x0000000600027213 */ /* 0x000fe20000000000 */
[----:B------:R-:W-:-:S02]  /*2cc0*/  IMAD.IADD R6, R0, 0x1, -R68 ;  /* 0x0000000100067824 */ /* 0x000fc400078e0a44 */
[----:B------:R1:W2:Y:S01]  /*2cd0*/  I2F R48, R5 ;  /* 0x0000000500307306 */ /* 0x0002a20000201400 */
[----:B----4-:R-:W-:Y:S02]  /*2ce0*/  FFMA.FTZ R52, R52, -R3, R148 ;  /* 0x8000000334347223 */ /* 0x010fe40000010094 */
[----:B------:R-:W-:Y:S08]  /*2cf0*/  HMMA.16816.F32 R240, R8, R110, RZ ;  /* 0x0000006e08f0723c */ /* 0x000ff000000018ff */
[----:B------:R-:W-:Y:S01]  /*2d00*/  HMMA.16816.F32 R108, R28, R132, R16 ;  /* 0x000000841c6c723c */ /* 0x000fe20000001810 */
[----:B-1----:R-:W-:Y:S01]  /*2d10*/  IMAD.MOV.U32 R5, RZ, RZ, R2 ;  /* 0x000000ffff057224 */ /* 0x002fe200078e0002 */
[----:B------:R-:W-:Y:S01]  /*2d20*/  IABS R2, R6 ;  /* 0x0000000600027213 */ /* 0x000fe20000000000 */
[----:B------:R-:W-:-:S05]  /*2d30*/  IMAD.IADD R6, R0, 0x1, -R69 ;  /* 0x0000000100067824 */ /* 0x000fca00078e0a45 */
[----:B------:R-:W-:Y:S01]  /*2d40*/  HMMA.16816.F32 R132, R28, R134, R76 ;  /* 0x000000861c84723c */ /* 0x000fe2000000184c */
[----:B------:R1:W3:Y:S01]  /*2d50*/  I2F R35, R5 ;  /* 0x0000000500237306 */ /* 0x0002e20000201400 */
[----:B------:R-:W-:Y:S01]  /*2d60*/  MOV R18, R196 ;  /* 0x000000c400127202 */ /* 0x000fe20000000f00 */
[----:B--2---:R-:W-:-:S04]  /*2d70*/  FFMA.FTZ R48, R48, -R3, R149 ;  /* 0x8000000330307223 */ /* 0x004fc80000010095 */
[C---:B------:R-:W-:Y:S01]  /*2d80*/  IADD3 R76, R7.reuse, 0x69, RZ ;  /* 0x00000069074c7810 */ /* 0x040fe20007ffe0ff */
[----:B------:R-:W-:Y:S01]  /*2d90*/  HMMA.16816.F32 R36, R28, R120, R36 ;  /* 0x000000781c24723c */ /* 0x000fe20000001824 */
[C---:B------:R-:W-:Y:S02]  /*2da0*/  IADD3 R77, R7.reuse, 0x70, RZ ;  /* 0x00000070074d7810 */ /* 0x040fe40007ffe0ff */
[C---:B------:R-:W-:Y:S02]  /*2db0*/  IADD3 R79, R7.reuse, 0x78, RZ ;  /* 0x00000078074f7810 */ /* 0x040fe40007ffe0ff */
[----:B------:R-:W-:Y:S02]  /*2dc0*/  IADD3 R78, R7, 0x79, RZ ;  /* 0x00000079074e7810 */ /* 0x000fe40007ffe0ff */
[----:B------:R-:W-:Y:S01]  /*2dd0*/  IMAD.MOV.U32 R121, RZ, RZ, R81 ;  /* 0x000000ffff797224 */ /* 0x000fe200078e0051 */
[----:B------:R-:W-:Y:S01]  /*2de0*/  HMMA.16816.F32 R56, R8, R58, RZ ;  /* 0x0000003a0838723c */ /* 0x000fe200000018ff */
[----:B-1----:R-:W-:Y:S01]  /*2df0*/  MOV R5, R2 ;  /* 0x0000000200057202 */ /* 0x002fe20000000f00 */
[----:B------:R-:W-:Y:S01]  /*2e00*/  IMAD.MOV.U32 R120, RZ, RZ, R80 ;  /* 0x000000ffff787224 */ /* 0x000fe200078e0050 */
[----:B------:R-:W-:Y:S01]  /*2e10*/  IABS R2, R6 ;  /* 0x0000000600027213 */ /* 0x000fe20000000000 */
[----:B------:R-:W-:Y:S01]  /*2e20*/  IMAD.IADD R6, R0, 0x1, -R70 ;  /* 0x0000000100067824 */ /* 0x000fe200078e0a46 */
[----:B------:R1:W-:Y:S01]  /*2e30*/  I2F R34, R5 ;  /* 0x0000000500227306 */ /* 0x0003e20000201400 */
[----:B------:R-:W-:Y:S01]  /*2e40*/  IMAD.MOV.U32 R149, RZ, RZ, R120 ;  /* 0x000000ffff957224 */ /* 0x000fe200078e0078 */
[----:B------:R-:W-:Y:S01]  /*2e50*/  MOV R11, R183 ;  /* 0x000000b7000b7202 */ /* 0x000fe20000000f00 */
[----:B------:R-:W-:Y:S01]  /*2e60*/  HMMA.16816.F32 R80, R28, R124, R24 ;  /* 0x0000007c1c50723c */ /* 0x000fe20000001818 */
[----:B------:R-:W-:-:S02]  /*2e70*/  IMAD.MOV.U32 R10, RZ, RZ, R182 ;  /* 0x000000ffff0a7224 */ /* 0x000fc400078e00b6 */
[----:B------:R-:W-:Y:S02]  /*2e80*/  IMAD.MOV.U32 R9, RZ, RZ, R181 ;  /* 0x000000ffff097224 */ /* 0x000fe400078e00b5 */
[----:B------:R-:W-:Y:S01]  /*2e90*/  IMAD.MOV.U32 R19, RZ, RZ, R10 ;  /* 0x000000ffff137224 */ /* 0x000fe200078e000a */
[C---:B------:R-:W-:Y:S01]  /*2ea0*/  IADD3 R10, R0.reuse, 0x8, RZ ;  /* 0x00000008000a7810 */ /* 0x040fe20007ffe0ff */
[----:B------:R-:W-:Y:S01]  /*2eb0*/  IMAD.MOV.U32 R8, RZ, RZ, R180 ;  /* 0x000000ffff087224 */ /* 0x000fe200078e00b4 */
[C---:B------:R-:W-:Y:S01]  /*2ec0*/  HMMA.16816.F32 R124, R28.reuse, R126, R44 ;  /* 0x0000007e1c7c723c */ /* 0x040fe2000000182c */
[----:B------:R-:W-:Y:S01]  /*2ed0*/  IMAD.MOV.U32 R26, RZ, RZ, R11 ;  /* 0x000000ffff1a7224 */ /* 0x000fe200078e000b */
[C---:B------:R-:W-:Y:S01]  /*2ee0*/  IADD3 R11, R0.reuse, 0x48, RZ ;  /* 0x00000048000b7810 */ /* 0x040fe20007ffe0ff */
[----:B------:R-:W-:Y:S02]  /*2ef0*/  IMAD.MOV.U32 R22, RZ, RZ, R9 ;  /* 0x000000ffff167224 */ /* 0x000fe400078e0009 */
[----:B-1----:R-:W-:Y:S01]  /*2f00*/  IMAD.MOV.U32 R5, RZ, RZ, R2 ;  /* 0x000000ffff057224 */ /* 0x002fe200078e0002 */
[----:B------:R-:W-:Y:S01]  /*2f10*/  IABS R2, R6 ;  /* 0x0000000600027213 */ /* 0x000fe20000000000 */
[----:B------:R-:W-:Y:S01]  /*2f20*/  IMAD.IADD R6, R0, 0x1, -R71 ;  /* 0x0000000100067824 */ /* 0x000fe200078e0a47 */
[----:B------:R-:W-:Y:S01]  /*2f30*/  HMMA.16816.F32 R180, R28, R140, R12 ;  /* 0x0000008c1cb4723c */ /* 0x000fe2000000180c */
[----:B------:R1:W2:Y:S01]  /*2f40*/  I2F R33, R5 ;  /* 0x0000000500217306 */ /* 0x0002a20000201400 */
[----:B------:R-:W-:-:S02]  /*2f50*/  FFMA.FTZ R44, R64, -R3, R145 ;  /* 0x80000003402c7223 */ /* 0x000fc40000010091 */
[----:B------:R-:W-:Y:S01]  /*2f60*/  IMAD.MOV.U32 R145, RZ, RZ, R94 ;  /* 0x000000ffff917224 */ /* 0x000fe200078e005e */
[----:B------:R-:W-:Y:S01]  /*2f70*/  IADD3 R94, R7, 0x71, RZ ;  /* 0x00000071075e7810 */ /* 0x000fe20007ffe0ff */
[----:B------:R-:W-:Y:S01]  /*2f80*/  IMAD.MOV.U32 R148, RZ, RZ, R8 ;  /* 0x000000ffff947224 */ /* 0x000fe200078e0008 */
[----:B------:R-:W-:Y:S01]  /*2f90*/  IADD3 R12, R0, 0x40, RZ ;  /* 0x00000040000c7810 */ /* 0x000fe20007ffe0ff */
[-C--:B------:R-:W-:Y:S01]  /*2fa0*/  FFMA.FTZ R46, R61, -R3.reuse, R137 ;  /* 0x800000033d2e7223 */ /* 0x080fe20000010089 */
[----:B------:R-:W-:Y:S01]  /*2fb0*/  HMMA.16816.F32 R40, R28, R122, R40 ;  /* 0x0000007a1c28723c */ /* 0x000fe20000001828 */
[-C--:B------:R-:W-:Y:S02]  /*2fc0*/  FFMA.FTZ R47, R55, -R3.reuse, R152 ;  /* 0x80000003372f7223 */ /* 0x080fe40000010098 */
[----:B---3--:R-:W-:Y:S01]  /*2fd0*/  FFMA.FTZ R55, R35, -R3, R160 ;  /* 0x8000000323377223 */ /* 0x008fe200000100a0 */
[----:B------:R-:W-:Y:S01]  /*2fe0*/  FSEL R120, R46, -INF , !P1 ;  /* 0xff8000002e787808 */ /* 0x000fe20004800000 */
[----:B------:R-:W-:-:S02]  /*2ff0*/  IMAD.MOV.U32 R160, RZ, RZ, R113 ;  /* 0x000000ffffa07224 */ /* 0x000fc400078e0071 */
[-C--:B------:R-:W-:Y:S01]  /*3000*/  FFMA.FTZ R25, R65, -R3.reuse, R144 ;  /* 0x8000000341197223 */ /* 0x080fe20000010090 */
[----:B------:R-:W-:Y:S01]  /*3010*/  HMMA.16816.F32 R128, R28, R130, R56 ;  /* 0x000000821c80723c */ /* 0x000fe20000001838 */
[----:B-1----:R-:W-:Y:S01]  /*3020*/  IMAD.MOV.U32 R5, RZ, RZ, R2 ;  /* 0x000000ffff057224 */ /* 0x002fe200078e0002 */
[----:B------:R-:W-:Y:S01]  /*3030*/  IABS R2, R6 ;  /* 0x0000000600027213 */ /* 0x000fe20000000000 */
[-C--:B------:R-:W-:Y:S01]  /*3040*/  FFMA.FTZ R45, R62, -R3.reuse, R136 ;  /* 0x800000033e2d7223 */ /* 0x080fe20000010088 */
[----:B------:R-:W-:Y:S01]  /*3050*/  IADD3 R6, R0, -R72, RZ ;  /* 0x8000004800067210 */ /* 0x000fe20007ffe0ff */
[----:B------:R1:W3:Y:S01]  /*3060*/  I2F R32, R5 ;  /* 0x0000000500207306 */ /* 0x0002e20000201400 */
[----:B------:R-:W-:Y:S01]  /*3070*/  MOV R65, R118 ;  /* 0x0000007600417202 */ /* 0x000fe20000000f00 */
[----:B--2---:R-:W-:Y:S01]  /*3080*/  FFMA.FTZ R57, R33, -R3, R156 ;  /* 0x8000000321397223 */ /* 0x004fe2000001009c */
[----:B------:R-:W-:Y:S01]  /*3090*/  FSEL R123, R54, -INF , !P6 ;  /* 0xff800000367b7808 */ /* 0x000fe20007000000 */
[----:B------:R-:W-:Y:S01]  /*30a0*/  IMAD.MOV.U32 R59, RZ, RZ, R119 ;  /* 0x000000ffff3b7224 */ /* 0x000fe200078e0077 */
[----:B------:R-:W-:Y:S01]  /*30b0*/  MOV R54, R114 ;  /* 0x0000007200367202 */ /* 0x000fe20000000f00 */
[----:B------:R-:W-:-:S02]  /*30c0*/  IMAD.MOV.U32 R156, RZ, RZ, R107 ;  /* 0x000000ffff9c7224 */ /* 0x000fc400078e006b */
[----:B------:R-:W-:Y:S01]  /*30d0*/  FFMA.FTZ R56, R34, -R3, R161 ;  /* 0x8000000322387223 */ /* 0x000fe200000100a1 */
[----:B------:R-:W-:Y:S01]  /*30e0*/  MOV R161, R112 ;  /* 0x0000007000a17202 */ /* 0x000fe20000000f00 */
[----:B------:R-:W-:Y:S02]  /*30f0*/  IMAD.MOV.U32 R62, RZ, RZ, R116 ;  /* 0x000000ffff3e7224 */ /* 0x000fe400078e0074 */
[----:B------:R-:W-:Y:S02]  /*3100*/  IMAD.MOV.U32 R61, RZ, RZ, R117 ;  /* 0x000000ffff3d7224 */ /* 0x000fe400078e0075 */
[----:B------:R-:W-:Y:S02]  /*3110*/  IMAD.MOV.U32 R152, RZ, RZ, R23 ;  /* 0x000000ffff987224 */ /* 0x000fe400078e0017 */
[----:B-1----:R-:W-:Y:S01]  /*3120*/  IMAD.MOV.U32 R5, RZ, RZ, R2 ;  /* 0x000000ffff057224 */ /* 0x002fe200078e0002 */
[----:B------:R-:W-:Y:S01]  /*3130*/  IABS R2, R6 ;  /* 0x0000000600027213 */ /* 0x000fe20000000000 */
[----:B------:R-:W-:-:S02]  /*3140*/  IMAD.IADD R6, R0, 0x1, -R73 ;  /* 0x0000000100067824 */ /* 0x000fc400078e0a49 */
[----:B------:R1:W-:Y:S01]  /*3150*/  I2F R164, R5 ;  /* 0x0000000500a47306 */ /* 0x0003e20000201400 */
[----:B---3--:R-:W-:Y:S02]  /*3160*/  FFMA.FTZ R58, R32, -R3, R157 ;  /* 0x80000003203a7223 */ /* 0x008fe4000001009d */
[----:B------:R-:W-:Y:S01]  /*3170*/  IMAD.MOV.U32 R64, RZ, RZ, R121 ;  /* 0x000000ffff407224 */ /* 0x000fe200078e0079 */
[----:B------:R-:W-:Y:S01]  /*3180*/  FSEL R121, R52, -INF , !P5 ;  /* 0xff80000034797808 */ /* 0x000fe20006800000 */
[----:B------:R-:W-:Y:S01]  /*3190*/  IMAD.MOV.U32 R157, RZ, RZ, R95 ;  /* 0x000000ffff9d7224 */ /* 0x000fe200078e005f */
[----:B------:R-:W-:Y:S01]  /*31a0*/  FSEL R95, R44, -INF , !P3 ;  /* 0xff8000002c5f7808 */ /* 0x000fe20005800000 */
[----:B------:R-:W-:Y:S02]  /*31b0*/  IMAD.MOV.U32 R44, RZ, RZ, R64 ;  /* 0x000000ffff2c7224 */ /* 0x000fe400078e0040 */
[----:B-1----:R-:W-:Y:S01]  /*31c0*/  IMAD.MOV.U32 R5, RZ, RZ, R2 ;  /* 0x000000ffff057224 */ /* 0x002fe200078e0002 */
[----:B------:R-:W-:Y:S01]  /*31d0*/  IABS R2, R6 ;  /* 0x0000000600027213 */ /* 0x000fe20000000000 */
[----:B------:R-:W-:-:S02]  /*31e0*/  IMAD.IADD R6, R0, 0x1, -R74 ;  /* 0x0000000100067824 */ /* 0x000fc400078e0a4a */
[----:B------:R1:W-:Y:S02]  /*31f0*/  I2F R165, R5 ;  /* 0x0000000500a57306 */ /* 0x0003e40000201400 */
[----:B-1----:R-:W-:Y:S02]  /*3200*/  MOV R5, R2 ;  /* 0x0000000200057202 */ /* 0x002fe40000000f00 */
[----:B------:R-:W-:-:S04]  /*3210*/  IABS R2, R6 ;  /* 0x0000000600027213 */ /* 0x000fc80000000000 */
[----:B------:R1:W-:Y:S01]  /*3220*/  I2F R167, R5 ;  /* 0x0000000500a77306 */ /* 0x0003e20000201400 */
[----:B------:R-:W-:-:S07]  /*3230*/  IADD3 R6, R0, -R85, RZ ;  /* 0x8000005500067210 */ /* 0x000fce0007ffe0ff */
[----:B------:R2:W-:Y:S01]  /*3240*/  I2F R186, R2 ;  /* 0x0000000200ba7306 */ /* 0x0005e20000201400 */
[----:B-1----:R-:W-:-:S05]  /*3250*/  IMAD.IADD R5, R0, 0x1, -R75 ;  /* 0x0000000100057824 */ /* 0x002fca00078e0a4b */
[----:B------:R-:W-:Y:S01]  /*3260*/  IABS R5, R5 ;  /* 0x0000000500057213 */ /* 0x000fe20000000000 */
[----:B--2---:R-:W-:-:S03]  /*3270*/  IMAD.IADD R2, R0, 0x1, -R84 ;  /* 0x0000000100027824 */ /* 0x004fc600078e0a54 */
[----:B------:R1:W-:Y:S02]  /*3280*/  I2F R187, R5 ;  /* 0x0000000500bb7306 */ /* 0x0003e40000201400 */
[----:B------:R-:W-:-:S05]  /*3290*/  IABS R2, R2 ;  /* 0x0000000200027213 */ /* 0x000fca0000000000 */
[----:B-1----:R-:W-:Y:S01]  /*32a0*/  IMAD.MOV.U32 R5, RZ, RZ, R2 ;  /* 0x000000ffff057224 */ /* 0x002fe200078e0002 */
[----:B------:R-:W-:Y:S01]  /*32b0*/  IABS R2, R6 ;  /* 0x0000000600027213 */ /* 0x000fe20000000000 */
[C---:B------:R-:W-:Y:S02]  /*32c0*/  IMAD.IADD R6, R0.reuse, 0x1, -R86 ;  /* 0x0000000100067824 */ /* 0x040fe400078e0a56 */
        /* <DEDUP_REMOVED lines=55> */
[----:B------:R-:W-:Y:S02]  /*3640*/  IMAD.IADD R6, R0, 0x1, -R78 ;  /* 0x0000000100067824 */ /* 0x000fe400078e0a4e */
[----:B------:R-:W-:Y:S02]  /*3650*/  IMAD.IADD R0, R11, 0x1, -R7 ;  /* 0x000000010b007824 */ /* 0x000fe400078e0a07 */
[----:B------:R1:W2:Y:S03]  /*3660*/  I2F R9, R5 ;  /* 0x0000000500097306 */ /* 0x0002a60000201400 */
[----:B------:R-:W-:Y:S01]  /*3670*/  IABS R0, R0 ;  /* 0x0000000000007213 */ /* 0x000fe20000000000 */
[----:B-1----:R-:W-:Y:S01]  /*3680*/  IMAD.MOV.U32 R5, RZ, RZ, R2 ;  /* 0x000000ffff057224 */ /* 0x002fe200078e0002 */
[----:B------:R-:W-:Y:S01]  /*3690*/  IABS R2, R6 ;  /* 0x0000000600027213 */ /* 0x000fe20000000000 */
[----:B--2---:R-:W-:-:S02]  /*36a0*/  FFMA.FTZ R24, R9, -R3, R146 ;  /* 0x8000000309187223 */ /* 0x004fc40000010092 */
[----:B------:R1:W2:Y:S03]  /*36b0*/  I2F R8, R5 ;  /* 0x0000000500087306 */ /* 0x0002a60000201400 */
[----:B------:R-:W-:-:S05]  /*36c0*/  FSEL R141, R24, -INF , !P4 ;  /* 0xff800000188d7808 */ /* 0x000fca0006000000 */
[----:B------:R3:W-:Y:S01]  /*36d0*/  I2F R137, R2 ;  /* 0x0000000200897306 */ /* 0x0007e20000201400 */
[----:B-1----:R-:W-:Y:S01]  /*36e0*/  IADD3 R5, -R49, R10, RZ ;  /* 0x0000000a31057210 */ /* 0x002fe20007ffe1ff */
[----:B--2---:R-:W-:-:S05]  /*36f0*/  FFMA.FTZ R21, R8, -R3, R36 ;  /* 0x8000000308157223 */ /* 0x004fca0000010024 */
[----:B------:R-:W-:Y:S01]  /*3700*/  FSEL R113, R21, -INF , !P4 ;  /* 0xff80000015717808 */ /* 0x000fe20006000000 */
[----:B---3--:R-:W-:Y:S01]  /*3710*/  IMAD.MOV.U32 R2, RZ, RZ, R0 ;  /* 0x000000ffff027224 */ /* 0x008fe200078e0000 */
[----:B------:R-:W-:Y:S01]  /*3720*/  IABS R0, R5 ;  /* 0x0000000500007213 */ /* 0x000fe20000000000 */
[--C-:B------:R-:W-:Y:S02]  /*3730*/  IMAD.IADD R5, R12, 0x1, -R49.reuse ;  /* 0x000000010c057824 */ /* 0x100fe400078e0a31 */
[----:B------:R1:W2:Y:S02]  /*3740*/  I2F R6, R2 ;  /* 0x0000000200067306 */ /* 0x0002a40000201400 */
[----:B-1----:R-:W-:Y:S01]  /*3750*/  IMAD.MOV.U32 R2, RZ, RZ, R0 ;  /* 0x000000ffff027224 */ /* 0x002fe200078e0000 */
[----:B------:R-:W-:Y:S01]  /*3760*/  IABS R0, R5 ;  /* 0x0000000500007213 */ /* 0x000fe20000000000 */
[----:B------:R-:W-:-:S04]  /*3770*/  IMAD.IADD R5, R11, 0x1, -R49 ;  /* 0x000000010b057824 */ /* 0x000fc800078e0a31 */
[----:B------:R1:W3:Y:S01]  /*3780*/  I2F R7, R2 ;  /* 0x0000000200077306 */ /* 0x0002e20000201400 */
[----:B--2---:R-:W-:Y:S02]  /*3790*/  FFMA.FTZ R20, R6, -R3, R38 ;  /* 0x8000000306147223 */ /* 0x004fe40000010026 */
[----:B------:R-:W-:-:S03]  /*37a0*/  IMAD.MOV.U32 R49, RZ, RZ, R115 ;  /* 0x000000ffff317224 */ /* 0x000fc600078e0073 */
[----:B------:R-:W-:Y:S02]  /*37b0*/  FSEL R119, R20, -INF , !P4 ;  /* 0xff80000014777808 */ /* 0x000fe40006000000 */
[----:B-1----:R-:W-:Y:S01]  /*37c0*/  MOV R2, R0 ;  /* 0x0000000000027202 */ /* 0x002fe20000000f00 */
[----:B---3--:R-:W-:Y:S01]  /*37d0*/  FFMA.FTZ R27, R7, -R3, R147 ;  /* 0x80000003071b7223 */ /* 0x008fe20000010093 */
[----:B------:R-:W-:Y:S01]  /*37e0*/  IABS R0, R5 ;  /* 0x0000000500007213 */ /* 0x000fe20000000000 */
[----:B------:R-:W-:Y:S01]  /*37f0*/  IMAD.IADD R5, R10, 0x1, -R50 ;  /* 0x000000010a057824 */ /* 0x000fe200078e0a32 */
[----:B------:R1:W-:Y:S01]  /*3800*/  I2F R8, R2 ;  /* 0x0000000200087306 */ /* 0x0003e20000201400 */
[----:B------:R-:W-:Y:S01]  /*3810*/  IMAD.MOV.U32 R147, RZ, RZ, R18 ;  /* 0x000000ffff937224 */ /* 0x000fe200078e0012 */
[----:B------:R-:W-:Y:S01]  /*3820*/  FSEL R140, R27, -INF , !P3 ;  /* 0xff8000001b8c7808 */ /* 0x000fe20005800000 */
[----:B-1----:R-:W-:Y:S01]  /*3830*/  IMAD.MOV.U32 R2, RZ, RZ, R0 ;  /* 0x000000ffff027224 */ /* 0x002fe200078e0000 */
[----:B------:R-:W-:Y:S01]  /*3840*/  IABS R0, R5 ;  /* 0x0000000500007213 */ /* 0x000fe20000000000 */
[----:B------:R-:W-:-:S03]  /*3850*/  IMAD.IADD R5, R12, 0x1, -R50 ;  /* 0x000000010c057824 */ /* 0x000fc600078e0a32 */
[----:B------:R1:W2:Y:S02]  /*3860*/  I2F R6, R2 ;  /* 0x0000000200067306 */ /* 0x0002a40000201400 */
[----:B-1----:R-:W-:Y:S01]  /*3870*/  MOV R2, R0 ;  /* 0x0000000000027202 */ /* 0x002fe20000000f00 */
[----:B--2---:R-:W-:Y:S01]  /*3880*/  FFMA.FTZ R18, R6, -R3, R39 ;  /* 0x8000000306127223 */ /* 0x004fe20000010027 */
[----:B------:R-:W-:Y:S01]  /*3890*/  IABS R0, R5 ;  /* 0x0000000500007213 */ /* 0x000fe20000000000 */
[----:B------:R-:W-:-:S03]  /*38a0*/  IMAD.IADD R5, R11, 0x1, -R50 ;  /* 0x000000010b057824 */ /* 0x000fc600078e0a32 */
[----:B------:R1:W2:Y:S01]  /*38b0*/  I2F R9, R2 ;  /* 0x0000000200097306 */ /* 0x0002a20000201400 */
[----:B------:R-:W-:Y:S01]  /*38c0*/  IMAD.MOV.U32 R50, RZ, RZ, R26 ;  /* 0x000000ffff327224 */ /* 0x000fe200078e001a */
[----:B------:R-:W-:Y:S01]  /*38d0*/  FSEL R117, R18, -INF , !P3 ;  /* 0xff80000012757808 */ /* 0x000fe20005800000 */
[----:B------:R-:W-:Y:S02]  /*38e0*/  FFMA.FTZ R26, R8, -R3, R37 ;  /* 0x80000003081a7223 */ /* 0x000fe40000010025 */
[----:B------:R-:W-:Y:S01]  /*38f0*/  IMAD.MOV.U32 R39, RZ, RZ, R99 ;  /* 0x000000ffff277224 */ /* 0x000fe200078e0063 */
[----:B------:R-:W-:Y:S02]  /*3900*/  FSEL R99, R45, -INF , !P2 ;  /* 0xff8000002d637808 */ /* 0x000fe40005000000 */
[----:B------:R-:W-:Y:S01]  /*3910*/  FSEL R107, R26, -INF , !P3 ;  /* 0xff8000001a6b7808 */ /* 0x000fe20005800000 */
[----:B------:R-:W-:Y:S01]  /*3920*/  IMAD.MOV.U32 R52, RZ, RZ, R39 ;  /* 0x000000ffff347224 */ /* 0x000fe200078e0027 */
[----:B------:R-:W-:Y:S01]  /*3930*/  BAR.SYNC.DEFER_BLOCKING 0x0 ;  /* 0x0000000000007b1d */ /* 0x000fe20000010000 */
[----:B------:R-:W-:-:S02]  /*3940*/  ISETP.GE.AND P3, PT, R67, R96, PT ;  /* 0x000000604300720c */ /* 0x000fc40003f66270 */
[----:B------:R-:W-:Y:S01]  /*3950*/  MOV R45, R207 ;  /* 0x000000cf002d7202 */ /* 0x000fe20000000f00 */
[----:B-1----:R-:W-:Y:S01]  /*3960*/  IMAD.MOV.U32 R2, RZ, RZ, R0 ;  /* 0x000000ffff027224 */ /* 0x002fe200078e0000 */
[----:B------:R-:W-:Y:S01]  /*3970*/  IABS R0, R5 ;  /* 0x0000000500007213 */ /* 0x000fe20000000000 */
[----:B------:R-:W-:Y:S02]  /*3980*/  IMAD.IADD R5, R10, 0x1, -R51 ;  /* 0x000000010a057824 */ /* 0x000fe400078e0a33 */
[----:B------:R1:W3:Y:S01]  /*3990*/  I2F R7, R2 ;  /* 0x0000000200077306 */ /* 0x0002e20000201400 */
[----:B--2---:R-:W-:Y:S02]  /*39a0*/  FFMA.FTZ R37, R9, -R3, R138 ;  /* 0x8000000309257223 */ /* 0x004fe4000001008a */
[----:B------:R-:W-:-:S03]  /*39b0*/  IMAD.MOV.U32 R138, RZ, RZ, R22 ;  /* 0x000000ffff8a7224 */ /* 0x000fc600078e0016 */
[----:B------:R-:W-:Y:S02]  /*39c0*/  FSEL R136, R37, -INF , !P2 ;  /* 0xff80000025887808 */ /* 0x000fe40005000000 */
[----:B-1----:R-:W-:Y:S01]  /*39d0*/  MOV R2, R0 ;  /* 0x0000000000027202 */ /* 0x002fe20000000f00 */
[----:B---3--:R-:W-:Y:S01]  /*39e0*/  FFMA.FTZ R36, R7, -R3, R40 ;  /* 0x8000000307247223 */ /* 0x008fe20000010028 */
[----:B------:R-:W-:Y:S01]  /*39f0*/  IABS R0, R5 ;  /* 0x0000000500007213 */ /* 0x000fe20000000000 */
[--C-:B------:R-:W-:Y:S01]  /*3a00*/  IMAD.IADD R5, R12, 0x1, -R51.reuse ;  /* 0x000000010c057824 */ /* 0x100fe200078e0a33 */
[----:B------:R1:W2:Y:S01]  /*3a10*/  I2F R8, R2 ;  /* 0x0000000200087306 */ /* 0x0002a20000201400 */
[----:B------:R-:W-:Y:S01]  /*3a20*/  IMAD.MOV.U32 R40, RZ, RZ, R106 ;  /* 0x000000ffff287224 */ /* 0x000fe200078e006a */
        /* <DEDUP_REMOVED lines=16> */
[----:B------:R-:W-:-:S02]  /*3b30*/  FSEL R122, R38, -INF , !P1 ;  /* 0xff800000267a7808 */ /* 0x000fc40004800000 */
[----:B------:R-:W-:Y:S01]  /*3b40*/  FSEL R157, R55, -INF , !P3 ;  /* 0xff800000379d7808 */ /* 0x000fe20005800000 */
[----:B------:R-:W-:Y:S02]  /*3b50*/  IMAD.MOV.U32 R55, RZ, RZ, R139 ;  /* 0x000000ffff377224 */ /* 0x000fe400078e008b */
[----:B------:R-:W-:Y:S02]  /*3b60*/  IMAD.MOV.U32 R139, RZ, RZ, R40 ;  /* 0x000000ffff8b7224 */ /* 0x000fe400078e0028 */
[----:B-1----:R-:W-:Y:S01]  /*3b70*/  IMAD.MOV.U32 R2, RZ, RZ, R0 ;  /* 0x000000ffff027224 */ /* 0x002fe200078e0000 */
[----:B------:R-:W-:Y:S01]  /*3b80*/  IABS R0, R5 ;  /* 0x0000000500007213 */ /* 0x000fe20000000000 */
[----:B--2---:R-:W-:Y:S01]  /*3b90*/  FFMA.FTZ R33, R13, -R3, R41 ;  /* 0x800000030d217223 */ /* 0x004fe20000010029 */
[----:B------:R-:W-:Y:S01]  /*3ba0*/  IADD3 R5, -R53, R12, RZ ;  /* 0x0000000c35057210 */ /* 0x000fe20007ffe1ff */
[----:B------:R1:W2:Y:S01]  /*3bb0*/  I2F R9, R2 ;  /* 0x0000000200097306 */ /* 0x0002a20000201400 */
[----:B------:R-:W-:-:S02]  /*3bc0*/  IMAD.MOV.U32 R41, RZ, RZ, R147 ;  /* 0x000000ffff297224 */ /* 0x000fc400078e0093 */
[----:B------:R-:W-:Y:S01]  /*3bd0*/  FSEL R106, R33, -INF , !P1 ;  /* 0xff800000216a7808 */ /* 0x000fe20004800000 */
[----:B-1----:R-:W-:Y:S01]  /*3be0*/  IMAD.MOV.U32 R2, RZ, RZ, R0 ;  /* 0x000000ffff027224 */ /* 0x002fe200078e0000 */
[----:B------:R-:W-:Y:S01]  /*3bf0*/  IABS R0, R5 ;  /* 0x0000000500007213 */ /* 0x000fe20000000000 */
[----:B------:R-:W-:Y:S02]  /*3c00*/  IMAD.IADD R5, R11, 0x1, -R53 ;  /* 0x000000010b057824 */ /* 0x000fe400078e0a35 */
[----:B------:R1:W3:Y:S01]  /*3c10*/  I2F R14, R2 ;  /* 0x00000002000e7306 */ /* 0x0002e20000201400 */
[----:B--2---:R-:W-:Y:S01]  /*3c20*/  FFMA.FTZ R22, R9, -R3, R43 ;  /* 0x8000000309167223 */ /* 0x004fe2000001002b */
[----:B------:R-:W-:Y:S01]  /*3c30*/  MOV R43, R145 ;  /* 0x00000091002b7202 */ /* 0x000fe20000000f00 */
[----:B------:R-:W-:Y:S01]  /*3c40*/  IMAD.MOV.U32 R53, RZ, RZ, R105 ;  /* 0x000000ffff357224 */ /* 0x000fe200078e0069 */
[----:B------:R-:W-:Y:S02]  /*3c50*/  FSEL R105, R25, -INF , !P4 ;  /* 0xff80000019697808 */ /* 0x000fe40006000000 */
[----:B------:R-:W-:-:S02]  /*3c60*/  FSEL R116, R22, -INF , !P1 ;  /* 0xff80000016747808 */ /* 0x000fc40004800000 */
[-C--:B------:R-:W-:Y:S02]  /*3c70*/  ISETP.GE.AND P1, PT, R69, R96.reuse, PT ;  /* 0x000000604500720c */ /* 0x080fe40003f26270 */
[----:B------:R-:W-:Y:S01]  /*3c80*/  ISETP.GE.AND P4, PT, R66, R96, PT ;  /* 0x000000604200720c */ /* 0x000fe20003f86270 */
[----:B-1----:R-:W-:Y:S01]  /*3c90*/  IMAD.MOV.U32 R2, RZ, RZ, R0 ;  /* 0x000000ffff027224 */ /* 0x002fe200078e0000 */
[----:B------:R-:W-:Y:S01]  /*3ca0*/  IABS R0, R5 ;  /* 0x0000000500007213 */ /* 0x000fe20000000000 */
[----:B------:R-:W-:Y:S02]  /*3cb0*/  IMAD.IADD R5, R10, 0x1, -R60 ;  /* 0x000000010a057824 */ /* 0x000fe400078e0a3c */
[----:B------:R1:W2:Y:S01]  /*3cc0*/  I2F R7, R2 ;  /* 0x0000000200077306 */ /* 0x0002a20000201400 */
[----:B---3--:R-:W-:Y:S01]  /*3cd0*/  FFMA.FTZ R35, R14, -R3, R154 ;  /* 0x800000030e237223 */ /* 0x008fe2000001009a */
[----:B------:R-:W-:Y:S01]  /*3ce0*/  FSEL R154, R56, -INF , !P2 ;  /* 0xff800000389a7808 */ /* 0x000fe20005000000 */
[----:B------:R-:W-:-:S03]  /*3cf0*/  IMAD.MOV.U32 R56, RZ, RZ, R65 ;  /* 0x000000ffff387224 */ /* 0x000fc600078e0041 */
[----:B------:R-:W-:Y:S02]  /*3d00*/  FSEL R144, R35, -INF , !P0 ;  /* 0xff80000023907808 */ /* 0x000fe40004000000 */
[----:B-1----:R-:W-:Y:S01]  /*3d10*/  MOV R2, R0 ;  /* 0x0000000000027202 */ /* 0x002fe20000000f00 */
[----:B--2---:R-:W-:Y:S01]  /*3d20*/  FFMA.FTZ R23, R7, -R3, R80 ;  /* 0x8000000307177223 */ /* 0x004fe20000010050 */
[----:B------:R-:W-:Y:S01]  /*3d30*/  IABS R0, R5 ;  /* 0x0000000500007213 */ /* 0x000fe20000000000 */
[----:B------:R-:W-:Y:S01]  /*3d40*/  IMAD.IADD R5, R12, 0x1, -R60 ;  /* 0x000000010c057824 */ /* 0x000fe200078e0a3c */
        /* <DEDUP_REMOVED lines=9> */
[----:B------:R-:W-:Y:S02]  /*3de0*/  IMAD.MOV.U32 R60, RZ, RZ, R138 ;  /* 0x000000ffff3c7224 */ /* 0x000fe400078e008a */
[----:B------:R-:W-:Y:S01]  /*3df0*/  IMAD.MOV.U32 R138, RZ, RZ, R206 ;  /* 0x000000ffff8a7224 */ /* 0x000fe200078e00ce */
        /* <DEDUP_REMOVED lines=11> */
[----:B--2---:R-:W-:Y:S02]  /*3eb0*/  FFMA.FTZ R18, R15, -R3, R81 ;  /* 0x800000030f127223 */ /* 0x004fe40000010051 */
[----:B-1----:R-:W-:Y:S01]  /*3ec0*/  IMAD.MOV.U32 R2, RZ, RZ, R0 ;  /* 0x000000ffff027224 */ /* 0x002fe200078e0000 */
[----:B------:R-:W-:Y:S01]  /*3ed0*/  IABS R0, R5 ;  /* 0x0000000500007213 */ /* 0x000fe20000000000 */
[----:B------:R-:W-:-:S03]  /*3ee0*/  IMAD.IADD R5, R11, 0x1, -R63 ;  /* 0x000000010b057824 */ /* 0x000fc600078e0a3f */
[----:B------:R1:W2:Y:S01]  /*3ef0*/  I2F R17, R2 ;  /* 0x0000000200117306 */ /* 0x0002a20000201400 */
[----:B---3--:R-:W-:Y:S02]  /*3f00*/  FFMA.FTZ R9, R13, -R3, R83 ;  /* 0x800000030d097223 */ /* 0x008fe40000010053 */
[----:B------:R-:W-:-:S03]  /*3f10*/  IMAD.MOV.U32 R63, RZ, RZ, R204 ;  /* 0x000000ffff3f7224 */ /* 0x000fc600078e00cc */
[----:B------:R-:W-:Y:S02]  /*3f20*/  FSEL R114, R9, -INF , !P6 ;  /* 0xff80000009727808 */ /* 0x000fe40007000000 */
[----:B-1----:R-:W-:Y:S01]  /*3f30*/  MOV R2, R0 ;  /* 0x0000000000027202 */ /* 0x002fe20000000f00 */
[----:B--2---:R-:W-:Y:S01]  /*3f40*/  FFMA.FTZ R17, R17, -R3, R150 ;  /* 0x8000000311117223 */ /* 0x004fe20000010096 */
[----:B------:R-:W-:Y:S01]  /*3f50*/  IABS R0, R5 ;  /* 0x0000000500007213 */ /* 0x000fe20000000000 */
[----:B------:R-:W-:Y:S01]  /*3f60*/  IMAD.IADD R5, R10, 0x1, -R66 ;  /* 0x000000010a057824 */ /* 0x000fe200078e0a42 */
[----:B------:R1:W2:Y:S03]  /*3f70*/  I2F R16, R2 ;  /* 0x0000000200107306 */ /* 0x0002a60000201400 */
[----:B-1----:R-:W-:Y:S01]  /*3f80*/  IMAD.MOV.U32 R2, RZ, RZ, R0 ;  /* 0x000000ffff027224 */ /* 0x002fe200078e0000 */
[----:B------:R-:W-:Y:S01]  /*3f90*/  IABS R0, R5 ;  /* 0x0000000500007213 */ /* 0x000fe20000000000 */
[----:B------:R-:W-:-:S03]  /*3fa0*/  IMAD.IADD R5, R12, 0x1, -R66 ;  /* 0x000000010c057824 */ /* 0x000fc600078e0a42 */
[----:B------:R1:W3:Y:S01]  /*3fb0*/  I2F R14, R2 ;  /* 0x00000002000e7306 */ /* 0x0002e20000201400 */
[----:B--2---:R-:W-:Y:S01]  /*3fc0*/  FFMA.FTZ R13, R16, -R3, R124 ;  /* 0x80000003100d7223 */ /* 0x004fe2000001007c */
[----:B------:R-:W-:Y:S02]  /*3fd0*/  FSEL R124, R47, -INF , !P0 ;  /* 0xff8000002f7c7808 */ /* 0x000fe40004000000 */
[----:B------:R-:W-:Y:S01]  /*3fe0*/  ISETP.GE.AND P0, PT, R70, R96, PT ;  /* 0x000000604600720c */ /* 0x000fe20003f06270 */
[----:B-1----:R-:W-:Y:S01]  /*3ff0*/  IMAD.MOV.U32 R2, RZ, RZ, R0 ;  /* 0x000000ffff027224 */ /* 0x002fe200078e0000 */
[----:B------:R-:W-:Y:S01]  /*4000*/  IABS R0, R5 ;  /* 0x0000000500007213 */ /* 0x000fe20000000000 */
[----:B---3--:R-:W-:Y:S01]  /*4010*/  FFMA.FTZ R7, R14, -R3, R126 ;  /* 0x800000030e077223 */ /* 0x008fe2000001007e */
[----:B------:R-:W-:Y:S01]  /*4020*/  IADD3 R5, -R66, R11, RZ ;  /* 0x0000000b42057210 */ /* 0x000fe20007ffe1ff */
[----:B------:R1:W2:Y:S02]  /*4030*/  I2F R19, R2 ;  /* 0x0000000200137306 */ /* 0x0002a40000201400 */
[----:B-1----:R-:W-:Y:S01]  /*4040*/  IMAD.MOV.U32 R2, RZ, RZ, R0 ;  /* 0x000000ffff027224 */ /* 0x002fe200078e0000 */
[----:B------:R-:W-:Y:S01]  /*4050*/  IABS R0, R5 ;  /* 0x0000000500007213 */ /* 0x000fe20000000000 */
[----:B------:R-:W-:-:S04]  /*4060*/  IMAD.IADD R5, R10, 0x1, -R67 ;  /* 0x000000010a057824 */ /* 0x000fc800078e0a43 */
[----:B------:R1:W3:Y:S01]  /*4070*/  I2F R21, R2 ;  /* 0x0000000200157306 */ /* 0x0002e20000201400 */
[----:B--2---:R-:W-:Y:S02]  /*4080*/  FFMA.FTZ R15, R19, -R3, R151 ;  /* 0x80000003130f7223 */ /* 0x004fe40000010097 */
[----:B-1----:R-:W-:Y:S01]  /*4090*/  IMAD.MOV.U32 R2, RZ, RZ, R0 ;  /* 0x000000ffff027224 */ /* 0x002fe200078e0000 */
[----:B------:R-:W-:Y:S01]  /*40a0*/  IABS R0, R5 ;  /* 0x0000000500007213 */ /* 0x000fe20000000000 */
[----:B------:R-:W-:-:S03]  /*40b0*/  IMAD.IADD R5, R12, 0x1, -R67 ;  /* 0x000000010c057824 */ /* 0x000fc600078e0a43 */
[----:B------:R1:W2:Y:S01]  /*40c0*/  I2F R20, R2 ;  /* 0x0000000200147306 */ /* 0x0002a20000201400 */
[-C--:B---3--:R-:W-:Y:S01]  /*40d0*/  FFMA.FTZ R8, R21, -R3.reuse, R125 ;  /* 0x8000000315087223 */ /* 0x088fe2000001007d */
        /* <DEDUP_REMOVED lines=10> */
[----:B--2---:R-:W-:-:S05]  /*4180*/  FFMA.FTZ R14, R24, -R3, R162 ;  /* 0x80000003180e7223 */ /* 0x004fca00000100a2 */
[----:B------:R-:W-:Y:S01]  /*4190*/  FSEL R206, R14, -INF , !P3 ;  /* 0xff8000000ece7808 */ /* 0x000fe20005800000 */
[----:B-1----:R-:W-:Y:S01]  /*41a0*/  IMAD.MOV.U32 R2, RZ, RZ, R0 ;  /* 0x000000ffff027224 */ /* 0x002fe200078e0000 */
[----:B------:R-:W-:Y:S01]  /*41b0*/  IABS R0, R5 ;  /* 0x0000000500007213 */ /* 0x000fe20000000000 */
[----:B---3--:R-:W-:Y:S01]  /*41c0*/  FFMA.FTZ R9, R26, -R3, R100 ;  /* 0x800000031a097223 */ /* 0x008fe20000010064 */
[----:B------:R-:W-:Y:S01]  /*41d0*/  IADD3 R5, -R68, R12, RZ ;  /* 0x0000000c44057210 */ /* 0x000fe20007ffe1ff */
[----:B------:R1:W2:Y:S01]  /*41e0*/  I2F R27, R2 ;  /* 0x00000002001b7306 */ /* 0x0002a20000201400 */
[----:B------:R-:W-:Y:S02]  /*41f0*/  FSEL R100, R7, -INF , !P5 ;  /* 0xff80000007647808 */ /* 0x000fe40006800000 */
[----:B------:R-:W-:Y:S01]  /*4200*/  FSEL R145, R9, -INF , !P3 ;  /* 0xff80000009917808 */ /* 0x000fe20005800000 */
[----:B-1----:R-:W-:Y:S01]  /*4210*/  IMAD.MOV.U32 R2, RZ, RZ, R0 ;  /* 0x000000ffff027224 */ /* 0x002fe200078e0000 */
[----:B------:R-:W-:Y:S01]  /*4220*/  IABS R0, R5 ;  /* 0x0000000500007213 */ /* 0x000fe20000000000 */
[----:B------:R-:W-:Y:S01]  /*4230*/  IMAD.IADD R5, R11, 0x1, -R68 ;  /* 0x000000010b057824 */ /* 0x000fe200078e0a44 */
[----:B------:R-:W-:Y:S01]  /*4240*/  FSEL R68, R8, -INF , !P4 ;  /* 0xff80000008447808 */ /* 0x000fe20006000000 */
[----:B------:R1:W-:Y:S01]  /*4250*/  I2F R34, R2 ;  /* 0x0000000200227306 */ /* 0x0003e20000201400 */
[----:B--2---:R-:W-:Y:S01]  /*4260*/  FFMA.FTZ R7, R27, -R3, R102 ;  /* 0x800000031b077223 */ /* 0x004fe20000010066 */
[----:B------:R-:W-:-:S04]  /*4270*/  FSEL R102, R15, -INF , !P4 ;  /* 0xff8000000f667808 */ /* 0x000fc80006000000 */
[----:B------:R-:W-:Y:S02]  /*4280*/  FSEL R147, R7, -INF , !P3 ;  /* 0xff80000007937808 */ /* 0x000fe40005800000 */
[----:B------:R-:W-:Y:S01]  /*4290*/  ISETP.GE.AND P3, PT, R74, R96, PT ;  /* 0x000000604a00720c */ /* 0x000fe20003f66270 */
[----:B-1----:R-:W-:Y:S01]  /*42a0*/  IMAD.MOV.U32 R2, RZ, RZ, R0 ;  /* 0x000000ffff027224 */ /* 0x002fe200078e0000 */
[----:B------:R-:W-:Y:S01]  /*42b0*/  IABS R0, R5 ;  /* 0x0000000500007213 */ /* 0x000fe20000000000 */
[----:B------:R-:W-:Y:S02]  /*42c0*/  IMAD.IADD R5, R10, 0x1, -R69 ;  /* 0x000000010a057824 */ /* 0x000fe400078e0a45 */
[----:B------:R1:W2:Y:S02]  /*42d0*/  I2F R36, R2 ;  /* 0x0000000200247306 */ /* 0x0002a40000201400 */
[----:B-1----:R-:W-:Y:S01]  /*42e0*/  MOV R2, R0 ;  /* 0x0000000000027202 */ /* 0x002fe20000000f00 */
[----:B--2---:R-:W-:Y:S01]  /*42f0*/  FFMA.FTZ R8, R36, -R3, R101 ;  /* 0x8000000324087223 */ /* 0x004fe20000010065 */
[----:B------:R-:W-:Y:S01]  /*4300*/  IABS R0, R5 ;  /* 0x0000000500007213 */ /* 0x000fe20000000000 */
[----:B------:R-:W-:-:S03]  /*4310*/  IMAD.IADD R5, R12, 0x1, -R69 ;  /* 0x000000010c057824 */ /* 0x000fc600078e0a45 */
[----:B------:R1:W-:Y:S01]  /*4320*/  I2F R32, R2 ;  /* 0x0000000200207306 */ /* 0x0003e20000201400 */
[----:B------:R-:W-:Y:S01]  /*4330*/  FSEL R127, R8, -INF , !P2 ;  /* 0xff800000087f7808 */ /* 0x000fe20005000000 */
[----:B-1----:R-:W-:Y:S01]  /*4340*/  IMAD.MOV.U32 R2, RZ, RZ, R0 ;  /* 0x000000ffff027224 */ /* 0x002fe200078e0000 */
[----:B------:R-:W-:Y:S01]  /*4350*/  IABS R0, R5 ;  /* 0x0000000500007213 */ /* 0x000fe20000000000 */
[----:B------:R-:W-:Y:S01]  /*4360*/  IMAD.IADD R5, R11, 0x1, -R69 ;  /* 0x000000010b057824 */ /* 0x000fe200078e0a45 */
[----:B------:R-:W-:-:S03]  /*4370*/  FSEL R69, R13, -INF , !P5 ;  /* 0xff8000000d457808 */ /* 0x000fc60006800000 */
[----:B------:R1:W2:Y:S01]  /*4380*/  I2F R37, R2 ;  /* 0x0000000200257306 */ /* 0x0002a20000201400 */
[----:B------:R-:W-:Y:S01]  /*4390*/  FFMA.FTZ R13, R34, -R3, R163 ;  /* 0x80000003220d7223 */ /* 0x000fe200000100a3 */
[----:B------:R-:W-:-:S04]  /*43a0*/  ISETP.GE.AND P5, PT, R72, R96, PT ;  /* 0x000000604800720c */ /* 0x000fc80003fa6270 */
[----:B------:R-:W-:Y:S01]  /*43b0*/  FSEL R204, R13, -INF , !P2 ;  /* 0xff8000000dcc7808 */ /* 0x000fe20005000000 */
[----:B-1----:R-:W-:Y:S01]  /*43c0*/  IMAD.MOV.U32 R2, RZ, RZ, R0 ;  /* 0x000000ffff027224 */ /* 0x002fe200078e0000 */
[----:B------:R-:W-:Y:S01]  /*43d0*/  IABS R0, R5 ;  /* 0x0000000500007213 */ /* 0x000fe20000000000 */
[----:B--2---:R-:W-:Y:S01]  /*43e0*/  FFMA.FTZ R9, R37, -R3, R158 ;  /* 0x8000000325097223 */ /* 0x004fe2000001009e */
[----:B------:R-:W-:Y:S01]  /*43f0*/  IADD3 R5, -R70, R10, RZ ;  /* 0x0000000a46057210 */ /* 0x000fe20007ffe1ff */
[----:B------:R1:W2:Y:S02]  /*4400*/  I2F R16, R2 ;  /* 0x0000000200107306 */ /* 0x0002a40000201400 */
[----:B-1----:R-:W-:Y:S01]  /*4410*/  IMAD.MOV.U32 R2, RZ, RZ, R0 ;  /* 0x000000ffff027224 */ /* 0x002fe200078e0000 */
[----:B------:R-:W-:Y:S01]  /*4420*/  IABS R0, R5 ;  /* 0x0000000500007213 */ /* 0x000fe20000000000 */
[----:B------:R-:W-:-:S04]  /*4430*/  IMAD.IADD R5, R12, 0x1, -R70 ;  /* 0x000000010c057824 */ /* 0x000fc800078e0a46 */
[----:B------:R1:W-:Y:S01]  /*4440*/  I2F R22, R2 ;  /* 0x0000000200167306 */ /* 0x0003e20000201400 */
[----:B--2---:R-:W-:Y:S02]  /*4450*/  FFMA.FTZ R7, R16, -R3, R128 ;  /* 0x8000000310077223 */ /* 0x004fe40000010080 */
[----:B-1----:R-:W-:Y:S01]  /*4460*/  IMAD.MOV.U32 R2, RZ, RZ, R0 ;  /* 0x000000ffff027224 */ /* 0x002fe200078e0000 */
[----:B------:R-:W-:Y:S01]  /*4470*/  IABS R0, R5 ;  /* 0x0000000500007213 */ /* 0x000fe20000000000 */
[----:B------:R-:W-:Y:S01]  /*4480*/  IMAD.IADD R5, R11, 0x1, -R70 ;  /* 0x000000010b057824 */ /* 0x000fe200078e0a46 */
[----:B------:R-:W-:Y:S02]  /*4490*/  FSEL R70, R18, -INF , !P6 ;  /* 0xff80000012467808 */ /* 0x000fe40007000000 */
[----:B------:R1:W2:Y:S01]  /*44a0*/  I2F R19, R2 ;  /* 0x0000000200137306 */ /* 0x0002a20000201400 */
[----:B------:R-:W-:Y:S02]  /*44b0*/  ISETP.GE.AND P6, PT, R71, R96, PT ;  /* 0x000000604700720c */ /* 0x000fe40003fc6270 */
[----:B-1----:R-:W-:Y:S01]  /*44c0*/  MOV R2, R0 ;  /* 0x0000000000027202 */ /* 0x002fe20000000f00 */
[----:B--2---:R-:W-:Y:S01]  /*44d0*/  FFMA.FTZ R8, R19, -R3, R159 ;  /* 0x8000000313087223 */ /* 0x004fe2000001009f */
[----:B------:R-:W-:Y:S01]  /*44e0*/  IABS R0, R5 ;  /* 0x0000000500007213 */ /* 0x000fe20000000000 */
[----:B------:R-:W-:-:S02]  /*44f0*/  IMAD.IADD R5, R10, 0x1, -R71 ;  /* 0x000000010a057824 */ /* 0x000fc400078e0a47 */
[----:B------:R1:W2:Y:S01]  /*4500*/  I2F R23, R2 ;  /* 0x0000000200177306 */ /* 0x0002a20000201400 */
[----:B------:R-:W-:Y:S02]  /*4510*/  MOV R159, R152 ;  /* 0x00000098009f7202 */ /* 0x000fe40000000f00 */
[----:B------:R-:W-:Y:S01]  /*4520*/  FSEL R152, R9, -INF , !P1 ;  /* 0xff80000009987808 */ /* 0x000fe20004800000 */
[----:B------:R-:W-:Y:S02]  /*4530*/  FFMA.FTZ R9, R164, -R3, R220 ;  /* 0x80000003a4097223 */ /* 0x000fe400000100dc */
[----:B------:R-:W-:Y:S02]  /*4540*/  IMAD.MOV.U32 R220, RZ, RZ, R41 ;  /* 0x000000ffffdc7224 */ /* 0x000fe400078e0029 */
[----:B------:R-:W-:Y:S01]  /*4550*/  IMAD.MOV.U32 R41, RZ, RZ, R60 ;  /* 0x000000ffff297224 */ /* 0x000fe200078e003c */
[----:B------:R-:W-:Y:S01]  /*4560*/  MOV R60, R139 ;  /* 0x0000008b003c7202 */ /* 0x000fe20000000f00 */
[----:B------:R-:W-:-:S02]  /*4570*/  IMAD.MOV.U32 R139, RZ, RZ, R42 ;  /* 0x000000ffff8b7224 */ /* 0x000fc400078e002a */
[----:B------:R-:W-:Y:S02]  /*4580*/  IMAD.MOV.U32 R42, RZ, RZ, R224 ;  /* 0x000000ffff2a7224 */ /* 0x000fe400078e00e0 */
[----:B------:R-:W-:Y:S02]  /*4590*/  IMAD.MOV.U32 R83, RZ, RZ, R139 ;  /* 0x000000ffff537224 */ /* 0x000fe400078e008b */
[----:B-1----:R-:W-:Y:S01]  /*45a0*/  IMAD.MOV.U32 R2, RZ, RZ, R0 ;  /* 0x000000ffff027224 */ /* 0x002fe200078e0000 */
[----:B------:R-:W-:Y:S01]  /*45b0*/  IABS R0, R5 ;  /* 0x0000000500007213 */ /* 0x000fe20000000000 */
[----:B------:R-:W-:Y:S02]  /*45c0*/  IMAD.IADD R5, R12, 0x1, -R71 ;  /* 0x000000010c057824 */ /* 0x000fe400078e0a47 */
[----:B------:R1:W-:Y:S01]  /*45d0*/  I2F R21, R2 ;  /* 0x0000000200157306 */ /* 0x0003e20000201400 */
[----:B------:R-:W-:Y:S02]  /*45e0*/  IMAD.MOV.U32 R81, RZ, RZ, R42 ;  /* 0x000000ffff517224 */ /* 0x000fe400078e002a */
[----:B------:R-:W-:-:S02]  /*45f0*/  IMAD.MOV.U32 R139, RZ, RZ, R62 ;  /* 0x000000ffff8b7224 */ /* 0x000fc400078e003e */
[----:B-1----:R-:W-:Y:S01]  /*4600*/  IMAD.MOV.U32 R2, RZ, RZ, R0 ;  /* 0x000000ffff027224 */ /* 0x002fe200078e0000 */
[----:B------:R-:W-:Y:S01]  /*4610*/  IABS R0, R5 ;  /* 0x0000000500007213 */ /* 0x000fe20000000000 */
[----:B------:R-:W-:Y:S01]  /*4620*/  IMAD.IADD R5, R11, 0x1, -R71 ;  /* 0x000000010b057824 */ /* 0x000fe200078e0a47 */
[----:B------:R-:W-:Y:S01]  /*4630*/  FSEL R71, R6, -INF , !P4 ;  /* 0xff80000006477808 */ /* 0x000fe20006000000 */
[----:B------:R1:W-:Y:S01]  /*4640*/  I2F R33, R2 ;  /* 0x0000000200217306 */ /* 0x0003e20000201400 */
[-C--:B------:R-:W-:Y:S01]  /*4650*/  FFMA.FTZ R6, R32, -R3.reuse, R103 ;  /* 0x8000000320067223 */ /* 0x080fe20000010067 */
[----:B------:R-:W-:Y:S01]  /*4660*/  FSEL R103, R7, -INF , !P1 ;  /* 0xff80000007677808 */ /* 0x000fe20004800000 */
[----:B--2---:R-:W-:-:S05]  /*4670*/  FFMA.FTZ R7, R23, -R3, R129 ;  /* 0x8000000317077223 */ /* 0x004fca0000010081 */
[----:B------:R-:W-:Y:S01]  /*4680*/  FSEL R101, R7, -INF , !P0 ;  /* 0xff80000007657808 */ /* 0x000fe20004000000 */
[----:B-1----:R-:W-:Y:S01]  /*4690*/  IMAD.MOV.U32 R2, RZ, RZ, R0 ;  /* 0x000000ffff027224 */ /* 0x002fe200078e0000 */
[----:B------:R-:W-:Y:S01]  /*46a0*/  IABS R0, R5 ;  /* 0x0000000500007213 */ /* 0x000fe20000000000 */
[----:B------:R-:W-:Y:S02]  /*46b0*/  IMAD.IADD R5, R10, 0x1, -R72 ;  /* 0x000000010a057824 */ /* 0x000fe400078e0a48 */
[----:B------:R1:W2:Y:S02]  /*46c0*/  I2F R20, R2 ;  /* 0x0000000200147306 */ /* 0x0002a40000201400 */
[----:B-1----:R-:W-:Y:S01]  /*46d0*/  IMAD.MOV.U32 R2, RZ, RZ, R0 ;  /* 0x000000ffff027224 */ /* 0x002fe200078e0000 */
[----:B------:R-:W-:Y:S01]  /*46e0*/  IABS R0, R5 ;  /* 0x0000000500007213 */ /* 0x000fe20000000000 */
[----:B--2---:R-:W-:Y:S01]  /*46f0*/  FFMA.FTZ R7, R20, -R3, R108 ;  /* 0x8000000314077223 */ /* 0x004fe2000001006c */
[----:B------:R-:W-:-:S03]  /*4700*/  IADD3 R5, -R72, R12, RZ ;  /* 0x0000000c48057210 */ /* 0x000fc60007ffe1ff */
[----:B------:R1:W-:Y:S01]  /*4710*/  I2F R18, R2 ;  /* 0x0000000200127306 */ /* 0x0003e20000201400 */
[----:B------:R-:W-:Y:S01]  /*4720*/  FSEL R151, R7, -INF , !P6 ;  /* 0xff80000007977808 */ /* 0x000fe20007000000 */
[----:B-1----:R-:W-:Y:S01]  /*4730*/  IMAD.MOV.U32 R2, RZ, RZ, R0 ;  /* 0x000000ffff027224 */ /* 0x002fe200078e0000 */
[----:B------:R-:W-:Y:S01]  /*4740*/  IABS R0, R5 ;  /* 0x0000000500007213 */ /* 0x000fe20000000000 */
[----:B------:R-:W-:Y:S01]  /*4750*/  IMAD.IADD R5, R11, 0x1, -R72 ;  /* 0x000000010b057824 */ /* 0x000fe200078e0a48 */
[----:B------:R-:W-:-:S03]  /*4760*/  FSEL R72, R48, -INF , !P4 ;  /* 0xff80000030487808 */ /* 0x000fc60006000000 */
[----:B------:R1:W-:Y:S01]  /*4770*/  I2F R25, R2 ;  /* 0x0000000200197306 */ /* 0x0003e20000201400 */
[----:B------:R-:W-:Y:S02]  /*4780*/  ISETP.GE.AND P4, PT, R73, R96, PT ;  /* 0x000000604900720c */ /* 0x000fe40003f86270 */
[----:B-1----:R-:W-:Y:S02]  /*4790*/  MOV R2, R0 ;  /* 0x0000000000027202 */ /* 0x002fe40000000f00 */
[----:B------:R-:W-:Y:S01]  /*47a0*/  IABS R0, R5 ;  /* 0x0000000500007213 */ /* 0x000fe20000000000 */
[--C-:B------:R-:W-:Y:S02]  /*47b0*/  IMAD.IADD R5, R10, 0x1, -R73.reuse ;  /* 0x000000010a057824 */ /* 0x100fe400078e0a49 */
[----:B------:R1:W2:Y:S02]  /*47c0*/  I2F R24, R2 ;  /* 0x0000000200187306 */ /* 0x0002a40000201400 */
[----:B-1----:R-:W-:Y:S01]  /*47d0*/  IMAD.MOV.U32 R2, RZ, RZ, R0 ;  /* 0x000000ffff027224 */ /* 0x002fe200078e0000 */
[----:B------:R-:W-:Y:S01]  /*47e0*/  IABS R0, R5 ;  /* 0x0000000500007213 */ /* 0x000fe20000000000 */
[----:B------:R-:W-:-:S04]  /*47f0*/  IMAD.IADD R5, R12, 0x1, -R73 ;  /* 0x000000010c057824 */ /* 0x000fc800078e0a49 */
[----:B------:R1:W-:Y:S01]  /*4800*/  I2F R17, R2 ;  /* 0x0000000200117306 */ /* 0x0003e20000201400 */
[----:B--2---:R-:W-:-:S05]  /*4810*/  FFMA.FTZ R7, R24, -R3, R109 ;  /* 0x8000000318077223 */ /* 0x004fca000001006d */
[----:B------:R-:W-:Y:S01]  /*4820*/  FSEL R129, R7, -INF , !P5 ;  /* 0xff80000007817808 */ /* 0x000fe20006800000 */
[----:B-1----:R-:W-:Y:S01]  /*4830*/  IMAD.MOV.U32 R2, RZ, RZ, R0 ;  /* 0x000000ffff027224 */ /* 0x002fe200078e0000 */
[----:B------:R-:W-:Y:S02]  /*4840*/  IABS R0, R5 ;  /* 0x0000000500007213 */ /* 0x000fe40000000000 */
[----:B------:R-:W-:Y:S01]  /*4850*/  IADD3 R5, -R73, R11, RZ ;  /* 0x0000000b49057210 */ /* 0x000fe20007ffe1ff */
[----:B------:R1:W-:Y:S01]  /*4860*/  I2F R35, R2 ;  /* 0x0000000200237306 */ /* 0x0003e20000201400 */
[----:B------:R-:W-:Y:S02]  /*4870*/  IMAD.MOV.U32 R73, RZ, RZ, R60 ;  /* 0x000000ffff497224 */ /* 0x000fe400078e003c */
[----:B-1----:R-:W-:Y:S01]  /*4880*/  IMAD.MOV.U32 R2, RZ, RZ, R0 ;  /* 0x000000ffff027224 */ /* 0x002fe200078e0000 */
[----:B------:R-:W-:Y:S01]  /*4890*/  IABS R0, R5 ;  /* 0x0000000500007213 */ /* 0x000fe20000000000 */
[----:B------:R-:W-:-:S03]  /*48a0*/  IMAD.IADD R5, R10, 0x1, -R74 ;  /* 0x000000010a057824 */ /* 0x000fc600078e0a4a */
[----:B------:R1:W2:Y:S02]  /*48b0*/  I2F R34, R2 ;  /* 0x0000000200227306 */ /* 0x0002a40000201400 */
[----:B-1----:R-:W-:Y:S01]  /*48c0*/  IMAD.MOV.U32 R2, RZ, RZ, R0 ;  /* 0x000000ffff027224 */ /* 0x002fe200078e0000 */
[----:B------:R-:W-:Y:S01]  /*48d0*/  IABS R0, R5 ;  /* 0x0000000500007213 */ /* 0x000fe20000000000 */
[----:B------:R-:W-:-:S04]  /*48e0*/  IMAD.IADD R5, R12, 0x1, -R74 ;  /* 0x000000010c057824 */ /* 0x000fc800078e0a4a */
[----:B------:R1:W3:Y:S01]  /*48f0*/  I2F R27, R2 ;  /* 0x00000002001b7306 */ /* 0x0002e20000201400 */
[----:B--2---:R-:W-:Y:S01]  /*4900*/  FFMA.FTZ R7, R34, -R3, R132 ;  /* 0x8000000322077223 */ /* 0x004fe20000010084 */
[----:B-1----:R-:W-:Y:S02]  /*4910*/  MOV R2, R0 ;  /* 0x0000000000027202 */ /* 0x002fe40000000f00 */
[----:B------:R-:W-:Y:S01]  /*4920*/  IABS R0, R5 ;  /* 0x0000000500007213 */ /* 0x000fe20000000000 */
[----:B------:R-:W-:-:S03]  /*4930*/  IMAD.IADD R5, R11, 0x1, -R74 ;  /* 0x000000010b057824 */ /* 0x000fc600078e0a4a */
[----:B------:R1:W-:Y:S01]  /*4940*/  I2F R39, R2 ;  /* 0x0000000200277306 */ /* 0x0003e20000201400 */
[----:B------:R-:W-:Y:S01]  /*4950*/  IMAD.MOV.U32 R74, RZ, RZ, R148 ;  /* 0x000000ffff4a7224 */ /* 0x000fe200078e0094 */
[----:B------:R-:W-:Y:S01]  /*4960*/  FSEL R148, R6, -INF , !P2 ;  /* 0xff80000006947808 */ /* 0x000fe20005000000 */
[-C--:B------:R-:W-:Y:S01]  /*4970*/  FFMA.FTZ R6, R22, -R3.reuse, R130 ;  /* 0x8000000316067223 */ /* 0x080fe20000010082 */
[----:B------:R-:W-:Y:S02]  /*4980*/  FSEL R130, R58, -INF , !P0 ;  /* 0xff8000003a827808 */ /* 0x000fe40004000000 */
[----:B------:R-:W-:Y:S02]  /*4990*/  ISETP.GE.AND P2, PT, R75, R96, PT ;  /* 0x000000604b00720c */ /* 0x000fe40003f46270 */
[----:B------:R-:W-:Y:S01]  /*49a0*/  FSEL R128, R6, -INF , !P1 ;  /* 0xff80000006807808 */ /* 0x000fe20004800000 */
[-C--:B------:R-:W-:Y:S01]  /*49b0*/  FFMA.FTZ R6, R21, -R3.reuse, R131 ;  /* 0x8000000315067223 */ /* 0x080fe20000010083 */
[----:B------:R-:W-:Y:S01]  /*49c0*/  FSEL R131, R8, -INF , !P0 ;  /* 0xff80000008837808 */ /* 0x000fe20004000000 */
[-C--:B------:R-:W-:Y:S01]  /*49d0*/  FFMA.FTZ R8, R33, -R3.reuse, R222 ;  /* 0x8000000321087223 */ /* 0x080fe200000100de */
[----:B------:R-:W-:Y:S01]  /*49e0*/  FSEL R222, R9, -INF , !P6 ;  /* 0xff80000009de7808 */ /* 0x000fe20007000000 */
[-C--:B------:R-:W-:Y:S01]  /*49f0*/  FFMA.FTZ R9, R165, -R3.reuse, R221 ;  /* 0x80000003a5097223 */ /* 0x080fe200000100dd */
[----:B------:R-:W-:Y:S01]  /*4a00*/  FSEL R126, R6, -INF , !P0 ;  /* 0xff800000067e7808 */ /* 0x000fe20004000000 */
[----:B------:R-:W-:Y:S01]  /*4a10*/  FFMA.FTZ R6, R18, -R3, R110 ;  /* 0x8000000312067223 */ /* 0x000fe2000001006e */
[----:B-1----:R-:W-:-:S02]  /*4a20*/  MOV R2, R0 ;  /* 0x0000000000027202 */ /* 0x002fc40000000f00 */
[----:B------:R-:W-:Y:S01]  /*4a30*/  IABS R0, R5 ;  /* 0x0000000500007213 */ /* 0x000fe20000000000 */
[----:B------:R-:W-:Y:S01]  /*4a40*/  IMAD.IADD R5, R10, 0x1, -R75 ;  /* 0x000000010a057824 */ /* 0x000fe200078e0a4b */
[----:B------:R1:W2:Y:S01]  /*4a50*/  I2F R36, R2 ;  /* 0x0000000200247306 */ /* 0x0002a20000201400 */
[-C--:B------:R-:W-:Y:S02]  /*4a60*/  ISETP.GE.AND P0, PT, R85, R96.reuse, PT ;  /* 0x000000605500720c */ /* 0x080fe40003f06270 */
[----:B------:R-:W-:Y:S01]  /*4a70*/  FSEL R224, R8, -INF , !P6 ;  /* 0xff80000008e07808 */ /* 0x000fe20007000000 */
[-C--:B------:R-:W-:Y:S01]  /*4a80*/  FFMA.FTZ R8, R25, -R3.reuse, R223 ;  /* 0x8000000319087223 */ /* 0x080fe200000100df */
[----:B------:R-:W-:Y:S01]  /*4a90*/  FSEL R155, R6, -INF , !P6 ;  /* 0xff800000069b7808 */ /* 0x000fe20007000000 */
[----:B------:R-:W-:Y:S01]  /*4aa0*/  IMAD.MOV.U32 R223, RZ, RZ, R59 ;  /* 0x000000ffffdf7224 */ /* 0x000fe200078e003b */
[----:B------:R-:W-:Y:S01]  /*4ab0*/  ISETP.GE.AND P6, PT, R86, R96, PT ;  /* 0x000000605600720c */ /* 0x000fe20003fc6270 */
[-C--:B------:R-:W-:Y:S01]  /*4ac0*/  FFMA.FTZ R6, R17, -R3.reuse, R111 ;  /* 0x8000000311067223 */ /* 0x080fe2000001006f */
[----:B------:R-:W-:Y:S01]  /*4ad0*/  FSEL R207, R8, -INF , !P5 ;  /* 0xff80000008cf7808 */ /* 0x000fe20006800000 */
[----:B------:R-:W-:Y:S01]  /*4ae0*/  FFMA.FTZ R8, R35, -R3, R238 ;  /* 0x8000000323087223 */ /* 0x000fe200000100ee */
[----:B------:R-:W-:-:S02]  /*4af0*/  FSEL R110, R7, -INF , !P4 ;  /* 0xff800000076e7808 */ /* 0x000fc40006000000 */
[----:B------:R-:W-:Y:S01]  /*4b00*/  FSEL R150, R6, -INF , !P5 ;  /* 0xff80000006967808 */ /* 0x000fe20006800000 */
[----:B---3--:R-:W-:Y:S01]  /*4b10*/  FFMA.FTZ R6, R27, -R3, R134 ;  /* 0x800000031b067223 */ /* 0x008fe20000010086 */
[----:B------:R-:W-:Y:S01]  /*4b20*/  FSEL R164, R9, -INF , !P5 ;  /* 0xff80000009a47808 */ /* 0x000fe20006800000 */
[----:B-1----:R-:W-:Y:S01]  /*4b30*/  IMAD.MOV.U32 R2, RZ, RZ, R0 ;  /* 0x000000ffff027224 */ /* 0x002fe200078e0000 */
[----:B------:R-:W-:Y:S01]  /*4b40*/  IABS R0, R5 ;  /* 0x0000000500007213 */ /* 0x000fe20000000000 */
[----:B------:R-:W-:Y:S01]  /*4b50*/  IMAD.IADD R5, R12, 0x1, -R75 ;  /* 0x000000010c057824 */ /* 0x000fe200078e0a4b */
[----:B------:R-:W-:Y:S01]  /*4b60*/  FSEL R111, R6, -INF , !P4 ;  /* 0xff800000066f7808 */ /* 0x000fe20006000000 */
[----:B------:R1:W3:Y:S01]  /*4b70*/  I2F R32, R2 ;  /* 0x0000000200207306 */ /* 0x0002e20000201400 */
[-C--:B--2---:R-:W-:Y:S01]  /*4b80*/  FFMA.FTZ R7, R36, -R3.reuse, R133 ;  /* 0x8000000324077223 */ /* 0x084fe20000010085 */
[----:B------:R-:W-:Y:S01]  /*4b90*/  FSEL R158, R8, -INF , !P4 ;  /* 0xff800000089e7808 */ /* 0x000fe20006000000 */
[-C--:B------:R-:W-:Y:S01]  /*4ba0*/  FFMA.FTZ R9, R167, -R3.reuse, R236 ;  /* 0x80000003a7097223 */ /* 0x080fe200000100ec */
[-C--:B------:R-:W-:Y:S01]  /*4bb0*/  ISETP.GE.AND P5, PT, R87, R96.reuse, PT ;  /* 0x000000605700720c */ /* 0x080fe20003fa6270 */
[-C--:B------:R-:W-:Y:S01]  /*4bc0*/  FFMA.FTZ R8, R39, -R3.reuse, R239 ;  /* 0x8000000327087223 */ /* 0x080fe200000100ef */
[----:B------:R-:W-:Y:S01]  /*4bd0*/  FSEL R108, R7, -INF , !P3 ;  /* 0xff800000076c7808 */ /* 0x000fe20005800000 */
[-C--:B------:R-:W-:Y:S01]  /*4be0*/  FFMA.FTZ R36, R205, -R3.reuse, R73 ;  /* 0x80000003cd247223 */ /* 0x080fe20000010049 */
[----:B------:R-:W-:Y:S01]  /*4bf0*/  FSEL R156, R9, -INF , !P4 ;  /* 0xff800000099c7808 */ /* 0x000fe20006000000 */
[-C--:B------:R-:W-:Y:S01]  /*4c00*/  FFMA.FTZ R9, R186, -R3.reuse, R237 ;  /* 0x80000003ba097223 */ /* 0x080fe200000100ed */
[----:B------:R-:W-:Y:S01]  /*4c10*/  FSEL R134, R8, -INF , !P3 ;  /* 0xff80000008867808 */ /* 0x000fe20005800000 */
[----:B------:R-:W-:Y:S01]  /*4c20*/  FFMA.FTZ R8, R187, -R3, R248 ;  /* 0x80000003bb087223 */ /* 0x000fe200000100f8 */
[----:B------:R-:W-:Y:S01]  /*4c30*/  ISETP.GE.AND P4, PT, R88, R96, PT ;  /* 0x000000605800720c */ /* 0x000fe20003f86270 */
[----:B------:R-:W-:Y:S01]  /*4c40*/  IMAD.MOV.U32 R237, RZ, RZ, R51 ;  /* 0x000000ffffed7224 */ /* 0x000fe200078e0033 */
[----:B------:R-:W-:Y:S01]  /*4c50*/  FSEL R132, R9, -INF , !P3 ;  /* 0xff80000009847808 */ /* 0x000fe20005800000 */
[----:B-1----:R-:W-:Y:S01]  /*4c60*/  IMAD.MOV.U32 R2, RZ, RZ, R0 ;  /* 0x000000ffff027224 */ /* 0x002fe200078e0000 */
[----:B------:R-:W-:Y:S01]  /*4c70*/  IABS R0, R5 ;  /* 0x0000000500007213 */ /* 0x000fe20000000000 */
[----:B---3--:R-:W-:Y:S01]  /*4c80*/  FFMA.FTZ R6, R32, -R3, R135 ;  /* 0x8000000320067223 */ /* 0x008fe20000010087 */
[----:B------:R-:W-:Y:S01]  /*4c90*/  IADD3 R5, -R75, R11, RZ ;  /* 0x0000000b4b057210 */ /* 0x000fe20007ffe1ff */
[----:B------:R1:W2:Y:S01]  /*4ca0*/  I2F R37, R2 ;  /* 0x0000000200257306 */ /* 0x0002a20000201400 */
[----:B------:R-:W-:Y:S01]  /*4cb0*/  IMAD.MOV.U32 R75, RZ, RZ, R149 ;  /* 0x000000ffff4b7224 */ /* 0x000fe200078e0095 */
[----:B------:R-:W-:-:S02]  /*4cc0*/  FSEL R149, R57, -INF , !P1 ;  /* 0xff80000039957808 */ /* 0x000fc40004800000 */
[----:B------:R-:W-:Y:S01]  /*4cd0*/  ISETP.GE.AND P1, PT, R84, R96, PT ;  /* 0x000000605400720c */ /* 0x000fe20003f26270 */
[----:B------:R-:W-:Y:S01]  /*4ce0*/  IMAD.MOV.U32 R238, RZ, RZ, R75 ;  /* 0x000000ffffee7224 */ /* 0x000fe200078e004b */
[----:B------:R-:W-:Y:S01]  /*4cf0*/  FSEL R109, R6, -INF , !P3 ;  /* 0xff800000066d7808 */ /* 0x000fe20005800000 */
[----:B------:R-:W-:Y:S01]  /*4d00*/  IMAD.IADD R6, R10, 0x1, -R92 ;  /* 0x000000010a067824 */ /* 0x000fe200078e0a5c */
[----:B------:R-:W-:Y:S01]  /*4d10*/  FSEL R186, R8, -INF , !P2 ;  /* 0xff80000008ba7808 */ /* 0x000fe20005000000 */
[----:B------:R-:W-:Y:S01]  /*4d20*/  IMAD.MOV.U32 R75, RZ, RZ, R52 ;  /* 0x000000ffff4b7224 */ /* 0x000fe200078e0034 */
[----:B------:R-:W-:Y:S01]  /*4d30*/  MOV R236, R159 ;  /* 0x0000009f00ec7202 */ /* 0x000fe20000000f00 */
[----:B------:R-:W-:Y:S01]  /*4d40*/  IMAD.MOV.U32 R159, RZ, RZ, R55 ;  /* 0x000000ffff9f7224 */ /* 0x000fe200078e0037 */
[----:B------:R-:W-:Y:S02]  /*4d50*/  IABS R6, R6 ;  /* 0x0000000600067213 */ /* 0x000fe40000000000 */
[----:B------:R-:W-:Y:S01]  /*4d60*/  ISETP.GE.AND P3, PT, R89, R96, PT ;  /* 0x000000605900720c */ /* 0x000fe20003f66270 */
[----:B-1----:R-:W-:Y:S01]  /*4d70*/  IMAD.MOV.U32 R2, RZ, RZ, R0 ;  /* 0x000000ffff027224 */ /* 0x002fe200078e0000 */
[----:B------:R-:W-:Y:S01]  /*4d80*/  IABS R0, R5 ;  /* 0x0000000500007213 */ /* 0x000fe20000000000 */
[----:B------:R-:W-:-:S02]  /*4d90*/  IMAD.IADD R5, R10, 0x1, -R84 ;  /* 0x000000010a057824 */ /* 0x000fc400078e0a54 */
[----:B------:R1:W-:Y:S01]  /*4da0*/  I2F R16, R2 ;  /* 0x0000000200107306 */ /* 0x0003e20000201400 */
[----:B--2---:R-:W-:-:S05]  /*4db0*/  FFMA.FTZ R7, R37, -R3, R250 ;  /* 0x8000000325077223 */ /* 0x004fca00000100fa */
[----:B------:R-:W-:Y:S01]  /*4dc0*/  FSEL R221, R7, -INF , !P2 ;  /* 0xff80000007dd7808 */ /* 0x000fe20005000000 */
[----:B------:R-:W-:Y:S02]  /*4dd0*/  IMAD.IADD R7, R10, 0x1, -R93 ;  /* 0x000000010a077824 */ /* 0x000fe400078e0a5d */
[----:B-1----:R-:W-:Y:S01]  /*4de0*/  IMAD.MOV.U32 R2, RZ, RZ, R0 ;  /* 0x000000ffff027224 */ /* 0x002fe200078e0000 */
[----:B------:R-:W-:Y:S01]  /*4df0*/  IABS R0, R5 ;  /* 0x0000000500007213 */ /* 0x000fe20000000000 */
[----:B------:R-:W-:Y:S02]  /*4e00*/  IMAD.IADD R5, R12, 0x1, -R84 ;  /* 0x000000010c057824 */ /* 0x000fe400078e0a54 */
[----:B------:R1:W-:Y:S02]  /*4e10*/  I2F R13, R2 ;  /* 0x00000002000d7306 */ /* 0x0003e40000201400 */
[----:B-1----:R-:W-:Y:S01]  /*4e20*/  IMAD.MOV.U32 R2, RZ, RZ, R0 ;  /* 0x000000ffff027224 */ /* 0x002fe200078e0000 */
[----:B------:R-:W-:Y:S01]  /*4e30*/  IABS R0, R5 ;  /* 0x0000000500007213 */ /* 0x000fe20000000000 */
[----:B------:R-:W-:-:S04]  /*4e40*/  IMAD.IADD R5, R11, 0x1, -R84 ;  /* 0x000000010b057824 */ /* 0x000fc800078e0a54 */
[----:B------:R1:W2:Y:S01]  /*4e50*/  I2F R40, R2 ;  /* 0x0000000200287306 */ /* 0x0002a20000201400 */
[----:B------:R-:W-:Y:S01]  /*4e60*/  IMAD.MOV.U32 R84, RZ, RZ, R63 ;  /* 0x000000ffff547224 */ /* 0x000fe200078e003f */
[----:B-1----:R-:W-:Y:S01]  /*4e70*/  MOV R2, R0 ;  /* 0x0000000000027202 */ /* 0x002fe20000000f00 */
[----:B--2---:R-:W-:Y:S01]  /*4e80*/  FFMA.FTZ R9, R40, -R3, R251 ;  /* 0x8000000328097223 */ /* 0x004fe200000100fb */
[----:B------:R-:W-:Y:S01]  /*4e90*/  IABS R0, R5 ;  /* 0x0000000500007213 */ /* 0x000fe20000000000 */
[----:B------:R-:W-:-:S03]  /*4ea0*/  IMAD.IADD R5, R10, 0x1, -R85 ;  /* 0x000000010a057824 */ /* 0x000fc600078e0a55 */
[----:B------:R1:W2:Y:S01]  /*4eb0*/  I2F R26, R2 ;  /* 0x00000002001a7306 */ /* 0x0002a20000201400 */
[----:B------:R-:W-:Y:S01]  /*4ec0*/  FSEL R187, R9, -INF , !P1 ;  /* 0xff80000009bb7808 */ /* 0x000fe20004800000 */
[----:B------:R-:W-:Y:S02]  /*4ed0*/  FFMA.FTZ R9, R191, -R3, R56 ;  /* 0x80000003bf097223 */ /* 0x000fe40000010038 */
[----:B-1----:R-:W-:Y:S01]  /*4ee0*/  IMAD.MOV.U32 R2, RZ, RZ, R0 ;  /* 0x000000ffff027224 */ /* 0x002fe200078e0000 */
[----:B------:R-:W-:Y:S01]  /*4ef0*/  IABS R0, R5 ;  /* 0x0000000500007213 */ /* 0x000fe20000000000 */
[----:B------:R-:W-:Y:S02]  /*4f00*/  IMAD.IADD R5, R12, 0x1, -R85 ;  /* 0x000000010c057824 */ /* 0x000fe400078e0a55 */
[----:B------:R1:W-:Y:S01]  /*4f10*/  I2F R22, R2 ;  /* 0x0000000200167306 */ /* 0x0003e20000201400 */
[-C--:B--2---:R-:W-:Y:S02]  /*4f20*/  FFMA.FTZ R8, R26, -R3.reuse, R181 ;  /* 0x800000031a087223 */ /* 0x084fe400000100b5 */
[----:B------:R-:W-:Y:S03]  /*4f30*/  HMMA.16816.F32 R24, R28, R168, R216 ;  /* 0x000000a81c18723c */ /* 0x000fe600000018d8 */
[----:B------:R-:W-:Y:S01]  /*4f40*/  FSEL R162, R8, -INF , !P1 ;  /* 0xff80000008a27808 */ /* 0x000fe20004800000 */
[----:B------:R-:W-:-:S03]  /*4f50*/  FFMA.FTZ R8, R189, -R3, R45 ;  /* 0x80000003bd087223 */ /* 0x000fc6000001002d */
[C---:B------:R-:W-:Y:S02]  /*4f60*/  IADD3 R219, R213.reuse, 0x800, RZ ;  /* 0x00000800d5db7810 */ /* 0x040fe40007ffe0ff */
[----:B------:R-:W-:Y:S02]  /*4f70*/  FSEL R181, R8, -INF , !P0 ;  /* 0xff80000008b57808 */ /* 0x000fe40004000000 */
[----:B------:R-:W-:Y:S01]  /*4f80*/  IADD3 R218, R213, 0xc00, RZ ;  /* 0x00000c00d5da7810 */ /* 0x000fe20007ffe0ff */
[----:B-1----:R-:W-:Y:S01]  /*4f90*/  IMAD.MOV.U32 R2, RZ, RZ, R0 ;  /* 0x000000ffff027224 */ /* 0x002fe200078e0000 */
[----:B------:R-:W-:Y:S02]  /*4fa0*/  IABS R0, R5 ;  /* 0x0000000500007213 */ /* 0x000fe40000000000 */
[----:B------:R-:W-:Y:S01]  /*4fb0*/  IADD3 R5, -R85, R11, RZ ;  /* 0x0000000b55057210 */ /* 0x000fe20007ffe1ff */
[----:B------:R1:W-:Y:S01]  /*4fc0*/  I2F R38, R2 ;  /* 0x0000000200267306 */ /* 0x0003e20000201400 */
[----:B------:R-:W-:Y:S01]  /*4fd0*/  IMAD.MOV.U32 R85, RZ, RZ, R43 ;  /* 0x000000ffff557224 */ /* 0x000fe200078e002b */
[----:B------:R-:W-:-:S02]  /*4fe0*/  IADD3 R217, R213, 0x1000, RZ ;  /* 0x00001000d5d97810 */ /* 0x000fc40007ffe0ff */
[----:B------:R-:W-:Y:S01]  /*4ff0*/  IADD3 R216, R213, 0x1400, RZ ;  /* 0x00001400d5d87810 */ /* 0x000fe20007ffe0ff */
[----:B-1----:R-:W-:Y:S01]  /*5000*/  IMAD.MOV.U32 R2, RZ, RZ, R0 ;  /* 0x000000ffff027224 */ /* 0x002fe200078e0000 */
[----:B------:R-:W-:Y:S01]  /*5010*/  IABS R0, R5 ;  /* 0x0000000500007213 */ /* 0x000fe20000000000 */
[----:B------:R-:W-:Y:S02]  /*5020*/  IMAD.IADD R5, R10, 0x1, -R86 ;  /* 0x000000010a057824 */ /* 0x000fe400078e0a56 */
        /* <DEDUP_REMOVED lines=8> */
[----:B------:R1:W2:Y:S01]  /*50b0*/  I2F R48, R2 ;  /* 0x0000000200307306 */ /* 0x0002a20000201400 */
[----:B------:R-:W-:Y:S02]  /*50c0*/  IMAD.MOV.U32 R86, RZ, RZ, R41 ;  /* 0x000000ffff567224 */ /* 0x000fe400078e0029 */
[----:B-1----:R-:W-:Y:S01]  /*50d0*/  IMAD.MOV.U32 R2, RZ, RZ, R0 ;  /* 0x000000ffff027224 */ /* 0x002fe200078e0000 */
[----:B------:R-:W-:Y:S01]  /*50e0*/  IABS R0, R5 ;  /* 0x0000000500007213 */ /* 0x000fe20000000000 */
[----:B------:R-:W-:-:S03]  /*50f0*/  IMAD.IADD R5, R10, 0x1, -R87 ;  /* 0x000000010a057824 */ /* 0x000fc600078e0a57 */
[----:B------:R1:W-:Y:S01]  /*5100*/  I2F R23, R2 ;  /* 0x0000000200177306 */ /* 0x0003e20000201400 */
[----:B--2---:R-:W-:Y:S02]  /*5110*/  FFMA.FTZ R8, R48, -R3, R223 ;  /* 0x8000000330087223 */ /* 0x004fe400000100df */
[----:B------:R-:W-:Y:S02]  /*5120*/  IMAD.MOV.U32 R223, RZ, RZ, R220 ;  /* 0x000000ffffdf7224 */ /* 0x000fe400078e00dc */
[----:B------:R-:W-:Y:S01]  /*5130*/  IMAD.MOV.U32 R220, RZ, RZ, R84 ;  /* 0x000000ffffdc7224 */ /* 0x000fe200078e0054 */
[----:B------:R-:W-:Y:S02]  /*5140*/  MOV R84, R54 ;  /* 0x0000003600547202 */ /* 0x000fe40000000f00 */
[----:B-1----:R-:W-:Y:S02]  /*5150*/  MOV R2, R0 ;  /* 0x0000000000027202 */ /* 0x002fe40000000f00 */
[----:B------:R-:W-:-:S02]  /*5160*/  IABS R0, R5 ;  /* 0x0000000500007213 */ /* 0x000fc40000000000 */
[----:B------:R-:W-:Y:S01]  /*5170*/  IADD3 R5, -R87, R12, RZ ;  /* 0x0000000c57057210 */ /* 0x000fe20007ffe1ff */
[----:B------:R1:W-:Y:S02]  /*5180*/  I2F R20, R2 ;  /* 0x0000000200147306 */ /* 0x0003e40000201400 */
[----:B-1----:R-:W-:Y:S01]  /*5190*/  IMAD.MOV.U32 R2, RZ, RZ, R0 ;  /* 0x000000ffff027224 */ /* 0x002fe200078e0000 */
[----:B------:R-:W-:Y:S01]  /*51a0*/  IABS R0, R5 ;  /* 0x0000000500007213 */ /* 0x000fe20000000000 */
[----:B------:R-:W-:Y:S01]  /*51b0*/  IMAD.IADD R5, R11, 0x1, -R87 ;  /* 0x000000010b057824 */ /* 0x000fe200078e0a57 */
[----:B------:R-:W-:-:S03]  /*51c0*/  MOV R87, R86 ;  /* 0x0000005600577202 */ /* 0x000fc60000000f00 */
[----:B------:R1:W-:Y:S01]  /*51d0*/  I2F R43, R2 ;  /* 0x00000002002b7306 */ /* 0x0003e20000201400 */
[----:B------:R-:W-:Y:S02]  /*51e0*/  IMAD.MOV.U32 R86, RZ, RZ, R85 ;  /* 0x000000ffff567224 */ /* 0x000fe400078e0055 */
[----:B------:R-:W-:Y:S02]  /*51f0*/  IMAD.MOV.U32 R85, RZ, RZ, R53 ;  /* 0x000000ffff557224 */ /* 0x000fe400078e0035 */
[----:B------:R-:W-:Y:S01]  /*5200*/  HMMA.16816.F32 R52, R28, R176, R232 ;  /* 0x000000b01c34723c */ /* 0x000fe200000018e8 */
[----:B-1----:R-:W-:Y:S01]  /*5210*/  IMAD.MOV.U32 R2, RZ, RZ, R0 ;  /* 0x000000ffff027224 */ /* 0x002fe200078e0000 */
[----:B------:R-:W-:Y:S01]  /*5220*/  IABS R0, R5 ;  /* 0x0000000500007213 */ /* 0x000fe20000000000 */
[----:B------:R-:W-:Y:S02]  /*5230*/  IMAD.IADD R5, R10, 0x1, -R88 ;  /* 0x000000010a057824 */ /* 0x000fe400078e0a58 */
        /* <DEDUP_REMOVED lines=8> */
[----:B------:R1:W-:Y:S01]  /*52c0*/  I2F R60, R2 ;  /* 0x00000002003c7306 */ /* 0x0003e20000201400 */
[----:B------:R-:W-:Y:S02]  /*52d0*/  IMAD.MOV.U32 R88, RZ, RZ, R50 ;  /* 0x000000ffff587224 */ /* 0x000fe400078e0032 */
[----:B-1----:R-:W-:Y:S01]  /*52e0*/  IMAD.MOV.U32 R2, RZ, RZ, R0 ;  /* 0x000000ffff027224 */ /* 0x002fe200078e0000 */
        /* <DEDUP_REMOVED lines=22> */
[----:B------:R1:W2:Y:S02]  /*5450*/  I2F R62, R2 ;  /* 0x00000002003e7306 */ /* 0x0002a40000201400 */
        /* <DEDUP_REMOVED lines=14> */
[----:B------:R-:W-:-:S03]  /*5540*/  FFMA.FTZ R5, R16, -R3, R180 ;  /* 0x8000000310057223 */ /* 0x000fc600000100b4 */
[----:B------:R1:W3:Y:S01]  /*5550*/  I2F R33, R2 ;  /* 0x0000000200217306 */ /* 0x0002e20000201400 */
[----:B------:R-:W-:Y:S01]  /*5560*/  HMMA.16816.F32 R16, R28, R142, R200 ;  /* 0x0000008e1c10723c */ /* 0x000fe200000018c8 */
[----:B------:R-:W-:Y:S01]  /*5570*/  FSEL R165, R5, -INF , !P2 ;  /* 0xff80000005a57808 */ /* 0x000fe20005000000 */
[----:B------:R-:W-:Y:S01]  /*5580*/  IMAD.MOV.U32 R5, RZ, RZ, R6 ;  /* 0x000000ffff057224 */ /* 0x000fe200078e0006 */
[----:B------:R-:W-:-:S04]  /*5590*/  IADD3 R6, -R92, R11, RZ ;  /* 0x0000000b5c067210 */ /* 0x000fc80007ffe1ff */
[----:B------:R4:W5:Y:S01]  /*55a0*/  I2F R32, R0 ;  /* 0x0000000000207306 */ /* 0x0009620000201400 */
[----:B-1----:R-:W-:-:S07]  /*55b0*/  FFMA.FTZ R2, R13, -R3, R182 ;  /* 0x800000030d027223 */ /* 0x002fce00000100b6 */
[----:B------:R1:W-:Y:S01]  /*55c0*/  I2F R67, R5 ;  /* 0x0000000500437306 */ /* 0x0003e20000201400 */
[----:B------:R-:W-:Y:S01]  /*55d0*/  FFMA.FTZ R13, R188, -R3, R249 ;  /* 0x80000003bc0d7223 */ /* 0x000fe200000100f9 */
[----:B------:R-:W-:Y:S02]  /*55e0*/  FSEL R180, R2, -INF , !P2 ;  /* 0xff80000002b47808 */ /* 0x000fe40005000000 */
[----:B------:R-:W-:Y:S01]  /*55f0*/  ISETP.GE.AND P2, PT, R90, R96, PT ;  /* 0x000000605a00720c */ /* 0x000fe20003f46270 */
[----:B----4-:R-:W-:-:S05]  /*5600*/  IMAD.IADD R0, R12, 0x1, -R92 ;  /* 0x000000010c007824 */ /* 0x010fca00078e0a5c */
[----:B------:R-:W-:Y:S02]  /*5610*/  IABS R2, R0 ;  /* 0x0000000000027213 */ /* 0x000fe40000000000 */
[----:B------:R-:W-:Y:S01]  /*5620*/  IABS R0, R6 ;  /* 0x0000000600007213 */ /* 0x000fe20000000000 */
[----:B------:R-:W-:Y:S01]  /*5630*/  FFMA.FTZ R6, R22, -R3, R183 ;  /* 0x8000000316067223 */ /* 0x000fe200000100b7 */
[----:B------:R-:W-:Y:S01]  /*5640*/  FSEL R183, R13, -INF , !P1 ;  /* 0xff8000000db77808 */ /* 0x000fe20004800000 */
[----:B-1----:R-:W-:Y:S02]  /*5650*/  IMAD.MOV.U32 R5, RZ, RZ, R2 ;  /* 0x000000ffff057224 */ /* 0x002fe400078e0002 */
[----:B------:R-:W-:Y:S01]  /*5660*/  IMAD.MOV.U32 R2, RZ, RZ, R0 ;  /* 0x000000ffff027224 */ /* 0x000fe200078e0000 */
[----:B------:R-:W-:Y:S01]  /*5670*/  IABS R0, R7 ;  /* 0x0000000700007213 */ /* 0x000fe20000000000 */
[----:B------:R1:W-:Y:S01]  /*5680*/  I2F R64, R5 ;  /* 0x0000000500407306 */ /* 0x0003e20000201400 */
[----:B------:R-:W-:Y:S01]  /*5690*/  FSEL R167, R6, -INF , !P1 ;  /* 0xff80000006a77808 */ /* 0x000fe20004800000 */
[-C--:B------:R-:W-:Y:S01]  /*56a0*/  FFMA.FTZ R6, R21, -R3.reuse, R16 ;  /* 0x8000000315067223 */ /* 0x080fe20000010010 */
[----:B------:R-:W-:Y:S01]  /*56b0*/  ISETP.GE.AND P1, PT, R91, R96, PT ;  /* 0x000000605b00720c */ /* 0x000fe20003f26270 */
[----:B------:R-:W-:-:S02]  /*56c0*/  FFMA.FTZ R7, R38, -R3, R44 ;  /* 0x8000000326077223 */ /* 0x000fc4000001002c */
[----:B------:R-:W-:Y:S01]  /*56d0*/  HMMA.16816.F32 R44, R28, R172, R228 ;  /* 0x000000ac1c2c723c */ /* 0x000fe200000018e4 */
[----:B------:R-:W-:Y:S01]  /*56e0*/  FSEL R135, R6, -INF , !P0 ;  /* 0xff80000006877808 */ /* 0x000fe20004000000 */
[----:B------:R4:W-:Y:S01]  /*56f0*/  I2F R61, R2 ;  /* 0x00000002003d7306 */ /* 0x0009e20000201400 */
[-C--:B------:R-:W-:Y:S01]  /*5700*/  IADD3 R6, -R76, R12.reuse, RZ ;  /* 0x0000000c4c067210 */ /* 0x080fe20007ffe1ff */
[-C--:B--2---:R-:W-:Y:S01]  /*5710*/  FFMA.FTZ R16, R62, -R3.reuse, R86 ;  /* 0x800000033e107223 */ /* 0x084fe20000010056 */
[----:B------:R-:W-:Y:S01]  /*5720*/  FSEL R182, R7, -INF , !P0 ;  /* 0xff80000007b67808 */ /* 0x000fe20004000000 */
[-C--:B------:R-:W-:Y:S01]  /*5730*/  FFMA.FTZ R7, R23, -R3.reuse, R17 ;  /* 0x8000000317077223 */ /* 0x080fe20000010011 */
[----:B------:R-:W-:Y:S01]  /*5740*/  FSEL R172, R9, -INF , !P6 ;  /* 0xff80000009ac7808 */ /* 0x000fe20007000000 */
[-C--:B------:R-:W-:Y:S01]  /*5750*/  FFMA.FTZ R9, R192, -R3.reuse, R49 ;  /* 0x80000003c0097223 */ /* 0x080fe20000010031 */
[----:B------:R-:W-:Y:S01]  /*5760*/  FSEL R173, R8, -INF , !P6 ;  /* 0xff80000008ad7808 */ /* 0x000fe20007000000 */
[----:B------:R2:W-:Y:S01]  /*5770*/  I2F R57, R0 ;  /* 0x0000000000397306 */ /* 0x0005e20000201400 */
[----:B-1----:R-:W-:Y:S01]  /*5780*/  IADD3 R5, -R93, R12, RZ ;  /* 0x0000000c5d057210 */ /* 0x002fe20007ffe1ff */
[-C--:B------:R-:W-:Y:S01]  /*5790*/  FFMA.FTZ R8, R43, -R3.reuse, R227 ;  /* 0x800000032b087223 */ /* 0x080fe200000100e3 */
[----:B------:R-:W-:Y:S01]  /*57a0*/  FSEL R176, R9, -INF , !P5 ;  /* 0xff80000009b07808 */ /* 0x000fe20006800000 */
[----:B------:R-:W-:Y:S01]  /*57b0*/  FFMA.FTZ R9, R194, -R3, R237 ;  /* 0x80000003c2097223 */ /* 0x000fe200000100ed */
[----:B------:R-:W-:-:S02]  /*57c0*/  IABS R5, R5 ;  /* 0x0000000500057213 */ /* 0x000fc40000000000 */
[----:B------:R-:W-:Y:S01]  /*57d0*/  FSEL R201, R8, -INF , !P5 ;  /* 0xff80000008c97808 */ /* 0x000fe20006800000 */
[----:B----4-:R-:W-:Y:S01]  /*57e0*/  FFMA.FTZ R2, R15, -R3, R18 ;  /* 0x800000030f027223 */ /* 0x010fe20000010012 */
[----:B------:R-:W-:Y:S01]  /*57f0*/  MOV R86, R159 ;  /* 0x0000009f00567202 */ /* 0x000fe20000000f00 */
[----:B------:R-:W-:Y:S02]  /*5800*/  FFMA.FTZ R8, R60, -R3, R88 ;  /* 0x800000033c087223 */ /* 0x000fe40000010058 */
[----:B------:R-:W-:Y:S01]  /*5810*/  IMAD.MOV.U32 R88, RZ, RZ, R238 ;  /* 0x000000ffff587224 */ /* 0x000fe200078e00ee */
[----:B------:R-:W-:Y:S01]  /*5820*/  FSEL R163, R2, -INF , !P0 ;  /* 0xff80000002a37808 */ /* 0x000fe20004000000 */
[----:B------:R-:W-:Y:S01]  /*5830*/  IMAD.MOV.U32 R2, RZ, RZ, R5 ;  /* 0x000000ffff027224 */ /* 0x000fe200078e0005 */
[----:B------:R-:W-:Y:S01]  /*5840*/  ISETP.GE.AND P0, PT, R92, R96, PT ;  /* 0x000000605c00720c */ /* 0x000fe20003f06270 */
[----:B------:R-:W-:Y:S01]  /*5850*/  IMAD.IADD R5, R10, 0x1, -R76 ;  /* 0x000000010a057824 */ /* 0x000fe200078e0a4c */
[----:B------:R-:W-:Y:S01]  /*5860*/  FSEL R92, R7, -INF , !P6 ;  /* 0xff800000075c7808 */ /* 0x000fe20007000000 */
[----:B--2---:R-:W-:Y:S01]  /*5870*/  IMAD.IADD R0, R11, 0x1, -R93 ;  /* 0x000000010b007824 */ /* 0x004fe200078e0a5d */
[----:B------:R1:W-:Y:S01]  /*5880*/  I2F R56, R2 ;  /* 0x0000000200387306 */ /* 0x0003e20000201400 */
[----:B------:R-:W-:Y:S01]  /*5890*/  IMAD.MOV.U32 R238, RZ, RZ, R236 ;  /* 0x000000ffffee7224 */ /* 0x000fe200078e00ec */
[----:B------:R-:W-:Y:S01]  /*58a0*/  MOV R236, R87 ;  /* 0x0000005700ec7202 */ /* 0x000fe20000000f00 */
[----:B------:R-:W-:Y:S01]  /*58b0*/  IMAD.MOV.U32 R87, RZ, RZ, R223 ;  /* 0x000000ffff577224 */ /* 0x000fe200078e00df */
[----:B------:R-:W-:Y:S01]  /*58c0*/  IABS R0, R0 ;  /* 0x0000000000007213 */ /* 0x000fe20000000000 */
[-C--:B------:R-:W-:Y:S01]  /*58d0*/  FFMA.FTZ R18, R197, -R3.reuse, R88 ;  /* 0x80000003c5127223 */ /* 0x080fe20000010058 */
[----:B------:R-:W-:Y:S01]  /*58e0*/  FSEL R189, R8, -INF , !P4 ;  /* 0xff80000008bd7808 */ /* 0x000fe20006000000 */
[-C--:B------:R-:W-:Y:S01]  /*58f0*/  FFMA.FTZ R7, R42, -R3.reuse, R24 ;  /* 0x800000032a077223 */ /* 0x080fe20000010018 */
[----:B------:R2:W-:Y:S01]  /*5900*/  I2F R51, R0 ;  /* 0x0000000000337306 */ /* 0x0005e20000201400 */
[-C--:B---3--:R-:W-:Y:S01]  /*5910*/  FFMA.FTZ R8, R33, -R3.reuse, R44 ;  /* 0x8000000321087223 */ /* 0x088fe2000001002c */
[----:B------:R-:W-:Y:S01]  /*5920*/  FSEL R197, R16, -INF , !P2 ;  /* 0xff80000010c57808 */ /* 0x000fe20005000000 */
[-C--:B------:R-:W-:Y:S01]  /*5930*/  FFMA.FTZ R17, R66, -R3.reuse, R87 ;  /* 0x8000000342117223 */ /* 0x080fe20000010057 */
[----:B------:R-:W-:Y:S01]  /*5940*/  FSEL R203, R7, -INF , !P5 ;  /* 0xff80000007cb7808 */ /* 0x000fe20006800000 */
[----:B------:R-:W-:Y:S01]  /*5950*/  FFMA.FTZ R7, R59, -R3, R25 ;  /* 0x800000033b077223 */ /* 0x000fe20000010019 */
[----:B------:R-:W-:Y:S01]  /*5960*/  FSEL R231, R8, -INF , !P1 ;  /* 0xff80000008e77808 */ /* 0x000fe20004800000 */
[----:B------:R-:W-:Y:S01]  /*5970*/  IMAD.MOV.U32 R87, RZ, RZ, R75 ;  /* 0x000000ffff577224 */ /* 0x000fe200078e004b */
[----:B-1----:R-:W-:Y:S01]  /*5980*/  IABS R2, R5 ;  /* 0x0000000500027213 */ /* 0x002fe20000000000 */
[-C--:B------:R-:W-:Y:S01]  /*5990*/  FFMA.FTZ R5, R20, -R3.reuse, R19 ;  /* 0x8000000314057223 */ /* 0x080fe20000010013 */
[----:B------:R-:W-:Y:S01]  /*59a0*/  FSEL R200, R7, -INF , !P4 ;  /* 0xff80000007c87808 */ /* 0x000fe20006000000 */
[C---:B------:R-:W-:Y:S01]  /*59b0*/  HMMA.16816.F32 R20, R28.reuse, R170, R240 ;  /* 0x000000aa1c14723c */ /* 0x040fe200000018f0 */
[----:B------:R1:W3:Y:S01]  /*59c0*/  I2F R50, R2 ;  /* 0x0000000200327306 */ /* 0x0002e20000201400 */
[-C--:B-----5:R-:W-:Y:S01]  /*59d0*/  FFMA.FTZ R7, R32, -R3.reuse, R46 ;  /* 0x8000000320077223 */ /* 0x0a0fe2000001002e */
[----:B------:R-:W-:Y:S01]  /*59e0*/  FSEL R142, R5, -INF , !P6 ;  /* 0xff800000058e7808 */ /* 0x000fe20007000000 */
[----:B------:R-:W-:Y:S01]  /*59f0*/  IMAD.IADD R5, R11, 0x1, -R76 ;  /* 0x000000010b057824 */ /* 0x000fe200078e0a4c */
[----:B--2---:R-:W-:Y:S01]  /*5a00*/  IABS R0, R6 ;  /* 0x0000000600007213 */ /* 0x004fe20000000000 */
[-C--:B------:R-:W-:Y:S01]  /*5a10*/  FFMA.FTZ R6, R14, -R3.reuse, R26 ;  /* 0x800000030e067223 */ /* 0x080fe2000001001a */
[----:B------:R-:W-:Y:S01]  /*5a20*/  FSEL R170, R18, -INF , !P3 ;  /* 0xff80000012aa7808 */ /* 0x000fe20005800000 */
[----:B------:R-:W-:Y:S01]  /*5a30*/  IMAD R25, R184, 0x20, R166 ;  /* 0x00000020b8197824 */ /* 0x000fe200078e02a6 */
[----:B------:R-:W-:Y:S01]  /*5a40*/  FSEL R171, R9, -INF , !P4 ;  /* 0xff80000009ab7808 */ /* 0x000fe20006000000 */
[-C--:B------:R-:W-:Y:S01]  /*5a50*/  FFMA.FTZ R19, R193, -R3.reuse, R236 ;  /* 0x80000003c1137223 */ /* 0x080fe200000100ec */
[----:B------:R-:W-:Y:S01]  /*5a60*/  FSEL R227, R6, -INF , !P5 ;  /* 0xff80000006e37808 */ /* 0x000fe20006800000 */
[-C--:B------:R-:W-:Y:S01]  /*5a70*/  FFMA.FTZ R6, R41, -R3.reuse, R27 ;  /* 0x8000000329067223 */ /* 0x080fe2000001001b */
[----:B------:R-:W-:Y:S01]  /*5a80*/  FSEL R237, R7, -INF , !P1 ;  /* 0xff80000007ed7808 */ /* 0x000fe20004800000 */
[----:B------:R-:W-:Y:S01]  /*5a90*/  IMAD.IADD R7, R11, 0x1, -R78 ;  /* 0x000000010b077824 */ /* 0x000fe200078e0a4e */
[----:B------:R-:W-:Y:S01]  /*5aa0*/  HMMA.16816.F32 R40, R28, R174, R244 ;  /* 0x000000ae1c28723c */ /* 0x000fe200000018f4 */
[----:B------:R-:W-:Y:S01]  /*5ab0*/  FFMA.FTZ R27, R209, -R3, R74 ;  /* 0x80000003d11b7223 */ /* 0x000fe2000001004a */
[----:B------:R-:W-:Y:S01]  /*5ac0*/  FSEL R223, R6, -INF , !P4 ;  /* 0xff80000006df7808 */ /* 0x000fe20006000000 */
[----:B-1----:R-:W-:Y:S01]  /*5ad0*/  IMAD.MOV.U32 R2, RZ, RZ, R0 ;  /* 0x000000ffff027224 */ /* 0x002fe200078e0000 */
[----:B------:R-:W-:Y:S01]  /*5ae0*/  IABS R0, R5 ;  /* 0x0000000500007213 */ /* 0x000fe20000000000 */
[----:B------:R-:W-:Y:S01]  /*5af0*/  IMAD.IADD R5, R10, 0x1, -R77 ;  /* 0x000000010a057824 */ /* 0x000fe200078e0a4d */
[----:B------:R-:W-:Y:S01]  /*5b00*/  FSEL R159, R27, -INF , !P0 ;  /* 0xff8000001b9f7808 */ /* 0x000fe20004000000 */
[----:B------:R1:W-:Y:S01]  /*5b10*/  I2F R49, R2 ;  /* 0x0000000200317306 */ /* 0x0003e20000201400 */
[----:B------:R-:W-:Y:S01]  /*5b20*/  IMAD.IADD R6, R12, 0x1, -R79 ;  /* 0x000000010c067824 */ /* 0x000fe200078e0a4f */
[----:B------:R-:W-:Y:S01]  /*5b30*/  FSEL R169, R19, -INF , !P1 ;  /* 0xff80000013a97808 */ /* 0x000fe20004800000 */
[-C--:B------:R-:W-:Y:S01]  /*5b40*/  FFMA.FTZ R13, R63, -R3.reuse, R22 ;  /* 0x800000033f0d7223 */ /* 0x080fe20000010016 */
[----:B------:R-:W-:Y:S01]  /*5b50*/  ISETP.GE.AND P6, PT, R93, R96, PT ;  /* 0x000000605d00720c */ /* 0x000fe20003fc6270 */
[-C--:B------:R-:W-:Y:S01]  /*5b60*/  FFMA.FTZ R14, R58, -R3.reuse, R21 ;  /* 0x800000033a0e7223 */ /* 0x080fe20000010015 */
[----:B------:R-:W-:Y:S01]  /*5b70*/  IABS R6, R6 ;  /* 0x0000000600067213 */ /* 0x000fe20000000000 */
[-C--:B------:R-:W-:Y:S01]  /*5b80*/  FFMA.FTZ R15, R65, -R3.reuse, R20 ;  /* 0x80000003410f7223 */ /* 0x080fe20000010014 */
[----:B------:R-:W-:Y:S01]  /*5b90*/  FSEL R193, R13, -INF , !P3 ;  /* 0xff8000000dc17808 */ /* 0x000fe20005800000 */
[-C--:B------:R-:W-:Y:S01]  /*5ba0*/  FFMA.FTZ R9, R35, -R3.reuse, R23 ;  /* 0x8000000323097223 */ /* 0x080fe20000010017 */
[----:B------:R-:W-:Y:S01]  /*5bb0*/  FSEL R188, R14, -INF , !P2 ;  /* 0xff8000000ebc7808 */ /* 0x000fe20005000000 */
[-C--:B------:R-:W-:Y:S01]  /*5bc0*/  FFMA.FTZ R32, R196, -R3.reuse, R82 ;  /* 0x80000003c4207223 */ /* 0x080fe20000010052 */
[----:B------:R-:W-:Y:S01]  /*5bd0*/  FSEL R184, R15, -INF , !P3 ;  /* 0xff8000000fb87808 */ /* 0x000fe20005800000 */
[-C--:B------:R-:W-:Y:S01]  /*5be0*/  FFMA.FTZ R24, R195, -R3.reuse, R238 ;  /* 0x80000003c3187223 */ /* 0x080fe200000100ee */
[----:B------:R-:W-:Y:S01]  /*5bf0*/  FSEL R192, R9, -INF , !P2 ;  /* 0xff80000009c07808 */ /* 0x000fe20005000000 */
[-C--:B------:R-:W-:Y:S01]  /*5c00*/  FFMA.FTZ R35, R199, -R3.reuse, R83 ;  /* 0x80000003c7237223 */ /* 0x080fe20000010053 */
[----:B-1----:R-:W-:Y:S01]  /*5c10*/  MOV R2, R0 ;  /* 0x0000000000027202 */ /* 0x002fe20000000f00 */
[----:B---3--:R-:W-:Y:S01]  /*5c20*/  FFMA.FTZ R26, R50, -R3, R160 ;  /* 0x80000003321a7223 */ /* 0x008fe200000100a0 */
[----:B------:R-:W-:Y:S01]  /*5c30*/  IABS R0, R5 ;  /* 0x0000000500007213 */ /* 0x000fe20000000000 */
[----:B------:R-:W-:Y:S01]  /*5c40*/  IMAD.IADD R5, R12, 0x1, -R77 ;  /* 0x000000010c057824 */ /* 0x000fe200078e0a4d */
[----:B------:R1:W2:Y:S01]  /*5c50*/  I2F R48, R2 ;  /* 0x0000000200307306 */ /* 0x0002a20000201400 */
[----:B------:R-:W-:-:S02]  /*5c60*/  FSEL R195, R17, -INF , !P3 ;  /* 0xff80000011c37808 */ /* 0x000fc40005800000 */
[----:B------:R-:W-:Y:S01]  /*5c70*/  FSEL R168, R24, -INF , !P2 ;  /* 0xff80000018a87808 */ /* 0x000fe20005000000 */
[----:B------:R-:W-:Y:S01]  /*5c80*/  FFMA.FTZ R24, R51, -R3, R42 ;  /* 0x8000000333187223 */ /* 0x000fe2000001002a */
[-C--:B------:R-:W-:Y:S02]  /*5c90*/  ISETP.GE.AND P5, PT, R76, R96.reuse, PT ;  /* 0x000000604c00720c */ /* 0x080fe40003fa6270 */
[-C--:B------:R-:W-:Y:S02]  /*5ca0*/  ISETP.GE.AND P4, PT, R77, R96.reuse, PT ;  /* 0x000000604d00720c */ /* 0x080fe40003f86270 */
[-C--:B------:R-:W-:Y:S02]  /*5cb0*/  ISETP.GE.AND P3, PT, R94, R96.reuse, PT ;  /* 0x000000605e00720c */ /* 0x080fe40003f66270 */
[----:B------:R-:W-:Y:S02]  /*5cc0*/  ISETP.GE.AND P2, PT, R79, R96, PT ;  /* 0x000000604f00720c */ /* 0x000fe40003f46270 */
[----:B------:R-:W-:-:S02]  /*5cd0*/  FSEL R143, R35, -INF , !P5 ;  /* 0xff800000238f7808 */ /* 0x000fc40006800000 */
[----:B------:R-:W-:Y:S01]  /*5ce0*/  FSEL R177, R26, -INF , !P5 ;  /* 0xff8000001ab17808 */ /* 0x000fe20006800000 */
[----:B-1----:R-:W-:Y:S01]  /*5cf0*/  IMAD.MOV.U32 R2, RZ, RZ, R0 ;  /* 0x000000ffff027224 */ /* 0x002fe200078e0000 */
[----:B------:R-:W-:Y:S01]  /*5d00*/  IABS R0, R5 ;  /* 0x0000000500007213 */ /* 0x000fe20000000000 */
[----:B------:R-:W-:Y:S01]  /*5d10*/  IMAD.IADD R5, R11, 0x1, -R77 ;  /* 0x000000010b057824 */ /* 0x000fe200078e0a4d */
[----:B------:R-:W-:Y:S01]  /*5d20*/  FSEL R93, R32, -INF , !P3 ;  /* 0xff800000205d7808 */ /* 0x000fe20005800000 */
[----:B------:R1:W3:Y:S01]  /*5d30*/  I2F R39, R2 ;  /* 0x0000000200277306 */ /* 0x0002e20000201400 */
[-C--:B--2---:R-:W-:Y:S01]  /*5d40*/  FFMA.FTZ R17, R48, -R3.reuse, R43 ;  /* 0x8000000330117223 */ /* 0x084fe2000001002b */
[----:B-1----:R-:W-:Y:S01]  /*5d50*/  MOV R2, R0 ;  /* 0x0000000000027202 */ /* 0x002fe20000000f00 */
[----:B---3--:R-:W-:Y:S01]  /*5d60*/  FFMA.FTZ R23, R39, -R3, R225 ;  /* 0x8000000327177223 */ /* 0x008fe200000100e1 */
[----:B------:R-:W-:Y:S01]  /*5d70*/  IABS R0, R5 ;  /* 0x0000000500007213 */ /* 0x000fe20000000000 */
[----:B------:R-:W-:-:S03]  /*5d80*/  IMAD.IADD R5, R10, 0x1, -R94 ;  /* 0x000000010a057824 */ /* 0x000fc600078e0a5e */
[----:B------:R1:W2:Y:S01]  /*5d90*/  I2F R38, R2 ;  /* 0x0000000200267306 */ /* 0x0002a20000201400 */
[----:B------:R-:W-:Y:S01]  /*5da0*/  FSEL R225, R17, -INF , !P5 ;  /* 0xff80000011e17808 */ /* 0x000fe20006800000 */
        /* <DEDUP_REMOVED lines=10> */
[-C--:B------:R-:W-:Y:S01]  /*5e50*/  FFMA.FTZ R10, R34, -R3.reuse, R220 ;  /* 0x80000003220a7223 */ /* 0x080fe200000100dc */
[----:B------:R-:W-:Y:S01]  /*5e60*/  IADD3 R220, R213, 0x400, RZ ;  /* 0x00000400d5dc7810 */ /* 0x000fe20007ffe0ff */
[-C--:B------:R-:W-:Y:S01]  /*5e70*/  FFMA.FTZ R34, R198, -R3.reuse, R81 ;  /* 0x80000003c6227223 */ /* 0x080fe20000010051 */
[----:B------:R-:W-:Y:S01]  /*5e80*/  FSEL R198, R24, -INF , !P6 ;  /* 0xff80000018c67808 */ /* 0x000fe20007000000 */
[-C--:B--2---:R-:W-:Y:S01]  /*5e90*/  FFMA.FTZ R16, R37, -R3.reuse, R54 ;  /* 0x8000000325107223 */ /* 0x084fe20000010036 */
[----:B------:R-:W-:Y:S01]  /*5ea0*/  FSEL R202, R10, -INF , !P1 ;  /* 0xff8000000aca7808 */ /* 0x000fe20004800000 */
[----:B------:R-:W-:Y:S01]  /*5eb0*/  FFMA.FTZ R10, R64, -R3, R45 ;  /* 0x80000003400a7223 */ /* 0x000fe2000001002d */
[----:B------:R-:W-:Y:S02]  /*5ec0*/  ISETP.GE.AND P1, PT, R78, R96, PT ;  /* 0x000000604e00720c */ /* 0x000fe40003f26270 */
[----:B------:R-:W-:Y:S01]  /*5ed0*/  FSEL R236, R16, -INF , !P4 ;  /* 0xff80000010ec7808 */ /* 0x000fe20006000000 */
[----:B-1----:R-:W-:Y:S01]  /*5ee0*/  IMAD.MOV.U32 R2, RZ, RZ, R0 ;  /* 0x000000ffff027224 */ /* 0x002fe200078e0000 */
[----:B------:R-:W-:Y:S01]  /*5ef0*/  IABS R0, R5 ;  /* 0x0000000500007213 */ /* 0x000fe20000000000 */
[----:B------:R-:W-:-:S02]  /*5f00*/  IMAD.IADD R5, R12, 0x1, -R94 ;  /* 0x000000010c057824 */ /* 0x000fc400078e0a5e */
[----:B------:R1:W2:Y:S01]  /*5f10*/  I2F R21, R2 ;  /* 0x0000000200157306 */ /* 0x0002a20000201400 */
[-C--:B---3--:R-:W-:Y:S01]  /*5f20*/  FFMA.FTZ R22, R22, -R3.reuse, R215 ;  /* 0x8000000316167223 */ /* 0x088fe200000100d7 */
[----:B------:R-:W-:Y:S02]  /*5f30*/  IADD3 R215, R213, 0x1800, RZ ;  /* 0x00001800d5d77810 */ /* 0x000fe40007ffe0ff */
[----:B-1----:R-:W-:Y:S01]  /*5f40*/  MOV R2, R0 ;  /* 0x0000000000027202 */ /* 0x002fe20000000f00 */
[----:B--2---:R-:W-:Y:S01]  /*5f50*/  FFMA.FTZ R21, R21, -R3, R214 ;  /* 0x8000000315157223 */ /* 0x004fe200000100d6 */
[----:B------:R-:W-:Y:S01]  /*5f60*/  IABS R0, R5 ;  /* 0x0000000500007213 */ /* 0x000fe20000000000 */
[----:B------:R-:W-:Y:S01]  /*5f70*/  IMAD.IADD R5, R12, 0x1, -R78 ;  /* 0x000000010c057824 */ /* 0x000fe200078e0a4e */
[----:B------:R1:W2:Y:S01]  /*5f80*/  I2F R20, R2 ;  /* 0x0000000200147306 */ /* 0x0002a20000201400 */
[----:B------:R-:W-:Y:S01]  /*5f90*/  HMMA.16816.F32 R12, R28, R178, R84 ;  /* 0x000000b21c0c723c */ /* 0x000fe20000001854 */
[----:B------:R-:W-:-:S02]  /*5fa0*/  IADD3 R214, R213, 0x1c00, RZ ;  /* 0x00001c00d5d67810 */ /* 0x000fc40007ffe0ff */
[----:B------:R-:W-:-:S04]  /*5fb0*/  FSEL R205, R21, -INF , !P2 ;  /* 0xff80000015cd7808 */ /* 0x000fc80005000000 */
[----:B------:R3:W4:Y:S01]  /*5fc0*/  I2F R18, R0 ;  /* 0x0000000000127306 */ /* 0x0007220000201400 */
[-C--:B------:R-:W-:Y:S01]  /*5fd0*/  FFMA.FTZ R31, R153, -R3.reuse, R80 ;  /* 0x80000003991f7223 */ /* 0x080fe20000010050 */
[----:B------:R-:W-:Y:S01]  /*5fe0*/  FSEL R153, R36, -INF , !P6 ;  /* 0xff80000024997808 */ /* 0x000fe20007000000 */
[-C--:B------:R-:W-:Y:S01]  /*5ff0*/  FFMA.FTZ R30, R137, -R3.reuse, R139 ;  /* 0x80000003891e7223 */ /* 0x080fe2000001008b */
[----:B------:R-:W-:Y:S01]  /*6000*/  FSEL R178, R23, -INF , !P4 ;  /* 0xff80000017b27808 */ /* 0x000fe20006000000 */
[-C--:B------:R-:W-:Y:S01]  /*6010*/  FFMA.FTZ R29, R57, -R3.reuse, R161 ;  /* 0x80000003391d7223 */ /* 0x080fe200000100a1 */
[----:B------:R-:W-:Y:S01]  /*6020*/  FSEL R179, R22, -INF , !P3 ;  /* 0xff80000016b37808 */ /* 0x000fe20005800000 */
[----:B------:R-:W-:Y:S01]  /*6030*/  FFMA.FTZ R28, R56, -R3, R40 ;  /* 0x80000003381c7223 */ /* 0x000fe20000010028 */
[----:B------:R-:W-:Y:S01]  /*6040*/  FSEL R160, R31, -INF , !P2 ;  /* 0xff8000001fa07808 */ /* 0x000fe20005000000 */
[----:B-1----:R-:W-:Y:S01]  /*6050*/  IMAD.MOV.U32 R2, RZ, RZ, R6 ;  /* 0x000000ffff027224 */ /* 0x002fe200078e0006 */
[----:B------:R-:W-:Y:S01]  /*6060*/  IADD3 R6, -R79, R11, RZ ;  /* 0x0000000b4f067210 */ /* 0x000fe20007ffe1ff */
[----:B--2---:R-:W-:Y:S01]  /*6070*/  FFMA.FTZ R20, R20, -R3, R210 ;  /* 0x8000000314147223 */ /* 0x004fe200000100d2 */
[----:B------:R-:W-:Y:S01]  /*6080*/  FSEL R175, R29, -INF , !P6 ;  /* 0xff8000001daf7808 */ /* 0x000fe20007000000 */
[----:B------:R1:W2:Y:S01]  /*6090*/  I2F R33, R2 ;  /* 0x0000000200217306 */ /* 0x0002a20000201400 */
[----:B------:R-:W-:-:S02]  /*60a0*/  FSEL R191, R28, -INF , !P6 ;  /* 0xff8000001cbf7808 */ /* 0x000fc40007000000 */
[----:B---3--:R-:W-:Y:S01]  /*60b0*/  IABS R0, R5 ;  /* 0x0000000500007213 */ /* 0x008fe20000000000 */
[-C--:B----4-:R-:W-:Y:S01]  /*60c0*/  FFMA.FTZ R18, R18, -R3.reuse, R53 ;  /* 0x8000000312127223 */ /* 0x090fe20000010035 */
[----:B------:R-:W-:Y:S02]  /*60d0*/  FSEL R161, R30, -INF , !P1 ;  /* 0xff8000001ea17808 */ /* 0x000fe40004800000 */
[----:B------:R-:W-:Y:S01]  /*60e0*/  FSEL R199, R20, -INF , !P1 ;  /* 0xff80000014c77808 */ /* 0x000fe20004800000 */
[----:B------:R-:W-:Y:S01]  /*60f0*/  IMAD.MOV.U32 R5, RZ, RZ, R0 ;  /* 0x000000ffff057224 */ /* 0x000fe200078e0000 */
[----:B------:R-:W-:Y:S01]  /*6100*/  FSEL R232, R18, -INF , !P3 ;  /* 0xff80000012e87808 */ /* 0x000fe20005800000 */
[----:B------:R-:W-:Y:S01]  /*6110*/  IMAD.IADD R0, R185, 0x1, R25 ;  /* 0x00000001b9007824 */ /* 0x000fe200078e0219 */
[----:B------:R-:W-:Y:S01]  /*6120*/  FSEL R185, R10, -INF , !P0 ;  /* 0xff8000000ab97808 */ /* 0x000fe20004000000 */
[----:B------:R3:W4:Y:S01]  /*6130*/  I2F R9, R5 ;  /* 0x0000000500097306 */ /* 0x0007220000201400 */
[----:B------:R-:W-:-:S02]  /*6140*/  FFMA.FTZ R25, R49, -R3, R41 ;  /* 0x8000000331197223 */ /* 0x000fc40000010029 */
[----:B-1----:R-:W-:Y:S01]  /*6150*/  IMAD.IADD R2, R11, 0x1, -R94 ;  /* 0x000000010b027824 */ /* 0x002fe200078e0a5e */
[----:B------:R-:W-:Y:S01]  /*6160*/  FSEL R94, R34, -INF , !P4 ;  /* 0xff800000225e7808 */ /* 0x000fe20006000000 */
[-C--:B------:R-:W-:Y:S01]  /*6170*/  FFMA.FTZ R11, R67, -R3.reuse, R138 ;  /* 0x80000003430b7223 */ /* 0x080fe2000001008a */
[----:B------:R-:W-:Y:S01]  /*6180*/  FSEL R194, R25, -INF , !P5 ;  /* 0xff80000019c27808 */ /* 0x000fe20006800000 */
[-C--:B--2---:R-:W-:Y:S01]  /*6190*/  FFMA.FTZ R12, R33, -R3.reuse, R12 ;  /* 0x80000003210c7223 */ /* 0x084fe2000001000c */
[----:B------:R-:W-:Y:S02]  /*61a0*/  IABS R2, R2 ;  /* 0x0000000200027213 */ /* 0x000fe40000000000 */
[----:B------:R-:W-:Y:S02]  /*61b0*/  FSEL R174, R11, -INF , !P0 ;  /* 0xff8000000bae7808 */ /* 0x000fe40004000000 */
[----:B------:R-:W-:Y:S02]  /*61c0*/  FSEL R230, R12, -INF , !P2 ;  /* 0xff8000000ce67808 */ /* 0x000fe40005000000 */
[----:B---3--:R-:W-:Y:S01]  /*61d0*/  MOV R5, R2 ;  /* 0x0000000200057202 */ /* 0x008fe20000000f00 */
[----:B----4-:R-:W-:Y:S01]  /*61e0*/  FFMA.FTZ R9, R9, -R3, R13 ;  /* 0x8000000309097223 */ /* 0x010fe2000001000d */
[----:B------:R-:W-:-:S02]  /*61f0*/  IABS R2, R6 ;  /* 0x0000000600027213 */ /* 0x000fc40000000000 */
[----:B------:R1:W2:Y:S02]  /*6200*/  I2F R8, R5 ;  /* 0x0000000500087306 */ /* 0x0002a40000201400 */
[----:B------:R-:W-:Y:S01]  /*6210*/  FSEL R228, R9, -INF , !P1 ;  /* 0xff80000009e47808 */ /* 0x000fe20004800000 */
[----:B-1----:R-:W-:Y:S01]  /*6220*/  IMAD.MOV.U32 R5, RZ, RZ, R2 ;  /* 0x000000ffff057224 */ /* 0x002fe200078e0002 */
[----:B------:R-:W-:Y:S01]  /*6230*/  IABS R2, R7 ;  /* 0x0000000700027213 */ /* 0x000fe20000000000 */
[----:B------:R-:W-:-:S03]  /*6240*/  FFMA.FTZ R7, R61, -R3, R47 ;  /* 0x800000033d077223 */ /* 0x000fc6000001002f */
[----:B------:R-:W1:Y:S01]  /*6250*/  I2F R6, R5 ;  /* 0x0000000500067306 */ /* 0x000e620000201400 */
[-C--:B--2---:R-:W-:Y:S01]  /*6260*/  FFMA.FTZ R8, R8, -R3.reuse, R55 ;  /* 0x8000000308087223 */ /* 0x084fe20000010037 */
[----:B------:R-:W-:Y:S02]  /*6270*/  FSEL R196, R7, -INF , !P0 ;  /* 0xff80000007c47808 */ /* 0x000fe40004000000 */
[----:B------:R-:W-:Y:S02]  /*6280*/  ISETP.GE.AND P0, PT, R96, 0x81, PT ;  /* 0x000000816000780c */ /* 0x000fe40003f06270 */
[----:B------:R-:W-:Y:S02]  /*6290*/  FSEL R235, R8, -INF , !P3 ;  /* 0xff80000008eb7808 */ /* 0x000fe40005800000 */
[----:B------:R2:W3:Y:S01]  /*62a0*/  I2F R5, R2 ;  /* 0x0000000200057306 */ /* 0x0004e20000201400 */
[----:B-1----:R-:W-:-:S05]  /*62b0*/  FFMA.FTZ R6, R6, -R3, R14 ;  /* 0x8000000306067223 */ /* 0x002fca000001000e */
[----:B------:R-:W-:Y:S02]  /*62c0*/  FSEL R233, R6, -INF , !P2 ;  /* 0xff80000006e97808 */ /* 0x000fe40005000000 */
[----:B--2---:R-:W-:Y:S01]  /*62d0*/  SHF.R.S32.HI R2, RZ, 0x1f, R97 ;  /* 0x0000001fff027819 */ /* 0x004fe20000011461 */
[----:B---3--:R-:W-:-:S03]  /*62e0*/  FFMA.FTZ R5, R5, -R3, R15 ;  /* 0x8000000305057223 */ /* 0x008fc6000001000f */
[----:B------:R-:W-:Y:S02]  /*62f0*/  LEA.HI R2, R2, R97, RZ, 0x2 ;  /* 0x0000006102027211 */ /* 0x000fe400078f10ff */
[----:B------:R-:W-:Y:S02]  /*6300*/  FSEL R234, R5, -INF , !P1 ;  /* 0xff80000005ea7808 */ /* 0x000fe40004800000 */
[----:B------:R-:W-:-:S05]  /*6310*/  LOP3.LUT R2, R2, 0xfffffffc, RZ, 0xc0, !PT ;  /* 0xfffffffc02027812 */ /* 0x000fca00078ec0ff */
[----:B------:R-:W-:-:S05]  /*6320*/  IMAD.IADD R2, R97, 0x1, -R2 ;  /* 0x0000000161027824 */ /* 0x000fca00078e0a02 */
[----:B------:R1:W-:Y:S01]  /*6330*/  STL [R1+0x70], R2 ;  /* 0x0000700201007387 */ /* 0x0003e20000100800 */
[----:B------:R-:W-:Y:S05]  /*6340*/  @!P0 BRA `(.L_x_493) ;  /* 0x0000038000008947 */ /* 0x000fea0003800000 */
[----:B------:R-:W2:Y:S04]  /*6350*/  LDL.64 R80, [R1+0x48] ;  /* 0x0000480001507983 */ /* 0x000ea80000100a00 */
[----:B------:R-:W3:Y:S01]  /*6360*/  LDL.64 R138, [R1+0x50] ;  /* 0x00005000018a7983 */ /* 0x000ee20000100a00 */
[----:B------:R-:W-:-:S04]  /*6370*/  LEA.HI.SX32 R8, R252, 0xfffffffe, 0x19 ;  /* 0xfffffffefc087811 */ /* 0x000fc800078fcaff */
[----:B-1----:R-:W-:Y:S01]  /*6380*/  SHF.R.S32.HI R2, RZ, 0x1f, R8 ;  /* 0x0000001fff027819 */ /* 0x002fe20000011408 */
[----:B------:R-:W-:-:S04]  /*6390*/  IMAD R6, R8, UR6, RZ ;  /* 0x0000000608067c24 */ /* 0x000fc8000f8e02ff */
[----:B------:R-:W-:Y:S02]  /*63a0*/  IMAD R6, R2, UR7, R6 ;  /* 0x0000000702067c24 */ /* 0x000fe4000f8e0206 */
[----:B------:R-:W-:Y:S02]  /*63b0*/  IMAD.U32 R5, RZ, RZ, UR4 ;  /* 0x00000004ff057e24 */ /* 0x000fe4000f8e00ff */
[----:B------:R-:W-:Y:S01]  /*63c0*/  IMAD.U32 R10, RZ, RZ, UR4 ;  /* 0x00000004ff0a7e24 */ /* 0x000fe2000f8e00ff */
[----:B------:R-:W-:Y:S01]  /*63d0*/  BSSY B0, `(.L_x_494) ;  /* 0x000002e000007945 */ /* 0x000fe20003800000 */
[----:B--2---:R-:W-:Y:S01]  /*63e0*/  ISETP.GE.AND P1, PT, R80, c[0x0][0x220], PT ;  /* 0x0000880050007a0c */ /* 0x004fe20003f26270 */
[----:B---3--:R-:W-:-:S04]  /*63f0*/  IMAD.WIDE.U32 R8, R8, UR7, R138 ;  /* 0x0000000708087c25 */ /* 0x008fc8000f8e008a */
[----:B------:R-:W-:-:S08]  /*6400*/  IMAD.IADD R7, R9, 0x1, R6 ;  /* 0x0000000109077824 */ /* 0x000fd000078e0206 */
[C---:B------:R-:W-:Y:S01]  /*6410*/  @!P1 IADD3 R2, P4, R8.reuse, UR17, RZ ;  /* 0x0000001108029c10 */ /* 0x040fe2000ff9e0ff */
[----:B------:R-:W-:Y:S01]  /*6420*/  @!P1 IMAD.MOV.U32 R16, RZ, RZ, c[0x0][0x19c] ;  /* 0x00006700ff109624 */ /* 0x000fe200078e00ff */
[----:B------:R-:W-:Y:S02]  /*6430*/  @!P1 LEA R5, P2, R5, R8, 0x6 ;  /* 0x0000000805059211 */ /* 0x000fe400078430ff */
[----:B------:R-:W-:Y:S02]  /*6440*/  @!P1 IADD3.X R11, R7, UR16, RZ, P4, !PT ;  /* 0x00000010070b9c10 */ /* 0x000fe4000a7fe4ff */
[----:B------:R-:W-:Y:S02]  /*6450*/  @!P1 LEA R14, P4, R8, c[0x0][0x168], 0x1 ;  /* 0x00005a00080e9a11 */ /* 0x000fe400078808ff */
[----:B------:R-:W-:Y:S02]  /*6460*/  @!P1 LEA R12, P3, R2, c[0x0][0x168], 0x1 ;  /* 0x00005a00020c9a11 */ /* 0x000fe400078608ff */
[----:B------:R-:W-:-:S02]  /*6470*/  @!P1 LEA.HI.X R16, R10, R7, R16, 0x6, P2 ;  /* 0x000000070a109211 */ /* 0x000fc400010f3410 */
[C---:B------:R-:W-:Y:S02]  /*6480*/  @!P1 LEA R10, P2, R5.reuse, c[0x0][0x168], 0x1 ;  /* 0x00005a00050a9a11 */ /* 0x040fe400078408ff */
[----:B------:R-:W-:Y:S02]  /*6490*/  @!P1 LEA.HI.X R15, R8, c[0x0][0x16c], R7, 0x1, P4 ;  /* 0x00005b00080f9a11 */ /* 0x000fe400020f0c07 */
[----:B------:R-:W-:Y:S01]  /*64a0*/  @!P1 LEA.HI.X R13, R2, c[0x0][0x16c], R11, 0x1, P3 ;  /* 0x00005b00020d9a11 */ /* 0x000fe200018f0c0b */
[----:B------:R1:W-:Y:S01]  /*64b0*/  @P1 STS [R226+0x2000], RZ ;  /* 0x002000ffe2001388 */ /* 0x0003e20000000800 */
[----:B------:R-:W-:-:S03]  /*64c0*/  @!P1 LEA.HI.X R11, R5, c[0x0][0x16c], R16, 0x1, P2 ;  /* 0x00005b00050b9a11 */ /* 0x000fc600010f0c10 */
[----:B------:R1:W-:Y:S04]  /*64d0*/  @P1 STS [R226+0x2004], RZ ;  /* 0x002004ffe2001388 */ /* 0x0003e80000000800 */
[----:B------:R1:W-:Y:S04]  /*64e0*/  @P1 STS.64 [R226+0x2008], RZ ;  /* 0x002008ffe2001388 */ /* 0x0003e80000000a00 */
        /* <DEDUP_REMOVED lines=28> */
.L_x_495:
[----:B------:R-:W-:Y:S05]  /*66b0*/  BSYNC B0 ;  /* 0x0000000000007941 */ /* 0x000fea0003800000 */
.L_x_494:
[----:B------:R-:W0:Y:S02]  /*66c0*/  LDGDEPBAR ;  /* 0x00000000000079af */ /* 0x000e240000000000 */
.L_x_493:
[----:B------:R-:W3:Y:S04]  /*66d0*/  LDL R8, [R1+0x18] ;  /* 0x0000180001087983 */ /* 0x000ee80000100800 */
[----:B--2---:R-:W2:Y:S01]  /*66e0*/  LDL.LU R6, [R1+0x10] ;  /* 0x0000100001067983 */ /* 0x004ea20000300800 */
[----:B-1----:R-:W-:Y:S01]  /*66f0*/  FMNMX.FTZ R2, R105, R95, !PT ;  /* 0x0000005f69027209 */ /* 0x002fe20007810000 */
[----:B------:R-:W-:Y:S01]  /*6700*/  UIADD3 UR13, UR20, -0x61c88647, URZ ;  /* 0x9e3779b9140d7890 */ /* 0x000fe2000fffe03f */
[----:B------:R-:W-:Y:S01]  /*6710*/  IMAD.SHL.U32 R209, R0, 0x2, RZ ;  /* 0x0000000200d17824 */ /* 0x000fe200078e00ff */
[----:B------:R-:W1:Y:S01]  /*6720*/  S2R R7, SR_CTAID.X ;  /* 0x0000000000077919 */ /* 0x000e620000002500 */
[----:B------:R-:W-:Y:S01]  /*6730*/  FMNMX.FTZ R2, R99, R2, !PT ;  /* 0x0000000263027209 */ /* 0x000fe20007810000 */
[----:B------:R-:W-:Y:S01]  /*6740*/  UIADD3 UR12, UR21, -0x4498517b, URZ ;  /* 0xbb67ae85150c7890 */ /* 0x000fe2000fffe03f */
[----:B------:R-:W-:Y:S01]  /*6750*/  IMAD R210, R4, 0x2, R209 ;  /* 0x0000000204d27824 */ /* 0x000fe200078e02d1 */
[----:B------:R-:W-:Y:S01]  /*6760*/  UIADD3 UR11, UR20, 0x3c6ef372, URZ ;  /* 0x3c6ef372140b7890 */ /* 0x000fe2000fffe03f */
[----:B------:R-:W-:Y:S01]  /*6770*/  FMNMX.FTZ R2, R120, R2, !PT ;  /* 0x0000000278027209 */ /* 0x000fe20007810000 */
[----:B------:R-:W-:Y:S01]  /*6780*/  UIADD3 UR10, UR21, 0x76cf5d0a, URZ ;  /* 0x76cf5d0a150a7890 */ /* 0x000fe2000fffe03f */
[----:B------:R-:W-:Y:S01]  /*6790*/  STL [R1+0x8c], R213 ;  /* 0x00008cd501007387 */ /* 0x000fe20000100800 */
[----:B------:R-:W-:Y:S01]  /*67a0*/  UIADD3 UR8, UR21, 0x32370b8f, URZ ;  /* 0x32370b8f15087890 */ /* 0x000fe2000fffe03f */
[----:B------:R-:W-:Y:S01]  /*67b0*/  FMNMX.FTZ R2, R124, R2, !PT ;  /* 0x000000027c027209 */ /* 0x000fe20007810000 */
[----:B------:R-:W-:Y:S01]  /*67c0*/  UIADD3 UR9, UR20, -0x255992d5, URZ ;  /* 0xdaa66d2b14097890 */ /* 0x000fe2000fffe03f */
[----:B------:R-:W-:Y:S01]  /*67d0*/  STL [R1+0x88], R212 ;  /* 0x000088d401007387 */ /* 0x000fe20000100800 */
[----:B------:R-:W-:Y:S01]  /*67e0*/  UIADD3 UR6, UR21, -0x126145ec, URZ ;  /* 0xed9eba1415067890 */ /* 0x000fe2000fffe03f */
[----:B------:R-:W-:Y:S01]  /*67f0*/  FMNMX.FTZ R5, R123, R2, !PT ;  /* 0x000000027b057209 */ /* 0x000fe20007810000 */
[----:B------:R-:W-:Y:S01]  /*6800*/  UIADD3 UR7, UR20, 0x78dde6e4, URZ ;  /* 0x78dde6e414077890 */ /* 0x000fe2000fffe03f */
[----:B------:R-:W-:Y:S01]  /*6810*/  FMNMX.FTZ R2, R113, R107, !PT ;  /* 0x0000006b71027209 */ /* 0x000fe20007810000 */
[----:B------:R-:W-:Y:S01]  /*6820*/  STL [R1+0x84], R211 ;  /* 0x000084d301007387 */ /* 0x000fe20000100800 */
[----:B------:R-:W-:Y:S01]  /*6830*/  FMNMX.FTZ R5, R121, R5, !PT ;  /* 0x0000000579057209 */ /* 0x000fe20007810000 */
[----:B------:R-:W-:Y:S01]  /*6840*/  UIADD3 UR5, UR20, 0x1715609d, URZ ;  /* 0x1715609d14057890 */ /* 0x000fe2000fffe03f */
[----:B------:R-:W-:Y:S01]  /*6850*/  FMNMX.FTZ R2, R112, R2, !PT ;  /* 0x0000000270027209 */ /* 0x000fe20007810000 */
[----:B------:R-:W-:Y:S01]  /*6860*/  STL [R1+0x80], R208 ;  /* 0x000080d001007387 */ /* 0x000fe20000100800 */
[----:B------:R-:W-:Y:S01]  /*6870*/  FMNMX.FTZ R5, R72, R5, !PT ;  /* 0x0000000548057209 */ /* 0x000fe20007810000 */
[----:B------:R-:W-:Y:S01]  /*6880*/  UIADD3 UR4, UR21, -0x56f99767, URZ ;  /* 0xa906689915047890 */ /* 0x000fe2000fffe03f */
[----:B------:R-:W-:Y:S01]  /*6890*/  FMNMX.FTZ R2, R106, R2, !PT ;  /* 0x000000026a027209 */ /* 0x000fe20007810000 */
[----:B-1----:R-:W-:Y:S01]  /*68a0*/  IMAD R238, R7, 0x8, R97 ;  /* 0x0000000807ee7824 */ /* 0x002fe200078e0261 */
[----:B------:R-:W-:Y:S01]  /*68b0*/  FMNMX.FTZ R5, R157, R5, !PT ;  /* 0x000000059d057209 */ /* 0x000fe20007810000 */
[----:B------:R-:W-:Y:S01]  /*68c0*/  STL [R1+0x7c], R190 ;  /* 0x00007cbe01007387 */ /* 0x000fe20000100800 */
[----:B------:R-:W-:Y:S01]  /*68d0*/  FMNMX.FTZ R2, R104, R2, !PT ;  /* 0x0000000268027209 */ /* 0x000fe20007810000 */
[----:B------:R-:W-:Y:S01]  /*68e0*/  IMAD.WIDE.U32 R80, R238, -0x326172a9, RZ ;  /* 0xcd9e8d57ee507825 */ /* 0x000fe200078e00ff */
[----:B------:R-:W-:Y:S01]  /*68f0*/  FMNMX.FTZ R5, R154, R5, !PT ;  /* 0x000000059a057209 */ /* 0x000fe20007810000 */
[----:B------:R-:W-:Y:S01]  /*6900*/  STL [R1+0x78], R96 ;  /* 0x0000786001007387 */ /* 0x000fe20000100800 */
[----:B------:R-:W-:Y:S01]  /*6910*/  FMNMX.FTZ R2, R70, R2, !PT ;  /* 0x0000000246027209 */ /* 0x000fe20007810000 */
[----:B------:R-:W-:Y:S01]  /*6920*/  UIADD3 UR15, UR20, -0x4ab325aa, URZ ;  /* 0xb54cda56140f7890 */ /* 0x000fe2000fffe03f */
[----:B------:R-:W-:Y:S01]  /*6930*/  FMNMX.FTZ R5, R149, R5, !PT ;  /* 0x0000000595057209 */ /* 0x000fe20007810000 */
[----:B------:R-:W-:Y:S01]  /*6940*/  STL [R1+0x74], R3 ;  /* 0x0000740301007387 */ /* 0x000fe20000100800 */
[----:B------:R-:W-:Y:S01]  /*6950*/  FMNMX.FTZ R2, R69, R2, !PT ;  /* 0x0000000245027209 */ /* 0x000fe20007810000 */
[----:B------:R-:W-:Y:S01]  /*6960*/  UIADD3 UR14, UR21, 0x646e171e, URZ ;  /* 0x646e171e150e7890 */ /* 0x000fe2000fffe03f */
[----:B------:R-:W-:Y:S01]  /*6970*/  FMNMX.FTZ R5, R130, R5, !PT ;  /* 0x0000000582057209 */ /* 0x000fe20007810000 */
[----:B------:R-:W-:Y:S01]  /*6980*/  LDSM.16.MT88.4 R40, [R209+0x4000] ;  /* 0x00400000d128783b */ /* 0x000fe20000004200 */
        /* <DEDUP_REMOVED lines=34> */
[----:B------:R-:W-:Y:S02]  /*6bb0*/  IADD3 R239, R238, 0x4, RZ ;  /* 0x00000004eeef7810 */ /* 0x000fe40007ffe0ff */
[----:B------:R-:W-:Y:S02]  /*6bc0*/  FMNMX.FTZ R9, R115, R7, !PT ;  /* 0x0000000773097209 */ /* 0x000fe40007810000 */
[----:B------:R-:W-:Y:S01]  /*6bd0*/  FMNMX.FTZ R2, R200, R2, !PT ;  /* 0x00000002c8027209 */ /* 0x000fe20007810000 */
[----:B------:R-:W-:Y:S01]  /*6be0*/  IMAD.WIDE.U32 R82, R239, -0x326172a9, RZ ;  /* 0xcd9e8d57ef527825 */ /* 0x000fe200078e00ff */
[----:B------:R-:W-:-:S03]  /*6bf0*/  FMNMX.FTZ R9, R114, R9, !PT ;  /* 0x0000000972097209 */ /* 0x000fc60007810000 */
[----:B---3--:R-:W-:Y:S01]  /*6c00*/  IMAD.WIDE.U32 R90, R8, -0x2daee0ad, RZ ;  /* 0xd2511f53085a7825 */ /* 0x008fe200078e00ff */
[----:B--2---:R-:W-:Y:S02]  /*6c10*/  LOP3.LUT R85, R6, UR20, RZ, 0x3c, !PT ;  /* 0x0000001406557c12 */ /* 0x004fe4000f8e3cff */
[----:B------:R-:W-:Y:S02]  /*6c20*/  LEA.HI.SX32 R6, R252, 0xffffffff, 0x19 ;  /* 0xfffffffffc067811 */ /* 0x000fe400078fcaff */
[-C--:B------:R-:W-:Y:S01]  /*6c30*/  LOP3.LUT R8, R81, R85.reuse, RZ, 0x3c, !PT ;  /* 0x0000005551087212 */ /* 0x080fe200078e3cff */
[----:B------:R-:W-:Y:S01]  /*6c40*/  IMAD R81, R98, 0x10000, R98 ;  /* 0x0001000062517824 */ /* 0x000fe200078e0262 */
[----:B------:R-:W-:Y:S01]  /*6c50*/  LOP3.LUT R10, R83, R85, RZ, 0x3c, !PT ;  /* 0x00000055530a7212 */ /* 0x000fe200078e3cff */
[----:B------:R-:W-:Y:S02]  /*6c60*/  IMAD.SHL.U32 R84, R6, 0x4, RZ ;  /* 0x0000000406547824 */ /* 0x000fe400078e00ff */
[----:B------:R-:W-:Y:S01]  /*6c70*/  IMAD.WIDE.U32 R88, R8, -0x2daee0ad, RZ ;  /* 0xd2511f5308587825 */ /* 0x000fe200078e00ff */
[----:B------:R-:W-:-:S02]  /*6c80*/  FMNMX.FTZ R8, R153, R5, !PT ;  /* 0x0000000599087209 */ /* 0x000fc40007810000 */
[----:B------:R-:W-:Y:S01]  /*6c90*/  LOP3.LUT R6, R91, UR21, R84, 0x96, !PT ;  /* 0x000000155b067c12 */ /* 0x000fe2000f8e9654 */
[----:B------:R-:W-:Y:S01]  /*6ca0*/  IMAD.WIDE.U32 R86, R10, -0x2daee0ad, RZ ;  /* 0xd2511f530a567825 */ /* 0x000fe200078e00ff */
[----:B------:R-:W-:Y:S02]  /*6cb0*/  FMNMX.FTZ R5, R184, R2, !PT ;  /* 0x00000002b8057209 */ /* 0x000fe40007810000 */
[----:B------:R-:W-:Y:S01]  /*6cc0*/  FMNMX.FTZ R8, R143, R8, !PT ;  /* 0x000000088f087209 */ /* 0x000fe20007810000 */
[----:B------:R-:W-:Y:S01]  /*6cd0*/  IMAD.WIDE.U32 R6, R6, -0x326172a9, RZ ;  /* 0xcd9e8d5706067825 */ /* 0x000fe200078e00ff */
[----:B------:R-:W-:Y:S02]  /*6ce0*/  FMNMX.FTZ R2, R100, R9, !PT ;  /* 0x0000000964027209 */ /* 0x000fe40007810000 */
[----:B------:R-:W-:Y:S02]  /*6cf0*/  FMNMX.FTZ R5, R188, R5, !PT ;  /* 0x00000005bc057209 */ /* 0x000fe40007810000 */
[----:B------:R-:W-:-:S02]  /*6d00*/  LOP3.LUT R12, R7, UR13, R80, 0x96, !PT ;  /* 0x0000000d070c7c12 */ /* 0x000fc4000f8e9650 */
[----:B------:R-:W-:Y:S02]  /*6d10*/  LOP3.LUT R17, R7, UR13, R82, 0x96, !PT ;  /* 0x0000000d07117c12 */ /* 0x000fe4000f8e9652 */
        /* <DEDUP_REMOVED lines=8> */
[----:B------:R-:W-:Y:S02]  /*6da0*/  LOP3.LUT R11, R89, UR12, R90, 0x96, !PT ;  /* 0x0000000c590b7c12 */ /* 0x000fe4000f8e965a */
[----:B------:R-:W-:Y:S02]  /*6db0*/  FMNMX.FTZ R5, R191, R5, !PT ;  /* 0x00000005bf057209 */ /* 0x000fe40007810000 */
[----:B------:R-:W-:Y:S01]  /*6dc0*/  FMNMX.FTZ R139, R161, R7, !PT ;  /* 0x00000007a18b7209 */ /* 0x000fe20007810000 */
[----:B------:R-:W-:Y:S01]  /*6dd0*/  IMAD.WIDE.U32 R58, R11, -0x326172a9, RZ ;  /* 0xcd9e8d570b3a7825 */ /* 0x000fe200078e00ff */
[----:B------:R-:W-:-:S02]  /*6de0*/  FMNMX.FTZ R2, R128, R2, !PT ;  /* 0x0000000280027209 */ /* 0x000fc40007810000 */
[----:B------:R-:W-:Y:S01]  /*6df0*/  FMNMX.FTZ R5, R194, R5, !PT ;  /* 0x00000005c2057209 */ /* 0x000fe20007810000 */
[----:B------:R-:W1:Y:S01]  /*6e00*/  SHFL.BFLY PT, R11, R139, 0x2, 0x1f ;  /* 0x0c401f008b0b7f89 */ /* 0x000e6200000e0000 */
[----:B------:R-:W-:Y:S02]  /*6e10*/  FMNMX.FTZ R2, R126, R2, !PT ;  /* 0x000000027e027209 */ /* 0x000fe40007810000 */
[----:B------:R-:W-:Y:S02]  /*6e20*/  FMNMX.FTZ R5, R229, R5, !PT ;  /* 0x00000005e5057209 */ /* 0x000fe40007810000 */
[----:B------:R-:W-:Y:S02]  /*6e30*/  FMNMX.FTZ R2, R155, R2, !PT ;  /* 0x000000029b027209 */ /* 0x000fe40007810000 */
[----:B------:R-:W-:Y:S02]  /*6e40*/  LOP3.LUT R8, R87, UR12, R90, 0x96, !PT ;  /* 0x0000000c57087c12 */ /* 0x000fe4000f8e965a */
[----:B------:R-:W-:-:S02]  /*6e50*/  FMNMX.FTZ R5, R232, R5, !PT ;  /* 0x00000005e8057209 */ /* 0x000fc40007810000 */
[----:B------:R-:W-:Y:S01]  /*6e60*/  FMNMX.FTZ R2, R150, R2, !PT ;  /* 0x0000000296027209 */ /* 0x000fe20007810000 */
[----:B------:R-:W-:Y:S01]  /*6e70*/  IMAD.WIDE.U32 R62, R8, -0x326172a9, RZ ;  /* 0xcd9e8d57083e7825 */ /* 0x000fe200078e00ff */
[----:B------:R-:W-:Y:S02]  /*6e80*/  FMNMX.FTZ R10, R141, R140, !PT ;  /* 0x0000008c8d0a7209 */ /* 0x000fe40007810000 */
[----:B------:R-:W-:Y:S02]  /*6e90*/  FMNMX.FTZ R5, R230, R5, !PT ;  /* 0x00000005e6057209 */ /* 0x000fe40007810000 */
[----:B------:R-:W-:Y:S02]  /*6ea0*/  LOP3.LUT R8, R59, UR11, R6, 0x96, !PT ;  /* 0x0000000b3b087c12 */ /* 0x000fe4000f8e9606 */
[----:B------:R-:W-:Y:S02]  /*6eb0*/  FMNMX.FTZ R2, R111, R2, !PT ;  /* 0x000000026f027209 */ /* 0x000fe40007810000 */
[----:B------:R-:W-:Y:S01]  /*6ec0*/  FMNMX.FTZ R10, R136, R10, !PT ;  /* 0x0000000a880a7209 */ /* 0x000fe20007810000 */
[----:B------:R-:W-:Y:S01]  /*6ed0*/  IMAD.WIDE.U32 R8, R8, -0x2daee0ad, RZ ;  /* 0xd2511f5308087825 */ /* 0x000fe200078e00ff */
[----:B------:R-:W-:-:S02]  /*6ee0*/  FMNMX.FTZ R137, R228, R5, !PT ;  /* 0x00000005e4897209 */ /* 0x000fc40007810000 */
[----:B------:R-:W-:Y:S01]  /*6ef0*/  LOP3.LUT R16, R63, UR11, R6, 0x96, !PT ;  /* 0x0000000b3f107c12 */ /* 0x000fe2000f8e9606 */
[----:B------:R-:W-:Y:S01]  /*6f00*/  IMAD.WIDE.U32 R6, R12, -0x2daee0ad, RZ ;  /* 0xd2511f530c067825 */ /* 0x000fe200078e00ff */
[----:B------:R-:W-:Y:S01]  /*6f10*/  FMNMX.FTZ R5, R109, R2, !PT ;  /* 0x000000026d057209 */ /* 0x000fe20007810000 */
[----:B------:R-:W2:Y:S01]  /*6f20*/  SHFL.BFLY PT, R14, R137, 0x2, 0x1f ;  /* 0x0c401f00890e7f89 */ /* 0x000ea200000e0000 */
[----:B------:R-:W-:Y:S02]  /*6f30*/  FMNMX.FTZ R2, R122, R10, !PT ;  /* 0x0000000a7a027209 */ /* 0x000fe40007810000 */
[----:B------:R-:W-:Y:S02]  /*6f40*/  FMNMX.FTZ R5, R180, R5, !PT ;  /* 0x00000005b4057209 */ /* 0x000fe40007810000 */
[----:B------:R-:W-:Y:S02]  /*6f50*/  LOP3.LUT R12, R7, UR10, R88, 0x96, !PT ;  /* 0x0000000a070c7c12 */ /* 0x000fe4000f8e9658 */
[----:B------:R-:W-:-:S02]  /*6f60*/  LOP3.LUT R20, R9, UR8, R6, 0x96, !PT ;  /* 0x0000000809147c12 */ /* 0x000fc4000f8e9606 */
[----:B------:R-:W-:Y:S01]  /*6f70*/  FMNMX.FTZ R6, R144, R2, !PT ;  /* 0x0000000290067209 */ /* 0x000fe20007810000 */
[----:B------:R-:W-:Y:S01]  /*6f80*/  IMAD.WIDE.U32 R12, R12, -0x326172a9, RZ ;  /* 0xcd9e8d570c0c7825 */ /* 0x000fe200078e00ff */
[----:B------:R-:W-:Y:S02]  /*6f90*/  FMNMX.FTZ R2, R167, R5, !PT ;  /* 0x00000005a7027209 */ /* 0x000fe40007810000 */
[----:B-1----:R-:W-:Y:S01]  /*6fa0*/  FMNMX.FTZ R139, R139, R11, !PT ;  /* 0x0000000b8b8b7209 */ /* 0x002fe20007810000 */
[----:B------:R-:W-:Y:S01]  /*6fb0*/  IMAD.WIDE.U32 R10, R16, -0x2daee0ad, RZ ;  /* 0xd2511f53100a7825 */ /* 0x000fe200078e00ff */
[----:B------:R-:W-:Y:S02]  /*6fc0*/  FMNMX.FTZ R2, R163, R2, !PT ;  /* 0x00000002a3027209 */ /* 0x000fe40007810000 */
[----:B------:R-:W-:Y:S01]  /*6fd0*/  FMNMX.FTZ R5, R146, R6, !PT ;  /* 0x0000000692057209 */ /* 0x000fe20007810000 */
[----:B------:R-:W1:Y:S01]  /*6fe0*/  SHFL.BFLY PT, R15, R139, 0x1, 0x1f ;  /* 0x0c201f008b0f7f89 */ /* 0x000e6200000e0000 */
[----:B------:R-:W-:Y:S01]  /*6ff0*/  LOP3.LUT R9, R13, UR9, R58, 0x96, !PT ;  /* 0x000000090d097c12 */ /* 0x000fe2000f8e963a */
[----:B------:R-:W-:Y:S01]  /*7000*/  IMAD.WIDE.U32 R6, R17, -0x2daee0ad, RZ ;  /* 0xd2511f5311067825 */ /* 0x000fe200078e00ff */
[----:B------:R-:W-:-:S02]  /*7010*/  FMNMX.FTZ R2, R142, R2, !PT ;  /* 0x000000028e027209 */ /* 0x000fc40007810000 */
[----:B------:R-:W-:Y:S01]  /*7020*/  FMNMX.FTZ R13, R125, R5, !PT ;  /* 0x000000057d0d7209 */ /* 0x000fe20007810000 */
        /* <DEDUP_REMOVED lines=10> */
[----:B------:R-:W-:Y:S01]  /*70d0*/  LOP3.LUT R9, R11, UR8, R6, 0x96, !PT ;  /* 0x000000080b097c12 */ /* 0x000fe2000f8e9606 */
[----:B------:R-:W-:Y:S01]  /*70e0*/  IMAD.WIDE.U32 R6, R7, -0x326172a9, RZ ;  /* 0xcd9e8d5707067825 */ /* 0x000fe200078e00ff */
[----:B--2---:R-:W-:Y:S02]  /*70f0*/  FMNMX.FTZ R137, R137, R14, !PT ;  /* 0x0000000e89897209 */ /* 0x004fe40007810000 */
[----:B------:R-:W-:-:S02]  /*7100*/  FMNMX.FTZ R2, R192, R5, !PT ;  /* 0x00000005c0027209 */ /* 0x000fc40007810000 */
[----:B------:R-:W-:Y:S01]  /*7110*/  FMNMX.FTZ R5, R152, R8, !PT ;  /* 0x0000000898057209 */ /* 0x000fe20007810000 */
[----:B------:R-:W2:Y:S01]  /*7120*/  SHFL.BFLY PT, R11, R137, 0x1, 0x1f ;  /* 0x0c201f00890b7f89 */ /* 0x000ea200000e0000 */
[----:B------:R-:W-:Y:S02]  /*7130*/  LOP3.LUT R7, R7, UR9, R62, 0x96, !PT ;  /* 0x0000000907077c12 */ /* 0x000fe4000f8e963e */
[----:B-1----:R-:W-:Y:S01]  /*7140*/  FMNMX.FTZ R139, R139, R15, !PT ;  /* 0x0000000f8b8b7209 */ /* 0x002fe20007810000 */
[----:B------:R-:W-:Y:S01]  /*7150*/  IMAD.WIDE.U32 R14, R9, -0x326172a9, RZ ;  /* 0xcd9e8d57090e7825 */ /* 0x000fe200078e00ff */
[----:B------:R-:W-:Y:S02]  /*7160*/  FMNMX.FTZ R5, R131, R5, !PT ;  /* 0x0000000583057209 */ /* 0x000fe40007810000 */
[----:B------:R-:W-:Y:S01]  /*7170*/  FSETP.NEU.FTZ.AND P1, PT, R139, -INF , PT ;  /* 0xff8000008b00780b */ /* 0x000fe20003f3d000 */
[----:B------:R-:W-:Y:S01]  /*7180*/  IMAD.WIDE.U32 R18, R7, -0x2daee0ad, RZ ;  /* 0xd2511f5307127825 */ /* 0x000fe200078e00ff */
[----:B------:R-:W-:-:S02]  /*7190*/  FMNMX.FTZ R5, R224, R5, !PT ;  /* 0x00000005e0057209 */ /* 0x000fc40007810000 */
[----:B------:R-:W-:Y:S01]  /*71a0*/  FMNMX.FTZ R2, R237, R2, !PT ;  /* 0x00000002ed027209 */ /* 0x000fe20007810000 */
[----:B------:R-:W-:Y:S01]  /*71b0*/  FMUL.FTZ R7, R139, c[0x0][0x23c] ;  /* 0x00008f008b077a20 */ /* 0x000fe20000410000 */
[----:B------:R-:W-:Y:S01]  /*71c0*/  FMNMX.FTZ R5, R207, R5, !PT ;  /* 0x00000005cf057209 */ /* 0x000fe20007810000 */
[----:B------:R-:W-:Y:S01]  /*71d0*/  IMAD.WIDE.U32 R8, R17, -0x326172a9, RZ ;  /* 0xcd9e8d5711087825 */ /* 0x000fe200078e00ff */
[----:B------:R-:W-:Y:S02]  /*71e0*/  FMNMX.FTZ R2, R196, R2, !PT ;  /* 0x00000002c4027209 */ /* 0x000fe40007810000 */
[----:B------:R-:W-:Y:S02]  /*71f0*/  FSEL R16, R7, RZ, P1 ;  /* 0x000000ff07107208 */ /* 0x000fe40000800000 */
[----:B------:R-:W-:Y:S02]  /*7200*/  FMNMX.FTZ R7, R158, R5, !PT ;  /* 0x000000059e077209 */ /* 0x000fe40007810000 */
[----:B------:R-:W-:Y:S01]  /*7210*/  LOP3.LUT R13, R21, UR7, R12, 0x96, !PT ;  /* 0x00000007150d7c12 */ /* 0x000fe2000f8e960c */
[----:B------:R-:W-:Y:S01]  /*7220*/  FFMA.FTZ R5, R105, c[0x0][0x23c], -R16 ;  /* 0x00008f0069057a23 */ /* 0x000fe20000010810 */
[----:B------:R-:W-:-:S02]  /*7230*/  LOP3.LUT R12, R19, UR6, R10, 0x96, !PT ;  /* 0x00000006130c7c12 */ /* 0x000fc4000f8e960a */
[----:B------:R-:W-:Y:S01]  /*7240*/  FMNMX.FTZ R2, R198, R2, !PT ;  /* 0x00000002c6027209 */ /* 0x000fe20007810000 */
[----:B------:R1:W3:Y:S01]  /*7250*/  MUFU.EX2 R3, R5 ;  /* 0x0000000500037308 */ /* 0x0002e20000000800 */
[----:B------:R-:W-:Y:S01]  /*7260*/  LOP3.LUT R10, R15, UR7, R6, 0x96, !PT ;  /* 0x000000070f0a7c12 */ /* 0x000fe2000f8e9606 */
[----:B------:R-:W-:Y:S01]  /*7270*/  IMAD.WIDE.U32 R56, R13, -0x2daee0ad, RZ ;  /* 0xd2511f530d387825 */ /* 0x000fe200078e00ff */
[----:B------:R-:W-:Y:S02]  /*7280*/  FMNMX.FTZ R6, R134, R7, !PT ;  /* 0x0000000786067209 */ /* 0x000fe40007810000 */
[----:B------:R-:W-:Y:S01]  /*7290*/  FMNMX.FTZ R2, R225, R2, !PT ;  /* 0x00000002e1027209 */ /* 0x000fe20007810000 */
[----:B------:R-:W-:Y:S01]  /*72a0*/  FFMA.FTZ R7, R99, c[0x0][0x23c], -R16 ;  /* 0x00008f0063077a23 */ /* 0x000fe20000010810 */
[----:B--2---:R-:W-:Y:S01]  /*72b0*/  FMNMX.FTZ R137, R137, R11, !PT ;  /* 0x0000000b89897209 */ /* 0x004fe20007810000 */
[----:B------:R-:W-:Y:S01]  /*72c0*/  IMAD.WIDE.U32 R10, R10, -0x2daee0ad, RZ ;  /* 0xd2511f530a0a7825 */ /* 0x000fe200078e00ff */
[----:B------:R-:W-:Y:S01]  /*72d0*/  FMNMX.FTZ R2, R236, R2, !PT ;  /* 0x00000002ec027209 */ /* 0x000fe20007810000 */
[----:B------:R2:W-:Y:S01]  /*72e0*/  MUFU.EX2 R244, R7 ;  /* 0x0000000700f47308 */ /* 0x0005e20000000800 */
[----:B------:R-:W-:Y:S01]  /*72f0*/  FSETP.NEU.FTZ.AND P1, PT, R137, -INF , PT ;  /* 0xff8000008900780b */ /* 0x000fe20003f3d000 */
[----:B------:R-:W-:Y:S01]  /*7300*/  IMAD.WIDE.U32 R12, R12, -0x326172a9, RZ ;  /* 0xcd9e8d570c0c7825 */ /* 0x000fe200078e00ff */
[----:B------:R-:W-:-:S02]  /*7310*/  FMNMX.FTZ R2, R235, R2, !PT ;  /* 0x00000002eb027209 */ /* 0x000fc40007810000 */
[----:B------:R-:W-:Y:S02]  /*7320*/  LOP3.LUT R61, R9, UR5, R20, 0x96, !PT ;  /* 0x00000005093d7c12 */ /* 0x000fe4000f8e9614 */
[----:B-1----:R-:W-:Y:S01]  /*7330*/  FMNMX.FTZ R5, R221, R6, !PT ;  /* 0x00000006dd057209 */ /* 0x002fe20007810000 */
[----:B------:R-:W-:Y:S01]  /*7340*/  FFMA.FTZ R6, R95, c[0x0][0x23c], -R16 ;  /* 0x00008f005f067a23 */ /* 0x000fe20000010810 */
[----:B------:R-:W-:Y:S01]  /*7350*/  FMNMX.FTZ R2, R233, R2, !PT ;  /* 0x00000002e9027209 */ /* 0x000fe20007810000 */
[----:B---3--:R-:W-:Y:S01]  /*7360*/  IMAD.MOV.U32 R95, RZ, RZ, R3 ;  /* 0x000000ffff5f7224 */ /* 0x008fe200078e0003 */
[----:B------:R-:W-:Y:S01]  /*7370*/  FMNMX.FTZ R5, R187, R5, !PT ;  /* 0x00000005bb057209 */ /* 0x000fe20007810000 */
[----:B------:R1:W-:Y:S01]  /*7380*/  MUFU.EX2 R74, R6 ;  /* 0x00000006004a7308 */ /* 0x0003e20000000800 */
[----:B------:R-:W-:Y:S02]  /*7390*/  FMNMX.FTZ R2, R234, R2, !PT ;  /* 0x00000002ea027209 */ /* 0x000fe40007810000 */
[----:B------:R-:W-:-:S02]  /*73a0*/  FMNMX.FTZ R5, R182, R5, !PT ;  /* 0x00000005b6057209 */ /* 0x000fc40007810000 */
[----:B------:R-:W-:Y:S01]  /*73b0*/  LOP3.LUT R18, R11, UR4, R18, 0x96, !PT ;  /* 0x000000040b127c12 */ /* 0x000fe2000f8e9612 */
[----:B------:R-:W3:Y:S01]  /*73c0*/  SHFL.BFLY PT, R133, R2, 0x2, 0x1f ;  /* 0x0c401f0002857f89 */ /* 0x000ee200000e0000 */
[----:B------:R-:W-:Y:S02]  /*73d0*/  FMNMX.FTZ R5, R173, R5, !PT ;  /* 0x00000005ad057209 */ /* 0x000fe40007810000 */
[----:B--2---:R-:W-:Y:S02]  /*73e0*/  LOP3.LUT R7, R57, UR4, R22, 0x96, !PT ;  /* 0x0000000439077c12 */ /* 0x004fe4000f8e9616 */
[----:B------:R-:W-:Y:S02]  /*73f0*/  FMNMX.FTZ R5, R201, R5, !PT ;  /* 0x00000005c9057209 */ /* 0x000fe40007810000 */
[----:B------:R-:W-:Y:S02]  /*7400*/  LOP3.LUT R14, R13, UR5, R14, 0x96, !PT ;  /* 0x000000050d0e7c12 */ /* 0x000fe4000f8e960e */
[----:B------:R-:W-:Y:S01]  /*7410*/  FMNMX.FTZ R5, R189, R5, !PT ;  /* 0x00000005bd057209 */ /* 0x000fe20007810000 */
[----:B-1----:R-:W-:-:S05]  /*7420*/  FMUL.FTZ R6, R137, c[0x0][0x23c] ;  /* 0x00008f0089067a20 */ /* 0x002fca0000410000 */
[----:B------:R-:W-:-:S05]  /*7430*/  FSEL R19, R6, RZ, P1 ;  /* 0x000000ff06137208 */ /* 0x000fca0000800000 */
[----:B------:R-:W-:-:S04]  /*7440*/  FFMA.FTZ R6, R113, c[0x0][0x23c], -R19 ;  /* 0x00008f0071067a23 */ /* 0x000fc80000010813 */
[----:B------:R1:W-:Y:S01]  /*7450*/  MUFU.EX2 R97, R6 ;  /* 0x0000000600617308 */ /* 0x0003e20000000800 */
[----:B---3--:R-:W-:Y:S01]  /*7460*/  FMNMX.FTZ R133, R2, R133, !PT ;  /* 0x0000008502857209 */ /* 0x008fe20007810000 */
[----:B------:R-:W-:-:S04]  /*7470*/  FFMA.FTZ R2, R106, c[0x0][0x23c], -R19 ;  /* 0x00008f006a027a23 */ /* 0x000fc80000010813 */
[----:B------:R-:W2:Y:S02]  /*7480*/  SHFL.BFLY PT, R11, R133, 0x1, 0x1f ;  /* 0x0c201f00850b7f89 */ /* 0x000ea400000e0000 */
[----:B------:R3:W-:Y:S01]  /*7490*/  MUFU.EX2 R3, R2 ;  /* 0x0000000200037308 */ /* 0x0007e20000000800 */
[----:B-1----:R-:W-:Y:S01]  /*74a0*/  FMNMX.FTZ R6, R195, R5, !PT ;  /* 0x00000005c3067209 */ /* 0x002fe20007810000 */
[----:B------:R-:W-:-:S03]  /*74b0*/  FFMA.FTZ R5, R107, c[0x0][0x23c], -R19 ;  /* 0x00008f006b057a23 */ /* 0x000fc60000010813 */
[----:B------:R-:W-:-:S03]  /*74c0*/  FMNMX.FTZ R9, R197, R6, !PT ;  /* 0x00000006c5097209 */ /* 0x000fc60007810000 */
[----:B------:R1:W-:Y:S01]  /*74d0*/  MUFU.EX2 R99, R5 ;  /* 0x0000000500637308 */ /* 0x0003e20000000800 */
[----:B------:R-:W-:-:S04]  /*74e0*/  IMAD.WIDE.U32 R6, R7, -0x326172a9, RZ ;  /* 0xcd9e8d5707067825 */ /* 0x000fc800078e00ff */
[----:B---3--:R-:W-:Y:S01]  /*74f0*/  FFMA.FTZ R2, R104, c[0x0][0x23c], -R19 ;  /* 0x00008f0068027a23 */ /* 0x008fe20000010813 */
[----:B------:R-:W-:Y:S02]  /*7500*/  LOP3.LUT R22, R7, UR15, R8, 0x96, !PT ;  /* 0x0000000f07167c12 */ /* 0x000fe4000f8e9608 */
[C---:B------:R-:W-:Y:S01]  /*7510*/  LOP3.LUT R15, R6.reuse, 0xffff, RZ, 0xc0, !PT ;  /* 0x0000ffff060f7812 */ /* 0x040fe200078ec0ff */
[----:B------:R3:W-:Y:S01]  /*7520*/  MUFU.EX2 R190, R2 ;  /* 0x0000000200be7308 */ /* 0x0007e20000000800 */
[----:B------:R-:W-:Y:S02]  /*7530*/  LOP3.LUT R25, R6, 0xff, RZ, 0xc0, !PT ;  /* 0x000000ff06197812 */ /* 0x000fe400078ec0ff */
[--C-:B------:R-:W-:Y:S02]  /*7540*/  SHF.R.U32.HI R24, RZ, 0x10, R6.reuse ;  /* 0x00000010ff187819 */ /* 0x100fe40000011606 */
[----:B------:R-:W-:Y:S01]  /*7550*/  SHF.R.U32.HI R26, RZ, 0x18, R6 ;  /* 0x00000018ff1a7819 */ /* 0x000fe20000011606 */
[----:B------:R-:W-:Y:S01]  /*7560*/  IMAD.WIDE.U32 R6, R18, -0x326172a9, RZ ;  /* 0xcd9e8d5712067825 */ /* 0x000fe200078e00ff */
[----:B-1----:R-:W-:-:S02]  /*7570*/  FMNMX.FTZ R5, R202, R9, !PT ;  /* 0x00000009ca057209 */ /* 0x002fc40007810000 */
[----:B--2---:R-:W-:Y:S01]  /*7580*/  FMNMX.FTZ R133, R133, R11, !PT ;  /* 0x0000000b85857209 */ /* 0x004fe20007810000 */
[--C-:B------:R-:W-:Y:S01]  /*7590*/  FFMA.FTZ R9, R112, c[0x0][0x23c], -R19.reuse ;  /* 0x00008f0070097a23 */ /* 0x100fe20000010813 */
[----:B------:R-:W-:Y:S02]  /*75a0*/  FMNMX.FTZ R5, R174, R5, !PT ;  /* 0x00000005ae057209 */ /* 0x000fe40007810000 */
[----:B------:R-:W-:Y:S01]  /*75b0*/  LOP3.LUT R11, R6, 0xffff, RZ, 0xc0, !PT ;  /* 0x0000ffff060b7812 */ /* 0x000fe200078ec0ff */
[----:B------:R1:W2:Y:S01]  /*75c0*/  MUFU.EX2 R245, R9 ;  /* 0x0000000900f57308 */ /* 0x0002a20000000800 */
[----:B------:R-:W-:Y:S01]  /*75d0*/  FMNMX.FTZ R5, R175, R5, !PT ;  /* 0x00000005af057209 */ /* 0x000fe20007810000 */
[----:B---3--:R-:W-:Y:S01]  /*75e0*/  FFMA.FTZ R2, R70, c[0x0][0x23c], -R19 ;  /* 0x00008f0046027a23 */ /* 0x008fe20000010813 */
[----:B------:R-:W-:Y:S02]  /*75f0*/  FSETP.NEU.FTZ.AND P1, PT, R133, -INF , PT ;  /* 0xff8000008500780b */ /* 0x000fe40003f3d000 */
[----:B------:R-:W-:-:S02]  /*7600*/  FMNMX.FTZ R5, R177, R5, !PT ;  /* 0x00000005b1057209 */ /* 0x000fc40007810000 */
[----:B------:R-:W-:Y:S01]  /*7610*/  SHF.R.U32.HI R20, RZ, 0x18, R6 ;  /* 0x00000018ff147819 */ /* 0x000fe20000011606 */
[----:B------:R3:W-:Y:S01]  /*7620*/  MUFU.EX2 R240, R2 ;  /* 0x0000000200f07308 */ /* 0x0007e20000000800 */
[----:B------:R-:W-:-:S04]  /*7630*/  FMNMX.FTZ R5, R178, R5, !PT ;  /* 0x00000005b2057209 */ /* 0x000fc80007810000 */
[----:B------:R-:W-:Y:S01]  /*7640*/  FMNMX.FTZ R5, R179, R5, !PT ;  /* 0x00000005b3057209 */ /* 0x000fe20007810000 */
[----:B-1----:R-:W-:-:S03]  /*7650*/  IMAD.WIDE.U32 R8, R14, -0x2daee0ad, RZ ;  /* 0xd2511f530e087825 */ /* 0x002fc600078e00ff */
[----:B------:R-:W-:-:S04]  /*7660*/  FMNMX.FTZ R5, R205, R5, !PT ;  /* 0x00000005cd057209 */ /* 0x000fc80007810000 */
[----:B------:R-:W-:Y:S02]  /*7670*/  FMNMX.FTZ R5, R199, R5, !PT ;  /* 0x00000005c7057209 */ /* 0x000fe40007810000 */
[----:B------:R-:W-:Y:S02]  /*7680*/  LOP3.LUT R13, R9, UR14, R10, 0x96, !PT ;  /* 0x0000000e090d7c12 */ /* 0x000fe4000f8e960a */
[----:B---3--:R-:W-:Y:S01]  /*7690*/  LOP3.LUT R2, R7, UR15, R12, 0x96, !PT ;  /* 0x0000000f07027c12 */ /* 0x008fe2000f8e960c */
[----:B------:R-:W1:Y:S01]  /*76a0*/  SHFL.BFLY PT, R14, R5, 0x2, 0x1f ;  /* 0x0c401f00050e7f89 */ /* 0x000e6200000e0000 */
[----:B------:R-:W-:Y:S01]  /*76b0*/  FMUL.FTZ R7, R133, c[0x0][0x23c] ;  /* 0x00008f0085077a20 */ /* 0x000fe20000410000 */
[C---:B------:R-:W-:Y:S02]  /*76c0*/  LOP3.LUT R10, R8.reuse, 0xffff, RZ, 0xc0, !PT ;  /* 0x0000ffff080a7812 */ /* 0x040fe400078ec0ff */
[----:B------:R-:W-:Y:S02]  /*76d0*/  LOP3.LUT R23, R8, 0xff, RZ, 0xc0, !PT ;  /* 0x000000ff08177812 */ /* 0x000fe400078ec0ff */
[----:B------:R-:W-:-:S02]  /*76e0*/  FSEL R18, R7, RZ, P1 ;  /* 0x000000ff07127208 */ /* 0x000fc40000800000 */
[--C-:B------:R-:W-:Y:S02]  /*76f0*/  SHF.R.U32.HI R21, RZ, 0x10, R8.reuse ;  /* 0x00000010ff157819 */ /* 0x100fe40000011608 */
[----:B------:R-:W-:Y:S01]  /*7700*/  SHF.R.U32.HI R17, RZ, 0x18, R8 ;  /* 0x00000018ff117819 */ /* 0x000fe20000011608 */
[----:B------:R-:W-:Y:S01]  /*7710*/  FFMA.FTZ R8, R69, c[0x0][0x23c], -R19 ;  /* 0x00008f0045087a23 */ /* 0x000fe20000010813 */
[----:B------:R-:W-:Y:S01]  /*7720*/  SHF.R.U32.HI R7, RZ, 0x8, R10 ;  /* 0x00000008ff077819 */ /* 0x000fe2000001160a */
[--C-:B------:R-:W-:Y:S01]  /*7730*/  FFMA.FTZ R10, R119, c[0x0][0x23c], -R18.reuse ;  /* 0x00008f00770a7a23 */ /* 0x100fe20000010812 */
[----:B------:R-:W-:Y:S01]  /*7740*/  SHF.R.U32.HI R9, RZ, 0x8, R15 ;  /* 0x00000008ff097819 */ /* 0x000fe2000001160f */
[----:B------:R3:W-:Y:S01]  /*7750*/  MUFU.EX2 R243, R8 ;  /* 0x0000000800f37308 */ /* 0x0007e20000000800 */
[----:B------:R-:W-:Y:S01]  /*7760*/  LOP3.LUT R12, R6, 0xff, RZ, 0xc0, !PT ;  /* 0x000000ff060c7812 */ /* 0x000fe200078ec0ff */
[----:B------:R-:W-:Y:S01]  /*7770*/  FFMA.FTZ R4, R116, c[0x0][0x23c], -R18 ;  /* 0x00008f0074047a23 */ /* 0x000fe20000010812 */
[----:B------:R-:W-:-:S02]  /*7780*/  SHF.R.U32.HI R15, RZ, 0x10, R6 ;  /* 0x00000010ff0f7819 */ /* 0x000fc40000011606 */
[----:B------:R-:W-:Y:S02]  /*7790*/  LOP3.LUT R6, R21, 0xff, RZ, 0xc0, !PT ;  /* 0x000000ff15067812 */ /* 0x000fe400078ec0ff */
[----:B------:R-:W-:Y:S01]  /*77a0*/  PRMT R23, R23, 0x5410, R7 ;  /* 0x0000541017177816 */ /* 0x000fe20000000007 */
[----:B------:R4:W-:Y:S01]  /*77b0*/  MUFU.EX2 R208, R10 ;  /* 0x0000000a00d07308 */ /* 0x0009e20000000800 */
[----:B-1----:R-:W-:Y:S01]  /*77c0*/  FMNMX.FTZ R5, R5, R14, !PT ;  /* 0x0000000e05057209 */ /* 0x002fe20007810000 */
[----:B------:R-:W-:Y:S01]  /*77d0*/  FFMA.FTZ R7, R117, c[0x0][0x23c], -R18 ;  /* 0x00008f0075077a23 */ /* 0x000fe20000010812 */
[----:B------:R-:W-:Y:S02]  /*77e0*/  PRMT R21, R6, 0x5410, R17 ;  /* 0x0000541006157816 */ /* 0x000fe40000000011 */
[----:B------:R-:W-:Y:S02]  /*77f0*/  LOP3.LUT R6, R13, 0xffff, RZ, 0xc0, !PT ;  /* 0x0000ffff0d067812 */ /* 0x000fe400078ec0ff */
[----:B------:R-:W-:Y:S01]  /*7800*/  PRMT R60, R25, 0x5410, R9 ;  /* 0x00005410193c7816 */ /* 0x000fe20000000009 */
[----:B---3--:R-:W-:Y:S01]  /*7810*/  FFMA.FTZ R8, R68, c[0x0][0x23c], -R19 ;  /* 0x00008f0044087a23 */ /* 0x008fe20000010813 */
[----:B------:R1:W-:Y:S01]  /*7820*/  MUFU.EX2 R211, R7 ;  /* 0x0000000700d37308 */ /* 0x0003e20000000800 */
[----:B------:R-:W-:-:S02]  /*7830*/  SHF.R.U32.HI R6, RZ, 0x8, R6 ;  /* 0x00000008ff067819 */ /* 0x000fc40000011606 */
[----:B------:R-:W-:Y:S02]  /*7840*/  LOP3.LUT R0, R2, 0xffff, RZ, 0xc0, !PT ;  /* 0x0000ffff02007812 */ /* 0x000fe400078ec0ff */
[----:B------:R-:W-:Y:S01]  /*7850*/  LOP3.LUT R9, R24, 0xff, RZ, 0xc0, !PT ;  /* 0x000000ff18097812 */ /* 0x000fe200078ec0ff */
[----:B----4-:R-:W3:Y:S02]  /*7860*/  SHFL.BFLY PT, R10, R5, 0x1, 0x1f ;  /* 0x0c201f00050a7f89 */ /* 0x010ee400000e0000 */
[----:B------:R4:W-:Y:S01]  /*7870*/  MUFU.EX2 R242, R8 ;  /* 0x0000000800f27308 */ /* 0x0009e20000000800 */
[----:B------:R-:W-:Y:S02]  /*7880*/  SHF.R.U32.HI R0, RZ, 0x8, R0 ;  /* 0x00000008ff007819 */ /* 0x000fe40000011600 */
[----:B------:R-:W-:Y:S02]  /*7890*/  PRMT R57, R9, 0x5410, R26 ;  /* 0x0000541009397816 */ /* 0x000fe4000000001a */
[----:B------:R-:W-:Y:S01]  /*78a0*/  LOP3.LUT R9, R15, 0xff, RZ, 0xc0, !PT ;  /* 0x000000ff0f097812 */ /* 0x000fe200078ec0ff */
[----:B-1----:R-:W-:-:S02]  /*78b0*/  FFMA.FTZ R7, R118, c[0x0][0x23c], -R18 ;  /* 0x00008f0076077a23 */ /* 0x002fc40000010812 */
[----:B------:R-:W-:Y:S01]  /*78c0*/  MUFU.EX2 R212, R4 ;  /* 0x0000000400d47308 */ /* 0x000fe20000000800 */
[----:B------:R-:W-:Y:S02]  /*78d0*/  PRMT R9, R9, 0x5410, R20 ;  /* 0x0000541009097816 */ /* 0x000fe40000000014 */
[----:B----4-:R-:W-:-:S05]  /*78e0*/  SHF.R.U32.HI R8, RZ, 0x8, R11 ;  /* 0x00000008ff087819 */ /* 0x010fca000001160b */
[----:B------:R1:W4:Y:S01]  /*78f0*/  MUFU.EX2 R75, R7 ;  /* 0x00000007004b7308 */ /* 0x0003220000000800 */
[----:B------:R-:W-:Y:S02]  /*7900*/  PRMT R11, R12, 0x5410, R8 ;  /* 0x000054100c0b7816 */ /* 0x000fe40000000008 */
[----:B------:R-:W-:Y:S02]  /*7910*/  LOP3.LUT R8, R13, 0xff, RZ, 0xc0, !PT ;  /* 0x000000ff0d087812 */ /* 0x000fe400078ec0ff */
[----:B---3--:R-:W-:Y:S01]  /*7920*/  FMNMX.FTZ R138, R5, R10, !PT ;  /* 0x0000000a058a7209 */ /* 0x008fe20007810000 */
[----:B------:R-:W-:Y:S01]  /*7930*/  FFMA.FTZ R5, R114, c[0x0][0x23c], -R18 ;  /* 0x00008f0072057a23 */ /* 0x000fe20000010812 */
[----:B------:R-:W-:Y:S01]  /*7940*/  PRMT R12, R8, 0x5410, R6 ;  /* 0x00005410080c7816 */ /* 0x000fe20000000006 */
[----:B------:R-:W-:Y:S01]  /*7950*/  FFMA.FTZ R10, R100, c[0x0][0x23c], -R18 ;  /* 0x00008f00640a7a23 */ /* 0x000fe20000010812 */
[----:B------:R-:W-:Y:S01]  /*7960*/  LOP3.LUT R8, R2, 0xff, RZ, 0xc0, !PT ;  /* 0x000000ff02087812 */ /* 0x000fe200078ec0ff */
[----:B------:R3:W-:Y:S01]  /*7970*/  MUFU.EX2 R241, R5 ;  /* 0x0000000500f17308 */ /* 0x0007e20000000800 */
[----:B------:R-:W-:Y:S01]  /*7980*/  SHF.R.U32.HI R6, RZ, 0x18, R2 ;  /* 0x00000018ff067819 */ /* 0x000fe20000011602 */
[----:B--2---:R-:W-:Y:S01]  /*7990*/  IMAD.MOV.U32 R100, RZ, RZ, R245 ;  /* 0x000000ffff647224 */ /* 0x004fe200078e00f5 */
[----:B------:R-:W-:Y:S01]  /*79a0*/  PRMT R8, R8, 0x5410, R0 ;  /* 0x0000541008087816 */ /* 0x000fe20000000000 */
[----:B------:R-:W-:Y:S01]  /*79b0*/  HSET2.LE.AND R0, R11, R81, PT ;  /* 0x000000510b007233 */ /* 0x000fe20003803000 */
[----:B-1----:R-:W-:Y:S01]  /*79c0*/  SHF.R.U32.HI R7, RZ, 0x10, R2 ;  /* 0x00000010ff077819 */ /* 0x002fe20000011602 */
[----:B------:R-:W-:Y:S01]  /*79d0*/  FFMA.FTZ R2, R115, c[0x0][0x23c], -R18 ;  /* 0x00008f0073027a23 */ /* 0x000fe20000010812 */
[----:B------:R-:W-:Y:S01]  /*79e0*/  FSETP.NEU.FTZ.AND P1, PT, R138, -INF , PT ;  /* 0xff8000008a00780b */ /* 0x000fe20003f3d000 */
[----:B------:R-:W-:Y:S01]  /*79f0*/  MUFU.EX2 R73, R10 ;  /* 0x0000000a00497308 */ /* 0x000fe20000000800 */
[----:B------:R-:W-:-:S02]  /*7a00*/  LOP3.LUT R4, R7, 0xff, RZ, 0xc0, !PT ;  /* 0x000000ff07047812 */ /* 0x000fc400078ec0ff */
[----:B------:R-:W-:Y:S02]  /*7a10*/  SHF.R.U32.HI R11, RZ, 0x18, R13 ;  /* 0x00000018ff0b7819 */ /* 0x000fe4000001160d */
[----:B------:R-:W-:Y:S01]  /*7a20*/  PRMT R7, R4, 0x5410, R6 ;  /* 0x0000541004077816 */ /* 0x000fe20000000006 */
[--C-:B------:R-:W-:Y:S02]  /*7a30*/  HSET2.LE.AND R4, R8, R81.reuse, PT ;  /* 0x0000005108047233 */ /* 0x100fe40003803000 */
[----:B------:R1:W2:Y:S01]  /*7a40*/  MUFU.EX2 R105, R2 ;  /* 0x0000000200697308 */ /* 0x0002a20000000800 */
[----:B---3--:R-:W-:Y:S01]  /*7a50*/  F2FP.PACK_AB R5, R99, R97 ;  /* 0x000000616305723e */ /* 0x008fe200000000ff */
[----:B------:R-:W-:-:S03]  /*7a60*/  HSET2.LE.AND R8, R7, R81, PT ;  /* 0x0000005107087233 */ /* 0x000fc60003803000 */
[----:B------:R-:W-:Y:S02]  /*7a70*/  LOP3.LUT R4, R4, R5, RZ, 0xc0, !PT ;  /* 0x0000000504047212 */ /* 0x000fe400078ec0ff */
[----:B-1----:R-:W-:-:S04]  /*7a80*/  F2FP.PACK_AB R2, R3, R245 ;  /* 0x000000f50302723e */ /* 0x002fc800000000ff */
[----:B------:R-:W-:Y:S01]  /*7a90*/  LOP3.LUT R6, R0, R2, RZ, 0xc0, !PT ;  /* 0x0000000200067212 */ /* 0x000fe200078ec0ff */
[----:B------:R-:W-:Y:S01]  /*7aa0*/  HSET2.LE.AND R0, R9, R81, PT ;  /* 0x0000005109007233 */ /* 0x000fe20003803000 */
[----:B----4-:R-:W-:Y:S02]  /*7ab0*/  F2FP.PACK_AB R2, R212, R75 ;  /* 0x0000004bd402723e */ /* 0x010fe400000000ff */
[----:B------:R-:W-:Y:S02]  /*7ac0*/  F2FP.PACK_AB R9, R211, R208 ;  /* 0x000000d0d309723e */ /* 0x000fe400000000ff */
[----:B------:R-:W-:Y:S01]  /*7ad0*/  LOP3.LUT R7, R0, R2, RZ, 0xc0, !PT ;  /* 0x0000000200077212 */ /* 0x000fe200078ec0ff */
[----:B------:R-:W-:Y:S01]  /*7ae0*/  FFMA.FTZ R2, R71, c[0x0][0x23c], -R18 ;  /* 0x00008f0047027a23 */ /* 0x000fe20000010812 */
[----:B------:R-:W-:Y:S01]  /*7af0*/  LOP3.LUT R5, R8, R9, RZ, 0xc0, !PT ;  /* 0x0000000908057212 */ /* 0x000fe200078ec0ff */
[----:B------:R-:W-:Y:S01]  /*7b00*/  FMUL.FTZ R8, R138, c[0x0][0x23c] ;  /* 0x00008f008a087a20 */ /* 0x000fe20000410000 */
[----:B------:R-:W-:Y:S01]  /*7b10*/  SHF.R.U32.HI R0, RZ, 0x10, R13 ;  /* 0x00000010ff007819 */ /* 0x000fe2000001160d */
[----:B------:R1:W3:Y:S01]  /*7b20*/  MUFU.EX2 R166, R2 ;  /* 0x0000000200a67308 */ /* 0x0002e20000000800 */
[----:B------:R-:W-:-:S02]  /*7b30*/  FFMA.FTZ R9, R120, c[0x0][0x23c], -R16 ;  /* 0x00008f0078097a23 */ /* 0x000fc40000010810 */
[----:B------:R-:W-:Y:S01]  /*7b40*/  LOP3.LUT R10, R0, 0xff, RZ, 0xc0, !PT ;  /* 0x000000ff000a7812 */ /* 0x000fe200078ec0ff */
[--C-:B------:R-:W-:Y:S01]  /*7b50*/  HSET2.LE.AND R0, R23, R81.reuse, PT ;  /* 0x0000005117007233 */ /* 0x100fe20003803000 */
[----:B------:R-:W-:Y:S01]  /*7b60*/  FSEL R17, R8, RZ, P1 ;  /* 0x000000ff08117208 */ /* 0x000fe20000800000 */
[----:B------:R-:W-:Y:S01]  /*7b70*/  HSET2.LE.AND R8, R12, R81, PT ;  /* 0x000000510c087233 */ /* 0x000fe20003803000 */
[----:B------:R-:W-:Y:S01]  /*7b80*/  HMMA.16816.F32 R32, R4, R40, RZ ;  /* 0x000000280420723c */ /* 0x000fe200000018ff */
[----:B------:R4:W-:Y:S01]  /*7b90*/  MUFU.EX2 R96, R9 ;  /* 0x0000000900607308 */ /* 0x0009e20000000800 */
[----:B------:R-:W-:Y:S01]  /*7ba0*/  PRMT R10, R10, 0x5410, R11 ;  /* 0x000054100a0a7816 */ /* 0x000fe2000000000b */
[----:B------:R-:W-:Y:S01]  /*7bb0*/  FFMA.FTZ R13, R122, c[0x0][0x23c], -R17 ;  /* 0x00008f007a0d7a23 */ /* 0x000fe20000010811 */
[----:B--2---:R-:W-:-:S03]  /*7bc0*/  F2FP.PACK_AB R11, R241, R105 ;  /* 0x00000069f10b723e */ /* 0x004fc600000000ff */
[--C-:B------:R-:W-:Y:S01]  /*7bd0*/  HSET2.LE.AND R10, R10, R81.reuse, PT ;  /* 0x000000510a0a7233 */ /* 0x100fe20003803000 */
[C---:B------:R-:W-:Y:S01]  /*7be0*/  HMMA.16816.F32 R28, R4.reuse, R44, RZ ;  /* 0x0000002c041c723c */ /* 0x040fe200000018ff */
[----:B-1----:R-:W-:Y:S01]  /*7bf0*/  F2FP.PACK_AB R2, R242, R243 ;  /* 0x000000f3f202723e */ /* 0x002fe200000000ff */
[----:B------:R1:W-:Y:S03]  /*7c00*/  MUFU.EX2 R104, R13 ;  /* 0x0000000d00687308 */ /* 0x0003e60000000800 */
[----:B------:R-:W-:Y:S01]  /*7c10*/  LOP3.LUT R14, R0, R2, RZ, 0xc0, !PT ;  /* 0x00000002000e7212 */ /* 0x000fe200078ec0ff */
[--C-:B------:R-:W-:Y:S01]  /*7c20*/  FFMA.FTZ R2, R136, c[0x0][0x23c], -R17.reuse ;  /* 0x00008f0088027a23 */ /* 0x100fe20000010811 */
[----:B------:R-:W-:Y:S01]  /*7c30*/  HSET2.LE.AND R0, R21, R81, PT ;  /* 0x0000005115007233 */ /* 0x000fe20003803000 */
[C---:B------:R-:W-:Y:S01]  /*7c40*/  HMMA.16816.F32 R36, R4.reuse, R42, RZ ;  /* 0x0000002a0424723c */ /* 0x040fe200000018ff */
[----:B----4-:R-:W-:Y:S01]  /*7c50*/  F2FP.PACK_AB R9, R240, R190 ;  /* 0x000000bef009723e */ /* 0x010fe200000000ff */
[----:B------:R3:W2:Y:S03]  /*7c60*/  MUFU.EX2 R64, R2 ;  /* 0x0000000200407308 */ /* 0x0006a60000000800 */
[----:B------:R-:W-:Y:S01]  /*7c70*/  LOP3.LUT R12, R8, R9, RZ, 0xc0, !PT ;  /* 0x00000009080c7212 */ /* 0x000fe200078ec0ff */
[----:B------:R-:W-:Y:S01]  /*7c80*/  FFMA.FTZ R8, R141, c[0x0][0x23c], -R17 ;  /* 0x00008f008d087a23 */ /* 0x000fe20000010811 */
[----:B------:R-:W-:Y:S01]  /*7c90*/  LOP3.LUT R9, R22, 0xff, RZ, 0xc0, !PT ;  /* 0x000000ff16097812 */ /* 0x000fe200078ec0ff */
[----:B------:R-:W-:Y:S02]  /*7ca0*/  HMMA.16816.F32 R24, R4, R46, RZ ;  /* 0x0000002e0418723c */ /* 0x000fe400000018ff */
[----:B------:R-:W-:Y:S01]  /*7cb0*/  MUFU.EX2 R141, R8 ;  /* 0x00000008008d7308 */ /* 0x000fe20000000800 */
[----:B-1----:R-:W-:-:S04]  /*7cc0*/  LOP3.LUT R13, R10, R11, RZ, 0xc0, !PT ;  /* 0x0000000b0a0d7212 */ /* 0x002fc800078ec0ff */
[----:B------:R-:W-:Y:S01]  /*7cd0*/  SHF.R.U32.HI R4, RZ, 0x18, R22 ;  /* 0x00000018ff047819 */ /* 0x000fe20000011616 */
[----:B------:R-:W-:Y:S01]  /*7ce0*/  FFMA.FTZ R6, R124, c[0x0][0x23c], -R16 ;  /* 0x00008f007c067a23 */ /* 0x000fe20000010810 */
[----:B---3--:R-:W-:-:S03]  /*7cf0*/  F2FP.PACK_AB R2, R166, R73 ;  /* 0x00000049a602723e */ /* 0x008fc600000000ff */
[----:B------:R1:W-:Y:S01]  /*7d00*/  MUFU.EX2 R213, R6 ;  /* 0x0000000600d57308 */ /* 0x0003e20000000800 */
[----:B------:R-:W-:Y:S02]  /*7d10*/  LOP3.LUT R15, R0, R2, RZ, 0xc0, !PT ;  /* 0x00000002000f7212 */ /* 0x000fe400078ec0ff */
[----:B------:R-:W-:Y:S02]  /*7d20*/  SHF.R.U32.HI R0, RZ, 0x10, R22 ;  /* 0x00000010ff007819 */ /* 0x000fe40000011616 */
[----:B------:R-:W-:Y:S02]  /*7d30*/  LOP3.LUT R2, R22, 0xffff, RZ, 0xc0, !PT ;  /* 0x0000ffff16027812 */ /* 0x000fe400078ec0ff */
[----:B------:R-:W-:Y:S01]  /*7d40*/  LOP3.LUT R0, R0, 0xff, RZ, 0xc0, !PT ;  /* 0x000000ff00007812 */ /* 0x000fe200078ec0ff */
[C---:B------:R-:W-:Y:S01]  /*7d50*/  HMMA.16816.F32 R76, R12.reuse, R48, R32 ;  /* 0x000000300c4c723c */ /* 0x040fe20000001820 */
[----:B------:R-:W-:Y:S01]  /*7d60*/  SHF.R.U32.HI R5, RZ, 0x8, R2 ;  /* 0x00000008ff057819 */ /* 0x000fe20000011602 */
[----:B------:R-:W-:Y:S01]  /*7d70*/  FFMA.FTZ R2, R140, c[0x0][0x23c], -R17 ;  /* 0x00008f008c027a23 */ /* 0x000fe20000010811 */
[----:B------:R-:W-:Y:S01]  /*7d80*/  PRMT R7, R0, 0x5410, R4 ;  /* 0x0000541000077816 */ /* 0x000fe20000000004 */
[--C-:B------:R-:W-:Y:S01]  /*7d90*/  HSET2.LE.AND R0, R60, R81.reuse, PT ;  /* 0x000000513c007233 */ /* 0x100fe20003803000 */
[----:B--2---:R-:W-:Y:S01]  /*7da0*/  IMAD.MOV.U32 R60, RZ, RZ, R64 ;  /* 0x000000ffff3c7224 */ /* 0x004fe200078e0040 */
[----:B------:R2:W3:Y:S01]  /*7db0*/  MUFU.EX2 R140, R2 ;  /* 0x00000002008c7308 */ /* 0x0004e20000000800 */
[----:B------:R-:W-:Y:S01]  /*7dc0*/  PRMT R9, R9, 0x5410, R5 ;  /* 0x0000541009097816 */ /* 0x000fe20000000005 */
[----:B------:R-:W-:Y:S01]  /*7dd0*/  HSET2.LE.AND R4, R57, R81, PT ;  /* 0x0000005139047233 */ /* 0x000fe20003803000 */
[----:B-1----:R-:W-:Y:S01]  /*7de0*/  FFMA.FTZ R6, R144, c[0x0][0x23c], -R17 ;  /* 0x00008f0090067a23 */ /* 0x002fe20000010811 */
[----:B------:R-:W-:Y:S01]  /*7df0*/  F2FP.PACK_AB R5, R104, R60 ;  /* 0x0000003c6805723e */ /* 0x000fe200000000ff */
[----:B------:R-:W-:Y:S01]  /*7e00*/  HMMA.16816.F32 R68, R12, R50, R36 ;  /* 0x000000320c44723c */ /* 0x000fe20000001824 */
[----:B------:R-:W-:-:S02]  /*7e10*/  IMAD.MOV.U32 R57, RZ, RZ, R74 ;  /* 0x000000ffff397224 */ /* 0x000fc400078e004a */
[----:B------:R-:W-:Y:S01]  /*7e20*/  LOP3.LUT R11, R4, R5, RZ, 0xc0, !PT ;  /* 0x00000005040b7212 */ /* 0x000fe200078ec0ff */
[----:B------:R-:W-:Y:S01]  /*7e30*/  FFMA.FTZ R4, R123, c[0x0][0x23c], -R16 ;  /* 0x00008f007b047a23 */ /* 0x000fe20000010810 */
[----:B------:R-:W-:Y:S03]  /*7e40*/  MUFU.EX2 R144, R6 ;  /* 0x0000000600907308 */ /* 0x000fe60000000800 */
[----:B------:R-:W-:Y:S01]  /*7e50*/  HMMA.16816.F32 R64, R12, R52, R28 ;  /* 0x000000340c40723c */ /* 0x000fe2000000181c */
[----:B--2---:R-:W-:-:S04]  /*7e60*/  F2FP.PACK_AB R2, R96, R244 ;  /* 0x000000f46002723e */ /* 0x004fc800000000ff */
[----:B------:R1:W-:Y:S01]  /*7e70*/  MUFU.EX2 R122, R4 ;  /* 0x00000004007a7308 */ /* 0x0003e20000000800 */
[----:B---3--:R-:W-:Y:S02]  /*7e80*/  F2FP.PACK_AB R5, R140, R141 ;  /* 0x0000008d8c05723e */ /* 0x008fe400000000ff */
[----:B------:R-:W-:Y:S01]  /*7e90*/  LOP3.LUT R10, R0, R2, RZ, 0xc0, !PT ;  /* 0x00000002000a7212 */ /* 0x000fe200078ec0ff */
[----:B------:R-:W-:Y:S01]  /*7ea0*/  HSET2.LE.AND R0, R9, R81, PT ;  /* 0x0000005109007233 */ /* 0x000fe20003803000 */
[----:B------:R-:W-:Y:S01]  /*7eb0*/  F2FP.PACK_AB R2, R74, R95 ;  /* 0x0000005f4a02723e */ /* 0x000fe200000000ff */
[----:B------:R-:W-:Y:S03]  /*7ec0*/  HMMA.16816.F32 R36, R12, R54, R24 ;  /* 0x000000360c24723c */ /* 0x000fe60000001818 */
[----:B------:R-:W-:Y:S01]  /*7ed0*/  LOP3.LUT R8, R0, R2, RZ, 0xc0, !PT ;  /* 0x0000000200087212 */ /* 0x000fe200078ec0ff */
[----:B------:R-:W-:-:S04]  /*7ee0*/  FFMA.FTZ R0, R121, c[0x0][0x23c], -R16 ;  /* 0x00008f0079007a23 */ /* 0x000fc80000010810 */
[----:B------:R2:W-:Y:S01]  /*7ef0*/  MUFU.EX2 R32, R0 ;  /* 0x0000000000207308 */ /* 0x0005e20000000800 */
[----:B-1----:R-:W-:-:S05]  /*7f00*/  HSET2.LE.AND R4, R7, R81, PT ;  /* 0x0000005107047233 */ /* 0x002fca0003803000 */
[----:B------:R-:W-:Y:S01]  /*7f10*/  LOP3.LUT R9, R4, R5, RZ, 0xc0, !PT ;  /* 0x0000000504097212 */ /* 0x000fe200078ec0ff */
[----:B------:R-:W-:-:S04]  /*7f20*/  IMAD.WIDE.U32 R4, R61, -0x2daee0ad, RZ ;  /* 0xd2511f533d047825 */ /* 0x000fc800078e00ff */
[----:B------:R-:W-:Y:S01]  /*7f30*/  IMAD.MOV.U32 R61, RZ, RZ, R244 ;  /* 0x000000ffff3d7224 */ /* 0x000fe200078e00f4 */
[C---:B------:R-:W-:Y:S01]  /*7f40*/  LOP3.LUT R2, R4.reuse, 0xffff, RZ, 0xc0, !PT ;  /* 0x0000ffff04027812 */ /* 0x040fe200078ec0ff */
[C---:B------:R-:W-:Y:S01]  /*7f50*/  HMMA.16816.F32 R28, R8.reuse, R40, RZ ;  /* 0x00000028081c723c */ /* 0x040fe200000018ff */
[----:B------:R-:W-:Y:S01]  /*7f60*/  LOP3.LUT R12, R4, 0xff, RZ, 0xc0, !PT ;  /* 0x000000ff040c7812 */ /* 0x000fe200078ec0ff */
[----:B--2---:R-:W-:Y:S01]  /*7f70*/  FFMA.FTZ R0, R72, c[0x0][0x23c], -R16 ;  /* 0x00008f0048007a23 */ /* 0x004fe20000010810 */
[----:B------:R-:W-:Y:S01]  /*7f80*/  SHF.R.U32.HI R7, RZ, 0x8, R2 ;  /* 0x00000008ff077819 */ /* 0x000fe20000011602 */
[----:B------:R-:W-:Y:S01]  /*7f90*/  FFMA.FTZ R2, R125, c[0x0][0x23c], -R17 ;  /* 0x00008f007d027a23 */ /* 0x000fe20000010811 */
[----:B------:R-:W-:Y:S01]  /*7fa0*/  SHF.R.U32.HI R6, RZ, 0x10, R4 ;  /* 0x00000010ff067819 */ /* 0x000fe20000011604 */
[----:B------:R1:W-:Y:S01]  /*7fb0*/  MUFU.EX2 R98, R0 ;  /* 0x0000000000627308 */ /* 0x0003e20000000800 */
[----:B------:R-:W-:Y:S01]  /*7fc0*/  PRMT R13, R12, 0x5410, R7 ;  /* 0x000054100c0d7816 */ /* 0x000fe20000000007 */
[----:B------:R-:W-:Y:S01]  /*7fd0*/  FFMA.FTZ R7, R146, c[0x0][0x23c], -R17 ;  /* 0x00008f0092077a23 */ /* 0x000fe20000010811 */
[C---:B------:R-:W-:Y:S05]  /*7fe0*/  HMMA.16816.F32 R40, R8.reuse, R42, RZ ;  /* 0x0000002a0828723c */ /* 0x040fea00000018ff */
[----:B------:R2:W-:Y:S03]  /*7ff0*/  MUFU.EX2 R33, R2 ;  /* 0x0000000200217308 */ /* 0x0005e60000000800 */
[----:B------:R-:W-:Y:S01]  /*8000*/  HMMA.16816.F32 R20, R8, R44, RZ ;  /* 0x0000002c0814723c */ /* 0x000fe200000018ff */
[----:B-1----:R-:W-:-:S04]  /*8010*/  LOP3.LUT R0, R5, UR14, R56, 0x96, !PT ;  /* 0x0000000e05007c12 */ /* 0x002fc8000f8e9638 */
[----:B------:R1:W-:Y:S01]  /*8020*/  MUFU.EX2 R123, R7 ;  /* 0x00000007007b7308 */ /* 0x0003e20000000800 */
[----:B------:R-:W-:Y:S01]  /*8030*/  SHF.R.U32.HI R5, RZ, 0x18, R4 ;  /* 0x00000018ff057819 */ /* 0x000fe20000011604 */
[----:B------:R-:W-:Y:S01]  /*8040*/  FFMA.FTZ R4, R102, c[0x0][0x23c], -R17 ;  /* 0x00008f0066047a23 */ /* 0x000fe20000010811 */
[----:B------:R-:W-:Y:S01]  /*8050*/  HMMA.16816.F32 R24, R8, R46, RZ ;  /* 0x0000002e0818723c */ /* 0x000fe200000018ff */
[----:B------:R-:W-:Y:S02]  /*8060*/  IMAD.MOV.U32 R56, RZ, RZ, R75 ;  /* 0x000000ffff387224 */ /* 0x000fe400078e004b */
[----:B------:R-:W-:Y:S01]  /*8070*/  IMAD.MOV.U32 R102, RZ, RZ, R73 ;  /* 0x000000ffff667224 */ /* 0x000fe200078e0049 */
[----:B--2---:R-:W-:Y:S01]  /*8080*/  LOP3.LUT R2, R6, 0xff, RZ, 0xc0, !PT ;  /* 0x000000ff06027812 */ /* 0x004fe200078ec0ff */
[----:B------:R-:W2:Y:S01]  /*8090*/  MUFU.EX2 R34, R4 ;  /* 0x0000000400227308 */ /* 0x000ea20000000800 */
[----:B------:R-:W-:Y:S02]  /*80a0*/  LOP3.LUT R6, R0, 0xff, RZ, 0xc0, !PT ;  /* 0x000000ff00067812 */ /* 0x000fe400078ec0ff */
[----:B------:R-:W-:-:S02]  /*80b0*/  PRMT R12, R2, 0x5410, R5 ;  /* 0x00005410020c7816 */ /* 0x000fc40000000005 */
[----:B------:R-:W-:Y:S02]  /*80c0*/  SHF.R.U32.HI R5, RZ, 0x10, R0 ;  /* 0x00000010ff057819 */ /* 0x000fe40000011600 */
[----:B------:R-:W-:Y:S01]  /*80d0*/  LOP3.LUT R2, R0, 0xffff, RZ, 0xc0, !PT ;  /* 0x0000ffff00027812 */ /* 0x000fe200078ec0ff */
[----:B-1----:R-:W-:-:S03]  /*80e0*/  HSET2.LE.AND R7, R12, R81, PT ;  /* 0x000000510c077233 */ /* 0x002fc60003803000 */
[----:B------:R-:W-:-:S04]  /*80f0*/  SHF.R.U32.HI R2, RZ, 0x8, R2 ;  /* 0x00000008ff027819 */ /* 0x000fc80000011602 */
[----:B------:R-:W-:Y:S01]  /*8100*/  PRMT R8, R6, 0x5410, R2 ;  /* 0x0000541006087816 */ /* 0x000fe20000000002 */
[----:B--2---:R-:W-:Y:S01]  /*8110*/  IMAD.MOV.U32 R146, RZ, RZ, R34 ;  /* 0x000000ffff927224 */ /* 0x004fe200078e0022 */
[----:B------:R-:W-:Y:S02]  /*8120*/  SHF.R.U32.HI R4, RZ, 0x18, R0 ;  /* 0x00000018ff047819 */ /* 0x000fe40000011600 */
[----:B------:R-:W-:Y:S02]  /*8130*/  LOP3.LUT R0, R5, 0xff, RZ, 0xc0, !PT ;  /* 0x000000ff05007812 */ /* 0x000fe400078ec0ff */
[----:B------:R-:W-:Y:S02]  /*8140*/  F2FP.PACK_AB R2, R98, R32 ;  /* 0x000000206202723e */ /* 0x000fe400000000ff */
[----:B------:R-:W-:Y:S01]  /*8150*/  PRMT R5, R0, 0x5410, R4 ;  /* 0x0000541000057816 */ /* 0x000fe20000000004 */
[--C-:B------:R-:W-:Y:S01]  /*8160*/  HSET2.LE.AND R0, R13, R81.reuse, PT ;  /* 0x000000510d007233 */ /* 0x100fe20003803000 */
[----:B------:R-:W-:Y:S01]  /*8170*/  F2FP.PACK_AB R4, R146, R33 ;  /* 0x000000219204723e */ /* 0x000fe200000000ff */
[----:B------:R-:W-:Y:S02]  /*8180*/  LDSM.16.MT88.4 R12, [R210+0x4800] ;  /* 0x00480000d20c783b */ /* 0x000fe40000004200 */
[--C-:B------:R-:W-:Y:S01]  /*8190*/  HSET2.LE.AND R5, R5, R81.reuse, PT ;  /* 0x0000005105057233 */ /* 0x100fe20003803000 */
[----:B------:R-:W-:Y:S01]  /*81a0*/  LOP3.LUT R6, R0, R2, RZ, 0xc0, !PT ;  /* 0x0000000200067212 */ /* 0x000fe200078ec0ff */
[----:B------:R-:W-:Y:S01]  /*81b0*/  HSET2.LE.AND R0, R8, R81, PT ;  /* 0x0000005108007233 */ /* 0x000fe20003803000 */
[----:B------:R-:W-:-:S02]  /*81c0*/  F2FP.PACK_AB R2, R122, R213 ;  /* 0x000000d57a02723e */ /* 0x000fc400000000ff */
[----:B------:R-:W-:Y:S02]  /*81d0*/  F2FP.PACK_AB R8, R123, R144 ;  /* 0x000000907b08723e */ /* 0x000fe400000000ff */
[----:B------:R-:W-:Y:S02]  /*81e0*/  LOP3.LUT R7, R7, R4, RZ, 0xc0, !PT ;  /* 0x0000000407077212 */ /* 0x000fe400078ec0ff */
[----:B------:R-:W-:Y:S02]  /*81f0*/  LOP3.LUT R4, R0, R2, RZ, 0xc0, !PT ;  /* 0x0000000200047212 */ /* 0x000fe400078ec0ff */
[----:B------:R-:W-:Y:S02]  /*8200*/  IADD3 R0, R84, 0x1, RZ ;  /* 0x0000000154007810 */ /* 0x000fe40007ffe0ff */
[----:B------:R-:W-:Y:S02]  /*8210*/  LOP3.LUT R5, R5, R8, RZ, 0xc0, !PT ;  /* 0x0000000805057212 */ /* 0x000fe400078ec0ff */
[----:B------:R-:W-:-:S05]  /*8220*/  LOP3.LUT R0, R91, UR21, R0, 0x96, !PT ;  /* 0x000000155b007c12 */ /* 0x000fca000f8e9600 */
[C---:B------:R-:W-:Y:S07]  /*8230*/  HMMA.16816.F32 R44, R4.reuse, R48, R28 ;  /* 0x00000030042c723c */ /* 0x040fee000000181c */
[----:B------:R-:W-:Y:S01]  /*8240*/  IMAD.WIDE.U32 R28, R0, -0x326172a9, RZ ;  /* 0xcd9e8d57001c7825 */ /* 0x000fe200078e00ff */
[----:B------:R-:W-:Y:S04]  /*8250*/  HMMA.16816.F32 R40, R4, R50, R40 ;  /* 0x000000320428723c */ /* 0x000fe80000001828 */
[----:B------:R-:W-:-:S02]  /*8260*/  LOP3.LUT R0, R29, UR13, R82, 0x96, !PT ;  /* 0x0000000d1d007c12 */ /* 0x000fc4000f8e9652 */
[----:B------:R-:W-:Y:S02]  /*8270*/  LOP3.LUT R2, R63, UR11, R28, 0x96, !PT ;  /* 0x0000000b3f027c12 */ /* 0x000fe4000f8e961c */
[C---:B------:R-:W-:Y:S01]  /*8280*/  HMMA.16816.F32 R72, R4.reuse, R52, R20 ;  /* 0x000000340448723c */ /* 0x040fe20000001814 */
[----:B------:R-:W-:Y:S01]  /*8290*/  IMAD.WIDE.U32 R8, R0, -0x2daee0ad, RZ ;  /* 0xd2511f5300087825 */ /* 0x000fe200078e00ff */
[----:B------:R-:W1:Y:S03]  /*82a0*/  LDSM.16.MT88.4 R20, [R209+0x4800] ;  /* 0x00480000d114783b */ /* 0x000e660000004200 */
[----:B------:R-:W-:Y:S01]  /*82b0*/  IMAD.WIDE.U32 R10, R2, -0x2daee0ad, RZ ;  /* 0xd2511f53020a7825 */ /* 0x000fe200078e00ff */
[----:B------:R-:W-:Y:S02]  /*82c0*/  LOP3.LUT R2, R9, UR10, R86, 0x96, !PT ;  /* 0x0000000a09027c12 */ /* 0x000fe4000f8e9656 */
[----:B------:R-:W-:Y:S02]  /*82d0*/  HMMA.16816.F32 R48, R4, R54, R24 ;  /* 0x000000360430723c */ /* 0x000fe40000001818 */
        /* <DEDUP_REMOVED lines=9> */
[--C-:B------:R-:W-:Y:S01]  /*8370*/  FFMA.FTZ R6, R101, c[0x0][0x23c], -R19.reuse ;  /* 0x00008f0065067a23 */ /* 0x100fe20000010813 */
[----:B------:R-:W-:Y:S01]  /*8380*/  LOP3.LUT R2, R25, UR4, R4, 0x96, !PT ;  /* 0x0000000419027c12 */ /* 0x000fe2000f8e9604 */
[----:B------:R-:W-:Y:S02]  /*8390*/  FFMA.FTZ R4, R103, c[0x0][0x23c], -R19 ;  /* 0x00008f0067047a23 */ /* 0x000fe40000010813 */
[----:B------:R3:W-:Y:S01]  /*83a0*/  MUFU.EX2 R107, R6 ;  /* 0x00000006006b7308 */ /* 0x0007e20000000800 */
[----:B------:R-:W-:Y:S02]  /*83b0*/  IMAD.MOV.U32 R101, RZ, RZ, R33 ;  /* 0x000000ffff657224 */ /* 0x000fe400078e0021 */
[----:B------:R-:W-:Y:S02]  /*83c0*/  IMAD.MOV.U32 R103, RZ, RZ, R242 ;  /* 0x000000ffff677224 */ /* 0x000fe400078e00f2 */
[----:B------:R-:W-:Y:S02]  /*83d0*/  IMAD.MOV.U32 R145, RZ, RZ, R243 ;  /* 0x000000ffff917224 */ /* 0x000fe400078e00f3 */
[----:B--2---:R-:W-:Y:S01]  /*83e0*/  FFMA.FTZ R0, R127, c[0x0][0x23c], -R19 ;  /* 0x00008f007f007a23 */ /* 0x004fe20000010813 */
[----:B------:R-:W2:Y:S08]  /*83f0*/  MUFU.EX2 R114, R4 ;  /* 0x0000000400727308 */ /* 0x000eb00000000800 */
[----:B------:R4:W-:Y:S01]  /*8400*/  MUFU.EX2 R117, R0 ;  /* 0x0000000000757308 */ /* 0x0009e20000000800 */
[----:B---3--:R-:W-:-:S02]  /*8410*/  FFMA.FTZ R6, R147, c[0x0][0x23c], -R18 ;  /* 0x00008f0093067a23 */ /* 0x008fc40000010812 */
[----:B------:R-:W-:-:S05]  /*8420*/  IMAD.MOV.U32 R147, RZ, RZ, R32 ;  /* 0x000000ffff937224 */ /* 0x000fca00078e0020 */
[----:B------:R3:W-:Y:S01]  /*8430*/  MUFU.EX2 R119, R6 ;  /* 0x0000000600777308 */ /* 0x0007e20000000800 */
[----:B----4-:R-:W-:Y:S01]  /*8440*/  LOP3.LUT R0, R5, UR6, R10, 0x96, !PT ;  /* 0x0000000605007c12 */ /* 0x010fe2000f8e960a */
[----:B------:R-:W-:-:S04]  /*8450*/  IMAD.WIDE.U32 R4, R2, -0x326172a9, RZ ;  /* 0xcd9e8d5702047825 */ /* 0x000fc800078e00ff */
[----:B------:R-:W-:Y:S01]  /*8460*/  IMAD.WIDE.U32 R10, R0, -0x326172a9, RZ ;  /* 0xcd9e8d57000a7825 */ /* 0x000fe200078e00ff */
[--C-:B------:R-:W-:Y:S02]  /*8470*/  SHF.R.U32.HI R2, RZ, 0x10, R4.reuse ;  /* 0x00000010ff027819 */ /* 0x100fe40000011604 */
[C---:B------:R-:W-:Y:S02]  /*8480*/  LOP3.LUT R0, R4.reuse, 0xffff, RZ, 0xc0, !PT ;  /* 0x0000ffff04007812 */ /* 0x040fe400078ec0ff */
[----:B------:R-:W-:Y:S02]  /*8490*/  LOP3.LUT R8, R4, 0xff, RZ, 0xc0, !PT ;  /* 0x000000ff04087812 */ /* 0x000fe400078ec0ff */
[----:B------:R-:W-:Y:S02]  /*84a0*/  LOP3.LUT R2, R2, 0xff, RZ, 0xc0, !PT ;  /* 0x000000ff02027812 */ /* 0x000fe400078ec0ff */
[----:B------:R-:W-:Y:S02]  /*84b0*/  SHF.R.U32.HI R4, RZ, 0x18, R4 ;  /* 0x00000018ff047819 */ /* 0x000fe40000011604 */
[----:B------:R-:W-:-:S02]  /*84c0*/  SHF.R.U32.HI R7, RZ, 0x8, R0 ;  /* 0x00000008ff077819 */ /* 0x000fc40000011600 */
[----:B------:R-:W-:Y:S02]  /*84d0*/  LOP3.LUT R0, R5, UR15, R10, 0x96, !PT ;  /* 0x0000000f05007c12 */ /* 0x000fe4000f8e960a */
[----:B------:R-:W-:Y:S01]  /*84e0*/  PRMT R10, R2, 0x5410, R4 ;  /* 0x00005410020a7816 */ /* 0x000fe20000000004 */
[----:B------:R-:W-:Y:S01]  /*84f0*/  FFMA.FTZ R4, R128, c[0x0][0x23c], -R18 ;  /* 0x00008f0080047a23 */ /* 0x000fe20000010812 */
[----:B------:R-:W-:Y:S02]  /*8500*/  SHF.R.U32.HI R5, RZ, 0x10, R0 ;  /* 0x00000010ff057819 */ /* 0x000fe40000011600 */
[----:B------:R-:W-:Y:S01]  /*8510*/  LOP3.LUT R2, R0, 0xffff, RZ, 0xc0, !PT ;  /* 0x0000ffff00027812 */ /* 0x000fe200078ec0ff */
[----:B------:R4:W-:Y:S01]  /*8520*/  MUFU.EX2 R113, R4 ;  /* 0x0000000400717308 */ /* 0x0009e20000000800 */
[----:B------:R-:W-:Y:S02]  /*8530*/  PRMT R9, R8, 0x5410, R7 ;  /* 0x0000541008097816 */ /* 0x000fe40000000007 */
[----:B------:R-:W-:-:S02]  /*8540*/  LOP3.LUT R7, R0, 0xff, RZ, 0xc0, !PT ;  /* 0x000000ff00077812 */ /* 0x000fc400078ec0ff */
[----:B---3--:R-:W-:Y:S02]  /*8550*/  SHF.R.U32.HI R6, RZ, 0x18, R0 ;  /* 0x00000018ff067819 */ /* 0x008fe40000011600 */
[----:B------:R-:W-:Y:S02]  /*8560*/  LOP3.LUT R0, R5, 0xff, RZ, 0xc0, !PT ;  /* 0x000000ff05007812 */ /* 0x000fe400078ec0ff */
[----:B------:R-:W-:Y:S02]  /*8570*/  SHF.R.U32.HI R2, RZ, 0x8, R2 ;  /* 0x00000008ff027819 */ /* 0x000fe40000011602 */
[----:B------:R-:W-:Y:S01]  /*8580*/  PRMT R8, R0, 0x5410, R6 ;  /* 0x0000541000087816 */ /* 0x000fe20000000006 */
[----:B------:R-:W-:Y:S01]  /*8590*/  HSET2.LE.AND R0, R9, R81, PT ;  /* 0x0000005109007233 */ /* 0x000fe20003803000 */
[----:B------:R-:W-:Y:S02]  /*85a0*/  PRMT R5, R7, 0x5410, R2 ;  /* 0x0000541007057816 */ /* 0x000fe40000000002 */
[----:B--2---:R-:W-:Y:S01]  /*85b0*/  F2FP.PACK_AB R2, R107, R114 ;  /* 0x000000726b02723e */ /* 0x004fe200000000ff */
[----:B----4-:R-:W-:-:S03]  /*85c0*/  FFMA.FTZ R4, R126, c[0x0][0x23c], -R18 ;  /* 0x00008f007e047a23 */ /* 0x010fc60000010812 */
[----:B------:R-:W-:Y:S01]  /*85d0*/  LOP3.LUT R6, R0, R2, RZ, 0xc0, !PT ;  /* 0x0000000200067212 */ /* 0x000fe200078ec0ff */
[----:B------:R2:W3:Y:S01]  /*85e0*/  MUFU.EX2 R106, R4 ;  /* 0x00000004006a7308 */ /* 0x0004e20000000800 */
[----:B------:R-:W-:Y:S01]  /*85f0*/  HSET2.LE.AND R0, R10, R81, PT ;  /* 0x000000510a007233 */ /* 0x000fe20003803000 */
[----:B--2---:R-:W-:Y:S01]  /*8600*/  FFMA.FTZ R4, R148, c[0x0][0x23c], -R18 ;  /* 0x00008f0094047a23 */ /* 0x004fe20000010812 */
[----:B---3--:R-:W-:-:S05]  /*8610*/  F2FP.PACK_AB R2, R106, R113 ;  /* 0x000000716a02723e */ /* 0x008fca00000000ff */
[----:B------:R2:W3:Y:S01]  /*8620*/  MUFU.EX2 R116, R4 ;  /* 0x0000000400747308 */ /* 0x0004e20000000800 */
[----:B------:R-:W-:Y:S01]  /*8630*/  LOP3.LUT R7, R0, R2, RZ, 0xc0, !PT ;  /* 0x0000000200077212 */ /* 0x000fe200078ec0ff */
[----:B------:R-:W-:Y:S01]  /*8640*/  HSET2.LE.AND R0, R5, R81, PT ;  /* 0x0000005105007233 */ /* 0x000fe20003803000 */
[----:B------:R-:W-:-:S04]  /*8650*/  F2FP.PACK_AB R2, R117, R120 ;  /* 0x000000787502723e */ /* 0x000fc800000000ff */
[----:B--2---:R-:W-:Y:S01]  /*8660*/  LOP3.LUT R4, R0, R2, RZ, 0xc0, !PT ;  /* 0x0000000200047212 */ /* 0x004fe200078ec0ff */
[----:B------:R-:W-:Y:S01]  /*8670*/  HSET2.LE.AND R0, R8, R81, PT ;  /* 0x0000005108007233 */ /* 0x000fe20003803000 */
[----:B---3--:R-:W-:-:S04]  /*8680*/  F2FP.PACK_AB R2, R116, R119 ;  /* 0x000000777402723e */ /* 0x008fc800000000ff */
        /* <DEDUP_REMOVED lines=9> */
[----:B------:R-:W-:-:S04]  /*8720*/  LOP3.LUT R2, R7, UR10, R88, 0x96, !PT ;  /* 0x0000000a07027c12 */ /* 0x000fc8000f8e9658 */
        /* <DEDUP_REMOVED lines=8> */
[----:B------:R-:W-:Y:S01]  /*87b0*/  IMAD.WIDE.U32 R32, R0, -0x2daee0ad, RZ ;  /* 0xd2511f5300207825 */ /* 0x000fe200078e00ff */
[----:B------:R-:W-:-:S03]  /*87c0*/  LOP3.LUT R7, R7, UR6, R4, 0x96, !PT ;  /* 0x0000000607077c12 */ /* 0x000fc6000f8e9604 */
[----:B------:R-:W-:Y:S01]  /*87d0*/  FFMA.FTZ R2, R154, c[0x0][0x23c], -R16 ;  /* 0x00008f009a027a23 */ /* 0x000fe20000010810 */
[----:B------:R-:W-:Y:S01]  /*87e0*/  LOP3.LUT R0, R33, UR4, R6, 0x96, !PT ;  /* 0x0000000421007c12 */ /* 0x000fe2000f8e9606 */
[----:B------:R-:W-:Y:S02]  /*87f0*/  FFMA.FTZ R6, R130, c[0x0][0x23c], -R16 ;  /* 0x00008f0082067a23 */ /* 0x000fe40000010810 */
[----:B------:R2:W-:Y:S01]  /*8800*/  MUFU.EX2 R118, R2 ;  /* 0x0000000200767308 */ /* 0x0005e20000000800 */
[----:B------:R-:W-:-:S04]  /*8810*/  IMAD.WIDE.U32 R28, R7, -0x326172a9, RZ ;  /* 0xcd9e8d57071c7825 */ /* 0x000fc800078e00ff */
[----:B------:R-:W-:Y:S02]  /*8820*/  IMAD.MOV.U32 R157, RZ, RZ, R241 ;  /* 0x000000ffff9d7224 */ /* 0x000fe400078e00f1 */
[----:B-1----:R-:W-:Y:S01]  /*8830*/  IMAD.WIDE.U32 R4, R0, -0x326172a9, RZ ;  /* 0xcd9e8d5700047825 */ /* 0x002fe200078e00ff */
[----:B------:R1:W-:Y:S03]  /*8840*/  MUFU.EX2 R112, R6 ;  /* 0x0000000600707308 */ /* 0x0003e60000000800 */
[----:B------:R-:W-:Y:S01]  /*8850*/  IMAD.MOV.U32 R154, RZ, RZ, R240 ;  /* 0x000000ffff9a7224 */ /* 0x000fe200078e00f0 */
[----:B------:R-:W-:Y:S02]  /*8860*/  LOP3.LUT R0, R4, 0xffff, RZ, 0xc0, !PT ;  /* 0x0000ffff04007812 */ /* 0x000fe400078ec0ff */
[----:B------:R-:W-:Y:S01]  /*8870*/  SHF.R.U32.HI R7, RZ, 0x18, R4 ;  /* 0x00000018ff077819 */ /* 0x000fe20000011604 */
[----:B--2---:R-:W-:-:S04]  /*8880*/  FFMA.FTZ R2, R149, c[0x0][0x23c], -R16 ;  /* 0x00008f0095027a23 */ /* 0x004fc80000010810 */
[----:B------:R2:W3:Y:S01]  /*8890*/  MUFU.EX2 R115, R2 ;  /* 0x0000000200737308 */ /* 0x0004e20000000800 */
[----:B-1----:R-:W-:Y:S02]  /*88a0*/  FFMA.FTZ R6, R152, c[0x0][0x23c], -R17 ;  /* 0x00008f0098067a23 */ /* 0x002fe40000010811 */
[----:B------:R-:W-:-:S05]  /*88b0*/  IMAD.MOV.U32 R152, RZ, RZ, R123 ;  /* 0x000000ffff987224 */ /* 0x000fca00078e007b */
[----:B------:R1:W-:Y:S01]  /*88c0*/  MUFU.EX2 R251, R6 ;  /* 0x0000000600fb7308 */ /* 0x0003e20000000800 */
[----:B--2---:R-:W-:Y:S02]  /*88d0*/  SHF.R.U32.HI R2, RZ, 0x8, R0 ;  /* 0x00000008ff027819 */ /* 0x004fe40000011600 */
[----:B------:R-:W-:-:S04]  /*88e0*/  LOP3.LUT R0, R4, 0xff, RZ, 0xc0, !PT ;  /* 0x000000ff04007812 */ /* 0x000fc800078ec0ff */
[----:B------:R-:W-:Y:S02]  /*88f0*/  PRMT R10, R0, 0x5410, R2 ;  /* 0x00005410000a7816 */ /* 0x000fe40000000002 */
[----:B------:R-:W-:Y:S01]  /*8900*/  SHF.R.U32.HI R2, RZ, 0x10, R4 ;  /* 0x00000010ff027819 */ /* 0x000fe20000011604 */
[----:B------:R-:W-:Y:S01]  /*8910*/  FFMA.FTZ R4, R131, c[0x0][0x23c], -R17 ;  /* 0x00008f0083047a23 */ /* 0x000fe20000010811 */
[----:B------:R-:W-:Y:S02]  /*8920*/  LOP3.LUT R0, R5, UR15, R28, 0x96, !PT ;  /* 0x0000000f05007c12 */ /* 0x000fe4000f8e961c */
[----:B------:R-:W-:Y:S01]  /*8930*/  LOP3.LUT R2, R2, 0xff, RZ, 0xc0, !PT ;  /* 0x000000ff02027812 */ /* 0x000fe200078ec0ff */
[----:B------:R2:W4:Y:S01]  /*8940*/  MUFU.EX2 R250, R4 ;  /* 0x0000000400fa7308 */ /* 0x0005220000000800 */
[----:B-1----:R-:W-:Y:S02]  /*8950*/  SHF.R.U32.HI R6, RZ, 0x18, R0 ;  /* 0x00000018ff067819 */ /* 0x002fe40000011600 */
[----:B------:R-:W-:-:S02]  /*8960*/  PRMT R9, R2, 0x5410, R7 ;  /* 0x0000541002097816 */ /* 0x000fc40000000007 */
[C---:B------:R-:W-:Y:S02]  /*8970*/  LOP3.LUT R2, R0.reuse, 0xffff, RZ, 0xc0, !PT ;  /* 0x0000ffff00027812 */ /* 0x040fe400078ec0ff */
[----:B------:R-:W-:Y:S02]  /*8980*/  LOP3.LUT R7, R0, 0xff, RZ, 0xc0, !PT ;  /* 0x000000ff00077812 */ /* 0x000fe400078ec0ff */
[----:B------:R-:W-:Y:S01]  /*8990*/  SHF.R.U32.HI R5, RZ, 0x8, R2 ;  /* 0x00000008ff057819 */ /* 0x000fe20000011602 */
[----:B------:R-:W-:-:S03]  /*89a0*/  FFMA.FTZ R2, R206, c[0x0][0x23c], -R17 ;  /* 0x00008f00ce027a23 */ /* 0x000fc60000010811 */
[----:B------:R-:W-:Y:S01]  /*89b0*/  PRMT R8, R7, 0x5410, R5 ;  /* 0x0000541007087816 */ /* 0x000fe20000000005 */
[----:B------:R3:W-:Y:S01]  /*89c0*/  MUFU.EX2 R249, R2 ;  /* 0x0000000200f97308 */ /* 0x0007e20000000800 */
[----:B--2---:R-:W-:-:S04]  /*89d0*/  SHF.R.U32.HI R4, RZ, 0x10, R0 ;  /* 0x00000010ff047819 */ /* 0x004fc80000011600 */
[----:B------:R-:W-:Y:S01]  /*89e0*/  LOP3.LUT R0, R4, 0xff, RZ, 0xc0, !PT ;  /* 0x000000ff04007812 */ /* 0x000fe200078ec0ff */
[----:B------:R-:W-:-:S03]  /*89f0*/  FFMA.FTZ R4, R204, c[0x0][0x23c], -R17 ;  /* 0x00008f00cc047a23 */ /* 0x000fc60000010811 */
[----:B------:R-:W-:Y:S01]  /*8a00*/  PRMT R5, R0, 0x5410, R6 ;  /* 0x0000541000057816 */ /* 0x000fe20000000006 */
[----:B------:R-:W-:Y:S01]  /*8a10*/  HSET2.LE.AND R0, R10, R81, PT ;  /* 0x000000510a007233 */ /* 0x000fe20003803000 */
[----:B------:R1:W2:Y:S01]  /*8a20*/  MUFU.EX2 R248, R4 ;  /* 0x0000000400f87308 */ /* 0x0002a20000000800 */
[----:B---3--:R-:W-:-:S04]  /*8a30*/  F2FP.PACK_AB R2, R112, R115 ;  /* 0x000000737002723e */ /* 0x008fc800000000ff */
[----:B------:R-:W-:Y:S01]  /*8a40*/  LOP3.LUT R6, R0, R2, RZ, 0xc0, !PT ;  /* 0x0000000200067212 */ /* 0x000fe200078ec0ff */
[----:B------:R-:W-:Y:S01]  /*8a50*/  HSET2.LE.AND R0, R9, R81, PT ;  /* 0x0000005109007233 */ /* 0x000fe20003803000 */
[----:B----4-:R-:W-:-:S04]  /*8a60*/  F2FP.PACK_AB R2, R250, R251 ;  /* 0x000000fbfa02723e */ /* 0x010fc800000000ff */
[----:B------:R-:W-:Y:S01]  /*8a70*/  LOP3.LUT R7, R0, R2, RZ, 0xc0, !PT ;  /* 0x0000000200077212 */ /* 0x000fe200078ec0ff */
[----:B------:R-:W-:Y:S01]  /*8a80*/  HSET2.LE.AND R0, R8, R81, PT ;  /* 0x0000005108007233 */ /* 0x000fe20003803000 */
[----:B------:R-:W-:-:S04]  /*8a90*/  F2FP.PACK_AB R2, R118, R121 ;  /* 0x000000797602723e */ /* 0x000fc800000000ff */
[----:B-1----:R-:W-:Y:S01]  /*8aa0*/  LOP3.LUT R4, R0, R2, RZ, 0xc0, !PT ;  /* 0x0000000200047212 */ /* 0x002fe200078ec0ff */
[----:B------:R-:W-:Y:S01]  /*8ab0*/  HSET2.LE.AND R0, R5, R81, PT ;  /* 0x0000005105007233 */ /* 0x000fe20003803000 */
[----:B--2---:R-:W-:-:S04]  /*8ac0*/  F2FP.PACK_AB R2, R248, R249 ;  /* 0x000000f9f802723e */ /* 0x004fc800000000ff */
[----:B------:R-:W-:Y:S01]  /*8ad0*/  LOP3.LUT R5, R0, R2, RZ, 0xc0, !PT ;  /* 0x0000000200057212 */ /* 0x000fe200078ec0ff */
[--C-:B------:R-:W-:Y:S02]  /*8ae0*/  FFMA.FTZ R0, R151, c[0x0][0x23c], -R19.reuse ;  /* 0x00008f0097007a23 */ /* 0x100fe40000010813 */
[----:B------:R-:W-:Y:S02]  /*8af0*/  FFMA.FTZ R2, R129, c[0x0][0x23c], -R19 ;  /* 0x00008f0081027a23 */ /* 0x000fe40000010813 */
[----:B------:R1:W-:Y:S02]  /*8b00*/  MUFU.EX2 R246, R0 ;  /* 0x0000000000f67308 */ /* 0x0003e40000000800 */
[C---:B------:R-:W-:Y:S06]  /*8b10*/  HMMA.16816.F32 R36, R4.reuse, R20, R44 ;  /* 0x000000140424723c */ /* 0x040fec000000182c */
[----:B------:R2:W-:Y:S02]  /*8b20*/  MUFU.EX2 R244, R2 ;  /* 0x0000000200f47308 */ /* 0x0005e40000000800 */
[----:B------:R-:W-:Y:S01]  /*8b30*/  HMMA.16816.F32 R40, R4, R22, R40 ;  /* 0x000000160428723c */ /* 0x000fe20000001828 */
[----:B-1----:R-:W-:-:S07]  /*8b40*/  LOP3.LUT R0, R11, UR5, R34, 0x96, !PT ;  /* 0x000000050b007c12 */ /* 0x002fce000f8e9622 */
[----:B------:R-:W-:Y:S01]  /*8b50*/  HMMA.16816.F32 R44, R4, R12, R72 ;  /* 0x0000000c042c723c */ /* 0x000fe20000001848 */
[----:B--2---:R-:W-:-:S07]  /*8b60*/  FFMA.FTZ R2, R110, c[0x0][0x23c], -R19 ;  /* 0x00008f006e027a23 */ /* 0x004fce0000010813 */
[----:B------:R-:W-:Y:S01]  /*8b70*/  HMMA.16816.F32 R48, R4, R14, R48 ;  /* 0x0000000e0430723c */ /* 0x000fe20000001830 */
[----:B------:R-:W1:Y:S01]  /*8b80*/  LDSM.16.MT88.4 R12, [R209+0x4c00] ;  /* 0x004c0000d10c783b */ /* 0x000e620000004200 */
[----:B------:R2:W-:Y:S05]  /*8b90*/  MUFU.EX2 R245, R2 ;  /* 0x0000000200f57308 */ /* 0x0005ea0000000800 */
[----:B------:R-:W-:-:S05]  /*8ba0*/  IMAD.WIDE.U32 R4, R0, -0x2daee0ad, RZ ;  /* 0xd2511f5300047825 */ /* 0x000fca00078e00ff */
[C---:B------:R-:W-:Y:S02]  /*8bb0*/  LOP3.LUT R0, R4.reuse, 0xffff, RZ, 0xc0, !PT ;  /* 0x0000ffff04007812 */ /* 0x040fe400078ec0ff */
[----:B------:R-:W-:Y:S02]  /*8bc0*/  LOP3.LUT R7, R4, 0xff, RZ, 0xc0, !PT ;  /* 0x000000ff04077812 */ /* 0x000fe400078ec0ff */
[----:B------:R-:W-:Y:S01]  /*8bd0*/  SHF.R.U32.HI R6, RZ, 0x8, R0 ;  /* 0x00000008ff067819 */ /* 0x000fe20000011600 */
[----:B--2---:R-:W-:Y:S01]  /*8be0*/  FFMA.FTZ R2, R108, c[0x0][0x23c], -R19 ;  /* 0x00008f006c027a23 */ /* 0x004fe20000010813 */
[----:B------:R-:W-:Y:S01]  /*8bf0*/  LOP3.LUT R0, R5, UR14, R24, 0x96, !PT ;  /* 0x0000000e05007c12 */ /* 0x000fe2000f8e9618 */
[----:B------:R-:W-:Y:S01]  /*8c00*/  FFMA.FTZ R5, R155, c[0x0][0x23c], -R18 ;  /* 0x00008f009b057a23 */ /* 0x000fe20000010812 */
[----:B------:R-:W-:Y:S01]  /*8c10*/  PRMT R10, R7, 0x5410, R6 ;  /* 0x00005410070a7816 */ /* 0x000fe20000000006 */
[----:B------:R2:W3:Y:S01]  /*8c20*/  MUFU.EX2 R247, R2 ;  /* 0x0000000200f77308 */ /* 0x0004e20000000800 */
[----:B------:R-:W-:Y:S01]  /*8c30*/  SHF.R.U32.HI R9, RZ, 0x18, R4 ;  /* 0x00000018ff097819 */ /* 0x000fe20000011604 */
[----:B------:R-:W-:Y:S01]  /*8c40*/  FFMA.FTZ R6, R111, c[0x0][0x23c], -R18 ;  /* 0x00008f006f067a23 */ /* 0x000fe20000010812 */
[----:B------:R-:W-:Y:S01]  /*8c50*/  LOP3.LUT R8, R0, 0xff, RZ, 0xc0, !PT ;  /* 0x000000ff00087812 */ /* 0x000fe200078ec0ff */
[----:B------:R-:W4:Y:S01]  /*8c60*/  LDSM.16.MT88.4 R24, [R210+0x4c00] ;  /* 0x004c0000d218783b */ /* 0x000f220000004200 */
[----:B------:R-:W-:-:S03]  /*8c70*/  IMAD.MOV.U32 R155, RZ, RZ, R122 ;  /* 0x000000ffff9b7224 */ /* 0x000fc600078e007a */
[----:B------:R1:W-:Y:S01]  /*8c80*/  MUFU.EX2 R242, R5 ;  /* 0x0000000500f27308 */ /* 0x0003e20000000800 */
[----:B--2---:R-:W-:-:S07]  /*8c90*/  SHF.R.U32.HI R2, RZ, 0x10, R4 ;  /* 0x00000010ff027819 */ /* 0x004fce0000011604 */
[----:B------:R2:W-:Y:S01]  /*8ca0*/  MUFU.EX2 R243, R6 ;  /* 0x0000000600f37308 */ /* 0x0005e20000000800 */
[----:B------:R-:W-:Y:S02]  /*8cb0*/  SHF.R.U32.HI R4, RZ, 0x10, R0 ;  /* 0x00000010ff047819 */ /* 0x000fe40000011600 */
[----:B------:R-:W-:Y:S02]  /*8cc0*/  LOP3.LUT R7, R2, 0xff, RZ, 0xc0, !PT ;  /* 0x000000ff02077812 */ /* 0x000fe400078ec0ff */
[----:B------:R-:W-:Y:S02]  /*8cd0*/  LOP3.LUT R2, R0, 0xffff, RZ, 0xc0, !PT ;  /* 0x0000ffff00027812 */ /* 0x000fe400078ec0ff */
[----:B------:R-:W-:Y:S02]  /*8ce0*/  PRMT R7, R7, 0x5410, R9 ;  /* 0x0000541007077816 */ /* 0x000fe40000000009 */
[----:B-1----:R-:W-:Y:S02]  /*8cf0*/  SHF.R.U32.HI R5, RZ, 0x8, R2 ;  /* 0x00000008ff057819 */ /* 0x002fe40000011602 */
[----:B------:R-:W-:-:S02]  /*8d00*/  SHF.R.U32.HI R2, RZ, 0x18, R0 ;  /* 0x00000018ff027819 */ /* 0x000fc40000011600 */
[----:B------:R-:W-:Y:S01]  /*8d10*/  LOP3.LUT R0, R4, 0xff, RZ, 0xc0, !PT ;  /* 0x000000ff04007812 */ /* 0x000fe200078ec0ff */
[--C-:B------:R-:W-:Y:S01]  /*8d20*/  FFMA.FTZ R4, R109, c[0x0][0x23c], -R18.reuse ;  /* 0x00008f006d047a23 */ /* 0x100fe20000010812 */
[----:B------:R-:W-:Y:S01]  /*8d30*/  PRMT R8, R8, 0x5410, R5 ;  /* 0x0000541008087816 */ /* 0x000fe20000000005 */
[----:B------:R-:W-:Y:S01]  /*8d40*/  FFMA.FTZ R5, R150, c[0x0][0x23c], -R18 ;  /* 0x00008f0096057a23 */ /* 0x000fe20000010812 */
[----:B------:R-:W-:Y:S01]  /*8d50*/  PRMT R9, R0, 0x5410, R2 ;  /* 0x0000541000097816 */ /* 0x000fe20000000002 */
[----:B------:R-:W1:Y:S01]  /*8d60*/  MUFU.EX2 R241, R4 ;  /* 0x0000000400f17308 */ /* 0x000e620000000800 */
[----:B------:R-:W-:Y:S01]  /*8d70*/  HSET2.LE.AND R0, R10, R81, PT ;  /* 0x000000510a007233 */ /* 0x000fe20003803000 */
[----:B---3--:R-:W-:-:S04]  /*8d80*/  F2FP.PACK_AB R2, R247, R245 ;  /* 0x000000f5f702723e */ /* 0x008fc800000000ff */
[----:B--2---:R-:W-:Y:S01]  /*8d90*/  LOP3.LUT R6, R0, R2, RZ, 0xc0, !PT ;  /* 0x0000000200067212 */ /* 0x004fe200078ec0ff */
[----:B------:R-:W-:Y:S01]  /*8da0*/  HSET2.LE.AND R0, R7, R81, PT ;  /* 0x0000005107007233 */ /* 0x000fe20003803000 */
[----:B------:R-:W2:Y:S01]  /*8db0*/  MUFU.EX2 R240, R5 ;  /* 0x0000000500f07308 */ /* 0x000ea20000000800 */
[----:B-1----:R-:W-:-:S04]  /*8dc0*/  F2FP.PACK_AB R2, R241, R243 ;  /* 0x000000f3f102723e */ /* 0x002fc800000000ff */
[----:B------:R-:W-:Y:S01]  /*8dd0*/  LOP3.LUT R7, R0, R2, RZ, 0xc0, !PT ;  /* 0x0000000200077212 */ /* 0x000fe200078ec0ff */
[----:B------:R-:W-:Y:S01]  /*8de0*/  HSET2.LE.AND R0, R8, R81, PT ;  /* 0x0000005108007233 */ /* 0x000fe20003803000 */
[----:B------:R-:W-:-:S04]  /*8df0*/  F2FP.PACK_AB R2, R244, R246 ;  /* 0x000000f6f402723e */ /* 0x000fc800000000ff */
[----:B------:R-:W-:Y:S01]  /*8e00*/  LOP3.LUT R4, R0, R2, RZ, 0xc0, !PT ;  /* 0x0000000200047212 */ /* 0x000fe200078ec0ff */
[----:B------:R-:W-:Y:S01]  /*8e10*/  HSET2.LE.AND R0, R9, R81, PT ;  /* 0x0000005109007233 */ /* 0x000fe20003803000 */
[----:B--2---:R-:W-:-:S04]  /*8e20*/  F2FP.PACK_AB R2, R240, R242 ;  /* 0x000000f2f002723e */ /* 0x004fc800000000ff */
[----:B------:R-:W-:Y:S01]  /*8e30*/  LOP3.LUT R5, R0, R2, RZ, 0xc0, !PT ;  /* 0x0000000200057212 */ /* 0x000fe200078ec0ff */
[--C-:B------:R-:W-:Y:S02]  /*8e40*/  FFMA.FTZ R0, R222, c[0x0][0x23c], -R16.reuse ;  /* 0x00008f00de007a23 */ /* 0x100fe40000010810 */
[----:B------:R-:W-:Y:S02]  /*8e50*/  FFMA.FTZ R2, R132, c[0x0][0x23c], -R16 ;  /* 0x00008f0084027a23 */ /* 0x000fe40000010810 */
[----:B------:R1:W-:Y:S01]  /*8e60*/  MUFU.EX2 R136, R0 ;  /* 0x0000000000887308 */ /* 0x0003e20000000800 */
[----:B------:R-:W-:Y:S01]  /*8e70*/  IMAD.MOV.U32 R222, RZ, RZ, R106 ;  /* 0x000000ffffde7224 */ /* 0x000fe200078e006a */
[C---:B------:R-:W-:Y:S06]  /*8e80*/  HMMA.16816.F32 R72, R4.reuse, R12, R52 ;  /* 0x0000000c0448723c */ /* 0x040fec0000001834 */
[----:B------:R-:W-:Y:S02]  /*8e90*/  MUFU.EX2 R132, R2 ;  /* 0x0000000200847308 */ /* 0x000fe40000000800 */
[----:B------:R-:W-:Y:S01]  /*8ea0*/  HMMA.16816.F32 R68, R4, R14, R68 ;  /* 0x0000000e0444723c */ /* 0x000fe20000001844 */
[----:B-1----:R-:W-:-:S07]  /*8eb0*/  FFMA.FTZ R0, R164, c[0x0][0x23c], -R16 ;  /* 0x00008f00a4007a23 */ /* 0x002fce0000010810 */
[C---:B----4-:R-:W-:Y:S01]  /*8ec0*/  HMMA.16816.F32 R64, R4.reuse, R24, R64 ;  /* 0x000000180440723c */ /* 0x050fe20000001840 */
[----:B------:R1:W-:Y:S07]  /*8ed0*/  MUFU.EX2 R204, R0 ;  /* 0x0000000000cc7308 */ /* 0x0003ee0000000800 */
[----:B------:R-:W-:Y:S01]  /*8ee0*/  HMMA.16816.F32 R52, R4, R26, R76 ;  /* 0x0000001a0434723c */ /* 0x000fe2000000184c */
[----:B-1----:R-:W-:Y:S02]  /*8ef0*/  FFMA.FTZ R0, R156, c[0x0][0x23c], -R16 ;  /* 0x00008f009c007a23 */ /* 0x002fe40000010810 */
[----:B------:R-:W-:-:S02]  /*8f00*/  IMAD.MOV.U32 R156, RZ, RZ, R166 ;  /* 0x000000ffff9c7224 */ /* 0x000fc400078e00a6 */
[----:B------:R1:W2:Y:S02]  /*8f10*/  MUFU.EX2 R206, R0 ;  /* 0x0000000000ce7308 */ /* 0x0002a40000000800 */
[----:B-1----:R-:W-:-:S05]  /*8f20*/  LOP3.LUT R0, R29, UR5, R30, 0x96, !PT ;  /* 0x000000051d007c12 */ /* 0x002fca000f8e961e */
[----:B------:R-:W-:-:S04]  /*8f30*/  IMAD.WIDE.U32 R4, R0, -0x2daee0ad, RZ ;  /* 0xd2511f5300047825 */ /* 0x000fc800078e00ff */
[----:B------:R-:W-:Y:S01]  /*8f40*/  FFMA.FTZ R0, R224, c[0x0][0x23c], -R17 ;  /* 0x00008f00e0007a23 */ /* 0x000fe20000010811 */
[C---:B------:R-:W-:Y:S01]  /*8f50*/  LOP3.LUT R2, R4.reuse, 0xffff, RZ, 0xc0, !PT ;  /* 0x0000ffff04027812 */ /* 0x040fe200078ec0ff */
[----:B------:R-:W-:Y:S01]  /*8f60*/  IMAD.MOV.U32 R224, RZ, RZ, R107 ;  /* 0x000000ffffe07224 */ /* 0x000fe200078e006b */
[--C-:B------:R-:W-:Y:S01]  /*8f70*/  SHF.R.U32.HI R7, RZ, 0x10, R4.reuse ;  /* 0x00000010ff077819 */ /* 0x100fe20000011604 */
[----:B------:R1:W-:Y:S01]  /*8f80*/  MUFU.EX2 R130, R0 ;  /* 0x0000000000827308 */ /* 0x0003e20000000800 */
[----:B------:R-:W-:Y:S02]  /*8f90*/  LOP3.LUT R8, R4, 0xff, RZ, 0xc0, !PT ;  /* 0x000000ff04087812 */ /* 0x000fe400078ec0ff */
[----:B------:R-:W-:Y:S02]  /*8fa0*/  SHF.R.U32.HI R6, RZ, 0x18, R4 ;  /* 0x00000018ff067819 */ /* 0x000fe40000011604 */
[----:B------:R-:W-:Y:S02]  /*8fb0*/  SHF.R.U32.HI R4, RZ, 0x8, R2 ;  /* 0x00000008ff047819 */ /* 0x000fe40000011602 */
[----:B------:R-:W-:Y:S01]  /*8fc0*/  LOP3.LUT R2, R7, 0xff, RZ, 0xc0, !PT ;  /* 0x000000ff07027812 */ /* 0x000fe200078ec0ff */
[----:B------:R-:W-:Y:S01]  /*8fd0*/  FFMA.FTZ R7, R207, c[0x0][0x23c], -R17 ;  /* 0x00008f00cf077a23 */ /* 0x000fe20000010811 */
[----:B------:R-:W-:Y:S01]  /*8fe0*/  PRMT R10, R8, 0x5410, R4 ;  /* 0x00005410080a7816 */ /* 0x000fe20000000004 */
[----:B------:R-:W-:Y:S01]  /*8ff0*/  IMAD.MOV.U32 R207, RZ, RZ, R113 ;  /* 0x000000ffffcf7224 */ /* 0x000fe200078e0071 */
[----:B------:R-:W-:Y:S01]  /*9000*/  PRMT R9, R2, 0x5410, R6 ;  /* 0x0000541002097816 */ /* 0x000fe20000000006 */
[----:B------:R3:W-:Y:S01]  /*9010*/  MUFU.EX2 R128, R7 ;  /* 0x0000000700807308 */ /* 0x0007e20000000800 */
[----:B-1----:R-:W-:Y:S01]  /*9020*/  LOP3.LUT R0, R5, UR14, R32, 0x96, !PT ;  /* 0x0000000e05007c12 */ /* 0x002fe2000f8e9620 */
[----:B------:R-:W-:Y:S01]  /*9030*/  FFMA.FTZ R5, R158, c[0x0][0x23c], -R17 ;  /* 0x00008f009e057a23 */ /* 0x000fe20000010811 */
[----:B------:R-:W-:Y:S01]  /*9040*/  LDSM.16.MT88.4 R32, [R210+0x5000] ;  /* 0x00500000d220783b */ /* 0x000fe20000004200 */
[----:B------:R-:W-:Y:S01]  /*9050*/  IMAD.MOV.U32 R158, RZ, RZ, R121 ;  /* 0x000000ffff9e7224 */ /* 0x000fe200078e0079 */
[----:B------:R-:W-:-:S03]  /*9060*/  LOP3.LUT R2, R0, 0xffff, RZ, 0xc0, !PT ;  /* 0x0000ffff00027812 */ /* 0x000fc600078ec0ff */
[----:B------:R1:W-:Y:S01]  /*9070*/  MUFU.EX2 R131, R5 ;  /* 0x0000000500837308 */ /* 0x0003e20000000800 */
[----:B------:R-:W-:Y:S02]  /*9080*/  LOP3.LUT R6, R0, 0xff, RZ, 0xc0, !PT ;  /* 0x000000ff00067812 */ /* 0x000fe400078ec0ff */
[----:B------:R-:W-:Y:S02]  /*9090*/  SHF.R.U32.HI R4, RZ, 0x18, R0 ;  /* 0x00000018ff047819 */ /* 0x000fe40000011600 */
[----:B------:R-:W-:Y:S01]  /*90a0*/  SHF.R.U32.HI R2, RZ, 0x8, R2 ;  /* 0x00000008ff027819 */ /* 0x000fe20000011602 */
[----:B---3--:R-:W-:-:S03]  /*90b0*/  HSET2.LE.AND R7, R9, R81, PT ;  /* 0x0000005109077233 */ /* 0x008fc60003803000 */
[----:B------:R-:W-:Y:S02]  /*90c0*/  PRMT R8, R6, 0x5410, R2 ;  /* 0x0000541006087816 */ /* 0x000fe40000000002 */
[----:B--2---:R-:W-:Y:S01]  /*90d0*/  F2FP.PACK_AB R2, R132, R206 ;  /* 0x000000ce8402723e */ /* 0x004fe200000000ff */
[----:B-1----:R-:W-:Y:S02]  /*90e0*/  FFMA.FTZ R5, R134, c[0x0][0x23c], -R17 ;  /* 0x00008f0086057a23 */ /* 0x002fe40000010811 */
[----:B------:R-:W-:Y:S02]  /*90f0*/  IMAD.MOV.U32 R134, RZ, RZ, R112 ;  /* 0x000000ffff867224 */ /* 0x000fe400078e0070 */
[----:B------:R1:W2:Y:S02]  /*9100*/  MUFU.EX2 R129, R5 ;  /* 0x0000000500817308 */ /* 0x0002a40000000800 */
[----:B-1----:R-:W-:-:S04]  /*9110*/  SHF.R.U32.HI R5, RZ, 0x10, R0 ;  /* 0x00000010ff057819 */ /* 0x002fc80000011600 */
[----:B------:R-:W-:-:S04]  /*9120*/  LOP3.LUT R0, R5, 0xff, RZ, 0xc0, !PT ;  /* 0x000000ff05007812 */ /* 0x000fc800078ec0ff */
[----:B------:R-:W-:Y:S01]  /*9130*/  PRMT R5, R0, 0x5410, R4 ;  /* 0x0000541000057816 */ /* 0x000fe20000000004 */
[----:B------:R-:W-:Y:S01]  /*9140*/  HSET2.LE.AND R0, R10, R81, PT ;  /* 0x000000510a007233 */ /* 0x000fe20003803000 */
[----:B--2---:R-:W-:-:S03]  /*9150*/  F2FP.PACK_AB R4, R129, R131 ;  /* 0x000000838104723e */ /* 0x004fc600000000ff */
[--C-:B------:R-:W-:Y:S01]  /*9160*/  HSET2.LE.AND R5, R5, R81.reuse, PT ;  /* 0x0000005105057233 */ /* 0x100fe20003803000 */
[----:B------:R-:W-:Y:S01]  /*9170*/  LOP3.LUT R6, R0, R2, RZ, 0xc0, !PT ;  /* 0x0000000200067212 */ /* 0x000fe200078ec0ff */
[----:B------:R-:W-:Y:S01]  /*9180*/  HSET2.LE.AND R0, R8, R81, PT ;  /* 0x0000005108007233 */ /* 0x000fe20003803000 */
[----:B------:R-:W-:Y:S02]  /*9190*/  F2FP.PACK_AB R2, R204, R136 ;  /* 0x00000088cc02723e */ /* 0x000fe400000000ff */
[----:B------:R-:W-:Y:S02]  /*91a0*/  LOP3.LUT R7, R7, R4, RZ, 0xc0, !PT ;  /* 0x0000000407077212 */ /* 0x000fe400078ec0ff */
[----:B------:R-:W-:Y:S02]  /*91b0*/  LOP3.LUT R4, R0, R2, RZ, 0xc0, !PT ;  /* 0x0000000200047212 */ /* 0x000fe400078ec0ff */
[----:B------:R-:W-:Y:S02]  /*91c0*/  IADD3 R0, R84, 0x2, RZ ;  /* 0x0000000254007810 */ /* 0x000fe40007ffe0ff */
[----:B------:R-:W-:-:S02]  /*91d0*/  F2FP.PACK_AB R8, R128, R130 ;  /* 0x000000828008723e */ /* 0x000fc400000000ff */
[----:B------:R-:W-:Y:S02]  /*91e0*/  LOP3.LUT R0, R91, UR21, R0, 0x96, !PT ;  /* 0x000000155b007c12 */ /* 0x000fe4000f8e9600 */
[----:B------:R-:W-:-:S03]  /*91f0*/  LOP3.LUT R5, R5, R8, RZ, 0xc0, !PT ;  /* 0x0000000805057212 */ /* 0x000fc600078ec0ff */
[----:B------:R-:W-:-:S04]  /*9200*/  IMAD.WIDE.U32 R20, R0, -0x326172a9, RZ ;  /* 0xcd9e8d5700147825 */ /* 0x000fc800078e00ff */
[----:B------:R-:W-:Y:S01]  /*9210*/  HMMA.16816.F32 R40, R4, R14, R40 ;  /* 0x0000000e0428723c */ /* 0x000fe20000001828 */
[----:B------:R-:W-:Y:S02]  /*9220*/  LOP3.LUT R0, R21, UR13, R82, 0x96, !PT ;  /* 0x0000000d15007c12 */ /* 0x000fe4000f8e9652 */
[----:B------:R-:W-:-:S03]  /*9230*/  LOP3.LUT R2, R63, UR11, R20, 0x96, !PT ;  /* 0x0000000b3f027c12 */ /* 0x000fc6000f8e9614 */
[----:B------:R-:W-:Y:S02]  /*9240*/  IMAD.WIDE.U32 R8, R0, -0x2daee0ad, RZ ;  /* 0xd2511f5300087825 */ /* 0x000fe400078e00ff */
[----:B------:R-:W-:Y:S02]  /*9250*/  HMMA.16816.F32 R76, R4, R12, R36 ;  /* 0x0000000c044c723c */ /* 0x000fe40000001824 */
[----:B------:R-:W-:Y:S01]  /*9260*/  IMAD.WIDE.U32 R10, R2, -0x2daee0ad, RZ ;  /* 0xd2511f53020a7825 */ /* 0x000fe200078e00ff */
[----:B------:R-:W-:-:S04]  /*9270*/  LOP3.LUT R2, R9, UR10, R86, 0x96, !PT ;  /* 0x0000000a09027c12 */ /* 0x000fc8000f8e9656 */
[----:B------:R-:W-:Y:S01]  /*9280*/  LOP3.LUT R0, R11, UR8, R8, 0x96, !PT ;  /* 0x000000080b007c12 */ /* 0x000fe2000f8e9608 */
[----:B------:R-:W-:Y:S01]  /*9290*/  IMAD.WIDE.U32 R8, R2, -0x326172a9, RZ ;  /* 0xcd9e8d5702087825 */ /* 0x000fe200078e00ff */
[----:B------:R-:W-:Y:S03]  /*92a0*/  HMMA.16816.F32 R44, R4, R24, R44 ;  /* 0x00000018042c723c */ /* 0x000fe6000000182c */
[----:B------:R-:W-:Y:S01]  /*92b0*/  IMAD.WIDE.U32 R14, R0, -0x326172a9, RZ ;  /* 0xcd9e8d57000e7825 */ /* 0x000fe200078e00ff */
[----:B------:R-:W-:-:S03]  /*92c0*/  LOP3.LUT R9, R9, UR9, R62, 0x96, !PT ;  /* 0x0000000909097c12 */ /* 0x000fc6000f8e963e */
[----:B------:R-:W-:Y:S01]  /*92d0*/  FFMA.FTZ R0, R165, c[0x0][0x23c], -R19 ;  /* 0x00008f00a5007a23 */ /* 0x000fe20000010813 */
[----:B------:R-:W-:Y:S01]  /*92e0*/  LOP3.LUT R2, R15, UR7, R8, 0x96, !PT ;  /* 0x000000070f027c12 */ /* 0x000fe2000f8e9608 */
[----:B------:R-:W-:Y:S01]  /*92f0*/  HMMA.16816.F32 R48, R4, R26, R48 ;  /* 0x0000001a0430723c */ /* 0x000fe20000001830 */
[----:B------:R-:W1:Y:S01]  /*9300*/  LDSM.16.MT88.4 R24, [R209+0x5000] ;  /* 0x00500000d118783b */ /* 0x000e620000004200 */
[----:B------:R2:W-:Y:S01]  /*9310*/  MUFU.EX2 R127, R0 ;  /* 0x00000000007f7308 */ /* 0x0005e20000000800 */
[----:B------:R-:W-:Y:S02]  /*9320*/  IMAD.MOV.U32 R39, RZ, RZ, R120 ;  /* 0x000000ffff277224 */ /* 0x000fe400078e0078 */
[----:B------:R-:W-:-:S04]  /*9330*/  IMAD.WIDE.U32 R36, R2, -0x2daee0ad, RZ ;  /* 0xd2511f5302247825 */ /* 0x000fc800078e00ff */
[----:B------:R-:W-:-:S04]  /*9340*/  IMAD.WIDE.U32 R4, R9, -0x2daee0ad, RZ ;  /* 0xd2511f5309047825 */ /* 0x000fc800078e00ff */
[--C-:B------:R-:W-:Y:S01]  /*9350*/  FFMA.FTZ R2, R135, c[0x0][0x23c], -R19.reuse ;  /* 0x00008f0087027a23 */ /* 0x100fe20000010813 */
[----:B------:R-:W-:Y:S01]  /*9360*/  LOP3.LUT R4, R37, UR4, R4, 0x96, !PT ;  /* 0x0000000425047c12 */ /* 0x000fe2000f8e9604 */
[----:B------:R-:W-:Y:S02]  /*9370*/  IMAD.MOV.U32 R135, RZ, RZ, R114 ;  /* 0x000000ffff877224 */ /* 0x000fe400078e0072 */
[----:B------:R3:W-:Y:S01]  /*9380*/  MUFU.EX2 R124, R2 ;  /* 0x00000002007c7308 */ /* 0x0007e20000000800 */
[----:B--2---:R-:W-:Y:S02]  /*9390*/  FFMA.FTZ R0, R162, c[0x0][0x23c], -R19 ;  /* 0x00008f00a2007a23 */ /* 0x004fe40000010813 */
[----:B------:R-:W-:-:S05]  /*93a0*/  IMAD.MOV.U32 R162, RZ, RZ, R119 ;  /* 0x000000ffffa27224 */ /* 0x000fca00078e0077 */
[----:B------:R2:W-:Y:S01]  /*93b0*/  MUFU.EX2 R126, R0 ;  /* 0x00000000007e7308 */ /* 0x0005e20000000800 */
[----:B---3--:R-:W-:Y:S02]  /*93c0*/  FFMA.FTZ R2, R92, c[0x0][0x23c], -R19 ;  /* 0x00008f005c027a23 */ /* 0x008fe40000010813 */
[----:B------:R-:W-:-:S05]  /*93d0*/  IMAD.MOV.U32 R92, RZ, RZ, R118 ;  /* 0x000000ffff5c7224 */ /* 0x000fca00078e0076 */
[----:B------:R3:W4:Y:S01]  /*93e0*/  MUFU.EX2 R125, R2 ;  /* 0x00000002007d7308 */ /* 0x0007220000000800 */
[----:B--2---:R-:W-:Y:S01]  /*93f0*/  LOP3.LUT R0, R5, UR6, R10, 0x96, !PT ;  /* 0x0000000605007c12 */ /* 0x004fe2000f8e960a */
[----:B------:R-:W-:-:S04]  /*9400*/  IMAD.WIDE.U32 R4, R4, -0x326172a9, RZ ;  /* 0xcd9e8d5704047825 */ /* 0x000fc800078e00ff */
[----:B------:R-:W-:Y:S01]  /*9410*/  IMAD.WIDE.U32 R10, R0, -0x326172a9, RZ ;  /* 0xcd9e8d57000a7825 */ /* 0x000fe200078e00ff */
[----:B------:R-:W-:Y:S02]  /*9420*/  LOP3.LUT R0, R4, 0xffff, RZ, 0xc0, !PT ;  /* 0x0000ffff04007812 */ /* 0x000fe400078ec0ff */
[----:B------:R-:W-:Y:S02]  /*9430*/  SHF.R.U32.HI R8, RZ, 0x10, R4 ;  /* 0x00000010ff087819 */ /* 0x000fe40000011604 */
[----:B------:R-:W-:Y:S01]  /*9440*/  SHF.R.U32.HI R6, RZ, 0x8, R0 ;  /* 0x00000008ff067819 */ /* 0x000fe20000011600 */
[----:B---3--:R-:W-:Y:S01]  /*9450*/  FFMA.FTZ R2, R180, c[0x0][0x23c], -R18 ;  /* 0x00008f00b4027a23 */ /* 0x008fe20000010812 */
[----:B------:R-:W-:Y:S01]  /*9460*/  LOP3.LUT R9, R4, 0xff, RZ, 0xc0, !PT ;  /* 0x000000ff04097812 */ /* 0x000fe200078ec0ff */
[----:B------:R-:W-:Y:S01]  /*9470*/  IMAD.MOV.U32 R180, RZ, RZ, R115 ;  /* 0x000000ffffb47224 */ /* 0x000fe200078e0073 */
[----:B------:R-:W-:Y:S01]  /*9480*/  SHF.R.U32.HI R7, RZ, 0x18, R4 ;  /* 0x00000018ff077819 */ /* 0x000fe20000011604 */
[----:B------:R2:W-:Y:S01]  /*9490*/  MUFU.EX2 R122, R2 ;  /* 0x00000002007a7308 */ /* 0x0005e20000000800 */
[----:B------:R-:W-:-:S02]  /*94a0*/  LOP3.LUT R0, R5, UR15, R10, 0x96, !PT ;  /* 0x0000000f05007c12 */ /* 0x000fc4000f8e960a */
[----:B------:R-:W-:Y:S02]  /*94b0*/  LOP3.LUT R4, R8, 0xff, RZ, 0xc0, !PT ;  /* 0x000000ff08047812 */ /* 0x000fe400078ec0ff */
[----:B------:R-:W-:Y:S02]  /*94c0*/  PRMT R12, R9, 0x5410, R6 ;  /* 0x00005410090c7816 */ /* 0x000fe40000000006 */
[----:B------:R-:W-:Y:S01]  /*94d0*/  PRMT R10, R4, 0x5410, R7 ;  /* 0x00005410040a7816 */ /* 0x000fe20000000007 */
[----:B------:R-:W-:Y:S01]  /*94e0*/  FFMA.FTZ R7, R163, c[0x0][0x23c], -R18 ;  /* 0x00008f00a3077a23 */ /* 0x000fe20000010812 */
[----:B------:R-:W-:Y:S01]  /*94f0*/  SHF.R.U32.HI R4, RZ, 0x10, R0 ;  /* 0x00000010ff047819 */ /* 0x000fe20000011600 */
[----:B------:R-:W-:Y:S01]  /*9500*/  IMAD.MOV.U32 R163, RZ, RZ, R117 ;  /* 0x000000ffffa37224 */ /* 0x000fe200078e0075 */
[----:B------:R-:W-:Y:S01]  /*9510*/  LOP3.LUT R5, R0, 0xff, RZ, 0xc0, !PT ;  /* 0x000000ff00057812 */ /* 0x000fe200078ec0ff */
[----:B------:R-:W-:Y:S01]  /*9520*/  MUFU.EX2 R123, R7 ;  /* 0x00000007007b7308 */ /* 0x000fe20000000800 */
[----:B------:R-:W-:-:S02]  /*9530*/  LOP3.LUT R38, R11, UR5, R14, 0x96, !PT ;  /* 0x000000050b267c12 */ /* 0x000fc4000f8e960e */
[----:B--2---:R-:W-:-:S04]  /*9540*/  LOP3.LUT R2, R0, 0xffff, RZ, 0xc0, !PT ;  /* 0x0000ffff00027812 */ /* 0x004fc800078ec0ff */
[----:B------:R-:W-:Y:S02]  /*9550*/  SHF.R.U32.HI R6, RZ, 0x8, R2 ;  /* 0x00000008ff067819 */ /* 0x000fe40000011602 */
[----:B------:R-:W-:Y:S02]  /*9560*/  SHF.R.U32.HI R2, RZ, 0x18, R0 ;  /* 0x00000018ff027819 */ /* 0x000fe40000011600 */
[----:B------:R-:W-:Y:S01]  /*9570*/  LOP3.LUT R0, R4, 0xff, RZ, 0xc0, !PT ;  /* 0x000000ff04007812 */ /* 0x000fe200078ec0ff */
[----:B------:R-:W-:Y:S01]  /*9580*/  FFMA.FTZ R4, R142, c[0x0][0x23c], -R18 ;  /* 0x00008f008e047a23 */ /* 0x000fe20000010812 */
[----:B------:R-:W-:Y:S01]  /*9590*/  PRMT R8, R5, 0x5410, R6 ;  /* 0x0000541005087816 */ /* 0x000fe20000000006 */
[----:B------:R-:W-:Y:S01]  /*95a0*/  FFMA.FTZ R5, R167, c[0x0][0x23c], -R18 ;  /* 0x00008f00a7057a23 */ /* 0x000fe20000010812 */
[----:B------:R-:W-:Y:S01]  /*95b0*/  PRMT R9, R0, 0x5410, R2 ;  /* 0x0000541000097816 */ /* 0x000fe20000000002 */
[----:B------:R-:W2:Y:S01]  /*95c0*/  MUFU.EX2 R121, R4 ;  /* 0x0000000400797308 */ /* 0x000ea20000000800 */
[----:B------:R-:W-:Y:S01]  /*95d0*/  HSET2.LE.AND R0, R12, R81, PT ;  /* 0x000000510c007233 */ /* 0x000fe20003803000 */
[----:B----4-:R-:W-:Y:S01]  /*95e0*/  F2FP.PACK_AB R2, R125, R124 ;  /* 0x0000007c7d02723e */ /* 0x010fe200000000ff */
[----:B------:R-:W-:-:S03]  /*95f0*/  IMAD.MOV.U32 R142, RZ, RZ, R116 ;  /* 0x000000ffff8e7224 */ /* 0x000fc600078e0074 */
[----:B------:R-:W-:Y:S01]  /*9600*/  LOP3.LUT R6, R0, R2, RZ, 0xc0, !PT ;  /* 0x0000000200067212 */ /* 0x000fe200078ec0ff */
[----:B------:R-:W-:Y:S01]  /*9610*/  HSET2.LE.AND R0, R10, R81, PT ;  /* 0x000000510a007233 */ /* 0x000fe20003803000 */
[----:B------:R-:W3:Y:S01]  /*9620*/  MUFU.EX2 R120, R5 ;  /* 0x0000000500787308 */ /* 0x000ee20000000800 */
[----:B--2---:R-:W-:-:S04]  /*9630*/  F2FP.PACK_AB R2, R121, R123 ;  /* 0x0000007b7902723e */ /* 0x004fc800000000ff */
[----:B------:R-:W-:Y:S01]  /*9640*/  LOP3.LUT R7, R0, R2, RZ, 0xc0, !PT ;  /* 0x0000000200077212 */ /* 0x000fe200078ec0ff */
[----:B------:R-:W-:Y:S01]  /*9650*/  HSET2.LE.AND R0, R8, R81, PT ;  /* 0x0000005108007233 */ /* 0x000fe20003803000 */
[----:B------:R-:W-:-:S04]  /*9660*/  F2FP.PACK_AB R2, R126, R127 ;  /* 0x0000007f7e02723e */ /* 0x000fc800000000ff */
[----:B------:R-:W-:Y:S01]  /*9670*/  LOP3.LUT R4, R0, R2, RZ, 0xc0, !PT ;  /* 0x0000000200047212 */ /* 0x000fe200078ec0ff */
        /* <DEDUP_REMOVED lines=19> */
[----:B------:R-:W-:Y:S02]  /*97b0*/  LOP3.LUT R7, R7, UR6, R4, 0x96, !PT ;  /* 0x0000000607077c12 */ /* 0x000fe4000f8e9604 */
[----:B------:R-:W-:Y:S01]  /*97c0*/  IADD3 R0, R84, 0x3, RZ ;  /* 0x0000000354007810 */ /* 0x000fe20007ffe0ff */
[----:B------:R-:W-:Y:S01]  /*97d0*/  IMAD.MOV.U32 R84, RZ, RZ, R105 ;  /* 0x000000ffff547224 */ /* 0x000fe200078e0069 */
[----:B------:R-:W-:Y:S01]  /*97e0*/  LOP3.LUT R2, R23, UR4, R6, 0x96, !PT ;  /* 0x0000000417027c12 */ /* 0x000fe2000f8e9606 */
[----:B------:R-:W-:Y:S01]  /*97f0*/  IMAD.WIDE.U32 R6, R7, -0x326172a9, RZ ;  /* 0xcd9e8d5707067825 */ /* 0x000fe200078e00ff */
[----:B------:R-:W-:-:S03]  /*9800*/  LOP3.LUT R9, R91, UR21, R0, 0x96, !PT ;  /* 0x000000155b097c12 */ /* 0x000fc6000f8e9600 */
[----:B------:R-:W-:Y:S01]  /*9810*/  IMAD.WIDE.U32 R4, R2, -0x326172a9, RZ ;  /* 0xcd9e8d5702047825 */ /* 0x000fe200078e00ff */
[----:B------:R-:W-:-:S03]  /*9820*/  LOP3.LUT R29, R7, UR5, R8, 0x96, !PT ;  /* 0x00000005071d7c12 */ /* 0x000fc6000f8e9608 */
[----:B------:R-:W-:Y:S01]  /*9830*/  IMAD.WIDE.U32 R14, R9, -0x326172a9, RZ ;  /* 0xcd9e8d57090e7825 */ /* 0x000fe200078e00ff */
[----:B------:R-:W-:Y:S02]  /*9840*/  LOP3.LUT R0, R5, UR15, R6, 0x96, !PT ;  /* 0x0000000f05007c12 */ /* 0x000fe4000f8e9606 */
[C---:B------:R-:W-:Y:S02]  /*9850*/  LOP3.LUT R2, R4.reuse, 0xffff, RZ, 0xc0, !PT ;  /* 0x0000ffff04027812 */ /* 0x040fe400078ec0ff */
[--C-:B------:R-:W-:Y:S02]  /*9860*/  SHF.R.U32.HI R5, RZ, 0x10, R4.reuse ;  /* 0x00000010ff057819 */ /* 0x100fe40000011604 */
[----:B------:R-:W-:Y:S02]  /*9870*/  LOP3.LUT R7, R4, 0xff, RZ, 0xc0, !PT ;  /* 0x000000ff04077812 */ /* 0x000fe400078ec0ff */
[----:B------:R-:W-:Y:S02]  /*9880*/  SHF.R.U32.HI R6, RZ, 0x18, R4 ;  /* 0x00000018ff067819 */ /* 0x000fe40000011604 */
[----:B------:R-:W-:-:S02]  /*9890*/  SHF.R.U32.HI R4, RZ, 0x8, R2 ;  /* 0x00000008ff047819 */ /* 0x000fc40000011602 */
[----:B------:R-:W-:Y:S01]  /*98a0*/  LOP3.LUT R2, R5, 0xff, RZ, 0xc0, !PT ;  /* 0x000000ff05027812 */ /* 0x000fe200078ec0ff */
[----:B------:R-:W-:Y:S01]  /*98b0*/  FFMA.FTZ R5, R186, c[0x0][0x23c], -R16 ;  /* 0x00008f00ba057a23 */ /* 0x000fe20000010810 */
[----:B------:R-:W-:Y:S01]  /*98c0*/  PRMT R10, R7, 0x5410, R4 ;  /* 0x00005410070a7816 */ /* 0x000fe20000000004 */
[----:B------:R-:W-:Y:S01]  /*98d0*/  FFMA.FTZ R4, R183, c[0x0][0x23c], -R16 ;  /* 0x00008f00b7047a23 */ /* 0x000fe20000010810 */
[----:B------:R-:W-:Y:S01]  /*98e0*/  PRMT R11, R2, 0x5410, R6 ;  /* 0x00005410020b7816 */ /* 0x000fe20000000006 */
[----:B------:R1:W-:Y:S01]  /*98f0*/  MUFU.EX2 R117, R5 ;  /* 0x0000000500757308 */ /* 0x0003e20000000800 */
[----:B------:R-:W-:Y:S01]  /*9900*/  LOP3.LUT R2, R0, 0xffff, RZ, 0xc0, !PT ;  /* 0x0000ffff00027812 */ /* 0x000fe200078ec0ff */
[----:B------:R-:W-:Y:S02]  /*9910*/  FFMA.FTZ R6, R221, c[0x0][0x23c], -R17 ;  /* 0x00008f00dd067a23 */ /* 0x000fe40000010811 */
[----:B------:R-:W-:Y:S02]  /*9920*/  IMAD.MOV.U32 R186, RZ, RZ, R142 ;  /* 0x000000ffffba7224 */ /* 0x000fe400078e008e */
[----:B------:R-:W-:-:S02]  /*9930*/  IMAD.MOV.U32 R142, RZ, RZ, R103 ;  /* 0x000000ffff8e7224 */ /* 0x000fc400078e0067 */
[----:B------:R2:W-:Y:S01]  /*9940*/  MUFU.EX2 R116, R4 ;  /* 0x0000000400747308 */ /* 0x0005e20000000800 */
[----:B------:R-:W-:Y:S02]  /*9950*/  IMAD.MOV.U32 R221, RZ, RZ, R156 ;  /* 0x000000ffffdd7224 */ /* 0x000fe400078e009c */
[----:B------:R-:W-:Y:S02]  /*9960*/  IMAD.MOV.U32 R183, RZ, RZ, R163 ;  /* 0x000000ffffb77224 */ /* 0x000fe400078e00a3 */
[----:B-1----:R-:W-:-:S03]  /*9970*/  FFMA.FTZ R5, R181, c[0x0][0x23c], -R16 ;  /* 0x00008f00b5057a23 */ /* 0x002fc60000010810 */
[----:B------:R-:W-:Y:S01]  /*9980*/  MUFU.EX2 R113, R6 ;  /* 0x0000000600717308 */ /* 0x000fe20000000800 */
[----:B------:R-:W-:Y:S01]  /*9990*/  IMAD.MOV.U32 R181, RZ, RZ, R92 ;  /* 0x000000ffffb57224 */ /* 0x000fe200078e005c */
[----:B--2---:R-:W-:-:S06]  /*99a0*/  SHF.R.U32.HI R4, RZ, 0x8, R2 ;  /* 0x00000008ff047819 */ /* 0x004fcc0000011602 */
[----:B------:R-:W-:Y:S01]  /*99b0*/  MUFU.EX2 R119, R5 ;  /* 0x0000000500777308 */ /* 0x000fe20000000800 */
[----:B------:R-:W-:-:S04]  /*99c0*/  LOP3.LUT R2, R0, 0xff, RZ, 0xc0, !PT ;  /* 0x000000ff00027812 */ /* 0x000fc800078ec0ff */
[----:B------:R-:W-:Y:S01]  /*99d0*/  PRMT R8, R2, 0x5410, R4 ;  /* 0x0000541002087816 */ /* 0x000fe20000000004 */
[----:B------:R-:W-:Y:S01]  /*99e0*/  FFMA.FTZ R2, R172, c[0x0][0x23c], -R16 ;  /* 0x00008f00ac027a23 */ /* 0x000fe20000010810 */
[----:B------:R-:W-:Y:S01]  /*99f0*/  SHF.R.U32.HI R4, RZ, 0x10, R0 ;  /* 0x00000010ff047819 */ /* 0x000fe20000011600 */
[----:B------:R-:W-:Y:S02]  /*9a00*/  IMAD.MOV.U32 R172, RZ, RZ, R162 ;  /* 0x000000ffffac7224 */ /* 0x000fe400078e00a2 */
[----:B------:R1:W2:Y:S02]  /*9a10*/  MUFU.EX2 R118, R2 ;  /* 0x0000000200767308 */ /* 0x0002a40000000800 */
[----:B-1----:R-:W-:Y:S02]  /*9a20*/  SHF.R.U32.HI R2, RZ, 0x18, R0 ;  /* 0x00000018ff027819 */ /* 0x002fe40000011600 */
[----:B------:R-:W-:Y:S01]  /*9a30*/  LOP3.LUT R0, R4, 0xff, RZ, 0xc0, !PT ;  /* 0x000000ff04007812 */ /* 0x000fe200078ec0ff */
[----:B------:R-:W-:-:S02]  /*9a40*/  FFMA.FTZ R4, R182, c[0x0][0x23c], -R17 ;  /* 0x00008f00b6047a23 */ /* 0x000fc40000010811 */
[----:B------:R-:W-:Y:S01]  /*9a50*/  IMAD.MOV.U32 R182, RZ, RZ, R39 ;  /* 0x000000ffffb67224 */ /* 0x000fe200078e0027 */
[----:B------:R-:W-:Y:S01]  /*9a60*/  PRMT R7, R0, 0x5410, R2 ;  /* 0x0000541000077816 */ /* 0x000fe20000000002 */
[----:B------:R-:W-:Y:S01]  /*9a70*/  FFMA.FTZ R2, R173, c[0x0][0x23c], -R17 ;  /* 0x00008f00ad027a23 */ /* 0x000fe20000010811 */
[C---:B------:R-:W-:Y:S01]  /*9a80*/  LOP3.LUT R0, R15.reuse, UR13, R80, 0x96, !PT ;  /* 0x0000000d0f007c12 */ /* 0x040fe2000f8e9650 */
[----:B------:R1:W-:Y:S01]  /*9a90*/  MUFU.EX2 R115, R4 ;  /* 0x0000000400737308 */ /* 0x0003e20000000800 */
[----:B------:R-:W-:Y:S01]  /*9aa0*/  LOP3.LUT R15, R15, UR13, R82, 0x96, !PT ;  /* 0x0000000d0f0f7c12 */ /* 0x000fe2000f8e9652 */
[----:B------:R-:W-:-:S06]  /*9ab0*/  IMAD.MOV.U32 R173, RZ, RZ, R158 ;  /* 0x000000ffffad7224 */ /* 0x000fcc00078e009e */
[----:B------:R3:W4:Y:S01]  /*9ac0*/  MUFU.EX2 R114, R2 ;  /* 0x0000000200727308 */ /* 0x0007220000000800 */
[----:B-1----:R-:W-:Y:S01]  /*9ad0*/  IMAD.WIDE.U32 R4, R0, -0x2daee0ad, RZ ;  /* 0xd2511f5300047825 */ /* 0x002fe200078e00ff */
[----:B------:R-:W-:-:S04]  /*9ae0*/  HSET2.LE.AND R0, R10, R81, PT ;  /* 0x000000510a007233 */ /* 0x000fc80003803000 */
[----:B------:R-:W-:Y:S02]  /*9af0*/  LOP3.LUT R5, R5, UR10, R88, 0x96, !PT ;  /* 0x0000000a05057c12 */ /* 0x000fe4000f8e9658 */
[--C-:B---3--:R-:W-:Y:S02]  /*9b00*/  LOP3.LUT R2, R59, UR11, R14.reuse, 0x96, !PT ;  /* 0x0000000b3b027c12 */ /* 0x108fe4000f8e960e */
[----:B------:R-:W-:-:S03]  /*9b10*/  LOP3.LUT R14, R63, UR11, R14, 0x96, !PT ;  /* 0x0000000b3f0e7c12 */ /* 0x000fc6000f8e960e */
[----:B------:R-:W-:Y:S01]  /*9b20*/  IMAD.WIDE.U32 R12, R2, -0x2daee0ad, RZ ;  /* 0xd2511f53020c7825 */ /* 0x000fe200078e00ff */
[----:B--2---:R-:W-:-:S04]  /*9b30*/  F2FP.PACK_AB R2, R118, R119 ;  /* 0x000000777602723e */ /* 0x004fc800000000ff */
[----:B------:R-:W-:Y:S01]  /*9b40*/  LOP3.LUT R6, R13, UR8, R4, 0x96, !PT ;  /* 0x000000080d067c12 */ /* 0x000fe2000f8e9604 */
[----:B------:R-:W-:Y:S01]  /*9b50*/  FFMA.FTZ R4, R187, c[0x0][0x23c], -R17 ;  /* 0x00008f00bb047a23 */ /* 0x000fe20000010811 */
[----:B------:R-:W-:Y:S01]  /*9b60*/  LOP3.LUT R10, R0, R2, RZ, 0xc0, !PT ;  /* 0x00000002000a7212 */ /* 0x000fe200078ec0ff */
[--C-:B------:R-:W-:Y:S01]  /*9b70*/  HSET2.LE.AND R0, R11, R81.reuse, PT ;  /* 0x000000510b007233 */ /* 0x100fe20003803000 */
[----:B----4-:R-:W-:Y:S01]  /*9b80*/  F2FP.PACK_AB R2, R114, R115 ;  /* 0x000000737202723e */ /* 0x010fe200000000ff */
[----:B------:R-:W1:Y:S01]  /*9b90*/  MUFU.EX2 R112, R4 ;  /* 0x0000000400707308 */ /* 0x000e620000000800 */
[----:B------:R-:W-:Y:S02]  /*9ba0*/  IMAD.MOV.U32 R187, RZ, RZ, R101 ;  /* 0x000000ffffbb7224 */ /* 0x000fe400078e0065 */
[----:B------:R-:W-:Y:S01]  /*9bb0*/  LOP3.LUT R11, R0, R2, RZ, 0xc0, !PT ;  /* 0x00000002000b7212 */ /* 0x000fe200078ec0ff */
[----:B------:R-:W-:Y:S01]  /*9bc0*/  HSET2.LE.AND R0, R8, R81, PT ;  /* 0x0000005108007233 */ /* 0x000fe20003803000 */
[----:B------:R-:W-:-:S04]  /*9bd0*/  F2FP.PACK_AB R2, R116, R117 ;  /* 0x000000757402723e */ /* 0x000fc800000000ff */
[----:B------:R-:W-:Y:S01]  /*9be0*/  LOP3.LUT R8, R0, R2, RZ, 0xc0, !PT ;  /* 0x0000000200087212 */ /* 0x000fe200078ec0ff */
[----:B------:R-:W-:Y:S01]  /*9bf0*/  HSET2.LE.AND R0, R7, R81, PT ;  /* 0x0000005107007233 */ /* 0x000fe20003803000 */
[----:B------:R-:W-:Y:S01]  /*9c00*/  IMAD.WIDE.U32 R6, R6, -0x326172a9, RZ ;  /* 0xcd9e8d5706067825 */ /* 0x000fe200078e00ff */
[----:B-1----:R-:W-:-:S03]  /*9c10*/  F2FP.PACK_AB R2, R112, R113 ;  /* 0x000000717002723e */ /* 0x002fc600000000ff */
[----:B------:R-:W-:Y:S01]  /*9c20*/  IMAD.WIDE.U32 R4, R5, -0x326172a9, RZ ;  /* 0xcd9e8d5705047825 */ /* 0x000fe200078e00ff */
[----:B------:R-:W-:-:S04]  /*9c30*/  LOP3.LUT R9, R0, R2, RZ, 0xc0, !PT ;  /* 0x0000000200097212 */ /* 0x000fc800078ec0ff */
[----:B------:R-:W-:Y:S02]  /*9c40*/  LOP3.LUT R2, R5, UR9, R58, 0x96, !PT ;  /* 0x0000000905027c12 */ /* 0x000fe4000f8e963a */
[----:B------:R-:W-:Y:S01]  /*9c50*/  LOP3.LUT R0, R7, UR7, R4, 0x96, !PT ;  /* 0x0000000707007c12 */ /* 0x000fe2000f8e9604 */
[----:B------:R-:W-:Y:S02]  /*9c60*/  FFMA.FTZ R7, R176, c[0x0][0x23c], -R16 ;  /* 0x00008f00b0077a23 */ /* 0x000fe40000010810 */
[----:B------:R-:W-:Y:S01]  /*9c70*/  IMAD.WIDE.U32 R4, R2, -0x2daee0ad, RZ ;  /* 0xd2511f5302047825 */ /* 0x000fe200078e00ff */
[----:B------:R-:W-:Y:S01]  /*9c80*/  HMMA.16816.F32 R64, R8, R26, R40 ;  /* 0x0000001a0840723c */ /* 0x000fe20000001828 */
[----:B------:R1:W-:Y:S02]  /*9c90*/  MUFU.EX2 R111, R7 ;  /* 0x00000007006f7308 */ /* 0x0003e40000000800 */
[----:B------:R-:W-:Y:S01]  /*9ca0*/  IMAD.WIDE.U32 R20, R0, -0x2daee0ad, RZ ;  /* 0xd2511f5300147825 */ /* 0x000fe200078e00ff */
[----:B------:R-:W-:-:S03]  /*9cb0*/  LOP3.LUT R2, R5, UR6, R12, 0x96, !PT ;  /* 0x0000000605027c12 */ /* 0x000fc6000f8e960c */
[----:B------:R-:W-:Y:S01]  /*9cc0*/  IMAD.MOV.U32 R176, RZ, RZ, R147 ;  /* 0x000000ffffb07224 */ /* 0x000fe200078e0093 */
[----:B------:R-:W-:Y:S01]  /*9cd0*/  LOP3.LUT R0, R21, UR4, R4, 0x96, !PT ;  /* 0x0000000415007c12 */ /* 0x000fe2000f8e9604 */
[----:B------:R-:W-:Y:S01]  /*9ce0*/  IMAD.WIDE.U32 R12, R2, -0x326172a9, RZ ;  /* 0xcd9e8d57020c7825 */ /* 0x000fe200078e00ff */
[----:B------:R-:W-:Y:S03]  /*9cf0*/  HMMA.16816.F32 R148, R8, R32, R44 ;  /* 0x000000200894723c */ /* 0x000fe6000000182c */
[----:B------:R-:W-:Y:S01]  /*9d00*/  IMAD.WIDE.U32 R4, R0, -0x326172a9, RZ ;  /* 0xcd9e8d5700047825 */ /* 0x000fe200078e00ff */
[----:B------:R-:W-:-:S03]  /*9d10*/  LOP3.LUT R23, R13, UR5, R6, 0x96, !PT ;  /* 0x000000050d177c12 */ /* 0x000fc6000f8e9606 */
[----:B------:R-:W-:Y:S01]  /*9d20*/  FFMA.FTZ R0, R171, c[0x0][0x23c], -R16 ;  /* 0x00008f00ab007a23 */ /* 0x000fe20000010810 */
[----:B------:R-:W-:Y:S01]  /*9d30*/  LOP3.LUT R21, R5, UR15, R12, 0x96, !PT ;  /* 0x0000000f05157c12 */ /* 0x000fe2000f8e960c */
[----:B-1----:R-:W-:Y:S01]  /*9d40*/  IMAD.WIDE.U32 R6, R15, -0x2daee0ad, RZ ;  /* 0xd2511f530f067825 */ /* 0x002fe200078e00ff */
[C---:B------:R-:W-:Y:S01]  /*9d50*/  LOP3.LUT R28, R4.reuse, 0xffff, RZ, 0xc0, !PT ;  /* 0x0000ffff041c7812 */ /* 0x040fe200078ec0ff */
[----:B------:R1:W-:Y:S01]  /*9d60*/  MUFU.EX2 R110, R0 ;  /* 0x00000000006e7308 */ /* 0x0003e20000000800 */
[----:B------:R-:W-:Y:S01]  /*9d70*/  LOP3.LUT R40, R4, 0xff, RZ, 0xc0, !PT ;  /* 0x000000ff04287812 */ /* 0x000fe200078ec0ff */
[----:B------:R-:W-:Y:S01]  /*9d80*/  FFMA.FTZ R2, R153, c[0x0][0x23c], -R16 ;  /* 0x00008f0099027a23 */ /* 0x000fe20000010810 */
[--C-:B------:R-:W-:Y:S01]  /*9d90*/  SHF.R.U32.HI R31, RZ, 0x10, R4.reuse ;  /* 0x00000010ff1f7819 */ /* 0x100fe20000011604 */
[----:B------:R-:W-:Y:S01]  /*9da0*/  IMAD.MOV.U32 R147, RZ, RZ, R145 ;  /* 0x000000ffff937224 */ /* 0x000fe200078e0091 */
[----:B------:R-:W-:Y:S01]  /*9db0*/  SHF.R.U32.HI R30, RZ, 0x18, R4 ;  /* 0x00000018ff1e7819 */ /* 0x000fe20000011604 */
[----:B------:R-:W-:Y:S01]  /*9dc0*/  IMAD.WIDE.U32 R4, R29, -0x2daee0ad, RZ ;  /* 0xd2511f531d047825 */ /* 0x000fe200078e00ff */
[----:B------:R-:W-:Y:S01]  /*9dd0*/  LOP3.LUT R7, R7, UR10, R86, 0x96, !PT ;  /* 0x0000000a07077c12 */ /* 0x000fe2000f8e9656 */
[----:B------:R2:W-:Y:S01]  /*9de0*/  MUFU.EX2 R105, R2 ;  /* 0x0000000200697308 */ /* 0x0005e20000000800 */
[----:B------:R-:W-:Y:S01]  /*9df0*/  HMMA.16816.F32 R76, R8, R24, R76 ;  /* 0x00000018084c723c */ /* 0x000fe2000000184c */
[----:B------:R-:W-:Y:S01]  /*9e00*/  IMAD.MOV.U32 R145, RZ, RZ, R102 ;  /* 0x000000ffff917224 */ /* 0x000fe200078e0066 */
[----:B------:R-:W-:Y:S01]  /*9e10*/  LOP3.LUT R22, R5, UR14, R22, 0x96, !PT ;  /* 0x0000000e05167c12 */ /* 0x000fe2000f8e9616 */
[----:B------:R-:W-:Y:S01]  /*9e20*/  IMAD.WIDE.U32 R12, R7, -0x326172a9, RZ ;  /* 0xcd9e8d57070c7825 */ /* 0x000fe200078e00ff */
[----:B------:R-:W-:-:S02]  /*9e30*/  LOP3.LUT R26, R4, 0xffff, RZ, 0xc0, !PT ;  /* 0x0000ffff041a7812 */ /* 0x000fc400078ec0ff */
[----:B------:R-:W-:Y:S01]  /*9e40*/  LOP3.LUT R27, R4, 0xff, RZ, 0xc0, !PT ;  /* 0x000000ff041b7812 */ /* 0x000fe200078ec0ff */
[----:B-1----:R-:W-:Y:S01]  /*9e50*/  FFMA.FTZ R0, R170, c[0x0][0x23c], -R16 ;  /* 0x00008f00aa007a23 */ /* 0x002fe20000010810 */
[----:B------:R-:W-:Y:S01]  /*9e60*/  SHF.R.U32.HI R29, RZ, 0x10, R4 ;  /* 0x00000010ff1d7819 */ /* 0x000fe20000011604 */
[----:B------:R-:W-:Y:S01]  /*9e70*/  IMAD.MOV.U32 R170, RZ, RZ, R154 ;  /* 0x000000ffffaa7224 */ /* 0x000fe200078e009a */
[----:B------:R-:W-:Y:S01]  /*9e80*/  SHF.R.U32.HI R37, RZ, 0x18, R4 ;  /* 0x00000018ff257819 */ /* 0x000fe20000011604 */
[----:B------:R1:W-:Y:S01]  /*9e90*/  MUFU.EX2 R109, R0 ;  /* 0x00000000006d7308 */ /* 0x0003e20000000800 */
[----:B------:R-:W-:Y:S01]  /*9ea0*/  IMAD.WIDE.U32 R4, R14, -0x2daee0ad, RZ ;  /* 0xd2511f530e047825 */ /* 0x000fe200078e00ff */
[----:B------:R-:W-:Y:S01]  /*9eb0*/  LOP3.LUT R14, R13, UR9, R62, 0x96, !PT ;  /* 0x000000090d0e7c12 */ /* 0x000fe2000f8e963e */
[----:B------:R-:W-:Y:S02]  /*9ec0*/  HMMA.16816.F32 R44, R8, R34, R48 ;  /* 0x00000022082c723c */ /* 0x000fe40000001830 */
[----:B--2---:R-:W-:-:S02]  /*9ed0*/  FFMA.FTZ R2, R143, c[0x0][0x23c], -R16 ;  /* 0x00008f008f027a23 */ /* 0x004fc40000010810 */
[----:B------:R-:W-:-:S04]  /*9ee0*/  IMAD.WIDE.U32 R14, R14, -0x2daee0ad, RZ ;  /* 0xd2511f530e0e7825 */ /* 0x000fc800078e00ff */
[----:B------:R-:W-:Y:S02]  /*9ef0*/  IMAD.MOV.U32 R154, RZ, RZ, R61 ;  /* 0x000000ffff9a7224 */ /* 0x000fe400078e003d */
[----:B------:R-:W-:Y:S02]  /*9f00*/  IMAD.MOV.U32 R61, RZ, RZ, R104 ;  /* 0x000000ffff3d7224 */ /* 0x000fe400078e0068 */
[----:B------:R2:W-:Y:S01]  /*9f10*/  MUFU.EX2 R104, R2 ;  /* 0x0000000200687308 */ /* 0x0005e20000000800 */
[----:B-1----:R-:W-:Y:S02]  /*9f20*/  FFMA.FTZ R0, R168, c[0x0][0x23c], -R16 ;  /* 0x00008f00a8007a23 */ /* 0x002fe40000010810 */
[----:B------:R-:W-:Y:S02]  /*9f30*/  IMAD.MOV.U32 R171, RZ, RZ, R157 ;  /* 0x000000ffffab7224 */ /* 0x000fe400078e009d */
[----:B------:R-:W-:Y:S02]  /*9f40*/  IMAD.MOV.U32 R157, RZ, RZ, R56 ;  /* 0x000000ffff9d7224 */ /* 0x000fe400078e0038 */
[----:B------:R-:W-:Y:S01]  /*9f50*/  IMAD.MOV.U32 R56, RZ, RZ, R60 ;  /* 0x000000ffff387224 */ /* 0x000fe200078e003c */
[----:B------:R1:W-:Y:S01]  /*9f60*/  MUFU.EX2 R108, R0 ;  /* 0x00000000006c7308 */ /* 0x0003e20000000800 */
[----:B------:R-:W-:-:S04]  /*9f70*/  IMAD.WIDE.U32 R8, R38, -0x2daee0ad, RZ ;  /* 0xd2511f5326087825 */ /* 0x000fc800078e00ff */
[----:B------:R-:W-:Y:S01]  /*9f80*/  IMAD.MOV.U32 R60, RZ, RZ, R100 ;  /* 0x000000ffff3c7224 */ /* 0x000fe200078e0064 */
[----:B------:R-:W-:Y:S01]  /*9f90*/  LOP3.LUT R25, R8, 0xff, RZ, 0xc0, !PT ;  /* 0x000000ff08197812 */ /* 0x000fe200078ec0ff */
[----:B------:R-:W-:Y:S01]  /*9fa0*/  IMAD.MOV.U32 R143, RZ, RZ, R84 ;  /* 0x000000ffff8f7224 */ /* 0x000fe200078e0054 */
[----:B------:R-:W-:Y:S01]  /*9fb0*/  SHF.R.U32.HI R24, RZ, 0x18, R8 ;  /* 0x00000018ff187819 */ /* 0x000fe20000011608 */
[----:B--2---:R-:W-:Y:S02]  /*9fc0*/  FFMA.FTZ R2, R93, c[0x0][0x23c], -R16 ;  /* 0x00008f005d027a23 */ /* 0x004fe40000010810 */
[----:B------:R-:W-:Y:S02]  /*9fd0*/  IMAD.MOV.U32 R168, RZ, RZ, R152 ;  /* 0x000000ffffa87224 */ /* 0x000fe400078e0098 */
[----:B------:R-:W-:Y:S01]  /*9fe0*/  MUFU.EX2 R102, R2 ;  /* 0x0000000200667308 */ /* 0x000fe20000000800 */
[----:B-1----:R-:W-:Y:S02]  /*9ff0*/  FFMA.FTZ R0, R169, c[0x0][0x23c], -R16 ;  /* 0x00008f00a9007a23 */ /* 0x002fe40000010810 */
[----:B------:R-:W-:-:S05]  /*a000*/  IMAD.MOV.U32 R169, RZ, RZ, R155 ;  /* 0x000000ffffa97224 */ /* 0x000fca00078e009b */
[----:B------:R1:W-:Y:S02]  /*a010*/  MUFU.EX2 R107, R0 ;  /* 0x00000000006b7308 */ /* 0x0003e40000000800 */
[----:B-1----:R-:W-:-:S06]  /*a020*/  FFMA.FTZ R0, R159, c[0x0][0x23c], -R16 ;  /* 0x00008f009f007a23 */ /* 0x002fcc0000010810 */
[----:B------:R1:W-:Y:S02]  /*a030*/  MUFU.EX2 R106, R0 ;  /* 0x00000000006a7308 */ /* 0x0003e40000000800 */
[----:B-1----:R-:W-:-:S05]  /*a040*/  LOP3.LUT R0, R5, UR8, R6, 0x96, !PT ;  /* 0x0000000805007c12 */ /* 0x002fca000f8e9606 */
[----:B------:R-:W-:-:S04]  /*a050*/  IMAD.WIDE.U32 R6, R0, -0x326172a9, RZ ;  /* 0xcd9e8d5700067825 */ /* 0x000fc800078e00ff */
[----:B------:R-:W-:Y:S01]  /*a060*/  FFMA.FTZ R0, R94, c[0x0][0x23c], -R16 ;  /* 0x00008f005e007a23 */ /* 0x000fe20000010810 */
[----:B------:R-:W-:-:S03]  /*a070*/  LOP3.LUT R5, R7, UR7, R12, 0x96, !PT ;  /* 0x0000000707057c12 */ /* 0x000fc6000f8e960c */
[----:B------:R1:W-:Y:S02]  /*a080*/  MUFU.EX2 R103, R0 ;  /* 0x0000000000677308 */ /* 0x0003e40000000800 */
[----:B------:R-:W-:-:S05]  /*a090*/  IMAD.WIDE.U32 R12, R5, -0x2daee0ad, RZ ;  /* 0xd2511f53050c7825 */ /* 0x000fca00078e00ff */
[----:B------:R-:W-:Y:S02]  /*a0a0*/  LOP3.LUT R2, R13, UR4, R14, 0x96, !PT ;  /* 0x000000040d027c12 */ /* 0x000fe4000f8e960e */
[----:B-1----:R-:W-:Y:S01]  /*a0b0*/  LOP3.LUT R0, R15, UR6, R4, 0x96, !PT ;  /* 0x000000060f007c12 */ /* 0x002fe2000f8e9604 */
[----:B------:R-:W-:-:S04]  /*a0c0*/  IMAD.WIDE.U32 R4, R23, -0x2daee0ad, RZ ;  /* 0xd2511f5317047825 */ /* 0x000fc800078e00ff */
[----:B------:R-:W-:Y:S01]  /*a0d0*/  IMAD.WIDE.U32 R14, R0, -0x326172a9, RZ ;  /* 0xcd9e8d57000e7825 */ /* 0x000fe200078e00ff */
[C---:B------:R-:W-:Y:S02]  /*a0e0*/  LOP3.LUT R10, R4.reuse, 0xffff, RZ, 0xc0, !PT ;  /* 0x0000ffff040a7812 */ /* 0x040fe400078ec0ff */
[----:B------:R-:W-:Y:S01]  /*a0f0*/  LOP3.LUT R23, R4, 0xff, RZ, 0xc0, !PT ;  /* 0x000000ff04177812 */ /* 0x000fe200078ec0ff */
[----:B------:R-:W-:Y:S01]  /*a100*/  FFMA.FTZ R0, R160, c[0x0][0x23c], -R16 ;  /* 0x00008f00a0007a23 */ /* 0x000fe20000010810 */
[----:B------:R-:W-:Y:S02]  /*a110*/  LOP3.LUT R6, R15, UR5, R6, 0x96, !PT ;  /* 0x000000050f067c12 */ /* 0x000fe4000f8e9606 */
[----:B------:R-:W-:Y:S01]  /*a120*/  LOP3.LUT R15, R5, UR14, R20, 0x96, !PT ;  /* 0x0000000e050f7c12 */ /* 0x000fe2000f8e9614 */
[----:B------:R1:W-:Y:S01]  /*a130*/  MUFU.EX2 R101, R0 ;  /* 0x0000000000657308 */ /* 0x0003e20000000800 */
[----:B------:R-:W-:Y:S01]  /*a140*/  SHF.R.U32.HI R11, RZ, 0x18, R4 ;  /* 0x00000018ff0b7819 */ /* 0x000fe20000011604 */
[----:B------:R-:W-:Y:S01]  /*a150*/  IMAD.WIDE.U32 R6, R6, -0x2daee0ad, RZ ;  /* 0xd2511f5306067825 */ /* 0x000fe200078e00ff */
[----:B------:R-:W-:-:S04]  /*a160*/  SHF.R.U32.HI R20, RZ, 0x10, R8 ;  /* 0x00000010ff147819 */ /* 0x000fc80000011608 */
[C---:B------:R-:W-:Y:S02]  /*a170*/  LOP3.LUT R38, R6.reuse, 0xffff, RZ, 0xc0, !PT ;  /* 0x0000ffff06267812 */ /* 0x040fe400078ec0ff */
[----:B------:R-:W-:Y:S02]  /*a180*/  LOP3.LUT R39, R6, 0xff, RZ, 0xc0, !PT ;  /* 0x000000ff06277812 */ /* 0x000fe400078ec0ff */
[--C-:B------:R-:W-:Y:S02]  /*a190*/  SHF.R.U32.HI R41, RZ, 0x10, R6.reuse ;  /* 0x00000010ff297819 */ /* 0x100fe40000011606 */
[----:B------:R-:W-:Y:S02]  /*a1a0*/  SHF.R.U32.HI R42, RZ, 0x18, R6 ;  /* 0x00000018ff2a7819 */ /* 0x000fe40000011606 */
[----:B------:R-:W-:Y:S01]  /*a1b0*/  SHF.R.U32.HI R6, RZ, 0x8, R26 ;  /* 0x00000008ff067819 */ /* 0x000fe2000001161a */
[----:B-1----:R-:W-:Y:S01]  /*a1c0*/  FFMA.FTZ R0, R161, c[0x0][0x23c], -R16 ;  /* 0x00008f00a1007a23 */ /* 0x002fe20000010810 */
[----:B------:R-:W-:Y:S01]  /*a1d0*/  SHF.R.U32.HI R16, RZ, 0x10, R4 ;  /* 0x00000010ff107819 */ /* 0x000fe20000011604 */
[----:B------:R-:W-:Y:S01]  /*a1e0*/  IMAD.WIDE.U32 R4, R2, -0x326172a9, RZ ;  /* 0xcd9e8d5702047825 */ /* 0x000fe200078e00ff */
[----:B------:R-:W-:Y:S01]  /*a1f0*/  PRMT R33, R27, 0x5410, R6 ;  /* 0x000054101b217816 */ /* 0x000fe20000000006 */
[----:B------:R1:W-:Y:S01]  /*a200*/  MUFU.EX2 R100, R0 ;  /* 0x0000000000647308 */ /* 0x0003e20000000800 */
[----:B------:R-:W-:Y:S01]  /*a210*/  LOP3.LUT R6, R29, 0xff, RZ, 0xc0, !PT ;  /* 0x000000ff1d067812 */ /* 0x000fe200078ec0ff */
[----:B------:R-:W-:Y:S01]  /*a220*/  FFMA.FTZ R2, R201, c[0x0][0x23c], -R17 ;  /* 0x00008f00c9027a23 */ /* 0x000fe20000010811 */
[----:B------:R-:W-:Y:S01]  /*a230*/  LOP3.LUT R13, R5, UR15, R14, 0x96, !PT ;  /* 0x0000000f050d7c12 */ /* 0x000fe2000f8e960e */
[----:B------:R-:W-:Y:S01]  /*a240*/  IMAD.MOV.U32 R201, RZ, RZ, R56 ;  /* 0x000000ffffc97224 */ /* 0x000fe200078e0038 */
[----:B------:R-:W-:Y:S01]  /*a250*/  LOP3.LUT R32, R4, 0xffff, RZ, 0xc0, !PT ;  /* 0x0000ffff04207812 */ /* 0x000fe200078ec0ff */
[----:B------:R-:W-:Y:S01]  /*a260*/  IMAD.MOV.U32 R56, RZ, RZ, R99 ;  /* 0x000000ffff387224 */ /* 0x000fe200078e0063 */
[--C-:B------:R-:W-:Y:S01]  /*a270*/  SHF.R.U32.HI R35, RZ, 0x10, R4.reuse ;  /* 0x00000010ff237819 */ /* 0x100fe20000011604 */
[----:B------:R2:W-:Y:S01]  /*a280*/  MUFU.EX2 R99, R2 ;  /* 0x0000000200637308 */ /* 0x0005e20000000800 */
[----:B------:R-:W-:Y:S01]  /*a290*/  FFMA.FTZ R5, R200, c[0x0][0x23c], -R19 ;  /* 0x00008f00c8057a23 */ /* 0x000fe20000010813 */
[----:B------:R-:W-:Y:S01]  /*a2a0*/  SHF.R.U32.HI R34, RZ, 0x18, R4 ;  /* 0x00000018ff227819 */ /* 0x000fe20000011604 */
[----:B------:R-:W-:Y:S01]  /*a2b0*/  IMAD.MOV.U32 R200, RZ, RZ, R157 ;  /* 0x000000ffffc87224 */ /* 0x000fe200078e009d */
[----:B------:R-:W-:Y:S01]  /*a2c0*/  LOP3.LUT R14, R7, UR14, R12, 0x96, !PT ;  /* 0x0000000e070e7c12 */ /* 0x000fe2000f8e960c */
[----:B------:R-:W-:-:S02]  /*a2d0*/  IMAD.MOV.U32 R157, RZ, RZ, R57 ;  /* 0x000000ffff9d7224 */ /* 0x000fc400078e0039 */
[----:B------:R-:W-:Y:S01]  /*a2e0*/  FFMA.FTZ R7, R227, c[0x0][0x23c], -R18 ;  /* 0x00008f00e3077a23 */ /* 0x000fe20000010812 */
[----:B-1----:R-:W-:Y:S01]  /*a2f0*/  LOP3.LUT R0, R9, UR14, R36, 0x96, !PT ;  /* 0x0000000e09007c12 */ /* 0x002fe2000f8e9624 */
[----:B------:R1:W-:Y:S01]  /*a300*/  MUFU.EX2 R94, R5 ;  /* 0x00000005005e7308 */ /* 0x0003e20000000800 */
[----:B------:R-:W-:Y:S02]  /*a310*/  LOP3.LUT R36, R4, 0xff, RZ, 0xc0, !PT ;  /* 0x000000ff04247812 */ /* 0x000fe400078ec0ff */
[----:B------:R-:W-:Y:S02]  /*a320*/  SHF.R.U32.HI R4, RZ, 0x8, R28 ;  /* 0x00000008ff047819 */ /* 0x000fe4000001161c */
[----:B------:R-:W-:Y:S01]  /*a330*/  LOP3.LUT R9, R8, 0xffff, RZ, 0xc0, !PT ;  /* 0x0000ffff08097812 */ /* 0x000fe200078ec0ff */
[----:B--2---:R-:W-:Y:S01]  /*a340*/  FFMA.FTZ R2, R189, c[0x0][0x23c], -R17 ;  /* 0x00008f00bd027a23 */ /* 0x004fe20000010811 */
[----:B------:R-:W-:Y:S01]  /*a350*/  PRMT R58, R40, 0x5410, R4 ;  /* 0x00005410283a7816 */ /* 0x000fe20000000004 */
[----:B------:R-:W-:Y:S01]  /*a360*/  IMAD.MOV.U32 R189, RZ, RZ, R61 ;  /* 0x000000ffffbd7224 */ /* 0x000fe200078e003d */
[----:B------:R-:W-:Y:S01]  /*a370*/  LOP3.LUT R8, R21, 0xff, RZ, 0xc0, !PT ;  /* 0x000000ff15087812 */ /* 0x000fe200078ec0ff */
[----:B------:R-:W-:Y:S01]  /*a380*/  IMAD.MOV.U32 R61, RZ, RZ, R97 ;  /* 0x000000ffff3d7224 */ /* 0x000fe200078e0061 */
[----:B------:R2:W-:Y:S01]  /*a390*/  MUFU.EX2 R92, R7 ;  /* 0x00000007005c7308 */ /* 0x0005e20000000800 */
[----:B------:R-:W-:-:S02]  /*a3a0*/  FFMA.FTZ R4, R184, c[0x0][0x23c], -R19 ;  /* 0x00008f00b8047a23 */ /* 0x000fc40000010813 */
[----:B------:R-:W-:Y:S01]  /*a3b0*/  IMAD.MOV.U32 R184, RZ, RZ, R56 ;  /* 0x000000ffffb87224 */ /* 0x000fe200078e0038 */
[----:B-1----:R-:W-:Y:S01]  /*a3c0*/  SHF.R.U32.HI R5, RZ, 0x8, R10 ;  /* 0x00000008ff057819 */ /* 0x002fe2000001160a */
[----:B------:R-:W-:Y:S02]  /*a3d0*/  IMAD.MOV.U32 R227, RZ, RZ, R61 ;  /* 0x000000ffffe37224 */ /* 0x000fe400078e003d */
[----:B------:R-:W-:Y:S01]  /*a3e0*/  IMAD.MOV.U32 R61, RZ, RZ, R60 ;  /* 0x000000ffff3d7224 */ /* 0x000fe200078e003c */
[----:B------:R1:W-:Y:S01]  /*a3f0*/  MUFU.EX2 R97, R2 ;  /* 0x0000000200617308 */ /* 0x0003e20000000800 */
[----:B------:R-:W-:Y:S02]  /*a400*/  PRMT R60, R23, 0x5410, R5 ;  /* 0x00005410173c7816 */ /* 0x000fe40000000005 */
[----:B------:R-:W-:-:S04]  /*a410*/  SHF.R.U32.HI R5, RZ, 0x8, R9 ;  /* 0x00000008ff057819 */ /* 0x000fc80000011609 */
[----:B------:R-:W-:Y:S01]  /*a420*/  PRMT R9, R25, 0x5410, R5 ;  /* 0x0000541019097816 */ /* 0x000fe20000000005 */
[----:B------:R3:W-:Y:S01]  /*a430*/  MUFU.EX2 R93, R4 ;  /* 0x00000004005d7308 */ /* 0x0007e20000000800 */
[----:B--2---:R-:W-:Y:S01]  /*a440*/  SHF.R.U32.HI R7, RZ, 0x18, R0 ;  /* 0x00000018ff077819 */ /* 0x004fe20000011600 */
[----:B-1----:R-:W-:Y:S02]  /*a450*/  FFMA.FTZ R2, R203, c[0x0][0x23c], -R19 ;  /* 0x00008f00cb027a23 */ /* 0x002fe40000010813 */
[----:B------:R-:W-:Y:S02]  /*a460*/  IMAD.MOV.U32 R203, RZ, RZ, R154 ;  /* 0x000000ffffcb7224 */ /* 0x000fe400078e009a */
[----:B------:R-:W-:Y:S02]  /*a470*/  IMAD.MOV.U32 R154, RZ, RZ, R95 ;  /* 0x000000ffff9a7224 */ /* 0x000fe400078e005f */
[----:B------:R1:W-:Y:S01]  /*a480*/  MUFU.EX2 R95, R2 ;  /* 0x00000002005f7308 */ /* 0x0003e20000000800 */
[----:B---3--:R-:W-:-:S02]  /*a490*/  LOP3.LUT R4, R16, 0xff, RZ, 0xc0, !PT ;  /* 0x000000ff10047812 */ /* 0x008fc400078ec0ff */
[----:B------:R-:W-:Y:S02]  /*a4a0*/  PRMT R16, R6, 0x5410, R37 ;  /* 0x0000541006107816 */ /* 0x000fe40000000025 */
[----:B------:R-:W-:Y:S02]  /*a4b0*/  SHF.R.U32.HI R6, RZ, 0x10, R0 ;  /* 0x00000010ff067819 */ /* 0x000fe40000011600 */
[----:B------:R-:W-:Y:S01]  /*a4c0*/  PRMT R59, R4, 0x5410, R11 ;  /* 0x00005410043b7816 */ /* 0x000fe2000000000b */
[----:B------:R-:W-:Y:S01]  /*a4d0*/  FFMA.FTZ R4, R223, c[0x0][0x23c], -R18 ;  /* 0x00008f00df047a23 */ /* 0x000fe20000010812 */
[----:B------:R-:W-:Y:S01]  /*a4e0*/  LOP3.LUT R6, R6, 0xff, RZ, 0xc0, !PT ;  /* 0x000000ff06067812 */ /* 0x000fe200078ec0ff */
[----:B------:R-:W-:Y:S01]  /*a4f0*/  IMAD.MOV.U32 R223, RZ, RZ, R154 ;  /* 0x000000ffffdf7224 */ /* 0x000fe200078e009a */
[----:B------:R-:W-:Y:S01]  /*a500*/  SHF.R.U32.HI R11, RZ, 0x18, R21 ;  /* 0x00000018ff0b7819 */ /* 0x000fe20000011615 */
[----:B------:R2:W3:Y:S01]  /*a510*/  MUFU.EX2 R91, R4 ;  /* 0x00000004005b7308 */ /* 0x0004e20000000800 */
[----:B-1----:R-:W-:-:S04]  /*a520*/  LOP3.LUT R2, R31, 0xff, RZ, 0xc0, !PT ;  /* 0x000000ff1f027812 */ /* 0x002fc800078ec0ff */
[----:B------:R-:W-:Y:S02]  /*a530*/  PRMT R57, R2, 0x5410, R30 ;  /* 0x0000541002397816 */ /* 0x000fe4000000001e */
[----:B------:R-:W-:Y:S01]  /*a540*/  LOP3.LUT R2, R21, 0xffff, RZ, 0xc0, !PT ;  /* 0x0000ffff15027812 */ /* 0x000fe200078ec0ff */
[----:B------:R-:W-:Y:S03]  /*a550*/  LDSM.16.MT88.4 R28, [R210+0x5400] ;  /* 0x00540000d21c783b */ /* 0x000fe60000004200 */
[----:B------:R-:W-:Y:S02]  /*a560*/  SHF.R.U32.HI R2, RZ, 0x8, R2 ;  /* 0x00000008ff027819 */ /* 0x000fe40000011602 */
[----:B--2---:R-:W-:Y:S02]  /*a570*/  LOP3.LUT R4, R20, 0xff, RZ, 0xc0, !PT ;  /* 0x000000ff14047812 */ /* 0x004fe400078ec0ff */
[----:B------:R-:W-:-:S02]  /*a580*/  PRMT R56, R8, 0x5410, R2 ;  /* 0x0000541008387816 */ /* 0x000fc40000000002 */
[C---:B------:R-:W-:Y:S02]  /*a590*/  LOP3.LUT R2, R0.reuse, 0xffff, RZ, 0xc0, !PT ;  /* 0x0000ffff00027812 */ /* 0x040fe400078ec0ff */
[----:B------:R-:W-:Y:S02]  /*a5a0*/  LOP3.LUT R8, R0, 0xff, RZ, 0xc0, !PT ;  /* 0x000000ff00087812 */ /* 0x000fe400078ec0ff */
[----:B------:R-:W-:Y:S01]  /*a5b0*/  SHF.R.U32.HI R0, RZ, 0x8, R2 ;  /* 0x00000008ff007819 */ /* 0x000fe20000011602 */
[----:B------:R-:W-:Y:S01]  /*a5c0*/  FFMA.FTZ R2, R188, c[0x0][0x23c], -R19 ;  /* 0x00008f00bc027a23 */ /* 0x000fe20000010813 */
[----:B------:R-:W-:Y:S01]  /*a5d0*/  PRMT R12, R4, 0x5410, R24 ;  /* 0x00005410040c7816 */ /* 0x000fe20000000018 */
[----:B------:R-:W-:Y:S01]  /*a5e0*/  FFMA.FTZ R4, R193, c[0x0][0x23c], -R18 ;  /* 0x00008f00c1047a23 */ /* 0x000fe20000010812 */
[----:B------:R-:W-:Y:S01]  /*a5f0*/  PRMT R0, R8, 0x5410, R0 ;  /* 0x0000541008007816 */ /* 0x000fe20000000000 */
[----:B------:R1:W2:Y:S01]  /*a600*/  MUFU.EX2 R90, R2 ;  /* 0x00000002005a7308 */ /* 0x0002a20000000800 */
[----:B------:R-:W4:Y:S01]  /*a610*/  LDSM.16.MT88.4 R24, [R209+0x5400] ;  /* 0x00540000d118783b */ /* 0x000f220000004200 */
[----:B------:R-:W-:-:S02]  /*a620*/  IMAD.MOV.U32 R188, RZ, RZ, R157 ;  /* 0x000000ffffbc7224 */ /* 0x000fc400078e009d */
[----:B------:R-:W-:Y:S01]  /*a630*/  HSET2.LE.AND R0, R0, R81, PT ;  /* 0x0000005100007233 */ /* 0x000fe20003803000 */
[----:B------:R-:W-:-:S03]  /*a640*/  FFMA.FTZ R8, R202, c[0x0][0x23c], -R17 ;  /* 0x00008f00ca087a23 */ /* 0x000fc60000010811 */
[----:B------:R2:W-:Y:S01]  /*a650*/  MUFU.EX2 R89, R4 ;  /* 0x0000000400597308 */ /* 0x0005e20000000800 */
[----:B-1----:R-:W-:Y:S01]  /*a660*/  PRMT R2, R6, 0x5410, R7 ;  /* 0x0000541006027816 */ /* 0x002fe20000000007 */
[----:B------:R-:W-:Y:S01]  /*a670*/  FFMA.FTZ R7, R195, c[0x0][0x23c], -R17 ;  /* 0x00008f00c3077a23 */ /* 0x000fe20000010811 */
[----:B---3--:R-:W-:-:S05]  /*a680*/  F2FP.PACK_AB R6, R91, R92 ;  /* 0x0000005c5b06723e */ /* 0x008fca00000000ff */
[----:B------:R1:W-:Y:S01]  /*a690*/  MUFU.EX2 R84, R8 ;  /* 0x0000000800547308 */ /* 0x0003e20000000800 */
[----:B------:R-:W-:Y:S01]  /*a6a0*/  HSET2.LE.AND R5, R2, R81, PT ;  /* 0x0000005102057233 */ /* 0x000fe20003803000 */
[----:B------:R-:W-:-:S04]  /*a6b0*/  F2FP.PACK_AB R2, R94, R95 ;  /* 0x0000005f5e02723e */ /* 0x000fc800000000ff */
[----:B--2---:R-:W-:Y:S01]  /*a6c0*/  LOP3.LUT R4, R0, R2, RZ, 0xc0, !PT ;  /* 0x0000000200047212 */ /* 0x004fe200078ec0ff */
[----:B------:R-:W-:Y:S01]  /*a6d0*/  FFMA.FTZ R2, R192, c[0x0][0x23c], -R18 ;  /* 0x00008f00c0027a23 */ /* 0x000fe20000010812 */
[----:B------:R-:W-:Y:S01]  /*a6e0*/  HSET2.LE.AND R0, R9, R81, PT ;  /* 0x0000005109007233 */ /* 0x000fe20003803000 */
[----:B------:R-:W-:Y:S01]  /*a6f0*/  LOP3.LUT R5, R5, R6, RZ, 0xc0, !PT ;  /* 0x0000000605057212 */ /* 0x000fe200078ec0ff */
[----:B------:R-:W-:Y:S01]  /*a700*/  MUFU.EX2 R87, R7 ;  /* 0x0000000700577308 */ /* 0x000fe20000000800 */
[----:B------:R-:W-:-:S04]  /*a710*/  SHF.R.U32.HI R9, RZ, 0x8, R32 ;  /* 0x00000008ff097819 */ /* 0x000fc80000011620 */
[----:B------:R-:W-:Y:S01]  /*a720*/  PRMT R40, R36, 0x5410, R9 ;  /* 0x0000541024287816 */ /* 0x000fe20000000009 */
[----:B-1----:R-:W-:Y:S01]  /*a730*/  FFMA.FTZ R8, R231, c[0x0][0x23c], -R19 ;  /* 0x00008f00e7087a23 */ /* 0x002fe20000010813 */
[----:B------:R-:W-:Y:S01]  /*a740*/  SHF.R.U32.HI R9, RZ, 0x18, R22 ;  /* 0x00000018ff097819 */ /* 0x000fe20000011616 */
[----:B------:R1:W2:Y:S02]  /*a750*/  MUFU.EX2 R88, R2 ;  /* 0x0000000200587308 */ /* 0x0002a40000000800 */
[----:B-1----:R-:W-:-:S04]  /*a760*/  F2FP.PACK_AB R2, R90, R93 ;  /* 0x0000005d5a02723e */ /* 0x002fc800000000ff */
[----:B------:R-:W-:Y:S01]  /*a770*/  LOP3.LUT R6, R0, R2, RZ, 0xc0, !PT ;  /* 0x0000000200067212 */ /* 0x000fe200078ec0ff */
[----:B------:R-:W-:Y:S01]  /*a780*/  FFMA.FTZ R2, R197, c[0x0][0x23c], -R17 ;  /* 0x00008f00c5027a23 */ /* 0x000fe20000010811 */
[----:B------:R-:W-:-:S03]  /*a790*/  SHF.R.U32.HI R0, RZ, 0x10, R21 ;  /* 0x00000010ff007819 */ /* 0x000fc60000011615 */
[----:B------:R2:W1:Y:S01]  /*a7a0*/  MUFU.EX2 R86, R2 ;  /* 0x0000000200567308 */ /* 0x0004620000000800 */
[----:B------:R-:W-:Y:S01]  /*a7b0*/  LOP3.LUT R10, R0, 0xff, RZ, 0xc0, !PT ;  /* 0x000000ff000a7812 */ /* 0x000fe200078ec0ff */
[----:B------:R-:W-:Y:S01]  /*a7c0*/  HSET2.LE.AND R0, R12, R81, PT ;  /* 0x000000510c007233 */ /* 0x000fe20003803000 */
[----:B------:R-:W-:Y:S02]  /*a7d0*/  LOP3.LUT R12, R13, 0xff, RZ, 0xc0, !PT ;  /* 0x000000ff0d0c7812 */ /* 0x000fe400078ec0ff */
[----:B------:R-:W-:Y:S01]  /*a7e0*/  PRMT R43, R10, 0x5410, R11 ;  /* 0x000054100a2b7816 */ /* 0x000fe2000000000b */
[----:B------:R-:W-:Y:S01]  /*a7f0*/  FFMA.FTZ R10, R185, c[0x0][0x23c], -R19 ;  /* 0x00008f00b90a7a23 */ /* 0x000fe20000010813 */
[----:B------:R-:W-:Y:S02]  /*a800*/  LOP3.LUT R11, R15, 0xff, RZ, 0xc0, !PT ;  /* 0x000000ff0f0b7812 */ /* 0x000fe400078ec0ff */
[----:B--2---:R-:W-:-:S04]  /*a810*/  F2FP.PACK_AB R2, R88, R89 ;  /* 0x000000595802723e */ /* 0x004fc800000000ff */
[----:B------:R-:W-:Y:S01]  /*a820*/  LOP3.LUT R7, R0, R2, RZ, 0xc0, !PT ;  /* 0x0000000200077212 */ /* 0x000fe200078ec0ff */
[--C-:B------:R-:W-:Y:S02]  /*a830*/  FFMA.FTZ R0, R174, c[0x0][0x23c], -R17.reuse ;  /* 0x00008f00ae007a23 */ /* 0x100fe40000010811 */
[----:B------:R-:W-:Y:S02]  /*a840*/  FFMA.FTZ R2, R175, c[0x0][0x23c], -R17 ;  /* 0x00008f00af027a23 */ /* 0x000fe40000010811 */
[----:B------:R2:W3:Y:S02]  /*a850*/  MUFU.EX2 R83, R0 ;  /* 0x0000000000537308 */ /* 0x0004e40000000800 */
[C---:B----4-:R-:W-:Y:S06]  /*a860*/  HMMA.16816.F32 R156, R4.reuse, R24, R72 ;  /* 0x00000018049c723c */ /* 0x050fec0000001848 */
[----:B------:R4:W-:Y:S02]  /*a870*/  MUFU.EX2 R82, R2 ;  /* 0x0000000200527308 */ /* 0x0009e40000000800 */
[----:B------:R-:W-:Y:S01]  /*a880*/  HMMA.16816.F32 R160, R4, R26, R68 ;  /* 0x0000001a04a0723c */ /* 0x000fe20000001844 */
[----:B--2---:R-:W-:-:S05]  /*a890*/  LOP3.LUT R0, R35, 0xff, RZ, 0xc0, !PT ;  /* 0x000000ff23007812 */ /* 0x004fca00078ec0ff */
[----:B------:R-:W-:Y:S02]  /*a8a0*/  MUFU.EX2 R73, R8 ;  /* 0x0000000800497308 */ /* 0x000fe40000000800 */
[C---:B------:R-:W-:Y:S01]  /*a8b0*/  HMMA.16816.F32 R164, R4.reuse, R28, R164 ;  /* 0x0000001c04a4723c */ /* 0x040fe200000018a4 */
[----:B------:R-:W-:Y:S01]  /*a8c0*/  PRMT R35, R0, 0x5410, R34 ;  /* 0x0000541000237816 */ /* 0x000fe20000000022 */
[--C-:B------:R-:W-:Y:S02]  /*a8d0*/  FFMA.FTZ R0, R177, c[0x0][0x23c], -R17.reuse ;  /* 0x00008f00b1007a23 */ /* 0x100fe40000010811 */
[--C-:B----4-:R-:W-:Y:S02]  /*a8e0*/  FFMA.FTZ R2, R178, c[0x0][0x23c], -R17.reuse ;  /* 0x00008f00b2027a23 */ /* 0x110fe40000010811 */
[----:B------:R2:W-:Y:S02]  /*a8f0*/  MUFU.EX2 R80, R0 ;  /* 0x0000000000507308 */ /* 0x0005e40000000800 */
[----:B------:R-:W-:Y:S06]  /*a900*/  HMMA.16816.F32 R52, R4, R30, R52 ;  /* 0x0000001e0434723c */ /* 0x000fec0000001834 */
[----:B------:R4:W-:Y:S01]  /*a910*/  MUFU.EX2 R75, R2 ;  /* 0x00000002004b7308 */ /* 0x0009e20000000800 */
[----:B------:R-:W-:Y:S01]  /*a920*/  FFMA.FTZ R5, R179, c[0x0][0x23c], -R17 ;  /* 0x00008f00b3057a23 */ /* 0x000fe20000010811 */
[----:B------:R-:W-:-:S02]  /*a930*/  LOP3.LUT R7, R22, 0xff, RZ, 0xc0, !PT ;  /* 0x000000ff16077812 */ /* 0x000fc400078ec0ff */
[----:B--2---:R-:W-:-:S04]  /*a940*/  SHF.R.U32.HI R0, RZ, 0x8, R38 ;  /* 0x00000008ff007819 */ /* 0x004fc80000011626 */
[----:B------:R2:W-:Y:S01]  /*a950*/  MUFU.EX2 R74, R5 ;  /* 0x00000005004a7308 */ /* 0x0005e20000000800 */
[----:B------:R-:W-:Y:S02]  /*a960*/  PRMT R39, R39, 0x5410, R0 ;  /* 0x0000541027277816 */ /* 0x000fe40000000000 */
[----:B------:R-:W-:Y:S02]  /*a970*/  LOP3.LUT R0, R22, 0xffff, RZ, 0xc0, !PT ;  /* 0x0000ffff16007812 */ /* 0x000fe400078ec0ff */
[----:B----4-:R-:W-:-:S03]  /*a980*/  SHF.R.U32.HI R2, RZ, 0x10, R22 ;  /* 0x00000010ff027819 */ /* 0x010fc60000011616 */
[----:B------:R4:W1:Y:S01]  /*a990*/  MUFU.EX2 R72, R10 ;  /* 0x0000000a00487308 */ /* 0x0008620000000800 */
[----:B------:R-:W-:Y:S01]  /*a9a0*/  SHF.R.U32.HI R6, RZ, 0x8, R0 ;  /* 0x00000008ff067819 */ /* 0x000fe20000011600 */
[--C-:B------:R-:W-:Y:S01]  /*a9b0*/  HSET2.LE.AND R0, R33, R81.reuse, PT ;  /* 0x0000005121007233 */ /* 0x100fe20003803000 */
[----:B------:R-:W-:Y:S01]  /*a9c0*/  LOP3.LUT R4, R2, 0xff, RZ, 0xc0, !PT ;  /* 0x000000ff02047812 */ /* 0x000fe200078ec0ff */
[----:B------:R-:W3:Y:S01]  /*a9d0*/  LDSM.16.MT88.4 R20, [R209+0x5800] ;  /* 0x00580000d114783b */ /* 0x000ee20000004200 */
[----:B------:R-:W-:Y:S02]  /*a9e0*/  PRMT R7, R7, 0x5410, R6 ;  /* 0x0000541007077816 */ /* 0x000fe40000000006 */
[----:B------:R-:W-:Y:S02]  /*a9f0*/  F2FP.PACK_AB R2, R108, R109 ;  /* 0x0000006d6c02723e */ /* 0x000fe400000000ff */
[----:B--2---:R-:W-:Y:S01]  /*aa00*/  PRMT R5, R4, 0x5410, R9 ;  /* 0x0000541004057816 */ /* 0x004fe20000000009 */
[--C-:B------:R-:W-:Y:S01]  /*aa10*/  HSET2.LE.AND R4, R7, R81.reuse, PT ;  /* 0x0000005107047233 */ /* 0x100fe20003803000 */
[----:B------:R-:W-:Y:S01]  /*aa20*/  LOP3.LUT R6, R0, R2, RZ, 0xc0, !PT ;  /* 0x0000000200067212 */ /* 0x000fe200078ec0ff */
[--C-:B------:R-:W-:Y:S01]  /*aa30*/  HSET2.LE.AND R0, R16, R81.reuse, PT ;  /* 0x0000005110007233 */ /* 0x100fe20003803000 */
[----:B------:R-:W-:Y:S01]  /*aa40*/  F2FP.PACK_AB R9, R97, R99 ;  /* 0x000000636109723e */ /* 0x000fe200000000ff */
[----:B------:R-:W-:Y:S01]  /*aa50*/  HSET2.LE.AND R8, R5, R81, PT ;  /* 0x0000005105087233 */ /* 0x000fe20003803000 */
[----:B------:R-:W-:-:S02]  /*aa60*/  F2FP.PACK_AB R5, R110, R111 ;  /* 0x0000006f6e05723e */ /* 0x000fc400000000ff */
[----:B-1----:R-:W-:Y:S02]  /*aa70*/  F2FP.PACK_AB R2, R86, R87 ;  /* 0x000000575602723e */ /* 0x002fe400000000ff */
[----:B------:R-:W-:Y:S02]  /*aa80*/  LOP3.LUT R4, R4, R5, RZ, 0xc0, !PT ;  /* 0x0000000504047212 */ /* 0x000fe400078ec0ff */
[----:B------:R-:W-:Y:S01]  /*aa90*/  LOP3.LUT R5, R8, R9, RZ, 0xc0, !PT ;  /* 0x0000000908057212 */ /* 0x000fe200078ec0ff */
[----:B------:R-:W-:Y:S01]  /*aaa0*/  FFMA.FTZ R8, R191, c[0x0][0x23c], -R19 ;  /* 0x00008f00bf087a23 */ /* 0x000fe20000010813 */
[----:B------:R-:W-:Y:S02]  /*aab0*/  LOP3.LUT R7, R0, R2, RZ, 0xc0, !PT ;  /* 0x0000000200077212 */ /* 0x000fe400078ec0ff */
[----:B------:R-:W-:Y:S01]  /*aac0*/  LOP3.LUT R0, R15, 0xffff, RZ, 0xc0, !PT ;  /* 0x0000ffff0f007812 */ /* 0x000fe200078ec0ff */
[----:B------:R1:W-:Y:S01]  /*aad0*/  MUFU.EX2 R71, R8 ;  /* 0x0000000800477308 */ /* 0x0003e20000000800 */
[----:B------:R-:W-:-:S02]  /*aae0*/  SHF.R.U32.HI R2, RZ, 0x10, R15 ;  /* 0x00000010ff027819 */ /* 0x000fc4000001160f */
[----:B----4-:R-:W-:Y:S01]  /*aaf0*/  SHF.R.U32.HI R10, RZ, 0x18, R15 ;  /* 0x00000018ff0a7819 */ /* 0x010fe2000001160f */
[----:B------:R-:W-:Y:S01]  /*ab00*/  HMMA.16816.F32 R48, R4, R26, R64 ;  /* 0x0000001a0430723c */ /* 0x000fe20000001840 */
[----:B------:R-:W-:Y:S01]  /*ab10*/  LOP3.LUT R9, R41, 0xff, RZ, 0xc0, !PT ;  /* 0x000000ff29097812 */ /* 0x000fe200078ec0ff */
[----:B------:R-:W-:-:S03]  /*ab20*/  FFMA.FTZ R15, R236, c[0x0][0x23c], -R18 ;  /* 0x00008f00ec0f7a23 */ /* 0x000fc60000010812 */
[----:B------:R-:W-:-:S03]  /*ab30*/  PRMT R16, R9, 0x5410, R42 ;  /* 0x0000541009107816 */ /* 0x000fc6000000002a */
[C---:B------:R-:W-:Y:S01]  /*ab40*/  HMMA.16816.F32 R152, R4.reuse, R24, R76 ;  /* 0x000000180498723c */ /* 0x040fe2000000184c */
[----:B------:R-:W2:Y:S01]  /*ab50*/  LDSM.16.MT88.4 R24, [R210+0x5800] ;  /* 0x00580000d218783b */ /* 0x000ea20000004200 */
[----:B-1----:R-:W-:Y:S02]  /*ab60*/  SHF.R.U32.HI R8, RZ, 0x8, R0 ;  /* 0x00000008ff087819 */ /* 0x002fe40000011600 */
[----:B------:R-:W-:Y:S01]  /*ab70*/  LOP3.LUT R0, R2, 0xff, RZ, 0xc0, !PT ;  /* 0x000000ff02007812 */ /* 0x000fe200078ec0ff */
[----:B------:R-:W-:Y:S01]  /*ab80*/  FFMA.FTZ R2, R194, c[0x0][0x23c], -R19 ;  /* 0x00008f00c2027a23 */ /* 0x000fe20000010813 */
[----:B------:R-:W-:Y:S02]  /*ab90*/  PRMT R37, R11, 0x5410, R8 ;  /* 0x000054100b257816 */ /* 0x000fe40000000008 */
[----:B------:R-:W-:Y:S01]  /*aba0*/  HMMA.16816.F32 R148, R4, R28, R148 ;  /* 0x0000001c0494723c */ /* 0x000fe20000001894 */
[----:B------:R-:W-:Y:S01]  /*abb0*/  PRMT R36, R0, 0x5410, R10 ;  /* 0x0000541000247816 */ /* 0x000fe2000000000a */
[--C-:B------:R-:W-:Y:S01]  /*abc0*/  FFMA.FTZ R0, R237, c[0x0][0x23c], -R18.reuse ;  /* 0x00008f00ed007a23 */ /* 0x100fe20000010812 */
[----:B------:R1:W-:Y:S01]  /*abd0*/  MUFU.EX2 R70, R2 ;  /* 0x0000000200467308 */ /* 0x0003e20000000800 */
[----:B------:R-:W-:Y:S01]  /*abe0*/  SHF.R.U32.HI R8, RZ, 0x10, R13 ;  /* 0x00000010ff087819 */ /* 0x000fe2000001160d */
[----:B------:R-:W-:Y:S01]  /*abf0*/  FFMA.FTZ R10, R196, c[0x0][0x23c], -R18 ;  /* 0x00008f00c40a7a23 */ /* 0x000fe20000010812 */
[----:B------:R-:W-:-:S02]  /*ac00*/  LOP3.LUT R11, R14, 0xff, RZ, 0xc0, !PT ;  /* 0x000000ff0e0b7812 */ /* 0x000fc400078ec0ff */
[----:B------:R-:W-:Y:S03]  /*ac10*/  HMMA.16816.F32 R44, R4, R30, R44 ;  /* 0x0000001e042c723c */ /* 0x000fe6000000182c */
[----:B------:R4:W-:Y:S04]  /*ac20*/  MUFU.EX2 R69, R0 ;  /* 0x0000000000457308 */ /* 0x0009e80000000800 */
[----:B------:R-:W-:Y:S02]  /*ac30*/  FADD.FTZ R5, R223, R188 ;  /* 0x000000bcdf057221 */ /* 0x000fe40000010000 */
[----:B------:R-:W-:Y:S01]  /*ac40*/  IMAD.MOV.U32 R223, RZ, RZ, R227 ;  /* 0x000000ffffdf7224 */ /* 0x000fe200078e00e3 */
[----:B-1----:R-:W-:Y:S01]  /*ac50*/  LOP3.LUT R2, R13, 0xffff, RZ, 0xc0, !PT ;  /* 0x0000ffff0d027812 */ /* 0x002fe200078ec0ff */
[----:B------:R1:W1:Y:S01]  /*ac60*/  MUFU.EX2 R68, R10 ;  /* 0x0000000a00447308 */ /* 0x0002620000000800 */
[----:B------:R-:W-:Y:S01]  /*ac70*/  SHF.R.U32.HI R13, RZ, 0x18, R13 ;  /* 0x00000018ff0d7819 */ /* 0x000fe2000001160d */
[----:B------:R-:W-:Y:S01]  /*ac80*/  IMAD.MOV.U32 R188, RZ, RZ, R184 ;  /* 0x000000ffffbc7224 */ /* 0x000fe200078e00b8 */
[----:B------:R-:W-:Y:S01]  /*ac90*/  SHF.R.U32.HI R9, RZ, 0x8, R2 ;  /* 0x00000008ff097819 */ /* 0x000fe20000011602 */
[----:B------:R-:W-:Y:S01]  /*aca0*/  IMAD.MOV.U32 R184, RZ, RZ, R200 ;  /* 0x000000ffffb87224 */ /* 0x000fe200078e00c8 */
[----:B------:R-:W-:Y:S01]  /*acb0*/  LOP3.LUT R2, R8, 0xff, RZ, 0xc0, !PT ;  /* 0x000000ff08027812 */ /* 0x000fe200078ec0ff */
[----:B------:R-:W-:Y:S01]  /*acc0*/  IMAD.MOV.U32 R227, RZ, RZ, R203 ;  /* 0x000000ffffe37224 */ /* 0x000fe200078e00cb */
[----:B----4-:R-:W-:Y:S01]  /*acd0*/  LOP3.LUT R0, R14, 0xffff, RZ, 0xc0, !PT ;  /* 0x0000ffff0e007812 */ /* 0x010fe200078ec0ff */
[----:B------:R-:W-:Y:S01]  /*ace0*/  IMAD.MOV.U32 R200, RZ, RZ, R201 ;  /* 0x000000ffffc87224 */ /* 0x000fe200078e00c9 */
[----:B------:R-:W-:Y:S01]  /*acf0*/  PRMT R13, R2, 0x5410, R13 ;  /* 0x00005410020d7816 */ /* 0x000fe2000000000d */
[----:B------:R-:W-:Y:S01]  /*ad00*/  FFMA.FTZ R2, R198, c[0x0][0x23c], -R18 ;  /* 0x00008f00c6027a23 */ /* 0x000fe20000010812 */
[----:B------:R-:W-:Y:S01]  /*ad10*/  SHF.R.U32.HI R0, RZ, 0x8, R0 ;  /* 0x00000008ff007819 */ /* 0x000fe20000011600 */
[----:B------:R-:W-:Y:S01]  /*ad20*/  FFMA.FTZ R4, R228, c[0x0][0x23c], -R19 ;  /* 0x00008f00e4047a23 */ /* 0x000fe20000010813 */
[----:B------:R-:W-:Y:S01]  /*ad30*/  PRMT R9, R12, 0x5410, R9 ;  /* 0x000054100c097816 */ /* 0x000fe20000000009 */
[----:B------:R4:W-:Y:S01]  /*ad40*/  MUFU.EX2 R67, R2 ;  /* 0x0000000200437308 */ /* 0x0009e20000000800 */
[----:B------:R-:W-:Y:S01]  /*ad50*/  PRMT R34, R11, 0x5410, R0 ;  /* 0x000054100b227816 */ /* 0x000fe20000000000 */
[----:B-1----:R-:W-:Y:S01]  /*ad60*/  FFMA.FTZ R10, R199, c[0x0][0x23c], -R17 ;  /* 0x00008f00c70a7a23 */ /* 0x002fe20000010811 */
[--C-:B------:R-:W-:Y:S01]  /*ad70*/  SHF.R.U32.HI R0, RZ, 0x10, R14.reuse ;  /* 0x00000010ff007819 */ /* 0x100fe2000001160e */
[----:B------:R-:W-:Y:S01]  /*ad80*/  FFMA.FTZ R11, R229, c[0x0][0x23c], -R19 ;  /* 0x00008f00e50b7a23 */ /* 0x000fe20000010813 */
[----:B------:R-:W-:Y:S01]  /*ad90*/  SHF.R.U32.HI R8, RZ, 0x18, R14 ;  /* 0x00000018ff087819 */ /* 0x000fe2000001160e */
[----:B------:R-:W-:Y:S01]  /*ada0*/  FADD.FTZ R28, R223, R188 ;  /* 0x000000bcdf1c7221 */ /* 0x000fe20000010000 */
[----:B------:R-:W-:Y:S01]  /*adb0*/  LOP3.LUT R0, R0, 0xff, RZ, 0xc0, !PT ;  /* 0x000000ff00007812 */ /* 0x000fe200078ec0ff */
[----:B------:R-:W-:Y:S01]  /*adc0*/  MUFU.EX2 R64, R10 ;  /* 0x0000000a00407308 */ /* 0x000fe20000000800 */
[----:B------:R-:W-:-:S02]  /*add0*/  IMAD.MOV.U32 R203, RZ, RZ, R189 ;  /* 0x000000ffffcb7224 */ /* 0x000fc400078e00bd */
[----:B------:R-:W-:Y:S01]  /*ade0*/  PRMT R32, R0, 0x5410, R8 ;  /* 0x0000541000207816 */ /* 0x000fe20000000008 */
[--C-:B------:R-:W-:Y:S01]  /*adf0*/  HSET2.LE.AND R0, R9, R81.reuse, PT ;  /* 0x0000005109007233 */ /* 0x100fe20003803000 */
[----:B------:R-:W-:Y:S01]  /*ae00*/  FFMA.FTZ R9, R205, c[0x0][0x23c], -R17 ;  /* 0x00008f00cd097a23 */ /* 0x000fe20000010811 */
[----:B------:R-:W-:Y:S01]  /*ae10*/  HSET2.LE.AND R7, R57, R81, PT ;  /* 0x0000005139077233 */ /* 0x000fe20003803000 */
[----:B------:R-:W-:Y:S01]  /*ae20*/  FADD.FTZ R29, R208, R211 ;  /* 0x000000d3d01d7221 */ /* 0x000fe20000010000 */
[----:B------:R-:W-:Y:S01]  /*ae30*/  MUFU.EX2 R63, R11 ;  /* 0x0000000b003f7308 */ /* 0x000fe20000000800 */
[----:B----4-:R-:W-:Y:S02]  /*ae40*/  FFMA.FTZ R2, R225, c[0x0][0x23c], -R18 ;  /* 0x00008f00e1027a23 */ /* 0x010fe40000010812 */
[----:B------:R-:W-:Y:S02]  /*ae50*/  IMAD.MOV.U32 R188, RZ, RZ, R227 ;  /* 0x000000ffffbc7224 */ /* 0x000fe400078e00e3 */
[----:B------:R-:W-:Y:S01]  /*ae60*/  IMAD.MOV.U32 R223, RZ, RZ, R200 ;  /* 0x000000ffffdf7224 */ /* 0x000fe200078e00c8 */
[----:B------:R-:W-:Y:S01]  /*ae70*/  F2FP.PACK_AB R12, R106, R107 ;  /* 0x0000006b6a0c723e */ /* 0x000fe200000000ff */
[----:B------:R-:W-:Y:S01]  /*ae80*/  FFMA.FTZ R17, R235, c[0x0][0x23c], -R18 ;  /* 0x00008f00eb117a23 */ /* 0x000fe20000010812 */
[----:B------:R1:W4:Y:S01]  /*ae90*/  MUFU.EX2 R66, R2 ;  /* 0x0000000200427308 */ /* 0x0003220000000800 */
[----:B------:R-:W-:-:S07]  /*aea0*/  IMAD.MOV.U32 R201, RZ, RZ, R213 ;  /* 0x000000ffffc97224 */ /* 0x000fce00078e00d5 */
[----:B------:R2:W2:Y:S01]  /*aeb0*/  MUFU.EX2 R65, R9 ;  /* 0x0000000900417308 */ /* 0x0004a20000000800 */
[----:B------:R-:W-:Y:S01]  /*aec0*/  IMAD.MOV.U32 R227, RZ, RZ, R61 ;  /* 0x000000ffffe37224 */ /* 0x000fe200078e003d */
[----:B---3--:R-:W-:Y:S01]  /*aed0*/  F2FP.PACK_AB R14, R83, R84 ;  /* 0x00000054530e723e */ /* 0x008fe200000000ff */
[----:B------:R-:W-:Y:S01]  /*aee0*/  FADD.FTZ R33, R188, R5 ;  /* 0x00000005bc217221 */ /* 0x000fe20000010000 */
[--C-:B------:R-:W-:Y:S01]  /*aef0*/  HSET2.LE.AND R16, R16, R81.reuse, PT ;  /* 0x0000005110107233 */ /* 0x100fe20003803000 */
[----:B-1----:R-:W-:Y:S01]  /*af00*/  F2FP.PACK_AB R2, R72, R73 ;  /* 0x000000494802723e */ /* 0x002fe200000000ff */
[----:B------:R-:W-:Y:S02]  /*af10*/  IMAD.MOV.U32 R189, RZ, RZ, R212 ;  /* 0x000000ffffbd7224 */ /* 0x000fe400078e00d4 */
[----:B------:R1:W-:Y:S01]  /*af20*/  MUFU.EX2 R38, R15 ;  /* 0x0000000f00267308 */ /* 0x0003e20000000800 */
[----:B------:R-:W-:Y:S01]  /*af30*/  IMAD.MOV.U32 R200, RZ, RZ, R190 ;  /* 0x000000ffffc87224 */ /* 0x000fe200078e00be */
[----:B------:R-:W-:Y:S01]  /*af40*/  LOP3.LUT R8, R0, R2, RZ, 0xc0, !PT ;  /* 0x0000000200087212 */ /* 0x000fe200078ec0ff */
[--C-:B------:R-:W-:Y:S01]  /*af50*/  HSET2.LE.AND R0, R13, R81.reuse, PT ;  /* 0x000000510d007233 */ /* 0x100fe20003803000 */
[----:B------:R-:W-:Y:S01]  /*af60*/  F2FP.PACK_AB R2, R68, R69 ;  /* 0x000000454402723e */ /* 0x000fe200000000ff */
[----:B------:R3:W5:Y:S03]  /*af70*/  LDL.LU R213, [R1+0x8c] ;  /* 0x00008c0001d57983 */ /* 0x0007660000300800 */
[----:B--2---:R-:W-:Y:S01]  /*af80*/  LOP3.LUT R9, R0, R2, RZ, 0xc0, !PT ;  /* 0x0000000200097212 */ /* 0x004fe200078ec0ff */
[--C-:B------:R-:W-:Y:S01]  /*af90*/  HSET2.LE.AND R0, R40, R81.reuse, PT ;  /* 0x0000005128007233 */ /* 0x100fe20003803000 */
[----:B------:R-:W-:Y:S01]  /*afa0*/  F2FP.PACK_AB R2, R70, R71 ;  /* 0x000000474602723e */ /* 0x000fe200000000ff */
[----:B------:R-:W-:Y:S01]  /*afb0*/  IMAD.MOV.U32 R188, RZ, RZ, R223 ;  /* 0x000000ffffbc7224 */ /* 0x000fe200078e00df */
[--C-:B------:R-:W-:Y:S01]  /*afc0*/  HSET2.LE.AND R5, R56, R81.reuse, PT ;  /* 0x0000005138057233 */ /* 0x100fe20003803000 */
[----:B------:R3:W5:Y:S01]  /*afd0*/  LDL.LU R212, [R1+0x88] ;  /* 0x0000880001d47983 */ /* 0x0007620000300800 */
[----:B------:R-:W-:Y:S01]  /*afe0*/  LOP3.LUT R10, R0, R2, RZ, 0xc0, !PT ;  /* 0x00000002000a7212 */ /* 0x000fe200078ec0ff */
[--C-:B------:R-:W-:Y:S01]  /*aff0*/  HSET2.LE.AND R0, R35, R81.reuse, PT ;  /* 0x0000005123007233 */ /* 0x100fe20003803000 */
[----:B----4-:R-:W-:Y:S01]  /*b000*/  F2FP.PACK_AB R2, R66, R67 ;  /* 0x000000434202723e */ /* 0x010fe200000000ff */
[----:B------:R-:W-:Y:S01]  /*b010*/  IMAD.MOV.U32 R223, RZ, RZ, R227 ;  /* 0x000000ffffdf7224 */ /* 0x000fe200078e00e3 */
[----:B------:R2:W-:Y:S01]  /*b020*/  MUFU.EX2 R56, R4 ;  /* 0x0000000400387308 */ /* 0x0005e20000000800 */
[--C-:B------:R-:W-:Y:S01]  /*b030*/  HSET2.LE.AND R13, R43, R81.reuse, PT ;  /* 0x000000512b0d7233 */ /* 0x100fe20003803000 */
[----:B------:R-:W-:Y:S01]  /*b040*/  LOP3.LUT R11, R0, R2, RZ, 0xc0, !PT ;  /* 0x00000002000b7212 */ /* 0x000fe200078ec0ff */
[--C-:B------:R-:W-:Y:S01]  /*b050*/  FFMA.FTZ R2, R232, c[0x0][0x23c], -R19.reuse ;  /* 0x00008f00e8027a23 */ /* 0x100fe20000010813 */
[----:B-1----:R-:W-:Y:S01]  /*b060*/  HSET2.LE.AND R15, R39, R81, PT ;  /* 0x00000051270f7233 */ /* 0x002fe20003803000 */
[----:B------:R-:W-:Y:S01]  /*b070*/  IMAD.MOV.U32 R227, RZ, RZ, R184 ;  /* 0x000000ffffe37224 */ /* 0x000fe200078e00b8 */
[----:B------:R3:W5:Y:S01]  /*b080*/  LDL.LU R211, [R1+0x84] ;  /* 0x0000840001d37983 */ /* 0x0007620000300800 */
[----:B------:R-:W-:Y:S01]  /*b090*/  FFMA.FTZ R0, R230, c[0x0][0x23c], -R19 ;  /* 0x00008f00e6007a23 */ /* 0x000fe20000010813 */
[----:B------:R1:W4:Y:S01]  /*b0a0*/  MUFU.EX2 R62, R2 ;  /* 0x00000002003e7308 */ /* 0x0003220000000800 */
[----:B------:R-:W-:Y:S01]  /*b0b0*/  IMAD.MOV.U32 R184, RZ, RZ, R96 ;  /* 0x000000ffffb87224 */ /* 0x000fe200078e0060 */
[----:B------:R-:W-:Y:S01]  /*b0c0*/  HMMA.16816.F32 R156, R8, R20, R156 ;  /* 0x00000014089c723c */ /* 0x000fe2000000189c */
[--C-:B------:R-:W-:Y:S01]  /*b0d0*/  FFMA.FTZ R19, R233, c[0x0][0x23c], -R18.reuse ;  /* 0x00008f00e9137a23 */ /* 0x100fe20000010812 */
[----:B------:R3:W5:Y:S01]  /*b0e0*/  LDL.LU R208, [R1+0x80] ;  /* 0x0000800001d07983 */ /* 0x0007620000300800 */
[----:B------:R-:W-:Y:S01]  /*b0f0*/  FFMA.FTZ R18, R234, c[0x0][0x23c], -R18 ;  /* 0x00008f00ea127a23 */ /* 0x000fe20000010812 */
[----:B--2---:R-:W-:-:S04]  /*b100*/  F2FP.PACK_AB R4, R80, R82 ;  /* 0x000000525004723e */ /* 0x004fc800000000ff */
[C---:B------:R-:W-:Y:S01]  /*b110*/  HMMA.16816.F32 R160, R8.reuse, R22, R160 ;  /* 0x0000001608a0723c */ /* 0x040fe200000018a0 */
[----:B------:R2:W-:Y:S01]  /*b120*/  MUFU.EX2 R61, R0 ;  /* 0x00000000003d7308 */ /* 0x0005e20000000800 */
[----:B-1----:R-:W-:Y:S01]  /*b130*/  FADD.FTZ R2, R141, R140 ;  /* 0x0000008c8d027221 */ /* 0x002fe20000010000 */
[----:B------:R3:W5:Y:S03]  /*b140*/  LDL.LU R190, [R1+0x7c] ;  /* 0x00007c0001be7983 */ /* 0x0007660000300800 */
[----:B------:R-:W-:Y:S01]  /*b150*/  FADD.FTZ R35, R188, R2 ;  /* 0x00000002bc237221 */ /* 0x000fe20000010000 */
[----:B------:R-:W-:Y:S01]  /*b160*/  LOP3.LUT R7, R7, R4, RZ, 0xc0, !PT ;  /* 0x0000000407077212 */ /* 0x000fe200078ec0ff */
[----:B------:R-:W-:Y:S01]  /*b170*/  IMAD.MOV.U32 R188, RZ, RZ, R223 ;  /* 0x000000ffffbc7224 */ /* 0x000fe200078e00df */
[C---:B------:R-:W-:Y:S01]  /*b180*/  HMMA.16816.F32 R164, R8.reuse, R24, R164 ;  /* 0x0000001808a4723c */ /* 0x040fe200000018a4 */
[----:B------:R-:W-:Y:S01]  /*b190*/  IMAD.MOV.U32 R223, RZ, RZ, R227 ;  /* 0x000000ffffdf7224 */ /* 0x000fe200078e00e3 */
[----:B------:R-:W-:Y:S01]  /*b1a0*/  MUFU.EX2 R18, R18 ;  /* 0x0000001200127308 */ /* 0x000fe20000000800 */
[----:B------:R-:W-:Y:S01]  /*b1b0*/  IMAD.MOV.U32 R227, RZ, RZ, R184 ;  /* 0x000000ffffe37224 */ /* 0x000fe200078e00b8 */
[--C-:B--2---:R-:W-:Y:S01]  /*b1c0*/  HSET2.LE.AND R0, R58, R81.reuse, PT ;  /* 0x000000513a007233 */ /* 0x104fe20003803000 */
[----:B------:R-:W-:Y:S01]  /*b1d0*/  IMAD.MOV.U32 R184, RZ, RZ, R203 ;  /* 0x000000ffffb87224 */ /* 0x000fe200078e00cb */
[----:B------:R-:W-:Y:S01]  /*b1e0*/  LOP3.LUT R4, R5, R12, RZ, 0xc0, !PT ;  /* 0x0000000c05047212 */ /* 0x000fe200078ec0ff */
[----:B------:R-:W-:Y:S01]  /*b1f0*/  IMAD.MOV.U32 R203, RZ, RZ, R3 ;  /* 0x000000ffffcb7224 */ /* 0x000fe200078e0003 */
[----:B------:R-:W-:Y:S01]  /*b200*/  HMMA.16816.F32 R40, R8, R26, R52 ;  /* 0x0000001a0828723c */ /* 0x000fe20000001834 */
[----:B------:R-:W-:Y:S01]  /*b210*/  IMAD.MOV.U32 R192, RZ, RZ, R223 ;  /* 0x000000ffffc07224 */ /* 0x000fe200078e00df */
[----:B------:R-:W-:Y:S01]  /*b220*/  LOP3.LUT R5, R13, R14, RZ, 0xc0, !PT ;  /* 0x0000000e0d057212 */ /* 0x000fe200078ec0ff */
[----:B------:R-:W-:Y:S01]  /*b230*/  HSET2.LE.AND R13, R36, R81, PT ;  /* 0x00000051240d7233 */ /* 0x000fe20003803000 */
[----:B------:R-:W-:Y:S01]  /*b240*/  IMAD.MOV.U32 R193, RZ, RZ, R227 ;  /* 0x000000ffffc17224 */ /* 0x000fe200078e00e3 */
[----:B------:R1:W-:Y:S01]  /*b250*/  MUFU.EX2 R36, R17 ;  /* 0x0000001100247308 */ /* 0x0003e20000000800 */
[----:B------:R3:W5:Y:S01]  /*b260*/  LDL.LU R96, [R1+0x78] ;  /* 0x0000780001607983 */ /* 0x0007620000300800 */
[----:B------:R-:W-:-:S02]  /*b270*/  FADD.FTZ R9, R188, R28 ;  /* 0x0000001cbc097221 */ /* 0x000fc40000010000 */
[----:B------:R-:W-:Y:S01]  /*b280*/  IMAD.MOV.U32 R188, RZ, RZ, R184 ;  /* 0x000000ffffbc7224 */ /* 0x000fe200078e00b8 */
[--C-:B------:R-:W-:Y:S01]  /*b290*/  HSET2.LE.AND R12, R34, R81.reuse, PT ;  /* 0x00000051220c7233 */ /* 0x100fe20003803000 */
[----:B------:R-:W-:Y:S01]  /*b2a0*/  IMAD.MOV.U32 R223, RZ, RZ, R203 ;  /* 0x000000ffffdf7224 */ /* 0x000fe200078e00cb */
[----:B------:R-:W-:Y:S01]  /*b2b0*/  F2FP.PACK_AB R2, R104, R105 ;  /* 0x000000696802723e */ /* 0x000fe200000000ff */
[----:B------:R-:W-:Y:S01]  /*b2c0*/  IMAD.MOV.U32 R227, RZ, RZ, R189 ;  /* 0x000000ffffe37224 */ /* 0x000fe200078e00bd */
[----:B------:R2:W2:Y:S01]  /*b2d0*/  MUFU.EX2 R34, R19 ;  /* 0x0000001300227308 */ /* 0x0004a20000000800 */
[----:B------:R-:W-:Y:S01]  /*b2e0*/  IMAD.MOV.U32 R189, RZ, RZ, R169 ;  /* 0x000000ffffbd7224 */ /* 0x000fe200078e00a9 */
[--C-:B------:R-:W-:Y:S01]  /*b2f0*/  HSET2.LE.AND R14, R32, R81.reuse, PT ;  /* 0x00000051200e7233 */ /* 0x100fe20003803000 */
[----:B------:R-:W-:Y:S01]  /*b300*/  FADD.FTZ R10, R188, R35 ;  /* 0x00000023bc0a7221 */ /* 0x000fe20000010000 */
[----:B------:R-:W-:Y:S01]  /*b310*/  HSET2.LE.AND R8, R37, R81, PT ;  /* 0x0000005125087233 */ /* 0x000fe20003803000 */
[----:B-1----:R-:W-:Y:S01]  /*b320*/  FADD.FTZ R17, R192, R29 ;  /* 0x0000001dc0117221 */ /* 0x002fe20000010000 */
[----:B------:R3:W5:Y:S01]  /*b330*/  LDL.LU R3, [R1+0x74] ;  /* 0x0000740001037983 */ /* 0x0007620000300800 */
[----:B------:R-:W-:-:S02]  /*b340*/  IMAD.MOV.U32 R169, RZ, RZ, R170 ;  /* 0x000000ffffa97224 */ /* 0x000fc400078e00aa */
[----:B------:R-:W-:Y:S01]  /*b350*/  FADD.FTZ R9, R223, R9 ;  /* 0x00000009df097221 */ /* 0x000fe20000010000 */
[----:B------:R-:W-:Y:S01]  /*b360*/  LOP3.LUT R6, R0, R2, RZ, 0xc0, !PT ;  /* 0x0000000200067212 */ /* 0x000fe200078ec0ff */
[----:B------:R-:W-:Y:S01]  /*b370*/  IMAD.MOV.U32 R203, RZ, RZ, R143 ;  /* 0x000000ffffcb7224 */ /* 0x000fe200078e008f */
[----:B------:R-:W-:Y:S01]  /*b380*/  LDSM.16.MT88.4 R28, [R210+0x5c00] ;  /* 0x005c0000d21c783b */ /* 0x000fe20000004200 */
[----:B------:R-:W-:Y:S02]  /*b390*/  IMAD.MOV.U32 R170, RZ, RZ, R176 ;  /* 0x000000ffffaa7224 */ /* 0x000fe400078e00b0 */
[----:B------:R-:W-:Y:S01]  /*b3a0*/  FADD.FTZ R17, R227, R17 ;  /* 0x00000011e3117221 */ /* 0x000fe20000010000 */
[--C-:B------:R-:W-:Y:S01]  /*b3b0*/  HSET2.LE.AND R2, R60, R81.reuse, PT ;  /* 0x000000513c027233 */ /* 0x100fe20003803000 */
[----:B------:R-:W-:Y:S01]  /*b3c0*/  IMAD.MOV.U32 R176, RZ, RZ, R147 ;  /* 0x000000ffffb07224 */ /* 0x000fe200078e0093 */
[----:B------:R-:W-:Y:S01]  /*b3d0*/  HSET2.LE.AND R0, R59, R81, PT ;  /* 0x000000513b007233 */ /* 0x000fe20003803000 */
[----:B------:R-:W-:Y:S01]  /*b3e0*/  FADD.FTZ R32, R144, R10 ;  /* 0x0000000a90207221 */ /* 0x000fe20000010000 */
[----:B------:R-:W-:Y:S01]  /*b3f0*/  F2FP.PACK_AB R10, R100, R101 ;  /* 0x00000065640a723e */ /* 0x000fe200000000ff */
[----:B------:R-:W-:-:S02]  /*b400*/  IMAD.MOV.U32 R147, RZ, RZ, R145 ;  /* 0x000000ffff937224 */ /* 0x000fc400078e0091 */
[----:B--2---:R-:W-:Y:S01]  /*b410*/  FADD.FTZ R19, R200, R9 ;  /* 0x00000009c8137221 */ /* 0x004fe20000010000 */
[----:B------:R-:W-:Y:S01]  /*b420*/  F2FP.PACK_AB R9, R64, R65 ;  /* 0x000000414009723e */ /* 0x000fe200000000ff */
[----:B------:R-:W-:Y:S02]  /*b430*/  FADD.FTZ R17, R203, R17 ;  /* 0x00000011cb117221 */ /* 0x000fe40000010000 */
[----:B------:R-:W-:Y:S02]  /*b440*/  IMAD.MOV.U32 R184, RZ, RZ, R201 ;  /* 0x000000ffffb87224 */ /* 0x000fe400078e00c9 */
[----:B------:R-:W-:Y:S02]  /*b450*/  FADD.FTZ R11, R193, R33 ;  /* 0x00000021c10b7221 */ /* 0x000fe40000010000 */
[----:B------:R-:W-:Y:S02]  /*b460*/  IMAD.MOV.U32 R203, RZ, RZ, R176 ;  /* 0x000000ffffcb7224 */ /* 0x000fe400078e00b0 */
[----:B------:R-:W-:-:S02]  /*b470*/  IMAD.MOV.U32 R201, RZ, RZ, R168 ;  /* 0x000000ffffc97224 */ /* 0x000fc400078e00a8 */
[----:B------:R-:W-:Y:S02]  /*b480*/  IMAD.MOV.U32 R193, RZ, RZ, R189 ;  /* 0x000000ffffc17224 */ /* 0x000fe400078e00bd */
[----:B------:R-:W-:Y:S01]  /*b490*/  IMAD.MOV.U32 R176, RZ, RZ, R146 ;  /* 0x000000ffffb07224 */ /* 0x000fe200078e0092 */
[----:B------:R-:W-:Y:S01]  /*b4a0*/  LOP3.LUT R146, R2, R10, RZ, 0xc0, !PT ;  /* 0x0000000a02927212 */ /* 0x000fe200078ec0ff */
[----:B------:R-:W-:Y:S01]  /*b4b0*/  IMAD.MOV.U32 R145, RZ, RZ, R98 ;  /* 0x000000ffff917224 */ /* 0x000fe200078e0062 */
[----:B------:R-:W-:Y:S01]  /*b4c0*/  F2FP.PACK_AB R2, R74, R75 ;  /* 0x0000004b4a02723e */ /* 0x000fe200000000ff */
[----:B------:R-:W-:Y:S01]  /*b4d0*/  IMAD.MOV.U32 R189, RZ, RZ, R147 ;  /* 0x000000ffffbd7224 */ /* 0x000fe200078e0093 */
[----:B------:R-:W-:Y:S01]  /*b4e0*/  LOP3.LUT R147, R0, R9, RZ, 0xc0, !PT ;  /* 0x0000000900937212 */ /* 0x000fe200078ec0ff */
[----:B------:R-:W-:Y:S01]  /*b4f0*/  IMAD.MOV.U32 R168, RZ, RZ, R171 ;  /* 0x000000ffffa87224 */ /* 0x000fe200078e00ab */
[----:B----4-:R-:W-:Y:S01]  /*b500*/  F2FP.PACK_AB R0, R62, R63 ;  /* 0x0000003f3e00723e */ /* 0x010fe200000000ff */
[----:B------:R-:W-:-:S02]  /*b510*/  IMAD.MOV.U32 R188, RZ, RZ, R201 ;  /* 0x000000ffffbc7224 */ /* 0x000fc400078e00c9 */
[----:B------:R-:W-:Y:S01]  /*b520*/  IMAD.MOV.U32 R201, RZ, RZ, R145 ;  /* 0x000000ffffc97224 */ /* 0x000fe200078e0091 */
[----:B------:R-:W-:Y:S01]  /*b530*/  LOP3.LUT R145, R13, R2, RZ, 0xc0, !PT ;  /* 0x000000020d917212 */ /* 0x000fe200078ec0ff */
[----:B------:R-:W-:Y:S01]  /*b540*/  IMAD.MOV.U32 R171, RZ, RZ, R187 ;  /* 0x000000ffffab7224 */ /* 0x000fe200078e00bb */
[----:B------:R-:W-:Y:S01]  /*b550*/  F2FP.PACK_AB R2, R18, R34 ;  /* 0x000000221202723e */ /* 0x000fe200000000ff */
[----:B------:R-:W-:Y:S01]  /*b560*/  IMAD.MOV.U32 R227, RZ, RZ, R168 ;  /* 0x000000ffffe37224 */ /* 0x000fe200078e00a8 */
[----:B------:R-:W-:Y:S01]  /*b570*/  LOP3.LUT R168, R12, R0, RZ, 0xc0, !PT ;  /* 0x000000000ca87212 */ /* 0x000fe200078ec0ff */
[----:B------:R-:W-:Y:S01]  /*b580*/  FADD.FTZ R33, R184, R11 ;  /* 0x0000000bb8217221 */ /* 0x000fe20000010000 */
[----:B------:R-:W-:Y:S01]  /*b590*/  F2FP.PACK_AB R0, R56, R61 ;  /* 0x0000003d3800723e */ /* 0x000fe200000000ff */
[----:B------:R-:W-:Y:S02]  /*b5a0*/  IMAD.MOV.U32 R223, RZ, RZ, R169 ;  /* 0x000000ffffdf7224 */ /* 0x000fe400078e00a9 */
[----:B------:R-:W-:Y:S01]  /*b5b0*/  IMAD.MOV.U32 R200, RZ, RZ, R171 ;  /* 0x000000ffffc87224 */ /* 0x000fe200078e00ab */
[----:B------:R-:W-:Y:S01]  /*b5c0*/  LOP3.LUT R171, R16, R2, RZ, 0xc0, !PT ;  /* 0x0000000210ab7212 */ /* 0x000fe200078ec0ff */
[----:B------:R-:W-:Y:S01]  /*b5d0*/  IMAD.MOV.U32 R184, RZ, RZ, R170 ;  /* 0x000000ffffb87224 */ /* 0x000fe200078e00aa */
[----:B------:R-:W-:Y:S01]  /*b5e0*/  HMMA.16816.F32 R152, R4, R20, R152 ;  /* 0x000000140498723c */ /* 0x000fe20000001898 */
[----:B------:R-:W-:Y:S01]  /*b5f0*/  LOP3.LUT R170, R15, R0, RZ, 0xc0, !PT ;  /* 0x000000000faa7212 */ /* 0x000fe200078ec0ff */
[----:B------:R-:W-:-:S02]  /*b600*/  FADD.FTZ R2, R193, R33 ;  /* 0x00000021c1027221 */ /* 0x000fc40000010000 */
[----:B------:R-:W-:-:S04]  /*b610*/  FADD.FTZ R0, R188, R32 ;  /* 0x00000020bc007221 */ /* 0x000fc80000010000 */
[C---:B------:R-:W-:Y:S01]  /*b620*/  HMMA.16816.F32 R148, R4.reuse, R24, R148 ;  /* 0x000000180494723c */ /* 0x040fe20000001894 */
[----:B------:R-:W-:Y:S01]  /*b630*/  IMAD.MOV.U32 R187, RZ, RZ, R142 ;  /* 0x000000ffffbb7224 */ /* 0x000fe200078e008e */
[----:B------:R-:W-:Y:S01]  /*b640*/  F2FP.PACK_AB R11, R102, R103 ;  /* 0x00000067660b723e */ /* 0x000fe200000000ff */
[----:B------:R-:W1:Y:S05]  /*b650*/  LDSM.16.MT88.4 R140, [R209+0x5c00] ;  /* 0x005c0000d18c783b */ /* 0x000e6a0000004200 */
[C---:B------:R-:W-:Y:S08]  /*b660*/  HMMA.16816.F32 R20, R4.reuse, R22, R48 ;  /* 0x000000160414723c */ /* 0x040ff00000001830 */
[----:B------:R-:W-:Y:S07]  /*b670*/  HMMA.16816.F32 R24, R4, R26, R44 ;  /* 0x0000001a0418723c */ /* 0x000fee000000182c */
[----:B------:R-:W-:-:S02]  /*b680*/  FADD.FTZ R4, R223, R19 ;  /* 0x00000013df047221 */ /* 0x000fc40000010000 */
[----:B------:R-:W-:Y:S02]  /*b690*/  FADD.FTZ R5, R227, R17 ;  /* 0x00000011e3057221 */ /* 0x000fe40000010000 */
[----:B------:R-:W-:Y:S02]  /*b6a0*/  FADD.FTZ R7, R184, R2 ;  /* 0x00000002b8077221 */ /* 0x000fe40000010000 */
[----:B------:R-:W-:Y:S02]  /*b6b0*/  FADD.FTZ R6, R200, R0 ;  /* 0x00000000c8067221 */ /* 0x000fe40000010000 */
[----:B------:R-:W-:Y:S02]  /*b6c0*/  FADD.FTZ R2, R203, R4 ;  /* 0x00000004cb027221 */ /* 0x000fe40000010000 */
[----:B------:R-:W-:Y:S02]  /*b6d0*/  FADD.FTZ R0, R189, R5 ;  /* 0x00000005bd007221 */ /* 0x000fe40000010000 */
[----:B------:R-:W-:Y:S01]  /*b6e0*/  FADD.FTZ R4, R201, R7 ;  /* 0x00000007c9047221 */ /* 0x000fe20000010000 */
[----:B------:R-:W-:Y:S01]  /*b6f0*/  LOP3.LUT R144, R8, R11, RZ, 0xc0, !PT ;  /* 0x0000000b08907212 */ /* 0x000fe200078ec0ff */
[----:B------:R-:W-:Y:S01]  /*b700*/  FADD.FTZ R6, R176, R6 ;  /* 0x00000006b0067221 */ /* 0x000fe20000010000 */
[----:B------:R-:W-:Y:S01]  /*b710*/  F2FP.PACK_AB R8, R36, R38 ;  /* 0x000000262408723e */ /* 0x000fe200000000ff */
[----:B------:R-:W-:-:S02]  /*b720*/  FADD.FTZ R2, R187, R2 ;  /* 0x00000002bb027221 */ /* 0x000fc40000010000 */
[----:B------:R-:W-:Y:S02]  /*b730*/  FADD.FTZ R0, R221, R0 ;  /* 0x00000000dd007221 */ /* 0x000fe40000010000 */
[----:B------:R-:W-:Y:S02]  /*b740*/  FADD.FTZ R5, R173, R4 ;  /* 0x00000004ad057221 */ /* 0x000fe40000010000 */
[----:B------:R-:W-:Y:S01]  /*b750*/  FADD.FTZ R4, R249, R6 ;  /* 0x00000006f9047221 */ /* 0x000fe20000010000 */
[----:B------:R-:W-:Y:S01]  /*b760*/  LOP3.LUT R169, R14, R8, RZ, 0xc0, !PT ;  /* 0x000000080ea97212 */ /* 0x000fe200078ec0ff */
        /* <DEDUP_REMOVED lines=88> */
[----:B------:R3:W-:Y:S01]  /*bcf0*/  STL [R1+0x30], R4 ;  /* 0x0000300401007387 */ /* 0x0007e20000100800 */
[----:B------:R-:W2:Y:S02]  /*bd00*/  LDC.U8 R98, c[0x0][0x2d8] ;  /* 0x0000b600ff627b82 */ /* 0x000ea40000000000 */
[----:B------:R-:W-:Y:S01]  /*bd10*/  FADD.FTZ R5, R105, R5 ;  /* 0x0000000569057221 */ /* 0x000fe20000010000 */
[----:B------:R3:W-:Y:S04]  /*bd20*/  STL [R1+0x38], R0 ;  /* 0x0000380001007387 */ /* 0x0007e80000100800 */
[----:B------:R3:W-:Y:S01]  /*bd30*/  STL [R1+0x34], R2 ;  /* 0x0000340201007387 */ /* 0x0007e20000100800 */
[----:B------:R-:W-:-:S04]  /*bd40*/  FADD.FTZ R5, R104, R5 ;  /* 0x0000000568057221 */ /* 0x000fc80000010000 */
[----:B------:R-:W-:Y:S01]  /*bd50*/  FADD.FTZ R5, R103, R5 ;  /* 0x0000000567057221 */ /* 0x000fe20000010000 */
[----:B-1----:R-:W-:Y:S03]  /*bd60*/  HMMA.16816.F32 R156, R168, R140, R156 ;  /* 0x0000008ca89c723c */ /* 0x002fe6000000189c */
[----:B------:R-:W-:-:S04]  /*bd70*/  FADD.FTZ R5, R102, R5 ;  /* 0x0000000566057221 */ /* 0x000fc80000010000 */
[----:B------:R-:W-:Y:S01]  /*bd80*/  FADD.FTZ R5, R101, R5 ;  /* 0x0000000565057221 */ /* 0x000fe20000010000 */
[----:B------:R-:W-:Y:S03]  /*bd90*/  HMMA.16816.F32 R160, R168, R142, R160 ;  /* 0x0000008ea8a0723c */ /* 0x000fe600000018a0 */
[----:B------:R-:W-:-:S05]  /*bda0*/  FADD.FTZ R235, R100, R5 ;  /* 0x0000000564eb7221 */ /* 0x000fca0000010000 */
[----:B------:R-:W-:Y:S08]  /*bdb0*/  HMMA.16816.F32 R152, R144, R140, R152 ;  /* 0x0000008c9098723c */ /* 0x000ff00000001898 */
[----:B------:R-:W-:Y:S08]  /*bdc0*/  HMMA.16816.F32 R164, R168, R28, R164 ;  /* 0x0000001ca8a4723c */ /* 0x000ff000000018a4 */
[C---:B------:R-:W-:Y:S08]  /*bdd0*/  HMMA.16816.F32 R140, R144.reuse, R142, R20 ;  /* 0x0000008e908c723c */ /* 0x040ff00000001814 */
[----:B------:R-:W-:Y:S08]  /*bde0*/  HMMA.16816.F32 R148, R144, R28, R148 ;  /* 0x0000001c9094723c */ /* 0x000ff00000001894 */
[-C--:B------:R-:W-:Y:S08]  /*bdf0*/  HMMA.16816.F32 R168, R168, R30.reuse, R40 ;  /* 0x0000001ea8a8723c */ /* 0x080ff00000001828 */
[----:B------:R-:W-:Y:S01]  /*be00*/  HMMA.16816.F32 R144, R144, R30, R24 ;  /* 0x0000001e9090723c */ /* 0x000fe20000001818 */
[----:B------:R-:W-:Y:S07]  /*be10*/  @!P0 BRA `(.L_x_496) ;  /* 0x000084b000008947 */ /* 0x000fee0003800000 */
[----:B--23--:R-:W2:Y:S04]  /*be20*/  LDL.LU R224, [R1+0x14] ;  /* 0x0000140001e07983 */ /* 0x00cea80000300800 */
[----:B------:R-:W1:Y:S01]  /*be30*/  S2R R222, SR_TID.X ;  /* 0x0000000000de7919 */ /* 0x000e620000002100 */
[----:B------:R-:W-:Y:S01]  /*be40*/  LEA.HI.SX32 R227, R252, 0xfffffffe, 0x19 ;  /* 0xfffffffefce37811 */ /* 0x000fe200078fcaff */
[----:B------:R-:W-:Y:S01]  /*be50*/  IMAD.MOV.U32 R136, RZ, RZ, R133 ;  /* 0x000000ffff887224 */ /* 0x000fe200078e0085 */
[----:B------:R-:W-:-:S02]  /*be60*/  MOV R134, R138 ;  /* 0x0000008a00867202 */ /* 0x000fc40000000f00 */
[----:B------:R-:W-:Y:S02]  /*be70*/  MOV R2, R139 ;  /* 0x0000008b00027202 */ /* 0x000fe40000000f00 */
[----:B------:R-:W-:Y:S02]  /*be80*/  MOV R135, R137 ;  /* 0x0000008900877202 */ /* 0x000fe40000000f00 */
[----:B-1----:R-:W-:-:S05]  /*be90*/  LOP3.LUT R222, R222, 0x3, RZ, 0xc0, !PT ;  /* 0x00000003dede7812 */ /* 0x002fca00078ec0ff */
[----:B--2---:R-:W-:-:S05]  /*bea0*/  IMAD R0, R222, -0x2, R224 ;  /* 0xfffffffede007824 */ /* 0x004fca00078e02e0 */
[----:B-----5:R-:W-:-:S05]  /*beb0*/  IADD3 R0, R96, R0, -R190 ;  /* 0x0000000060007210 */ /* 0x020fca0007ffe8be */
[----:B------:R1:W-:Y:S04]  /*bec0*/  STL [R1+0x40], R0 ;  /* 0x0000400001007387 */ /* 0x0003e80000100800 */
[----:B------:R-:W2:Y:S04]  /*bed0*/  LDL.LU R222, [R1+0x18] ;  /* 0x0000180001de7983 */ /* 0x000ea80000300800 */
[----:B------:R-:W3:Y:S01]  /*bee0*/  LDL.64 R180, [R1+0x48] ;  /* 0x0000480001b47983 */ /* 0x000ee20000100a00 */
[----:B------:R-:W-:Y:S01]  /*bef0*/  IMAD.WIDE.U32 R8, R238, -0x326172a9, RZ ;  /* 0xcd9e8d57ee087825 */ /* 0x000fe200078e00ff */
[----:B------:R-:W-:-:S03]  /*bf00*/  PRMT R230, R98, 0x7054, R98 ;  /* 0x0000705462e67816 */ /* 0x000fc60000000062 */
[----:B------:R-:W-:Y:S01]  /*bf10*/  IMAD.WIDE.U32 R6, R239, -0x326172a9, RZ ;  /* 0xcd9e8d57ef067825 */ /* 0x000fe200078e00ff */
[-C--:B------:R-:W-:Y:S01]  /*bf20*/  LOP3.LUT R4, R9, R85.reuse, RZ, 0x3c, !PT ;  /* 0x0000005509047212 */ /* 0x080fe200078e3cff */
[----:B------:R-:W-:Y:S02]  /*bf30*/  STL.64 [R1+0x28], R8 ;  /* 0x0000280801007387 */ /* 0x000fe40000100a00 */
[----:B------:R-:W-:Y:S02]  /*bf40*/  IMAD.MOV.U32 R5, RZ, RZ, c[0x0][0x1a4] ;  /* 0x00006900ff057624 */ /* 0x000fe400078e00ff */
[----:B------:R4:W-:Y:S01]  /*bf50*/  STL.64 [R1+0x20], R6 ;  /* 0x0000200601007387 */ /* 0x0009e20000100a00 */
[----:B-1----:R-:W-:Y:S01]  /*bf60*/  LOP3.LUT R0, R7, R85, RZ, 0x3c, !PT ;  /* 0x0000005507007212 */ /* 0x002fe200078e3cff */
[----:B----4-:R-:W-:-:S04]  /*bf70*/  IMAD.WIDE.U32 R6, R4, -0x2daee0ad, RZ ;  /* 0xd2511f5304067825 */ /* 0x010fc800078e00ff */
[----:B--2---:R-:W-:Y:S01]  /*bf80*/  IMAD.WIDE.U32 R228, R222, -0x2daee0ad, RZ ;  /* 0xd2511f53dee47825 */ /* 0x004fe200078e00ff */
[----:B---3--:R-:W-:-:S13]  /*bf90*/  ISETP.GE.AND P0, PT, R180, c[0x0][0x220], PT ;  /* 0x00008800b4007a0c */ /* 0x008fda0003f06270 */
[----:B------:R-:W-:Y:S02]  /*bfa0*/  @!P0 IMAD R8, R5, 0x60, RZ ;  /* 0x0000006005088824 */ /* 0x000fe400078e02ff */
[----:B------:R-:W-:-:S03]  /*bfb0*/  IMAD.WIDE.U32 R4, R0, -0x2daee0ad, RZ ;  /* 0xd2511f5300047825 */ /* 0x000fc600078e00ff */
[----:B------:R1:W-:Y:S04]  /*bfc0*/  @!P0 STL [R1+0x3c], R8 ;  /* 0x00003c0801008387 */ /* 0x0003e80000100800 */
[----:B------:R1:W-:Y:S04]  /*bfd0*/  STL.64 [R1], R4 ;  /* 0x0000000401007387 */ /* 0x0003e80000100a00 */
[----:B------:R1:W-:Y:S01]  /*bfe0*/  STL.64 [R1+0x8], R6 ;  /* 0x0000080601007387 */ /* 0x0003e20000100a00 */
[----:B------:R-:W-:Y:S05]  /*bff0*/  BRA `(.L_x_497) ;  /* 0x0000035000007947 */ /* 0x000fea0003800000 */
.L_x_499:
[----:B------:R-:W2:Y:S01]  /*c000*/  LDL.64 R138, [R1+0x60] ;  /* 0x00006000018a7983 */ /* 0x000ea20000100a00 */
[----:B------:R-:W-:Y:S03]  /*c010*/  IADD3 R0, R227, -0x1, RZ ;  /* 0xffffffffe3007810 */ /* 0x000fe60007ffe0ff */
[----:B------:R-:W3:Y:S01]  /*c020*/  LDL.64 R222, [R1+0x50] ;  /* 0x0000500001de7983 */ /* 0x000ee20000100a00 */
[----:B------:R-:W-:Y:S01]  /*c030*/  SHF.R.S32.HI R133, RZ, 0x1f, R0 ;  /* 0x0000001fff857819 */ /* 0x000fe20000011400 */
[C---:B------:R-:W-:Y:S02]  /*c040*/  IMAD.WIDE.U32 R172, R0.reuse, c[0x0][0x198], RZ ;  /* 0x0000660000ac7a25 */ /* 0x040fe400078e00ff */
        /* <DEDUP_REMOVED lines=8> */
[----:B--2---:R-:W-:Y:S01]  /*c0d0*/  LEA R132, P3, R172, R138, 0x7 ;  /* 0x0000008aac847211 */ /* 0x004fe200078638ff */
[----:B------:R-:W-:Y:S03]  /*c0e0*/  @!P0 IMAD.MOV.U32 R139, RZ, RZ, c[0x0][0x19c] ;  /* 0x00006700ff8b8624 */ /* 0x000fe600078e00ff */
[----:B------:R-:W-:Y:S02]  /*c0f0*/  @!P0 LEA R176, P5, R132, c[0x0][0x168], 0x1 ;  /* 0x00005a0084b08a11 */ /* 0x000fe400078a08ff */
[----:B---3--:R-:W-:Y:S02]  /*c100*/  LEA.HI.X R133, R172, R223, R133, 0x7, P3 ;  /* 0x000000dfac857211 */ /* 0x008fe400018f3c85 */
        /* <DEDUP_REMOVED lines=12> */
[C---:B------:R-:W-:Y:S01]  /*c1d0*/  @!P0 LEA R172, P2, R138.reuse, c[0x0][0x168], 0x1 ;  /* 0x00005a008aac8a11 */ /* 0x040fe200078408ff */
        /* <DEDUP_REMOVED lines=23> */
.L_x_497:
[----:B------:R-:W2:Y:S01]  /*c350*/  LDL.64 R10, [R1+0x58] ;  /* 0x00005800010a7983 */ /* 0x000ea20000100a00 */
[----:B------:R-:W-:Y:S04]  /*c360*/  DEPBAR.LE SB0, 0x0 ;  /* 0x000080000000791a */ /* 0x000fe80000000000 */
[----:B------:R-:W-:Y:S01]  /*c370*/  SHF.R.S32.HI R0, RZ, 0x1f, R227 ;  /* 0x0000001fff007819 */ /* 0x000fe200000114e3 */
[----:B------:R-:W3:Y:S01]  /*c380*/  LDL R9, [R1+0x44] ;  /* 0x0000440001097983 */ /* 0x000ee20000100800 */
[C---:B-1----:R-:W-:Y:S04]  /*c390*/  IMAD.WIDE.U32 R6, R227.reuse, c[0x0][0x1a0], RZ ;  /* 0x00006800e3067a25 */ /* 0x042fe800078e00ff */
        /* <DEDUP_REMOVED lines=23> */
[----:B------:R-:W-:Y:S02]  /*c510*/  @!P0 LEA R0, P2, R15, R4, 0x6 ;  /* 0x000000040f008211 */ /* 0x000fe400078430ff */
        /* <DEDUP_REMOVED lines=112> */
.L_x_498:
[----:B------:R-:W2:Y:S01]  /*cc20*/  LDL R0, [R1+0x40] ;  /* 0x0000400001007983 */ /* 0x000ea20000100800 */
[C---:B------:R-:W-:Y:S03]  /*cc30*/  IMAD.SHL.U32 R237, R227.reuse, 0x4, RZ ;  /* 0x00000004e3ed7824 */ /* 0x040fe600078e00ff */
        /* <DEDUP_REMOVED lines=8> */
[----:B------:R3:W-:Y:S06]  /*ccc0*/  STL.64 [R1+0x80], R212 ;  /* 0x000080d401007387 */ /* 0x0007ec0000100a00 */
[----:B------:R-:W-:Y:S04]  /*ccd0*/  STL [R1+0x78], R211 ;  /* 0x000078d301007387 */ /* 0x000fe80000100800 */
[----:B------:R-:W-:Y:S04]  /*cce0*/  STL [R1+0x74], R208 ;  /* 0x000074d001007387 */ /* 0x000fe80000100800 */
[----:B------:R-:W4:Y:S06]  /*ccf0*/  LDL.64 R240, [R1+0x20] ;  /* 0x0000200001f07983 */ /* 0x000f2c0000100a00 */
[----:B------:R-:W4:Y:S06]  /*cd00*/  LDL.64 R242, [R1+0x8] ;  /* 0x0000080001f27983 */ /* 0x000f2c0000100a00 */
[----:B------:R-:W4:Y:S06]  /*cd10*/  LDL.64 R238, [R1+0x28] ;  /* 0x0000280001ee7983 */ /* 0x000f2c0000100a00 */
[----:B---3--:R-:W3:Y:S06]  /*cd20*/  LDL.64 R212, [R1] ;  /* 0x0000000001d47983 */ /* 0x008eec0000100a00 */
[----:B------:R-:W-:Y:S01]  /*cd30*/  STL [R1+0xa8], R227 ;  /* 0x0000a8e301007387 */ /* 0x000fe20000100800 */
[----:B--2---:R-:W-:Y:S05]  /*cd40*/  IMAD R0, R227, -0x80, R0 ;  /* 0xffffff80e3007824 */ /* 0x004fea00078e0200 */
[C---:B------:R-:W-:Y:S02]  /*cd50*/  IADD3 R137, R0.reuse, -0x78, RZ ;  /* 0xffffff8800897810 */ /* 0x040fe40007ffe0ff */
[C---:B------:R-:W-:Y:S02]  /*cd60*/  IADD3 R132, R0.reuse, 0x47, RZ ;  /* 0x0000004700847810 */ /* 0x040fe40007ffe0ff */
[----:B------:R-:W-:Y:S02]  /*cd70*/  ISETP.GE.AND P3, PT, R137, RZ, PT ;  /* 0x000000ff8900720c */ /* 0x000fe40003f66270 */
[C---:B------:R-:W-:Y:S02]  /*cd80*/  IADD3 R133, R0.reuse, -0x79, RZ ;  /* 0xffffff8700857810 */ /* 0x040fe40007ffe0ff */
[C---:B-1----:R-:W-:Y:S02]  /*cd90*/  IADD3 R138, R0.reuse, 0x40, RZ ;  /* 0x00000040008a7810 */ /* 0x042fe40007ffe0ff */
[----:B------:R-:W-:Y:S02]  /*cda0*/  ISETP.GE.AND P2, PT, R133, RZ, PT ;  /* 0x000000ff8500720c */ /* 0x000fe40003f46270 */
[C---:B------:R-:W-:Y:S02]  /*cdb0*/  IADD3 R139, R0.reuse, -0x40, RZ ;  /* 0xffffffc0008b7810 */ /* 0x040fe40007ffe0ff */
[C---:B------:R-:W-:Y:S02]  /*cdc0*/  IADD3 R185, R0.reuse, -0x49, RZ ;  /* 0xffffffb700b97810 */ /* 0x040fe40007ffe0ff */
[C---:B------:R-:W-:Y:S02]  /*cdd0*/  IADD3 R184, R0.reuse, -0x50, RZ ;  /* 0xffffffb000b87810 */ /* 0x040fe40007ffe0ff */
[----:B------:R-:W-:Y:S02]  /*cde0*/  @!P3 IADD3 R137, -R0, 0x78, RZ ;  /* 0x000000780089b810 */ /* 0x000fe40007ffe1ff */
[----:B------:R-:W-:Y:S02]  /*cdf0*/  ISETP.GE.AND P3, PT, R132, RZ, PT ;  /* 0x000000ff8400720c */ /* 0x000fe40003f66270 */
[----:B------:R-:W1:Y:S01]  /*ce00*/  I2F R179, R137 ;  /* 0x0000008900b37306 */ /* 0x000e620000201400 */
[C---:B------:R-:W-:Y:S02]  /*ce10*/  @!P2 IADD3 R133, -R0.reuse, 0x79, RZ ;  /* 0x000000790085a810 */ /* 0x040fe40007ffe1ff */
[C---:B------:R-:W-:Y:S02]  /*ce20*/  IADD3 R183, R0.reuse, -0x51, RZ ;  /* 0xffffffaf00b77810 */ /* 0x040fe40007ffe0ff */
[C---:B------:R-:W-:Y:S02]  /*ce30*/  IADD3 R198, R0.reuse, -0x1, RZ ;  /* 0xffffffff00c67810 */ /* 0x040fe40007ffe0ff */
[C---:B------:R-:W-:Y:S02]  /*ce40*/  IADD3 R182, R0.reuse, -0x58, RZ ;  /* 0xffffffa800b67810 */ /* 0x040fe40007ffe0ff */
[C---:B------:R-:W-:Y:S01]  /*ce50*/  IADD3 R181, R0.reuse, -0x59, RZ ;  /* 0xffffffa700b57810 */ /* 0x040fe20007ffe0ff */
[----:B------:R-:W2:Y:S01]  /*ce60*/  I2F R178, R133 ;  /* 0x0000008500b27306 */ /* 0x000ea20000201400 */
[C---:B------:R-:W-:Y:S02]  /*ce70*/  @!P3 IADD3 R132, -R0.reuse, -0x47, RZ ;  /* 0xffffffb90084b810 */ /* 0x040fe40007ffe1ff */
[C---:B------:R-:W-:Y:S02]  /*ce80*/  IADD3 R180, R0.reuse, -0x60, RZ ;  /* 0xffffffa000b47810 */ /* 0x040fe40007ffe0ff */
[C---:B------:R-:W-:Y:S02]  /*ce90*/  IADD3 R197, R0.reuse, -0x8, RZ ;  /* 0xfffffff800c57810 */ /* 0x040fe40007ffe0ff */
[C---:B------:R-:W-:Y:S02]  /*cea0*/  IADD3 R196, R0.reuse, -0x9, RZ ;  /* 0xfffffff700c47810 */ /* 0x040fe40007ffe0ff */
[----:B------:R-:W-:Y:S01]  /*ceb0*/  IADD3 R195, R0, -0x10, RZ ;  /* 0xfffffff000c37810 */ /* 0x000fe20007ffe0ff */
[----:B------:R-:W3:Y:S01]  /*cec0*/  I2F R177, R132 ;  /* 0x0000008400b17306 */ /* 0x000ee20000201400 */
[----:B------:R-:W-:Y:S02]  /*ced0*/  ISETP.GE.AND P2, PT, R138, RZ, PT ;  /* 0x000000ff8a00720c */ /* 0x000fe40003f46270 */
[----:B------:R-:W-:Y:S01]  /*cee0*/  IABS R176, R0 ;  /* 0x0000000000b07213 */ /* 0x000fe20000000000 */
[-C--:B-1----:R-:W-:Y:S01]  /*cef0*/  FFMA.FTZ R128, R179, -R3.reuse, R128 ;  /* 0x80000003b3807223 */ /* 0x082fe20000010080 */
[C---:B------:R-:W-:Y:S02]  /*cf00*/  IADD3 R137, R0.reuse, 0x3f, RZ ;  /* 0x0000003f00897810 */ /* 0x040fe40007ffe0ff */
[C---:B------:R-:W-:Y:S02]  /*cf10*/  IADD3 R191, R0.reuse, -0x20, RZ ;  /* 0xffffffe000bf7810 */ /* 0x040fe40007ffe0ff */
[----:B------:R-:W-:Y:S01]  /*cf20*/  ISETP.GE.AND P3, PT, R137, RZ, PT ;  /* 0x000000ff8900720c */ /* 0x000fe20003f66270 */
[----:B------:R-:W1:Y:S01]  /*cf30*/  I2F R176, R176 ;  /* 0x000000b000b07306 */ /* 0x000e620000201400 */
[C---:B------:R-:W-:Y:S02]  /*cf40*/  IADD3 R179, R0.reuse, -0x61, RZ ;  /* 0xffffff9f00b37810 */ /* 0x040fe40007ffe0ff */
[----:B------:R-:W-:Y:S01]  /*cf50*/  IADD3 R194, R0, -0x11, RZ ;  /* 0xffffffef00c27810 */ /* 0x000fe20007ffe0ff */
[-C--:B--2---:R-:W-:Y:S01]  /*cf60*/  FFMA.FTZ R129, R178, -R3.reuse, R129 ;  /* 0x80000003b2817223 */ /* 0x084fe20000010081 */
[C---:B------:R-:W-:Y:S02]  /*cf70*/  @!P2 IADD3 R138, -R0.reuse, -0x40, RZ ;  /* 0xffffffc0008aa810 */ /* 0x040fe40007ffe1ff */
[C---:B------:R-:W-:Y:S02]  /*cf80*/  IADD3 R133, R0.reuse, 0x38, RZ ;  /* 0x0000003800857810 */ /* 0x040fe40007ffe0ff */
[C---:B------:R-:W-:Y:S01]  /*cf90*/  IADD3 R193, R0.reuse, -0x18, RZ ;  /* 0xffffffe800c17810 */ /* 0x040fe20007ffe0ff */
[----:B------:R-:W2:Y:S01]  /*cfa0*/  I2F R175, R138 ;  /* 0x0000008a00af7306 */ /* 0x000ea20000201400 */
[----:B------:R-:W-:Y:S02]  /*cfb0*/  ISETP.GE.AND P2, PT, R133, RZ, PT ;  /* 0x000000ff8500720c */ /* 0x000fe40003f46270 */
[C---:B------:R-:W-:Y:S01]  /*cfc0*/  @!P3 IADD3 R137, -R0.reuse, -0x3f, RZ ;  /* 0xffffffc10089b810 */ /* 0x040fe20007ffe1ff */
[-C--:B---3--:R-:W-:Y:S01]  /*cfd0*/  FFMA.FTZ R11, R177, -R3.reuse, R11 ;  /* 0x80000003b10b7223 */ /* 0x088fe2000001000b */
[C---:B------:R-:W-:Y:S02]  /*cfe0*/  IADD3 R132, R0.reuse, 0x37, RZ ;  /* 0x0000003700847810 */ /* 0x040fe40007ffe0ff */
[----:B------:R-:W-:Y:S02]  /*cff0*/  IADD3 R192, R0, -0x19, RZ ;  /* 0xffffffe700c07810 */ /* 0x000fe40007ffe0ff */
[----:B------:R-:W-:Y:S01]  /*d000*/  ISETP.GE.AND P3, PT, R132, RZ, PT ;  /* 0x000000ff8400720c */ /* 0x000fe20003f66270 */
[----:B------:R-:W3:Y:S01]  /*d010*/  I2F R174, R137 ;  /* 0x0000008900ae7306 */ /* 0x000ee20000201400 */
[C---:B------:R-:W-:Y:S02]  /*d020*/  IADD3 R188, R0.reuse, -0x29, RZ ;  /* 0xffffffd700bc7810 */ /* 0x040fe40007ffe0ff */
[----:B------:R-:W-:Y:S01]  /*d030*/  IADD3 R190, R0, -0x21, RZ ;  /* 0xffffffdf00be7810 */ /* 0x000fe20007ffe0ff */
[-C--:B-1----:R-:W-:Y:S01]  /*d040*/  FFMA.FTZ R18, R176, -R3.reuse, R18 ;  /* 0x80000003b0127223 */ /* 0x082fe20000010012 */
[----:B------:R-:W-:Y:S01]  /*d050*/  @!P2 IADD3 R133, -R0, -0x38, RZ ;  /* 0xffffffc80085a810 */ /* 0x000fe20007ffe1ff */
[CC--:B------:R-:W-:Y:S01]  /*d060*/  FFMA.FTZ R72, R176.reuse, -R3.reuse, R72 ;  /* 0x80000003b0487223 */ /* 0x0c0fe20000010048 */
[----:B------:R-:W-:Y:S01]  /*d070*/  ISETP.GE.AND P2, PT, R139, RZ, PT ;  /* 0x000000ff8b00720c */ /* 0x000fe20003f46270 */
[-C--:B------:R-:W-:Y:S01]  /*d080*/  FFMA.FTZ R78, R176, -R3.reuse, R78 ;  /* 0x80000003b04e7223 */ /* 0x080fe2000001004e */
[C---:B------:R-:W-:Y:S01]  /*d090*/  IADD3 R189, R0.reuse, -0x28, RZ ;  /* 0xffffffd800bd7810 */ /* 0x040fe20007ffe0ff */
[----:B------:R-:W1:Y:S01]  /*d0a0*/  I2F R173, R133 ;  /* 0x0000008500ad7306 */ /* 0x000e620000201400 */
[----:B------:R-:W-:Y:S01]  /*d0b0*/  IADD3 R178, R0, -0x68, RZ ;  /* 0xffffff9800b27810 */ /* 0x000fe20007ffe0ff */
[-C--:B------:R-:W-:Y:S01]  /*d0c0*/  FFMA.FTZ R4, R176, -R3.reuse, R4 ;  /* 0x80000003b0047223 */ /* 0x080fe20000010004 */
[C---:B------:R-:W-:Y:S01]  /*d0d0*/  @!P3 IADD3 R132, -R0.reuse, -0x37, RZ ;  /* 0xffffffc90084b810 */ /* 0x040fe20007ffe1ff */
[CC--:B--2---:R-:W-:Y:S01]  /*d0e0*/  FFMA.FTZ R8, R175.reuse, -R3.reuse, R8 ;  /* 0x80000003af087223 */ /* 0x0c4fe20000010008 */
[C---:B------:R-:W-:Y:S01]  /*d0f0*/  IADD3 R138, R0.reuse, 0x30, RZ ;  /* 0x00000030008a7810 */ /* 0x040fe20007ffe0ff */
[-C--:B------:R-:W-:Y:S01]  /*d100*/  FFMA.FTZ R14, R175, -R3.reuse, R14 ;  /* 0x80000003af0e7223 */ /* 0x080fe2000001000e */
[C---:B------:R-:W-:Y:S02]  /*d110*/  IADD3 R175, R0.reuse, 0x28, RZ ;  /* 0x0000002800af7810 */ /* 0x040fe40007ffe0ff */
[----:B------:R-:W-:Y:S01]  /*d120*/  IADD3 R199, R0, -0x38, RZ ;  /* 0xffffffc800c77810 */ /* 0x000fe20007ffe0ff */
[----:B------:R2:W2:Y:S01]  /*d130*/  I2F R172, R132 ;  /* 0x0000008400ac7306 */ /* 0x0004a20000201400 */
[----:B------:R-:W-:Y:S02]  /*d140*/  ISETP.GE.AND P3, PT, R138, RZ, PT ;  /* 0x000000ff8a00720c */ /* 0x000fe40003f66270 */
[----:B------:R-:W-:Y:S01]  /*d150*/  @!P2 IADD3 R139, -R0, 0x40, RZ ;  /* 0x00000040008ba810 */ /* 0x000fe20007ffe1ff */
[-C--:B---3--:R-:W-:Y:S01]  /*d160*/  FFMA.FTZ R15, R174, -R3.reuse, R15 ;  /* 0x80000003ae0f7223 */ /* 0x088fe2000001000f */
[----:B------:R-:W-:Y:S01]  /*d170*/  IADD3 R137, R0, -0x41, RZ ;  /* 0xffffffbf00897810 */ /* 0x000fe20007ffe0ff */
[-C--:B------:R-:W-:Y:S01]  /*d180*/  FFMA.FTZ R9, R174, -R3.reuse, R9 ;  /* 0x80000003ae097223 */ /* 0x080fe20000010009 */
[----:B------:R-:W-:Y:S02]  /*d190*/  IADD3 R174, R0, 0x27, RZ ;  /* 0x0000002700ae7810 */ /* 0x000fe40007ffe0ff */
[----:B------:R-:W-:Y:S01]  /*d1a0*/  ISETP.GE.AND P4, PT, R137, RZ, PT ;  /* 0x000000ff8900720c */ /* 0x000fe20003f86270 */
[----:B------:R-:W3:Y:S01]  /*d1b0*/  I2F R139, R139 ;  /* 0x0000008b008b7306 */ /* 0x000ee20000201400 */
[----:B------:R-:W-:Y:S02]  /*d1c0*/  ISETP.GE.AND P5, PT, R174, RZ, PT ;  /* 0x000000ffae00720c */ /* 0x000fe40003fa6270 */
[C---:B------:R-:W-:Y:S01]  /*d1d0*/  IADD3 R187, R0.reuse, -0x30, RZ ;  /* 0xffffffd000bb7810 */ /* 0x040fe20007ffe0ff */
[CC--:B-1----:R-:W-:Y:S01]  /*d1e0*/  FFMA.FTZ R26, R173.reuse, -R3.reuse, R26 ;  /* 0x80000003ad1a7223 */ /* 0x0c2fe2000001001a */
[C---:B------:R-:W-:Y:S01]  /*d1f0*/  @!P3 IADD3 R138, -R0.reuse, -0x30, RZ ;  /* 0xffffffd0008ab810 */ /* 0x040fe20007ffe1ff */
[-C--:B------:R-:W-:Y:S01]  /*d200*/  FFMA.FTZ R12, R173, -R3.reuse, R12 ;  /* 0x80000003ad0c7223 */ /* 0x080fe2000001000c */
[C---:B------:R-:W-:Y:S02]  /*d210*/  IADD3 R133, R0.reuse, -0x48, RZ ;  /* 0xffffffb800857810 */ /* 0x040fe40007ffe0ff */
[C---:B------:R-:W-:Y:S02]  /*d220*/  IADD3 R173, R0.reuse, 0x20, RZ ;  /* 0x0000002000ad7810 */ /* 0x040fe40007ffe0ff */
[----:B------:R-:W1:Y:S01]  /*d230*/  I2F R138, R138 ;  /* 0x0000008a008a7306 */ /* 0x000e620000201400 */
[C---:B------:R-:W-:Y:S02]  /*d240*/  @!P4 IADD3 R137, -R0.reuse, 0x41, RZ ;  /* 0x000000410089c810 */ /* 0x040fe40007ffe1ff */
[----:B--2---:R-:W-:Y:S01]  /*d250*/  IADD3 R132, R0, 0x2f, RZ ;  /* 0x0000002f00847810 */ /* 0x004fe20007ffe0ff */
[CC--:B------:R-:W-:Y:S01]  /*d260*/  FFMA.FTZ R27, R172.reuse, -R3.reuse, R27 ;  /* 0x80000003ac1b7223 */ /* 0x0c0fe2000001001b */
[----:B------:R-:W-:Y:S01]  /*d270*/  ISETP.GE.AND P4, PT, R175, RZ, PT ;  /* 0x000000ffaf00720c */ /* 0x000fe20003f86270 */
[-C--:B------:R-:W-:Y:S01]  /*d280*/  FFMA.FTZ R13, R172, -R3.reuse, R13 ;  /* 0x80000003ac0d7223 */ /* 0x080fe2000001000d */
[----:B------:R-:W-:Y:S02]  /*d290*/  ISETP.GE.AND P2, PT, R132, RZ, PT ;  /* 0x000000ff8400720c */ /* 0x000fe40003f46270 */
[----:B------:R-:W-:Y:S01]  /*d2a0*/  ISETP.GE.AND P3, PT, R133, RZ, PT ;  /* 0x000000ff8500720c */ /* 0x000fe20003f66270 */
[----:B------:R-:W2:Y:S01]  /*d2b0*/  I2F R137, R137 ;  /* 0x0000008900897306 */ /* 0x000ea20000201400 */
[C---:B------:R-:W-:Y:S02]  /*d2c0*/  IADD3 R172, R0.reuse, 0x1f, RZ ;  /* 0x0000001f00ac7810 */ /* 0x040fe40007ffe0ff */
[----:B------:R-:W-:Y:S01]  /*d2d0*/  ISETP.GE.AND P6, PT, R173, RZ, PT ;  /* 0x000000ffad00720c */ /* 0x000fe20003fc6270 */
[CC--:B---3--:R-:W-:Y:S01]  /*d2e0*/  FFMA.FTZ R68, R139.reuse, -R3.reuse, R68 ;  /* 0x800000038b447223 */ /* 0x0c8fe20000010044 */
[C---:B------:R-:W-:Y:S01]  /*d2f0*/  @!P5 IADD3 R174, -R0.reuse, -0x27, RZ ;  /* 0xffffffd900aed810 */ /* 0x040fe20007ffe1ff */
[-C--:B------:R-:W-:Y:S01]  /*d300*/  FFMA.FTZ R82, R139, -R3.reuse, R82 ;  /* 0x800000038b527223 */ /* 0x080fe20000010052 */
[C---:B------:R-:W-:Y:S02]  /*d310*/  IADD3 R139, R0.reuse, 0x18, RZ ;  /* 0x00000018008b7810 */ /* 0x040fe40007ffe0ff */
[C---:B------:R-:W-:Y:S02]  /*d320*/  @!P4 IADD3 R175, -R0.reuse, -0x28, RZ ;  /* 0xffffffd800afc810 */ /* 0x040fe40007ffe1ff */
[----:B------:R-:W-:Y:S02]  /*d330*/  @!P2 IADD3 R132, -R0, -0x2f, RZ ;  /* 0xffffffd10084a810 */ /* 0x000fe40007ffe1ff */
[----:B------:R-:W3:Y:S01]  /*d340*/  I2F R204, R175 ;  /* 0x000000af00cc7306 */ /* 0x000ee20000201400 */
[----:B------:R-:W-:Y:S01]  /*d350*/  ISETP.GE.AND P2, PT, R185, RZ, PT ;  /* 0x000000ffb900720c */ /* 0x000fe20003f46270 */
[-C--:B-1----:R-:W-:Y:S01]  /*d360*/  FFMA.FTZ R24, R138, -R3.reuse, R24 ;  /* 0x800000038a187223 */ /* 0x082fe20000010018 */
[----:B------:R-:W-:Y:S01]  /*d370*/  @!P3 IADD3 R133, -R0, 0x48, RZ ;  /* 0x000000480085b810 */ /* 0x000fe20007ffe1ff */
[-C--:B------:R-:W-:Y:S01]  /*d380*/  FFMA.FTZ R30, R138, -R3.reuse, R30 ;  /* 0x800000038a1e7223 */ /* 0x080fe2000001001e */
[----:B------:R-:W-:Y:S02]  /*d390*/  ISETP.GE.AND P3, PT, R184, RZ, PT ;  /* 0x000000ffb800720c */ /* 0x000fe40003f66270 */
[----:B------:R-:W-:Y:S02]  /*d3a0*/  ISETP.GE.AND P4, PT, R183, RZ, PT ;  /* 0x000000ffb700720c */ /* 0x000fe40003f86270 */
[C---:B------:R-:W-:Y:S01]  /*d3b0*/  IADD3 R138, R0.reuse, 0x17, RZ ;  /* 0x00000017008a7810 */ /* 0x040fe20007ffe0ff */
[----:B------:R-:W1:Y:S01]  /*d3c0*/  I2F R133, R133 ;  /* 0x0000008500857306 */ /* 0x000e620000201400 */
[----:B------:R-:W-:Y:S01]  /*d3d0*/  @!P6 IADD3 R173, -R0, -0x20, RZ ;  /* 0xffffffe000ade810 */ /* 0x000fe20007ffe1ff */
[CC--:B--2---:R-:W-:Y:S01]  /*d3e0*/  FFMA.FTZ R69, R137.reuse, -R3.reuse, R69 ;  /* 0x8000000389457223 */ /* 0x0c4fe20000010045 */
[----:B------:R-:W-:Y:S01]  /*d3f0*/  ISETP.GE.AND P5, PT, R182, RZ, PT ;  /* 0x000000ffb600720c */ /* 0x000fe20003fa6270 */
[-C--:B------:R-:W-:Y:S01]  /*d400*/  FFMA.FTZ R83, R137, -R3.reuse, R83 ;  /* 0x8000000389537223 */ /* 0x080fe20000010053 */
[----:B------:R-:W-:Y:S02]  /*d410*/  @!P2 IADD3 R185, -R0, 0x49, RZ ;  /* 0x0000004900b9a810 */ /* 0x000fe40007ffe1ff */
[----:B------:R-:W-:Y:S02]  /*d420*/  ISETP.GE.AND P2, PT, R172, RZ, PT ;  /* 0x000000ffac00720c */ /* 0x000fe40003f46270 */
[C---:B------:R-:W-:Y:S01]  /*d430*/  @!P3 IADD3 R184, -R0.reuse, 0x50, RZ ;  /* 0x0000005000b8b810 */ /* 0x040fe20007ffe1ff */
[----:B------:R-:W2:Y:S01]  /*d440*/  I2F R132, R132 ;  /* 0x0000008400847306 */ /* 0x000ea20000201400 */
[----:B------:R-:W-:Y:S02]  /*d450*/  @!P4 IADD3 R183, -R0, 0x51, RZ ;  /* 0x0000005100b7c810 */ /* 0x000fe40007ffe1ff */
[----:B------:R-:W-:Y:S01]  /*d460*/  ISETP.GE.AND P3, PT, R139, RZ, PT ;  /* 0x000000ff8b00720c */ /* 0x000fe20003f66270 */
[CC--:B---3--:R-:W-:Y:S01]  /*d470*/  FFMA.FTZ R28, R204.reuse, -R3.reuse, R28 ;  /* 0x80000003cc1c7223 */ /* 0x0c8fe2000001001c */
[----:B------:R-:W-:Y:S01]  /*d480*/  ISETP.GE.AND P6, PT, R181, RZ, PT ;  /* 0x000000ffb500720c */ /* 0x000fe20003fc6270 */
[-C--:B------:R-:W-:Y:S01]  /*d490*/  FFMA.FTZ R42, R204, -R3.reuse, R42 ;  /* 0x80000003cc2a7223 */ /* 0x080fe2000001002a */
[----:B------:R-:W-:Y:S02]  /*d4a0*/  ISETP.GE.AND P4, PT, R138, RZ, PT ;  /* 0x000000ff8a00720c */ /* 0x000fe40003f86270 */
[C---:B------:R-:W-:Y:S01]  /*d4b0*/  IADD3 R137, R0.reuse, 0x10, RZ ;  /* 0x0000001000897810 */ /* 0x040fe20007ffe0ff */
[----:B------:R-:W3:Y:S01]  /*d4c0*/  I2F R184, R184 ;  /* 0x000000b800b87306 */ /* 0x000ee20000201400 */
[----:B------:R-:W-:Y:S02]  /*d4d0*/  @!P2 IADD3 R172, -R0, -0x1f, RZ ;  /* 0xffffffe100aca810 */ /* 0x000fe40007ffe1ff */
[----:B------:R-:W-:Y:S01]  /*d4e0*/  ISETP.GE.AND P2, PT, R198, RZ, PT ;  /* 0x000000ffc600720c */ /* 0x000fe20003f46270 */
[CC--:B-1----:R-:W-:Y:S01]  /*d4f0*/  FFMA.FTZ R86, R133.reuse, -R3.reuse, R86 ;  /* 0x8000000385567223 */ /* 0x0c2fe20000010056 */
[C---:B------:R-:W-:Y:S01]  /*d500*/  @!P5 IADD3 R182, -R0.reuse, 0x58, RZ ;  /* 0x0000005800b6d810 */ /* 0x040fe20007ffe1ff */
[-C--:B------:R-:W-:Y:S01]  /*d510*/  FFMA.FTZ R80, R133, -R3.reuse, R80 ;  /* 0x8000000385507223 */ /* 0x080fe20000010050 */
[C---:B------:R-:W-:Y:S02]  /*d520*/  @!P3 IADD3 R139, -R0.reuse, -0x18, RZ ;  /* 0xffffffe8008bb810 */ /* 0x040fe40007ffe1ff */
[C---:B------:R-:W-:Y:S01]  /*d530*/  @!P6 IADD3 R181, -R0.reuse, 0x59, RZ ;  /* 0x0000005900b5e810 */ /* 0x040fe20007ffe1ff */
[----:B------:R-:W1:Y:S01]  /*d540*/  I2F R175, R172 ;  /* 0x000000ac00af7306 */ /* 0x000e620000201400 */
[----:B------:R-:W-:Y:S02]  /*d550*/  @!P4 IADD3 R138, -R0, -0x17, RZ ;  /* 0xffffffe9008ac810 */ /* 0x000fe40007ffe1ff */
[----:B------:R-:W-:Y:S01]  /*d560*/  ISETP.GE.AND P5, PT, R180, RZ, PT ;  /* 0x000000ffb400720c */ /* 0x000fe20003fa6270 */
[CC--:B--2---:R-:W-:Y:S01]  /*d570*/  FFMA.FTZ R25, R132.reuse, -R3.reuse, R25 ;  /* 0x8000000384197223 */ /* 0x0c4fe20000010019 */
[----:B------:R-:W-:Y:S01]  /*d580*/  ISETP.GE.AND P3, PT, R197, RZ, PT ;  /* 0x000000ffc500720c */ /* 0x000fe20003f66270 */
[-C--:B------:R-:W-:Y:S01]  /*d590*/  FFMA.FTZ R31, R132, -R3.reuse, R31 ;  /* 0x80000003841f7223 */ /* 0x080fe2000001001f */
[----:B------:R-:W-:Y:S02]  /*d5a0*/  @!P2 IADD3 R198, -R0, 0x1, RZ ;  /* 0x0000000100c6a810 */ /* 0x000fe40007ffe1ff */
[----:B------:R-:W-:Y:S01]  /*d5b0*/  ISETP.GE.AND P2, PT, R137, RZ, PT ;  /* 0x000000ff8900720c */ /* 0x000fe20003f46270 */
[----:B------:R-:W2:Y:S01]  /*d5c0*/  I2F R139, R139 ;  /* 0x0000008b008b7306 */ /* 0x000ea20000201400 */
[----:B------:R-:W-:Y:S02]  /*d5d0*/  ISETP.GE.AND P6, PT, R196, RZ, PT ;  /* 0x000000ffc400720c */ /* 0x000fe40003fc6270 */
[----:B------:R-:W-:Y:S01]  /*d5e0*/  ISETP.GE.AND P4, PT, R195, RZ, PT ;  /* 0x000000ffc300720c */ /* 0x000fe20003f86270 */
[-C--:B---3--:R-:W-:Y:S01]  /*d5f0*/  FFMA.FTZ R84, R184, -R3.reuse, R84 ;  /* 0x80000003b8547223 */ /* 0x088fe20000010054 */
[----:B------:R-:W-:Y:S01]  /*d600*/  IADD3 R133, R0, 0xf, RZ ;  /* 0x0000000f00857810 */ /* 0x000fe20007ffe0ff */
[-C--:B------:R-:W-:Y:S01]  /*d610*/  FFMA.FTZ R98, R184, -R3.reuse, R98 ;  /* 0x80000003b8627223 */ /* 0x080fe20000010062 */
[C---:B------:R-:W-:Y:S02]  /*d620*/  @!P5 IADD3 R180, -R0.reuse, 0x60, RZ ;  /* 0x0000006000b4d810 */ /* 0x040fe40007ffe1ff */
[C---:B------:R-:W-:Y:S01]  /*d630*/  @!P3 IADD3 R197, -R0.reuse, 0x8, RZ ;  /* 0x0000000800c5b810 */ /* 0x040fe20007ffe1ff */
[----:B------:R-:W3:Y:S01]  /*d640*/  I2F R206, R198 ;  /* 0x000000c600ce7306 */ /* 0x000ee20000201400 */
[----:B------:R-:W-:Y:S02]  /*d650*/  ISETP.GE.AND P5, PT, R179, RZ, PT ;  /* 0x000000ffb300720c */ /* 0x000fe40003fa6270 */
[C---:B------:R-:W-:Y:S01]  /*d660*/  @!P2 IADD3 R137, -R0.reuse, -0x10, RZ ;  /* 0xfffffff00089a810 */ /* 0x040fe20007ffe1ff */
[-C--:B-1----:R-:W-:Y:S01]  /*d670*/  FFMA.FTZ R41, R175, -R3.reuse, R41 ;  /* 0x80000003af297223 */ /* 0x082fe20000010029 */
[----:B------:R-:W-:Y:S01]  /*d680*/  ISETP.GE.AND P2, PT, R191, RZ, PT ;  /* 0x000000ffbf00720c */ /* 0x000fe20003f46270 */
[-C--:B------:R-:W-:Y:S01]  /*d690*/  FFMA.FTZ R47, R175, -R3.reuse, R47 ;  /* 0x80000003af2f7223 */ /* 0x080fe2000001002f */
[C---:B------:R-:W-:Y:S02]  /*d6a0*/  @!P6 IADD3 R196, -R0.reuse, 0x9, RZ ;  /* 0x0000000900c4e810 */ /* 0x040fe40007ffe1ff */
[----:B------:R-:W-:Y:S01]  /*d6b0*/  @!P4 IADD3 R195, -R0, 0x10, RZ ;  /* 0x0000001000c3c810 */ /* 0x000fe20007ffe1ff */
[----:B------:R-:W1:Y:S01]  /*d6c0*/  I2F R205, R197 ;  /* 0x000000c500cd7306 */ /* 0x000e620000201400 */
[----:B------:R-:W-:Y:S02]  /*d6d0*/  ISETP.GE.AND P3, PT, R194, RZ, PT ;  /* 0x000000ffc200720c */ /* 0x000fe40003f66270 */
[----:B------:R-:W-:Y:S01]  /*d6e0*/  ISETP.GE.AND P6, PT, R193, RZ, PT ;  /* 0x000000ffc100720c */ /* 0x000fe20003fc6270 */
[CC--:B--2---:R-:W-:Y:S01]  /*d6f0*/  FFMA.FTZ R44, R139.reuse, -R3.reuse, R44 ;  /* 0x800000038b2c7223 */ /* 0x0c4fe2000001002c */
[----:B------:R-:W-:Y:S01]  /*d700*/  ISETP.GE.AND P4, PT, R192, RZ, PT ;  /* 0x000000ffc000720c */ /* 0x000fe20003f86270 */
[-C--:B------:R-:W-:Y:S01]  /*d710*/  FFMA.FTZ R58, R139, -R3.reuse, R58 ;  /* 0x800000038b3a7223 */ /* 0x080fe2000001003a */
[C---:B------:R-:W-:Y:S02]  /*d720*/  @!P5 IADD3 R179, -R0.reuse, 0x61, RZ ;  /* 0x0000006100b3d810 */ /* 0x040fe40007ffe1ff */
[----:B------:R-:W-:Y:S01]  /*d730*/  @!P2 IADD3 R191, -R0, 0x20, RZ ;  /* 0x0000002000bfa810 */ /* 0x000fe20007ffe1ff */
[----:B------:R-:W2:Y:S01]  /*d740*/  I2F R198, R196 ;  /* 0x000000c400c67306 */ /* 0x000ea20000201400 */
[----:B------:R-:W-:Y:S02]  /*d750*/  ISETP.GE.AND P2, PT, R188, RZ, PT ;  /* 0x000000ffbc00720c */ /* 0x000fe40003f46270 */
[----:B------:R-:W-:Y:S01]  /*d760*/  ISETP.GE.AND P5, PT, R133, RZ, PT ;  /* 0x000000ff8500720c */ /* 0x000fe20003fa6270 */
[-C--:B---3--:R-:W-:Y:S01]  /*d770*/  FFMA.FTZ R5, R206, -R3.reuse, R5 ;  /* 0x80000003ce057223 */ /* 0x088fe20000010005 */
[----:B------:R-:W-:Y:S01]  /*d780*/  @!P3 IADD3 R194, -R0, 0x11, RZ ;  /* 0x0000001100c2b810 */ /* 0x000fe20007ffe1ff */
[-C--:B------:R-:W-:Y:S01]  /*d790*/  FFMA.FTZ R19, R206, -R3.reuse, R19 ;  /* 0x80000003ce137223 */ /* 0x080fe20000010013 */
[----:B------:R-:W-:Y:S01]  /*d7a0*/  @!P6 IADD3 R193, -R0, 0x18, RZ ;  /* 0x0000001800c1e810 */ /* 0x000fe20007ffe1ff */
[-C--:B------:R-:W-:Y:S01]  /*d7b0*/  FFMA.FTZ R73, R206, -R3.reuse, R73 ;  /* 0x80000003ce497223 */ /* 0x080fe20000010049 */
[----:B------:R-:W-:Y:S01]  /*d7c0*/  @!P4 IADD3 R192, -R0, 0x19, RZ ;  /* 0x0000001900c0c810 */ /* 0x000fe20007ffe1ff */
[----:B------:R-:W3:Y:S01]  /*d7d0*/  I2F R197, R195 ;  /* 0x000000c300c57306 */ /* 0x000ee20000201400 */
[----:B------:R-:W-:Y:S01]  /*d7e0*/  ISETP.GE.AND P3, PT, R190, RZ, PT ;  /* 0x000000ffbe00720c */ /* 0x000fe20003f66270 */
[-C--:B------:R-:W-:Y:S01]  /*d7f0*/  FFMA.FTZ R79, R206, -R3.reuse, R79 ;  /* 0x80000003ce4f7223 */ /* 0x080fe2000001004f */
[----:B------:R-:W-:Y:S01]  /*d800*/  ISETP.GE.AND P6, PT, R189, RZ, PT ;  /* 0x000000ffbd00720c */ /* 0x000fe20003fc6270 */
[CC--:B-1----:R-:W-:Y:S01]  /*d810*/  FFMA.FTZ R16, R205.reuse, -R3.reuse, R16 ;  /* 0x80000003cd107223 */ /* 0x0c2fe20000010010 */
[----:B------:R-:W-:Y:S01]  /*d820*/  ISETP.GE.AND P4, PT, R178, RZ, PT ;  /* 0x000000ffb200720c */ /* 0x000fe20003f86270 */
[CC--:B------:R-:W-:Y:S01]  /*d830*/  FFMA.FTZ R22, R205.reuse, -R3.reuse, R22 ;  /* 0x80000003cd167223 */ /* 0x0c0fe20000010016 */
[C---:B------:R-:W-:Y:S01]  /*d840*/  IADD3 R176, R0.reuse, 0x8, RZ ;  /* 0x0000000800b07810 */ /* 0x040fe20007ffe0ff */
[CC--:B------:R-:W-:Y:S01]  /*d850*/  FFMA.FTZ R76, R205.reuse, -R3.reuse, R76 ;  /* 0x80000003cd4c7223 */ /* 0x0c0fe2000001004c */
[C---:B------:R-:W-:Y:S01]  /*d860*/  IADD3 R177, R0.reuse, -0x69, RZ ;  /* 0xffffff9700b17810 */ /* 0x040fe20007ffe0ff */
[----:B------:R-:W1:Y:S01]  /*d870*/  I2F R196, R194 ;  /* 0x000000c200c47306 */ /* 0x000e620000201400 */
[C---:B------:R-:W-:Y:S01]  /*d880*/  IADD3 R186, R0.reuse, -0x31, RZ ;  /* 0xffffffcf00ba7810 */ /* 0x040fe20007ffe0ff */
[-C--:B------:R-:W-:Y:S01]  /*d890*/  FFMA.FTZ R90, R205, -R3.reuse, R90 ;  /* 0x80000003cd5a7223 */ /* 0x080fe2000001005a */
[----:B------:R-:W-:Y:S01]  /*d8a0*/  @!P2 IADD3 R188, -R0, 0x29, RZ ;  /* 0x0000002900bca810 */ /* 0x000fe20007ffe1ff */
[CC--:B--2---:R-:W-:Y:S01]  /*d8b0*/  FFMA.FTZ R17, R198.reuse, -R3.reuse, R17 ;  /* 0x80000003c6117223 */ /* 0x0c4fe20000010011 */
[----:B------:R-:W-:Y:S01]  /*d8c0*/  ISETP.GE.AND P2, PT, R199, RZ, PT ;  /* 0x000000ffc700720c */ /* 0x000fe20003f46270 */
[-C--:B------:R-:W-:Y:S01]  /*d8d0*/  FFMA.FTZ R23, R198, -R3.reuse, R23 ;  /* 0x80000003c6177223 */ /* 0x080fe20000010017 */
[----:B------:R-:W-:Y:S01]  /*d8e0*/  @!P5 IADD3 R133, -R0, -0xf, RZ ;  /* 0xfffffff10085d810 */ /* 0x000fe20007ffe1ff */
[-C--:B------:R-:W-:Y:S01]  /*d8f0*/  FFMA.FTZ R77, R198, -R3.reuse, R77 ;  /* 0x80000003c64d7223 */ /* 0x080fe2000001004d */
[C---:B------:R-:W-:Y:S01]  /*d900*/  @!P3 IADD3 R190, -R0.reuse, 0x21, RZ ;  /* 0x0000002100beb810 */ /* 0x040fe20007ffe1ff */
[----:B------:R-:W2:Y:S01]  /*d910*/  I2F R221, R188 ;  /* 0x000000bc00dd7306 */ /* 0x000ea20000201400 */
[----:B------:R-:W-:Y:S01]  /*d920*/  @!P6 IADD3 R189, -R0, 0x28, RZ ;  /* 0x0000002800bde810 */ /* 0x000fe20007ffe1ff */
[-C--:B------:R-:W-:Y:S01]  /*d930*/  FFMA.FTZ R91, R198, -R3.reuse, R91 ;  /* 0x80000003c65b7223 */ /* 0x080fe2000001005b */
[----:B------:R-:W-:Y:S01]  /*d940*/  @!P4 IADD3 R178, -R0, 0x68, RZ ;  /* 0x0000006800b2c810 */ /* 0x000fe20007ffe1ff */
[-C--:B---3--:R-:W-:Y:S01]  /*d950*/  FFMA.FTZ R20, R197, -R3.reuse, R20 ;  /* 0x80000003c5147223 */ /* 0x088fe20000010014 */
[----:B------:R-:W-:Y:S01]  /*d960*/  ISETP.GE.AND P5, PT, R187, RZ, PT ;  /* 0x000000ffbb00720c */ /* 0x000fe20003fa6270 */
[CC--:B------:R-:W-:Y:S01]  /*d970*/  FFMA.FTZ R34, R197.reuse, -R3.reuse, R34 ;  /* 0x80000003c5227223 */ /* 0x0c0fe20000010022 */
[----:B------:R-:W-:Y:S01]  /*d980*/  ISETP.GE.AND P3, PT, R176, RZ, PT ;  /* 0x000000ffb000720c */ /* 0x000fe20003f66270 */
[-C--:B------:R-:W-:Y:S01]  /*d990*/  FFMA.FTZ R88, R197, -R3.reuse, R88 ;  /* 0x80000003c5587223 */ /* 0x080fe20000010058 */
[----:B------:R-:W-:Y:S01]  /*d9a0*/  ISETP.GE.AND P6, PT, R177, RZ, PT ;  /* 0x000000ffb100720c */ /* 0x000fe20003fc6270 */
[----:B------:R-:W3:Y:S01]  /*d9b0*/  I2F R172, R133 ;  /* 0x0000008500ac7306 */ /* 0x000ee20000201400 */
[----:B------:R-:W-:Y:S01]  /*d9c0*/  ISETP.GE.AND P4, PT, R186, RZ, PT ;  /* 0x000000ffba00720c */ /* 0x000fe20003f86270 */
[-C--:B------:R-:W-:Y:S01]  /*d9d0*/  FFMA.FTZ R94, R197, -R3.reuse, R94 ;  /* 0x80000003c55e7223 */ /* 0x080fe2000001005e */
[----:B------:R-:W-:Y:S01]  /*d9e0*/  IADD3 R132, R0, 0x48, RZ ;  /* 0x0000004800847810 */ /* 0x000fe20007ffe0ff */
[-C--:B-1----:R-:W-:Y:S01]  /*d9f0*/  FFMA.FTZ R35, R196, -R3.reuse, R35 ;  /* 0x80000003c4237223 */ /* 0x082fe20000010023 */
[----:B------:R-:W-:Y:S01]  /*da00*/  IADD3 R200, R0, -0x70, RZ ;  /* 0xffffff9000c87810 */ /* 0x000fe20007ffe0ff */
[-C--:B------:R-:W-:Y:S01]  /*da10*/  FFMA.FTZ R21, R196, -R3.reuse, R21 ;  /* 0x80000003c4157223 */ /* 0x080fe20000010015 */
[----:B------:R-:W-:Y:S01]  /*da20*/  IADD3 R201, R0, 0x7, RZ ;  /* 0x0000000700c97810 */ /* 0x000fe20007ffe0ff */
[-C--:B------:R-:W-:Y:S01]  /*da30*/  FFMA.FTZ R89, R196, -R3.reuse, R89 ;  /* 0x80000003c4597223 */ /* 0x080fe20000010059 */
[C---:B------:R-:W-:Y:S01]  /*da40*/  IADD3 R202, R0.reuse, -0x39, RZ ;  /* 0xffffffc700ca7810 */ /* 0x040fe20007ffe0ff */
[----:B------:R-:W1:Y:S01]  /*da50*/  I2F R207, R189 ;  /* 0x000000bd00cf7306 */ /* 0x000e620000201400 */
[----:B------:R-:W-:Y:S01]  /*da60*/  IADD3 R203, R0, -0x71, RZ ;  /* 0xffffff8f00cb7810 */ /* 0x000fe20007ffe0ff */
[-C--:B------:R-:W-:Y:S01]  /*da70*/  FFMA.FTZ R95, R196, -R3.reuse, R95 ;  /* 0x80000003c45f7223 */ /* 0x080fe2000001005f */
[----:B------:R-:W-:Y:S01]  /*da80*/  @!P2 IADD3 R199, -R0, 0x38, RZ ;  /* 0x0000003800c7a810 */ /* 0x000fe20007ffe1ff */
[CC--:B--2---:R-:W-:Y:S01]  /*da90*/  FFMA.FTZ R49, R221.reuse, -R3.reuse, R49 ;  /* 0x80000003dd317223 */ /* 0x0c4fe20000010031 */
[----:B------:R-:W-:Y:S01]  /*daa0*/  ISETP.GE.AND P2, PT, R132, RZ, PT ;  /* 0x000000ff8400720c */ /* 0x000fe20003f46270 */
[CC--:B------:R-:W-:Y:S01]  /*dab0*/  FFMA.FTZ R55, R221.reuse, -R3.reuse, R55 ;  /* 0x80000003dd377223 */ /* 0x0c0fe20000010037 */
[C---:B------:R-:W-:Y:S01]  /*dac0*/  @!P5 IADD3 R187, -R0.reuse, 0x30, RZ ;  /* 0x0000003000bbd810 */ /* 0x040fe20007ffe1ff */
[CC--:B------:R-:W-:Y:S01]  /*dad0*/  FFMA.FTZ R109, R221.reuse, -R3.reuse, R109 ;  /* 0x80000003dd6d7223 */ /* 0x0c0fe2000001006d */
[C---:B------:R-:W-:Y:S01]  /*dae0*/  @!P3 IADD3 R176, -R0.reuse, -0x8, RZ ;  /* 0xfffffff800b0b810 */ /* 0x040fe20007ffe1ff */
[----:B------:R-:W2:Y:S01]  /*daf0*/  I2F R195, R193 ;  /* 0x000000c100c37306 */ /* 0x000ea20000201400 */
[C---:B------:R-:W-:Y:S01]  /*db00*/  @!P6 IADD3 R177, -R0.reuse, 0x69, RZ ;  /* 0x0000006900b1e810 */ /* 0x040fe20007ffe1ff */
[-C--:B------:R-:W-:Y:S01]  /*db10*/  FFMA.FTZ R123, R221, -R3.reuse, R123 ;  /* 0x80000003dd7b7223 */ /* 0x080fe2000001007b */
[----:B------:R-:W-:Y:S01]  /*db20*/  @!P4 IADD3 R186, -R0, 0x31, RZ ;  /* 0x0000003100bac810 */ /* 0x000fe20007ffe1ff */
[-C--:B---3--:R-:W-:Y:S01]  /*db30*/  FFMA.FTZ R57, R172, -R3.reuse, R57 ;  /* 0x80000003ac397223 */ /* 0x088fe20000010039 */
[----:B------:R-:W-:Y:S01]  /*db40*/  ISETP.GE.AND P5, PT, R200, RZ, PT ;  /* 0x000000ffc800720c */ /* 0x000fe20003fa6270 */
[-C--:B------:R-:W-:Y:S01]  /*db50*/  FFMA.FTZ R63, R172, -R3.reuse, R63 ;  /* 0x80000003ac3f7223 */ /* 0x080fe2000001003f */
[----:B------:R-:W-:Y:S02]  /*db60*/  ISETP.GE.AND P3, PT, R201, RZ, PT ;  /* 0x000000ffc900720c */ /* 0x000fe40003f66270 */
[----:B------:R-:W-:Y:S01]  /*db70*/  ISETP.GE.AND P6, PT, R202, RZ, PT ;  /* 0x000000ffca00720c */ /* 0x000fe20003fc6270 */
[----:B------:R-:W3:Y:S01]  /*db80*/  I2F R194, R192 ;  /* 0x000000c000c27306 */ /* 0x000ee20000201400 */
[----:B------:R-:W-:Y:S02]  /*db90*/  ISETP.GE.AND P4, PT, R203, RZ, PT ;  /* 0x000000ffcb00720c */ /* 0x000fe40003f86270 */
[C---:B------:R-:W-:Y:S01]  /*dba0*/  @!P2 IADD3 R132, -R0.reuse, -0x48, RZ ;  /* 0xffffffb80084a810 */ /* 0x040fe20007ffe1ff */
[CC--:B-1----:R-:W-:Y:S02]  /*dbb0*/  FFMA.FTZ R54, R207.reuse, -R3.reuse, R54 ;  /* 0x80000003cf367223 */ /* 0x0c2fe40000010036 */
[CC--:B------:R-:W-:Y:S02]  /*dbc0*/  FFMA.FTZ R48, R207.reuse, -R3.reuse, R48 ;  /* 0x80000003cf307223 */ /* 0x0c0fe40000010030 */
[C---:B------:R-:W-:Y:S01]  /*dbd0*/  @!P5 IADD3 R200, -R0.reuse, 0x70, RZ ;  /* 0x0000007000c8d810 */ /* 0x040fe20007ffe1ff */
[CC--:B------:R-:W-:Y:S01]  /*dbe0*/  FFMA.FTZ R108, R207.reuse, -R3.reuse, R108 ;  /* 0x80000003cf6c7223 */ /* 0x0c0fe2000001006c */
[----:B------:R-:W1:Y:S01]  /*dbf0*/  I2F R223, R132 ;  /* 0x0000008400df7306 */ /* 0x000e620000201400 */
[C---:B------:R-:W-:Y:S01]  /*dc00*/  @!P3 IADD3 R201, -R0.reuse, -0x7, RZ ;  /* 0xfffffff900c9b810 */ /* 0x040fe20007ffe1ff */
[-C--:B------:R-:W-:Y:S01]  /*dc10*/  FFMA.FTZ R122, R207, -R3.reuse, R122 ;  /* 0x80000003cf7a7223 */ /* 0x080fe2000001007a */
[C---:B------:R-:W-:Y:S01]  /*dc20*/  @!P6 IADD3 R202, -R0.reuse, 0x39, RZ ;  /* 0x0000003900cae810 */ /* 0x040fe20007ffe1ff */
[CC--:B--2---:R-:W-:Y:S01]  /*dc30*/  FFMA.FTZ R32, R195.reuse, -R3.reuse, R32 ;  /* 0x80000003c3207223 */ /* 0x0c4fe20000010020 */
[----:B------:R-:W-:Y:S01]  /*dc40*/  @!P4 IADD3 R203, -R0, 0x71, RZ ;  /* 0x0000007100cbc810 */ /* 0x000fe20007ffe1ff */
[CC--:B------:R-:W-:Y:S02]  /*dc50*/  FFMA.FTZ R38, R195.reuse, -R3.reuse, R38 ;  /* 0x80000003c3267223 */ /* 0x0c0fe40000010026 */
[CC--:B------:R-:W-:Y:S02]  /*dc60*/  FFMA.FTZ R92, R195.reuse, -R3.reuse, R92 ;  /* 0x80000003c35c7223 */ /* 0x0c0fe4000001005c */
[----:B------:R-:W2:Y:S01]  /*dc70*/  I2F R132, R174 ;  /* 0x000000ae00847306 */ /* 0x000ea20000201400 */
[-C--:B------:R-:W-:Y:S02]  /*dc80*/  FFMA.FTZ R106, R195, -R3.reuse, R106 ;  /* 0x80000003c36a7223 */ /* 0x080fe4000001006a */
[CC--:B---3--:R-:W-:Y:S02]  /*dc90*/  FFMA.FTZ R33, R194.reuse, -R3.reuse, R33 ;  /* 0x80000003c2217223 */ /* 0x0c8fe40000010021 */
[CC--:B------:R-:W-:Y:S02]  /*dca0*/  FFMA.FTZ R39, R194.reuse, -R3.reuse, R39 ;  /* 0x80000003c2277223 */ /* 0x0c0fe40000010027 */
[CC--:B------:R-:W-:Y:S03]  /*dcb0*/  FFMA.FTZ R93, R194.reuse, -R3.reuse, R93 ;  /* 0x80000003c25d7223 */ /* 0x0c0fe6000001005d */
[----:B------:R-:W3:Y:S01]  /*dcc0*/  I2F R0, R173 ;  /* 0x000000ad00007306 */ /* 0x000ee20000201400 */
[-C--:B------:R-:W-:Y:S02]  /*dcd0*/  FFMA.FTZ R107, R194, -R3.reuse, R107 ;  /* 0x80000003c26b7223 */ /* 0x080fe4000001006b */
[-C--:B-1----:R-:W-:Y:S05]  /*dce0*/  FFMA.FTZ R10, R223, -R3.reuse, R10 ;  /* 0x80000003df0a7223 */ /* 0x082fea000001000a */
[----:B------:R-:W-:Y:S02]  /*dcf0*/  FMNMX.FTZ R172, R10, R136, !PT ;  /* 0x000000880aac7209 */ /* 0x000fe40007810000 */
[----:B------:R-:W1:Y:S01]  /*dd00*/  I2F R173, R137 ;  /* 0x0000008900ad7306 */ /* 0x000e620000201400 */
[CC--:B--2---:R-:W-:Y:S02]  /*dd10*/  FFMA.FTZ R29, R132.reuse, -R3.reuse, R29 ;  /* 0x80000003841d7223 */ /* 0x0c4fe4000001001d */
[-C--:B------:R-:W-:Y:S01]  /*dd20*/  FFMA.FTZ R43, R132, -R3.reuse, R43 ;  /* 0x80000003842b7223 */ /* 0x080fe2000001002b */
[----:B------:R-:W-:Y:S06]  /*dd30*/  LOP3.LUT R132, R229, UR21, R237, 0x96, !PT ;  /* 0x00000015e5847c12 */ /* 0x000fec000f8e96ed */
[----:B------:R-:W2:Y:S01]  /*dd40*/  I2F R174, R138 ;  /* 0x0000008a00ae7306 */ /* 0x000ea20000201400 */
[----:B------:R-:W-:Y:S04]  /*dd50*/  IMAD.WIDE.U32 R132, R132, -0x326172a9, RZ ;  /* 0xcd9e8d5784847825 */ /* 0x000fe800078e00ff */
[CC--:B---3--:R-:W-:Y:S02]  /*dd60*/  FFMA.FTZ R40, R0.reuse, -R3.reuse, R40 ;  /* 0x8000000300287223 */ /* 0x0c8fe40000010028 */
[-C--:B------:R-:W-:Y:S03]  /*dd70*/  FFMA.FTZ R46, R0, -R3.reuse, R46 ;  /* 0x80000003002e7223 */ /* 0x080fe6000001002e */
[----:B------:R-:W3:Y:S01]  /*dd80*/  I2F R191, R191 ;  /* 0x000000bf00bf7306 */ /* 0x000ee20000201400 */
[-C--:B-1----:R-:W-:Y:S01]  /*dd90*/  FFMA.FTZ R56, R173, -R3.reuse, R56 ;  /* 0x80000003ad387223 */ /* 0x082fe20000010038 */
[----:B------:R-:W-:Y:S01]  /*dda0*/  LOP3.LUT R137, R213, UR12, R228, 0x96, !PT ;  /* 0x0000000cd5897c12 */ /* 0x000fe2000f8e96e4 */
[-C--:B------:R-:W-:Y:S04]  /*ddb0*/  FFMA.FTZ R62, R173, -R3.reuse, R62 ;  /* 0x80000003ad3e7223 */ /* 0x080fe8000001003e */
[----:B------:R-:W-:Y:S03]  /*ddc0*/  IMAD.WIDE.U32 R224, R137, -0x326172a9, RZ ;  /* 0xcd9e8d5789e07825 */ /* 0x000fe600078e00ff */
[----:B------:R-:W1:Y:S01]  /*ddd0*/  I2F R222, R187 ;  /* 0x000000bb00de7306 */ /* 0x000e620000201400 */
[CC--:B--2---:R-:W-:Y:S01]  /*dde0*/  FFMA.FTZ R45, R174.reuse, -R3.reuse, R45 ;  /* 0x80000003ae2d7223 */ /* 0x0c4fe2000001002d */
[----:B----4-:R-:W-:Y:S01]  /*ddf0*/  LOP3.LUT R138, R133, UR13, R240, 0x96, !PT ;  /* 0x0000000d858a7c12 */ /* 0x010fe2000f8e96f0 */
[-C--:B------:R-:W-:Y:S01]  /*de00*/  FFMA.FTZ R59, R174, -R3.reuse, R59 ;  /* 0x80000003ae3b7223 */ /* 0x080fe2000001003b */
[----:B------:R-:W-:Y:S02]  /*de10*/  LOP3.LUT R137, R225, UR11, R132, 0x96, !PT ;  /* 0x0000000be1897c12 */ /* 0x000fe4000f8e9684 */
[----:B------:R-:W-:Y:S01]  /*de20*/  LOP3.LUT R133, R133, UR13, R238, 0x96, !PT ;  /* 0x0000000d85857c12 */ /* 0x000fe2000f8e96ee */
[----:B------:R-:W-:Y:S03]  /*de30*/  IMAD.WIDE.U32 R138, R138, -0x2daee0ad, RZ ;  /* 0xd2511f538a8a7825 */ /* 0x000fe600078e00ff */
[----:B------:R-:W2:Y:S01]  /*de40*/  I2F R185, R185 ;  /* 0x000000b900b97306 */ /* 0x000ea20000201400 */
[----:B------:R-:W-:Y:S01]  /*de50*/  IMAD.WIDE.U32 R188, R137, -0x2daee0ad, RZ ;  /* 0xd2511f5389bc7825 */ /* 0x000fe200078e00ff */
[----:B------:R-:W-:Y:S02]  /*de60*/  LOP3.LUT R175, R139, UR10, R212, 0x96, !PT ;  /* 0x0000000a8baf7c12 */ /* 0x000fe4000f8e96d4 */
[----:B------:R-:W-:Y:S01]  /*de70*/  LOP3.LUT R139, R243, UR12, R228, 0x96, !PT ;  /* 0x0000000cf38b7c12 */ /* 0x000fe2000f8e96e4 */
[-C--:B---3--:R-:W-:Y:S01]  /*de80*/  FFMA.FTZ R36, R191, -R3.reuse, R36 ;  /* 0x80000003bf247223 */ /* 0x088fe20000010024 */
[----:B------:R-:W-:Y:S01]  /*de90*/  LOP3.LUT R184, R189, UR8, R138, 0x96, !PT ;  /* 0x00000008bdb87c12 */ /* 0x000fe2000f8e968a */
[-C--:B------:R-:W-:Y:S01]  /*dea0*/  FFMA.FTZ R50, R191, -R3.reuse, R50 ;  /* 0x80000003bf327223 */ /* 0x080fe20000010032 */
[----:B------:R-:W-:Y:S01]  /*deb0*/  FMNMX.FTZ R138, R4, R2, !PT ;  /* 0x00000002048a7209 */ /* 0x000fe20007810000 */
[----:B------:R-:W-:Y:S01]  /*dec0*/  IMAD.WIDE.U32 R192, R139, -0x326172a9, RZ ;  /* 0xcd9e8d578bc07825 */ /* 0x000fe200078e00ff */
[----:B------:R3:W4:Y:S02]  /*ded0*/  I2F R0, R186 ;  /* 0x000000ba00007306 */ /* 0x0007240000201400 */
[----:B------:R-:W-:Y:S01]  /*dee0*/  FMNMX.FTZ R138, R5, R138, !PT ;  /* 0x0000008a058a7209 */ /* 0x000fe20007810000 */
[-C--:B-1----:R-:W-:Y:S01]  /*def0*/  FFMA.FTZ R52, R222, -R3.reuse, R52 ;  /* 0x80000003de347223 */ /* 0x082fe20000010034 */
[----:B------:R-:W-:Y:S01]  /*df00*/  LOP3.LUT R139, R193, UR11, R132, 0x96, !PT ;  /* 0x0000000bc18b7c12 */ /* 0x000fe2000f8e9684 */
[----:B------:R-:W-:Y:S01]  /*df10*/  IMAD.WIDE.U32 R132, R133, -0x2daee0ad, RZ ;  /* 0xd2511f5385847825 */ /* 0x000fe200078e00ff */
[----:B------:R-:W-:Y:S03]  /*df20*/  FMNMX.FTZ R138, R16, R138, !PT ;  /* 0x0000008a108a7209 */ /* 0x000fe60007810000 */
[-C--:B------:R-:W-:Y:S01]  /*df30*/  FFMA.FTZ R66, R222, -R3.reuse, R66 ;  /* 0x80000003de427223 */ /* 0x080fe20000010042 */
[----:B------:R-:W1:Y:S01]  /*df40*/  I2F R190, R190 ;  /* 0x000000be00be7306 */ /* 0x000e620000201400 */
[-C--:B------:R-:W-:Y:S01]  /*df50*/  FFMA.FTZ R104, R191, -R3.reuse, R104 ;  /* 0x80000003bf687223 */ /* 0x080fe20000010068 */
[----:B------:R-:W-:Y:S01]  /*df60*/  FMNMX.FTZ R138, R17, R138, !PT ;  /* 0x0000008a118a7209 */ /* 0x000fe20007810000 */
[CC--:B--2---:R-:W-:Y:S02]  /*df70*/  FFMA.FTZ R81, R185.reuse, -R3.reuse, R81 ;  /* 0x80000003b9517223 */ /* 0x0c4fe40000010051 */
[-C--:B------:R-:W-:Y:S01]  /*df80*/  FFMA.FTZ R87, R185, -R3.reuse, R87 ;  /* 0x80000003b9577223 */ /* 0x080fe20000010057 */
[----:B------:R-:W-:Y:S01]  /*df90*/  FMNMX.FTZ R138, R20, R138, !PT ;  /* 0x0000008a148a7209 */ /* 0x000fe20007810000 */
[----:B------:R-:W-:Y:S03]  /*dfa0*/  IMAD.WIDE.U32 R184, R184, -0x326172a9, RZ ;  /* 0xcd9e8d57b8b87825 */ /* 0x000fe600078e00ff */
[----:B------:R-:W-:Y:S01]  /*dfb0*/  FMNMX.FTZ R138, R21, R138, !PT ;  /* 0x0000008a158a7209 */ /* 0x000fe20007810000 */
[-C--:B------:R-:W-:Y:S01]  /*dfc0*/  FFMA.FTZ R110, R191, -R3.reuse, R110 ;  /* 0x80000003bf6e7223 */ /* 0x080fe2000001006e */
[----:B------:R-:W2:Y:S01]  /*dfd0*/  I2F R199, R199 ;  /* 0x000000c700c77306 */ /* 0x000ea20000201400 */
[-C--:B------:R-:W-:Y:S01]  /*dfe0*/  FFMA.FTZ R120, R222, -R3.reuse, R120 ;  /* 0x80000003de787223 */ /* 0x080fe20000010078 */
[----:B------:R-:W-:Y:S01]  /*dff0*/  FMNMX.FTZ R138, R32, R138, !PT ;  /* 0x0000008a208a7209 */ /* 0x000fe20007810000 */
[----:B---3--:R-:W-:Y:S01]  /*e000*/  IMAD.WIDE.U32 R186, R139, -0x2daee0ad, RZ ;  /* 0xd2511f538bba7825 */ /* 0x008fe200078e00ff */
[----:B------:R-:W-:Y:S02]  /*e010*/  LOP3.LUT R139, R133, UR10, R242, 0x96, !PT ;  /* 0x0000000a858b7c12 */ /* 0x000fe4000f8e96f2 */
[----:B------:R-:W-:Y:S01]  /*e020*/  FMNMX.FTZ R133, R33, R138, !PT ;  /* 0x0000008a21857209 */ /* 0x000fe20007810000 */
[CC--:B----4-:R-:W-:Y:S02]  /*e030*/  FFMA.FTZ R53, R0.reuse, -R3.reuse, R53 ;  /* 0x8000000300357223 */ /* 0x0d0fe40000010035 */
[CC--:B------:R-:W-:Y:S01]  /*e040*/  FFMA.FTZ R67, R0.reuse, -R3.reuse, R67 ;  /* 0x8000000300437223 */ /* 0x0c0fe20000010043 */
[----:B------:R-:W3:Y:S01]  /*e050*/  I2F R183, R183 ;  /* 0x000000b700b77306 */ /* 0x000ee20000201400 */
[----:B------:R-:W-:Y:S01]  /*e060*/  FFMA.FTZ R121, R0, -R3, R121 ;  /* 0x8000000300797223 */ /* 0x000fe20000010079 */
[----:B------:R-:W-:Y:S01]  /*e070*/  FMNMX.FTZ R133, R36, R133, !PT ;  /* 0x0000008524857209 */ /* 0x000fe20007810000 */
[CC--:B-1----:R-:W-:Y:S02]  /*e080*/  FFMA.FTZ R37, R190.reuse, -R3.reuse, R37 ;  /* 0x80000003be257223 */ /* 0x0c2fe40000010025 */
[-C--:B------:R-:W-:Y:S02]  /*e090*/  FFMA.FTZ R51, R190, -R3.reuse, R51 ;  /* 0x80000003be337223 */ /* 0x080fe40000010033 */
[----:B------:R-:W-:Y:S01]  /*e0a0*/  FFMA.FTZ R127, R0, -R3, R127 ;  /* 0x80000003007f7223 */ /* 0x000fe2000001007f */
[----:B------:R-:W-:Y:S01]  /*e0b0*/  FMNMX.FTZ R133, R37, R133, !PT ;  /* 0x0000008525857209 */ /* 0x000fe20007810000 */
[CC--:B------:R-:W-:Y:S01]  /*e0c0*/  FFMA.FTZ R105, R190.reuse, -R3.reuse, R105 ;  /* 0x80000003be697223 */ /* 0x0c0fe20000010069 */
[----:B------:R-:W1:Y:S01]  /*e0d0*/  I2F R202, R202 ;  /* 0x000000ca00ca7306 */ /* 0x000e620000201400 */
[----:B------:R-:W-:Y:S01]  /*e0e0*/  FFMA.FTZ R111, R190, -R3, R111 ;  /* 0x80000003be6f7223 */ /* 0x000fe2000001006f */
[----:B------:R-:W-:Y:S01]  /*e0f0*/  FMNMX.FTZ R133, R48, R133, !PT ;  /* 0x0000008530857209 */ /* 0x000fe20007810000 */
[-C--:B------:R-:W-:Y:S02]  /*e100*/  FFMA.FTZ R126, R222, -R3.reuse, R126 ;  /* 0x80000003de7e7223 */ /* 0x080fe4000001007e */
[----:B--2---:R-:W-:Y:S01]  /*e110*/  FFMA.FTZ R64, R199, -R3, R64 ;  /* 0x80000003c7407223 */ /* 0x004fe20000010040 */
[----:B------:R-:W-:Y:S01]  /*e120*/  FMNMX.FTZ R133, R49, R133, !PT ;  /* 0x0000008531857209 */ /* 0x000fe20007810000 */
[CC--:B------:R-:W-:Y:S02]  /*e130*/  FFMA.FTZ R70, R199.reuse, -R3.reuse, R70 ;  /* 0x80000003c7467223 */ /* 0x0c0fe40000010046 */
[----:B------:R-:W-:Y:S01]  /*e140*/  FFMA.FTZ R124, R199, -R3, R124 ;  /* 0x80000003c77c7223 */ /* 0x000fe2000001007c */
[----:B------:R-:W2:Y:S01]  /*e150*/  I2F R137, R200 ;  /* 0x000000c800897306 */ /* 0x000ea20000201400 */
[----:B------:R-:W-:Y:S01]  /*e160*/  FMNMX.FTZ R133, R52, R133, !PT ;  /* 0x0000008534857209 */ /* 0x000fe20007810000 */
[----:B---3--:R-:W-:Y:S03]  /*e170*/  FFMA.FTZ R85, R183, -R3, R85 ;  /* 0x80000003b7557223 */ /* 0x008fe60000010055 */
[----:B------:R-:W-:Y:S01]  /*e180*/  FMNMX.FTZ R133, R53, R133, !PT ;  /* 0x0000008535857209 */ /* 0x000fe20007810000 */
[-C--:B------:R-:W-:Y:S04]  /*e190*/  FFMA.FTZ R99, R183, -R3.reuse, R99 ;  /* 0x80000003b7637223 */ /* 0x080fe80000010063 */
[----:B------:R-:W3:Y:S01]  /*e1a0*/  I2F R182, R182 ;  /* 0x000000b600b67306 */ /* 0x000ee20000201400 */
[CC--:B-1----:R-:W-:Y:S02]  /*e1b0*/  FFMA.FTZ R65, R202.reuse, -R3.reuse, R65 ;  /* 0x80000003ca417223 */ /* 0x0c2fe40000010041 */
[CC--:B------:R-:W-:Y:S02]  /*e1c0*/  FFMA.FTZ R71, R202.reuse, -R3.reuse, R71 ;  /* 0x80000003ca477223 */ /* 0x0c0fe40000010047 */
[-C--:B------:R-:W-:Y:S05]  /*e1d0*/  FFMA.FTZ R125, R202, -R3.reuse, R125 ;  /* 0x80000003ca7d7223 */ /* 0x080fea000001007d */
[----:B------:R-:W1:Y:S01]  /*e1e0*/  I2F R181, R181 ;  /* 0x000000b500b57306 */ /* 0x000e620000201400 */
[CC--:B--2---:R-:W-:Y:S02]  /*e1f0*/  FFMA.FTZ R116, R137.reuse, -R3.reuse, R116 ;  /* 0x8000000389747223 */ /* 0x0c4fe40000010074 */
[----:B------:R-:W-:Y:S01]  /*e200*/  FFMA.FTZ R130, R137, -R3, R130 ;  /* 0x8000000389827223 */ /* 0x000fe20000010082 */
[----:B------:R-:W-:Y:S06]  /*e210*/  FMNMX.FTZ R137, R64, R133, !PT ;  /* 0x0000008540897209 */ /* 0x000fec0007810000 */
[----:B------:R-:W2:Y:S01]  /*e220*/  I2F R176, R176 ;  /* 0x000000b000b07306 */ /* 0x000ea20000201400 */
[----:B------:R-:W-:Y:S01]  /*e230*/  FMNMX.FTZ R137, R65, R137, !PT ;  /* 0x0000008941897209 */ /* 0x000fe20007810000 */
[----:B---3--:R-:W-:Y:S03]  /*e240*/  FFMA.FTZ R96, R182, -R3, R96 ;  /* 0x80000003b6607223 */ /* 0x008fe60000010060 */
[----:B------:R-:W-:Y:S01]  /*e250*/  FMNMX.FTZ R137, R68, R137, !PT ;  /* 0x0000008944897209 */ /* 0x000fe20007810000 */
[----:B------:R-:W-:Y:S03]  /*e260*/  FFMA.FTZ R102, R182, -R3, R102 ;  /* 0x80000003b6667223 */ /* 0x000fe60000010066 */
[----:B------:R-:W-:Y:S01]  /*e270*/  FMNMX.FTZ R137, R69, R137, !PT ;  /* 0x0000008945897209 */ /* 0x000fe20007810000 */
[----:B------:R-:W3:Y:S03]  /*e280*/  I2F R179, R179 ;  /* 0x000000b300b37306 */ /* 0x000ee60000201400 */
[----:B------:R-:W-:Y:S01]  /*e290*/  FMNMX.FTZ R137, R80, R137, !PT ;  /* 0x0000008950897209 */ /* 0x000fe20007810000 */
[CC--:B-1----:R-:W-:Y:S02]  /*e2a0*/  FFMA.FTZ R97, R181.reuse, -R3.reuse, R97 ;  /* 0x80000003b5617223 */ /* 0x0c2fe40000010061 */
[----:B------:R-:W-:Y:S01]  /*e2b0*/  FFMA.FTZ R103, R181, -R3, R103 ;  /* 0x80000003b5677223 */ /* 0x000fe20000010067 */
[----:B------:R-:W-:Y:S03]  /*e2c0*/  FMNMX.FTZ R137, R81, R137, !PT ;  /* 0x0000008951897209 */ /* 0x000fe60007810000 */
[----:B------:R-:W1:Y:S01]  /*e2d0*/  I2F R201, R201 ;  /* 0x000000c900c97306 */ /* 0x000e620000201400 */
[----:B------:R-:W-:Y:S01]  /*e2e0*/  FMNMX.FTZ R137, R84, R137, !PT ;  /* 0x0000008954897209 */ /* 0x000fe20007810000 */
[C---:B--2---:R-:W-:Y:S03]  /*e2f0*/  FFMA.FTZ R6, R176.reuse, -R3, R6 ;  /* 0x80000003b0067223 */ /* 0x044fe60000010006 */
[----:B------:R-:W-:Y:S01]  /*e300*/  FMNMX.FTZ R137, R85, R137, !PT ;  /* 0x0000008955897209 */ /* 0x000fe20007810000 */
[CC--:B------:R-:W-:Y:S02]  /*e310*/  FFMA.FTZ R60, R176.reuse, -R3.reuse, R60 ;  /* 0x80000003b03c7223 */ /* 0x0c0fe4000001003c */
[----:B------:R-:W-:Y:S01]  /*e320*/  FFMA.FTZ R74, R176, -R3, R74 ;  /* 0x80000003b04a7223 */ /* 0x000fe2000001004a */
[----:B------:R-:W-:Y:S01]  /*e330*/  FMNMX.FTZ R133, R6, R134, !PT ;  /* 0x0000008606857209 */ /* 0x000fe20007810000 */
[----:B------:R-:W2:Y:S01]  /*e340*/  I2F R180, R180 ;  /* 0x000000b400b47306 */ /* 0x000ea20000201400 */
[----:B------:R-:W-:Y:S01]  /*e350*/  FMNMX.FTZ R137, R96, R137, !PT ;  /* 0x0000008960897209 */ /* 0x000fe20007810000 */
[----:B---3--:R-:W-:Y:S03]  /*e360*/  FFMA.FTZ R101, R179, -R3, R101 ;  /* 0x80000003b3657223 */ /* 0x008fe60000010065 */
[----:B------:R-:W-:Y:S01]  /*e370*/  FMNMX.FTZ R137, R97, R137, !PT ;  /* 0x0000008961897209 */ /* 0x000fe20007810000 */
[-C--:B------:R-:W-:Y:S01]  /*e380*/  FFMA.FTZ R115, R179, -R3.reuse, R115 ;  /* 0x80000003b3737223 */ /* 0x080fe20000010073 */
[----:B------:R-:W-:Y:S03]  /*e390*/  LOP3.LUT R179, R187, UR8, R132, 0x96, !PT ;  /* 0x00000008bbb37c12 */ /* 0x000fe6000f8e9684 */
[----:B------:R-:W3:Y:S01]  /*e3a0*/  I2F R178, R178 ;  /* 0x000000b200b27306 */ /* 0x000ee20000201400 */
[CC--:B-1----:R-:W-:Y:S02]  /*e3b0*/  FFMA.FTZ R7, R201.reuse, -R3.reuse, R7 ;  /* 0x80000003c9077223 */ /* 0x0c2fe40000010007 */
[CC--:B------:R-:W-:Y:S02]  /*e3c0*/  FFMA.FTZ R61, R201.reuse, -R3.reuse, R61 ;  /* 0x80000003c93d7223 */ /* 0x0c0fe4000001003d */
[----:B------:R-:W-:Y:S01]  /*e3d0*/  FFMA.FTZ R75, R201, -R3, R75 ;  /* 0x80000003c94b7223 */ /* 0x000fe2000001004b */
[----:B------:R-:W-:Y:S04]  /*e3e0*/  FMNMX.FTZ R133, R7, R133, !PT ;  /* 0x0000008507857209 */ /* 0x000fe80007810000 */
[----:B------:R-:W1:Y:S01]  /*e3f0*/  I2F R177, R177 ;  /* 0x000000b100b17306 */ /* 0x000e620000201400 */
[----:B------:R-:W-:Y:S01]  /*e400*/  FMNMX.FTZ R133, R18, R133, !PT ;  /* 0x0000008512857209 */ /* 0x000fe20007810000 */
[CC--:B--2---:R-:W-:Y:S02]  /*e410*/  FFMA.FTZ R100, R180.reuse, -R3.reuse, R100 ;  /* 0x80000003b4647223 */ /* 0x0c4fe40000010064 */
[----:B------:R-:W-:Y:S01]  /*e420*/  FFMA.FTZ R114, R180, -R3, R114 ;  /* 0x80000003b4727223 */ /* 0x000fe20000010072 */
[----:B------:R-:W-:Y:S02]  /*e430*/  FMNMX.FTZ R133, R19, R133, !PT ;  /* 0x0000008513857209 */ /* 0x000fe40007810000 */
[----:B------:R-:W-:Y:S03]  /*e440*/  FMNMX.FTZ R137, R100, R137, !PT ;  /* 0x0000008964897209 */ /* 0x000fe60007810000 */
[----:B------:R-:W2:Y:S01]  /*e450*/  I2F R132, R203 ;  /* 0x000000cb00847306 */ /* 0x000ea20000201400 */
[----:B------:R-:W-:Y:S02]  /*e460*/  FMNMX.FTZ R133, R22, R133, !PT ;  /* 0x0000008516857209 */ /* 0x000fe40007810000 */
[----:B------:R-:W-:Y:S01]  /*e470*/  FMNMX.FTZ R137, R101, R137, !PT ;  /* 0x0000008965897209 */ /* 0x000fe20007810000 */
[C---:B---3--:R-:W-:Y:S01]  /*e480*/  FFMA.FTZ R112, R178.reuse, -R3, R112 ;  /* 0x80000003b2707223 */ /* 0x048fe20000010070 */
[----:B------:R-:W-:Y:S01]  /*e490*/  FMNMX.FTZ R133, R23, R133, !PT ;  /* 0x0000008517857209 */ /* 0x000fe20007810000 */
[----:B------:R-:W-:Y:S02]  /*e4a0*/  FFMA.FTZ R118, R178, -R3, R118 ;  /* 0x80000003b2767223 */ /* 0x000fe40000010076 */
[----:B------:R-:W-:Y:S01]  /*e4b0*/  IMAD.WIDE.U32 R178, R179, -0x326172a9, RZ ;  /* 0xcd9e8d57b3b27825 */ /* 0x000fe200078e00ff */
[----:B------:R-:W-:Y:S02]  /*e4c0*/  FMNMX.FTZ R133, R34, R133, !PT ;  /* 0x0000008522857209 */ /* 0x000fe40007810000 */
[----:B------:R-:W-:Y:S02]  /*e4d0*/  FMNMX.FTZ R137, R112, R137, !PT ;  /* 0x0000008970897209 */ /* 0x000fe40007810000 */
[----:B------:R-:W-:Y:S01]  /*e4e0*/  FMNMX.FTZ R133, R35, R133, !PT ;  /* 0x0000008523857209 */ /* 0x000fe20007810000 */
[CC--:B-1----:R-:W-:Y:S02]  /*e4f0*/  FFMA.FTZ R113, R177.reuse, -R3.reuse, R113 ;  /* 0x80000003b1717223 */ /* 0x0c2fe40000010071 */
[----:B------:R-:W-:Y:S01]  /*e500*/  FFMA.FTZ R119, R177, -R3, R119 ;  /* 0x80000003b1777223 */ /* 0x000fe20000010077 */
[----:B------:R-:W-:Y:S02]  /*e510*/  FMNMX.FTZ R133, R38, R133, !PT ;  /* 0x0000008526857209 */ /* 0x000fe40007810000 */
[----:B------:R-:W-:Y:S02]  /*e520*/  FMNMX.FTZ R137, R113, R137, !PT ;  /* 0x0000008971897209 */ /* 0x000fe40007810000 */
[----:B------:R-:W-:Y:S02]  /*e530*/  FMNMX.FTZ R133, R39, R133, !PT ;  /* 0x0000008527857209 */ /* 0x000fe40007810000 */
[----:B------:R-:W-:Y:S01]  /*e540*/  FMNMX.FTZ R137, R116, R137, !PT ;  /* 0x0000008974897209 */ /* 0x000fe20007810000 */
[----:B--2---:R-:W-:Y:S01]  /*e550*/  FFMA.FTZ R117, R132, -R3, R117 ;  /* 0x8000000384757223 */ /* 0x004fe20000010075 */
        /* <DEDUP_REMOVED lines=11> */
[----:B------:R-:W-:Y:S01]  /*e610*/  FMNMX.FTZ R0, R13, R132, !PT ;  /* 0x000000840d007209 */ /* 0x000fe20007810000 */
[----:B------:R-:W-:Y:S01]  /*e620*/  IMAD.WIDE.U32 R132, R139, -0x326172a9, RZ ;  /* 0xcd9e8d578b847825 */ /* 0x000fe200078e00ff */
[----:B------:R-:W-:Y:S02]  /*e630*/  FMNMX.FTZ R139, R55, R138, !PT ;  /* 0x0000008a378b7209 */ /* 0x000fe40007810000 */
[----:B------:R-:W-:Y:S02]  /*e640*/  FMNMX.FTZ R0, R24, R0, !PT ;  /* 0x0000000018007209 */ /* 0x000fe40007810000 */
[----:B------:R-:W-:Y:S02]  /*e650*/  FMNMX.FTZ R138, R11, R172, !PT ;  /* 0x000000ac0b8a7209 */ /* 0x000fe40007810000 */
[----:B------:R-:W-:Y:S02]  /*e660*/  FMNMX.FTZ R0, R25, R0, !PT ;  /* 0x0000000019007209 */ /* 0x000fe40007810000 */
[----:B------:R-:W-:Y:S02]  /*e670*/  LOP3.LUT R172, R133, UR9, R192, 0x96, !PT ;  /* 0x0000000985ac7c12 */ /* 0x000fe4000f8e96c0 */
[----:B------:R-:W-:Y:S02]  /*e680*/  FMNMX.FTZ R133, R66, R139, !PT ;  /* 0x0000008b42857209 */ /* 0x000fe40007810000 */
[----:B------:R-:W-:Y:S02]  /*e690*/  FMNMX.FTZ R138, R14, R138, !PT ;  /* 0x0000008a0e8a7209 */ /* 0x000fe40007810000 */
[----:B------:R-:W-:Y:S02]  /*e6a0*/  FMNMX.FTZ R133, R67, R133, !PT ;  /* 0x0000008543857209 */ /* 0x000fe40007810000 */
[----:B------:R-:W-:Y:S02]  /*e6b0*/  LOP3.LUT R182, R179, UR7, R132, 0x96, !PT ;  /* 0x00000007b3b67c12 */ /* 0x000fe4000f8e9684 */
[----:B------:R-:W-:Y:S02]  /*e6c0*/  FMNMX.FTZ R132, R28, R0, !PT ;  /* 0x000000001c847209 */ /* 0x000fe40007810000 */
[----:B------:R-:W-:Y:S01]  /*e6d0*/  FMNMX.FTZ R0, R15, R138, !PT ;  /* 0x0000008a0f007209 */ /* 0x000fe20007810000 */
[----:B------:R-:W-:Y:S01]  /*e6e0*/  IMAD.WIDE.U32 R182, R182, -0x2daee0ad, RZ ;  /* 0xd2511f53b6b67825 */ /* 0x000fe200078e00ff */
[----:B------:R-:W-:Y:S02]  /*e6f0*/  FMNMX.FTZ R138, R70, R133, !PT ;  /* 0x00000085468a7209 */ /* 0x000fe40007810000 */
[----:B-1----:R-:W-:Y:S02]  /*e700*/  FMNMX.FTZ R174, R137, R174, !PT ;  /* 0x000000ae89ae7209 */ /* 0x002fe40007810000 */
[----:B------:R-:W-:Y:S01]  /*e710*/  FMNMX.FTZ R137, R29, R132, !PT ;  /* 0x000000841d897209 */ /* 0x000fe20007810000 */
[----:B------:R-:W-:Y:S01]  /*e720*/  IMAD.WIDE.U32 R132, R175, -0x326172a9, RZ ;  /* 0xcd9e8d57af847825 */ /* 0x000fe200078e00ff */
        /* <DEDUP_REMOVED lines=41> */
[----:B------:R-:W-:Y:S02]  /*e9c0*/  LOP3.LUT R179, R139, UR6, R188, 0x96, !PT ;  /* 0x000000068bb37c12 */ /* 0x000fe4000f8e96bc */
[----:B-1----:R-:W-:Y:S02]  /*e9d0*/  FMNMX.FTZ R139, R174, R175, !PT ;  /* 0x000000afae8b7209 */ /* 0x002fe40007810000 */
[----:B------:R-:W-:Y:S02]  /*e9e0*/  FMNMX.FTZ R0, R63, R0, !PT ;  /* 0x000000003f007209 */ /* 0x000fe40007810000 */
[----:B------:R-:W-:Y:S01]  /*e9f0*/  LOP3.LUT R174, R183, UR4, R132, 0x96, !PT ;  /* 0x00000004b7ae7c12 */ /* 0x000fe2000f8e9684 */
[----:B------:R-:W-:Y:S01]  /*ea00*/  FMUL.FTZ R172, R139, c[0x0][0x23c] ;  /* 0x00008f008bac7a20 */ /* 0x000fe20000410000 */
[----:B------:R-:W-:Y:S02]  /*ea10*/  FMNMX.FTZ R132, R77, R133, !PT ;  /* 0x000000854d847209 */ /* 0x000fe40007810000 */
[----:B------:R-:W-:Y:S01]  /*ea20*/  FMNMX.FTZ R133, R118, R137, !PT ;  /* 0x0000008976857209 */ /* 0x000fe20007810000 */
[----:B------:R-:W-:Y:S01]  /*ea30*/  IMAD.WIDE.U32 R174, R174, -0x326172a9, RZ ;  /* 0xcd9e8d57aeae7825 */ /* 0x000fe200078e00ff */
[----:B------:R-:W-:Y:S02]  /*ea40*/  FMNMX.FTZ R173, R74, R0, !PT ;  /* 0x000000004aad7209 */ /* 0x000fe40007810000 */
[C---:B------:R-:W-:Y:S01]  /*ea50*/  FSETP.NEU.FTZ.AND P2, PT, R139.reuse, -INF , PT ;  /* 0xff8000008b00780b */ /* 0x040fe20003f5d000 */
[----:B------:R-:W-:Y:S01]  /*ea60*/  FADD.FTZ R0, -R139, R2 ;  /* 0x000000028b007221 */ /* 0x000fe20000010100 */
[----:B------:R-:W-:Y:S02]  /*ea70*/  FMNMX.FTZ R2, R88, R132, !PT ;  /* 0x0000008458027209 */ /* 0x000fe40007810000 */
[----:B------:R-:W-:Y:S01]  /*ea80*/  FMNMX.FTZ R132, R119, R133, !PT ;  /* 0x0000008577847209 */ /* 0x000fe20007810000 */
[----:B------:R-:W-:Y:S01]  /*ea90*/  FMUL.FTZ R0, R0, c[0x0][0x23c] ;  /* 0x00008f0000007a20 */ /* 0x000fe20000410000 */
[----:B------:R-:W-:Y:S02]  /*eaa0*/  FMNMX.FTZ R137, R89, R2, !PT ;  /* 0x0000000259897209 */ /* 0x000fe40007810000 */
[----:B------:R-:W-:Y:S02]  /*eab0*/  FMNMX.FTZ R2, R130, R132, !PT ;  /* 0x0000008482027209 */ /* 0x000fe40007810000 */
[----:B------:R1:W-:Y:S01]  /*eac0*/  MUFU.EX2 R132, R0 ;  /* 0x0000000000847308 */ /* 0x0003e20000000800 */
[----:B------:R-:W-:Y:S02]  /*ead0*/  FSEL R172, R172, RZ, P2 ;  /* 0x000000ffacac7208 */ /* 0x000fe40001000000 */
[----:B------:R-:W-:Y:S02]  /*eae0*/  FMNMX.FTZ R133, R75, R173, !PT ;  /* 0x000000ad4b857209 */ /* 0x000fe40007810000 */
[----:B------:R-:W-:Y:S01]  /*eaf0*/  FMNMX.FTZ R137, R92, R137, !PT ;  /* 0x000000895c897209 */ /* 0x000fe20007810000 */
[----:B------:R-:W-:Y:S01]  /*eb00*/  FFMA.FTZ R4, R4, c[0x0][0x23c], -R172 ;  /* 0x00008f0004047a23 */ /* 0x000fe200000108ac */
[----:B------:R-:W-:Y:S01]  /*eb10*/  LOP3.LUT R173, R181, UR4, R138, 0x96, !PT ;  /* 0x00000004b5ad7c12 */ /* 0x000fe2000f8e968a */
[--C-:B------:R-:W-:Y:S01]  /*eb20*/  FFMA.FTZ R16, R16, c[0x0][0x23c], -R172.reuse ;  /* 0x00008f0010107a23 */ /* 0x100fe200000108ac */
[----:B------:R-:W-:Y:S01]  /*eb30*/  FMNMX.FTZ R137, R93, R137, !PT ;  /* 0x000000895d897209 */ /* 0x000fe20007810000 */
[--C-:B------:R-:W-:Y:S01]  /*eb40*/  FFMA.FTZ R17, R17, c[0x0][0x23c], -R172.reuse ;  /* 0x00008f0011117a23 */ /* 0x100fe200000108ac */
[----:B------:R2:W-:Y:S01]  /*eb50*/  MUFU.EX2 R191, R4 ;  /* 0x0000000400bf7308 */ /* 0x0005e20000000800 */
[----:B------:R-:W-:Y:S01]  /*eb60*/  FFMA.FTZ R33, R33, c[0x0][0x23c], -R172 ;  /* 0x00008f0021217a23 */ /* 0x000fe200000108ac */
[----:B------:R-:W-:Y:S01]  /*eb70*/  SHF.R.U32.HI R186, RZ, 0x10, R174 ;  /* 0x00000010ffba7819 */ /* 0x000fe200000116ae */
[----:B------:R-:W-:Y:S01]  /*eb80*/  FFMA.FTZ R21, R21, c[0x0][0x23c], -R172 ;  /* 0x00008f0015157a23 */ /* 0x000fe200000108ac */
[----:B------:R-:W-:Y:S01]  /*eb90*/  LOP3.LUT R185, R177, UR5, R178, 0x96, !PT ;  /* 0x00000005b1b97c12 */ /* 0x000fe2000f8e96b2 */
[--C-:B------:R-:W-:Y:S01]  /*eba0*/  FFMA.FTZ R5, R5, c[0x0][0x23c], -R172.reuse ;  /* 0x00008f0005057a23 */ /* 0x100fe200000108ac */
[----:B------:R-:W-:Y:S01]  /*ebb0*/  LOP3.LUT R181, R174, 0xffff, RZ, 0xc0, !PT ;  /* 0x0000ffffaeb57812 */ /* 0x000fe200078ec0ff */
[--C-:B------:R-:W-:Y:S01]  /*ebc0*/  FFMA.FTZ R32, R32, c[0x0][0x23c], -R172.reuse ;  /* 0x00008f0020207a23 */ /* 0x100fe200000108ac */
[----:B------:R-:W-:Y:S01]  /*ebd0*/  LOP3.LUT R187, R174, 0xff, RZ, 0xc0, !PT ;  /* 0x000000ffaebb7812 */ /* 0x000fe200078ec0ff */
[--C-:B------:R-:W-:Y:S01]  /*ebe0*/  FFMA.FTZ R20, R20, c[0x0][0x23c], -R172.reuse ;  /* 0x00008f0014147a23 */ /* 0x100fe200000108ac */
[----:B------:R-:W-:Y:S01]  /*ebf0*/  MUFU.EX2 R215, R16 ;  /* 0x0000001000d77308 */ /* 0x000fe20000000800 */
[----:B------:R-:W-:Y:S01]  /*ec00*/  IMAD.WIDE.U32 R178, R179, -0x326172a9, RZ ;  /* 0xcd9e8d57b3b27825 */ /* 0x000fe200078e00ff */
[----:B-1----:R-:W-:Y:S03]  /*ec10*/  FMNMX.FTZ R0, R131, R2, !PT ;  /* 0x0000000283007209 */ /* 0x002fe60007810000 */
[--C-:B------:R-:W-:Y:S01]  /*ec20*/  FFMA.FTZ R246, R128, c[0x0][0x23c], -R172.reuse ;  /* 0x00008f0080f67a23 */ /* 0x100fe200000108ac */
[----:B------:R-:W-:Y:S01]  /*ec30*/  FMNMX.FTZ R2, R78, R133, !PT ;  /* 0x000000854e027209 */ /* 0x000fe20007810000 */
[--C-:B------:R-:W-:Y:S01]  /*ec40*/  FFMA.FTZ R128, R129, c[0x0][0x23c], -R172.reuse ;  /* 0x00008f0081807a23 */ /* 0x100fe200000108ac */
[----:B------:R-:W1:Y:S01]  /*ec50*/  SHFL.BFLY PT, R183, R0, 0x2, 0x1f ;  /* 0x0c401f0000b77f89 */ /* 0x000e6200000e0000 */
[--C-:B------:R-:W-:Y:S01]  /*ec60*/  FFMA.FTZ R236, R116, c[0x0][0x23c], -R172.reuse ;  /* 0x00008f0074ec7a23 */ /* 0x100fe200000108ac */
[----:B------:R-:W-:Y:S01]  /*ec70*/  FMNMX.FTZ R2, R79, R2, !PT ;  /* 0x000000024f027209 */ /* 0x000fe20007810000 */
[--C-:B------:R-:W-:Y:S01]  /*ec80*/  FFMA.FTZ R198, R64, c[0x0][0x23c], -R172.reuse ;  /* 0x00008f0040c67a23 */ /* 0x100fe200000108ac */
[----:B------:R3:W-:Y:S01]  /*ec90*/  MUFU.EX2 R217, R17 ;  /* 0x0000001100d97308 */ /* 0x0007e20000000800 */
[--C-:B------:R-:W-:Y:S01]  /*eca0*/  FFMA.FTZ R197, R65, c[0x0][0x23c], -R172.reuse ;  /* 0x00008f0041c57a23 */ /* 0x100fe200000108ac */
[----:B------:R-:W-:Y:S01]  /*ecb0*/  FMNMX.FTZ R2, R90, R2, !PT ;  /* 0x000000025a027209 */ /* 0x000fe20007810000 */
[--C-:B------:R-:W-:Y:S01]  /*ecc0*/  FFMA.FTZ R196, R48, c[0x0][0x23c], -R172.reuse ;  /* 0x00008f0030c47a23 */ /* 0x100fe200000108ac */
[----:B--2---:R-:W-:Y:S01]  /*ecd0*/  FMNMX.FTZ R4, R104, R137, !PT ;  /* 0x0000008968047209 */ /* 0x004fe20007810000 */
        /* <DEDUP_REMOVED lines=15> */
[----:B-1----:R-:W-:Y:S01]  /*edd0*/  FMNMX.FTZ R138, R0, R183, !PT ;  /* 0x000000b7008a7209 */ /* 0x002fe20007810000 */
[--C-:B------:R-:W-:Y:S01]  /*ede0*/  FFMA.FTZ R226, R96, c[0x0][0x23c], -R172.reuse ;  /* 0x00008f0060e27a23 */ /* 0x100fe200000108ac */
[----:B------:R-:W-:Y:S01]  /*edf0*/  FMNMX.FTZ R0, R106, R2, !PT ;  /* 0x000000026a007209 */ /* 0x000fe20007810000 */
[--C-:B------:R-:W-:Y:S01]  /*ee00*/  FFMA.FTZ R220, R97, c[0x0][0x23c], -R172.reuse ;  /* 0x00008f0061dc7a23 */ /* 0x100fe200000108ac */
[----:B------:R-:W-:Y:S01]  /*ee10*/  FMNMX.FTZ R4, R120, R4, !PT ;  /* 0x0000000478047209 */ /* 0x000fe20007810000 */
[----:B---3--:R-:W-:Y:S01]  /*ee20*/  IMAD.WIDE.U32 R16, R173, -0x326172a9, RZ ;  /* 0xcd9e8d57ad107825 */ /* 0x008fe200078e00ff */
[----:B------:R-:W-:Y:S01]  /*ee30*/  FMNMX.FTZ R0, R107, R0, !PT ;  /* 0x000000006b007209 */ /* 0x000fe20007810000 */
[----:B------:R-:W1:Y:S01]  /*ee40*/  SHFL.BFLY PT, R2, R138, 0x1, 0x1f ;  /* 0x0c201f008a027f89 */ /* 0x000e6200000e0000 */
[----:B------:R-:W-:Y:S01]  /*ee50*/  FMNMX.FTZ R137, R121, R4, !PT ;  /* 0x0000000479897209 */ /* 0x000fe20007810000 */
[--C-:B------:R-:W-:Y:S01]  /*ee60*/  FFMA.FTZ R219, R84, c[0x0][0x23c], -R172.reuse ;  /* 0x00008f0054db7a23 */ /* 0x100fe200000108ac */
[----:B------:R-:W-:Y:S01]  /*ee70*/  FMNMX.FTZ R0, R110, R0, !PT ;  /* 0x000000006e007209 */ /* 0x000fe20007810000 */
[--C-:B------:R-:W-:Y:S01]  /*ee80*/  FFMA.FTZ R218, R85, c[0x0][0x23c], -R172.reuse ;  /* 0x00008f0055da7a23 */ /* 0x100fe200000108ac */
[----:B------:R-:W-:Y:S01]  /*ee90*/  FMNMX.FTZ R137, R124, R137, !PT ;  /* 0x000000897c897209 */ /* 0x000fe20007810000 */
[--C-:B------:R-:W-:Y:S01]  /*eea0*/  FFMA.FTZ R85, R100, c[0x0][0x23c], -R172.reuse ;  /* 0x00008f0064557a23 */ /* 0x100fe200000108ac */
[----:B------:R-:W2:Y:S01]  /*eeb0*/  MUFU.EX2 R214, R21 ;  /* 0x0000001500d67308 */ /* 0x000ea20000000800 */
[----:B------:R-:W-:Y:S01]  /*eec0*/  FFMA.FTZ R101, R101, c[0x0][0x23c], -R172 ;  /* 0x00008f0065657a23 */ /* 0x000fe200000108ac */
[----:B------:R-:W-:Y:S01]  /*eed0*/  FMNMX.FTZ R0, R111, R0, !PT ;  /* 0x000000006f007209 */ /* 0x000fe20007810000 */
[----:B------:R-:W-:Y:S01]  /*eee0*/  IMAD.MOV.U32 R96, RZ, RZ, R247 ;  /* 0x000000ffff607224 */ /* 0x000fe200078e00f7 */
[----:B------:R-:W-:Y:S02]  /*eef0*/  FMNMX.FTZ R137, R125, R137, !PT ;  /* 0x000000897d897209 */ /* 0x000fe40007810000 */
[----:B------:R-:W-:Y:S02]  /*ef00*/  FMNMX.FTZ R0, R122, R0, !PT ;  /* 0x000000007a007209 */ /* 0x000fe40007810000 */
[----:B------:R-:W-:Y:S01]  /*ef10*/  LOP3.LUT R133, R175, UR15, R176, 0x96, !PT ;  /* 0x0000000faf857c12 */ /* 0x000fe2000f8e96b0 */
[----:B------:R-:W3:Y:S01]  /*ef20*/  SHFL.BFLY PT, R173, R137, 0x2, 0x1f ;  /* 0x0c401f0089ad7f89 */ /* 0x000ee200000e0000 */
[----:B------:R-:W-:Y:S01]  /*ef30*/  FMNMX.FTZ R0, R123, R0, !PT ;  /* 0x000000007b007209 */ /* 0x000fe20007810000 */
[----:B------:R4:W-:Y:S01]  /*ef40*/  MUFU.EX2 R216, R5 ;  /* 0x0000000500d87308 */ /* 0x0009e20000000800 */
[----:B------:R-:W-:Y:S01]  /*ef50*/  SHF.R.U32.HI R183, RZ, 0x18, R174 ;  /* 0x00000018ffb77819 */ /* 0x000fe200000116ae */
[----:B------:R-:W-:Y:S01]  /*ef60*/  IMAD.WIDE.U32 R174, R185, -0x2daee0ad, RZ ;  /* 0xd2511f53b9ae7825 */ /* 0x000fe200078e00ff */
[----:B------:R-:W-:Y:S02]  /*ef70*/  FMNMX.FTZ R0, R126, R0, !PT ;  /* 0x000000007e007209 */ /* 0x000fe40007810000 */
[----:B------:R-:W-:Y:S02]  /*ef80*/  LOP3.LUT R184, R179, UR5, R184, 0x96, !PT ;  /* 0x00000005b3b87c12 */ /* 0x000fe4000f8e96b8 */
[----:B------:R-:W-:Y:S02]  /*ef90*/  FMNMX.FTZ R0, R127, R0, !PT ;  /* 0x000000007f007209 */ /* 0x000fe40007810000 */
[----:B-1----:R-:W-:Y:S01]  /*efa0*/  FMNMX.FTZ R138, R138, R2, !PT ;  /* 0x000000028a8a7209 */ /* 0x002fe20007810000 */
[----:B------:R1:W1:Y:S01]  /*efb0*/  MUFU.EX2 R207, R32 ;  /* 0x0000002000cf7308 */ /* 0x0002620000000800 */
[----:B------:R-:W-:Y:S01]  /*efc0*/  SHF.R.U32.HI R176, RZ, 0x18, R16 ;  /* 0x00000018ffb07819 */ /* 0x000fe20000011610 */
[----:B------:R-:W1:Y:S01]  /*efd0*/  SHFL.BFLY PT, R2, R0, 0x2, 0x1f ;  /* 0x0c401f0000027f89 */ /* 0x000e6200000e0000 */
[----:B--2---:R-:W-:Y:S01]  /*efe0*/  IMAD.MOV.U32 R64, RZ, RZ, R214 ;  /* 0x000000ffff407224 */ /* 0x004fe200078e00d6 */
[----:B------:R-:W-:Y:S02]  /*eff0*/  FSETP.NEU.FTZ.AND P2, PT, R138, -INF , PT ;  /* 0xff8000008a00780b */ /* 0x000fe40003f5d000 */
[C---:B------:R-:W-:Y:S02]  /*f000*/  LOP3.LUT R179, R16.reuse, 0xff, RZ, 0xc0, !PT ;  /* 0x000000ff10b37812 */ /* 0x040fe400078ec0ff */
[--C-:B------:R-:W-:Y:S02]  /*f010*/  SHF.R.U32.HI R185, RZ, 0x10, R174.reuse ;  /* 0x00000010ffb97819 */ /* 0x100fe400000116ae */
[----:B------:R2:W-:Y:S01]  /*f020*/  MUFU.EX2 R208, R20 ;  /* 0x0000001400d07308 */ /* 0x0005e20000000800 */
[----:B------:R-:W-:Y:S02]  /*f030*/  LOP3.LUT R177, R16, 0xffff, RZ, 0xc0, !PT ;  /* 0x0000ffff10b17812 */ /* 0x000fe400078ec0ff */
[----:B---3--:R-:W-:Y:S01]  /*f040*/  FMNMX.FTZ R137, R137, R173, !PT ;  /* 0x000000ad89897209 */ /* 0x008fe20007810000 */
[----:B------:R-:W-:Y:S01]  /*f050*/  FMUL.FTZ R173, R138, c[0x0][0x23c] ;  /* 0x00008f008aad7a20 */ /* 0x000fe20000410000 */
[----:B------:R-:W-:Y:S01]  /*f060*/  LOP3.LUT R190, R174, 0xff, RZ, 0xc0, !PT ;  /* 0x000000ffaebe7812 */ /* 0x000fe200078ec0ff */
[----:B----4-:R-:W-:Y:S01]  /*f070*/  IMAD.WIDE.U32 R4, R184, -0x2daee0ad, RZ ;  /* 0xd2511f53b8047825 */ /* 0x010fe200078e00ff */
[----:B------:R-:W-:Y:S01]  /*f080*/  SHF.R.U32.HI R189, RZ, 0x18, R174 ;  /* 0x00000018ffbd7819 */ /* 0x000fe200000116ae */
[----:B------:R-:W3:Y:S01]  /*f090*/  SHFL.BFLY PT, R33, R137, 0x1, 0x1f ;  /* 0x0c201f0089217f89 */ /* 0x000ee200000e0000 */
[----:B------:R-:W-:Y:S01]  /*f0a0*/  FSEL R173, R173, RZ, P2 ;  /* 0x000000ffadad7208 */ /* 0x000fe20001000000 */
[----:B------:R-:W-:Y:S01]  /*f0b0*/  MUFU.EX2 R199, R199 ;  /* 0x000000c700c77308 */ /* 0x000fe20000000800 */
[----:B------:R-:W-:Y:S02]  /*f0c0*/  SHF.R.U32.HI R184, RZ, 0x10, R4 ;  /* 0x00000010ffb87819 */ /* 0x000fe40000011604 */
[----:B------:R-:W-:Y:S01]  /*f0d0*/  LOP3.LUT R188, R4, 0xff, RZ, 0xc0, !PT ;  /* 0x000000ff04bc7812 */ /* 0x000fe200078ec0ff */
[--C-:B------:R-:W-:Y:S01]  /*f0e0*/  FFMA.FTZ R21, R18, c[0x0][0x23c], -R173.reuse ;  /* 0x00008f0012157a23 */ /* 0x100fe200000108ad */
[----:B------:R-:W-:Y:S01]  /*f0f0*/  LOP3.LUT R18, R186, 0xff, RZ, 0xc0, !PT ;  /* 0x000000ffba127812 */ /* 0x000fe200078ec0ff */
[--C-:B------:R-:W-:Y:S01]  /*f100*/  FFMA.FTZ R19, R19, c[0x0][0x23c], -R173.reuse ;  /* 0x00008f0013137a23 */ /* 0x100fe200000108ad */
[----:B-1----:R-:W-:Y:S01]  /*f110*/  FMNMX.FTZ R0, R0, R2, !PT ;  /* 0x0000000200007209 */ /* 0x002fe20007810000 */
[--C-:B------:R-:W-:Y:S01]  /*f120*/  FFMA.FTZ R7, R7, c[0x0][0x23c], -R173.reuse ;  /* 0x00008f0007077a23 */ /* 0x100fe200000108ad */
[----:B------:R-:W-:Y:S01]  /*f130*/  LOP3.LUT R2, R133, 0xffff, RZ, 0xc0, !PT ;  /* 0x0000ffff85027812 */ /* 0x000fe200078ec0ff */
[----:B------:R-:W-:Y:S01]  /*f140*/  FFMA.FTZ R6, R6, c[0x0][0x23c], -R173 ;  /* 0x00008f0006067a23 */ /* 0x000fe200000108ad */
[----:B------:R-:W-:Y:S01]  /*f150*/  PRMT R186, R18, 0x5410, R183 ;  /* 0x0000541012ba7816 */ /* 0x000fe200000000b7 */
[--C-:B------:R-:W-:Y:S01]  /*f160*/  FFMA.FTZ R34, R34, c[0x0][0x23c], -R173.reuse ;  /* 0x00008f0022227a23 */ /* 0x100fe200000108ad */
[----:B------:R-:W-:Y:S01]  /*f170*/  SHF.R.U32.HI R18, RZ, 0x8, R2 ;  /* 0x00000008ff127819 */ /* 0x000fe20000011602 */
[--C-:B------:R-:W-:Y:S01]  /*f180*/  FFMA.FTZ R22, R22, c[0x0][0x23c], -R173.reuse ;  /* 0x00008f0016167a23 */ /* 0x100fe200000108ad */
[----:B------:R-:W1:Y:S01]  /*f190*/  SHFL.BFLY PT, R2, R0, 0x1, 0x1f ;  /* 0x0c201f0000027f89 */ /* 0x000e6200000e0000 */
[--C-:B------:R-:W-:Y:S01]  /*f1a0*/  FFMA.FTZ R23, R23, c[0x0][0x23c], -R173.reuse ;  /* 0x00008f0017177a23 */ /* 0x100fe200000108ad */
[----:B------:R4:W-:Y:S01]  /*f1b0*/  MUFU.EX2 R206, R19 ;  /* 0x0000001300ce7308 */ /* 0x0009e20000000800 */
[--C-:B------:R-:W-:Y:S01]  /*f1c0*/  FFMA.FTZ R35, R35, c[0x0][0x23c], -R173.reuse ;  /* 0x00008f0023237a23 */ /* 0x100fe200000108ad */
[----:B------:R-:W-:Y:S01]  /*f1d0*/  LOP3.LUT R32, R17, UR15, R178, 0x96, !PT ;  /* 0x0000000f11207c12 */ /* 0x000fe2000f8e96b2 */
[--C-:B------:R-:W-:Y:S01]  /*f1e0*/  FFMA.FTZ R100, R71, c[0x0][0x23c], -R173.reuse ;  /* 0x00008f0047647a23 */ /* 0x100fe200000108ad */
[----:B------:R-:W-:Y:S01]  /*f1f0*/  SHF.R.U32.HI R178, RZ, 0x10, R16 ;  /* 0x00000010ffb27819 */ /* 0x000fe20000011610 */
[----:B------:R-:W-:Y:S01]  /*f200*/  FFMA.FTZ R38, R38, c[0x0][0x23c], -R173 ;  /* 0x00008f0026267a23 */ /* 0x000fe200000108ad */
[----:B---3--:R-:W-:Y:S01]  /*f210*/  FMNMX.FTZ R137, R137, R33, !PT ;  /* 0x0000002189897209 */ /* 0x008fe20007810000 */
[C---:B------:R-:W-:Y:S01]  /*f220*/  FMUL.FTZ R33, R132.reuse, R145 ;  /* 0x0000009184217220 */ /* 0x040fe20000410000 */
[----:B------:R-:W-:Y:S01]  /*f230*/  LOP3.LUT R17, R175, UR14, R182, 0x96, !PT ;  /* 0x0000000eaf117c12 */ /* 0x000fe2000f8e96b6 */
[----:B------:R-:W-:Y:S01]  /*f240*/  FFMA.FTZ R145, R132, R235, R191 ;  /* 0x000000eb84917223 */ /* 0x000fe200000100bf */
[----:B------:R-:W-:Y:S01]  /*f250*/  LOP3.LUT R182, R174, 0xffff, RZ, 0xc0, !PT ;  /* 0x0000ffffaeb67812 */ /* 0x000fe200078ec0ff */
[----:B------:R-:W-:Y:S01]  /*f260*/  FMUL.FTZ R174, R137, c[0x0][0x23c] ;  /* 0x00008f0089ae7a20 */ /* 0x000fe20000410000 */
[----:B------:R-:W-:Y:S01]  /*f270*/  LOP3.LUT R16, R5, UR14, R180, 0x96, !PT ;  /* 0x0000000e05107c12 */ /* 0x000fe2000f8e96b4 */
[--C-:B------:R-:W-:Y:S01]  /*f280*/  FFMA.FTZ R39, R39, c[0x0][0x23c], -R173.reuse ;  /* 0x00008f0027277a23 */ /* 0x100fe200000108ad */
[----:B------:R-:W-:Y:S01]  /*f290*/  LOP3.LUT R175, R4, 0xffff, RZ, 0xc0, !PT ;  /* 0x0000ffff04af7812 */ /* 0x000fe200078ec0ff */
[----:B------:R-:W-:Y:S01]  /*f2a0*/  FFMA.FTZ R116, R82, c[0x0][0x23c], -R173 ;  /* 0x00008f0052747a23 */ /* 0x000fe200000108ad */
[----:B------:R-:W-:Y:S01]  /*f2b0*/  SHF.R.U32.HI R5, RZ, 0x8, R177 ;  /* 0x00000008ff057819 */ /* 0x000fe200000116b1 */
[--C-:B------:R-:W-:Y:S01]  /*f2c0*/  FFMA.FTZ R97, R83, c[0x0][0x23c], -R173.reuse ;  /* 0x00008f0053617a23 */ /* 0x100fe200000108ad */
[----:B------:R3:W-:Y:S01]  /*f2d0*/  MUFU.EX2 R244, R7 ;  /* 0x0000000700f47308 */ /* 0x0007e20000000800 */
[--C-:B------:R-:W-:Y:S01]  /*f2e0*/  FFMA.FTZ R99, R99, c[0x0][0x23c], -R173.reuse ;  /* 0x00008f0063637a23 */ /* 0x100fe200000108ad */
[----:B------:R-:W-:Y:S01]  /*f2f0*/  FSETP.NEU.FTZ.AND P2, PT, R137, -INF , PT ;  /* 0xff8000008900780b */ /* 0x000fe20003f5d000 */
[----:B------:R-:W-:Y:S01]  /*f300*/  FFMA.FTZ R84, R131, c[0x0][0x23c], -R173 ;  /* 0x00008f0083547a23 */ /* 0x000fe200000108ad */
[----:B--2---:R-:W-:Y:S01]  /*f310*/  SHF.R.U32.HI R20, RZ, 0x8, R181 ;  /* 0x00000008ff147819 */ /* 0x004fe200000116b5 */
[----:B------:R-:W-:Y:S01]  /*f320*/  IMAD.MOV.U32 R131, RZ, RZ, R237 ;  /* 0x000000ffff837224 */ /* 0x000fe200078e00ed */
[----:B------:R-:W-:Y:S02]  /*f330*/  PRMT R195, R179, 0x5410, R5 ;  /* 0x00005410b3c37816 */ /* 0x000fe40000000005 */
[--C-:B------:R-:W-:Y:S02]  /*f340*/  SHF.R.U32.HI R5, RZ, 0x10, R133.reuse ;  /* 0x00000010ff057819 */ /* 0x100fe40000011685 */
[----:B------:R2:W-:Y:S01]  /*f350*/  MUFU.EX2 R205, R6 ;  /* 0x0000000600cd7308 */ /* 0x0005e20000000800 */
[----:B------:R-:W-:Y:S02]  /*f360*/  FSEL R174, R174, RZ, P2 ;  /* 0x000000ffaeae7208 */ /* 0x000fe40001000000 */
[----:B------:R-:W-:Y:S02]  /*f370*/  PRMT R187, R187, 0x5410, R20 ;  /* 0x00005410bbbb7816 */ /* 0x000fe40000000014 */
[----:B------:R-:W-:Y:S01]  /*f380*/  LOP3.LUT R20, R133, 0xff, RZ, 0xc0, !PT ;  /* 0x000000ff85147812 */ /* 0x000fe200078ec0ff */
[--C-:B------:R-:W-:Y:S01]  /*f390*/  FFMA.FTZ R8, R8, c[0x0][0x23c], -R174.reuse ;  /* 0x00008f0008087a23 */ /* 0x100fe200000108ae */
[----:B------:R-:W-:Y:S01]  /*f3a0*/  SHF.R.U32.HI R133, RZ, 0x18, R133 ;  /* 0x00000018ff857819 */ /* 0x000fe20000011685 */
[--C-:B------:R-:W-:Y:S01]  /*f3b0*/  FFMA.FTZ R9, R9, c[0x0][0x23c], -R174.reuse ;  /* 0x00008f0009097a23 */ /* 0x100fe200000108ae */
[----:B------:R-:W-:Y:S01]  /*f3c0*/  LOP3.LUT R5, R5, 0xff, RZ, 0xc0, !PT ;  /* 0x000000ff05057812 */ /* 0x000fe200078ec0ff */
[----:B------:R-:W-:Y:S01]  /*f3d0*/  FFMA.FTZ R25, R25, c[0x0][0x23c], -R174 ;  /* 0x00008f0019197a23 */ /* 0x000fe200000108ae */
[----:B------:R-:W-:Y:S01]  /*f3e0*/  SHF.R.U32.HI R180, RZ, 0x18, R4 ;  /* 0x00000018ffb47819 */ /* 0x000fe20000011604 */
[--C-:B------:R-:W-:Y:S01]  /*f3f0*/  FFMA.FTZ R12, R12, c[0x0][0x23c], -R174.reuse ;  /* 0x00008f000c0c7a23 */ /* 0x100fe200000108ae */
[----:B------:R-:W-:Y:S01]  /*f400*/  LOP3.LUT R4, R178, 0xff, RZ, 0xc0, !PT ;  /* 0x000000ffb2047812 */ /* 0x000fe200078ec0ff */
[--C-:B------:R-:W-:Y:S01]  /*f410*/  FFMA.FTZ R13, R13, c[0x0][0x23c], -R174.reuse ;  /* 0x00008f000d0d7a23 */ /* 0x100fe200000108ae */
[----:B------:R-:W-:Y:S01]  /*f420*/  PRMT R183, R5, 0x5410, R133 ;  /* 0x0000541005b77816 */ /* 0x000fe20000000085 */
[--C-:B------:R-:W-:Y:S01]  /*f430*/  FFMA.FTZ R24, R24, c[0x0][0x23c], -R174.reuse ;  /* 0x00008f0018187a23 */ /* 0x100fe200000108ae */
[----:B-1----:R-:W-:Y:S01]  /*f440*/  FMNMX.FTZ R133, R0, R2, !PT ;  /* 0x0000000200857209 */ /* 0x002fe20007810000 */
        /* <DEDUP_REMOVED lines=8> */
[C---:B------:R-:W-:Y:S01]  /*f4d0*/  FMUL.FTZ R175, R133.reuse, c[0x0][0x23c] ;  /* 0x00008f0085af7a20 */ /* 0x040fe20000410000 */
[----:B----4-:R-:W-:Y:S01]  /*f4e0*/  LOP3.LUT R19, R32, 0xff, RZ, 0xc0, !PT ;  /* 0x000000ff20137812 */ /* 0x010fe200078ec0ff */
[--C-:B------:R-:W-:Y:S01]  /*f4f0*/  FFMA.FTZ R44, R44, c[0x0][0x23c], -R174.reuse ;  /* 0x00008f002c2c7a23 */ /* 0x100fe200000108ae */
[----:B------:R-:W-:Y:S01]  /*f500*/  FSETP.NEU.FTZ.AND P2, PT, R133, -INF , PT ;  /* 0xff8000008500780b */ /* 0x000fe20003f5d000 */
[----:B------:R-:W-:Y:S01]  /*f510*/  FFMA.FTZ R45, R45, c[0x0][0x23c], -R174 ;  /* 0x00008f002d2d7a23 */ /* 0x000fe200000108ae */
[----:B------:R-:W-:Y:S01]  /*f520*/  SHF.R.U32.HI R4, RZ, 0x8, R4 ;  /* 0x00000008ff047819 */ /* 0x000fe20000011604 */
[--C-:B------:R-:W-:Y:S01]  /*f530*/  FFMA.FTZ R60, R60, c[0x0][0x23c], -R174.reuse ;  /* 0x00008f003c3c7a23 */ /* 0x100fe200000108ae */
[----:B------:R1:W-:Y:S01]  /*f540*/  MUFU.EX2 R234, R9 ;  /* 0x0000000900ea7308 */ /* 0x0003e20000000800 */
[--C-:B------:R-:W-:Y:S01]  /*f550*/  FFMA.FTZ R61, R61, c[0x0][0x23c], -R174.reuse ;  /* 0x00008f003d3d7a23 */ /* 0x100fe200000108ae */
[----:B------:R-:W-:Y:S01]  /*f560*/  FSEL R175, R175, RZ, P2 ;  /* 0x000000ffafaf7208 */ /* 0x000fe20001000000 */
[----:B------:R-:W-:Y:S01]  /*f570*/  FFMA.FTZ R56, R56, c[0x0][0x23c], -R174 ;  /* 0x00008f0038387a23 */ /* 0x000fe200000108ae */
[----:B------:R-:W-:Y:S01]  /*f580*/  PRMT R181, R19, 0x5410, R4 ;  /* 0x0000541013b57816 */ /* 0x000fe20000000004 */
[----:B------:R-:W-:Y:S01]  /*f590*/  FFMA.FTZ R57, R57, c[0x0][0x23c], -R174 ;  /* 0x00008f0039397a23 */ /* 0x000fe200000108ae */
[--C-:B------:R-:W-:Y:S01]  /*f5a0*/  SHF.R.U32.HI R4, RZ, 0x10, R32.reuse ;  /* 0x00000010ff047819 */ /* 0x100fe20000011620 */
[--C-:B------:R-:W-:Y:S01]  /*f5b0*/  FFMA.FTZ R10, R10, c[0x0][0x23c], -R175.reuse ;  /* 0x00008f000a0a7a23 */ /* 0x100fe200000108af */
[----:B------:R-:W-:Y:S01]  /*f5c0*/  SHF.R.U32.HI R32, RZ, 0x18, R32 ;  /* 0x00000018ff207819 */ /* 0x000fe20000011620 */
[--C-:B------:R-:W-:Y:S01]  /*f5d0*/  FFMA.FTZ R11, R11, c[0x0][0x23c], -R175.reuse ;  /* 0x00008f000b0b7a23 */ /* 0x100fe200000108af */
[----:B------:R-:W-:Y:S01]  /*f5e0*/  LOP3.LUT R4, R4, 0xff, RZ, 0xc0, !PT ;  /* 0x000000ff04047812 */ /* 0x000fe200078ec0ff */
[--C-:B------:R-:W-:Y:S01]  /*f5f0*/  FFMA.FTZ R26, R26, c[0x0][0x23c], -R175.reuse ;  /* 0x00008f001a1a7a23 */ /* 0x100fe200000108af */
[----:B---3--:R-:W-:Y:S01]  /*f600*/  IADD3 R7, R237, 0x1, RZ ;  /* 0x00000001ed077810 */ /* 0x008fe20007ffe0ff */
[--C-:B------:R-:W-:Y:S01]  /*f610*/  FFMA.FTZ R14, R14, c[0x0][0x23c], -R175.reuse ;  /* 0x00008f000e0e7a23 */ /* 0x100fe200000108af */
[----:B------:R-:W-:Y:S01]  /*f620*/  PRMT R179, R4, 0x5410, R32 ;  /* 0x0000541004b37816 */ /* 0x000fe20000000020 */
[----:B------:R-:W-:Y:S01]  /*f630*/  FFMA.FTZ R30, R30, c[0x0][0x23c], -R175 ;  /* 0x00008f001e1e7a23 */ /* 0x000fe200000108af */
[----:B------:R-:W-:Y:S01]  /*f640*/  LOP3.LUT R4, R229, UR21, R7, 0x96, !PT ;  /* 0x00000015e5047c12 */ /* 0x000fe2000f8e9607 */
[----:B------:R-:W-:Y:S01]  /*f650*/  FMUL.FTZ R32, R132, R144 ;  /* 0x0000009084207220 */ /* 0x000fe20000410000 */
[----:B------:R-:W-:Y:S01]  /*f660*/  MUFU.EX2 R203, R10 ;  /* 0x0000000a00cb7308 */ /* 0x000fe20000000800 */
[--C-:B------:R-:W-:Y:S01]  /*f670*/  FFMA.FTZ R15, R15, c[0x0][0x23c], -R175.reuse ;  /* 0x00008f000f0f7a23 */ /* 0x100fe200000108af */
[----:B--2---:R-:W-:Y:S01]  /*f680*/  SHF.R.U32.HI R6, RZ, 0x8, R182 ;  /* 0x00000008ff067819 */ /* 0x004fe200000116b6 */
[--C-:B------:R-:W-:Y:S01]  /*f690*/  FFMA.FTZ R27, R27, c[0x0][0x23c], -R175.reuse ;  /* 0x00008f001b1b7a23 */ /* 0x100fe200000108af */
[----:B------:R-:W-:Y:S01]  /*f6a0*/  LOP3.LUT R5, R185, 0xff, RZ, 0xc0, !PT ;  /* 0x000000ffb9057812 */ /* 0x000fe200078ec0ff */
[--C-:B------:R-:W-:Y:S01]  /*f6b0*/  FFMA.FTZ R31, R31, c[0x0][0x23c], -R175.reuse ;  /* 0x00008f001f1f7a23 */ /* 0x100fe200000108af */
[----:B------:R-:W-:Y:S01]  /*f6c0*/  PRMT R190, R190, 0x5410, R6 ;  /* 0x00005410bebe7816 */ /* 0x000fe20000000006 */
[----:B------:R-:W-:Y:S01]  /*f6d0*/  IMAD.WIDE.U32 R6, R4, -0x326172a9, RZ ;  /* 0xcd9e8d5704067825 */ /* 0x000fe200078e00ff */
[C---:B-1----:R-:W-:Y:S01]  /*f6e0*/  LOP3.LUT R9, R17.reuse, 0xff, RZ, 0xc0, !PT ;  /* 0x000000ff11097812 */ /* 0x042fe200078ec0ff */
[--C-:B------:R-:W-:Y:S01]  /*f6f0*/  HSET2.LE.AND R53, R179, R230.reuse, PT ;  /* 0x000000e6b3357233 */ /* 0x100fe20003803000 */
[----:B------:R-:W-:Y:S01]  /*f700*/  MUFU.EX2 R232, R11 ;  /* 0x0000000b00e87308 */ /* 0x000fe20000000800 */
[----:B------:R-:W-:Y:S01]  /*f710*/  FFMA.FTZ R42, R42, c[0x0][0x23c], -R175 ;  /* 0x00008f002a2a7a23 */ /* 0x000fe200000108af */
[----:B------:R-:W-:Y:S01]  /*f720*/  PRMT R188, R188, 0x5410, R2 ;  /* 0x00005410bcbc7816 */ /* 0x000fe20000000002 */
[----:B------:R-:W-:Y:S01]  /*f730*/  IMAD.MOV.U32 R144, RZ, RZ, R207 ;  /* 0x000000ffff907224 */ /* 0x000fe200078e00cf */
[----:B------:R-:W-:Y:S01]  /*f740*/  LOP3.LUT R2, R17, 0xffff, RZ, 0xc0, !PT ;  /* 0x0000ffff11027812 */ /* 0x000fe200078ec0ff */
[----:B------:R-:W-:Y:S01]  /*f750*/  FFMA.FTZ R185, R49, c[0x0][0x23c], -R172 ;  /* 0x00008f0031b97a23 */ /* 0x000fe200000108ac */
[----:B------:R-:W-:Y:S01]  /*f760*/  LOP3.LUT R0, R184, 0xff, RZ, 0xc0, !PT ;  /* 0x000000ffb8007812 */ /* 0x000fe200078ec0ff */
[----:B------:R-:W-:Y:S01]  /*f770*/  IMAD.MOV.U32 R49, RZ, RZ, R216 ;  /* 0x000000ffff317224 */ /* 0x000fe200078e00d8 */
[----:B------:R-:W-:Y:S01]  /*f780*/  LOP3.LUT R8, R7, UR13, R240, 0x96, !PT ;  /* 0x0000000d07087c12 */ /* 0x000fe2000f8e96f0 */
[----:B------:R-:W-:Y:S01]  /*f790*/  FFMA.FTZ R216, R113, c[0x0][0x23c], -R172 ;  /* 0x00008f0071d87a23 */ /* 0x000fe200000108ac */
[----:B------:R1:W-:Y:S01]  /*f7a0*/  MUFU.EX2 R202, R21 ;  /* 0x0000001500ca7308 */ /* 0x0003e20000000800 */
[----:B------:R-:W-:Y:S01]  /*f7b0*/  FFMA.FTZ R43, R43, c[0x0][0x23c], -R175 ;  /* 0x00008f002b2b7a23 */ /* 0x000fe200000108af */
[----:B------:R-:W-:Y:S01]  /*f7c0*/  PRMT R189, R5, 0x5410, R189 ;  /* 0x0000541005bd7816 */ /* 0x000fe200000000bd */
[--C-:B------:R-:W-:Y:S01]  /*f7d0*/  FFMA.FTZ R46, R46, c[0x0][0x23c], -R175.reuse ;  /* 0x00008f002e2e7a23 */ /* 0x100fe200000108af */
[----:B------:R-:W-:Y:S01]  /*f7e0*/  SHF.R.U32.HI R5, RZ, 0x8, R2 ;  /* 0x00000008ff057819 */ /* 0x000fe20000011602 */
[----:B------:R-:W-:Y:S01]  /*f7f0*/  FFMA.FTZ R47, R47, c[0x0][0x23c], -R175 ;  /* 0x00008f002f2f7a23 */ /* 0x000fe200000108af */
[----:B------:R-:W-:Y:S01]  /*f800*/  PRMT R180, R0, 0x5410, R180 ;  /* 0x0000541000b47816 */ /* 0x000fe200000000b4 */
[--C-:B------:R-:W-:Y:S01]  /*f810*/  FFMA.FTZ R113, R98, c[0x0][0x23c], -R173.reuse ;  /* 0x00008f0062717a23 */ /* 0x100fe200000108ad */
[----:B------:R-:W-:Y:S01]  /*f820*/  LOP3.LUT R0, R16, 0xffff, RZ, 0xc0, !PT ;  /* 0x0000ffff10007812 */ /* 0x000fe200078ec0ff */
[----:B------:R-:W-:Y:S01]  /*f830*/  FFMA.FTZ R98, R103, c[0x0][0x23c], -R173 ;  /* 0x00008f0067627a23 */ /* 0x000fe200000108ad */
[----:B------:R2:W-:Y:S01]  /*f840*/  MUFU.EX2 R245, R34 ;  /* 0x0000002200f57308 */ /* 0x0005e20000000800 */
[----:B------:R-:W-:Y:S01]  /*f850*/  FFMA.FTZ R62, R62, c[0x0][0x23c], -R175 ;  /* 0x00008f003e3e7a23 */ /* 0x000fe200000108af */
[----:B------:R-:W-:Y:S01]  /*f860*/  PRMT R178, R20, 0x5410, R18 ;  /* 0x0000541014b27816 */ /* 0x000fe20000000012 */
[----:B------:R-:W-:Y:S01]  /*f870*/  FMUL.FTZ R20, R132, R148 ;  /* 0x0000009484147220 */ /* 0x000fe20000410000 */
[----:B------:R-:W-:Y:S01]  /*f880*/  PRMT R18, R9, 0x5410, R5 ;  /* 0x0000541009127816 */ /* 0x000fe20000000005 */
[----:B------:R-:W-:Y:S01]  /*f890*/  IMAD.WIDE.U32 R8, R8, -0x2daee0ad, RZ ;  /* 0xd2511f5308087825 */ /* 0x000fe200078e00ff */
[----:B------:R-:W-:Y:S01]  /*f8a0*/  SHF.R.U32.HI R0, RZ, 0x8, R0 ;  /* 0x00000008ff007819 */ /* 0x000fe20000011600 */
[--C-:B------:R-:W-:Y:S01]  /*f8b0*/  HSET2.LE.AND R71, R180, R230.reuse, PT ;  /* 0x000000e6b4477233 */ /* 0x100fe20003803000 */
[----:B------:R-:W-:Y:S01]  /*f8c0*/  LOP3.LUT R182, R7, UR13, R238, 0x96, !PT ;  /* 0x0000000d07b67c12 */ /* 0x000fe2000f8e96ee */
[----:B------:R-:W-:Y:S01]  /*f8d0*/  IMAD.MOV.U32 R148, RZ, RZ, R49 ;  /* 0x000000ffff947224 */ /* 0x000fe200078e0031 */
[----:B------:R-:W3:Y:S01]  /*f8e0*/  MUFU.EX2 R250, R25 ;  /* 0x0000001900fa7308 */ /* 0x000ee20000000800 */
[--C-:B------:R-:W-:Y:S01]  /*f8f0*/  FFMA.FTZ R63, R63, c[0x0][0x23c], -R175.reuse ;  /* 0x00008f003f3f7a23 */ /* 0x100fe200000108af */
[----:B------:R-:W-:Y:S01]  /*f900*/  LOP3.LUT R7, R16, 0xff, RZ, 0xc0, !PT ;  /* 0x000000ff10077812 */ /* 0x000fe200078ec0ff */
[--C-:B------:R-:W-:Y:S01]  /*f910*/  FFMA.FTZ R58, R58, c[0x0][0x23c], -R175.reuse ;  /* 0x00008f003a3a7a23 */ /* 0x100fe200000108af */
[----:B------:R-:W-:Y:S01]  /*f920*/  LOP3.LUT R184, R193, UR11, R6, 0x96, !PT ;  /* 0x0000000bc1b87c12 */ /* 0x000fe2000f8e9606 */
[----:B-1----:R-:W-:Y:S01]  /*f930*/  FMUL.FTZ R21, R132, R149 ;  /* 0x0000009584157220 */ /* 0x002fe20000410000 */
[----:B------:R-:W-:Y:S01]  /*f940*/  PRMT R176, R7, 0x5410, R0 ;  /* 0x0000541007b07816 */ /* 0x000fe20000000000 */
[--C-:B------:R-:W-:Y:S01]  /*f950*/  FFMA.FTZ R59, R59, c[0x0][0x23c], -R175.reuse ;  /* 0x00008f003b3b7a23 */ /* 0x100fe200000108af */
[----:B------:R-:W-:Y:S01]  /*f960*/  LOP3.LUT R0, R9, UR10, R212, 0x96, !PT ;  /* 0x0000000a09007c12 */ /* 0x000fe2000f8e96d4 */
[----:B------:R-:W-:Y:S01]  /*f970*/  FFMA.FTZ R72, R72, c[0x0][0x23c], -R174 ;  /* 0x00008f0048487a23 */ /* 0x000fe200000108ae */
[----:B------:R3:W-:Y:S01]  /*f980*/  MUFU.EX2 R248, R26 ;  /* 0x0000001a00f87308 */ /* 0x0007e20000000800 */
[----:B------:R-:W-:Y:S01]  /*f990*/  FFMA.FTZ R74, R74, c[0x0][0x23c], -R175 ;  /* 0x00008f004a4a7a23 */ /* 0x000fe200000108af */
[----:B------:R-:W-:Y:S01]  /*f9a0*/  LOP3.LUT R6, R225, UR11, R6, 0x96, !PT ;  /* 0x0000000be1067c12 */ /* 0x000fe2000f8e9606 */
[----:B------:R-:W-:Y:S01]  /*f9b0*/  IMAD.WIDE.U32 R10, R0, -0x326172a9, RZ ;  /* 0xcd9e8d57000a7825 */ /* 0x000fe200078e00ff */
[--C-:B------:R-:W-:Y:S01]  /*f9c0*/  HSET2.LE.AND R49, R183, R230.reuse, PT ;  /* 0x000000e6b7317233 */ /* 0x100fe20003803000 */
[--C-:B------:R-:W-:Y:S01]  /*f9d0*/  SHF.R.U32.HI R4, RZ, 0x10, R17.reuse ;  /* 0x00000010ff047819 */ /* 0x100fe20000011611 */
[--C-:B------:R-:W-:Y:S01]  /*f9e0*/  HSET2.LE.AND R48, R178, R230.reuse, PT ;  /* 0x000000e6b2307233 */ /* 0x100fe20003803000 */
[----:B------:R-:W-:Y:S01]  /*f9f0*/  IMAD.WIDE.U32 R6, R6, -0x2daee0ad, RZ ;  /* 0xd2511f5306067825 */ /* 0x000fe200078e00ff */
[----:B------:R-:W-:Y:S01]  /*fa00*/  SHF.R.U32.HI R17, RZ, 0x18, R17 ;  /* 0x00000018ff117819 */ /* 0x000fe20000011611 */
[--C-:B------:R-:W-:Y:S01]  /*fa10*/  HSET2.LE.AND R52, R181, R230.reuse, PT ;  /* 0x000000e6b5347233 */ /* 0x100fe20003803000 */
[----:B------:R-:W-:Y:S01]  /*fa20*/  MUFU.EX2 R233, R12 ;  /* 0x0000000c00e97308 */ /* 0x000fe20000000800 */
[----:B--2---:R-:W-:Y:S01]  /*fa30*/  IMAD.MOV.U32 R34, RZ, RZ, R236 ;  /* 0x000000ffff227224 */ /* 0x004fe200078e00ec */
[----:B------:R-:W-:Y:S01]  /*fa40*/  LOP3.LUT R2, R4, 0xff, RZ, 0xc0, !PT ;  /* 0x000000ff04027812 */ /* 0x000fe200078ec0ff */
[----:B------:R-:W-:Y:S01]  /*fa50*/  IMAD.MOV.U32 R178, RZ, RZ, R64 ;  /* 0x000000ffffb27224 */ /* 0x000fe200078e0040 */
[----:B------:R-:W-:Y:S01]  /*fa60*/  LOP3.LUT R4, R7, UR8, R8, 0x96, !PT ;  /* 0x0000000807047c12 */ /* 0x000fe2000f8e9608 */
[----:B------:R-:W-:Y:S01]  /*fa70*/  FFMA.FTZ R73, R73, c[0x0][0x23c], -R174 ;  /* 0x00008f0049497a23 */ /* 0x000fe200000108ae */
[----:B------:R-:W-:Y:S01]  /*fa80*/  LOP3.LUT R8, R11, UR9, R224, 0x96, !PT ;  /* 0x000000090b087c12 */ /* 0x000fe2000f8e96e0 */
[----:B------:R-:W-:Y:S01]  /*fa90*/  FFMA.FTZ R78, R78, c[0x0][0x23c], -R175 ;  /* 0x00008f004e4e7a23 */ /* 0x000fe200000108af */
[--C-:B------:R-:W-:Y:S01]  /*faa0*/  HSET2.LE.AND R64, R18, R230.reuse, PT ;  /* 0x000000e612407233 */ /* 0x100fe20003803000 */
[----:B------:R-:W-:Y:S01]  /*fab0*/  IMAD.WIDE.U32 R4, R4, -0x326172a9, RZ ;  /* 0xcd9e8d5704047825 */ /* 0x000fe200078e00ff */
[----:B------:R1:W-:Y:S01]  /*fac0*/  MUFU.EX2 R231, R13 ;  /* 0x0000000d00e77308 */ /* 0x0003e20000000800 */
[--C-:B------:R-:W-:Y:S01]  /*fad0*/  HSET2.LE.AND R68, R176, R230.reuse, PT ;  /* 0x000000e6b0447233 */ /* 0x100fe20003803000 */
[----:B------:R-:W-:Y:S01]  /*fae0*/  PRMT R177, R2, 0x5410, R17 ;  /* 0x0000541002b17816 */ /* 0x000fe20000000011 */
[----:B------:R-:W-:Y:S01]  /*faf0*/  IMAD.WIDE.U32 R8, R8, -0x2daee0ad, RZ ;  /* 0xd2511f5308087825 */ /* 0x000fe200078e00ff */
[----:B------:R-:W-:Y:S02]  /*fb00*/  SHF.R.U32.HI R2, RZ, 0x10, R16 ;  /* 0x00000010ff027819 */ /* 0x000fe40000011610 */
[----:B------:R-:W-:Y:S01]  /*fb10*/  LOP3.LUT R0, R5, UR7, R10, 0x96, !PT ;  /* 0x0000000705007c12 */ /* 0x000fe2000f8e960a */
[C---:B------:R-:W-:Y:S01]  /*fb20*/  FMUL.FTZ R5, R132.reuse, R153 ;  /* 0x0000009984057220 */ /* 0x040fe20000410000 */
[----:B------:R-:W-:Y:S01]  /*fb30*/  LOP3.LUT R10, R9, UR6, R6, 0x96, !PT ;  /* 0x00000006090a7c12 */ /* 0x000fe2000f8e9606 */
[----:B------:R-:W-:Y:S01]  /*fb40*/  FMUL.FTZ R17, R132, R141 ;  /* 0x0000008d84117220 */ /* 0x000fe20000410000 */
[----:B------:R2:W-:Y:S01]  /*fb50*/  MUFU.EX2 R223, R14 ;  /* 0x0000000e00df7308 */ /* 0x0005e20000000800 */
[----:B---3--:R-:W-:Y:S01]  /*fb60*/  IMAD.MOV.U32 R26, RZ, RZ, R250 ;  /* 0x000000ffff1a7224 */ /* 0x008fe200078e00fa */
[----:B------:R-:W-:Y:S01]  /*fb70*/  LOP3.LUT R2, R2, 0xff, RZ, 0xc0, !PT ;  /* 0x000000ff02027812 */ /* 0x000fe200078ec0ff */
[----:B------:R-:W-:Y:S01]  /*fb80*/  IMAD.WIDE.U32 R10, R10, -0x326172a9, RZ ;  /* 0xcd9e8d570a0a7825 */ /* 0x000fe200078e00ff */
[----:B------:R-:W-:Y:S01]  /*fb90*/  SHF.R.U32.HI R16, RZ, 0x18, R16 ;  /* 0x00000018ff107819 */ /* 0x000fe20000011610 */
[--C-:B------:R-:W-:Y:S02]  /*fba0*/  HSET2.LE.AND R65, R177, R230.reuse, PT ;  /* 0x000000e6b1417233 */ /* 0x100fe40003803000 */
[----:B------:R-:W-:Y:S01]  /*fbb0*/  IMAD.MOV.U32 R177, RZ, RZ, R243 ;  /* 0x000000ffffb17224 */ /* 0x000fe200078e00f3 */
[----:B------:R-:W-:Y:S01]  /*fbc0*/  PRMT R19, R2, 0x5410, R16 ;  /* 0x0000541002137816 */ /* 0x000fe20000000010 */
[----:B------:R-:W-:Y:S01]  /*fbd0*/  IMAD.MOV.U32 R2, RZ, RZ, R217 ;  /* 0x000000ffff027224 */ /* 0x000fe200078e00d9 */
[----:B------:R3:W4:Y:S01]  /*fbe0*/  MUFU.EX2 R252, R22 ;  /* 0x0000001600fc7308 */ /* 0x0007220000000800 */
[C---:B------:R-:W-:Y:S01]  /*fbf0*/  FMUL.FTZ R16, R132.reuse, R140 ;  /* 0x0000008c84107220 */ /* 0x040fe20000410000 */
[----:B------:R-:W-:Y:S01]  /*fc00*/  LOP3.LUT R7, R11, UR5, R4, 0x96, !PT ;  /* 0x000000050b077c12 */ /* 0x000fe2000f8e9604 */
[----:B------:R-:W-:Y:S01]  /*fc10*/  FMUL.FTZ R4, R132, R152 ;  /* 0x0000009884047220 */ /* 0x000fe20000410000 */
[--C-:B------:R-:W-:Y:S01]  /*fc20*/  HSET2.LE.AND R69, R19, R230.reuse, PT ;  /* 0x000000e613457233 */ /* 0x100fe20003803000 */
[----:B------:R-:W-:Y:S02]  /*fc30*/  IMAD.MOV.U32 R149, RZ, RZ, R2 ;  /* 0x000000ffff957224 */ /* 0x000fe400078e0002 */
[----:B------:R-:W-:Y:S02]  /*fc40*/  IMAD.MOV.U32 R132, RZ, RZ, R211 ;  /* 0x000000ffff847224 */ /* 0x000fe400078e00d3 */
[--C-:B------:R-:W-:Y:S01]  /*fc50*/  FFMA.FTZ R211, R87, c[0x0][0x23c], -R173.reuse ;  /* 0x00008f0057d37a23 */ /* 0x100fe200000108ad */
[----:B------:R4:W-:Y:S01]  /*fc60*/  MUFU.EX2 R201, R24 ;  /* 0x0000001800c97308 */ /* 0x0009e20000000800 */
[----:B------:R-:W-:Y:S02]  /*fc70*/  IMAD.MOV.U32 R87, RZ, RZ, R208 ;  /* 0x000000ffff577224 */ /* 0x000fe400078e00d0 */
[----:B------:R-:W-:Y:S02]  /*fc80*/  FFMA.FTZ R208, R114, c[0x0][0x23c], -R173 ;  /* 0x00008f0072d07a23 */ /* 0x000fe400000108ad */
[----:B------:R-:W-:Y:S02]  /*fc90*/  IMAD.MOV.U32 R114, RZ, RZ, R245 ;  /* 0x000000ffff727224 */ /* 0x000fe400078e00f5 */
[----:B-1----:R-:W-:Y:S01]  /*fca0*/  IMAD.WIDE.U32 R12, R0, -0x2daee0ad, RZ ;  /* 0xd2511f53000c7825 */ /* 0x002fe200078e00ff */
[--C-:B------:R-:W-:Y:S02]  /*fcb0*/  HSET2.LE.AND R0, R187, R230.reuse, PT ;  /* 0x000000e6bb007233 */ /* 0x100fe40003803000 */
[----:B------:R1:W-:Y:S01]  /*fcc0*/  MUFU.EX2 R11, R28 ;  /* 0x0000001c000b7308 */ /* 0x0003e20000000800 */
[--C-:B--2---:R-:W-:Y:S01]  /*fcd0*/  FFMA.FTZ R14, R50, c[0x0][0x23c], -R173.reuse ;  /* 0x00008f00320e7a23 */ /* 0x104fe200000108ad */
[----:B------:R-:W-:Y:S01]  /*fce0*/  F2FP.PACK_AB R50, R149, R215 ;  /* 0x000000d79532723e */ /* 0x000fe200000000ff */
[----:B------:R-:W-:Y:S01]  /*fcf0*/  FFMA.FTZ R217, R112, c[0x0][0x23c], -R172 ;  /* 0x00008f0070d97a23 */ /* 0x000fe200000108ac */
[----:B------:R-:W-:Y:S01]  /*fd00*/  LOP3.LUT R8, R13, UR4, R8, 0x96, !PT ;  /* 0x000000040d087c12 */ /* 0x000fe2000f8e9608 */
[--C-:B---3--:R-:W-:Y:S01]  /*fd10*/  FFMA.FTZ R22, R66, c[0x0][0x23c], -R173.reuse ;  /* 0x00008f0042167a23 */ /* 0x108fe200000108ad */
[--C-:B------:R-:W-:Y:S01]  /*fd20*/  HSET2.LE.AND R66, R190, R230.reuse, PT ;  /* 0x000000e6be427233 */ /* 0x100fe20003803000 */
[----:B----4-:R-:W-:Y:S01]  /*fd30*/  IMAD.MOV.U32 R25, RZ, RZ, R252 ;  /* 0x000000ffff197224 */ /* 0x010fe200078e00fc */
[----:B------:R-:W-:Y:S01]  /*fd40*/  LOP3.LUT R50, R0, R50, RZ, 0xc0, !PT ;  /* 0x0000003200327212 */ /* 0x000fe200078ec0ff */
[----:B------:R-:W-:Y:S01]  /*fd50*/  FFMA.FTZ R172, R117, c[0x0][0x23c], -R172 ;  /* 0x00008f0075ac7a23 */ /* 0x000fe200000108ac */
[----:B------:R-:W2:Y:S01]  /*fd60*/  MUFU.EX2 R2, R29 ;  /* 0x0000001d00027308 */ /* 0x000ea20000000800 */
[----:B------:R-:W-:Y:S01]  /*fd70*/  IMAD.MOV.U32 R117, RZ, RZ, R246 ;  /* 0x000000ffff757224 */ /* 0x000fe200078e00f6 */
[----:B------:R-:W-:Y:S01]  /*fd80*/  F2FP.PACK_AB R0, R132, R144 ;  /* 0x000000908400723e */ /* 0x000fe200000000ff */
[----:B------:R-:W-:Y:S03]  /*fd90*/  IMAD.WIDE.U32 R8, R8, -0x326172a9, RZ ;  /* 0xcd9e8d5708087825 */ /* 0x000fe600078e00ff */
[----:B------:R-:W-:Y:S01]  /*fda0*/  LOP3.LUT R66, R66, R0, RZ, 0xc0, !PT ;  /* 0x0000000042427212 */ /* 0x000fe200078ec0ff */
[--C-:B------:R-:W-:Y:S01]  /*fdb0*/  FFMA.FTZ R24, R54, c[0x0][0x23c], -R173.reuse ;  /* 0x00008f0036187a23 */ /* 0x100fe200000108ad */
[----:B------:R-:W-:Y:S01]  /*fdc0*/  F2FP.PACK_AB R0, R244, R205 ;  /* 0x000000cdf400723e */ /* 0x000fe200000000ff */
[--C-:B------:R-:W-:Y:S01]  /*fdd0*/  FFMA.FTZ R112, R70, c[0x0][0x23c], -R173.reuse ;  /* 0x00008f0046707a23 */ /* 0x100fe200000108ad */
[----:B------:R3:W-:Y:S01]  /*fde0*/  MUFU.EX2 R245, R30 ;  /* 0x0000001e00f57308 */ /* 0x0007e20000000800 */
[----:B------:R-:W-:Y:S01]  /*fdf0*/  IMAD.MOV.U32 R18, RZ, RZ, R206 ;  /* 0x000000ffff127224 */ /* 0x000fe200078e00ce */
[--C-:B------:R-:W-:Y:S01]  /*fe00*/  HSET2.LE.AND R54, R195, R230.reuse, PT ;  /* 0x000000e6c3367233 */ /* 0x100fe20003803000 */
[--C-:B------:R-:W-:Y:S01]  /*fe10*/  FFMA.FTZ R13, R51, c[0x0][0x23c], -R173.reuse ;  /* 0x00008f00330d7a23 */ /* 0x100fe200000108ad */
[----:B------:R-:W-:Y:S01]  /*fe20*/  LOP3.LUT R49, R49, R0, RZ, 0xc0, !PT ;  /* 0x0000000031317212 */ /* 0x000fe200078ec0ff */
[--C-:B-1----:R-:W-:Y:S01]  /*fe30*/  FFMA.FTZ R28, R115, c[0x0][0x23c], -R173.reuse ;  /* 0x00008f00731c7a23 */ /* 0x102fe200000108ad */
[----:B------:R-:W-:Y:S01]  /*fe40*/  F2FP.PACK_AB R0, R231, R233 ;  /* 0x000000e9e700723e */ /* 0x000fe200000000ff */
[----:B------:R-:W-:Y:S01]  /*fe50*/  IMAD.MOV.U32 R176, RZ, RZ, R242 ;  /* 0x000000ffffb07224 */ /* 0x000fe200078e00f2 */
[--C-:B------:R-:W-:Y:S01]  /*fe60*/  HSET2.LE.AND R70, R188, R230.reuse, PT ;  /* 0x000000e6bc467233 */ /* 0x100fe20003803000 */
[----:B------:R-:W-:Y:S01]  /*fe70*/  IMAD.MOV.U32 R19, RZ, RZ, R148 ;  /* 0x000000ffff137224 */ /* 0x000fe200078e0094 */
[----:B------:R-:W1:Y:S01]  /*fe80*/  MUFU.EX2 R129, R23 ;  /* 0x0000001700817308 */ /* 0x000e620000000800 */
[----:B------:R-:W-:Y:S01]  /*fe90*/  IMAD.MOV.U32 R177, RZ, RZ, R132 ;  /* 0x000000ffffb17224 */ /* 0x000fe200078e0084 */
[----:B------:R-:W-:Y:S01]  /*fea0*/  LOP3.LUT R54, R54, R0, RZ, 0xc0, !PT ;  /* 0x0000000036367212 */ /* 0x000fe200078ec0ff */
[----:B------:R-:W-:Y:S01]  /*feb0*/  IMAD.MOV.U32 R132, RZ, RZ, R96 ;  /* 0x000000ffff847224 */ /* 0x000fe200078e0060 */
[--C-:B------:R-:W-:Y:S01]  /*fec0*/  HSET2.LE.AND R51, R186, R230.reuse, PT ;  /* 0x000000e6ba337233 */ /* 0x100fe20003803000 */
[----:B--2---:R-:W-:Y:S01]  /*fed0*/  IMAD.MOV.U32 R115, RZ, RZ, R2 ;  /* 0x000000ffff737224 */ /* 0x004fe200078e0002 */
[----:B------:R-:W-:Y:S01]  /*fee0*/  F2FP.PACK_AB R2, R148, R191 ;  /* 0x000000bf9402723e */ /* 0x000fe200000000ff */
[--C-:B------:R-:W-:Y:S01]  /*fef0*/  FFMA.FTZ R29, R102, c[0x0][0x23c], -R173.reuse ;  /* 0x00008f00661d7a23 */ /* 0x100fe200000108ad */
[----:B------:R-:W-:Y:S01]  /*ff00*/  LOP3.LUT R10, R9, UR15, R10, 0x96, !PT ;  /* 0x0000000f090a7c12 */ /* 0x000fe2000f8e960a */
[----:B------:R-:W-:Y:S01]  /*ff10*/  FFMA.FTZ R102, R130, c[0x0][0x23c], -R173 ;  /* 0x00008f0082667a23 */ /* 0x000fe200000108ad */
[----:B------:R2:W4:Y:S01]  /*ff20*/  MUFU.EX2 R214, R15 ;  /* 0x0000000f00d67308 */ /* 0x0005220000000800 */
[----:B------:R-:W-:Y:S01]  /*ff30*/  IMAD.MOV.U32 R130, RZ, RZ, R202 ;  /* 0x000000ffff827224 */ /* 0x000fe200078e00ca */
[----:B------:R-:W-:Y:S01]  /*ff40*/  LOP3.LUT R48, R48, R2, RZ, 0xc0, !PT ;  /* 0x0000000230307212 */ /* 0x000fe200078ec0ff */
[----:B------:R-:W-:Y:S01]  /*ff50*/  IMAD.MOV.U32 R148, RZ, RZ, R101 ;  /* 0x000000ffff947224 */ /* 0x000fe200078e0065 */
[----:B------:R-:W-:Y:S01]  /*ff60*/  F2FP.PACK_AB R2, R178, R87 ;  /* 0x00000057b202723e */ /* 0x000fe200000000ff */
[----:B---3--:R-:W-:Y:S01]  /*ff70*/  IMAD.MOV.U32 R30, RZ, RZ, R11 ;  /* 0x000000ffff1e7224 */ /* 0x008fe200078e000b */
[----:B------:R-:W-:Y:S01]  /*ff80*/  LOP3.LUT R80, R10, 0xff, RZ, 0xc0, !PT ;  /* 0x000000ff0a507812 */ /* 0x000fe200078ec0ff */
[----:B------:R-:W-:Y:S01]  /*ff90*/  IMAD.MOV.U32 R101, RZ, RZ, R221 ;  /* 0x000000ffff657224 */ /* 0x000fe200078e00dd */
[----:B------:R-:W-:Y:S01]  /*ffa0*/  SHF.R.U32.HI R81, RZ, 0x10, R10 ;  /* 0x00000010ff517819 */ /* 0x000fe2000001160a */
[----:B------:R-:W-:Y:S01]  /*ffb0*/  FFMA.FTZ R79, R79, c[0x0][0x23c], -R175 ;  /* 0x00008f004f4f7a23 */ /* 0x000fe200000108af */
[----:B------:R4:W-:Y:S01]  /*ffc0*/  MUFU.EX2 R249, R27 ;  /* 0x0000001b00f97308 */ /* 0x0009e20000000800 */
[--C-:B------:R-:W-:Y:S01]  /*ffd0*/  FFMA.FTZ R76, R76, c[0x0][0x23c], -R174.reuse ;  /* 0x00008f004c4c7a23 */ /* 0x100fe200000108ae */
[----:B------:R-:W-:Y:S01]  /*ffe0*/  F2FP.PACK_AB R6, R18, R130 ;  /* 0x000000821206723e */ /* 0x000fe200000000ff */
[--C-:B------:R-:W-:Y:S01]  /*fff0*/  FFMA.FTZ R77, R77, c[0x0][0x23c], -R174.reuse ;  /* 0x00008f004d4d7a23 */ /* 0x100fe200000108ae */
[----:B-1----:R-:W-:Y:S01]  /*10000*/  F2FP.PACK_AB R0, R129, R25 ;  /* 0x000000198100723e */ /* 0x002fe200000000ff */
[----:B------:R-:W-:Y:S01]  /*10010*/  FFMA.FTZ R23, R55, c[0x0][0x23c], -R173 ;  /* 0x00008f0037177a23 */ /* 0x000fe200000108ad */
[----:B------:R-:W-:Y:S01]  /*10020*/  LOP3.LUT R51, R51, R6, RZ, 0xc0, !PT ;  /* 0x0000000633337212 */ /* 0x000fe200078ec0ff */
[--C-:B------:R-:W-:Y:S01]  /*10030*/  FFMA.FTZ R75, R75, c[0x0][0x23c], -R175.reuse ;  /* 0x00008f004b4b7a23 */ /* 0x100fe200000108af */
[----:B------:R-:W-:Y:S01]  /*10040*/  LOP3.LUT R65, R65, R0, RZ, 0xc0, !PT ;  /* 0x0000000041417212 */ /* 0x000fe200078ec0ff */
[--C-:B------:R-:W-:Y:S01]  /*10050*/  FFMA.FTZ R88, R88, c[0x0][0x23c], -R174.reuse ;  /* 0x00008f0058587a23 */ /* 0x100fe200000108ae */
[----:B------:R-:W1:Y:S01]  /*10060*/  MUFU.EX2 R250, R31 ;  /* 0x0000001f00fa7308 */ /* 0x000e620000000800 */
[--C-:B------:R-:W-:Y:S01]  /*10070*/  FFMA.FTZ R89, R89, c[0x0][0x23c], -R174.reuse ;  /* 0x00008f0059597a23 */ /* 0x100fe200000108ae */
[----:B------:R-:W-:Y:S01]  /*10080*/  F2FP.PACK_AB R0, R115, R30 ;  /* 0x0000001e7300723e */ /* 0x000fe200000000ff */
[----:B------:R-:W-:Y:S01]  /*10090*/  FFMA.FTZ R90, R90, c[0x0][0x23c], -R175 ;  /* 0x00008f005a5a7a23 */ /* 0x000fe200000108af */
[----:B------:R-:W-:Y:S01]  /*100a0*/  LOP3.LUT R64, R64, R2, RZ, 0xc0, !PT ;  /* 0x0000000240407212 */ /* 0x000fe200078ec0ff */
[----:B--2---:R-:W-:Y:S01]  /*100b0*/  FFMA.FTZ R15, R67, c[0x0][0x23c], -R173 ;  /* 0x00008f00430f7a23 */ /* 0x004fe200000108ad */
[----:B------:R-:W-:Y:S01]  /*100c0*/  LOP3.LUT R70, R70, R0, RZ, 0xc0, !PT ;  /* 0x0000000046467212 */ /* 0x000fe200078ec0ff */
[--C-:B------:R-:W-:Y:S01]  /*100d0*/  FFMA.FTZ R91, R91, c[0x0][0x23c], -R175.reuse ;  /* 0x00008f005b5b7a23 */ /* 0x100fe200000108af */
[----:B------:R-:W-:Y:S01]  /*100e0*/  F2FP.PACK_AB R2, R234, R204 ;  /* 0x000000ccea02723e */ /* 0x000fe200000000ff */
[--C-:B------:R-:W-:Y:S01]  /*100f0*/  FFMA.FTZ R92, R92, c[0x0][0x23c], -R174.reuse ;  /* 0x00008f005c5c7a23 */ /* 0x100fe200000108ae */
[----:B------:R2:W-:Y:S01]  /*10100*/  MUFU.EX2 R236, R42 ;  /* 0x0000002a00ec7308 */ /* 0x0005e20000000800 */
[----:B------:R-:W-:Y:S01]  /*10110*/  FFMA.FTZ R93, R93, c[0x0][0x23c], -R174 ;  /* 0x00008f005d5d7a23 */ /* 0x000fe200000108ae */
[----:B------:R-:W-:Y:S01]  /*10120*/  LOP3.LUT R52, R52, R2, RZ, 0xc0, !PT ;  /* 0x0000000234347212 */ /* 0x000fe200078ec0ff */
[----:B------:R-:W-:Y:S01]  /*10130*/  FFMA.FTZ R94, R94, c[0x0][0x23c], -R175 ;  /* 0x00008f005e5e7a23 */ /* 0x000fe200000108af */
[----:B------:R-:W-:Y:S01]  /*10140*/  F2FP.PACK_AB R6, R232, R203 ;  /* 0x000000cbe806723e */ /* 0x000fe200000000ff */
[----:B----4-:R-:W-:Y:S01]  /*10150*/  IMAD.MOV.U32 R27, RZ, RZ, R214 ;  /* 0x000000ffff1b7224 */ /* 0x010fe200078e00d6 */
[--C-:B------:R-:W-:Y:S01]  /*10160*/  HSET2.LE.AND R67, R189, R230.reuse, PT ;  /* 0x000000e6bd437233 */ /* 0x100fe20003803000 */
[----:B------:R-:W-:Y:S01]  /*10170*/  FFMA.FTZ R214, R118, c[0x0][0x23c], -R173 ;  /* 0x00008f0076d67a23 */ /* 0x000fe200000108ad */
[----:B------:R-:W-:Y:S01]  /*10180*/  LOP3.LUT R53, R53, R6, RZ, 0xc0, !PT ;  /* 0x0000000635357212 */ /* 0x000fe200078ec0ff */
[----:B------:R-:W-:Y:S01]  /*10190*/  IMAD.MOV.U32 R118, RZ, RZ, R240 ;  /* 0x000000ffff767224 */ /* 0x000fe200078e00f0 */
[----:B------:R3:W4:Y:S01]  /*101a0*/  MUFU.EX2 R251, R35 ;  /* 0x0000002300fb7308 */ /* 0x0007220000000800 */
[--C-:B------:R-:W-:Y:S01]  /*101b0*/  FFMA.FTZ R95, R95, c[0x0][0x23c], -R175.reuse ;  /* 0x00008f005f5f7a23 */ /* 0x100fe200000108af */
[----:B------:R-:W-:Y:S01]  /*101c0*/  F2FP.PACK_AB R2, R27, R223 ;  /* 0x000000df1b02723e */ /* 0x000fe200000000ff */
[--C-:B------:R-:W-:Y:S01]  /*101d0*/  FFMA.FTZ R110, R110, c[0x0][0x23c], -R175.reuse ;  /* 0x00008f006e6e7a23 */ /* 0x100fe200000108af */
[----:B-1----:R-:W-:Y:S01]  /*101e0*/  F2FP.PACK_AB R0, R250, R245 ;  /* 0x000000f5fa00723e */ /* 0x002fe200000000ff */
[--C-:B------:R-:W-:Y:S01]  /*101f0*/  FFMA.FTZ R111, R111, c[0x0][0x23c], -R175.reuse ;  /* 0x00008f006f6f7a23 */ /* 0x100fe200000108af */
[--C-:B------:R-:W-:Y:S01]  /*10200*/  HSET2.LE.AND R55, R194, R230.reuse, PT ;  /* 0x000000e6c2377233 */ /* 0x100fe20003803000 */
[--C-:B------:R-:W-:Y:S01]  /*10210*/  FFMA.FTZ R104, R104, c[0x0][0x23c], -R174.reuse ;  /* 0x00008f0068687a23 */ /* 0x100fe200000108ae */
[----:B------:R-:W-:Y:S01]  /*10220*/  LOP3.LUT R71, R71, R0, RZ, 0xc0, !PT ;  /* 0x0000000047477212 */ /* 0x000fe200078ec0ff */
[--C-:B------:R-:W-:Y:S01]  /*10230*/  FFMA.FTZ R105, R105, c[0x0][0x23c], -R174.reuse ;  /* 0x00008f0069697a23 */ /* 0x100fe200000108ae */
[----:B------:R1:W-:Y:S01]  /*10240*/  MUFU.EX2 R252, R40 ;  /* 0x0000002800fc7308 */ /* 0x0003e20000000800 */
[--C-:B------:R-:W-:Y:S01]  /*10250*/  FFMA.FTZ R108, R108, c[0x0][0x23c], -R174.reuse ;  /* 0x00008f006c6c7a23 */ /* 0x100fe200000108ae */
[----:B------:R-:W-:Y:S01]  /*10260*/  LOP3.LUT R55, R55, R2, RZ, 0xc0, !PT ;  /* 0x0000000237377212 */ /* 0x000fe200078ec0ff */
[----:B------:R-:W-:Y:S01]  /*10270*/  FFMA.FTZ R109, R109, c[0x0][0x23c], -R174 ;  /* 0x00008f006d6d7a23 */ /* 0x000fe200000108ae */
[----:B------:R-:W-:Y:S01]  /*10280*/  LOP3.LUT R0, R10, 0xffff, RZ, 0xc0, !PT ;  /* 0x0000ffff0a007812 */ /* 0x000fe200078ec0ff */
[----:B--2---:R-:W-:Y:S01]  /*10290*/  IMAD.MOV.U32 R42, RZ, RZ, R238 ;  /* 0x000000ffff2a7224 */ /* 0x004fe200078e00ee */
[----:B------:R-:W-:Y:S01]  /*102a0*/  LOP3.LUT R82, R8, 0xffff, RZ, 0xc0, !PT ;  /* 0x0000ffff08527812 */ /* 0x000fe200078ec0ff */
[--C-:B------:R-:W-:Y:S01]  /*102b0*/  FFMA.FTZ R106, R106, c[0x0][0x23c], -R175.reuse ;  /* 0x00008f006a6a7a23 */ /* 0x100fe200000108af */
[----:B------:R-:W-:Y:S01]  /*102c0*/  SHF.R.U32.HI R0, RZ, 0x8, R0 ;  /* 0x00000008ff007819 */ /* 0x000fe20000011600 */
[----:B------:R-:W-:Y:S01]  /*102d0*/  FFMA.FTZ R107, R107, c[0x0][0x23c], -R175 ;  /* 0x00008f006b6b7a23 */ /* 0x000fe200000108af */
[----:B------:R-:W2:Y:S01]  /*102e0*/  MUFU.EX2 R246, R41 ;  /* 0x0000002900f67308 */ /* 0x000ea20000000800 */
[----:B------:R-:W-:Y:S01]  /*102f0*/  FFMA.FTZ R120, R120, c[0x0][0x23c], -R174 ;  /* 0x00008f0078787a23 */ /* 0x000fe200000108ae */
[----:B------:R-:W-:Y:S01]  /*10300*/  PRMT R80, R80, 0x5410, R0 ;  /* 0x0000541050507816 */ /* 0x000fe20000000000 */
[----:B------:R-:W-:Y:S01]  /*10310*/  FFMA.FTZ R121, R121, c[0x0][0x23c], -R174 ;  /* 0x00008f0079797a23 */ /* 0x000fe200000108ae */
[----:B------:R-:W-:Y:S01]  /*10320*/  LOP3.LUT R9, R8, 0xff, RZ, 0xc0, !PT ;  /* 0x000000ff08097812 */ /* 0x000fe200078ec0ff */
[--C-:B---3--:R-:W-:Y:S01]  /*10330*/  FFMA.FTZ R35, R86, c[0x0][0x23c], -R173.reuse ;  /* 0x00008f0056237a23 */ /* 0x108fe200000108ad */
[----:B------:R-:W-:Y:S01]  /*10340*/  SHF.R.U32.HI R10, RZ, 0x18, R10 ;  /* 0x00000018ff0a7819 */ /* 0x000fe2000001160a */
[----:B------:R-:W-:Y:S01]  /*10350*/  FFMA.FTZ R173, R119, c[0x0][0x23c], -R173 ;  /* 0x00008f0077ad7a23 */ /* 0x000fe200000108ad */
[--C-:B------:R-:W-:Y:S01]  /*10360*/  HSET2.LE.AND R80, R80, R230.reuse, PT ;  /* 0x000000e650507233 */ /* 0x100fe20003803000 */
[----:B----4-:R-:W-:Y:S01]  /*10370*/  IMAD.MOV.U32 R179, RZ, RZ, R251 ;  /* 0x000000ffffb37224 */ /* 0x010fe200078e00fb */
[----:B------:R3:W4:Y:S01]  /*10380*/  MUFU.EX2 R243, R43 ;  /* 0x0000002b00f37308 */ /* 0x0007220000000800 */
[----:B------:R-:W-:Y:S01]  /*10390*/  IMAD.MOV.U32 R119, RZ, RZ, R241 ;  /* 0x000000ffff777224 */ /* 0x000fe200078e00f1 */
[----:B------:R-:W-:Y:S01]  /*103a0*/  LOP3.LUT R81, R81, 0xff, RZ, 0xc0, !PT ;  /* 0x000000ff51517812 */ /* 0x000fe200078ec0ff */
[----:B------:R-:W-:Y:S01]  /*103b0*/  FFMA.FTZ R124, R124, c[0x0][0x23c], -R174 ;  /* 0x00008f007c7c7a23 */ /* 0x000fe200000108ae */
[----:B------:R-:W-:Y:S01]  /*103c0*/  SHF.R.U32.HI R83, RZ, 0x10, R8 ;  /* 0x00000010ff537819 */ /* 0x000fe20000011608 */
[----:B-1----:R-:W-:Y:S01]  /*103d0*/  IMAD.MOV.U32 R40, RZ, RZ, R201 ;  /* 0x000000ffff287224 */ /* 0x002fe200078e00c9 */
[----:B------:R-:W-:Y:S01]  /*103e0*/  PRMT R81, R81, 0x5410, R10 ;  /* 0x0000541051517816 */ /* 0x000fe2000000000a */
[----:B------:R-:W-:Y:S01]  /*103f0*/  FFMA.FTZ R174, R125, c[0x0][0x23c], -R174 ;  /* 0x00008f007dae7a23 */ /* 0x000fe200000108ae */
[----:B------:R-:W-:Y:S01]  /*10400*/  SHF.R.U32.HI R82, RZ, 0x8, R82 ;  /* 0x00000008ff527819 */ /* 0x000fe20000011652 */
[--C-:B------:R-:W-:Y:S01]  /*10410*/  FFMA.FTZ R122, R122, c[0x0][0x23c], -R175.reuse ;  /* 0x00008f007a7a7a23 */ /* 0x100fe200000108af */
[----:B------:R-:W-:Y:S01]  /*10420*/  MUFU.EX2 R240, R44 ;  /* 0x0000002c00f07308 */ /* 0x000fe20000000800 */
[--C-:B------:R-:W-:Y:S01]  /*10430*/  FFMA.FTZ R123, R123, c[0x0][0x23c], -R175.reuse ;  /* 0x00008f007b7b7a23 */ /* 0x100fe200000108af */
[----:B------:R-:W-:Y:S01]  /*10440*/  F2FP.PACK_AB R6, R179, R114 ;  /* 0x00000072b306723e */ /* 0x000fe200000000ff */
[----:B------:R-:W-:Y:S01]  /*10450*/  FFMA.FTZ R126, R126, c[0x0][0x23c], -R175 ;  /* 0x00008f007e7e7a23 */ /* 0x000fe200000108af */
[----:B--2---:R-:W-:Y:S01]  /*10460*/  F2FP.PACK_AB R0, R246, R252 ;  /* 0x000000fcf600723e */ /* 0x004fe200000000ff */
[----:B------:R-:W-:Y:S01]  /*10470*/  IMAD.MOV.U32 R41, RZ, RZ, R87 ;  /* 0x000000ffff297224 */ /* 0x000fe200078e0057 */
[----:B------:R-:W-:Y:S01]  /*10480*/  SHF.R.U32.HI R8, RZ, 0x18, R8 ;  /* 0x00000018ff087819 */ /* 0x000fe20000011608 */
[----:B------:R-:W-:Y:S01]  /*10490*/  FFMA.FTZ R175, R127, c[0x0][0x23c], -R175 ;  /* 0x00008f007faf7a23 */ /* 0x000fe200000108af */
[----:B------:R-:W-:Y:S01]  /*104a0*/  PRMT R82, R9, 0x5410, R82 ;  /* 0x0000541009527816 */ /* 0x000fe20000000052 */
[--C-:B------:R-:W-:Y:S01]  /*104b0*/  HSET2.LE.AND R81, R81, R230.reuse, PT ;  /* 0x000000e651517233 */ /* 0x100fe20003803000 */
[----:B------:R-:W1:Y:S01]  /*104c0*/  MUFU.EX2 R238, R45 ;  /* 0x0000002d00ee7308 */ /* 0x000e620000000800 */
[----:B------:R-:W-:Y:S02]  /*104d0*/  LOP3.LUT R83, R83, 0xff, RZ, 0xc0, !PT ;  /* 0x000000ff53537812 */ /* 0x000fe400078ec0ff */
[----:B------:R-:W-:Y:S01]  /*104e0*/  LOP3.LUT R67, R67, R6, RZ, 0xc0, !PT ;  /* 0x0000000643437212 */ /* 0x000fe200078ec0ff */
[----:B---3--:R-:W-:Y:S01]  /*104f0*/  IMAD.MOV.U32 R43, RZ, RZ, R239 ;  /* 0x000000ffff2b7224 */ /* 0x008fe200078e00ef */
[----:B------:R-:W-:Y:S01]  /*10500*/  F2FP.PACK_AB R6, R249, R248 ;  /* 0x000000f8f906723e */ /* 0x000fe200000000ff */
[----:B------:R-:W-:Y:S01]  /*10510*/  IMAD.MOV.U32 R43, RZ, RZ, R149 ;  /* 0x000000ffff2b7224 */ /* 0x000fe200078e0095 */
[----:B------:R-:W-:Y:S01]  /*10520*/  LOP3.LUT R80, R80, R0, RZ, 0xc0, !PT ;  /* 0x0000000050507212 */ /* 0x000fe200078ec0ff */
[----:B------:R-:W-:Y:S01]  /*10530*/  IMAD.MOV.U32 R149, RZ, RZ, R85 ;  /* 0x000000ffff957224 */ /* 0x000fe200078e0055 */
[----:B----4-:R-:W-:Y:S01]  /*10540*/  F2FP.PACK_AB R0, R243, R236 ;  /* 0x000000ecf300723e */ /* 0x010fe200000000ff */
[----:B------:R-:W-:Y:S01]  /*10550*/  MUFU.EX2 R235, R46 ;  /* 0x0000002e00eb7308 */ /* 0x000fe20000000800 */
[----:B------:R-:W-:Y:S01]  /*10560*/  PRMT R83, R83, 0x5410, R8 ;  /* 0x0000541053537816 */ /* 0x000fe20000000008 */
[----:B------:R-:W-:Y:S01]  /*10570*/  IMAD.WIDE.U32 R8, R182, -0x2daee0ad, RZ ;  /* 0xd2511f53b6087825 */ /* 0x000fe200078e00ff */
[----:B------:R-:W-:Y:S01]  /*10580*/  LOP3.LUT R69, R69, R6, RZ, 0xc0, !PT ;  /* 0x0000000645457212 */ /* 0x000fe200078ec0ff */
[--C-:B------:R-:W-:Y:S01]  /*10590*/  HSET2.LE.AND R82, R82, R230.reuse, PT ;  /* 0x000000e652527233 */ /* 0x100fe20003803000 */
[----:B------:R-:W-:Y:S01]  /*105a0*/  F2FP.PACK_AB R2, R26, R40 ;  /* 0x000000281a02723e */ /* 0x000fe200000000ff */
[----:B------:R-:W-:Y:S01]  /*105b0*/  IMAD.WIDE.U32 R6, R7, -0x2daee0ad, RZ ;  /* 0xd2511f5307067825 */ /* 0x000fe200078e00ff */
[----:B------:R-:W-:Y:S01]  /*105c0*/  LOP3.LUT R81, R81, R0, RZ, 0xc0, !PT ;  /* 0x0000000051517212 */ /* 0x000fe200078ec0ff */
[--C-:B------:R-:W-:Y:S01]  /*105d0*/  HSET2.LE.AND R83, R83, R230.reuse, PT ;  /* 0x000000e653537233 */ /* 0x100fe20003803000 */
[----:B------:R-:W-:Y:S01]  /*105e0*/  LOP3.LUT R68, R68, R2, RZ, 0xc0, !PT ;  /* 0x0000000244447212 */ /* 0x000fe200078ec0ff */
[----:B------:R-:W2:Y:S01]  /*105f0*/  MUFU.EX2 R180, R47 ;  /* 0x0000002f00b47308 */ /* 0x000ea20000000800 */
[----:B------:R-:W-:Y:S02]  /*10600*/  LOP3.LUT R2, R7, UR14, R12, 0x96, !PT ;  /* 0x0000000e07027c12 */ /* 0x000fe4000f8e960c */
[----:B------:R-:W-:Y:S02]  /*10610*/  LOP3.LUT R7, R6, 0xffff, RZ, 0xc0, !PT ;  /* 0x0000ffff06077812 */ /* 0x000fe400078ec0ff */
[----:B-1----:R-:W-:Y:S02]  /*10620*/  F2FP.PACK_AB R0, R238, R240 ;  /* 0x000000f0ee00723e */ /* 0x002fe400000000ff */
[----:B------:R-:W-:Y:S02]  /*10630*/  LOP3.LUT R11, R6, 0xff, RZ, 0xc0, !PT ;  /* 0x000000ff060b7812 */ /* 0x000fe400078ec0ff */
[----:B------:R-:W-:Y:S01]  /*10640*/  LOP3.LUT R82, R82, R0, RZ, 0xc0, !PT ;  /* 0x0000000052527212 */ /* 0x000fe200078ec0ff */
[----:B------:R1:W-:Y:S01]  /*10650*/  MUFU.EX2 R241, R60 ;  /* 0x0000003c00f17308 */ /* 0x0003e20000000800 */
[--C-:B------:R-:W-:Y:S02]  /*10660*/  SHF.R.U32.HI R12, RZ, 0x10, R6.reuse ;  /* 0x00000010ff0c7819 */ /* 0x100fe40000011606 */
[----:B------:R-:W-:Y:S07]  /*10670*/  SHF.R.U32.HI R6, RZ, 0x18, R6 ;  /* 0x00000018ff067819 */ /* 0x000fee0000011606 */
[----:B------:R3:W-:Y:S01]  /*10680*/  MUFU.EX2 R251, R61 ;  /* 0x0000003d00fb7308 */ /* 0x0007e20000000800 */
[----:B--2---:R-:W-:Y:S04]  /*10690*/  F2FP.PACK_AB R0, R180, R235 ;  /* 0x000000ebb400723e */ /* 0x004fe800000000ff */
[----:B------:R-:W-:Y:S05]  /*106a0*/  LOP3.LUT R83, R83, R0, RZ, 0xc0, !PT ;  /* 0x0000000053537212 */ /* 0x000fea00078ec0ff */
[----:B------:R2:W-:Y:S01]  /*106b0*/  MUFU.EX2 R237, R62 ;  /* 0x0000003e00ed7308 */ /* 0x0005e20000000800 */
[C---:B------:R-:W-:Y:S02]  /*106c0*/  LOP3.LUT R0, R2.reuse, 0xffff, RZ, 0xc0, !PT ;  /* 0x0000ffff02007812 */ /* 0x040fe400078ec0ff */
[----:B-1----:R-:W-:Y:S02]  /*106d0*/  LOP3.LUT R60, R2, 0xff, RZ, 0xc0, !PT ;  /* 0x000000ff023c7812 */ /* 0x002fe400078ec0ff */
[----:B------:R-:W-:Y:S05]  /*106e0*/  SHF.R.U32.HI R0, RZ, 0x8, R0 ;  /* 0x00000008ff007819 */ /* 0x000fea0000011600 */
[----:B------:R-:W-:Y:S01]  /*106f0*/  MUFU.EX2 R31, R56 ;  /* 0x00000038001f7308 */ /* 0x000fe20000000800 */
[----:B------:R-:W-:Y:S02]  /*10700*/  PRMT R60, R60, 0x5410, R0 ;  /* 0x000054103c3c7816 */ /* 0x000fe40000000000 */
[--C-:B---3--:R-:W-:Y:S02]  /*10710*/  SHF.R.U32.HI R61, RZ, 0x10, R2.reuse ;  /* 0x00000010ff3d7819 */ /* 0x108fe40000011602 */
[----:B------:R-:W-:Y:S01]  /*10720*/  SHF.R.U32.HI R2, RZ, 0x18, R2 ;  /* 0x00000018ff027819 */ /* 0x000fe20000011602 */
[--C-:B------:R-:W-:Y:S01]  /*10730*/  HSET2.LE.AND R60, R60, R230.reuse, PT ;  /* 0x000000e63c3c7233 */ /* 0x100fe20003803000 */
[----:B------:R-:W-:Y:S03]  /*10740*/  LOP3.LUT R61, R61, 0xff, RZ, 0xc0, !PT ;  /* 0x000000ff3d3d7812 */ /* 0x000fe600078ec0ff */
[----:B------:R-:W1:Y:S01]  /*10750*/  MUFU.EX2 R103, R57 ;  /* 0x0000003900677308 */ /* 0x000e620000000800 */
[----:B------:R-:W-:Y:S02]  /*10760*/  PRMT R61, R61, 0x5410, R2 ;  /* 0x000054103d3d7816 */ /* 0x000fe40000000002 */
[----:B--2---:R-:W-:Y:S03]  /*10770*/  SHF.R.U32.HI R62, RZ, 0x8, R7 ;  /* 0x00000008ff3e7819 */ /* 0x004fe60000011607 */
[--C-:B------:R-:W-:Y:S01]  /*10780*/  HSET2.LE.AND R61, R61, R230.reuse, PT ;  /* 0x000000e63d3d7233 */ /* 0x100fe20003803000 */
[----:B------:R-:W-:Y:S03]  /*10790*/  PRMT R62, R11, 0x5410, R62 ;  /* 0x000054100b3e7816 */ /* 0x000fe6000000003e */
[----:B------:R2:W-:Y:S02]  /*107a0*/  MUFU.EX2 R239, R63 ;  /* 0x0000003f00ef7308 */ /* 0x0005e40000000800 */
[--C-:B------:R-:W-:Y:S08]  /*107b0*/  HSET2.LE.AND R62, R62, R230.reuse, PT ;  /* 0x000000e63e3e7233 */ /* 0x100ff00003803000 */
[----:B------:R-:W-:Y:S01]  /*107c0*/  MUFU.EX2 R242, R58 ;  /* 0x0000003a00f27308 */ /* 0x000fe20000000800 */
[----:B-1----:R-:W-:Y:S04]  /*107d0*/  F2FP.PACK_AB R0, R103, R31 ;  /* 0x0000001f6700723e */ /* 0x002fe800000000ff */
[----:B------:R-:W-:Y:S05]  /*107e0*/  LOP3.LUT R60, R60, R0, RZ, 0xc0, !PT ;  /* 0x000000003c3c7212 */ /* 0x000fea00078ec0ff */
[----:B------:R-:W1:Y:S01]  /*107f0*/  MUFU.EX2 R247, R59 ;  /* 0x0000003b00f77308 */ /* 0x000e620000000800 */
[----:B--2---:R-:W-:Y:S04]  /*10800*/  LOP3.LUT R63, R12, 0xff, RZ, 0xc0, !PT ;  /* 0x000000ff0c3f7812 */ /* 0x004fe800078ec0ff */
[----:B------:R-:W-:Y:S01]  /*10810*/  PRMT R63, R63, 0x5410, R6 ;  /* 0x000054103f3f7816 */ /* 0x000fe20000000006 */
[----:B------:R-:W-:Y:S04]  /*10820*/  IMAD.WIDE.U32 R6, R184, -0x2daee0ad, RZ ;  /* 0xd2511f53b8067825 */ /* 0x000fe800078e00ff */
[----:B------:R-:W-:Y:S01]  /*10830*/  MUFU.EX2 R201, R196 ;  /* 0x000000c400c97308 */ /* 0x000fe20000000800 */
[--C-:B------:R-:W-:Y:S01]  /*10840*/  HSET2.LE.AND R63, R63, R230.reuse, PT ;  /* 0x000000e63f3f7233 */ /* 0x100fe20003803000 */
[----:B------:R-:W-:Y:S08]  /*10850*/  LOP3.LUT R7, R7, UR8, R8, 0x96, !PT ;  /* 0x0000000807077c12 */ /* 0x000ff0000f8e9608 */
[----:B------:R-:W2:Y:S01]  /*10860*/  MUFU.EX2 R202, R185 ;  /* 0x000000b900ca7308 */ /* 0x000ea20000000800 */
[----:B-1----:R-:W-:Y:S04]  /*10870*/  F2FP.PACK_AB R0, R247, R242 ;  /* 0x000000f2f700723e */ /* 0x002fe800000000ff */
[----:B------:R-:W-:Y:S02]  /*10880*/  LOP3.LUT R61, R61, R0, RZ, 0xc0, !PT ;  /* 0x000000003d3d7212 */ /* 0x000fe400078ec0ff */
[----:B------:R-:W-:Y:S03]  /*10890*/  F2FP.PACK_AB R0, R251, R241 ;  /* 0x000000f1fb00723e */ /* 0x000fe600000000ff */
[----:B------:R-:W-:Y:S01]  /*108a0*/  MUFU.EX2 R195, R14 ;  /* 0x0000000e00c37308 */ /* 0x000fe20000000800 */
[----:B------:R-:W-:Y:S02]  /*108b0*/  LOP3.LUT R62, R62, R0, RZ, 0xc0, !PT ;  /* 0x000000003e3e7212 */ /* 0x000fe400078ec0ff */
[----:B------:R-:W-:Y:S04]  /*108c0*/  F2FP.PACK_AB R0, R239, R237 ;  /* 0x000000edef00723e */ /* 0x000fe800000000ff */
[----:B------:R-:W-:Y:S03]  /*108d0*/  LOP3.LUT R63, R63, R0, RZ, 0xc0, !PT ;  /* 0x000000003f3f7212 */ /* 0x000fe600078ec0ff */
[----:B------:R-:W1:Y:S01]  /*108e0*/  MUFU.EX2 R196, R13 ;  /* 0x0000000d00c47308 */ /* 0x000e620000000800 */
[----:B------:R-:W-:Y:S05]  /*108f0*/  LOP3.LUT R0, R9, UR10, R176, 0x96, !PT ;  /* 0x0000000a09007c12 */ /* 0x000fea000f8e96b0 */
[----:B------:R-:W-:Y:S04]  /*10900*/  IMAD.WIDE.U32 R10, R0, -0x326172a9, RZ ;  /* 0xcd9e8d57000a7825 */ /* 0x000fe800078e00ff */
[----:B------:R-:W-:Y:S01]  /*10910*/  MUFU.EX2 R206, R198 ;  /* 0x000000c600ce7308 */ /* 0x000fe20000000800 */
[----:B------:R-:W-:Y:S05]  /*10920*/  LOP3.LUT R8, R11, UR9, R192, 0x96, !PT ;  /* 0x000000090b087c12 */ /* 0x000fea000f8e96c0 */
[----:B------:R-:W-:Y:S04]  /*10930*/  IMAD.WIDE.U32 R8, R8, -0x2daee0ad, RZ ;  /* 0xd2511f5308087825 */ /* 0x000fe800078e00ff */
[----:B------:R-:W3:Y:S01]  /*10940*/  MUFU.EX2 R207, R197 ;  /* 0x000000c500cf7308 */ /* 0x000ee20000000800 */
[----:B------:R-:W-:Y:S01]  /*10950*/  LOP3.LUT R9, R9, UR6, R6, 0x96, !PT ;  /* 0x0000000609097c12 */ /* 0x000fe2000f8e9606 */
[----:B------:R-:W-:Y:S05]  /*10960*/  IMAD.WIDE.U32 R6, R7, -0x326172a9, RZ ;  /* 0xcd9e8d5707067825 */ /* 0x000fea00078e00ff */
[----:B------:R-:W-:Y:S03]  /*10970*/  LOP3.LUT R10, R7, UR7, R10, 0x96, !PT ;  /* 0x00000007070a7c12 */ /* 0x000fe6000f8e960a */
[----:B------:R4:W-:Y:S02]  /*10980*/  MUFU.EX2 R191, R24 ;  /* 0x0000001800bf7308 */ /* 0x0009e40000000800 */
[----:B------:R-:W-:Y:S05]  /*10990*/  IMAD.WIDE.U32 R10, R10, -0x2daee0ad, RZ ;  /* 0xd2511f530a0a7825 */ /* 0x000fea00078e00ff */
[----:B------:R-:W-:Y:S01]  /*109a0*/  LOP3.LUT R7, R11, UR4, R8, 0x96, !PT ;  /* 0x000000040b077c12 */ /* 0x000fe2000f8e9608 */
[----:B------:R-:W-:Y:S02]  /*109b0*/  IMAD.WIDE.U32 R8, R9, -0x326172a9, RZ ;  /* 0xcd9e8d5709087825 */ /* 0x000fe400078e00ff */
[----:B------:R1:W-:Y:S03]  /*109c0*/  MUFU.EX2 R197, R22 ;  /* 0x0000001600c57308 */ /* 0x0003e60000000800 */
[----:B------:R-:W-:Y:S01]  /*109d0*/  LOP3.LUT R2, R9, UR5, R6, 0x96, !PT ;  /* 0x0000000509027c12 */ /* 0x000fe2000f8e9606 */
[----:B------:R-:W-:Y:S05]  /*109e0*/  IMAD.WIDE.U32 R6, R7, -0x326172a9, RZ ;  /* 0xcd9e8d5707067825 */ /* 0x000fea00078e00ff */
[C---:B------:R-:W-:Y:S01]  /*109f0*/  LOP3.LUT R0, R6.reuse, 0xffff, RZ, 0xc0, !PT ;  /* 0x0000ffff06007812 */ /* 0x040fe200078ec0ff */
[----:B------:R-:W3:Y:S01]  /*10a00*/  MUFU.EX2 R198, R15 ;  /* 0x0000000f00c67308 */ /* 0x000ee20000000800 */
[----:B------:R-:W-:Y:S02]  /*10a10*/  LOP3.LUT R46, R6, 0xff, RZ, 0xc0, !PT ;  /* 0x000000ff062e7812 */ /* 0x000fe400078ec0ff */
[----:B------:R-:W-:Y:S01]  /*10a20*/  SHF.R.U32.HI R0, RZ, 0x8, R0 ;  /* 0x00000008ff007819 */ /* 0x000fe20000011600 */
[----:B----4-:R-:W-:Y:S01]  /*10a30*/  IMAD.MOV.U32 R24, RZ, RZ, R84 ;  /* 0x000000ffff187224 */ /* 0x010fe200078e0054 */
[----:B------:R-:W-:Y:S02]  /*10a40*/  SHF.R.U32.HI R47, RZ, 0x10, R6 ;  /* 0x00000010ff2f7819 */ /* 0x000fe40000011606 */
[----:B------:R-:W-:Y:S02]  /*10a50*/  PRMT R46, R46, 0x5410, R0 ;  /* 0x000054102e2e7816 */ /* 0x000fe40000000000 */
[----:B------:R-:W-:Y:S01]  /*10a60*/  SHF.R.U32.HI R6, RZ, 0x18, R6 ;  /* 0x00000018ff067819 */ /* 0x000fe20000011606 */
[----:B------:R4:W-:Y:S01]  /*10a70*/  MUFU.EX2 R188, R36 ;  /* 0x0000002400bc7308 */ /* 0x0009e20000000800 */
[----:B------:R-:W-:Y:S01]  /*10a80*/  LOP3.LUT R47, R47, 0xff, RZ, 0xc0, !PT ;  /* 0x000000ff2f2f7812 */ /* 0x000fe200078ec0ff */
[--C-:B------:R-:W-:Y:S01]  /*10a90*/  HSET2.LE.AND R46, R46, R230.reuse, PT ;  /* 0x000000e62e2e7233 */ /* 0x100fe20003803000 */
[----:B--2---:R-:W-:Y:S01]  /*10aa0*/  F2FP.PACK_AB R0, R202, R201 ;  /* 0x000000c9ca00723e */ /* 0x004fe200000000ff */
[----:B-1----:R-:W-:Y:S01]  /*10ab0*/  IMAD.MOV.U32 R22, RZ, RZ, R26 ;  /* 0x000000ffff167224 */ /* 0x002fe200078e001a */
[----:B------:R-:W-:Y:S01]  /*10ac0*/  PRMT R47, R47, 0x5410, R6 ;  /* 0x000054102f2f7816 */ /* 0x000fe20000000006 */
[----:B------:R-:W-:Y:S01]  /*10ad0*/  IMAD.MOV.U32 R26, RZ, RZ, R117 ;  /* 0x000000ffff1a7224 */ /* 0x000fe200078e0075 */
[----:B------:R-:W-:Y:S01]  /*10ae0*/  LOP3.LUT R8, R7, UR15, R8, 0x96, !PT ;  /* 0x0000000f07087c12 */ /* 0x000fe2000f8e9608 */
[----:B------:R-:W-:Y:S01]  /*10af0*/  IMAD.WIDE.U32 R6, R2, -0x2daee0ad, RZ ;  /* 0xd2511f5302067825 */ /* 0x000fe200078e00ff */
[----:B------:R-:W-:Y:S01]  /*10b00*/  LOP3.LUT R46, R46, R0, RZ, 0xc0, !PT ;  /* 0x000000002e2e7212 */ /* 0x000fe200078ec0ff */
[--C-:B------:R-:W-:Y:S01]  /*10b10*/  HSET2.LE.AND R47, R47, R230.reuse, PT ;  /* 0x000000e62f2f7233 */ /* 0x100fe20003803000 */
[----:B------:R-:W-:Y:S01]  /*10b20*/  F2FP.PACK_AB R0, R196, R195 ;  /* 0x000000c3c400723e */ /* 0x000fe200000000ff */
[----:B------:R1:W2:Y:S01]  /*10b30*/  MUFU.EX2 R190, R37 ;  /* 0x0000002500be7308 */ /* 0x0002a20000000800 */
[C---:B------:R-:W-:Y:S02]  /*10b40*/  LOP3.LUT R58, R6.reuse, 0xff, RZ, 0xc0, !PT ;  /* 0x000000ff063a7812 */ /* 0x040fe400078ec0ff */
[----:B------:R-:W-:Y:S02]  /*10b50*/  LOP3.LUT R47, R47, R0, RZ, 0xc0, !PT ;  /* 0x000000002f2f7212 */ /* 0x000fe400078ec0ff */
[----:B------:R-:W-:Y:S02]  /*10b60*/  LOP3.LUT R0, R6, 0xffff, RZ, 0xc0, !PT ;  /* 0x0000ffff06007812 */ /* 0x000fe400078ec0ff */
[----:B------:R-:W-:Y:S02]  /*10b70*/  SHF.R.U32.HI R59, RZ, 0x10, R6 ;  /* 0x00000010ff3b7819 */ /* 0x000fe40000011606 */
[----:B------:R-:W-:Y:S01]  /*10b80*/  SHF.R.U32.HI R0, RZ, 0x8, R0 ;  /* 0x00000008ff007819 */ /* 0x000fe20000011600 */
[----:B------:R-:W-:Y:S01]  /*10b90*/  MUFU.EX2 R187, R38 ;  /* 0x0000002600bb7308 */ /* 0x000fe20000000800 */
[----:B------:R-:W-:Y:S01]  /*10ba0*/  SHF.R.U32.HI R6, RZ, 0x18, R6 ;  /* 0x00000018ff067819 */ /* 0x000fe20000011606 */
[----:B----4-:R-:W-:Y:S01]  /*10bb0*/  IMAD.MOV.U32 R36, RZ, RZ, R25 ;  /* 0x000000ffff247224 */ /* 0x010fe200078e0019 */
[----:B------:R-:W-:Y:S01]  /*10bc0*/  PRMT R58, R58, 0x5410, R0 ;  /* 0x000054103a3a7816 */ /* 0x000fe20000000000 */
[----:B------:R-:W-:Y:S01]  /*10bd0*/  IMAD.MOV.U32 R25, RZ, RZ, R34 ;  /* 0x000000ffff197224 */ /* 0x000fe200078e0022 */
[----:B------:R-:W-:Y:S01]  /*10be0*/  LOP3.LUT R59, R59, 0xff, RZ, 0xc0, !PT ;  /* 0x000000ff3b3b7812 */ /* 0x000fe200078ec0ff */
[----:B------:R-:W-:Y:S01]  /*10bf0*/  IMAD.MOV.U32 R34, RZ, RZ, R222 ;  /* 0x000000ffff227224 */ /* 0x000fe200078e00de */
[----:B---3--:R-:W-:Y:S01]  /*10c00*/  F2FP.PACK_AB R0, R207, R206 ;  /* 0x000000cecf00723e */ /* 0x008fe200000000ff */
[--C-:B------:R-:W-:Y:S01]  /*10c10*/  HSET2.LE.AND R58, R58, R230.reuse, PT ;  /* 0x000000e63a3a7233 */ /* 0x100fe20003803000 */
[----:B------:R-:W-:Y:S01]  /*10c20*/  PRMT R59, R59, 0x5410, R6 ;  /* 0x000054103b3b7816 */ /* 0x000fe20000000006 */
[----:B------:R-:W3:Y:S01]  /*10c30*/  MUFU.EX2 R189, R39 ;  /* 0x0000002700bd7308 */ /* 0x000ee20000000800 */
[----:B------:R-:W-:Y:S02]  /*10c40*/  LOP3.LUT R44, R8, 0xff, RZ, 0xc0, !PT ;  /* 0x000000ff082c7812 */ /* 0x000fe400078ec0ff */
[----:B------:R-:W-:Y:S01]  /*10c50*/  LOP3.LUT R58, R58, R0, RZ, 0xc0, !PT ;  /* 0x000000003a3a7212 */ /* 0x000fe200078ec0ff */
[----:B-1----:R-:W-:Y:S01]  /*10c60*/  IMAD.MOV.U32 R37, RZ, RZ, R102 ;  /* 0x000000ffff257224 */ /* 0x002fe200078e0066 */
[--C-:B------:R-:W-:Y:S01]  /*10c70*/  HSET2.LE.AND R59, R59, R230.reuse, PT ;  /* 0x000000e63b3b7233 */ /* 0x100fe20003803000 */
[----:B------:R-:W-:Y:S02]  /*10c80*/  F2FP.PACK_AB R0, R198, R197 ;  /* 0x000000c5c600723e */ /* 0x000fe400000000ff */
[--C-:B------:R-:W-:Y:S02]  /*10c90*/  SHF.R.U32.HI R45, RZ, 0x10, R8.reuse ;  /* 0x00000010ff2d7819 */ /* 0x100fe40000011608 */
[----:B------:R-:W-:Y:S01]  /*10ca0*/  LOP3.LUT R59, R59, R0, RZ, 0xc0, !PT ;  /* 0x000000003b3b7212 */ /* 0x000fe200078ec0ff */
[----:B------:R-:W1:Y:S01]  /*10cb0*/  MUFU.EX2 R200, R200 ;  /* 0x000000c800c87308 */ /* 0x000e620000000800 */
[----:B------:R-:W-:Y:S02]  /*10cc0*/  LOP3.LUT R0, R8, 0xffff, RZ, 0xc0, !PT ;  /* 0x0000ffff08007812 */ /* 0x000fe400078ec0ff */
[----:B------:R-:W-:Y:S02]  /*10cd0*/  SHF.R.U32.HI R8, RZ, 0x18, R8 ;  /* 0x00000018ff087819 */ /* 0x000fe40000011608 */
[----:B------:R-:W-:Y:S02]  /*10ce0*/  SHF.R.U32.HI R0, RZ, 0x8, R0 ;  /* 0x00000008ff007819 */ /* 0x000fe40000011600 */
[----:B------:R-:W-:Y:S02]  /*10cf0*/  LOP3.LUT R45, R45, 0xff, RZ, 0xc0, !PT ;  /* 0x000000ff2d2d7812 */ /* 0x000fe400078ec0ff */
[----:B------:R-:W-:Y:S01]  /*10d00*/  PRMT R44, R44, 0x5410, R0 ;  /* 0x000054102c2c7816 */ /* 0x000fe20000000000 */
[----:B------:R-:W4:Y:S01]  /*10d10*/  MUFU.EX2 R194, R23 ;  /* 0x0000001700c27308 */ /* 0x000f220000000800 */
[----:B------:R-:W-:Y:S02]  /*10d20*/  PRMT R45, R45, 0x5410, R8 ;  /* 0x000054102d2d7816 */ /* 0x000fe40000000008 */
[----:B--2---:R-:W-:Y:S01]  /*10d30*/  F2FP.PACK_AB R0, R190, R188 ;  /* 0x000000bcbe00723e */ /* 0x004fe200000000ff */
[--C-:B------:R-:W-:Y:S01]  /*10d40*/  HSET2.LE.AND R44, R44, R230.reuse, PT ;  /* 0x000000e62c2c7233 */ /* 0x100fe20003803000 */
[----:B------:R-:W-:Y:S01]  /*10d50*/  LOP3.LUT R2, R7, UR14, R10, 0x96, !PT ;  /* 0x0000000e07027c12 */ /* 0x000fe2000f8e960a */
[--C-:B------:R-:W-:Y:S03]  /*10d60*/  HSET2.LE.AND R45, R45, R230.reuse, PT ;  /* 0x000000e62d2d7233 */ /* 0x100fe60003803000 */
[----:B------:R-:W-:Y:S01]  /*10d70*/  LOP3.LUT R44, R44, R0, RZ, 0xc0, !PT ;  /* 0x000000002c2c7212 */ /* 0x000fe200078ec0ff */
[----:B------:R-:W-:Y:S01]  /*10d80*/  MUFU.EX2 R110, R110 ;  /* 0x0000006e006e7308 */ /* 0x000fe20000000800 */
[----:B---3--:R-:W-:Y:S02]  /*10d90*/  F2FP.PACK_AB R0, R189, R187 ;  /* 0x000000bbbd00723e */ /* 0x008fe400000000ff */
[C---:B------:R-:W-:Y:S02]  /*10da0*/  LOP3.LUT R56, R2.reuse, 0xff, RZ, 0xc0, !PT ;  /* 0x000000ff02387812 */ /* 0x040fe400078ec0ff */
[----:B------:R-:W-:Y:S02]  /*10db0*/  LOP3.LUT R45, R45, R0, RZ, 0xc0, !PT ;  /* 0x000000002d2d7212 */ /* 0x000fe400078ec0ff */
[----:B------:R-:W-:Y:S02]  /*10dc0*/  LOP3.LUT R0, R2, 0xffff, RZ, 0xc0, !PT ;  /* 0x0000ffff02007812 */ /* 0x000fe400078ec0ff */
[----:B------:R-:W-:Y:S01]  /*10dd0*/  SHF.R.U32.HI R57, RZ, 0x10, R2 ;  /* 0x00000010ff397819 */ /* 0x000fe20000011602 */
[----:B------:R-:W-:Y:S01]  /*10de0*/  MUFU.EX2 R111, R111 ;  /* 0x0000006f006f7308 */ /* 0x000fe20000000800 */
[----:B------:R-:W-:Y:S02]  /*10df0*/  SHF.R.U32.HI R0, RZ, 0x8, R0 ;  /* 0x00000008ff007819 */ /* 0x000fe40000011600 */
[----:B------:R-:W-:Y:S02]  /*10e00*/  SHF.R.U32.HI R2, RZ, 0x18, R2 ;  /* 0x00000018ff027819 */ /* 0x000fe40000011602 */
[----:B------:R-:W-:Y:S02]  /*10e10*/  PRMT R56, R56, 0x5410, R0 ;  /* 0x0000541038387816 */ /* 0x000fe40000000000 */
[----:B------:R-:W-:Y:S02]  /*10e20*/  LOP3.LUT R57, R57, 0xff, RZ, 0xc0, !PT ;  /* 0x000000ff39397812 */ /* 0x000fe400078ec0ff */
[----:B-1----:R-:W-:Y:S01]  /*10e30*/  F2FP.PACK_AB R0, R199, R200 ;  /* 0x000000c8c700723e */ /* 0x002fe200000000ff */
[--C-:B------:R-:W-:Y:S01]  /*10e40*/  HSET2.LE.AND R56, R56, R230.reuse, PT ;  /* 0x000000e638387233 */ /* 0x100fe20003803000 */
[----:B------:R-:W-:Y:S01]  /*10e50*/  PRMT R57, R57, 0x5410, R2 ;  /* 0x0000541039397816 */ /* 0x000fe20000000002 */
[----:B------:R-:W-:Y:S03]  /*10e60*/  MUFU.EX2 R174, R174 ;  /* 0x000000ae00ae7308 */ /* 0x000fe60000000800 */
[----:B------:R-:W-:Y:S01]  /*10e70*/  LOP3.LUT R56, R56, R0, RZ, 0xc0, !PT ;  /* 0x0000000038387212 */ /* 0x000fe200078ec0ff */
[--C-:B------:R-:W-:Y:S01]  /*10e80*/  HSET2.LE.AND R57, R57, R230.reuse, PT ;  /* 0x000000e639397233 */ /* 0x100fe20003803000 */
[----:B----4-:R-:W-:Y:S04]  /*10e90*/  F2FP.PACK_AB R0, R194, R191 ;  /* 0x000000bfc200723e */ /* 0x010fe800000000ff */
[----:B------:R-:W-:Y:S01]  /*10ea0*/  LOP3.LUT R57, R57, R0, RZ, 0xc0, !PT ;  /* 0x0000000039397212 */ /* 0x000fe200078ec0ff */
        /* <DEDUP_REMOVED lines=21> */
[----:B------:R-:W-:Y:S03]  /*11000*/  MUFU.EX2 R107, R107 ;  /* 0x0000006b006b7308 */ /* 0x000fe60000000800 */
[----:B------:R-:W-:Y:S01]  /*11010*/  IMAD.WIDE.U32 R12, R12, -0x2daee0ad, RZ ;  /* 0xd2511f530c0c7825 */ /* 0x000fe200078e00ff */
[----:B------:R-:W-:Y:S04]  /*11020*/  LOP3.LUT R10, R9, UR5, R10, 0x96, !PT ;  /* 0x00000005090a7c12 */ /* 0x000fe8000f8e960a */
[----:B------:R-:W-:Y:S02]  /*11030*/  LOP3.LUT R6, R13, UR4, R6, 0x96, !PT ;  /* 0x000000040d067c12 */ /* 0x000fe4000f8e9606 */
[----:B------:R-:W-:Y:S03]  /*11040*/  MUFU.EX2 R108, R108 ;  /* 0x0000006c006c7308 */ /* 0x000fe60000000800 */
        /* <DEDUP_REMOVED lines=13> */
[----:B------:R-:W-:Y:S01]  /*11120*/  LOP3.LUT R2, R0, 0xffff, RZ, 0xc0, !PT ;  /* 0x0000ffff00027812 */ /* 0x000fe200078ec0ff */
[----:B------:R-:W-:Y:S03]  /*11130*/  MUFU.EX2 R89, R89 ;  /* 0x0000005900597308 */ /* 0x000fe60000000800 */
[C---:B------:R-:W-:Y:S02]  /*11140*/  LOP3.LUT R140, R6.reuse, 0xffff, RZ, 0xc0, !PT ;  /* 0x0000ffff068c7812 */ /* 0x040fe400078ec0ff */
[----:B------:R-:W-:Y:S02]  /*11150*/  LOP3.LUT R141, R6, 0xff, RZ, 0xc0, !PT ;  /* 0x000000ff068d7812 */ /* 0x000fe400078ec0ff */
[--C-:B------:R-:W-:Y:S02]  /*11160*/  SHF.R.U32.HI R152, RZ, 0x10, R6.reuse ;  /* 0x00000010ff987819 */ /* 0x100fe40000011606 */
        /* <DEDUP_REMOVED lines=9> */
[----:B------:R-:W-:Y:S04]  /*11200*/  LOP3.LUT R0, R6, 0xff, RZ, 0xc0, !PT ;  /* 0x000000ff06007812 */ /* 0x000fe800078ec0ff */
[----:B------:R-:W-:Y:S02]  /*11210*/  PRMT R185, R0, 0x5410, R2 ;  /* 0x0000541000b97816 */ /* 0x000fe40000000002 */
[----:B------:R-:W-:Y:S01]  /*11220*/  IADD3 R0, R131, 0x3, RZ ;  /* 0x0000000383007810 */ /* 0x000fe20007ffe0ff */
[----:B------:R-:W-:Y:S03]  /*11230*/  MUFU.EX2 R92, R92 ;  /* 0x0000005c005c7308 */ /* 0x000fe60000000800 */
[----:B------:R-:W-:Y:S05]  /*11240*/  LOP3.LUT R0, R229, UR21, R0, 0x96, !PT ;  /* 0x00000015e5007c12 */ /* 0x000fea000f8e9600 */
[----:B------:R-:W-:Y:S02]  /*11250*/  IMAD.WIDE.U32 R182, R0, -0x326172a9, RZ ;  /* 0xcd9e8d5700b67825 */ /* 0x000fe400078e00ff */
[----:B------:R-:W-:Y:S03]  /*11260*/  MUFU.EX2 R93, R93 ;  /* 0x0000005d005d7308 */ /* 0x000fe60000000800 */
[----:B------:R-:W-:Y:S01]  /*11270*/  LOP3.LUT R6, R183, UR13, R42, 0x96, !PT ;  /* 0x0000000db7067c12 */ /* 0x000fe2000f8e962a */
[----:B------:R-:W-:Y:S01]  /*11280*/  IMAD.MOV.U32 R42, RZ, RZ, R144 ;  /* 0x000000ffff2a7224 */ /* 0x000fe200078e0090 */
[----:B------:R-:W-:Y:S03]  /*11290*/  LOP3.LUT R8, R193, UR11, R182, 0x96, !PT ;  /* 0x0000000bc1087c12 */ /* 0x000fe6000f8e96b6 */
        /* <DEDUP_REMOVED lines=32> */
[----:B------:R-:W-:Y:S04]  /*114a0*/  LOP3.LUT R0, R15, UR13, R118, 0x96, !PT ;  /* 0x0000000d0f007c12 */ /* 0x000fe8000f8e9676 */
[----:B------:R-:W-:Y:S01]  /*114b0*/  LOP3.LUT R87, R7, UR14, R12, 0x96, !PT ;  /* 0x0000000e07577c12 */ /* 0x000fe2000f8e960c */
[----:B------:R-:W-:Y:S01]  /*114c0*/  IMAD.WIDE.U32 R8, R0, -0x2daee0ad, RZ ;  /* 0xd2511f5300087825 */ /* 0x000fe200078e00ff */
[C---:B------:R-:W-:Y:S02]  /*114d0*/  LOP3.LUT R192, R6.reuse, 0xffff, RZ, 0xc0, !PT ;  /* 0x0000ffff06c07812 */ /* 0x040fe400078ec0ff */
[----:B------:R-:W-:Y:S02]  /*114e0*/  SHF.R.U32.HI R193, RZ, 0x10, R6 ;  /* 0x00000010ffc17819 */ /* 0x000fe40000011606 */
[----:B------:R-:W-:Y:S02]  /*114f0*/  LOP3.LUT R0, R9, UR10, R212, 0x96, !PT ;  /* 0x0000000a09007c12 */ /* 0x000fe4000f8e96d4 */
[----:B------:R-:W-:Y:S02]  /*11500*/  LOP3.LUT R222, R6, 0xff, RZ, 0xc0, !PT ;  /* 0x000000ff06de7812 */ /* 0x000fe400078ec0ff */
[----:B------:R-:W-:Y:S01]  /*11510*/  SHF.R.U32.HI R221, RZ, 0x18, R6 ;  /* 0x00000018ffdd7819 */ /* 0x000fe20000011606 */
[----:B------:R-:W-:Y:S01]  /*11520*/  IMAD.WIDE.U32 R10, R0, -0x326172a9, RZ ;  /* 0xcd9e8d57000a7825 */ /* 0x000fe200078e00ff */
[----:B------:R-:W-:Y:S05]  /*11530*/  LOP3.LUT R6, R225, UR11, R14, 0x96, !PT ;  /* 0x0000000be1067c12 */ /* 0x000fea000f8e960e */
[----:B------:R-:W-:Y:S05]  /*11540*/  IMAD.WIDE.U32 R6, R6, -0x2daee0ad, RZ ;  /* 0xd2511f5306067825 */ /* 0x000fea00078e00ff */
[----:B------:R-:W-:Y:S02]  /*11550*/  LOP3.LUT R7, R7, UR8, R8, 0x96, !PT ;  /* 0x0000000807077c12 */ /* 0x000fe4000f8e9608 */
        /* <DEDUP_REMOVED lines=22> */
[----:B------:R-:W-:Y:S01]  /*116c0*/  IMAD.WIDE.U32 R6, R9, -0x2daee0ad, RZ ;  /* 0xd2511f5309067825 */ /* 0x000fe200078e00ff */
[----:B------:R-:W1:Y:S03]  /*116d0*/  MUFU.EX2 R2, R2 ;  /* 0x0000000200027308 */ /* 0x000e660000000800 */
[----:B------:R-:W-:Y:S01]  /*116e0*/  FADD.FTZ R0, -R133, R136 ;  /* 0x0000008885007221 */ /* 0x000fe20000010100 */
[C---:B------:R-:W-:Y:S01]  /*116f0*/  LOP3.LUT R96, R6.reuse, 0xffff, RZ, 0xc0, !PT ;  /* 0x0000ffff06607812 */ /* 0x040fe200078ec0ff */
[----:B------:R-:W-:Y:S01]  /*11700*/  IMAD.MOV.U32 R136, RZ, RZ, R22 ;  /* 0x000000ffff887224 */ /* 0x000fe200078e0016 */
[----:B------:R-:W-:Y:S01]  /*11710*/  LOP3.LUT R102, R6, 0xff, RZ, 0xc0, !PT ;  /* 0x000000ff06667812 */ /* 0x000fe200078ec0ff */
[----:B------:R-:W-:Y:S01]  /*11720*/  FMUL.FTZ R0, R0, c[0x0][0x23c] ;  /* 0x00008f0000007a20 */ /* 0x000fe20000410000 */
[--C-:B------:R-:W-:Y:S01]  /*11730*/  SHF.R.U32.HI R117, RZ, 0x10, R6.reuse ;  /* 0x00000010ff757819 */ /* 0x100fe20000011606 */
[----:B------:R-:W-:Y:S01]  /*11740*/  IMAD.MOV.U32 R22, RZ, RZ, R43 ;  /* 0x000000ffff167224 */ /* 0x000fe200078e002b */
[----:B------:R-:W-:Y:S01]  /*11750*/  SHF.R.U32.HI R131, RZ, 0x18, R6 ;  /* 0x00000018ff837819 */ /* 0x000fe20000011606 */
[----:B------:R-:W-:Y:S01]  /*11760*/  FADD.FTZ R6, -R138, R134 ;  /* 0x000000868a067221 */ /* 0x000fe20000010100 */
[----:B------:R-:W-:Y:S01]  /*11770*/  LOP3.LUT R85, R7, UR14, R10, 0x96, !PT ;  /* 0x0000000e07557c12 */ /* 0x000fe2000f8e960a */
[----:B------:R-:W-:Y:S01]  /*11780*/  IMAD.MOV.U32 R134, RZ, RZ, R24 ;  /* 0x000000ffff867224 */ /* 0x000fe200078e0018 */
[----:B------:R-:W2:Y:S01]  /*11790*/  MUFU.EX2 R0, R0 ;  /* 0x0000000000007308 */ /* 0x000ea20000000800 */
[----:B------:R-:W-:Y:S02]  /*117a0*/  FMUL.FTZ R6, R6, c[0x0][0x23c] ;  /* 0x00008f0006067a20 */ /* 0x000fe40000410000 */
[----:B------:R-:W-:Y:S02]  /*117b0*/  IMAD.MOV.U32 R43, RZ, RZ, R176 ;  /* 0x000000ffff2b7224 */ /* 0x000fe400078e00b0 */
[----:B------:R-:W-:Y:S02]  /*117c0*/  IMAD.MOV.U32 R176, RZ, RZ, R41 ;  /* 0x000000ffffb07224 */ /* 0x000fe400078e0029 */
[----:B------:R-:W-:Y:S02]  /*117d0*/  IMAD.MOV.U32 R41, RZ, RZ, R98 ;  /* 0x000000ffff297224 */ /* 0x000fe400078e0062 */
[----:B------:R-:W-:Y:S01]  /*117e0*/  IMAD.MOV.U32 R98, RZ, RZ, R132 ;  /* 0x000000ffff627224 */ /* 0x000fe200078e0084 */
[----:B------:R-:W3:Y:S01]  /*117f0*/  MUFU.EX2 R36, R6 ;  /* 0x0000000600247308 */ /* 0x000ee20000000800 */
[----:B------:R-:W-:Y:S02]  /*11800*/  IMAD.MOV.U32 R132, RZ, RZ, R149 ;  /* 0x000000ffff847224 */ /* 0x000fe400078e0095 */
[----:B------:R-:W-:Y:S02]  /*11810*/  IMAD.MOV.U32 R149, RZ, RZ, R148 ;  /* 0x000000ffff957224 */ /* 0x000fe400078e0094 */
[----:B------:R-:W-:Y:S02]  /*11820*/  IMAD.MOV.U32 R148, RZ, RZ, R26 ;  /* 0x000000ffff947224 */ /* 0x000fe400078e001a */
[C---:B-1----:R-:W-:Y:S02]  /*11830*/  FMUL.FTZ R8, R2.reuse, R156 ;  /* 0x0000009c02087220 */ /* 0x042fe40000410000 */
[C---:B------:R-:W-:Y:S01]  /*11840*/  FMUL.FTZ R9, R2.reuse, R157 ;  /* 0x0000009d02097220 */ /* 0x040fe20000410000 */
[----:B------:R-:W-:Y:S01]  /*11850*/  MUFU.EX2 R98, R98 ;  /* 0x0000006200627308 */ /* 0x000fe20000000800 */
[C---:B------:R-:W-:Y:S02]  /*11860*/  FMUL.FTZ R12, R2.reuse, R160 ;  /* 0x000000a0020c7220 */ /* 0x040fe40000410000 */
[----:B------:R-:W-:Y:S02]  /*11870*/  FMUL.FTZ R13, R2, R161 ;  /* 0x000000a1020d7220 */ /* 0x000fe40000410000 */
[C---:B--2---:R-:W-:Y:S02]  /*11880*/  FMUL.FTZ R10, R0.reuse, R158 ;  /* 0x0000009e000a7220 */ /* 0x044fe40000410000 */
[----:B------:R-:W-:Y:S02]  /*11890*/  IMAD.MOV.U32 R158, RZ, RZ, R27 ;  /* 0x000000ffff9e7224 */ /* 0x000fe400078e001b */
[C---:B------:R-:W-:Y:S02]  /*118a0*/  FMUL.FTZ R11, R0.reuse, R159 ;  /* 0x0000009f000b7220 */ /* 0x040fe40000410000 */
[----:B------:R-:W-:Y:S02]  /*118b0*/  FMUL.FTZ R15, R0, R163 ;  /* 0x000000a3000f7220 */ /* 0x000fe40000410000 */
[----:B------:R-:W-:Y:S02]  /*118c0*/  IMAD.MOV.U32 R163, RZ, RZ, R18 ;  /* 0x000000ffffa37224 */ /* 0x000fe400078e0012 */
[C---:B---3--:R-:W-:Y:S02]  /*118d0*/  FMUL.FTZ R6, R36.reuse, R154 ;  /* 0x0000009a24067220 */ /* 0x048fe40000410000 */
[----:B------:R-:W-:Y:S02]  /*118e0*/  IMAD.MOV.U32 R154, RZ, RZ, R42 ;  /* 0x000000ffff9a7224 */ /* 0x000fe400078e002a */
[----:B------:R-:W-:Y:S02]  /*118f0*/  IMAD.MOV.U32 R42, RZ, RZ, R177 ;  /* 0x000000ffff2a7224 */ /* 0x000fe400078e00b1 */
[----:B------:R-:W-:Y:S02]  /*11900*/  IMAD.MOV.U32 R177, RZ, RZ, R178 ;  /* 0x000000ffffb17224 */ /* 0x000fe400078e00b2 */
[----:B------:R-:W-:Y:S02]  /*11910*/  IMAD.MOV.U32 R178, RZ, RZ, R25 ;  /* 0x000000ffffb27224 */ /* 0x000fe400078e0019 */
[C---:B------:R-:W-:Y:S01]  /*11920*/  FMUL.FTZ R7, R36.reuse, R155 ;  /* 0x0000009b24077220 */ /* 0x040fe20000410000 */
[----:B------:R-:W1:Y:S01]  /*11930*/  LDSM.16.MT88.4 R24, [R209+0x4000] ;  /* 0x00400000d118783b */ /* 0x000e620000004200 */
[C---:B------:R-:W-:Y:S02]  /*11940*/  FMUL.FTZ R18, R36.reuse, R142 ;  /* 0x0000008e24127220 */ /* 0x040fe40000410000 */
[----:B------:R-:W-:Y:S01]  /*11950*/  IMAD.MOV.U32 R142, RZ, RZ, R19 ;  /* 0x000000ffff8e7224 */ /* 0x000fe200078e0013 */
[----:B------:R-:W-:Y:S01]  /*11960*/  MUFU.EX2 R178, R178 ;  /* 0x000000b200b27308 */ /* 0x000fe20000000800 */
[----:B------:R-:W-:Y:S02]  /*11970*/  FMUL.FTZ R19, R36, R143 ;  /* 0x0000008f24137220 */ /* 0x000fe40000410000 */
[----:B------:R-:W-:Y:S02]  /*11980*/  IMAD.MOV.U32 R143, RZ, RZ, R43 ;  /* 0x000000ffff8f7224 */ /* 0x000fe400078e002b */
[----:B------:R-:W-:Y:S02]  /*11990*/  IMAD.MOV.U32 R159, RZ, RZ, R42 ;  /* 0x000000ffff9f7224 */ /* 0x000fe400078e002a */
[----:B------:R-:W-:Y:S02]  /*119a0*/  FMUL.FTZ R14, R0, R162 ;  /* 0x000000a2000e7220 */ /* 0x000fe40000410000 */
[----:B------:R-:W-:Y:S02]  /*119b0*/  IMAD.MOV.U32 R156, RZ, RZ, R23 ;  /* 0x000000ffff9c7224 */ /* 0x000fe400078e0017 */
[----:B------:R-:W-:Y:S02]  /*119c0*/  IMAD.MOV.U32 R162, RZ, RZ, R22 ;  /* 0x000000ffffa27224 */ /* 0x000fe400078e0016 */
[C---:B------:R-:W-:Y:S02]  /*119d0*/  FMUL.FTZ R22, R36.reuse, R150 ;  /* 0x0000009624167220 */ /* 0x040fe40000410000 */
[----:B------:R-:W-:Y:S02]  /*119e0*/  FMUL.FTZ R23, R36, R151 ;  /* 0x0000009724177220 */ /* 0x000fe40000410000 */
[----:B------:R-:W-:Y:S02]  /*119f0*/  IMAD.MOV.U32 R151, RZ, RZ, R177 ;  /* 0x000000ffff977224 */ /* 0x000fe400078e00b1 */
[----:B------:R-:W-:Y:S02]  /*11a00*/  IMAD.MOV.U32 R155, RZ, RZ, R31 ;  /* 0x000000ffff9b7224 */ /* 0x000fe400078e001f */
[----:B------:R-:W-:Y:S02]  /*11a10*/  IMAD.MOV.U32 R160, RZ, RZ, R30 ;  /* 0x000000ffffa07224 */ /* 0x000fe400078e001e */
[----:B------:R-:W-:Y:S02]  /*11a20*/  IMAD.MOV.U32 R157, RZ, RZ, R29 ;  /* 0x000000ffff9d7224 */ /* 0x000fe400078e001d */
[----:B------:R-:W-:Y:S02]  /*11a30*/  IMAD.MOV.U32 R177, RZ, RZ, R28 ;  /* 0x000000ffffb17224 */ /* 0x000fe400078e001c */
[C---:B------:R-:W-:Y:S02]  /*11a40*/  FMUL.FTZ R28, R2.reuse, R168 ;  /* 0x000000a8021c7220 */ /* 0x040fe40000410000 */
[----:B------:R-:W-:Y:S02]  /*11a50*/  FMUL.FTZ R29, R2, R169 ;  /* 0x000000a9021d7220 */ /* 0x000fe40000410000 */
[C---:B------:R-:W-:Y:S02]  /*11a60*/  FMUL.FTZ R30, R0.reuse, R170 ;  /* 0x000000aa001e7220 */ /* 0x040fe40000410000 */
[----:B------:R-:W-:Y:S02]  /*11a70*/  FMUL.FTZ R31, R0, R171 ;  /* 0x000000ab001f7220 */ /* 0x000fe40000410000 */
[----:B------:R-:W-:Y:S01]  /*11a80*/  IMAD.MOV.U32 R150, RZ, RZ, R176 ;  /* 0x000000ffff967224 */ /* 0x000fe200078e00b0 */
[-C--:B-1----:R-:W-:Y:S01]  /*11a90*/  HMMA.16816.F32 R4, R48, R24.reuse, R4 ;  /* 0x000000183004723c */ /* 0x082fe20000001804 */
[----:B------:R-:W-:Y:S02]  /*11aa0*/  IMAD.MOV.U32 R161, RZ, RZ, R114 ;  /* 0x000000ffffa17224 */ /* 0x000fe400078e0072 */
[----:B------:R-:W-:Y:S02]  /*11ab0*/  IMAD.MOV.U32 R176, RZ, RZ, R35 ;  /* 0x000000ffffb07224 */ /* 0x000fe400078e0023 */
[----:B------:R-:W-:Y:S02]  /*11ac0*/  IMAD.MOV.U32 R114, RZ, RZ, R34 ;  /* 0x000000ffff727224 */ /* 0x000fe400078e0022 */
[C---:B------:R-:W-:Y:S01]  /*11ad0*/  FMUL.FTZ R34, R36.reuse, R146 ;  /* 0x0000009224227220 */ /* 0x040fe20000410000 */
[C---:B------:R-:W-:Y:S01]  /*11ae0*/  HMMA.16816.F32 R8, R52.reuse, R24, R8 ;  /* 0x000000183408723c */ /* 0x040fe20000001808 */
[----:B------:R-:W-:Y:S02]  /*11af0*/  FMUL.FTZ R35, R36, R147 ;  /* 0x0000009324237220 */ /* 0x000fe40000410000 */
[----:B------:R-:W-:Y:S04]  /*11b00*/  MUFU.EX2 R114, R114 ;  /* 0x0000007200727308 */ /* 0x000fe80000000800 */
[C---:B------:R-:W-:Y:S01]  /*11b10*/  FMUL.FTZ R24, R2.reuse, R164 ;  /* 0x000000a402187220 */ /* 0x040fe20000410000 */
[-C--:B------:R-:W-:Y:S01]  /*11b20*/  HMMA.16816.F32 R12, R52, R26.reuse, R12 ;  /* 0x0000001a340c723c */ /* 0x080fe2000000180c */
[----:B------:R-:W-:Y:S03]  /*11b30*/  IMAD.MOV.U32 R164, RZ, RZ, R41 ;  /* 0x000000ffffa47224 */ /* 0x000fe600078e0029 */
[----:B------:R-:W-:Y:S02]  /*11b40*/  FMUL.FTZ R25, R2, R165 ;  /* 0x000000a502197220 */ /* 0x000fe40000410000 */
[----:B------:R-:W-:Y:S02]  /*11b50*/  IMAD.MOV.U32 R165, RZ, RZ, R40 ;  /* 0x000000ffffa57224 */ /* 0x000fe400078e0028 */
[----:B------:R-:W1:Y:S01]  /*11b60*/  LDSM.16.MT88.4 R40, [R210+0x4000] ;  /* 0x00400000d228783b */ /* 0x000e620000004200 */
[C---:B------:R-:W-:Y:S07]  /*11b70*/  HMMA.16816.F32 R16, R48.reuse, R26, R16 ;  /* 0x0000001a3010723c */ /* 0x040fee0000001810 */
[C---:B------:R-:W-:Y:S02]  /*11b80*/  FMUL.FTZ R26, R0.reuse, R166 ;  /* 0x000000a6001a7220 */ /* 0x040fe40000410000 */
[----:B------:R-:W-:Y:S03]  /*11b90*/  FMUL.FTZ R27, R0, R167 ;  /* 0x000000a7001b7220 */ /* 0x000fe60000410000 */
        /* <DEDUP_REMOVED lines=13> */
[----:B------:R-:W-:Y:S01]  /*11c70*/  IMAD.MOV.U32 R163, RZ, RZ, R162 ;  /* 0x000000ffffa37224 */ /* 0x000fe200078e00a2 */
[-C--:B-1----:R-:W-:Y:S01]  /*11c80*/  HMMA.16816.F32 R20, R48, R40.reuse, R20 ;  /* 0x000000283014723c */ /* 0x082fe20000001814 */
[----:B------:R-:W-:Y:S02]  /*11c90*/  IMAD.MOV.U32 R158, RZ, RZ, R156 ;  /* 0x000000ffff9e7224 */ /* 0x000fe400078e009c */
[----:B------:R-:W-:Y:S02]  /*11ca0*/  IMAD.MOV.U32 R156, RZ, RZ, R154 ;  /* 0x000000ffff9c7224 */ /* 0x000fe400078e009a */
[----:B------:R-:W-:Y:S02]  /*11cb0*/  IMAD.MOV.U32 R154, RZ, RZ, R136 ;  /* 0x000000ffff9a7224 */ /* 0x000fe400078e0088 */
[----:B------:R-:W-:Y:S01]  /*11cc0*/  IMAD.MOV.U32 R136, RZ, RZ, R135 ;  /* 0x000000ffff887224 */ /* 0x000fe200078e0087 */
        /* <DEDUP_REMOVED lines=9> */
[----:B------:R-:W-:Y:S01]  /*11d60*/  HMMA.16816.F32 R32, R48, R42, R32 ;  /* 0x0000002a3020723c */ /* 0x000fe20000001820 */
[----:B------:R-:W-:Y:S01]  /*11d70*/  IMAD.MOV.U32 R150, RZ, RZ, R143 ;  /* 0x000000ffff967224 */ /* 0x000fe200078e008f */
[----:B------:R-:W1:Y:S02]  /*11d80*/  LDSM.16.MT88.4 R40, [R209+0x4400] ;  /* 0x00440000d128783b */ /* 0x000e640000004200 */
[----:B------:R-:W-:Y:S02]  /*11d90*/  IMAD.MOV.U32 R143, RZ, RZ, R142 ;  /* 0x000000ffff8f7224 */ /* 0x000fe400078e008e */
[----:B------:R-:W-:Y:S02]  /*11da0*/  IMAD.MOV.U32 R142, RZ, RZ, R163 ;  /* 0x000000ffff8e7224 */ /* 0x000fe400078e00a3 */
[----:B------:R-:W-:Y:S02]  /*11db0*/  IMAD.MOV.U32 R37, RZ, RZ, R129 ;  /* 0x000000ffff257224 */ /* 0x000fe400078e0081 */
[----:B------:R2:W-:Y:S02]  /*11dc0*/  MUFU.EX2 R129, R227 ;  /* 0x000000e300817308 */ /* 0x0005e40000000800 */
        /* <DEDUP_REMOVED lines=12> */
[----:B--2---:R-:W2:Y:S01]  /*11e90*/  LDL.LU R227, [R1+0xa8] ;  /* 0x0000a80001e37983 */ /* 0x004ea20000300800 */
        /* <DEDUP_REMOVED lines=50> */
[-C--:B------:R-:W-:Y:S01]  /*121c0*/  HMMA.16816.F32 R28, R68, R42.reuse, R28 ;  /* 0x0000002a441c723c */ /* 0x080fe2000000181c */
[----:B------:R-:W-:Y:S02]  /*121d0*/  MUFU.EX2 R136, R218 ;  /* 0x000000da00887308 */ /* 0x000fe40000000800 */
        /* <DEDUP_REMOVED lines=26> */
[----:B------:R-:W-:Y:S01]  /*12380*/  IMAD.MOV.U32 R53, RZ, RZ, R38 ;  /* 0x000000ffff357224 */ /* 0x000fe200078e0026 */
[C---:B------:R-:W-:Y:S01]  /*12390*/  LOP3.LUT R37, R39.reuse, 0xffff, RZ, 0xc0, !PT ;  /* 0x0000ffff27257812 */ /* 0x040fe200078ec0ff */
[----:B------:R-:W-:Y:S01]  /*123a0*/  IMAD.MOV.U32 R70, RZ, RZ, R118 ;  /* 0x000000ffff467224 */ /* 0x000fe200078e0076 */
[----:B------:R-:W-:Y:S01]  /*123b0*/  SHF.R.U32.HI R38, RZ, 0x10, R39 ;  /* 0x00000010ff267819 */ /* 0x000fe20000011627 */
[----:B------:R-:W-:Y:S01]  /*123c0*/  IMAD.MOV.U32 R179, RZ, RZ, R132 ;  /* 0x000000ffffb37224 */ /* 0x000fe200078e0084 */
[----:B------:R-:W-:Y:S01]  /*123d0*/  SHF.R.U32.HI R37, RZ, 0x8, R37 ;  /* 0x00000008ff257819 */ /* 0x000fe20000011625 */
[----:B------:R-:W-:Y:S01]  /*123e0*/  IMAD.MOV.U32 R132, RZ, RZ, R149 ;  /* 0x000000ffff847224 */ /* 0x000fe200078e0095 */
[C---:B------:R-:W-:Y:S01]  /*123f0*/  HMMA.16816.F32 R8, R80.reuse, R40, R8 ;  /* 0x000000285008723c */ /* 0x040fe20000001808 */
[----:B------:R-:W-:Y:S02]  /*12400*/  IMAD.MOV.U32 R149, RZ, RZ, R148 ;  /* 0x000000ffff957224 */ /* 0x000fe400078e0094 */
[----:B------:R1:W-:Y:S01]  /*12410*/  MUFU.EX2 R148, R226 ;  /* 0x000000e200947308 */ /* 0x0003e20000000800 */
[----:B------:R-:W-:Y:S01]  /*12420*/  IMAD.MOV.U32 R51, RZ, RZ, R55 ;  /* 0x000000ffff337224 */ /* 0x000fe200078e0037 */
[----:B------:R-:W-:Y:S01]  /*12430*/  LOP3.LUT R38, R38, 0xff, RZ, 0xc0, !PT ;  /* 0x000000ff26267812 */ /* 0x000fe200078ec0ff */
        /* <DEDUP_REMOVED lines=8> */
[----:B------:R-:W3:Y:S01]  /*124c0*/  LDSM.16.MT88.4 R40, [R210+0x4800] ;  /* 0x00480000d228783b */ /* 0x000ee20000004200 */
[----:B------:R4:W-:Y:S01]  /*124d0*/  MUFU.EX2 R149, R220 ;  /* 0x000000dc00957308 */ /* 0x0009e20000000800 */
[----:B------:R-:W-:Y:S02]  /*124e0*/  IMAD.MOV.U32 R177, RZ, RZ, R179 ;  /* 0x000000ffffb17224 */ /* 0x000fe400078e00b3 */
[----:B------:R-:W-:Y:S02]  /*124f0*/  IMAD.MOV.U32 R179, RZ, RZ, R132 ;  /* 0x000000ffffb37224 */ /* 0x000fe400078e0084 */
[----:B------:R-:W-:Y:S02]  /*12500*/  IMAD.MOV.U32 R66, RZ, RZ, R208 ;  /* 0x000000ffff427224 */ /* 0x000fe400078e00d0 */
[----:B-1----:R1:W5:Y:S02]  /*12510*/  LDL.LU R226, [R1+0xa4] ;  /* 0x0000a40001e27983 */ /* 0x0023640000300800 */
[----:B------:R-:W-:Y:S01]  /*12520*/  IMAD.MOV.U32 R52, RZ, RZ, R54 ;  /* 0x000000ffff347224 */ /* 0x000fe200078e0036 */
[----:B------:R1:W-:Y:S01]  /*12530*/  MUFU.EX2 R132, R219 ;  /* 0x000000db00847308 */ /* 0x0003e20000000800 */
[----:B------:R-:W-:Y:S02]  /*12540*/  IMAD.MOV.U32 R50, RZ, RZ, R134 ;  /* 0x000000ffff327224 */ /* 0x000fe400078e0086 */
[----:B------:R-:W-:Y:S02]  /*12550*/  IMAD.MOV.U32 R180, RZ, RZ, R176 ;  /* 0x000000ffffb47224 */ /* 0x000fe400078e00b0 */
[----:B------:R-:W-:Y:S02]  /*12560*/  IMAD.MOV.U32 R134, RZ, RZ, R115 ;  /* 0x000000ffff867224 */ /* 0x000fe400078e0073 */
[----:B------:R-:W-:Y:S02]  /*12570*/  IMAD.MOV.U32 R49, RZ, RZ, R50 ;  /* 0x000000ffff317224 */ /* 0x000fe400078e0032 */
[----:B------:R-:W-:Y:S01]  /*12580*/  IMAD.MOV.U32 R50, RZ, RZ, R51 ;  /* 0x000000ffff327224 */ /* 0x000fe200078e0033 */
[----:B------:R3:W-:Y:S01]  /*12590*/  MUFU.EX2 R176, R217 ;  /* 0x000000d900b07308 */ /* 0x0007e20000000800 */
[----:B------:R-:W-:Y:S02]  /*125a0*/  IMAD.MOV.U32 R51, RZ, RZ, R52 ;  /* 0x000000ffff337224 */ /* 0x000fe400078e0034 */
[----:B------:R-:W-:Y:S01]  /*125b0*/  IMAD.MOV.U32 R52, RZ, RZ, R170 ;  /* 0x000000ffff347224 */ /* 0x000fe200078e00aa */
[----:B----4-:R4:W5:Y:S01]  /*125c0*/  LDL.LU R220, [R1+0xa0] ;  /* 0x0000a00001dc7983 */ /* 0x0109620000300800 */
[----:B------:R-:W-:Y:S02]  /*125d0*/  IMAD.MOV.U32 R170, RZ, RZ, R157 ;  /* 0x000000ffffaa7224 */ /* 0x000fe400078e009d */
[----:B------:R-:W-:Y:S02]  /*125e0*/  IMAD.MOV.U32 R157, RZ, RZ, R215 ;  /* 0x000000ffff9d7224 */ /* 0x000fe400078e00d7 */
[----:B------:R-:W-:Y:S01]  /*125f0*/  IMAD.MOV.U32 R164, RZ, RZ, R150 ;  /* 0x000000ffffa47224 */ /* 0x000fe200078e0096 */
[----:B------:R-:W-:Y:S01]  /*12600*/  MUFU.EX2 R115, R76 ;  /* 0x0000004c00737308 */ /* 0x000fe20000000800 */
[----:B------:R-:W-:Y:S02]  /*12610*/  IMAD.MOV.U32 R150, RZ, RZ, R180 ;  /* 0x000000ffff967224 */ /* 0x000fe400078e00b4 */
[----:B------:R-:W-:Y:S01]  /*12620*/  IMAD.MOV.U32 R180, RZ, RZ, R177 ;  /* 0x000000ffffb47224 */ /* 0x000fe200078e00b1 */
[----:B-1----:R4:W5:Y:S01]  /*12630*/  LDL.LU R219, [R1+0x9c] ;  /* 0x00009c0001db7983 */ /* 0x0029620000300800 */
[----:B------:R-:W-:Y:S02]  /*12640*/  IMAD.MOV.U32 R54, RZ, RZ, R130 ;  /* 0x000000ffff367224 */ /* 0x000fe400078e0082 */
[----:B------:R-:W-:Y:S01]  /*12650*/  IMAD.MOV.U32 R147, RZ, RZ, R171 ;  /* 0x000000ffff937224 */ /* 0x000fe200078e00ab */
[----:B------:R4:W5:Y:S01]  /*12660*/  LDL.LU R218, [R1+0x98] ;  /* 0x0000980001da7983 */ /* 0x0009620000300800 */
[-C--:B---3--:R-:W-:Y:S01]  /*12670*/  HMMA.16816.F32 R20, R44, R40.reuse, R20 ;  /* 0x000000282c14723c */ /* 0x088fe20000001814 */
[----:B------:R-:W-:Y:S01]  /*12680*/  IMAD.MOV.U32 R171, RZ, RZ, R143 ;  /* 0x000000ffffab7224 */ /* 0x000fe200078e008f */
[----:B------:R1:W-:Y:S01]  /*12690*/  MUFU.EX2 R177, R216 ;  /* 0x000000d800b17308 */ /* 0x0003e20000000800 */
[----:B------:R-:W-:Y:S02]  /*126a0*/  IMAD.MOV.U32 R143, RZ, RZ, R154 ;  /* 0x000000ffff8f7224 */ /* 0x000fe400078e009a */
[----:B------:R-:W-:Y:S01]  /*126b0*/  IMAD.MOV.U32 R154, RZ, RZ, R103 ;  /* 0x000000ffff9a7224 */ /* 0x000fe200078e0067 */
[----:B------:R4:W5:Y:S01]  /*126c0*/  LDL.LU R217, [R1+0x94] ;  /* 0x0000940001d97983 */ /* 0x0009620000300800 */
[----:B------:R-:W-:Y:S01]  /*126d0*/  IMAD.MOV.U32 R67, RZ, RZ, R53 ;  /* 0x000000ffff437224 */ /* 0x000fe200078e0035 */
[C---:B------:R-:W-:Y:S01]  /*126e0*/  HMMA.16816.F32 R24, R80.reuse, R40, R24 ;  /* 0x000000285018723c */ /* 0x040fe20000001818 */
[----:B------:R-:W-:Y:S03]  /*126f0*/  IMAD.MOV.U32 R118, RZ, RZ, R99 ;  /* 0x000000ffff767224 */ /* 0x000fe600078e0063 */
[----:B------:R-:W-:Y:S01]  /*12700*/  IMAD.MOV.U32 R71, RZ, RZ, R119 ;  /* 0x000000ffff477224 */ /* 0x000fe200078e0077 */
[----:B------:R-:W3:Y:S01]  /*12710*/  MUFU.EX2 R130, R97 ;  /* 0x0000006100827308 */ /* 0x000ee20000000800 */
[----:B------:R-:W-:Y:S02]  /*12720*/  IMAD.MOV.U32 R71, RZ, RZ, R170 ;  /* 0x000000ffff477224 */ /* 0x000fe400078e00aa */
[----:B------:R-:W-:Y:S01]  /*12730*/  IMAD.MOV.U32 R170, RZ, RZ, R214 ;  /* 0x000000ffffaa7224 */ /* 0x000fe200078e00d6 */
[-C--:B------:R-:W-:Y:S03]  /*12740*/  HMMA.16816.F32 R28, R80, R42.reuse, R28 ;  /* 0x0000002a501c723c */ /* 0x080fe6000000181c */
[----:B------:R-:W-:Y:S02]  /*12750*/  IMAD.MOV.U32 R69, RZ, RZ, R71 ;  /* 0x000000ffff457224 */ /* 0x000fe400078e0047 */
[----:B------:R-:W-:Y:S01]  /*12760*/  IMAD.MOV.U32 R166, RZ, RZ, R164 ;  /* 0x000000ffffa67224 */ /* 0x000fe200078e00a4 */
[----:B------:R3:W-:Y:S02]  /*12770*/  MUFU.EX2 R82, R66 ;  /* 0x0000004200527308 */ /* 0x0007e40000000800 */
[----:B------:R-:W-:Y:S01]  /*12780*/  HMMA.16816.F32 R32, R44, R42, R32 ;  /* 0x0000002a2c20723c */ /* 0x000fe20000001820 */
[----:B------:R-:W4:Y:S06]  /*12790*/  LDSM.16.MT88.4 R40, [R209+0x4c00] ;  /* 0x004c0000d128783b */ /* 0x000f2c0000004200 */
[--C-:B------:R-:W-:Y:S01]  /*127a0*/  HSET2.LE.AND R47, R144, R230.reuse, PT ;  /* 0x000000e6902f7233 */ /* 0x100fe20003803000 */
[----:B------:R2:W-:Y:S01]  /*127b0*/  MUFU.EX2 R97, R72 ;  /* 0x0000004800617308 */ /* 0x0005e20000000800 */
[----:B-1----:R1:W5:Y:S03]  /*127c0*/  LDL.LU R216, [R1+0x90] ;  /* 0x0000900001d87983 */ /* 0x0023660000300800 */
[--C-:B------:R-:W-:Y:S01]  /*127d0*/  HSET2.LE.AND R46, R145, R230.reuse, PT ;  /* 0x000000e6912e7233 */ /* 0x100fe20003803000 */
[----:B------:R1:W5:Y:S04]  /*127e0*/  LDL.LU R215, [R1+0x8c] ;  /* 0x00008c0001d77983 */ /* 0x0003680000300800 */
[----:B------:R1:W5:Y:S01]  /*127f0*/  LDL.LU R214, [R1+0x88] ;  /* 0x0000880001d67983 */ /* 0x0003620000300800 */
[----:B------:R-:W-:Y:S01]  /*12800*/  MUFU.EX2 R83, R74 ;  /* 0x0000004a00537308 */ /* 0x000fe20000000800 */
[----:B---3--:R-:W-:Y:S02]  /*12810*/  IMAD.MOV.U32 R66, RZ, RZ, R67 ;  /* 0x000000ffff427224 */ /* 0x008fe400078e0043 */
[----:B------:R-:W-:Y:S07]  /*12820*/  IMAD.MOV.U32 R67, RZ, RZ, R69 ;  /* 0x000000ffff437224 */ /* 0x000fee00078e0045 */
[----:B------:R-:W-:Y:S10]  /*12830*/  MUFU.EX2 R103, R100 ;  /* 0x0000006400677308 */ /* 0x000ff40000000800 */
[----:B------:R-:W-:Y:S01]  /*12840*/  MUFU.EX2 R100, R73 ;  /* 0x0000004900647308 */ /* 0x000fe20000000800 */
[-C--:B----4-:R-:W-:Y:S09]  /*12850*/  HMMA.16816.F32 R4, R56, R40.reuse, R4 ;  /* 0x000000283804723c */ /* 0x090ff20000001804 */
[----:B------:R-:W-:Y:S01]  /*12860*/  MUFU.EX2 R99, R112 ;  /* 0x0000007000637308 */ /* 0x000fe20000000800 */
[C---:B------:R-:W-:Y:S08]  /*12870*/  HMMA.16816.F32 R8, R60.reuse, R40, R8 ;  /* 0x000000283c08723c */ /* 0x040ff00000001808 */
[-C--:B------:R-:W-:Y:S01]  /*12880*/  HMMA.16816.F32 R12, R60, R42.reuse, R12 ;  /* 0x0000002a3c0c723c */ /* 0x080fe2000000180c */
[----:B------:R-:W-:Y:S07]  /*12890*/  MUFU.EX2 R112, R78 ;  /* 0x0000004e00707308 */ /* 0x000fee0000000800 */
[C---:B------:R-:W-:Y:S01]  /*128a0*/  HMMA.16816.F32 R16, R56.reuse, R42, R16 ;  /* 0x0000002a3810723c */ /* 0x040fe20000001810 */
[----:B------:R-:W3:Y:S02]  /*128b0*/  LDSM.16.MT88.4 R40, [R210+0x4c00] ;  /* 0x004c0000d228783b */ /* 0x000ee40000004200 */
[----:B------:R-:W-:Y:S10]  /*128c0*/  MUFU.EX2 R81, R66 ;  /* 0x0000004200517308 */ /* 0x000ff40000000800 */
[----:B------:R-:W4:Y:S10]  /*128d0*/  MUFU.EX2 R119, R79 ;  /* 0x0000004f00777308 */ /* 0x000f340000000800 */
[----:B------:R-:W-:Y:S10]  /*128e0*/  MUFU.EX2 R79, R75 ;  /* 0x0000004b004f7308 */ /* 0x000ff40000000800 */
[----:B------:R-:W-:Y:S01]  /*128f0*/  MUFU.EX2 R164, R180 ;  /* 0x000000b400a47308 */ /* 0x000fe20000000800 */
[-C--:B---3--:R-:W-:Y:S09]  /*12900*/  HMMA.16816.F32 R20, R56, R40.reuse, R20 ;  /* 0x000000283814723c */ /* 0x088ff20000001814 */
[----:B------:R-:W-:Y:S01]  /*12910*/  MUFU.EX2 R180, R128 ;  /* 0x0000008000b47308 */ /* 0x000fe20000000800 */
[C---:B------:R-:W-:Y:S09]  /*12920*/  HMMA.16816.F32 R24, R60.reuse, R40, R24 ;  /* 0x000000283c18723c */ /* 0x040ff20000001818 */
[----:B------:R-:W3:Y:S03]  /*12930*/  MUFU.EX2 R128, R77 ;  /* 0x0000004d00807308 */ /* 0x000ee60000000800 */
[----:B------:R-:W-:Y:S01]  /*12940*/  LOP3.LUT R40, R39, 0xff, RZ, 0xc0, !PT ;  /* 0x000000ff27287812 */ /* 0x000fe200078ec0ff */
[-C--:B------:R-:W-:Y:S01]  /*12950*/  HMMA.16816.F32 R28, R60, R42.reuse, R28 ;  /* 0x0000002a3c1c723c */ /* 0x080fe2000000181c */
[----:B------:R-:W-:Y:S02]  /*12960*/  SHF.R.U32.HI R39, RZ, 0x18, R39 ;  /* 0x00000018ff277819 */ /* 0x000fe40000011627 */
[----:B------:R-:W-:Y:S02]  /*12970*/  PRMT R48, R40, 0x5410, R37 ;  /* 0x0000541028307816 */ /* 0x000fe40000000025 */
[----:B------:R-:W-:Y:S01]  /*12980*/  LOP3.LUT R37, R84, 0xffff, RZ, 0xc0, !PT ;  /* 0x0000ffff54257812 */ /* 0x000fe200078ec0ff */
[----:B------:R-:W-:Y:S02]  /*12990*/  MUFU.EX2 R76, R67 ;  /* 0x00000043004c7308 */ /* 0x000fe40000000800 */
[----:B------:R-:W-:Y:S01]  /*129a0*/  HMMA.16816.F32 R32, R56, R42, R32 ;  /* 0x0000002a3820723c */ /* 0x000fe20000001820 */
[----:B------:R-:W-:Y:S03]  /*129b0*/  LOP3.LUT R41, R225, UR11, R182, 0x96, !PT ;  /* 0x0000000be1297c12 */ /* 0x000fe6000f8e96b6 */
[----:B------:R-:W-:Y:S03]  /*129c0*/  SHF.R.U32.HI R37, RZ, 0x8, R37 ;  /* 0x00000008ff257819 */ /* 0x000fe60000011625 */
[----:B------:R-:W-:Y:S01]  /*129d0*/  IMAD.MOV.U32 R58, RZ, RZ, R50 ;  /* 0x000000ffff3a7224 */ /* 0x000fe200078e0032 */
[----:B------:R-:W-:Y:S01]  /*129e0*/  PRMT R57, R38, 0x5410, R39 ;  /* 0x0000541026397816 */ /* 0x000fe20000000027 */
[----:B------:R-:W1:Y:S03]  /*129f0*/  MUFU.EX2 R118, R118 ;  /* 0x0000007600767308 */ /* 0x000e660000000800 */
[----:B------:R-:W-:Y:S02]  /*12a00*/  LOP3.LUT R38, R84, 0xff, RZ, 0xc0, !PT ;  /* 0x000000ff54267812 */ /* 0x000fe400078ec0ff */
[----:B------:R-:W-:Y:S02]  /*12a10*/  SHF.R.U32.HI R39, RZ, 0x18, R84 ;  /* 0x00000018ff277819 */ /* 0x000fe40000011654 */
[----:B------:R-:W-:Y:S02]  /*12a20*/  PRMT R135, R38, 0x5410, R37 ;  /* 0x0000541026877816 */ /* 0x000fe40000000025 */
[----:B------:R-:W-:Y:S01]  /*12a30*/  LOP3.LUT R38, R183, UR13, R70, 0x96, !PT ;  /* 0x0000000db7267c12 */ /* 0x000fe2000f8e9646 */
[----:B------:R-:W-:Y:S01]  /*12a40*/  IMAD.MOV.U32 R70, RZ, RZ, R49 ;  /* 0x000000ffff467224 */ /* 0x000fe200078e0031 */
[----:B------:R-:W-:Y:S01]  /*12a50*/  SHF.R.U32.HI R37, RZ, 0x10, R84 ;  /* 0x00000010ff257819 */ /* 0x000fe20000011654 */
[----:B------:R-:W-:Y:S01]  /*12a60*/  IMAD.MOV.U32 R49, RZ, RZ, R52 ;  /* 0x000000ffff317224 */ /* 0x000fe200078e0034 */
[----:B------:R1:W-:Y:S01]  /*12a70*/  MUFU.EX2 R84, R211 ;  /* 0x000000d300547308 */ /* 0x0003e20000000800 */
[----:B------:R-:W-:Y:S01]  /*12a80*/  IMAD.WIDE.U32 R44, R38, -0x2daee0ad, RZ ;  /* 0xd2511f53262c7825 */ /* 0x000fe200078e00ff */
[----:B------:R-:W-:Y:S03]  /*12a90*/  LOP3.LUT R37, R37, 0xff, RZ, 0xc0, !PT ;  /* 0x000000ff25257812 */ /* 0x000fe600078ec0ff */
[----:B------:R-:W-:Y:S01]  /*12aa0*/  IMAD.MOV.U32 R52, RZ, RZ, R157 ;  /* 0x000000ffff347224 */ /* 0x000fe200078e009d */
[----:B------:R-:W-:Y:S01]  /*12ab0*/  LOP3.LUT R42, R45, UR10, R212, 0x96, !PT ;  /* 0x0000000a2d2a7c12 */ /* 0x000fe2000f8e96d4 */
[----:B------:R-:W-:Y:S01]  /*12ac0*/  IMAD.MOV.U32 R157, RZ, RZ, R134 ;  /* 0x000000ffff9d7224 */ /* 0x000fe200078e0086 */
[----:B------:R3:W5:Y:S01]  /*12ad0*/  LDL.LU.64 R212, [R1+0x80] ;  /* 0x0000800001d47983 */ /* 0x0007620000300a00 */
[----:B------:R-:W-:Y:S01]  /*12ae0*/  IMAD.MOV.U32 R71, RZ, RZ, R52 ;  /* 0x000000ffff477224 */ /* 0x000fe200078e0034 */
[----:B------:R-:W-:Y:S01]  /*12af0*/  PRMT R134, R37, 0x5410, R39 ;  /* 0x0000541025867816 */ /* 0x000fe20000000027 */
[----:B------:R-:W-:Y:S01]  /*12b00*/  IMAD.WIDE.U32 R42, R42, -0x326172a9, RZ ;  /* 0xcd9e8d572a2a7825 */ /* 0x000fe200078e00ff */
[----:B------:R-:W-:Y:S01]  /*12b10*/  SHF.R.U32.HI R37, RZ, 0x8, R140 ;  /* 0x00000008ff257819 */ /* 0x000fe2000001168c */
[----:B------:R3:W3:Y:S02]  /*12b20*/  MUFU.EX2 R80, R70 ;  /* 0x0000004600507308 */ /* 0x0006e40000000800 */
[----:B------:R-:W-:Y:S01]  /*12b30*/  IMAD.WIDE.U32 R38, R41, -0x2daee0ad, RZ ;  /* 0xd2511f5329267825 */ /* 0x000fe200078e00ff */
[----:B------:R-:W-:Y:S02]  /*12b40*/  LOP3.LUT R40, R43, UR9, R224, 0x96, !PT ;  /* 0x000000092b287c12 */ /* 0x000fe4000f8e96e0 */
[----:B--2---:R-:W-:Y:S01]  /*12b50*/  PRMT R72, R141, 0x5410, R37 ;  /* 0x000054108d487816 */ /* 0x004fe20000000025 */
[----:B------:R-:W-:Y:S01]  /*12b60*/  IMAD.MOV.U32 R69, RZ, RZ, R49 ;  /* 0x000000ffff457224 */ /* 0x000fe200078e0031 */
[----:B------:R-:W-:Y:S01]  /*12b70*/  LOP3.LUT R39, R39, UR8, R44, 0x96, !PT ;  /* 0x0000000827277c12 */ /* 0x000fe2000f8e962c */
[----:B------:R-:W-:Y:S01]  /*12b80*/  IMAD.WIDE.U32 R40, R40, -0x2daee0ad, RZ ;  /* 0xd2511f5328287825 */ /* 0x000fe200078e00ff */
[----:B------:R-:W-:Y:S01]  /*12b90*/  SHF.R.U32.HI R37, RZ, 0x8, R96 ;  /* 0x00000008ff257819 */ /* 0x000fe20000011660 */
[----:B------:R2:W2:Y:S01]  /*12ba0*/  MUFU.EX2 R77, R69 ;  /* 0x00000045004d7308 */ /* 0x0004a20000000800 */
[----:B-1----:R1:W5:Y:S01]  /*12bb0*/  LDL.LU R211, [R1+0x78] ;  /* 0x0000780001d37983 */ /* 0x0023620000300800 */
[----:B------:R-:W-:Y:S01]  /*12bc0*/  IMAD.MOV.U32 R49, RZ, RZ, R146 ;  /* 0x000000ffff317224 */ /* 0x000fe200078e0092 */
[----:B------:R-:W-:Y:S01]  /*12bd0*/  LOP3.LUT R41, R41, UR6, R38, 0x96, !PT ;  /* 0x0000000629297c12 */ /* 0x000fe2000f8e9626 */
[----:B------:R-:W-:Y:S01]  /*12be0*/  IMAD.WIDE.U32 R38, R39, -0x326172a9, RZ ;  /* 0xcd9e8d5727267825 */ /* 0x000fe200078e00ff */
[----:B------:R-:W-:Y:S01]  /*12bf0*/  PRMT R74, R102, 0x5410, R37 ;  /* 0x00005410664a7816 */ /* 0x000fe20000000025 */
[----:B------:R1:W5:Y:S01]  /*12c00*/  LDL.LU R208, [R1+0x74] ;  /* 0x0000740001d07983 */ /* 0x0003620000300800 */
[----:B------:R-:W-:Y:S01]  /*12c10*/  LOP3.LUT R37, R86, 0xffff, RZ, 0xc0, !PT ;  /* 0x0000ffff56257812 */ /* 0x000fe200078ec0ff */
[----:B------:R-:W-:Y:S01]  /*12c20*/  IMAD.MOV.U32 R146, RZ, RZ, R55 ;  /* 0x000000ffff927224 */ /* 0x000fe200078e0037 */
[----:B------:R-:W-:Y:S01]  /*12c30*/  LOP3.LUT R42, R39, UR7, R42, 0x96, !PT ;  /* 0x00000007272a7c12 */ /* 0x000fe2000f8e962a */
[----:B------:R-:W-:Y:S01]  /*12c40*/  IMAD.MOV.U32 R183, RZ, RZ, R49 ;  /* 0x000000ffffb77224 */ /* 0x000fe200078e0031 */
[----:B------:R-:W-:Y:S01]  /*12c50*/  F2FP.PACK_AB R44, R130, R116 ;  /* 0x00000074822c723e */ /* 0x000fe200000000ff */
[----:B------:R-:W-:Y:S01]  /*12c60*/  IMAD.MOV.U32 R141, RZ, RZ, R51 ;  /* 0x000000ffff8d7224 */ /* 0x000fe200078e0033 */
[----:B------:R-:W-:Y:S01]  /*12c70*/  LOP3.LUT R39, R152, 0xff, RZ, 0xc0, !PT ;  /* 0x000000ff98277812 */ /* 0x000fe200078ec0ff */
[----:B------:R-:W-:Y:S01]  /*12c80*/  IMAD.WIDE.U32 R42, R42, -0x2daee0ad, RZ ;  /* 0xd2511f532a2a7825 */ /* 0x000fe200078e00ff */
[----:B------:R-:W-:Y:S02]  /*12c90*/  MUFU.EX2 R179, R179 ;  /* 0x000000b300b37308 */ /* 0x000fe40000000800 */
[----:B------:R-:W-:Y:S01]  /*12ca0*/  PRMT R68, R39, 0x5410, R153 ;  /* 0x0000541027447816 */ /* 0x000fe20000000099 */
[----:B---3--:R-:W-:Y:S01]  /*12cb0*/  IMAD.MOV.U32 R70, RZ, RZ, R54 ;  /* 0x000000ffff467224 */ /* 0x008fe200078e0036 */
[----:B------:R-:W-:Y:S01]  /*12cc0*/  LOP3.LUT R52, R43, UR4, R40, 0x96, !PT ;  /* 0x000000042b347c12 */ /* 0x000fe2000f8e9628 */
[----:B------:R-:W-:Y:S01]  /*12cd0*/  IMAD.WIDE.U32 R40, R41, -0x326172a9, RZ ;  /* 0xcd9e8d5729287825 */ /* 0x000fe200078e00ff */
[----:B------:R-:W-:Y:S03]  /*12ce0*/  SHF.R.U32.HI R39, RZ, 0x8, R37 ;  /* 0x00000008ff277819 */ /* 0x000fe60000011625 */
[----:B------:R-:W-:Y:S01]  /*12cf0*/  IMAD.WIDE.U32 R52, R52, -0x326172a9, RZ ;  /* 0xcd9e8d5734347825 */ /* 0x000fe200078e00ff */
[----:B------:R-:W-:Y:S01]  /*12d00*/  LOP3.LUT R54, R41, UR5, R38, 0x96, !PT ;  /* 0x0000000529367c12 */ /* 0x000fe2000f8e9626 */
[----:B------:R-:W3:Y:S01]  /*12d10*/  MUFU.EX2 R150, R150 ;  /* 0x0000009600967308 */ /* 0x000ee20000000800 */
[----:B------:R-:W-:Y:S01]  /*12d20*/  LOP3.LUT R41, R86, 0xff, RZ, 0xc0, !PT ;  /* 0x000000ff56297812 */ /* 0x000fe200078ec0ff */
[----:B------:R-:W-:Y:S01]  /*12d30*/  IMAD.MOV.U32 R182, RZ, RZ, R70 ;  /* 0x000000ffffb67224 */ /* 0x000fe200078e0046 */
[----:B------:R-:W-:Y:S01]  /*12d40*/  LOP3.LUT R37, R52, 0xffff, RZ, 0xc0, !PT ;  /* 0x0000ffff34257812 */ /* 0x000fe200078ec0ff */
[----:B------:R-:W-:Y:S01]  /*12d50*/  IMAD.WIDE.U32 R54, R54, -0x2daee0ad, RZ ;  /* 0xd2511f5336367825 */ /* 0x000fe200078e00ff */
[----:B------:R-:W-:Y:S02]  /*12d60*/  LOP3.LUT R38, R117, 0xff, RZ, 0xc0, !PT ;  /* 0x000000ff75267812 */ /* 0x000fe400078ec0ff */
[----:B------:R-:W-:Y:S01]  /*12d70*/  PRMT R64, R41, 0x5410, R39 ;  /* 0x0000541029407816 */ /* 0x000fe20000000027 */
[----:B------:R-:W-:Y:S01]  /*12d80*/  IMAD.MOV.U32 R140, RZ, RZ, R71 ;  /* 0x000000ffff8c7224 */ /* 0x000fe200078e0047 */
[----:B------:R-:W-:Y:S01]  /*12d90*/  SHF.R.U32.HI R37, RZ, 0x8, R37 ;  /* 0x00000008ff257819 */ /* 0x000fe20000011625 */
[----:B------:R-:W-:Y:S01]  /*12da0*/  FADD.FTZ R58, R58, R141 ;  /* 0x0000008d3a3a7221 */ /* 0x000fe20000010000 */
[----:B------:R-:W-:Y:S02]  /*12db0*/  SHF.R.U32.HI R39, RZ, 0x10, R86 ;  /* 0x00000010ff277819 */ /* 0x000fe40000011656 */
[----:B------:R-:W-:Y:S01]  /*12dc0*/  PRMT R73, R38, 0x5410, R131 ;  /* 0x0000541026497816 */ /* 0x000fe20000000083 */
[----:B------:R-:W-:Y:S01]  /*12dd0*/  FADD.FTZ R58, R140, R58 ;  /* 0x0000003a8c3a7221 */ /* 0x000fe20000010000 */
[----:B------:R-:W-:Y:S02]  /*12de0*/  LOP3.LUT R38, R52, 0xff, RZ, 0xc0, !PT ;  /* 0x000000ff34267812 */ /* 0x000fe400078ec0ff */
[----:B------:R-:W-:Y:S01]  /*12df0*/  LOP3.LUT R56, R53, UR15, R40, 0x96, !PT ;  /* 0x0000000f35387c12 */ /* 0x000fe2000f8e9628 */
[----:B------:R-:W-:Y:S01]  /*12e00*/  FADD.FTZ R58, R183, R58 ;  /* 0x0000003ab73a7221 */ /* 0x000fe20000010000 */
[----:B------:R-:W-:Y:S02]  /*12e10*/  PRMT R78, R38, 0x5410, R37 ;  /* 0x00005410264e7816 */ /* 0x000fe40000000025 */
[----:B------:R-:W-:Y:S01]  /*12e20*/  LOP3.LUT R37, R39, 0xff, RZ, 0xc0, !PT ;  /* 0x000000ff27257812 */ /* 0x000fe200078ec0ff */
[--C-:B------:R-:W-:Y:S01]  /*12e30*/  HSET2.LE.AND R39, R184, R230.reuse, PT ;  /* 0x000000e6b8277233 */ /* 0x100fe20003803000 */
[----:B------:R-:W-:Y:S02]  /*12e40*/  SHF.R.U32.HI R38, RZ, 0x18, R86 ;  /* 0x00000018ff267819 */ /* 0x000fe40000011656 */
[----:B------:R-:W-:Y:S02]  /*12e50*/  LOP3.LUT R59, R55, UR14, R42, 0x96, !PT ;  /* 0x0000000e373b7c12 */ /* 0x000fe4000f8e962a */
[----:B------:R-:W-:Y:S01]  /*12e60*/  PRMT R66, R37, 0x5410, R38 ;  /* 0x0000541025427816 */ /* 0x000fe20000000026 */
[----:B------:R-:W1:Y:S01]  /*12e70*/  LDSM.16.MT88.4 R40, [R209+0x5000] ;  /* 0x00500000d128783b */ /* 0x000e620000004200 */
[----:B------:R-:W-:Y:S01]  /*12e80*/  LOP3.LUT R39, R39, R44, RZ, 0xc0, !PT ;  /* 0x0000002c27277212 */ /* 0x000fe200078ec0ff */
[--C-:B------:R-:W-:Y:S01]  /*12e90*/  HSET2.LE.AND R38, R186, R230.reuse, PT ;  /* 0x000000e6ba267233 */ /* 0x100fe20003803000 */
[----:B----4-:R-:W-:Y:S02]  /*12ea0*/  F2FP.PACK_AB R44, R119, R112 ;  /* 0x00000070772c723e */ /* 0x010fe400000000ff */
[C---:B------:R-:W-:Y:S02]  /*12eb0*/  LOP3.LUT R67, R54.reuse, 0xffff, RZ, 0xc0, !PT ;  /* 0x0000ffff36437812 */ /* 0x040fe400078ec0ff */
[----:B------:R-:W-:Y:S01]  /*12ec0*/  LOP3.LUT R47, R47, R44, RZ, 0xc0, !PT ;  /* 0x0000002c2f2f7212 */ /* 0x000fe200078ec0ff */
[----:B------:R-:W4:Y:S01]  /*12ed0*/  LDL.LU R37, [R1+0x30] ;  /* 0x0000300001257983 */ /* 0x000f220000300800 */
[--C-:B--2---:R-:W-:Y:S02]  /*12ee0*/  SHF.R.U32.HI R69, RZ, 0x10, R54.reuse ;  /* 0x00000010ff457819 */ /* 0x104fe40000011636 */
[----:B------:R-:W-:Y:S02]  /*12ef0*/  LOP3.LUT R71, R54, 0xff, RZ, 0xc0, !PT ;  /* 0x000000ff36477812 */ /* 0x000fe400078ec0ff */
[----:B------:R-:W-:Y:S01]  /*12f00*/  SHF.R.U32.HI R70, RZ, 0x18, R54 ;  /* 0x00000018ff467819 */ /* 0x000fe20000011636 */
[----:B----4-:R-:W-:Y:S01]  /*12f10*/  FFMA.FTZ R60, R36, R37, R205 ;  /* 0x00000025243c7223 */ /* 0x010fe200000100cd */
[----:B------:R-:W-:Y:S01]  /*12f20*/  F2FP.PACK_AB R37, R101, R98 ;  /* 0x000000626525723e */ /* 0x000fe200000000ff */
[----:B------:R-:W2:Y:S02]  /*12f30*/  LDL.LU R36, [R1+0x34] ;  /* 0x0000340001247983 */ /* 0x000ea40000300800 */
[----:B------:R-:W-:Y:S02]  /*12f40*/  FADD.FTZ R60, R244, R60 ;  /* 0x0000003cf43c7221 */ /* 0x000fe40000010000 */
[----:B------:R-:W4:Y:S01]  /*12f50*/  LDL.LU R45, [R1+0x38] ;  /* 0x00003800012d7983 */ /* 0x000f220000300800 */
[----:B--2---:R-:W-:Y:S01]  /*12f60*/  FFMA.FTZ R61, R2, R36, R204 ;  /* 0x00000024023d7223 */ /* 0x004fe200000100cc */
[--C-:B------:R-:W-:Y:S01]  /*12f70*/  HSET2.LE.AND R36, R181, R230.reuse, PT ;  /* 0x000000e6b5247233 */ /* 0x100fe20003803000 */
[----:B------:R-:W-:Y:S01]  /*12f80*/  F2FP.PACK_AB R2, R129, R114 ;  /* 0x000000728102723e */ /* 0x000fe200000000ff */
[----:B----4-:R-:W-:Y:S01]  /*12f90*/  FFMA.FTZ R65, R0, R45, R203 ;  /* 0x0000002d00417223 */ /* 0x010fe200000100cb */
[--C-:B------:R-:W-:Y:S01]  /*12fa0*/  HSET2.LE.AND R45, R48, R230.reuse, PT ;  /* 0x000000e6302d7233 */ /* 0x100fe20003803000 */
[----:B------:R-:W-:Y:S01]  /*12fb0*/  F2FP.PACK_AB R48, R100, R97 ;  /* 0x000000616430723e */ /* 0x000fe200000000ff */
[----:B------:R-:W-:Y:S01]  /*12fc0*/  FADD.FTZ R61, R234, R61 ;  /* 0x0000003dea3d7221 */ /* 0x000fe20000010000 */
[----:B------:R-:W-:Y:S01]  /*12fd0*/  LOP3.LUT R36, R36, R37, RZ, 0xc0, !PT ;  /* 0x0000002524247212 */ /* 0x000fe200078ec0ff */
[--C-:B------:R-:W-:Y:S01]  /*12fe0*/  HSET2.LE.AND R37, R185, R230.reuse, PT ;  /* 0x000000e6b9257233 */ /* 0x100fe20003803000 */
[----:B------:R-:W-:Y:S02]  /*12ff0*/  F2FP.PACK_AB R0, R103, R99 ;  /* 0x000000636700723e */ /* 0x000fe400000000ff */
[----:B------:R-:W-:Y:S01]  /*13000*/  LOP3.LUT R44, R45, R48, RZ, 0xc0, !PT ;  /* 0x000000302d2c7212 */ /* 0x000fe200078ec0ff */
[--C-:B------:R-:W-:Y:S01]  /*13010*/  HSET2.LE.AND R45, R57, R230.reuse, PT ;  /* 0x000000e6392d7233 */ /* 0x100fe20003803000 */
[----:B------:R-:W2:Y:S01]  /*13020*/  LDSM.16.MT88.4 R48, [R210+0x5000] ;  /* 0x00500000d230783b */ /* 0x000ea20000004200 */
[----:B------:R-:W-:Y:S02]  /*13030*/  LOP3.LUT R38, R38, R2, RZ, 0xc0, !PT ;  /* 0x0000000226267212 */ /* 0x000fe400078ec0ff */
[----:B------:R-:W-:Y:S02]  /*13040*/  LOP3.LUT R37, R37, R0, RZ, 0xc0, !PT ;  /* 0x0000000025257212 */ /* 0x000fe400078ec0ff */
[----:B------:R-:W-:Y:S02]  /*13050*/  F2FP.PACK_AB R2, R128, R115 ;  /* 0x000000738002723e */ /* 0x000fe400000000ff */
[----:B------:R-:W-:Y:S02]  /*13060*/  F2FP.PACK_AB R0, R79, R83 ;  /* 0x000000534f00723e */ /* 0x000fe400000000ff */
[--C-:B------:R-:W-:Y:S01]  /*13070*/  SHF.R.U32.HI R57, RZ, 0x18, R52.reuse ;  /* 0x00000018ff397819 */ /* 0x100fe20000011634 */
[-C--:B-1----:R-:W-:Y:S01]  /*13080*/  HMMA.16816.F32 R4, R36, R40.reuse, R4 ;  /* 0x000000282404723c */ /* 0x082fe20000001804 */
[----:B------:R-:W-:Y:S02]  /*13090*/  LOP3.LUT R46, R46, R2, RZ, 0xc0, !PT ;  /* 0x000000022e2e7212 */ /* 0x000fe400078ec0ff */
[----:B------:R-:W-:Y:S02]  /*130a0*/  LOP3.LUT R45, R45, R0, RZ, 0xc0, !PT ;  /* 0x000000002d2d7212 */ /* 0x000fe400078ec0ff */
[----:B------:R-:W-:Y:S02]  /*130b0*/  SHF.R.U32.HI R2, RZ, 0x10, R52 ;  /* 0x00000010ff027819 */ /* 0x000fe40000011634 */
[----:B------:R-:W-:Y:S02]  /*130c0*/  LOP3.LUT R52, R85, 0xffff, RZ, 0xc0, !PT ;  /* 0x0000ffff55347812 */ /* 0x000fe400078ec0ff */
[----:B------:R-:W-:Y:S01]  /*130d0*/  LOP3.LUT R53, R2, 0xff, RZ, 0xc0, !PT ;  /* 0x000000ff02357812 */ /* 0x000fe200078ec0ff */
[C---:B------:R-:W-:Y:S02]  /*130e0*/  HMMA.16816.F32 R8, R44.reuse, R40, R8 ;  /* 0x000000282c08723c */ /* 0x040fe40000001808 */
[----:B------:R-:W-:Y:S02]  /*130f0*/  SHF.R.U32.HI R2, RZ, 0x8, R52 ;  /* 0x00000008ff027819 */ /* 0x000fe40000011634 */
[----:B------:R-:W-:Y:S01]  /*13100*/  PRMT R75, R53, 0x5410, R57 ;  /* 0x00005410354b7816 */ /* 0x000fe20000000039 */
[----:B------:R-:W-:Y:S01]  /*13110*/  FADD.FTZ R57, R232, R65 ;  /* 0x00000041e8397221 */ /* 0x000fe20000010000 */
[----:B------:R-:W1:Y:S01]  /*13120*/  LDSM.16.MT88.4 R52, [R209+0x5400] ;  /* 0x00540000d134783b */ /* 0x000e620000004200 */
[----:B------:R-:W-:Y:S01]  /*13130*/  LOP3.LUT R0, R85, 0xff, RZ, 0xc0, !PT ;  /* 0x000000ff55007812 */ /* 0x000fe200078ec0ff */
[-C--:B------:R-:W-:Y:S01]  /*13140*/  HMMA.16816.F32 R12, R44, R42.reuse, R12 ;  /* 0x0000002a2c0c723c */ /* 0x080fe2000000180c */
[----:B------:R-:W-:Y:S01]  /*13150*/  FADD.FTZ R57, R223, R57 ;  /* 0x00000039df397221 */ /* 0x000fe20000010000 */
[----:B------:R-:W-:Y:S02]  /*13160*/  MUFU.EX2 R65, R121 ;  /* 0x0000007900417308 */ /* 0x000fe40000000800 */
[----:B------:R-:W-:Y:S01]  /*13170*/  PRMT R63, R0, 0x5410, R2 ;  /* 0x00005410003f7816 */ /* 0x000fe20000000002 */
[--C-:B------:R-:W-:Y:S01]  /*13180*/  HSET2.LE.AND R40, R64, R230.reuse, PT ;  /* 0x000000e640287233 */ /* 0x100fe20003803000 */
[--C-:B------:R-:W-:Y:S02]  /*13190*/  SHF.R.U32.HI R0, RZ, 0x10, R85.reuse ;  /* 0x00000010ff007819 */ /* 0x100fe40000011655 */
[C---:B------:R-:W-:Y:S01]  /*131a0*/  HMMA.16816.F32 R16, R36.reuse, R42, R16 ;  /* 0x0000002a2410723c */ /* 0x040fe20000001810 */
[----:B------:R-:W-:Y:S03]  /*131b0*/  SHF.R.U32.HI R2, RZ, 0x18, R85 ;  /* 0x00000018ff027819 */ /* 0x000fe60000011655 */
[----:B------:R-:W-:Y:S02]  /*131c0*/  LOP3.LUT R0, R0, 0xff, RZ, 0xc0, !PT ;  /* 0x000000ff00007812 */ /* 0x000fe400078ec0ff */
[----:B------:R-:W-:Y:S02]  /*131d0*/  F2FP.PACK_AB R41, R136, R132 ;  /* 0x000000848829723e */ /* 0x000fe400000000ff */
[-C--:B--2---:R-:W-:Y:S01]  /*131e0*/  HMMA.16816.F32 R20, R36, R48.reuse, R20 ;  /* 0x000000302414723c */ /* 0x084fe20000001814 */
[----:B------:R-:W-:Y:S03]  /*131f0*/  PRMT R62, R0, 0x5410, R2 ;  /* 0x00005410003e7816 */ /* 0x000fe60000000002 */
[--C-:B------:R-:W-:Y:S01]  /*13200*/  HSET2.LE.AND R0, R72, R230.reuse, PT ;  /* 0x000000e648007233 */ /* 0x100fe20003803000 */
[----:B------:R-:W-:Y:S01]  /*13210*/  F2FP.PACK_AB R2, R149, R148 ;  /* 0x000000949502723e */ /* 0x000fe200000000ff */
[----:B------:R-:W-:Y:S01]  /*13220*/  MUFU.EX2 R72, R171 ;  /* 0x000000ab00487308 */ /* 0x000fe20000000800 */
[----:B------:R-:W-:Y:S01]  /*13230*/  LOP3.LUT R40, R40, R41, RZ, 0xc0, !PT ;  /* 0x0000002928287212 */ /* 0x000fe200078ec0ff */
[C---:B------:R-:W-:Y:S01]  /*13240*/  HMMA.16816.F32 R24, R44.reuse, R48, R24 ;  /* 0x000000302c18723c */ /* 0x040fe20000001818 */
[----:B------:R-:W-:Y:S03]  /*13250*/  LOP3.LUT R42, R0, R2, RZ, 0xc0, !PT ;  /* 0x00000002002a7212 */ /* 0x000fe600078ec0ff */
[--C-:B------:R-:W-:Y:S01]  /*13260*/  HSET2.LE.AND R0, R68, R230.reuse, PT ;  /* 0x000000e644007233 */ /* 0x100fe20003803000 */
[----:B------:R-:W-:Y:S01]  /*13270*/  F2FP.PACK_AB R43, R118, R113 ;  /* 0x00000071762b723e */ /* 0x000fe200000000ff */
[--C-:B------:R-:W-:Y:S01]  /*13280*/  HSET2.LE.AND R2, R66, R230.reuse, PT ;  /* 0x000000e642027233 */ /* 0x100fe20003803000 */
[----:B------:R-:W-:Y:S01]  /*13290*/  F2FP.PACK_AB R41, R84, R80 ;  /* 0x000000505429723e */ /* 0x000fe200000000ff */
[-C--:B------:R-:W-:Y:S01]  /*132a0*/  HMMA.16816.F32 R28, R44, R50.reuse, R28 ;  /* 0x000000322c1c723c */ /* 0x080fe2000000181c */
[----:B------:R-:W-:Y:S01]  /*132b0*/  LOP3.LUT R43, R0, R43, RZ, 0xc0, !PT ;  /* 0x0000002b002b7212 */ /* 0x000fe200078ec0ff */
[----:B------:R-:W-:Y:S02]  /*132c0*/  MUFU.EX2 R66, R120 ;  /* 0x0000007800427308 */ /* 0x000fe40000000800 */
[----:B------:R-:W-:Y:S01]  /*132d0*/  FADD.FTZ R0, R233, R61 ;  /* 0x0000003de9007221 */ /* 0x000fe20000010000 */
[----:B------:R-:W-:Y:S01]  /*132e0*/  LOP3.LUT R41, R2, R41, RZ, 0xc0, !PT ;  /* 0x0000002902297212 */ /* 0x000fe200078ec0ff */
[----:B------:R-:W-:Y:S01]  /*132f0*/  FADD.FTZ R2, R182, R60 ;  /* 0x0000003cb6027221 */ /* 0x000fe20000010000 */
[--C-:B------:R-:W-:Y:S01]  /*13300*/  HSET2.LE.AND R48, R73, R230.reuse, PT ;  /* 0x000000e649307233 */ /* 0x100fe20003803000 */
[----:B------:R-:W-:Y:S01]  /*13310*/  FADD.FTZ R60, R231, R0 ;  /* 0x00000000e73c7221 */ /* 0x000fe20000010000 */
[----:B------:R-:W-:Y:S01]  /*13320*/  HMMA.16816.F32 R32, R36, R50, R32 ;  /* 0x000000322420723c */ /* 0x000fe20000001820 */
[----:B------:R-:W2:Y:S02]  /*13330*/  LDSM.16.MT88.4 R36, [R210+0x5400] ;  /* 0x00540000d224783b */ /* 0x000ea40000004200 */
[----:B------:R-:W-:Y:S01]  /*13340*/  FADD.FTZ R64, R147, R2 ;  /* 0x0000000293407221 */ /* 0x000fe20000010000 */
[----:B------:R4:W-:Y:S01]  /*13350*/  MUFU.EX2 R73, R146 ;  /* 0x0000009200497308 */ /* 0x0009e20000000800 */
[--C-:B------:R-:W-:Y:S01]  /*13360*/  HSET2.LE.AND R46, R74, R230.reuse, PT ;  /* 0x000000e64a2e7233 */ /* 0x100fe20003803000 */
[----:B------:R-:W-:Y:S01]  /*13370*/  F2FP.PACK_AB R0, R89, R88 ;  /* 0x000000585900723e */ /* 0x000fe200000000ff */
[--C-:B------:R-:W-:Y:S01]  /*13380*/  HSET2.LE.AND R44, R63, R230.reuse, PT ;  /* 0x000000e63f2c7233 */ /* 0x100fe20003803000 */
[----:B------:R-:W-:Y:S01]  /*13390*/  F2FP.PACK_AB R2, R91, R90 ;  /* 0x0000005a5b02723e */ /* 0x000fe200000000ff */
[--C-:B------:R-:W-:Y:S01]  /*133a0*/  HSET2.LE.AND R45, R62, R230.reuse, PT ;  /* 0x000000e63e2d7233 */ /* 0x100fe20003803000 */
[-C--:B-1----:R-:W-:Y:S02]  /*133b0*/  HMMA.16816.F32 R4, R40, R52.reuse, R4 ;  /* 0x000000342804723c */ /* 0x082fe40000001804 */
[----:B------:R-:W-:Y:S02]  /*133c0*/  F2FP.PACK_AB R47, R93, R92 ;  /* 0x0000005c5d2f723e */ /* 0x000fe400000000ff */
[----:B------:R-:W-:Y:S01]  /*133d0*/  F2FP.PACK_AB R49, R95, R94 ;  /* 0x0000005e5f31723e */ /* 0x000fe200000000ff */
[----:B------:R-:W1:Y:S01]  /*133e0*/  MUFU.EX2 R68, R170 ;  /* 0x000000aa00447308 */ /* 0x000e620000000800 */
[----:B------:R-:W-:Y:S02]  /*133f0*/  LOP3.LUT R44, R44, R0, RZ, 0xc0, !PT ;  /* 0x000000002c2c7212 */ /* 0x000fe400078ec0ff */
[----:B------:R-:W-:Y:S04]  /*13400*/  LOP3.LUT R45, R45, R2, RZ, 0xc0, !PT ;  /* 0x000000022d2d7212 */ /* 0x000fe800078ec0ff */
[----:B------:R-:W-:Y:S02]  /*13410*/  LOP3.LUT R46, R46, R47, RZ, 0xc0, !PT ;  /* 0x0000002f2e2e7212 */ /* 0x000fe400078ec0ff */
[----:B------:R-:W-:Y:S01]  /*13420*/  LOP3.LUT R47, R48, R49, RZ, 0xc0, !PT ;  /* 0x00000031302f7212 */ /* 0x000fe200078ec0ff */
[----:B------:R-:W-:Y:S01]  /*13430*/  MUFU.EX2 R63, R122 ;  /* 0x0000007a003f7308 */ /* 0x000fe20000000800 */
[----:B------:R-:W-:Y:S02]  /*13440*/  LOP3.LUT R51, R87, 0xff, RZ, 0xc0, !PT ;  /* 0x000000ff57337812 */ /* 0x000fe400078ec0ff */
[----:B------:R-:W-:Y:S02]  /*13450*/  LOP3.LUT R0, R56, 0xffff, RZ, 0xc0, !PT ;  /* 0x0000ffff38007812 */ /* 0x000fe400078ec0ff */
[----:B------:R-:W-:Y:S01]  /*13460*/  SHF.R.U32.HI R2, RZ, 0x10, R56 ;  /* 0x00000010ff027819 */ /* 0x000fe20000011638 */
[C---:B------:R-:W-:Y:S01]  /*13470*/  HMMA.16816.F32 R8, R44.reuse, R52, R8 ;  /* 0x000000342c08723c */ /* 0x040fe20000001808 */
[----:B------:R-:W-:Y:S02]  /*13480*/  SHF.R.U32.HI R49, RZ, 0x8, R0 ;  /* 0x00000008ff317819 */ /* 0x000fe40000011600 */
[----:B------:R-:W-:Y:S02]  /*13490*/  LOP3.LUT R48, R2, 0xff, RZ, 0xc0, !PT ;  /* 0x000000ff02307812 */ /* 0x000fe400078ec0ff */
[----:B------:R-:W-:Y:S02]  /*134a0*/  SHF.R.U32.HI R2, RZ, 0x8, R192 ;  /* 0x00000008ff027819 */ /* 0x000fe400000116c0 */
[----:B------:R-:W-:Y:S01]  /*134b0*/  FADD.FTZ R52, R169, R57 ;  /* 0x00000039a9347221 */ /* 0x000fe20000010000 */
[-C--:B------:R-:W-:Y:S01]  /*134c0*/  HMMA.16816.F32 R12, R44, R54.reuse, R12 ;  /* 0x000000362c0c723c */ /* 0x080fe2000000180c */
[----:B------:R-:W-:Y:S03]  /*134d0*/  FADD.FTZ R53, R168, R58 ;  /* 0x0000003aa8357221 */ /* 0x000fe60000010000 */
[----:B------:R-:W-:Y:S02]  /*134e0*/  LOP3.LUT R0, R193, 0xff, RZ, 0xc0, !PT ;  /* 0x000000ffc1007812 */ /* 0x000fe400078ec0ff */
[----:B------:R-:W-:Y:S02]  /*134f0*/  LOP3.LUT R50, R56, 0xff, RZ, 0xc0, !PT ;  /* 0x000000ff38327812 */ /* 0x000fe400078ec0ff */
[C---:B------:R-:W-:Y:S01]  /*13500*/  HMMA.16816.F32 R16, R40.reuse, R54, R16 ;  /* 0x000000362810723c */ /* 0x040fe20000001810 */
[----:B------:R-:W-:Y:S03]  /*13510*/  SHF.R.U32.HI R56, RZ, 0x18, R56 ;  /* 0x00000018ff387819 */ /* 0x000fe60000011638 */
[----:B------:R-:W-:Y:S02]  /*13520*/  PRMT R61, R50, 0x5410, R49 ;  /* 0x00005410323d7816 */ /* 0x000fe40000000031 */
[----:B------:R-:W-:Y:S02]  /*13530*/  PRMT R62, R48, 0x5410, R56 ;  /* 0x00005410303e7816 */ /* 0x000fe40000000038 */
[-C--:B--2---:R-:W-:Y:S01]  /*13540*/  HMMA.16816.F32 R20, R40, R36.reuse, R20 ;  /* 0x000000242814723c */ /* 0x084fe20000001814 */
[----:B------:R-:W-:Y:S03]  /*13550*/  SHF.R.U32.HI R49, RZ, 0x8, R67 ;  /* 0x00000008ff317819 */ /* 0x000fe60000011643 */
[----:B------:R-:W-:Y:S02]  /*13560*/  LOP3.LUT R48, R69, 0xff, RZ, 0xc0, !PT ;  /* 0x000000ff45307812 */ /* 0x000fe400078ec0ff */
[----:B------:R-:W-:Y:S02]  /*13570*/  PRMT R71, R71, 0x5410, R49 ;  /* 0x0000541047477816 */ /* 0x000fe40000000031 */
[----:B------:R-:W-:Y:S01]  /*13580*/  SHF.R.U32.HI R49, RZ, 0x18, R59 ;  /* 0x00000018ff317819 */ /* 0x000fe2000001163b */
[C---:B------:R-:W-:Y:S03]  /*13590*/  HMMA.16816.F32 R24, R44.reuse, R36, R24 ;  /* 0x000000242c18723c */ /* 0x040fe60000001818 */
[----:B------:R-:W-:Y:S02]  /*135a0*/  PRMT R70, R48, 0x5410, R70 ;  /* 0x0000541030467816 */ /* 0x000fe40000000046 */
[----:B------:R-:W-:Y:S02]  /*135b0*/  F2FP.PACK_AB R56, R105, R104 ;  /* 0x000000686938723e */ /* 0x000fe400000000ff */
[----:B------:R-:W-:Y:S01]  /*135c0*/  F2FP.PACK_AB R36, R77, R76 ;  /* 0x0000004c4d24723e */ /* 0x000fe200000000ff */
[-C--:B------:R-:W-:Y:S01]  /*135d0*/  HMMA.16816.F32 R28, R44, R38.reuse, R28 ;  /* 0x000000262c1c723c */ /* 0x080fe2000000181c */
[--C-:B------:R-:W-:Y:S02]  /*135e0*/  HSET2.LE.AND R37, R61, R230.reuse, PT ;  /* 0x000000e63d257233 */ /* 0x100fe40003803000 */
[----:B------:R-:W-:Y:S01]  /*135f0*/  MUFU.EX2 R61, R123 ;  /* 0x0000007b003d7308 */ /* 0x000fe20000000800 */
[--C-:B------:R-:W-:Y:S02]  /*13600*/  SHF.R.U32.HI R50, RZ, 0x18, R87.reuse ;  /* 0x00000018ff327819 */ /* 0x100fe40000011657 */
[----:B----4-:R-:W-:Y:S02]  /*13610*/  PRMT R146, R222, 0x5410, R2 ;  /* 0x00005410de927816 */ /* 0x010fe40000000002 */
[----:B------:R-:W-:Y:S01]  /*13620*/  HMMA.16816.F32 R32, R40, R38, R32 ;  /* 0x000000262820723c */ /* 0x000fe20000001820 */
[----:B------:R-:W-:Y:S03]  /*13630*/  SHF.R.U32.HI R2, RZ, 0x10, R87 ;  /* 0x00000010ff027819 */ /* 0x000fe60000011657 */
[----:B------:R-:W-:Y:S01]  /*13640*/  PRMT R147, R0, 0x5410, R221 ;  /* 0x0000541000937816 */ /* 0x000fe200000000dd */
[--C-:B------:R-:W-:Y:S01]  /*13650*/  HSET2.LE.AND R146, R146, R230.reuse, PT ;  /* 0x000000e692927233 */ /* 0x100fe20003803000 */
[----:B------:R-:W-:Y:S01]  /*13660*/  LOP3.LUT R2, R2, 0xff, RZ, 0xc0, !PT ;  /* 0x000000ff02027812 */ /* 0x000fe200078ec0ff */
[--C-:B------:R-:W-:Y:S01]  /*13670*/  HSET2.LE.AND R39, R75, R230.reuse, PT ;  /* 0x000000e64b277233 */ /* 0x100fe20003803000 */
[----:B------:R-:W-:Y:S01]  /*13680*/  F2FP.PACK_AB R40, R111, R110 ;  /* 0x0000006e6f28723e */ /* 0x000fe200000000ff */
[--C-:B------:R-:W-:Y:S03]  /*13690*/  HSET2.LE.AND R38, R78, R230.reuse, PT ;  /* 0x000000e64e267233 */ /* 0x100fe60003803000 */
[----:B------:R-:W-:Y:S01]  /*136a0*/  LOP3.LUT R39, R39, R40, RZ, 0xc0, !PT ;  /* 0x0000002827277212 */ /* 0x000fe200078ec0ff */
[--C-:B------:R-:W-:Y:S01]  /*136b0*/  HSET2.LE.AND R147, R147, R230.reuse, PT ;  /* 0x000000e693937233 */ /* 0x100fe20003803000 */
[----:B------:R-:W-:Y:S01]  /*136c0*/  LDSM.16.MT88.4 R40, [R210+0x5800] ;  /* 0x00580000d228783b */ /* 0x000fe20000004200 */
[----:B------:R-:W-:Y:S01]  /*136d0*/  PRMT R145, R2, 0x5410, R50 ;  /* 0x0000541002917816 */ /* 0x000fe20000000032 */
[--C-:B------:R-:W-:Y:S01]  /*136e0*/  HSET2.LE.AND R50, R167, R230.reuse, PT ;  /* 0x000000e6a7327233 */ /* 0x100fe20003803000 */
[----:B------:R-:W-:Y:S02]  /*136f0*/  SHF.R.U32.HI R2, RZ, 0x10, R59 ;  /* 0x00000010ff027819 */ /* 0x000fe4000001163b */
[----:B------:R-:W-:Y:S01]  /*13700*/  LOP3.LUT R0, R87, 0xffff, RZ, 0xc0, !PT ;  /* 0x0000ffff57007812 */ /* 0x000fe200078ec0ff */
[--C-:B------:R-:W-:Y:S01]  /*13710*/  HSET2.LE.AND R145, R145, R230.reuse, PT ;  /* 0x000000e691917233 */ /* 0x100fe20003803000 */
[----:B------:R-:W-:Y:S02]  /*13720*/  LOP3.LUT R2, R2, 0xff, RZ, 0xc0, !PT ;  /* 0x000000ff02027812 */ /* 0x000fe400078ec0ff */
[----:B------:R-:W-:Y:S02]  /*13730*/  SHF.R.U32.HI R0, RZ, 0x8, R0 ;  /* 0x00000008ff007819 */ /* 0x000fe40000011600 */
[----:B------:R-:W-:Y:S01]  /*13740*/  PRMT R169, R2, 0x5410, R49 ;  /* 0x0000541002a97816 */ /* 0x000fe20000000031 */
[----:B------:R-:W-:Y:S01]  /*13750*/  FADD.FTZ R2, R151, R53 ;  /* 0x0000003597027221 */ /* 0x000fe20000010000 */
[----:B------:R-:W-:Y:S01]  /*13760*/  PRMT R144, R51, 0x5410, R0 ;  /* 0x0000541033907816 */ /* 0x000fe20000000000 */
[----:B------:R-:W-:Y:S01]  /*13770*/  FADD.FTZ R49, R165, R60 ;  /* 0x0000003ca5317221 */ /* 0x000fe20000010000 */
[----:B------:R-:W-:Y:S01]  /*13780*/  LOP3.LUT R0, R59, 0xffff, RZ, 0xc0, !PT ;  /* 0x0000ffff3b007812 */ /* 0x000fe200078ec0ff */
[----:B------:R-:W-:Y:S01]  /*13790*/  FADD.FTZ R60, R163, R2 ;  /* 0x00000002a33c7221 */ /* 0x000fe20000010000 */
[----:B------:R-:W-:Y:S01]  /*137a0*/  LOP3.LUT R51, R59, 0xff, RZ, 0xc0, !PT ;  /* 0x000000ff3b337812 */ /* 0x000fe200078ec0ff */
[----:B------:R-:W-:Y:S01]  /*137b0*/  FADD.FTZ R58, R142, R49 ;  /* 0x000000318e3a7221 */ /* 0x000fe20000010000 */
[----:B------:R-:W-:Y:S01]  /*137c0*/  SHF.R.U32.HI R48, RZ, 0x8, R0 ;  /* 0x00000008ff307819 */ /* 0x000fe20000011600 */
[----:B------:R-:W-:Y:S01]  /*137d0*/  FADD.FTZ R45, R159, R60 ;  /* 0x0000003c9f2d7221 */ /* 0x000fe20000010000 */
[----:B------:R-:W-:Y:S01]  /*137e0*/  F2FP.PACK_AB R0, R177, R176 ;  /* 0x000000b0b100723e */ /* 0x000fe200000000ff */
[--C-:B------:R-:W-:Y:S01]  /*137f0*/  HSET2.LE.AND R49, R134, R230.reuse, PT ;  /* 0x000000e686317233 */ /* 0x100fe20003803000 */
[----:B------:R-:W-:Y:S01]  /*13800*/  IMAD.MOV.U32 R134, RZ, RZ, R138 ;  /* 0x000000ffff867224 */ /* 0x000fe200078e008a */
[----:B------:R-:W-:Y:S01]  /*13810*/  PRMT R168, R51, 0x5410, R48 ;  /* 0x0000541033a87816 */ /* 0x000fe20000000030 */
[----:B------:R-:W-:Y:S01]  /*13820*/  FADD.FTZ R48, R248, R52 ;  /* 0x00000034f8307221 */ /* 0x000fe20000010000 */
[----:B------:R-:W-:Y:S01]  /*13830*/  LOP3.LUT R50, R50, R0, RZ, 0xc0, !PT ;  /* 0x0000000032327212 */ /* 0x000fe200078ec0ff */
[----:B------:R-:W-:Y:S01]  /*13840*/  FADD.FTZ R0, R166, R64 ;  /* 0x00000040a6007221 */ /* 0x000fe20000010000 */
[----:B------:R-:W2:Y:S01]  /*13850*/  LDSM.16.MT88.4 R52, [R209+0x5800] ;  /* 0x00580000d134783b */ /* 0x000ea20000004200 */
[----:B------:R-:W-:Y:S01]  /*13860*/  FADD.FTZ R57, R249, R48 ;  /* 0x00000030f9397221 */ /* 0x000fe20000010000 */
[----:B------:R-:W-:Y:S01]  /*13870*/  LOP3.LUT R49, R49, R36, RZ, 0xc0, !PT ;  /* 0x0000002431317212 */ /* 0x000fe200078ec0ff */
[----:B------:R-:W-:Y:S01]  /*13880*/  FADD.FTZ R59, R143, R0 ;  /* 0x000000008f3b7221 */ /* 0x000fe20000010000 */
[----:B------:R-:W-:Y:S01]  /*13890*/  LOP3.LUT R36, R37, R56, RZ, 0xc0, !PT ;  /* 0x0000003825247212 */ /* 0x000fe200078ec0ff */
[----:B------:R-:W-:Y:S01]  /*138a0*/  FADD.FTZ R44, R245, R57 ;  /* 0x00000039f52c7221 */ /* 0x000fe20000010000 */
[--C-:B------:R-:W-:Y:S01]  /*138b0*/  HSET2.LE.AND R37, R62, R230.reuse, PT ;  /* 0x000000e63e257233 */ /* 0x100fe20003803000 */
[----:B------:R-:W-:Y:S01]  /*138c0*/  FADD.FTZ R45, R188, R45 ;  /* 0x0000002dbc2d7221 */ /* 0x000fe20000010000 */
[----:B------:R-:W4:Y:S01]  /*138d0*/  LDSM.16.MT88.4 R140, [R209+0x5c00] ;  /* 0x005c0000d18c783b */ /* 0x000f220000004200 */
[----:B------:R-:W-:Y:S01]  /*138e0*/  FADD.FTZ R44, R250, R44 ;  /* 0x0000002cfa2c7221 */ /* 0x000fe20000010000 */
[--C-:B------:R-:W-:Y:S01]  /*138f0*/  HSET2.LE.AND R51, R162, R230.reuse, PT ;  /* 0x000000e6a2337233 */ /* 0x100fe20003803000 */
[----:B------:R-:W-:Y:S01]  /*13900*/  FADD.FTZ R57, R190, R45 ;  /* 0x0000002dbe397221 */ /* 0x000fe20000010000 */
[--C-:B------:R-:W-:Y:S01]  /*13910*/  HSET2.LE.AND R48, R135, R230.reuse, PT ;  /* 0x000000e687307233 */ /* 0x100fe20003803000 */
[----:B------:R-:W-:Y:S01]  /*13920*/  IMAD.MOV.U32 R135, RZ, RZ, R137 ;  /* 0x000000ffff877224 */ /* 0x000fe200078e0089 */
[----:B---3--:R-:W-:Y:S01]  /*13930*/  F2FP.PACK_AB R0, R164, R150 ;  /* 0x00000096a400723e */ /* 0x008fe200000000ff */
[--C-:B------:R-:W-:Y:S01]  /*13940*/  HSET2.LE.AND R169, R169, R230.reuse, PT ;  /* 0x000000e6a9a97233 */ /* 0x100fe20003803000 */
[----:B------:R-:W-:Y:S01]  /*13950*/  F2FP.PACK_AB R2, R81, R82 ;  /* 0x000000525102723e */ /* 0x000fe200000000ff */
[--C-:B------:R-:W-:Y:S01]  /*13960*/  HSET2.LE.AND R168, R168, R230.reuse, PT ;  /* 0x000000e6a8a87233 */ /* 0x100fe20003803000 */
[----:B------:R-:W-:Y:S01]  /*13970*/  LOP3.LUT R48, R48, R0, RZ, 0xc0, !PT ;  /* 0x0000000030307212 */ /* 0x000fe200078ec0ff */
[----:B------:R-:W-:Y:S01]  /*13980*/  FADD.FTZ R0, R160, R58 ;  /* 0x0000003aa0007221 */ /* 0x000fe20000010000 */
[----:B------:R-:W-:Y:S01]  /*13990*/  LOP3.LUT R51, R51, R2, RZ, 0xc0, !PT ;  /* 0x0000000233337212 */ /* 0x000fe200078ec0ff */
[----:B------:R-:W-:Y:S01]  /*139a0*/  FADD.FTZ R2, R161, R59 ;  /* 0x0000003ba1027221 */ /* 0x000fe20000010000 */
[----:B------:R-:W3:Y:S01]  /*139b0*/  MUFU.EX2 R58, R126 ;  /* 0x0000007e003a7308 */ /* 0x000ee20000000800 */
[----:B------:R-:W-:Y:S01]  /*139c0*/  FADD.FTZ R46, R157, R0 ;  /* 0x000000009d2e7221 */ /* 0x000fe20000010000 */
[----:B------:R-:W-:Y:S01]  /*139d0*/  F2FP.PACK_AB R0, R107, R106 ;  /* 0x0000006a6b00723e */ /* 0x000fe200000000ff */
[----:B------:R-:W-:Y:S01]  /*139e0*/  FADD.FTZ R47, R158, R2 ;  /* 0x000000029e2f7221 */ /* 0x000fe20000010000 */
[----:B------:R-:W-:Y:S01]  /*139f0*/  F2FP.PACK_AB R2, R109, R108 ;  /* 0x0000006c6d02723e */ /* 0x000fe200000000ff */
[--C-:B------:R-:W-:Y:S01]  /*13a00*/  HSET2.LE.AND R144, R144, R230.reuse, PT ;  /* 0x000000e690907233 */ /* 0x100fe20003803000 */
[----:B------:R-:W-:Y:S01]  /*13a10*/  LOP3.LUT R37, R37, R0, RZ, 0xc0, !PT ;  /* 0x0000000025257212 */ /* 0x000fe200078ec0ff */
[----:B------:R-:W-:Y:S01]  /*13a20*/  FADD.FTZ R0, R252, R46 ;  /* 0x0000002efc007221 */ /* 0x000fe20000010000 */
[----:B------:R-:W-:Y:S01]  /*13a30*/  LOP3.LUT R38, R38, R2, RZ, 0xc0, !PT ;  /* 0x0000000226267212 */ /* 0x000fe200078ec0ff */
[----:B------:R-:W-:Y:S01]  /*13a40*/  FADD.FTZ R46, R236, R44 ;  /* 0x0000002cec2e7221 */ /* 0x000fe20000010000 */
[----:B------:R-:W4:Y:S01]  /*13a50*/  MUFU.EX2 R59, R124 ;  /* 0x0000007c003b7308 */ /* 0x000f220000000800 */
[----:B------:R-:W-:Y:S01]  /*13a60*/  FADD.FTZ R2, R187, R47 ;  /* 0x0000002fbb027221 */ /* 0x000fe20000010000 */
[----:B-1----:R-:W-:Y:S01]  /*13a70*/  F2FP.PACK_AB R45, R173, R68 ;  /* 0x00000044ad2d723e */ /* 0x002fe200000000ff */
[----:B------:R-:W-:Y:S01]  /*13a80*/  FADD.FTZ R47, R246, R0 ;  /* 0x00000000f62f7221 */ /* 0x000fe20000010000 */
[----:B------:R-:W-:Y:S01]  /*13a90*/  F2FP.PACK_AB R44, R72, R73 ;  /* 0x00000049482c723e */ /* 0x000fe200000000ff */
[----:B------:R-:W-:Y:S01]  /*13aa0*/  FADD.FTZ R56, R189, R2 ;  /* 0x00000002bd387221 */ /* 0x000fe20000010000 */
[----:B------:R-:W-:Y:S01]  /*13ab0*/  LOP3.LUT R145, R145, R45, RZ, 0xc0, !PT ;  /* 0x0000002d91917212 */ /* 0x000fe200078ec0ff */
[----:B------:R-:W-:Y:S01]  /*13ac0*/  FADD.FTZ R45, R243, R46 ;  /* 0x0000002ef32d7221 */ /* 0x000fe20000010000 */
[-C--:B--2---:R-:W-:Y:S01]  /*13ad0*/  HMMA.16816.F32 R4, R48, R52.reuse, R4 ;  /* 0x000000343004723c */ /* 0x084fe20000001804 */
[----:B------:R-:W-:Y:S01]  /*13ae0*/  LOP3.LUT R147, R147, R44, RZ, 0xc0, !PT ;  /* 0x0000002c93937212 */ /* 0x000fe200078ec0ff */
[----:B------:R-:W-:Y:S01]  /*13af0*/  FADD.FTZ R44, R201, R57 ;  /* 0x00000039c92c7221 */ /* 0x000fe20000010000 */
[----:B------:R-:W-:Y:S01]  /*13b00*/  F2FP.PACK_AB R2, R172, R178 ;  /* 0x000000b2ac02723e */ /* 0x000fe200000000ff */
[----:B------:R-:W-:Y:S01]  /*13b10*/  FADD.FTZ R46, R235, R45 ;  /* 0x0000002deb2e7221 */ /* 0x000fe20000010000 */
[--C-:B------:R-:W-:Y:S01]  /*13b20*/  HSET2.LE.AND R45, R70, R230.reuse, PT ;  /* 0x000000e6462d7233 */ /* 0x100fe20003803000 */
[----:B---3--:R-:W-:Y:S02]  /*13b30*/  F2FP.PACK_AB R171, R175, R58 ;  /* 0x0000003aafab723e */ /* 0x008fe400000000ff */
[C---:B------:R-:W-:Y:S01]  /*13b40*/  HMMA.16816.F32 R8, R36.reuse, R52, R8 ;  /* 0x000000342408723c */ /* 0x040fe20000001808 */
[----:B------:R-:W-:Y:S03]  /*13b50*/  LOP3.LUT R144, R144, R2, RZ, 0xc0, !PT ;  /* 0x0000000290907212 */ /* 0x000fe600078ec0ff */
[----:B------:R-:W-:Y:S01]  /*13b60*/  FADD.FTZ R2, R195, R56 ;  /* 0x00000038c3027221 */ /* 0x000fe20000010000 */
[----:B------:R-:W-:Y:S02]  /*13b70*/  LOP3.LUT R171, R45, R171, RZ, 0xc0, !PT ;  /* 0x000000ab2dab7212 */ /* 0x000fe400078ec0ff */
[----:B------:R-:W-:Y:S01]  /*13b80*/  FADD.FTZ R53, R202, R44 ;  /* 0x0000002cca357221 */ /* 0x000fe20000010000 */
[-C--:B------:R-:W-:Y:S01]  /*13b90*/  HMMA.16816.F32 R12, R36, R54.reuse, R12 ;  /* 0x00000036240c723c */ /* 0x080fe2000000180c */
[----:B------:R-:W-:Y:S03]  /*13ba0*/  FADD.FTZ R52, R196, R2 ;  /* 0x00000002c4347221 */ /* 0x000fe60000010000 */
[----:B------:R-:W-:Y:S01]  /*13bb0*/  HSET2.LE.AND R44, R71, R230, PT ;  /* 0x000000e6472c7233 */ /* 0x000fe20003803000 */
[----:B----4-:R-:W-:Y:S02]  /*13bc0*/  F2FP.PACK_AB R170, R174, R59 ;  /* 0x0000003baeaa723e */ /* 0x010fe400000000ff */
[----:B------:R-:W-:Y:S01]  /*13bd0*/  F2FP.PACK_AB R2, R61, R63 ;  /* 0x0000003f3d02723e */ /* 0x000fe200000000ff */
[C---:B------:R-:W-:Y:S01]  /*13be0*/  HMMA.16816.F32 R16, R48.reuse, R54, R16 ;  /* 0x000000363010723c */ /* 0x040fe20000001810 */
[----:B------:R-:W-:Y:S03]  /*13bf0*/  LOP3.LUT R170, R44, R170, RZ, 0xc0, !PT ;  /* 0x000000aa2caa7212 */ /* 0x000fe600078ec0ff */
[----:B------:R-:W-:Y:S01]  /*13c00*/  FADD.FTZ R44, R156, R46 ;  /* 0x0000002e9c2c7221 */ /* 0x000fe20000010000 */
[----:B------:R-:W-:Y:S01]  /*13c10*/  LOP3.LUT R169, R169, R2, RZ, 0xc0, !PT ;  /* 0x00000002a9a97212 */ /* 0x000fe200078ec0ff */
[----:B------:R-:W-:Y:S01]  /*13c20*/  FADD.FTZ R2, R191, R52 ;  /* 0x00000034bf027221 */ /* 0x000fe20000010000 */
[----:B------:R-:W-:Y:S01]  /*13c30*/  F2FP.PACK_AB R0, R180, R179 ;  /* 0x000000b3b400723e */ /* 0x000fe200000000ff */
[-C--:B------:R-:W-:Y:S04]  /*13c40*/  HMMA.16816.F32 R20, R48, R40.reuse, R20 ;  /* 0x000000283014723c */ /* 0x080fe80000001814 */
[----:B------:R-:W-:Y:S01]  /*13c50*/  FADD.FTZ R2, R194, R2 ;  /* 0x00000002c2027221 */ /* 0x000fe20000010000 */
[----:B------:R-:W-:Y:S01]  /*13c60*/  LOP3.LUT R146, R146, R0, RZ, 0xc0, !PT ;  /* 0x0000000092927212 */ /* 0x000fe200078ec0ff */
[----:B------:R-:W-:Y:S02]  /*13c70*/  FADD.FTZ R0, R240, R47 ;  /* 0x0000002ff0007221 */ /* 0x000fe40000010000 */
[----:B------:R-:W-:Y:S01]  /*13c80*/  FADD.FTZ R2, R197, R2 ;  /* 0x00000002c5027221 */ /* 0x000fe20000010000 */
[C---:B------:R-:W-:Y:S03]  /*13c90*/  HMMA.16816.F32 R24, R36.reuse, R40, R24 ;  /* 0x000000282418723c */ /* 0x040fe60000001818 */
[----:B------:R-:W-:Y:S01]  /*13ca0*/  FADD.FTZ R47, R238, R0 ;  /* 0x00000000ee2f7221 */ /* 0x000fe20000010000 */
[----:B------:R-:W-:Y:S03]  /*13cb0*/  F2FP.PACK_AB R0, R65, R66 ;  /* 0x000000424100723e */ /* 0x000fe600000000ff */
[----:B------:R-:W-:Y:S01]  /*13cc0*/  FADD.FTZ R40, R200, R53 ;  /* 0x00000035c8287221 */ /* 0x000fe20000010000 */
[-C--:B------:R-:W-:Y:S01]  /*13cd0*/  HMMA.16816.F32 R28, R36, R42.reuse, R28 ;  /* 0x0000002a241c723c */ /* 0x080fe2000000181c */
[----:B------:R-:W-:Y:S03]  /*13ce0*/  FADD.FTZ R41, R242, R44 ;  /* 0x0000002cf2297221 */ /* 0x000fe60000010000 */
[----:B------:R-:W-:Y:S01]  /*13cf0*/  FADD.FTZ R44, R199, R40 ;  /* 0x00000028c72c7221 */ /* 0x000fe20000010000 */
[----:B------:R-:W-:Y:S01]  /*13d00*/  LOP3.LUT R168, R168, R0, RZ, 0xc0, !PT ;  /* 0x00000000a8a87212 */ /* 0x000fe200078ec0ff */
[----:B------:R-:W-:Y:S02]  /*13d10*/  FADD.FTZ R0, R155, R47 ;  /* 0x0000002f9b007221 */ /* 0x000fe40000010000 */
[----:B------:R-:W-:Y:S01]  /*13d20*/  FADD.FTZ R36, R206, R44 ;  /* 0x0000002cce247221 */ /* 0x000fe20000010000 */
[----:B------:R-:W-:Y:S03]  /*13d30*/  HMMA.16816.F32 R32, R48, R42, R32 ;  /* 0x0000002a3020723c */ /* 0x000fe60000001820 */
[----:B------:R-:W-:Y:S02]  /*13d40*/  FADD.FTZ R44, R207, R36 ;  /* 0x00000024cf2c7221 */ /* 0x000fe40000010000 */
[----:B------:R-:W-:Y:S01]  /*13d50*/  FADD.FTZ R40, R154, R0 ;  /* 0x000000009a287221 */ /* 0x000fe20000010000 */
[----:B------:R-:W1:Y:S01]  /*13d60*/  LDSM.16.MT88.4 R36, [R210+0x5c00] ;  /* 0x005c0000d224783b */ /* 0x000e620000004200 */
        /* <DEDUP_REMOVED lines=43> */
[-C--:B-1----:R-:W-:Y:S01]  /*14020*/  HMMA.16816.F32 R148, R144, R36.reuse, R20 ;  /* 0x000000249094723c */ /* 0x082fe20000001814 */
        /* <DEDUP_REMOVED lines=34> */
[----:B------:R-:W-:Y:S01]  /*14250*/  IADD3 R0, R227, -0x1, RZ ;  /* 0xffffffffe3007810 */ /* 0x000fe20007ffe0ff */
[----:B------:R-:W-:Y:S02]  /*14260*/  IMAD.MOV.U32 R136, RZ, RZ, R133 ;  /* 0x000000ffff887224 */ /* 0x000fe400078e0085 */
[----:B------:R-:W-:Y:S01]  /*14270*/  STL [R1+0x34], R4 ;  /* 0x0000340401007387 */ /* 0x000fe20000100800 */
[----:B------:R-:W-:Y:S02]  /*14280*/  FADD.FTZ R2, R175, R2 ;  /* 0x00000002af027221 */ /* 0x000fe40000010000 */
[----:B------:R-:W-:Y:S03]  /*14290*/  IMAD.MOV.U32 R227, RZ, RZ, R0 ;  /* 0x000000ffffe37224 */ /* 0x000fe600078e0000 */
[----:B------:R1:W-:Y:S02]  /*142a0*/  STL [R1+0x38], R2 ;  /* 0x0000380201007387 */ /* 0x0003e40000100800 */
[----:B-1----:R-:W-:Y:S01]  /*142b0*/  IMAD.MOV.U32 R2, RZ, RZ, R139 ;  /* 0x000000ffff027224 */ /* 0x002fe200078e008b */
[----:B-----5:R-:W-:-:S05]  /*142c0*/  @P1 BRA `(.L_x_497) ;  /* 0xffff808000001947 */ /* 0x020fca000383ffff */
.L_x_496:
[----:B--23--:R-:W2:Y:S04]  /*142d0*/  LDL.LU R7, [R1+0x30] ;  /* 0x0000300001077983 */ /* 0x00cea80000300800 */
[----:B------:R-:W3:Y:S04]  /*142e0*/  LDL.LU R5, [R1+0x34] ;  /* 0x0000340001057983 */ /* 0x000ee80000300800 */
[----:B------:R-:W4:Y:S04]  /*142f0*/  LDL.LU R6, [R1+0x38] ;  /* 0x0000380001067983 */ /* 0x000f280000300800 */
[----:B------:R-:W4:Y:S01]  /*14300*/  LDL.LU R39, [R1+0x68] ;  /* 0x0000680001277983 */ /* 0x000f220000300800 */
[----:B------:R-:W1:Y:S03]  /*14310*/  LDC.U8 R26, c[0x0][0x329] ;  /* 0x0000ca40ff1a7b82 */ /* 0x000e660000000000 */
[----:B-----5:R-:W1:Y:S04]  /*14320*/  SHFL.BFLY PT, R3, R235, 0x2, 0x1f ;  /* 0x0c401f00eb037f89 */ /* 0x020e6800000e0000 */
[----:B------:R-:W1:Y:S02]  /*14330*/  S2R R38, SR_TID.X ;  /* 0x0000000000267919 */ /* 0x000e640000002100 */
[----:B-1----:R-:W-:Y:S01]  /*14340*/  FADD.FTZ R3, R3, R235 ;  /* 0x000000eb03037221 */ /* 0x002fe20000010000 */
[----:B------:R-:W-:-:S04]  /*14350*/  SHF.R.S32.HI R25, RZ, 0x1f, R38 ;  /* 0x0000001fff197819 */ /* 0x000fc80000011426 */
[----:B------:R-:W1:Y:S01]  /*14360*/  SHFL.BFLY PT, R8, R3, 0x1, 0x1f ;  /* 0x0c201f0003087f89 */ /* 0x000e6200000e0000 */
[CC--:B------:R-:W-:Y:S02]  /*14370*/  LEA.HI R22, R25.reuse, R38.reuse, RZ, 0x2 ;  /* 0x0000002619167211 */ /* 0x0c0fe400078f10ff */
[----:B------:R-:W-:Y:S01]  /*14380*/  LEA.HI R25, R25, R38, RZ, 0x5 ;  /* 0x0000002619197211 */ /* 0x000fe200078f28ff */
[----:B-1----:R-:W-:-:S03]  /*14390*/  FADD.FTZ R19, R3, R8 ;  /* 0x0000000803137221 */ /* 0x002fc60000010000 */
[----:B------:R-:W-:Y:S02]  /*143a0*/  SHF.R.S32.HI R8, RZ, 0x5, R25 ;  /* 0x00000005ff087819 */ /* 0x000fe40000011419 */
[----:B------:R-:W-:Y:S01]  /*143b0*/  FSETP.NE.FTZ.AND P6, PT, R19, RZ, PT ;  /* 0x000000ff1300720b */ /* 0x000fe20003fd5000 */
[----:B--2---:R-:W1:Y:S04]  /*143c0*/  SHFL.BFLY PT, R2, R7, 0x2, 0x1f ;  /* 0x0c401f0007027f89 */ /* 0x004e6800000e0000 */
[----:B---3--:R-:W2:Y:S04]  /*143d0*/  SHFL.BFLY PT, R0, R5, 0x2, 0x1f ;  /* 0x0c401f0005007f89 */ /* 0x008ea800000e0000 */
[----:B----4-:R-:W3:Y:S01]  /*143e0*/  SHFL.BFLY PT, R4, R6, 0x2, 0x1f ;  /* 0x0c401f0006047f89 */ /* 0x010ee200000e0000 */
[----:B------:R-:W-:Y:S01]  /*143f0*/  ISETP.NE.AND P0, PT, R39, -0x1, PT ;  /* 0xffffffff2700780c */ /* 0x000fe20003f05270 */
[----:B-1----:R-:W-:-:S02]  /*14400*/  FADD.FTZ R2, R2, R7 ;  /* 0x0000000702027221 */ /* 0x002fc40000010000 */
[----:B--2---:R-:W-:-:S03]  /*14410*/  FADD.FTZ R0, R0, R5 ;  /* 0x0000000500007221 */ /* 0x004fc60000010000 */
[----:B------:R-:W1:Y:S01]  /*14420*/  SHFL.BFLY PT, R7, R2, 0x1, 0x1f ;  /* 0x0c201f0002077f89 */ /* 0x000e6200000e0000 */
[----:B---3--:R-:W-:-:S03]  /*14430*/  FADD.FTZ R4, R4, R6 ;  /* 0x0000000604047221 */ /* 0x008fc60000010000 */
[----:B------:R-:W2:Y:S04]  /*14440*/  SHFL.BFLY PT, R5, R0, 0x1, 0x1f ;  /* 0x0c201f0000057f89 */ /* 0x000ea800000e0000 */
[----:B------:R-:W3:Y:S01]  /*14450*/  SHFL.BFLY PT, R6, R4, 0x1, 0x1f ;  /* 0x0c201f0004067f89 */ /* 0x000ee200000e0000 */
[----:B-1----:R-:W-:Y:S01]  /*14460*/  FADD.FTZ R21, R2, R7 ;  /* 0x0000000702157221 */ /* 0x002fe20000010000 */
[----:B------:R-:W-:Y:S01]  /*14470*/  LOP3.LUT R7, R22, 0xfffffffc, RZ, 0xc0, !PT ;  /* 0xfffffffc16077812 */ /* 0x000fe200078ec0ff */
[----:B------:R-:W-:Y:S01]  /*14480*/  @P0 IMAD.WIDE.U32 R2, R39, c[0x0][0x1e8], RZ ;  /* 0x00007a0027020a25 */ /* 0x000fe200078e00ff */
[----:B------:R-:W-:Y:S02]  /*14490*/  SHF.R.S32.HI R22, RZ, 0x2, R22 ;  /* 0x00000002ff167819 */ /* 0x000fe40000011416 */
[----:B------:R-:W-:Y:S01]  /*144a0*/  FSETP.NE.FTZ.AND P5, PT, R21, RZ, PT ;  /* 0x000000ff1500720b */ /* 0x000fe20003fb5000 */
[----:B--2---:R-:W-:Y:S01]  /*144b0*/  FADD.FTZ R20, R0, R5 ;  /* 0x0000000500147221 */ /* 0x004fe20000010000 */
[----:B------:R-:W-:Y:S01]  /*144c0*/  MOV R0, 0x3f800000 ;  /* 0x3f80000000007802 */ /* 0x000fe20000000f00 */
[----:B---3--:R-:W-:Y:S01]  /*144d0*/  FADD.FTZ R23, R4, R6 ;  /* 0x0000000604177221 */ /* 0x008fe20000010000 */
[----:B------:R-:W-:Y:S01]  /*144e0*/  MOV R5, 0x3f800000 ;  /* 0x3f80000000057802 */ /* 0x000fe20000000f00 */
[----:B------:R-:W-:Y:S01]  /*144f0*/  IMAD.MOV.U32 R4, RZ, RZ, 0x3f800000 ;  /* 0x3f800000ff047424 */ /* 0x000fe200078e00ff */
[----:B------:R-:W-:Y:S01]  /*14500*/  FSETP.NE.FTZ.AND P4, PT, R20, RZ, PT ;  /* 0x000000ff1400720b */ /* 0x000fe20003f95000 */
[----:B------:R-:W-:Y:S01]  /*14510*/  IMAD.MOV.U32 R6, RZ, RZ, 0x3f800000 ;  /* 0x3f800000ff067424 */ /* 0x000fe200078e00ff */
[----:B------:R-:W-:Y:S01]  /*14520*/  FSETP.NE.FTZ.AND P3, PT, R23, RZ, PT ;  /* 0x000000ff1700720b */ /* 0x000fe20003f75000 */
[----:B------:R-:W-:Y:S01]  /*14530*/  @P0 IMAD R37, R39, c[0x0][0x1ec], R3 ;  /* 0x00007b0027250a24 */ /* 0x000fe200078e0203 */
[----:B------:R-:W-:Y:S01]  /*14540*/  IADD3 R7, -R7, R38, RZ ;  /* 0x0000002607077210 */ /* 0x000fe20007ffe1ff */
[----:B------:R-:W1:Y:S01]  /*14550*/  @P6 MUFU.RCP R0, R19 ;  /* 0x0000001300006308 */ /* 0x000e620000001000 */
[----:B------:R-:W-:-:S02]  /*14560*/  @P0 IMAD.MOV.U32 R36, RZ, RZ, R2 ;  /* 0x000000ffff240224 */ /* 0x000fc400078e0002 */
[----:B------:R-:W-:-:S05]  /*14570*/  LEA R24, R8, R7, 0x8 ;  /* 0x0000000708187211 */ /* 0x000fca00078e40ff */
[----:B------:R-:W2:Y:S08]  /*14580*/  @P5 MUFU.RCP R4, R21 ;  /* 0x0000001500045308 */ /* 0x000eb00000001000 */
        /* <DEDUP_REMOVED lines=18> */
[----:B------:R-:W-:Y:S01]  /*146b0*/  SHF.R.S32.HI R3, RZ, 0x1f, R22 ;  /* 0x0000001fff037819 */ /* 0x000fe20000011416 */
[----:B---3--:R-:W-:Y:S01]  /*146c0*/  FMUL.FTZ R2, R5, c[0x0][0x2dc] ;  /* 0x0000b70005027a20 */ /* 0x008fe20000410000 */
[----:B------:R-:W-:Y:S01]  /*146d0*/  F2FP.PACK_AB R12, R12, R150 ;  /* 0x000000960c0c723e */ /* 0x000fe200000000ff */
[C---:B------:R-:W-:Y:S01]  /*146e0*/  FMUL.FTZ R15, R0.reuse, R141 ;  /* 0x0000008d000f7220 */ /* 0x040fe20000410000 */
[----:B------:R-:W-:Y:S01]  /*146f0*/  LEA.HI R3, R3, R22, RZ, 0x3 ;  /* 0x0000001603037211 */ /* 0x000fe200078f18ff */
[C---:B------:R-:W-:Y:S01]  /*14700*/  FMUL.FTZ R148, R0.reuse, R148 ;  /* 0x0000009400947220 */ /* 0x040fe20000410000 */
[----:B------:R-:W-:Y:S01]  /*14710*/  F2FP.PACK_AB R7, R7, R146 ;  /* 0x000000920707723e */ /* 0x000fe200000000ff */
[C---:B------:R-:W-:Y:S01]  /*14720*/  FMUL.FTZ R8, R0.reuse, R149 ;  /* 0x0000009500087220 */ /* 0x040fe20000410000 */
[----:B------:R-:W-:Y:S01]  /*14730*/  LOP3.LUT R3, R3, 0xfffffff8, RZ, 0xc0, !PT ;  /* 0xfffffff803037812 */ /* 0x000fe200078ec0ff */
[C---:B------:R-:W-:Y:S01]  /*14740*/  FMUL.FTZ R144, R0.reuse, R144 ;  /* 0x0000009000907220 */ /* 0x040fe20000410000 */
[----:B------:R-:W-:Y:S01]  /*14750*/  F2FP.PACK_AB R15, R15, R140 ;  /* 0x0000008c0f0f723e */ /* 0x000fe200000000ff */
[----:B------:R-:W-:Y:S01]  /*14760*/  FMUL.FTZ R9, R0, R145 ;  /* 0x0000009100097220 */ /* 0x000fe20000410000 */
[----:B------:R-:W-:Y:S01]  /*14770*/  F2FP.PACK_AB R8, R8, R148 ;  /* 0x000000940808723e */ /* 0x000fe200000000ff */
[----:B------:R-:W-:-:S02]  /*14780*/  IMAD.IADD R3, R22, 0x1, -R3 ;  /* 0x0000000116037824 */ /* 0x000fc400078e0a03 */
[----:B-1----:R-:W-:Y:S01]  /*14790*/  FMUL.FTZ R0, R6, c[0x0][0x2dc] ;  /* 0x0000b70006007a20 */ /* 0x002fe20000410000 */
        /* <DEDUP_REMOVED lines=11> */
[----:B------:R-:W-:Y:S01]  /*14850*/  LEA.HI R2, R3, R3, RZ, 0x1 ;  /* 0x0000000303027211 */ /* 0x000fe200078f08ff */
[C---:B------:R-:W-:Y:S01]  /*14860*/  FMUL.FTZ R158, R0.reuse, R158 ;  /* 0x0000009e009e7220 */ /* 0x040fe20000410000 */
[----:B------:R-:W-:Y:S01]  /*14870*/  F2FP.PACK_AB R11, R11, R164 ;  /* 0x000000a40b0b723e */ /* 0x000fe200000000ff */
[----:B------:R-:W-:Y:S01]  /*14880*/  FMUL.FTZ R159, R0, R159 ;  /* 0x0000009f009f7220 */ /* 0x000fe20000410000 */
[----:B------:R-:W-:Y:S01]  /*14890*/  F2FP.PACK_AB R6, R6, R168 ;  /* 0x000000a80606723e */ /* 0x000fe200000000ff */
[----:B------:R-:W-:-:S02]  /*148a0*/  FMUL.FTZ R162, R0, R162 ;  /* 0x000000a200a27220 */ /* 0x000fc40000410000 */
[C---:B------:R-:W-:Y:S01]  /*148b0*/  FMUL.FTZ R163, R0.reuse, R163 ;  /* 0x000000a300a37220 */ /* 0x040fe20000410000 */
[----:B------:R-:W-:Y:S01]  /*148c0*/  F2FP.PACK_AB R158, R159, R158 ;  /* 0x0000009e9f9e723e */ /* 0x000fe200000000ff */
[C---:B------:R-:W-:Y:S02]  /*148d0*/  FMUL.FTZ R166, R0.reuse, R166 ;  /* 0x000000a600a67220 */ /* 0x040fe40000410000 */
[C---:B------:R-:W-:Y:S01]  /*148e0*/  FMUL.FTZ R10, R0.reuse, R167 ;  /* 0x000000a7000a7220 */ /* 0x040fe20000410000 */
[----:B------:R-:W-:Y:S01]  /*148f0*/  F2FP.PACK_AB R162, R163, R162 ;  /* 0x000000a2a3a2723e */ /* 0x000fe200000000ff */
[C---:B------:R-:W-:Y:S02]  /*14900*/  FMUL.FTZ R170, R0.reuse, R170 ;  /* 0x000000aa00aa7220 */ /* 0x040fe40000410000 */
[----:B------:R-:W-:Y:S01]  /*14910*/  FMUL.FTZ R5, R0, R171 ;  /* 0x000000ab00057220 */ /* 0x000fe20000410000 */
[----:B------:R-:W-:Y:S02]  /*14920*/  SHF.R.S32.HI R0, RZ, 0x1, R2 ;  /* 0x00000001ff007819 */ /* 0x000fe40000011402 */
[----:B------:R-:W-:-:S02]  /*14930*/  LOP3.LUT R2, R2, 0x3fffffe, RZ, 0xc0, !PT ;  /* 0x03fffffe02027812 */ /* 0x000fc400078ec0ff */
[C---:B------:R-:W-:Y:S02]  /*14940*/  SHF.L.U32 R4, R0.reuse, 0x6, RZ ;  /* 0x0000000600047819 */ /* 0x040fe400000006ff */
[----:B------:R-:W-:Y:S01]  /*14950*/  LOP3.LUT P1, RZ, R0, 0x2, RZ, 0xc0, !PT ;  /* 0x0000000200ff7812 */ /* 0x000fe2000782c0ff */
[----:B------:R-:W-:Y:S01]  /*14960*/  IMAD.IADD R2, R3, 0x1, -R2 ;  /* 0x0000000103027824 */ /* 0x000fe200078e0a02 */
[----:B------:R-:W-:Y:S02]  /*14970*/  LOP3.LUT R3, R4, 0xc0, RZ, 0xc0, !PT ;  /* 0x000000c004037812 */ /* 0x000fe400078ec0ff */
[----:B------:R-:W-:Y:S02]  /*14980*/  LOP3.LUT R4, R0, 0x1, RZ, 0xc0, !PT ;  /* 0x0000000100047812 */ /* 0x000fe400078ec0ff */
[----:B------:R-:W-:Y:S02]  /*14990*/  LEA R2, R2, R24, 0x4 ;  /* 0x0000001802027211 */ /* 0x000fe400078e20ff */
[----:B------:R-:W-:Y:S01]  /*149a0*/  LEA.HI R3, R3, R3, RZ, 0x1d ;  /* 0x0000000303037211 */ /* 0x000fe200078fe8ff */
[----:B------:R-:W1:Y:S01]  /*149b0*/  LDC.U8 R24, c[0x0][0x328] ;  /* 0x0000ca00ff187b82 */ /* 0x000e620000000000 */
[----:B------:R-:W-:-:S02]  /*149c0*/  ISETP.NE.U32.AND P2, PT, R4, 0x1, PT ;  /* 0x000000010400780c */ /* 0x000fc40003f45070 */
[----:B------:R-:W-:Y:S01]  /*149d0*/  MOV R4, 0xfffffff0 ;  /* 0xfffffff000047802 */ /* 0x000fe20000000f00 */
[----:B------:R-:W-:Y:S01]  /*149e0*/  IMAD.U32 R2, R2, 0x2, R3 ;  /* 0x0000000202027824 */ /* 0x000fe200078e0003 */
[----:B------:R-:W-:Y:S02]  /*149f0*/  F2FP.PACK_AB R10, R10, R166 ;  /* 0x000000a60a0a723e */ /* 0x000fe400000000ff */
[----:B------:R-:W-:Y:S02]  /*14a00*/  SEL R4, R4, 0x10, !P2 ;  /* 0x0000001004047807 */ /* 0x000fe40005000000 */
[----:B------:R-:W-:Y:S02]  /*14a10*/  SHF.L.U32 R0, R2, 0x1, RZ ;  /* 0x0000000102007819 */ /* 0x000fe400000006ff */
[----:B------:R-:W-:Y:S02]  /*14a20*/  F2FP.PACK_AB R5, R5, R170 ;  /* 0x000000aa0505723e */ /* 0x000fe400000000ff */
[C---:B------:R-:W-:Y:S01]  /*14a30*/  IADD3 R3, R0.reuse, R4, RZ ;  /* 0x0000000400037210 */ /* 0x040fe20007ffe0ff */
[----:B------:R-:W-:Y:S01]  /*14a40*/  STS [R0], R17 ;  /* 0x0000001100007388 */ /* 0x000fe20000000800 */
[----:B------:R-:W-:-:S02]  /*14a50*/  IADD3 R2, R0, 0x20, RZ ;  /* 0x0000002000027810 */ /* 0x000fc40007ffe0ff */
[----:B------:R-:W-:Y:S01]  /*14a60*/  @P1 IADD3 R2, R0, -0x20, RZ ;  /* 0xffffffe000021810 */ /* 0x000fe20007ffe0ff */
[----:B------:R2:W-:Y:S01]  /*14a70*/  STS [R0+0x200], R16 ;  /* 0x0002001000007388 */ /* 0x0005e20000000800 */
[----:B------:R-:W-:-:S03]  /*14a80*/  ISETP.NE.AND P2, PT, R26, RZ, PT ;  /* 0x000000ff1a00720c */ /* 0x000fc60003f45270 */
[----:B------:R-:W-:Y:S04]  /*14a90*/  STS [R3], R15 ;  /* 0x0000000f03007388 */ /* 0x000fe80000000800 */
[----:B------:R-:W-:Y:S04]  /*14aa0*/  STS [R3+0x200], R14 ;  /* 0x0002000e03007388 */ /* 0x000fe80000000800 */
[----:B------:R3:W-:Y:S02]  /*14ab0*/  STS [R0+0x1000], R18 ;  /* 0x0010001200007388 */ /* 0x0007e40000000800 */
[----:B-1----:R-:W-:-:S02]  /*14ac0*/  @!P2 ISETP.NE.AND P1, PT, R24, RZ, PT ;  /* 0x000000ff1800a20c */ /* 0x002fc40003f25270 */
[----:B------:R1:W-:Y:S04]  /*14ad0*/  STS [R0+0x1200], R158 ;  /* 0x0012009e00007388 */ /* 0x0003e80000000800 */
[----:B------:R4:W-:Y:S04]  /*14ae0*/  STS [R3+0x1000], R13 ;  /* 0x0010000d03007388 */ /* 0x0009e80000000800 */
[----:B------:R4:W-:Y:S04]  /*14af0*/  STS [R3+0x1200], R162 ;  /* 0x001200a203007388 */ /* 0x0009e80000000800 */
[----:B--2---:R-:W2:Y:S04]  /*14b00*/  S2R R16, SR_CTAID.Y ;  /* 0x0000000000107919 */ /* 0x004ea80000002600 */
[----:B------:R2:W-:Y:S04]  /*14b10*/  STS [R2], R8 ;  /* 0x0000000802007388 */ /* 0x0005e80000000800 */
[----:B------:R2:W-:Y:S04]  /*14b20*/  STS [R2+0x200], R12 ;  /* 0x0002000c02007388 */ /* 0x0005e80000000800 */
[----:B---3--:R3:W5:Y:S01]  /*14b30*/  LDL R18, [R1+0x6c] ;  /* 0x00006c0001127983 */ /* 0x0087620000100800 */
[----:B-1----:R-:W-:-:S03]  /*14b40*/  IADD3 R0, R4, R2, RZ ;  /* 0x0000000204007210 */ /* 0x002fc60007ffe0ff */
[----:B------:R-:W1:Y:S01]  /*14b50*/  S2R R17, SR_CTAID.Z ;  /* 0x0000000000117919 */ /* 0x000e620000002700 */
[----:B----4-:R-:W-:-:S03]  /*14b60*/  @P2 IMAD.MOV.U32 R13, RZ, RZ, c[0x0][0x210] ;  /* 0x00008400ff0d2624 */ /* 0x010fc600078e00ff */
[----:B------:R4:W-:Y:S01]  /*14b70*/  STS [R0], R9 ;  /* 0x0000000900007388 */ /* 0x0009e20000000800 */
[----:B------:R-:W-:-:S03]  /*14b80*/  @!P2 MOV R3, c[0x0][0x214] ;  /* 0x000085000003aa02 */ /* 0x000fc60000000f00 */
[----:B------:R-:W-:Y:S04]  /*14b90*/  STS [R0+0x200], R7 ;  /* 0x0002000700007388 */ /* 0x000fe80000000800 */
[----:B------:R-:W-:Y:S01]  /*14ba0*/  STS [R2+0x1000], R11 ;  /* 0x0010000b02007388 */ /* 0x000fe20000000800 */
[----:B--2---:R-:W-:Y:S01]  /*14bb0*/  @P2 IMAD R8, R13, c[0x0][0x214], RZ ;  /* 0x000085000d082a24 */ /* 0x004fe200078e02ff */
[----:B------:R-:W-:Y:S02]  /*14bc0*/  @!P2 SEL R8, R3, c[0x0][0x234], !P1 ;  /* 0x00008d000308aa07 */ /* 0x000fe40004800000 */
[----:B------:R2:W-:Y:S01]  /*14bd0*/  STS [R2+0x1200], R10 ;  /* 0x0012000a02007388 */ /* 0x0005e20000000800 */
[----:B------:R-:W-:-:S03]  /*14be0*/  ISETP.NE.AND P1, PT, R24, RZ, PT ;  /* 0x000000ff1800720c */ /* 0x000fc60003f25270 */
[----:B------:R-:W-:Y:S01]  /*14bf0*/  STS [R0+0x1000], R6 ;  /* 0x0010000600007388 */ /* 0x000fe20000000800 */
[----:B------:R-:W-:-:S03]  /*14c00*/  ISETP.EQ.AND P1, PT, R26, RZ, P1 ;  /* 0x000000ff1a00720c */ /* 0x000fc60000f22270 */
[----:B------:R1:W-:Y:S04]  /*14c10*/  STS [R0+0x1200], R5 ;  /* 0x0012000500007388 */ /* 0x0003e80000000800 */
[----:B------:R-:W-:Y:S06]  /*14c20*/  BAR.SYNC.DEFER_BLOCKING 0x0 ;  /* 0x0000000000007b1d */ /* 0x000fec0000010000 */
[----:B------:R-:W3:Y:S01]  /*14c30*/  S2R R12, SR_CTAID.X ;  /* 0x00000000000c7919 */ /* 0x000ee20000002500 */
[----:B----4-:R-:W-:Y:S01]  /*14c40*/  @P3 MUFU.LG2 R9, R23 ;  /* 0x0000001700093308 */ /* 0x010fe20000000c00 */
[----:B--2---:R-:W-:-:S07]  /*14c50*/  @!P0 SHF.R.S32.HI R2, RZ, 0x1f, R16 ;  /* 0x0000001fff028819 */ /* 0x004fce0000011410 */
[----:B------:R-:W-:Y:S01]  /*14c60*/  @P4 MUFU.LG2 R10, R20 ;  /* 0x00000014000a4308 */ /* 0x000fe20000000c00 */
[----:B------:R-:W-:Y:S01]  /*14c70*/  @!P0 IMAD R3, R2, c[0x0][0x1e0], RZ ;  /* 0x0000780002038a24 */ /* 0x000fe200078e02ff */
[----:B------:R-:W-:Y:S01]  /*14c80*/  LOP3.LUT R2, R25, 0xffffffe0, RZ, 0xc0, !PT ;  /* 0xffffffe019027812 */ /* 0x000fe200078ec0ff */
[----:B-1----:R-:W-:-:S05]  /*14c90*/  @!P0 IMAD.WIDE.U32 R4, R16, c[0x0][0x1e0], RZ ;  /* 0x0000780010048a25 */ /* 0x002fca00078e00ff */
[----:B------:R-:W1:Y:S01]  /*14ca0*/  @P6 MUFU.LG2 R6, R19 ;  /* 0x0000001300066308 */ /* 0x000e620000000c00 */
[----:B------:R2:W4:Y:S01]  /*14cb0*/  LDS.128 R24, [R226] ;  /* 0x00000000e2187984 */ /* 0x0005220000000c00 */
[----:B------:R-:W-:Y:S01]  /*14cc0*/  @P2 IMAD.MOV.U32 R0, RZ, RZ, 0x1 ;  /* 0x00000001ff002424 */ /* 0x000fe200078e00ff */
[----:B------:R-:W-:Y:S01]  /*14cd0*/  @!P0 MOV R36, R4 ;  /* 0x0000000400248202 */ /* 0x000fe20000000f00 */
[C---:B------:R-:W-:Y:S01]  /*14ce0*/  @!P0 IMAD R3, R16.reuse, c[0x0][0x1e4], R3 ;  /* 0x0000790010038a24 */ /* 0x040fe200078e0203 */
[----:B------:R2:W2:Y:S01]  /*14cf0*/  LDS.128 R28, [R226+0x800] ;  /* 0x00080000e21c7984 */ /* 0x0004a20000000c00 */
[----:B------:R-:W-:Y:S02]  /*14d00*/  @P1 IMAD R4, R16, c[0x0][0x214], RZ ;  /* 0x0000850010041a24 */ /* 0x000fe400078e02ff */
[----:B------:R-:W-:Y:S01]  /*14d10*/  @!P2 IMAD R0, R8, c[0x0][0x1c0], RZ ;  /* 0x000070000800aa24 */ /* 0x000fe200078e02ff */
[----:B------:R2:W2:Y:S01]  /*14d20*/  LDS.128 R32, [R226+0x1000] ;  /* 0x00100000e2207984 */ /* 0x0004a20000000c00 */
[----:B------:R-:W1:Y:S01]  /*14d30*/  @P5 MUFU.LG2 R11, R21 ;  /* 0x00000015000b5308 */ /* 0x000e620000000c00 */
[----:B------:R-:W-:Y:S01]  /*14d40*/  @!P0 IADD3 R37, R5, R3, RZ ;  /* 0x0000000305258210 */ /* 0x000fe20007ffe0ff */
[----:B------:R-:W-:Y:S01]  /*14d50*/  IMAD.IADD R7, R38, 0x1, -R2 ;  /* 0x0000000126077824 */ /* 0x000fe200078e0a02 */
[----:B------:R-:W2:Y:S01]  /*14d60*/  LDS.128 R224, [R226+0x1800] ;  /* 0x00180000e2e07984 */ /* 0x000ea20000000c00 */
[----:B------:R-:W-:Y:S01]  /*14d70*/  IMAD R0, R16, R0, RZ ;  /* 0x0000000010007224 */ /* 0x000fe200078e02ff */
[----:B------:R-:W-:-:S02]  /*14d80*/  @P1 SEL R4, R4, R39, !P0 ;  /* 0x0000002704041207 */ /* 0x000fc40004000000 */
[----:B------:R-:W-:Y:S01]  /*14d90*/  @P2 MOV R5, c[0x0][0x210] ;  /* 0x0000840000052a02 */ /* 0x000fe20000000f00 */
[----:B------:R-:W-:Y:S01]  /*14da0*/  @!P2 IMAD.MOV.U32 R5, RZ, RZ, 0x1 ;  /* 0x00000001ff05a424 */ /* 0x000fe200078e00ff */
[----:B------:R-:W-:Y:S01]  /*14db0*/  @!P1 CS2R R2, SRZ ;  /* 0x0000000000029805 */ /* 0x000fe2000001ff00 */
[----:B------:R-:W-:Y:S02]  /*14dc0*/  SEL R0, R0, RZ, !P1 ;  /* 0x000000ff00007207 */ /* 0x000fe40004800000 */
[----:B------:R-:W-:Y:S02]  /*14dd0*/  @P1 SHF.R.S32.HI R3, RZ, 0x1f, R4 ;  /* 0x0000001fff031819 */ /* 0x000fe40000011404 */
[----:B------:R-:W-:Y:S02]  /*14de0*/  LOP3.LUT P0, RZ, R7, 0x3, RZ, 0xc0, !PT ;  /* 0x0000000307ff7812 */ /* 0x000fe4000780c0ff */
[----:B------:R-:W-:Y:S01]  /*14df0*/  @P1 MOV R2, R4 ;  /* 0x0000000400021202 */ /* 0x000fe20000000f00 */
[----:B---3--:R-:W-:-:S02]  /*14e00*/  IMAD R4, R12, R5, RZ ;  /* 0x000000050c047224 */ /* 0x008fc400078e02ff */
[----:B-1----:R-:W-:Y:S02]  /*14e10*/  @P6 FMUL.FTZ R6, R6, 0.69314718246459960938 ;  /* 0x3f31721806066820 */ /* 0x002fe40000410000 */
[----:B------:R-:W-:Y:S01]  /*14e20*/  IMAD R0, R17, R8, R0 ;  /* 0x0000000811007224 */ /* 0x000fe200078e0200 */
[----:B------:R-:W-:Y:S02]  /*14e30*/  SHF.L.U32 R8, R4, 0x7, RZ ;  /* 0x0000000704087819 */ /* 0x000fe400000006ff */
[----:B------:R-:W-:Y:S01]  /*14e40*/  MOV R16, 0x7f800000 ;  /* 0x7f80000000107802 */ /* 0x000fe20000000f00 */
[----:B------:R-:W-:Y:S02]  /*14e50*/  @P6 FFMA.FTZ R16, R139, c[0x0][0x238], R6 ;  /* 0x00008e008b106a23 */ /* 0x000fe40000010006 */
[----:B------:R-:W-:Y:S01]  /*14e60*/  @P4 FMUL.FTZ R6, R10, 0.69314718246459960938 ;  /* 0x3f3172180a064820 */ /* 0x000fe20000410000 */
[----:B------:R-:W-:Y:S01]  /*14e70*/  IADD3 R10, P2, P1, R8, R2, R0 ;  /* 0x00000002080a7210 */ /* 0x000fe2000795e000 */
[----:B------:R-:W-:Y:S01]  /*14e80*/  @P5 FMUL.FTZ R7, R11, 0.69314718246459960938 ;  /* 0x3f3172180b075820 */ /* 0x000fe20000410000 */
[----:B------:R-:W-:Y:S01]  /*14e90*/  SHF.R.S32.HI R2, RZ, 0x1f, R8 ;  /* 0x0000001fff027819 */ /* 0x000fe20000011408 */
[----:B------:R-:W-:Y:S01]  /*14ea0*/  @P3 FMUL.FTZ R4, R9, 0.69314718246459960938 ;  /* 0x3f31721809043820 */ /* 0x000fe20000410000 */
[----:B------:R-:W-:Y:S01]  /*14eb0*/  SHF.R.S32.HI R0, RZ, 0x1f, R0 ;  /* 0x0000001fff007819 */ /* 0x000fe20000011400 */
        /* <DEDUP_REMOVED lines=8> */
[----:B------:R-:W-:Y:S05]  /*14f40*/  @P0 BRA `(.L_x_501) ;  /* 0x0000029000000947 */ /* 0x000fea0003800000 */
[----:B----4-:R-:W3:Y:S04]  /*14f50*/  LDL.LU R19, [R1+0x70] ;  /* 0x0000700001137983 */ /* 0x010ee80000300800 */
[----:B------:R-:W1:Y:S02]  /*14f60*/  S2R R2, SR_TID.X ;  /* 0x0000000000027919 */ /* 0x000e640000002100 */
[----:B-1----:R-:W-:-:S04]  /*14f70*/  SHF.R.S32.HI R0, RZ, 0x1f, R2 ;  /* 0x0000001fff007819 */ /* 0x002fc80000011402 */
[----:B------:R-:W-:-:S04]  /*14f80*/  LEA.HI R0, R0, R2, RZ, 0x5 ;  /* 0x0000000200007211 */ /* 0x000fc800078f28ff */
[----:B------:R-:W-:-:S05]  /*14f90*/  LOP3.LUT R0, R0, 0xffffffe0, RZ, 0xc0, !PT ;  /* 0xffffffe000007812 */ /* 0x000fca00078ec0ff */
[----:B------:R-:W-:-:S05]  /*14fa0*/  IMAD.IADD R0, R2, 0x1, -R0 ;  /* 0x0000000102007824 */ /* 0x000fca00078e0a00 */
[----:B------:R-:W-:-:S04]  /*14fb0*/  SHF.R.S32.HI R2, RZ, 0x1f, R0 ;  /* 0x0000001fff027819 */ /* 0x000fc80000011400 */
[----:B------:R-:W-:-:S04]  /*14fc0*/  LEA.HI R0, R2, R0, RZ, 0x2 ;  /* 0x0000000002007211 */ /* 0x000fc800078f10ff */
[----:B------:R-:W-:-:S05]  /*14fd0*/  SHF.R.S32.HI R0, RZ, 0x2, R0 ;  /* 0x00000002ff007819 */ /* 0x000fca0000011400 */
[----:B---3--:R-:W-:-:S05]  /*14fe0*/  IMAD R0, R19, 0x10, R0 ;  /* 0x0000001013007824 */ /* 0x008fca00078e0200 */
        /* <DEDUP_REMOVED lines=31> */
.L_x_501:
[----:B----4-:R-:W-:Y:S05]  /*151e0*/  BSYNC B0 ;  /* 0x0000000000007941 */ /* 0x010fea0003800000 */
.L_x_500:
[----:B-1----:R-:W3:Y:S01]  /*151f0*/  LDL.LU.64 R6, [R1+0x48] ;  /* 0x0000480001067983 */ /* 0x002ee20000300a00 */
[----:B------:R-:W-:Y:S01]  /*15200*/  SHF.R.S32.HI R5, RZ, 0x1f, R17 ;  /* 0x0000001fff057819 */ /* 0x000fe20000011411 */
[----:B------:R-:W-:Y:S02]  /*15210*/  BSSY B0, `(.L_x_502) ;  /* 0x000001d000007945 */ /* 0x000fe40003800000 */
[----:B------:R-:W1:Y:S02]  /*15220*/  S2R R2, SR_TID.X ;  /* 0x0000000000027919 */ /* 0x000e640000002100 */
[----:B------:R-:W-:-:S02]  /*15230*/  IMAD R5, R5, c[0x0][0x1f0], RZ ;  /* 0x00007c0005057a24 */ /* 0x000fc400078e02ff */
[----:B------:R-:W4:Y:S01]  /*15240*/  S2R R10, SR_CTAID.X ;  /* 0x00000000000a7919 */ /* 0x000f220000002500 */
[----:B-1----:R-:W-:-:S04]  /*15250*/  SHF.R.S32.HI R4, RZ, 0x1f, R2 ;  /* 0x0000001fff047819 */ /* 0x002fc80000011402 */
[----:B------:R-:W-:-:S04]  /*15260*/  LEA.HI R4, R4, R2, RZ, 0x2 ;  /* 0x0000000204047211 */ /* 0x000fc800078f10ff */
[----:B------:R-:W-:Y:S02]  /*15270*/  LOP3.LUT R0, R4, 0xfffffffc, RZ, 0xc0, !PT ;  /* 0xfffffffc04007812 */ /* 0x000fe400078ec0ff */
[----:B------:R-:W-:-:S03]  /*15280*/  SHF.R.S32.HI R8, RZ, 0x2, R4 ;  /* 0x00000002ff087819 */ /* 0x000fc60000011404 */
[----:B------:R-:W-:Y:S01]  /*15290*/  IMAD.IADD R0, R2, 0x1, -R0 ;  /* 0x0000000102007824 */ /* 0x000fe200078e0a00 */
[----:B------:R-:W-:-:S03]  /*152a0*/  SHF.R.S32.HI R9, RZ, 0x1f, R8 ;  /* 0x0000001fff097819 */ /* 0x000fc60000011408 */
[----:B------:R-:W-:-:S05]  /*152b0*/  IMAD.SHL.U32 R0, R0, 0x8, RZ ;  /* 0x0000000800007824 */ /* 0x000fca00078e00ff */
[----:B------:R-:W-:Y:S02]  /*152c0*/  SHF.R.S32.HI R0, RZ, 0x1f, R0 ;  /* 0x0000001fff007819 */ /* 0x000fe40000011400 */
[C---:B---3--:R-:W-:Y:S02]  /*152d0*/  IADD3 R2, P0, R6.reuse, R36, RZ ;  /* 0x0000002406027210 */ /* 0x048fe40007f1e0ff */
[----:B------:R-:W-:-:S03]  /*152e0*/  ISETP.GE.AND P1, PT, R6, c[0x0][0x220], PT ;  /* 0x0000880006007a0c */ /* 0x000fc60003f26270 */
[----:B------:R-:W-:Y:S01]  /*152f0*/  IMAD.X R3, R0, 0x1, R37, P0 ;  /* 0x0000000100037824 */ /* 0x000fe200000e0625 */
[----:B-----5:R-:W-:Y:S01]  /*15300*/  ISETP.GE.OR P0, PT, R22, R18, P1 ;  /* 0x000000121600720c */ /* 0x020fe20000f06670 */
[C---:B------:R-:W-:Y:S02]  /*15310*/  IMAD R0, R17.reuse, c[0x0][0x1f4], R5 ;  /* 0x00007d0011007a24 */ /* 0x040fe400078e0205 */
[----:B------:R-:W-:-:S04]  /*15320*/  IMAD.WIDE.U32 R6, R17, c[0x0][0x1f0], R2 ;  /* 0x00007c0011067a25 */ /* 0x000fc800078e0002 */
[----:B----4-:R-:W-:-:S04]  /*15330*/  IMAD.WIDE R2, R10, 0x80, R8 ;  /* 0x000000800a027825 */ /* 0x010fc800078e0208 */
        /* <DEDUP_REMOVED lines=10> */
.L_x_503:
[----:B------:R-:W-:Y:S05]  /*153e0*/  BSYNC B0 ;  /* 0x0000000000007941 */ /* 0x000fea0003800000 */
.L_x_502:
        /* <DEDUP_REMOVED lines=14> */
[----:B--2---:R1:W-:Y:S02]  /*154d0*/  STG.E.128 [R12.64], R28 ;  /* 0x0000001c0c007986 */ /* 0x0043e4000c101d12 */
.L_x_505:
[----:B------:R-:W-:Y:S05]  /*154e0*/  BSYNC B0 ;  /* 0x0000000000007941 */ /* 0x000fea0003800000 */
.L_x_504:
        /* <DEDUP_REMOVED lines=15> */
.L_x_507:
[----:B------:R-:W-:Y:S05]  /*155e0*/  BSYNC B0 ;  /* 0x0000000000007941 */ /* 0x000fea0003800000 */
.L_x_506:
        /* <DEDUP_REMOVED lines=13> */
[----:B--2---:R-:W-:Y:S01]  /*156c0*/  STG.E.128 [R2.64], R224 ;  /* 0x000000e002007986 */ /* 0x004fe2000c101d12 */
[----:B------:R-:W-:Y:S05]  /*156d0*/  EXIT ;  /* 0x000000000000794d */ /* 0x000fea0003800000 */
.L_x_466:
[----:B------:R-:W2:Y:S01]  /*156e0*/  LDL.LU R9, [R1+0x68] ;  /* 0x0000680001097983 */ /* 0x000ea20000300800 */
[----:B------:R-:W3:Y:S01]  /*156f0*/  LDC.U8 R4, c[0x0][0x329] ;  /* 0x0000ca40ff047b82 */ /* 0x000ee20000000000 */
[----:B------:R-:W-:Y:S01]  /*15700*/  LEA.HI R8, R25, R210, RZ, 0x2 ;  /* 0x000000d219087211 */ /* 0x000fe200078f10ff */
[----:B------:R-:W-:Y:S01]  /*15710*/  BSSY B0, `(.L_x_508) ;  /* 0x0000041000007945 */ /* 0x000fe20003800000 */
[----:B------:R-:W4:Y:S01]  /*15720*/  S2R R12, SR_CTAID.X ;  /* 0x00000000000c7919 */ /* 0x000f220000002500 */
[----:B------:R-:W-:Y:S02]  /*15730*/  IADD3 R14, -R38, R190, RZ ;  /* 0x000000be260e7210 */ /* 0x000fe40007ffe1ff */
[----:B------:R-:W-:Y:S02]  /*15740*/  LOP3.LUT R7, R8, 0xfffffffc, RZ, 0xc0, !PT ;  /* 0xfffffffc08077812 */ /* 0x000fe400078ec0ff */
[----:B------:R-:W5:Y:S03]  /*15750*/  LDC.U8 R6, c[0x0][0x328] ;  /* 0x0000ca00ff067b82 */ /* 0x000f660000000000 */
[----:B------:R-:W-:Y:S01]  /*15760*/  IMAD.IADD R20, R210, 0x1, -R7 ;  /* 0x00000001d2147824 */ /* 0x000fe200078e0a07 */
[----:B---3--:R-:W-:-:S02]  /*15770*/  ISETP.NE.AND P2, PT, R4, RZ, PT ;  /* 0x000000ff0400720c */ /* 0x008fc40003f45270 */
        /* <DEDUP_REMOVED lines=21> */
[----:B------:R-:W-:Y:S01]  /*158d0*/  @!P4 IMAD.IADD R4, R3, 0x1, R0 ;  /* 0x000000010304c824 */ /* 0x000fe200078e0200 */
[----:B------:R-:W-:Y:S01]  /*158e0*/  SHF.R.S32.HI R3, RZ, 0x1f, R16 ;  /* 0x0000001fff037819 */ /* 0x000fe20000011410 */
[----:B------:R-:W-:Y:S02]  /*158f0*/  IMAD.SHL.U32 R0, R20, 0x8, RZ ;  /* 0x0000000814007824 */ /* 0x000fe400078e00ff */
[----:B------:R-:W-:Y:S02]  /*15900*/  @!P1 IMAD R9, R28, c[0x0][0x214], RZ ;  /* 0x000085001c099a24 */ /* 0x000fe400078e02ff */
[----:B------:R-:W-:Y:S01]  /*15910*/  @!P2 IMAD R2, R5, c[0x0][0x1c0], RZ ;  /* 0x000070000502aa24 */ /* 0x000fe200078e02ff */
[----:B------:R-:W-:Y:S01]  /*15920*/  IADD3 R10, P3, R0, R10, RZ ;  /* 0x0000000a000a7210 */ /* 0x000fe20007f7e0ff */
[----:B------:R-:W-:Y:S01]  /*15930*/  @P0 IMAD.MOV.U32 R6, RZ, RZ, R9 ;  /* 0x000000ffff060224 */ /* 0x000fe200078e0009 */
[----:B------:R1:W-:Y:S01]  /*15940*/  @!P1 STL [R1+0x68], R9 ;  /* 0x0000680901009387 */ /* 0x0003e20000100800 */
[----:B------:R-:W-:Y:S01]  /*15950*/  IMAD R2, R28, R2, RZ ;  /* 0x000000021c027224 */ /* 0x000fe200078e02ff */
[----:B------:R-:W-:-:S02]  /*15960*/  LEA.HI.X.SX32 R11, R0, R4, 0x1, P3 ;  /* 0x00000004000b7211 */ /* 0x000fc400018f0eff */
[----:B------:R-:W-:Y:S01]  /*15970*/  ISETP.GE.AND P1, PT, R0, c[0x0][0x220], PT ;  /* 0x0000880000007a0c */ /* 0x000fe20003f26270 */
[----:B------:R-:W-:Y:S01]  /*15980*/  IMAD R0, R3, c[0x0][0x1f0], RZ ;  /* 0x00007c0003007a24 */ /* 0x000fe200078e02ff */
[----:B------:R-:W-:Y:S01]  /*15990*/  SHF.R.S32.HI R4, RZ, 0x2, R8 ;  /* 0x00000002ff047819 */ /* 0x000fe20000011408 */
[----:B------:R-:W-:Y:S01]  /*159a0*/  IMAD.WIDE.U32 R10, R16, c[0x0][0x1f0], R10 ;  /* 0x00007c00100a7a25 */ /* 0x000fe200078e000a */
[----:B------:R-:W-:Y:S02]  /*159b0*/  SEL R3, R2, RZ, !P0 ;  /* 0x000000ff02037207 */ /* 0x000fe40004000000 */
[-C--:B------:R-:W-:Y:S01]  /*159c0*/  ISETP.GE.OR P3, PT, R4, R14.reuse, P1 ;  /* 0x0000000e0400720c */ /* 0x080fe20000f66670 */
[----:B------:R-:W-:Y:S01]  /*159d0*/  IMAD R2, R38, R17, RZ ;  /* 0x0000001126027224 */ /* 0x000fe200078e02ff */
[----:B------:R-:W-:Y:S02]  /*159e0*/  @P0 SHF.R.S32.HI R7, RZ, 0x1f, R9 ;  /* 0x0000001fff070819 */ /* 0x000fe40000011409 */
[----:B------:R-:W-:-:S02]  /*159f0*/  ISETP.GE.AND P6, PT, R4, R14, PT ;  /* 0x0000000e0400720c */ /* 0x000fc40003fc6270 */
[----:B------:R-:W-:Y:S01]  /*15a00*/  SHF.R.S32.HI R8, RZ, 0x1f, R2 ;  /* 0x0000001fff087819 */ /* 0x000fe20000011402 */
[C---:B-1----:R-:W-:Y:S02]  /*15a10*/  IMAD R9, R16.reuse, c[0x0][0x1f4], R0 ;  /* 0x00007d0010097a24 */ /* 0x042fe400078e0200 */
[----:B------:R-:W-:Y:S01]  /*15a20*/  IMAD R0, R16, R5, R3 ;  /* 0x0000000510007224 */ /* 0x000fe200078e0203 */
[----:B------:R-:W-:-:S04]  /*15a30*/  SHF.R.S32.HI R5, RZ, 0x1f, R4 ;  /* 0x0000001fff057819 */ /* 0x000fc80000011404 */
[----:B------:R-:W-:Y:S01]  /*15a40*/  IADD3 R19, P2, P0, R2, R6, R0 ;  /* 0x0000000602137210 */ /* 0x000fe2000785e000 */
[----:B----4-:R-:W-:Y:S01]  /*15a50*/  IMAD.WIDE R2, R12, 0x80, R4 ;  /* 0x000000800c027825 */ /* 0x010fe200078e0204 */
        /* <DEDUP_REMOVED lines=12> */
.L_x_509:
[----:B------:R-:W-:Y:S05]  /*15b20*/  BSYNC B0 ;  /* 0x0000000000007941 */ /* 0x000fea0003800000 */
.L_x_508:
        /* <DEDUP_REMOVED lines=16> */
.L_x_511:
[----:B------:R-:W-:Y:S05]  /*15c30*/  BSYNC B0 ;  /* 0x0000000000007941 */ /* 0x000fea0003800000 */
.L_x_510:
        /* <DEDUP_REMOVED lines=16> */
.L_x_513:
[----:B------:R-:W-:Y:S05]  /*15d40*/  BSYNC B0 ;  /* 0x0000000000007941 */ /* 0x000fea0003800000 */
.L_x_512:
        /* <DEDUP_REMOVED lines=15> */
.L_x_515:
[----:B------:R-:W-:Y:S05]  /*15e40*/  BSYNC B0 ;  /* 0x0000000000007941 */ /* 0x000fea0003800000 */
.L_x_514:
        /* <DEDUP_REMOVED lines=34> */
.L_x_516:
        /* <DEDUP_REMOVED lines=9> */
.L_x_1137:


//--------------------- .text._ZN5flash16flash_fwd_kernelI23Flash_fwd_kernel_traitsILi32ELi128ELi128ELi4ELb0ELb0EN7cutlass6half_tE19Flash_kernel_traitsILi32ELi128ELi128ELi4ES3_EELb1ELb0ELb0ELb0ELb0ELb0ELb0ELb1EEEvNS_16Flash_fwd_paramsE --------------------------
	.section	.text._ZN5flash16flash_fwd_kernelI23Flash_fwd_kernel_traitsILi32ELi128ELi128ELi4ELb0ELb0EN7cutlass6half_tE19Flash_kernel_traitsILi32ELi128ELi128ELi4ES3_EELb1ELb0ELb0ELb0ELb0ELb0ELb0ELb1EEEvNS_16Flash_fwd_paramsE,"ax",@progbits
	.sectioninfo	@"SHI_REGISTERS=255"
	.align	128
        .global         _ZN5flash16flash_fwd_kernelI23Flash_fwd_kernel_traitsILi32ELi128ELi128ELi4ELb0ELb0EN7cutlass6half_tE19Flash_kernel_traitsILi32ELi128ELi128ELi4ES3_EELb1ELb0ELb0ELb0ELb0ELb0ELb0ELb1EEEvNS_16Flash_fwd_paramsE
        .type           _ZN5flash16flash_fwd_kernelI23Flash_fwd_kernel_traitsILi32ELi128ELi128ELi4ELb0ELb0EN7cutlass6half_tE19Flash_kernel_traitsILi32ELi128ELi128ELi4ES3_EELb1ELb0ELb0ELb0ELb0ELb0ELb0ELb1EEEvNS_16Flash_fwd_paramsE,@function
        .size           _ZN5flash16flash_fwd_kernelI23Flash_fwd_kernel_traitsILi32ELi128ELi128ELi4ELb0ELb0EN7cutlass6half_tE19Flash_kernel_traitsILi32ELi128ELi128ELi4ES3_EELb1ELb0ELb0ELb0ELb0ELb0ELb0ELb1EEEvNS_16Flash_fwd_paramsE,(.L_x_1138 - _ZN5flash16flash_fwd_kernelI23Flash_fwd_kernel_traitsILi32ELi128ELi128ELi4ELb0ELb0EN7cutlass6half_tE19Flash_kernel_traitsILi32ELi128ELi128ELi4ES3_EELb1ELb0ELb0ELb0ELb0ELb0ELb0ELb1EEEvNS_16Flash_fwd_paramsE)
        .other          _ZN5flash16flash_fwd_kernelI23Flash_fwd_kernel_traitsILi32ELi128ELi128ELi4ELb0ELb0EN7cutlass6half_tE19Flash_kernel_traitsILi32ELi128ELi128ELi4ES3_EELb1ELb0ELb0ELb0ELb0ELb0ELb0ELb1EEEvNS_16Flash_fwd_paramsE,@"STO_CUDA_ENTRY STV_DEFAULT"
_ZN5flash16flash_fwd_kernelI23Flash_fwd_kernel_traitsILi32ELi128ELi128ELi4ELb0ELb0EN7cutlass6half_tE19Flash_kernel_traitsILi32ELi128ELi128ELi4ES3_EELb1ELb0ELb0ELb0ELb0ELb0ELb0ELb1EEEvNS_16Flash_fwd_paramsE:
.text._ZN5flash16flash_fwd_kernelI23Flash_fwd_kernel_traitsILi32ELi128ELi128ELi4ELb0ELb0EN7cutlass6half_tE19Flash_kernel_traitsILi32ELi128ELi128ELi4ES3_EELb1ELb0ELb0ELb0ELb0ELb0ELb0ELb1EEEvNS_16Flash_fwd_paramsE:
[----:B------:R-:W-:-:S03]  /*0000*/  MOV R1, c[0x0][0x28] ;  /* 0x00000a0000017a02 */ /* 0x000fc60000000f00 */
[----:B------:R-:W-:Y:S01]  /*0010*/  ULDC.U8 UR4, c[0x0][0x304] ;  /* 0x0000c10000047ab9 */ /* 0x000fe20000000000 */
[----:B------:R-:W-:Y:S01]  /*0020*/  IADD3 R1, R1, -0x358, RZ ;  /* 0xfffffca801017810 */ /* 0x000fe20007ffe0ff */
[----:B------:R-:W-:Y:S01]  /*0030*/  ULDC.64 UR20, c[0x0][0x2f0] ;  /* 0x0000bc0000147ab9 */ /* 0x000fe20000000a00 */
[----:B------:R-:W-:Y:S01]  /*0040*/  ISETP.NE.AND P2, PT, RZ, UR4, PT ;  /* 0x00000004ff007c0c */ /* 0x000fe2000bf45270 */
[----:B------:R-:W-:Y:S01]  /*0050*/  IMAD.U32 R4, RZ, RZ, UR20 ;  /* 0x00000014ff047e24 */ /* 0x000fe2000f8e00ff */
[----:B------:R-:W-:Y:S01]  /*0060*/  ULDC.64 UR16, c[0x0][0x118] ;  /* 0x0000460000107ab9 */ /* 0x000fe20000000a00 */
[----:B------:R-:W-:Y:S01]  /*0070*/  IMAD.U32 R5, RZ, RZ, UR21 ;  /* 0x00000015ff057e24 */ /* 0x000fe2000f8e00ff */
[----:B------:R-:W-:Y:S01]  /*0080*/  MOV R2, c[0x0][0x2fc] ;  /* 0x0000bf0000027a02 */ /* 0x000fe20000000f00 */
[----:B------:R-:W-:Y:S01]  /*0090*/  IMAD.MOV.U32 R6, RZ, RZ, c[0x0][0x2f8] ;  /* 0x0000be00ff067624 */ /* 0x000fe200078e00ff */
[----:B------:R-:W1:Y:S01]  /*00a0*/  S2UR UR11, SR_CTAID.X ;  /* 0x00000000000b79c3 */ /* 0x000e620000002500 */
[----:B------:R-:W-:-:S06]  /*00b0*/  ULDC.64 UR4, c[0x0][0x240] ;  /* 0x0000900000047ab9 */ /* 0x000fcc0000000a00 */
[----:B------:R-:W2:Y:S01]  /*00c0*/  @P2 LDG.E.64 R4, [R4.64] ;  /* 0x0000001004042981 */ /* 0x000ea2000c1e1b00 */
[----:B------:R-:W-:-:S05]  /*00d0*/  @P2 IMAD.MOV.U32 R7, RZ, RZ, R2 ;  /* 0x000000ffff072224 */ /* 0x000fca00078e0002 */
[----:B------:R3:W4:Y:S01]  /*00e0*/  @P2 LDG.E.64 R8, [R6.64] ;  /* 0x0000001006082981 */ /* 0x000722000c1e1b00 */
[----:B------:R-:W5:Y:S01]  /*00f0*/  S2UR UR10, SR_CTAID.Y ;  /* 0x00000000000a79c3 */ /* 0x000f620000002600 */
[----:B------:R-:W-:Y:S02]  /*0100*/  UISETP.NE.U32.AND UP2, UPT, URZ, UR4, UPT ;  /* 0x000000043f00728c */ /* 0x000fe4000bf45070 */
[----:B------:R-:W-:Y:S02]  /*0110*/  UMOV UR12, 0x4 ;  /* 0x00000004000c7882 */ /* 0x000fe40000000000 */
[----:B------:R-:W-:Y:S02]  /*0120*/  UISETP.NE.AND.EX UP2, UPT, URZ, UR5, UPT, UP2 ;  /* 0x000000053f00728c */ /* 0x000fe4000bf45320 */
[----:B------:R-:W-:Y:S01]  /*0130*/  ULDC.64 UR14, c[0x0][0x240] ;  /* 0x00009000000e7ab9 */ /* 0x000fe20000000a00 */
[----:B------:R-:W1:Y:S01]  /*0140*/  S2UR UR9, SR_CTAID.Z ;  /* 0x00000000000979c3 */ /* 0x000e620000002700 */
[----:B------:R-:W-:-:S02]  /*0150*/  ULDC.64 UR4, c[0x0][0x250] ;  /* 0x0000940000047ab9 */ /* 0x000fc40000000a00 */
[----:B------:R-:W-:Y:S01]  /*0160*/  PLOP3.LUT P0, PT, PT, PT, UP2, 0x80, 0x0 ;  /* 0x000000000000781c */ /* 0x000fe20003f0f028 */
[----:B------:R-:W-:Y:S02]  /*0170*/  UISETP.NE.U32.AND UP0, UPT, URZ, UR4, UPT ;  /* 0x000000043f00728c */ /* 0x000fe4000bf05070 */
[----:B------:R-:W-:Y:S02]  /*0180*/  ULDC.U8 UR8, c[0x0][0x312] ;  /* 0x0000c48000087ab9 */ /* 0x000fe40000000000 */
[----:B------:R-:W-:Y:S02]  /*0190*/  UISETP.NE.AND UP3, UPT, UR8, URZ, UPT ;  /* 0x0000003f0800728c */ /* 0x000fe4000bf65270 */
[----:B------:R-:W-:-:S03]  /*01a0*/  UISETP.NE.AND.EX UP0, UPT, URZ, UR5, UPT, UP0 ;  /* 0x000000053f00728c */ /* 0x000fc6000bf05300 */
[----:B------:R-:W-:Y:S01]  /*01b0*/  ULDC.64 UR4, c[0x0][0x250] ;  /* 0x0000940000047ab9 */ /* 0x000fe20000000a00 */
[----:B---3--:R-:W3:Y:S01]  /*01c0*/  S2R R7, SR_TID.X ;  /* 0x0000000000077919 */ /* 0x008ee20000002100 */
[----:B-----5:R-:W-:Y:S02]  /*01d0*/  UIMAD.WIDE UR14, UR10, UR12, UR14 ;  /* 0x0000000c0a0e72a5 */ /* 0x020fe4000f8e020e */
[----:B-1----:R-:W-:-:S06]  /*01e0*/  ULOP3.LUT UR6, UR9, UR11, UR10, 0xfe, !UPT ;  /* 0x0000000b09067292 */ /* 0x002fcc000f8efe0a */
[----:B---3--:R-:W-:Y:S01]  /*01f0*/  LOP3.LUT P3, RZ, R7, UR6, RZ, 0xfc, !PT ;  /* 0x0000000607ff7c12 */ /* 0x008fe2000f86fcff */
[----:B------:R-:W-:Y:S02]  /*0200*/  ULDC.64 UR6, c[0x0][0x248] ;  /* 0x0000920000067ab9 */ /* 0x000fe40000000a00 */
[----:B------:R-:W-:-:S04]  /*0210*/  UISETP.EQ.U32.AND UP1, UPT, URZ, UR6, UPT ;  /* 0x000000063f00728c */ /* 0x000fc8000bf22070 */
[----:B------:R-:W-:-:S03]  /*0220*/  UISETP.EQ.OR.EX UP1, UPT, URZ, UR7, !UP3, UP1 ;  /* 0x000000073f00728c */ /* 0x000fc6000df22710 */
[----:B------:R-:W-:-:S03]  /*0230*/  ULDC.64 UR6, c[0x0][0x248] ;  /* 0x0000920000067ab9 */ /* 0x000fc60000000a00 */
[----:B------:R-:W-:Y:S02]  /*0240*/  @!P3 IMAD.MOV.U32 R10, RZ, RZ, c[0x0][0x308] ;  /* 0x0000c200ff0ab624 */ /* 0x000fe400078e00ff */
[----:B------:R-:W-:Y:S01]  /*0250*/  @!P3 IMAD.MOV.U32 R11, RZ, RZ, c[0x0][0x30c] ;  /* 0x0000c300ff0bb624 */ /* 0x000fe200078e00ff */
[----:B------:R-:W-:Y:S02]  /*0260*/  @UP0 UIMAD.WIDE UR4, UR10, UR12, UR4 ;  /* 0x0000000c0a0402a5 */ /* 0x000fe4000f8e0204 */
[----:B------:R-:W-:Y:S01]  /*0270*/  UIMAD.WIDE UR6, UR10, UR12, UR6 ;  /* 0x0000000c0a0672a5 */ /* 0x000fe2000f8e0206 */
[----:B--2---:R-:W1:Y:S01]  /*0280*/  @P2 R2UR UR20, R4 ;  /* 0x00000000041423c2 */ /* 0x004e6200000e0000 */
[----:B----4-:R-:W-:-:S07]  /*0290*/  @P2 IADD3 R6, P1, R8, c[0x0][0x300], RZ ;  /* 0x0000c00008062a10 */ /* 0x010fce0007f3e0ff */
[----:B------:R-:W2:Y:S01]  /*02a0*/  @P2 R2UR UR21, R5 ;  /* 0x00000000051523c2 */ /* 0x000ea200000e0000 */
[----:B------:R-:W-:Y:S02]  /*02b0*/  @P2 IMAD.X R2, RZ, RZ, R9, P1 ;  /* 0x000000ffff022224 */ /* 0x000fe400008e0609 */
[----:B------:R-:W-:Y:S02]  /*02c0*/  @!P3 IMAD.MOV.U32 R8, RZ, RZ, R6 ;  /* 0x000000ffff08b224 */ /* 0x000fe400078e0006 */
[----:B------:R-:W-:-:S05]  /*02d0*/  @!P3 IMAD.MOV.U32 R9, RZ, RZ, R2 ;  /* 0x000000ffff09b224 */ /* 0x000fca00078e0002 */
[----:B------:R-:W-:Y:S01]  /*02e0*/  @!P3 STG.E.64 [R10.64+0x8], R8 ;  /* 0x000008080a00b986 */ /* 0x000fe2000c101b10 */
[----:B-1----:R-:W-:Y:S01]  /*02f0*/  MOV R4, UR20 ;  /* 0x0000001400047c02 */ /* 0x002fe20008000f00 */
[----:B--2---:R-:W-:-:S05]  /*0300*/  IMAD.U32 R5, RZ, RZ, UR21 ;  /* 0x00000015ff057e24 */ /* 0x004fca000f8e00ff */
[----:B------:R1:W-:Y:S01]  /*0310*/  @!P3 STG.E.64 [R10.64], R4 ;  /* 0x000000040a00b986 */ /* 0x0003e2000c101b10 */
[----:B------:R-:W-:Y:S02]  /*0320*/  PLOP3.LUT P1, PT, PT, PT, UP0, 0x80, 0x0 ;  /* 0x000000000000781c */ /* 0x000fe40003f2f008 */
[----:B------:R-:W-:Y:S01]  /*0330*/  PLOP3.LUT P2, PT, PT, PT, UP1, 0x80, 0x0 ;  /* 0x000000000000781c */ /* 0x000fe20003f4f018 */
[----:B-1----:R-:W-:Y:S01]  /*0340*/  IMAD.U32 R4, RZ, RZ, UR14 ;  /* 0x0000000eff047e24 */ /* 0x002fe2000f8e00ff */
[----:B------:R-:W-:-:S05]  /*0350*/  MOV R5, UR15 ;  /* 0x0000000f00057c02 */ /* 0x000fca0008000f00 */
[----:B------:R1:W2:Y:S04]  /*0360*/  @P0 LDG.E R9, [R4.64] ;  /* 0x0000001004090981 */ /* 0x0002a8000c1e1900 */
[----:B------:R1:W3:Y:S01]  /*0370*/  @P0 LDG.E R0, [R4.64+0x4] ;  /* 0x0000041004000981 */ /* 0x0002e2000c1e1900 */
[----:B------:R-:W-:Y:S01]  /*0380*/  MOV R10, UR4 ;  /* 0x00000004000a7c02 */ /* 0x000fe20008000f00 */
[----:B------:R-:W-:-:S05]  /*0390*/  IMAD.U32 R11, RZ, RZ, UR5 ;  /* 0x00000005ff0b7e24 */ /* 0x000fca000f8e00ff */
[----:B------:R4:W5:Y:S01]  /*03a0*/  @P1 LDG.E R3, [R10.64] ;  /* 0x000000100a031981 */ /* 0x000962000c1e1900 */
[----:B-1----:R-:W-:Y:S01]  /*03b0*/  IMAD.U32 R4, RZ, RZ, UR6 ;  /* 0x00000006ff047e24 */ /* 0x002fe2000f8e00ff */
[----:B------:R-:W-:-:S05]  /*03c0*/  MOV R5, UR7 ;  /* 0x0000000700057c02 */ /* 0x000fca0008000f00 */
[----:B------:R-:W5:Y:S01]  /*03d0*/  @!P2 LDG.E R8, [R4.64] ;  /* 0x000000100408a981 */ /* 0x000f62000c1e1900 */
[----:B------:R-:W-:Y:S01]  /*03e0*/  UMOV UR8, 0xffffffff ;  /* 0xffffffff00087882 */ /* 0x000fe20000000000 */
[----:B------:R-:W-:-:S04]  /*03f0*/  SHF.R.S32.HI R12, RZ, 0x1f, R7 ;  /* 0x0000001fff0c7819 */ /* 0x000fc80000011407 */
[----:B----4-:R-:W-:Y:S01]  /*0400*/  LEA.HI R11, R12, R7, RZ, 0x5 ;  /* 0x000000070c0b7211 */ /* 0x010fe200078f28ff */
[----:B------:R-:W1:Y:S01]  /*0410*/  LDC.U8 R212, c[0x0][0x2d8] ;  /* 0x0000b600ffd47b82 */ /* 0x000e620000000000 */
[----:B------:R-:W-:Y:S02]  /*0420*/  UMOV UR14, URZ ;  /* 0x0000003f000e7c82 */ /* 0x000fe40008000000 */
[----:B------:R-:W-:-:S05]  /*0430*/  UMOV UR19, 0xffffffff ;  /* 0xffffffff00137882 */ /* 0x000fca0000000000 */
[----:B--2---:R-:W2:Y:S08]  /*0440*/  @P0 R2UR UR8, R9 ;  /* 0x00000000090803c2 */ /* 0x004eb000000e0000 */
[----:B---3--:R3:W2:Y:S01]  /*0450*/  @P0 R2UR UR15, R0 ;  /* 0x00000000000f03c2 */ /* 0x0086a200000e0000 */
[----:B------:R-:W-:-:S04]  /*0460*/  ISETP.NE.U32.AND P0, PT, RZ, c[0x0][0x248], PT ;  /* 0x00009200ff007a0c */ /* 0x000fc80003f05070 */
[----:B------:R-:W-:Y:S02]  /*0470*/  ISETP.NE.AND.EX P0, PT, RZ, c[0x0][0x24c], PT, P0 ;  /* 0x00009300ff007a0c */ /* 0x000fe40003f05300 */
[----:B---3--:R-:W-:-:S05]  /*0480*/  LOP3.LUT R0, R11, 0xffffffe0, RZ, 0xc0, !PT ;  /* 0xffffffe00b007812 */ /* 0x008fca00078ec0ff */
[----:B------:R-:W-:-:S05]  /*0490*/  IMAD.IADD R13, R7, 0x1, -R0 ;  /* 0x00000001070d7824 */ /* 0x000fca00078e0a00 */
[----:B------:R3:W-:Y:S01]  /*04a0*/  STL [R1+0x20], R13 ;  /* 0x0000200d01007387 */ /* 0x0007e20000100800 */
[----:B--2---:R-:W-:Y:S01]  /*04b0*/  @UP2 UIADD3 UR15, UR15, -UR8, URZ ;  /* 0x800000080f0f2290 */ /* 0x004fe2000fffe03f */
[----:B-----5:R3:W2:Y:S06]  /*04c0*/  @P1 R2UR UR14, R3 ;  /* 0x00000000030e13c2 */ /* 0x0206ac00000e0000 */
[----:B------:R-:W-:Y:S02]  /*04d0*/  @!UP2 ULDC UR15, c[0x0][0x214] ;  /* 0x00008500000faab9 */ /* 0x000fe40000000800 */
[----:B------:R3:W4:Y:S02]  /*04e0*/  @!P2 R2UR UR19, R8 ;  /* 0x000000000813a3c2 */ /* 0x00072400000e0000 */
[----:B--234-:R-:W-:Y:S05]  /*04f0*/  @!P0 BRA `(.L_x_517) ;  /* 0x0000007000008947 */ /* 0x01cfea0003800000 */
[----:B-1----:R-:W-:-:S13]  /*0500*/  PLOP3.LUT P0, PT, PT, PT, UP3, 0x80, 0x0 ;  /* 0x000000000000781c */ /* 0x002fda0003f0f038 */
[----:B------:R-:W2:Y:S04]  /*0510*/  @P0 LDG.E R0, [R4.64+0x4] ;  /* 0x0000041004000981 */ /* 0x000ea8000c1e1900 */
[----:B------:R-:W3:Y:S01]  /*0520*/  @!P0 LDG.E R4, [R4.64] ;  /* 0x0000001004048981 */ /* 0x000ee2000c1e1900 */
[----:B--2---:R-:W1:Y:S02]  /*0530*/  @P0 R2UR UR6, R0 ;  /* 0x00000000000603c2 */ /* 0x004e6400000e0000 */
[----:B-1----:R-:W-:-:S11]  /*0540*/  @UP3 UIADD3 UR6, UR6, -UR19, URZ ;  /* 0x8000001306063290 */ /* 0x002fd6000fffe03f */
[----:B---3--:R1:W2:Y:S02]  /*0550*/  @!P0 R2UR UR6, R4 ;  /* 0x00000000040683c2 */ /* 0x0082a400000e0000 */
[----:B-12---:R-:W-:Y:S05]  /*0560*/  BRA `(.L_x_518) ;  /* 0x0000001000007947 */ /* 0x006fea0003800000 */
.L_x_517:
[----:B-1----:R-:W-:Y:S02]  /*0570*/  ULDC UR6, c[0x0][0x218] ;  /* 0x0000860000067ab9 */ /* 0x002fe40000000800 */
.L_x_518:
        /* <DEDUP_REMOVED lines=21> */
[----:B------:R-:W-:Y:S02]  /*06d0*/  UISETP.GE.AND UP0, UPT, UR13, 0x1, UPT ;  /* 0x000000010d00788c */ /* 0x000fe4000bf06270 */
[----:B------:R-:W-:-:S04]  /*06e0*/  UIADD3 UR4, UR13, 0x7f, URZ ;  /* 0x0000007f0d047890 */ /* 0x000fc8000fffe03f */
[----:B------:R-:W-:Y:S01]  /*06f0*/  PLOP3.LUT P0, PT, PT, PT, UP0, 0x80, 0x0 ;  /* 0x000000000000781c */ /* 0x000fe20003f0f008 */
[----:B------:R-:W-:-:S04]  /*0700*/  USHF.R.S32.HI UR22, URZ, 0x1f, UR4 ;  /* 0x0000001f3f167899 */ /* 0x000fc80008011404 */
[----:B------:R-:W-:-:S08]  /*0710*/  ULEA.HI UR22, UR22, UR4, URZ, 0x7 ;  /* 0x0000000416167291 */ /* 0x000fd0000f8f383f */
[----:B------:R-:W-:Y:S05]  /*0720*/  @!P0 BRA `(.L_x_519) ;  /* 0x00019d9000008947 */ /* 0x000fea0003800000 */
[----:B------:R-:W-:Y:S01]  /*0730*/  UISETP.NE.AND UP1, UPT, UR8, -0x1, UPT ;  /* 0xffffffff0800788c */ /* 0x000fe2000bf25270 */
[----:B------:R-:W-:Y:S01]  /*0740*/  SHF.R.S32.HI R0, RZ, 0x1f, R13 ;  /* 0x0000001fff007819 */ /* 0x000fe2000001140d */
[----:B------:R-:W-:Y:S02]  /*0750*/  UISETP.NE.AND UP0, UPT, UR19, -0x1, UPT ;  /* 0xffffffff1300788c */ /* 0x000fe4000bf05270 */
[----:B------:R-:W-:Y:S02]  /*0760*/  ULDC.64 UR4, c[0x0][0x190] ;  /* 0x0000640000047ab9 */ /* 0x000fe40000000a00 */
[----:B------:R-:W-:Y:S02]  /*0770*/  ULDC.64 UR6, c[0x0][0x178] ;  /* 0x00005e0000067ab9 */ /* 0x000fe40000000a00 */
[----:B------:R-:W-:-:S03]  /*0780*/  PLOP3.LUT P0, PT, PT, PT, UP0, 0x80, 0x0 ;  /* 0x000000000000781c */ /* 0x000fc60003f0f008 */
[----:B------:R-:W-:Y:S02]  /*0790*/  @UP1 UIMAD.WIDE.U32 UR24, UR8, UR4, URZ ;  /* 0x00000004081812a5 */ /* 0x000fe4000f8e003f */
[----:B------:R-:W-:Y:S02]  /*07a0*/  @UP0 UIADD3 UR23, UR14, UR19, URZ ;  /* 0x000000130e170290 */ /* 0x000fe4000fffe03f */
[----:B------:R-:W-:Y:S02]  /*07b0*/  @UP1 UIMAD UR18, UR8, UR5, UR25 ;  /* 0x00000005081212a4 */ /* 0x000fe4000f8e0219 */
[----:B------:R-:W-:Y:S02]  /*07c0*/  @!UP1 USHF.R.S32.HI UR25, URZ, 0x1f, UR10 ;  /* 0x0000001f3f199899 */ /* 0x000fe4000801140a */
[----:B------:R-:W-:Y:S02]  /*07d0*/  ULDC.64 UR4, c[0x0][0x198] ;  /* 0x0000660000047ab9 */ /* 0x000fe40000000a00 */
[----:B------:R-:W-:-:S02]  /*07e0*/  @!UP1 UIMAD UR25, UR25, UR6, URZ ;  /* 0x00000006191992a4 */ /* 0x000fc4000f8e023f */
[----:B------:R-:W-:Y:S02]  /*07f0*/  @!UP1 UIMAD.WIDE.U32 UR28, UR10, UR6, URZ ;  /* 0x000000060a1c92a5 */ /* 0x000fe4000f8e003f */
[----:B------:R-:W-:Y:S02]  /*0800*/  @UP0 UIMAD.WIDE.U32 UR26, UR23, UR4, URZ ;  /* 0x00000004171a02a5 */ /* 0x000fe4000f8e003f */
[----:B------:R-:W-:Y:S02]  /*0810*/  USHF.R.S32.HI UR6, URZ, 0x7, UR22 ;  /* 0x000000073f067899 */ /* 0x000fe40008011416 */
[----:B------:R-:W-:Y:S02]  /*0820*/  @UP0 UIMAD UR23, UR23, UR5, UR27 ;  /* 0x00000005171702a4 */ /* 0x000fe4000f8e021b */
[----:B------:R-:W-:Y:S02]  /*0830*/  ULDC UR22, c[0x0][0x1c0] ;  /* 0x0000700000167ab9 */ /* 0x000fe40000000800 */
[----:B------:R-:W-:-:S02]  /*0840*/  UIMAD UR22, UR10, UR22, UR9 ;  /* 0x000000160a1672a4 */ /* 0x000fc4000f8e0209 */
[----:B------:R-:W-:Y:S02]  /*0850*/  ULDC UR5, c[0x0][0x224] ;  /* 0x0000890000057ab9 */ /* 0x000fe40000000800 */
[----:B------:R-:W-:Y:S02]  /*0860*/  UIMAD UR5, UR22, UR5, UR12 ;  /* 0x00000005160572a4 */ /* 0x000fe4000f8e020c */
[----:B------:R-:W-:Y:S02]  /*0870*/  @!UP1 UIMAD UR4, UR10, UR7, UR25 ;  /* 0x000000070a0492a4 */ /* 0x000fe4000f8e0219 */
[----:B------:R-:W-:Y:S02]  /*0880*/  USHF.L.U32 UR22, UR22, 0x5, URZ ;  /* 0x0000000516167899 */ /* 0x000fe4000800063f */
[----:B------:R-:W-:Y:S02]  /*0890*/  ULDC UR7, c[0x0][0x228] ;  /* 0x00008a0000077ab9 */ /* 0x000fe40000000800 */
[----:B------:R-:W-:-:S02]  /*08a0*/  UIMAD UR7, UR5, UR7, URZ ;  /* 0x00000007050772a4 */ /* 0x000fc4000f8e023f */
[----:B------:R-:W-:Y:S01]  /*08b0*/  USHF.R.S32.HI UR5, URZ, 0x1f, UR22 ;  /* 0x0000001f3f057899 */ /* 0x000fe20008011416 */
[----:B------:R-:W-:Y:S01]  /*08c0*/  IADD3 R6, P2, P1, R6, UR22, R13 ;  /* 0x0000001606067c10 */ /* 0x000fe2000f95e00d */
[----:B------:R-:W-:Y:S02]  /*08d0*/  @!UP1 UIADD3 UR18, UR29, UR4, URZ ;  /* 0x000000041d129290 */ /* 0x000fe4000fffe03f */
[----:B------:R-:W-:Y:S02]  /*08e0*/  @UP1 UMOV UR22, UR24 ;  /* 0x0000001800161c82 */ /* 0x000fe40008000000 */
[----:B------:R-:W-:Y:S01]  /*08f0*/  IADD3.X R2, R2, UR5, R0, P2, P1 ;  /* 0x0000000502027c10 */ /* 0x000fe200097e2400 */
[----:B------:R-:W-:Y:S02]  /*0900*/  @!UP1 UMOV UR22, UR28 ;  /* 0x0000001c00169c82 */ /* 0x000fe40008000000 */
[----:B------:R-:W-:Y:S01]  /*0910*/  @UP0 UMOV UR24, UR26 ;  /* 0x0000001a00180c82 */ /* 0x000fe20008000000 */
[----:B------:R-:W-:Y:S05]  /*0920*/  @P0 BRA `(.L_x_520) ;  /* 0x000000d000000947 */ /* 0x000fea0003800000 */
[----:B------:R-:W-:Y:S02]  /*0930*/  USHF.R.S32.HI UR24, URZ, 0x1f, UR14 ;  /* 0x0000001f3f187899 */ /* 0x000fe4000801140e */
[----:B------:R-:W-:-:S02]  /*0940*/  ULDC.64 UR4, c[0x0][0x198] ;  /* 0x0000660000047ab9 */ /* 0x000fc40000000a00 */
[----:B------:R-:W-:Y:S02]  /*0950*/  UIMAD UR24, UR24, UR4, URZ ;  /* 0x00000004181872a4 */ /* 0x000fe4000f8e023f */
[----:B------:R-:W-:Y:S02]  /*0960*/  UIMAD.WIDE.U32 UR26, UR14, UR4, URZ ;  /* 0x000000040e1a72a5 */ /* 0x000fe4000f8e003f */
[----:B------:R-:W-:Y:S02]  /*0970*/  UIMAD UR24, UR14, UR5, UR24 ;  /* 0x000000050e1872a4 */ /* 0x000fe4000f8e0218 */
[----:B------:R-:W-:Y:S02]  /*0980*/  USHF.R.S32.HI UR23, URZ, 0x1f, UR10 ;  /* 0x0000001f3f177899 */ /* 0x000fe4000801140a */
[----:B------:R-:W-:Y:S02]  /*0990*/  ULDC.64 UR4, c[0x0][0x180] ;  /* 0x0000600000047ab9 */ /* 0x000fe40000000a00 */
[----:B------:R-:W-:-:S02]  /*09a0*/  UIADD3 UR25, UR27, UR24, URZ ;  /* 0x000000181b197290 */ /* 0x000fc4000fffe03f */
[----:B------:R-:W-:Y:S02]  /*09b0*/  UIMAD UR23, UR23, UR4, URZ ;  /* 0x00000004171772a4 */ /* 0x000fe4000f8e023f */
[----:B------:R-:W-:Y:S02]  /*09c0*/  UMOV UR24, UR26 ;  /* 0x0000001a00187c82 */ /* 0x000fe40008000000 */
[----:B------:R-:W-:Y:S02]  /*09d0*/  UIMAD UR23, UR10, UR5, UR23 ;  /* 0x000000050a1772a4 */ /* 0x000fe4000f8e0217 */
[----:B------:R-:W-:-:S04]  /*09e0*/  UIMAD.WIDE.U32 UR24, UR10, UR4, UR24 ;  /* 0x000000040a1872a5 */ /* 0x000fc8000f8e0018 */
[----:B------:R-:W-:Y:S02]  /*09f0*/  UIADD3 UR23, UR25, UR23, URZ ;  /* 0x0000001719177290 */ /* 0x000fe4000fffe03f */
.L_x_520:
        /* <DEDUP_REMOVED lines=11> */
[----:B------:R-:W-:Y:S01]  /*0ab0*/  USHF.R.S32.HI UR19, URZ, 0x1f, UR9 ;  /* 0x0000001f3f137899 */ /* 0x000fe20008011409 */
        /* <DEDUP_REMOVED lines=32> */
.L_x_521:
[CC--:B------:R-:W-:Y:S01]  /*0cc0*/  LEA.HI R4, R12.reuse, R7.reuse, RZ, 0x2 ;  /* 0x000000070c047211 */ /* 0x0c0fe200078f10ff */
[----:B------:R-:W1:Y:S01]  /*0cd0*/  S2R R10, SR_CTAID.Z ;  /* 0x00000000000a7919 */ /* 0x000e620000002700 */
[----:B------:R-:W-:Y:S01]  /*0ce0*/  LEA.HI R16, R12, R7, RZ, 0x3 ;  /* 0x000000070c107211 */ /* 0x000fe200078f18ff */
[----:B------:R-:W-:Y:S01]  /*0cf0*/  UIADD3 UR12, -UR12, UR15, URZ ;  /* 0x0000000f0c0c7290 */ /* 0x000fe2000fffe13f */
[----:B------:R-:W-:Y:S01]  /*0d00*/  LOP3.LUT R3, R4, 0xfffffffc, RZ, 0xc0, !PT ;  /* 0xfffffffc04037812 */ /* 0x000fe200078ec0ff */
[----:B------:R-:W-:Y:S01]  /*0d10*/  ULDC.64 UR4, c[0x0][0x1a8] ;  /* 0x00006a0000047ab9 */ /* 0x000fe20000000a00 */
[----:B------:R-:W-:Y:S01]  /*0d20*/  SHF.R.S32.HI R0, RZ, 0x3, R16 ;  /* 0x00000003ff007819 */ /* 0x000fe20000011410 */
[----:B------:R-:W-:Y:S01]  /*0d30*/  UIMAD UR4, UR19, UR4, URZ ;  /* 0x00000004130472a4 */ /* 0x000fe2000f8e023f */
[----:B------:R-:W-:Y:S01]  /*0d40*/  SHF.R.S32.HI R22, RZ, 0x2, R4 ;  /* 0x00000002ff167819 */ /* 0x000fe20000011404 */
[----:B------:R-:W-:Y:S01]  /*0d50*/  IMAD.IADD R3, R7, 0x1, -R3 ;  /* 0x0000000107037824 */ /* 0x000fe200078e0a03 */
[----:B------:R-:W-:Y:S01]  /*0d60*/  SHF.R.S32.HI R213, RZ, 0x1f, R13 ;  /* 0x0000001fffd57819 */ /* 0x000fe2000001140d */
[----:B------:R-:W-:Y:S01]  /*0d70*/  IMAD.SHL.U32 R5, R0, 0x40, RZ ;  /* 0x0000004000057824 */ /* 0x000fe200078e00ff */
[----:B------:R-:W-:Y:S01]  /*0d80*/  LEA.HI R4, R4, R22, RZ, 0x1 ;  /* 0x0000001604047211 */ /* 0x000fe200078f08ff */
[----:B------:R-:W-:Y:S01]  /*0d90*/  IMAD.SHL.U32 R190, R3, 0x8, RZ ;  /* 0x0000000803be7824 */ /* 0x000fe200078e00ff */
[--C-:B------:R-:W-:Y:S01]  /*0da0*/  SHF.R.S32.HI R3, RZ, 0x5, R11.reuse ;  /* 0x00000005ff037819 */ /* 0x100fe2000001140b */
[----:B------:R-:W-:Y:S01]  /*0db0*/  UIMAD UR4, UR9, UR5, UR4 ;  /* 0x00000005090472a4 */ /* 0x000fe2000f8e0204 */
[----:B------:R-:W-:Y:S01]  /*0dc0*/  LOP3.LUT R5, R5, 0xc0, RZ, 0xc0, !PT ;  /* 0x000000c005057812 */ /* 0x000fe200078ec0ff */
[----:B------:R-:W-:Y:S01]  /*0dd0*/  IMAD.U32 R20, RZ, RZ, UR11 ;  /* 0x0000000bff147e24 */ /* 0x000fe2000f8e00ff */
[----:B------:R-:W-:Y:S01]  /*0de0*/  SHF.R.S32.HI R11, RZ, 0x1f, R11 ;  /* 0x0000001fff0b7819 */ /* 0x000fe2000001140b */
[----:B------:R-:W-:Y:S01]  /*0df0*/  BSSY B0, `(.L_x_522) ;  /* 0x000002c000007945 */ /* 0x000fe20003800000 */
[----:B------:R-:W-:-:S02]  /*0e00*/  LOP3.LUT R4, R4, 0x7fffffe, RZ, 0xc0, !PT ;  /* 0x07fffffe04047812 */ /* 0x000fc400078ec0ff */
[----:B------:R-:W-:Y:S02]  /*0e10*/  LOP3.LUT R8, R5, 0x18, R190, 0xf8, !PT ;  /* 0x0000001805087812 */ /* 0x000fe400078ef8be */
[----:B------:R-:W-:Y:S01]  /*0e20*/  LEA.HI R11, R11, R3, RZ, 0x2 ;  /* 0x000000030b0b7211 */ /* 0x000fe200078f10ff */
[----:B------:R-:W-:Y:S01]  /*0e30*/  IMAD.IADD R4, R22, 0x1, -R4 ;  /* 0x0000000116047824 */ /* 0x000fe200078e0a04 */
[----:B------:R-:W-:Y:S02]  /*0e40*/  SHF.R.U32.HI R5, RZ, 0x3, R5 ;  /* 0x00000003ff057819 */ /* 0x000fe40000011605 */
[----:B------:R-:W-:Y:S01]  /*0e50*/  LEA.HI R213, R213, R13, RZ, 0x2 ;  /* 0x0000000dd5d57211 */ /* 0x000fe200078f10ff */
[----:B------:R-:W-:Y:S01]  /*0e60*/  IMAD R4, R3, 0x8, R4 ;  /* 0x0000000803047824 */ /* 0x000fe200078e0204 */
[----:B------:R-:W-:Y:S02]  /*0e70*/  LOP3.LUT R11, R11, 0xffffffc, RZ, 0xc0, !PT ;  /* 0x0ffffffc0b0b7812 */ /* 0x000fe400078ec0ff */
[----:B------:R-:W-:-:S02]  /*0e80*/  LOP3.LUT R5, R8, R5, RZ, 0x3c, !PT ;  /* 0x0000000508057212 */ /* 0x000fc400078e3cff */
[----:B------:R-:W-:Y:S01]  /*0e90*/  SHF.R.S32.HI R9, RZ, 0x2, R213 ;  /* 0x00000002ff097819 */ /* 0x000fe200000114d5 */
[----:B------:R-:W-:Y:S01]  /*0ea0*/  IMAD.IADD R11, R3, 0x1, -R11 ;  /* 0x00000001030b7824 */ /* 0x000fe200078e0a0b */
[----:B------:R-:W-:Y:S01]  /*0eb0*/  SHF.R.S32.HI R191, RZ, 0x1f, R190 ;  /* 0x0000001fffbf7819 */ /* 0x000fe200000114be */
[----:B------:R-:W-:Y:S01]  /*0ec0*/  IMAD.U32 R4, R4, 0x20, R5 ;  /* 0x0000002004047824 */ /* 0x000fe200078e0005 */
[----:B------:R-:W-:Y:S01]  /*0ed0*/  IADD3 R8, P0, R190, UR22, RZ ;  /* 0x00000016be087c10 */ /* 0x000fe2000ff1e0ff */
[----:B------:R-:W-:Y:S01]  /*0ee0*/  IMAD R9, R11, 0x10, R9 ;  /* 0x000000100b097824 */ /* 0x000fe200078e0209 */
[--C-:B------:R-:W-:Y:S01]  /*0ef0*/  SHF.R.S32.HI R23, RZ, 0x1f, R22.reuse ;  /* 0x0000001fff177819 */ /* 0x100fe20000011416 */
[----:B------:R-:W-:Y:S01]  /*0f00*/  IMAD.SHL.U32 R186, R4, 0x2, RZ ;  /* 0x0000000204ba7824 */ /* 0x000fe200078e00ff */
[----:B------:R-:W-:Y:S03]  /*0f10*/  STL.64 [R1+0x1a0], R190 ;  /* 0x0001a0be01007387 */ /* 0x000fe60000100a00 */
[----:B------:R-:W-:Y:S01]  /*0f20*/  IMAD.WIDE R20, R20, 0x80, R22 ;  /* 0x0000008014147825 */ /* 0x000fe200078e0216 */
[----:B------:R2:W-:Y:S04]  /*0f30*/  STL [R1+0x17c], R9 ;  /* 0x00017c0901007387 */ /* 0x0005e80000100800 */
[----:B------:R3:W-:Y:S01]  /*0f40*/  STL [R1+0x178], R186 ;  /* 0x000178ba01007387 */ /* 0x0007e20000100800 */
[----:B--2---:R-:W-:-:S02]  /*0f50*/  IADD3.X R9, R191, UR18, RZ, P0, !PT ;  /* 0x00000012bf097c10 */ /* 0x004fc400087fe4ff */
[----:B------:R-:W-:-:S03]  /*0f60*/  ISETP.GE.AND P0, PT, R22, UR12, PT ;  /* 0x0000000c16007c0c */ /* 0x000fc6000bf06270 */
[----:B-1----:R-:W-:Y:S01]  /*0f70*/  IMAD.WIDE.U32 R10, R10, c[0x0][0x1a8], R8 ;  /* 0x00006a000a0a7a25 */ /* 0x002fe200078e0008 */
[----:B------:R-:W-:-:S04]  /*0f80*/  SHF.R.S32.HI R9, RZ, 0x1f, R17 ;  /* 0x0000001fff097819 */ /* 0x000fc80000011411 */
[----:B------:R-:W-:-:S05]  /*0f90*/  IADD3 R19, R11, UR4, RZ ;  /* 0x000000040b137c10 */ /* 0x000fca000fffe0ff */
[----:B------:R-:W-:Y:S05]  /*0fa0*/  @P0 BRA `(.L_x_523) ;  /* 0x0000010000000947 */ /* 0x000fea0003800000 */
[----:B---3--:R-:W-:-:S13]  /*0fb0*/  ISETP.GE.AND P0, PT, R190, c[0x0][0x220], PT ;  /* 0x00008800be007a0c */ /* 0x008fda0003f06270 */
        /* <DEDUP_REMOVED lines=15> */
.L_x_523:
[----:B---3--:R-:W-:Y:S05]  /*10b0*/  BSYNC B0 ;  /* 0x0000000000007941 */ /* 0x008fea0003800000 */
.L_x_522:
        /* <DEDUP_REMOVED lines=21> */
.L_x_525:
[----:B------:R-:W-:Y:S05]  /*1210*/  BSYNC B0 ;  /* 0x0000000000007941 */ /* 0x000fea0003800000 */
.L_x_524:
        /* <DEDUP_REMOVED lines=21> */
.L_x_527:
[----:B------:R-:W-:Y:S05]  /*1370*/  BSYNC B0 ;  /* 0x0000000000007941 */ /* 0x000fea0003800000 */
.L_x_526:
[----:B------:R-:W-:Y:S01]  /*1380*/  IADD3 R13, R22, 0x60, RZ ;  /* 0x00000060160d7810 */ /* 0x000fe20007ffe0ff */
[----:B------:R-:W-:Y:S01]  /*1390*/  IMAD.MOV.U32 R181, RZ, RZ, c[0x0][0x198] ;  /* 0x00006600ffb57624 */ /* 0x000fe200078e00ff */
[----:B------:R-:W-:Y:S01]  /*13a0*/  BSSY B0, `(.L_x_528) ;  /* 0x0000016000007945 */ /* 0x000fe20003800000 */
[----:B------:R-:W-:Y:S01]  /*13b0*/  IMAD.MOV.U32 R182, RZ, RZ, 0x7 ;  /* 0x00000007ffb67424 */ /* 0x000fe200078e00ff */
[----:B------:R-:W-:Y:S01]  /*13c0*/  ISETP.GE.AND P0, PT, R13, UR12, PT ;  /* 0x0000000c0d007c0c */ /* 0x000fe2000bf06270 */
[----:B------:R-:W-:-:S03]  /*13d0*/  IMAD.SHL.U32 R183, R181, 0x80, RZ ;  /* 0x00000080b5b77824 */ /* 0x000fc600078e00ff */
[----:B------:R-:W-:-:S09]  /*13e0*/  SHF.L.U64.HI R182, R181, R182, c[0x0][0x19c] ;  /* 0x00006700b5b67619 */ /* 0x000fd200000102b6 */
        /* <DEDUP_REMOVED lines=17> */
.L_x_529:
[----:B------:R-:W-:Y:S05]  /*1500*/  BSYNC B0 ;  /* 0x0000000000007941 */ /* 0x000fea0003800000 */
.L_x_528:
[C---:B------:R-:W-:Y:S01]  /*1510*/  IMAD R5, R23.reuse, c[0x0][0x198], RZ ;  /* 0x0000660017057a24 */ /* 0x040fe200078e02ff */
[-C--:B------:R-:W-:Y:S01]  /*1520*/  LEA.HI R12, R12, R7.reuse, RZ, 0x4 ;  /* 0x000000070c0c7211 */ /* 0x080fe200078f20ff */
[--C-:B-1----:R-:W-:Y:S01]  /*1530*/  IMAD.WIDE.U32 R18, R22, c[0x0][0x198], R190.reuse ;  /* 0x0000660016127a25 */ /* 0x102fe200078e00be */
[----:B------:R-:W-:Y:S01]  /*1540*/  UIADD3 UR27, UR6, -0x1, URZ ;  /* 0xffffffff061b7890 */ /* 0x000fe2000fffe03f */
[----:B------:R-:W-:Y:S01]  /*1550*/  BSSY B0, `(.L_x_530) ;  /* 0x0000034000007945 */ /* 0x000fe20003800000 */
[----:B------:R-:W-:Y:S01]  /*1560*/  LOP3.LUT R8, R12, 0xfffffff0, RZ, 0xc0, !PT ;  /* 0xfffffff00c087812 */ /* 0x000fe200078ec0ff */
[----:B------:R-:W-:Y:S01]  /*1570*/  IMAD R4, R23, c[0x0][0x1a0], RZ ;  /* 0x0000680017047a24 */ /* 0x000fe200078e02ff */
[----:B------:R-:W-:Y:S01]  /*1580*/  IADD3 R20, P1, R18, UR24, RZ ;  /* 0x0000001812147c10 */ /* 0x000fe2000ff3e0ff */
[----:B------:R-:W-:Y:S01]  /*1590*/  IMAD.WIDE.U32 R10, R22, c[0x0][0x1a0], R190 ;  /* 0x00006800160a7a25 */ /* 0x000fe200078e00be */
[----:B------:R-:W-:Y:S01]  /*15a0*/  IADD3 R8, -R8, R7, RZ ;  /* 0x0000000708087210 */ /* 0x000fe20007ffe1ff */
[----:B------:R-:W-:-:S02]  /*15b0*/  UIMAD UR9, UR27, -0x80, UR13 ;  /* 0xffffff801b0978a4 */ /* 0x000fc4000f8e020d */
[----:B------:R-:W-:Y:S01]  /*15c0*/  IMAD R5, R22, c[0x0][0x19c], R5 ;  /* 0x0000670016057a24 */ /* 0x000fe200078e0205 */
[----:B------:R-:W-:Y:S01]  /*15d0*/  IADD3 R18, P0, R10, UR26, RZ ;  /* 0x0000001a0a127c10 */ /* 0x000fe2000ff1e0ff */
[----:B------:R-:W-:Y:S01]  /*15e0*/  IMAD R4, R22, c[0x0][0x1a4], R4 ;  /* 0x0000690016047a24 */ /* 0x000fe200078e0204 */
[----:B------:R-:W-:Y:S01]  /*15f0*/  USHF.R.S32.HI UR10, URZ, 0x1f, UR27 ;  /* 0x0000001f3f0a7899 */ /* 0x000fe2000801141b */
[----:B------:R-:W-:Y:S01]  /*1600*/  IMAD R10, R9, c[0x0][0x1b0], RZ ;  /* 0x00006c00090a7a24 */ /* 0x000fe200078e02ff */
[----:B------:R-:W-:Y:S01]  /*1610*/  IADD3.X R21, R19, UR23, R5, P1, !PT ;  /* 0x0000001713157c10 */ /* 0x000fe20008ffe405 */
[----:B------:R-:W-:Y:S01]  /*1620*/  IMAD R9, R9, c[0x0][0x1b8], RZ ;  /* 0x00006e0009097a24 */ /* 0x000fe200078e02ff */
[----:B------:R-:W-:Y:S01]  /*1630*/  IADD3.X R19, R11, UR25, R4, P0, !PT ;  /* 0x000000190b137c10 */ /* 0x000fe200087fe404 */
[C---:B------:R-:W-:Y:S01]  /*1640*/  IMAD R10, R17.reuse, c[0x0][0x1b4], R10 ;  /* 0x00006d00110a7a24 */ /* 0x040fe200078e020a */
[----:B------:R-:W-:Y:S01]  /*1650*/  LEA.HI R11, R8, R8, RZ, 0x1 ;  /* 0x00000008080b7211 */ /* 0x000fe200078f08ff */
[----:B--2---:R-:W-:Y:S01]  /*1660*/  IMAD.WIDE.U32 R24, R17, c[0x0][0x1b0], R20 ;  /* 0x00006c0011187a25 */ /* 0x004fe200078e0014 */
[----:B------:R-:W-:-:S02]  /*1670*/  ISETP.GE.AND P0, PT, R22, UR9, PT ;  /* 0x0000000916007c0c */ /* 0x000fc4000bf06270 */
[----:B------:R-:W-:Y:S01]  /*1680*/  SHF.R.S32.HI R4, RZ, 0x1, R11 ;  /* 0x00000001ff047819 */ /* 0x000fe2000001140b */
[----:B------:R-:W-:Y:S01]  /*1690*/  IMAD R9, R17, c[0x0][0x1bc], R9 ;  /* 0x00006f0011097a24 */ /* 0x000fe200078e0209 */
[----:B------:R-:W-:Y:S01]  /*16a0*/  IADD3 R189, R25, R10, RZ ;  /* 0x0000000a19bd7210 */ /* 0x000fe20007ffe0ff */
[----:B------:R-:W-:Y:S01]  /*16b0*/  IMAD.WIDE.U32 R26, R17, c[0x0][0x1b8], R18 ;  /* 0x00006e00111a7a25 */ /* 0x000fe200078e0012 */
[----:B------:R1:W-:Y:S01]  /*16c0*/  STL.64 [R1+0x188], R24 ;  /* 0x0001881801007387 */ /* 0x0003e20000100a00 */
[----:B------:R-:W-:Y:S02]  /*16d0*/  SHF.R.S32.HI R5, RZ, 0x1f, R11 ;  /* 0x0000001fff057819 */ /* 0x000fe4000001140b */
[----:B------:R-:W-:Y:S01]  /*16e0*/  IMAD.MOV.U32 R188, RZ, RZ, R24 ;  /* 0x000000ffffbc7224 */ /* 0x000fe200078e0018 */
[----:B------:R-:W-:Y:S01]  /*16f0*/  IADD3 R17, R27, R9, RZ ;  /* 0x000000091b117210 */ /* 0x000fe20007ffe0ff */
[----:B------:R1:W-:Y:S01]  /*1700*/  STL.64 [R1+0x180], R26 ;  /* 0x0001801a01007387 */ /* 0x0003e20000100a00 */
[----:B------:R-:W-:Y:S01]  /*1710*/  LEA.HI R5, R5, R4, RZ, 0x2 ;  /* 0x0000000405057211 */ /* 0x000fe200078f10ff */
[----:B------:R-:W-:-:S02]  /*1720*/  IMAD R20, R182, UR27, RZ ;  /* 0x0000001bb6147c24 */ /* 0x000fc4000f8e02ff */
[----:B------:R1:W-:Y:S01]  /*1730*/  STL.64 [R1+0x190], R188 ;  /* 0x000190bc01007387 */ /* 0x0003e20000100a00 */
[----:B------:R-:W-:Y:S01]  /*1740*/  LOP3.LUT R5, R5, 0xfffffffc, RZ, 0xc0, !PT ;  /* 0xfffffffc05057812 */ /* 0x000fe200078ec0ff */
[C---:B------:R-:W-:Y:S02]  /*1750*/  IMAD R20, R183.reuse, UR10, R20 ;  /* 0x0000000ab7147c24 */ /* 0x040fe4000f8e0214 */
[----:B------:R1:W-:Y:S01]  /*1760*/  STL [R1+0x174], R17 ;  /* 0x0001741101007387 */ /* 0x0003e20000100800 */
[----:B------:R-:W-:-:S04]  /*1770*/  IMAD.WIDE.U32 R18, R183, UR27, R188 ;  /* 0x0000001bb7127c25 */ /* 0x000fc8000f8e00bc */
[----:B------:R-:W-:Y:S01]  /*1780*/  IMAD.IADD R5, R4, 0x1, -R5 ;  /* 0x0000000104057824 */ /* 0x000fe200078e0a05 */
[----:B------:R-:W-:Y:S01]  /*1790*/  MOV R4, 0x10 ;  /* 0x0000001000047802 */ /* 0x000fe20000000f00 */
[----:B------:R-:W-:-:S03]  /*17a0*/  IMAD.IADD R21, R19, 0x1, R20 ;  /* 0x0000000113157824 */ /* 0x000fc600078e0214 */
        /* <DEDUP_REMOVED lines=14> */
.L_x_531:
[----:B------:R-:W-:Y:S05]  /*1890*/  BSYNC B0 ;  /* 0x0000000000007941 */ /* 0x000fea0003800000 */
.L_x_530:
[----:B------:R-:W-:Y:S01]  /*18a0*/  ISETP.GE.AND P0, PT, R15, UR9, PT ;  /* 0x000000090f007c0c */ /* 0x000fe2000bf06270 */
        /* <DEDUP_REMOVED lines=9> */
[----:B------:R-:W-:Y:S01]  /*1940*/  IMAD.X R9, R184, 0x1, R21, P0 ;  /* 0x00000001b8097824 */ /* 0x000fe200000e0615 */
[----:B-1----:R-:W-:-:S04]  /*1950*/  LEA R24, P0, R10, c[0x0][0x168], 0x1 ;  /* 0x00005a000a187a11 */ /* 0x002fc800078008ff */
[----:B------:R-:W-:-:S05]  /*1960*/  LEA.HI.X R25, R10, c[0x0][0x16c], R9, 0x1, P0 ;  /* 0x00005b000a197a11 */ /* 0x000fca00000f0c09 */
[----:B------:R-:W-:Y:S01]  /*1970*/  @!PT LDS RZ, [RZ] ;  /* 0x00000000fffff984 */ /* 0x000fe20000000800 */
[----:B------:R-:W-:Y:S01]  /*1980*/  @!PT LDS RZ, [RZ] ;  /* 0x00000000fffff984 */ /* 0x000fe20000000800 */
[----:B------:R-:W-:Y:S01]  /*1990*/  @!PT LDS RZ, [RZ] ;  /* 0x00000000fffff984 */ /* 0x000fe20000000800 */
[----:B------:R1:W-:Y:S04]  /*19a0*/  LDGSTS.E.BYPASS.LTC128B.128 [R186+0x2800], [R24.64] ;  /* 0x0280000018ba7fae */ /* 0x0003e8000b901d50 */
.L_x_533:
[----:B------:R-:W-:Y:S05]  /*19b0*/  BSYNC B0 ;  /* 0x0000000000007941 */ /* 0x000fea0003800000 */
.L_x_532:
[----:B------:R-:W-:Y:S01]  /*19c0*/  ISETP.GE.AND P0, PT, R14, UR9, PT ;  /* 0x000000090e007c0c */ /* 0x000fe2000bf06270 */
[----:B------:R-:W-:-:S12]  /*19d0*/  BSSY B0, `(.L_x_534) ;  /* 0x000000e000007945 */ /* 0x000fd80003800000 */
[----:B------:R-:W-:Y:S05]  /*19e0*/  @P0 BRA `(.L_x_535) ;  /* 0x000000c000000947 */ /* 0x000fea0003800000 */
[----:B------:R-:W-:-:S13]  /*19f0*/  ISETP.GE.AND P0, PT, R190, c[0x0][0x220], PT ;  /* 0x00008800be007a0c */ /* 0x000fda0003f06270 */
[----:B------:R1:W-:Y:S01]  /*1a00*/  @P0 STS.128 [R186+0x3000], RZ ;  /* 0x003000ffba000388 */ /* 0x0003e20000000c00 */
[----:B------:R-:W-:Y:S05]  /*1a10*/  @P0 BRA `(.L_x_535) ;  /* 0x0000009000000947 */ /* 0x000fea0003800000 */
[----:B------:R-:W-:Y:S01]  /*1a20*/  IMAD.MOV.U32 R9, RZ, RZ, c[0x0][0x19c] ;  /* 0x00006700ff097624 */ /* 0x000fe200078e00ff */
[----:B------:R-:W-:-:S04]  /*1a30*/  LEA R10, P0, R181, R18, 0x6 ;  /* 0x00000012b50a7211 */ /* 0x000fc800078030ff */
[----:B------:R-:W-:Y:S02]  /*1a40*/  LEA.HI.X R9, R181, R21, R9, 0x6, P0 ;  /* 0x00000015b5097211 */ /* 0x000fe400000f3409 */
[----:B-1----:R-:W-:-:S04]  /*1a50*/  LEA R24, P0, R10, c[0x0][0x168], 0x1 ;  /* 0x00005a000a187a11 */ /* 0x002fc800078008ff */
[----:B------:R-:W-:-:S05]  /*1a60*/  LEA.HI.X R25, R10, c[0x0][0x16c], R9, 0x1, P0 ;  /* 0x00005b000a197a11 */ /* 0x000fca00000f0c09 */
[----:B------:R-:W-:Y:S01]  /*1a70*/  @!PT LDS RZ, [RZ] ;  /* 0x00000000fffff984 */ /* 0x000fe20000000800 */
[----:B------:R-:W-:Y:S01]  /*1a80*/  @!PT LDS RZ, [RZ] ;  /* 0x00000000fffff984 */ /* 0x000fe20000000800 */
[----:B------:R-:W-:Y:S01]  /*1a90*/  @!PT LDS RZ, [RZ] ;  /* 0x00000000fffff984 */ /* 0x000fe20000000800 */
[----:B------:R1:W-:Y:S04]  /*1aa0*/  LDGSTS.E.BYPASS.LTC128B.128 [R186+0x3000], [R24.64] ;  /* 0x0300000018ba7fae */ /* 0x0003e8000b901d50 */
.L_x_535:
[----:B------:R-:W-:Y:S05]  /*1ab0*/  BSYNC B0 ;  /* 0x0000000000007941 */ /* 0x000fea0003800000 */
.L_x_534:
[----:B------:R-:W-:Y:S01]  /*1ac0*/  ISETP.GE.AND P0, PT, R13, UR9, PT ;  /* 0x000000090d007c0c */ /* 0x000fe2000bf06270 */
        /* <DEDUP_REMOVED lines=16> */
.L_x_537:
[----:B------:R-:W-:Y:S05]  /*1bd0*/  BSYNC B0 ;  /* 0x0000000000007941 */ /* 0x000fea0003800000 */
.L_x_536:
[----:B------:R-:W0:Y:S01]  /*1be0*/  LDGDEPBAR ;  /* 0x00000000000079af */ /* 0x000e220000000000 */
[----:B------:R-:W-:Y:S01]  /*1bf0*/  ISETP.GE.AND P1, PT, R22, UR9, PT ;  /* 0x0000000916007c0c */ /* 0x000fe2000bf26270 */
[----:B------:R-:W-:Y:S01]  /*1c00*/  ULDC.64 UR4, c[0x0][0x1a0] ;  /* 0x0000680000047ab9 */ /* 0x000fe20000000a00 */
[----:B------:R-:W-:Y:S01]  /*1c10*/  BSSY B0, `(.L_x_538) ;  /* 0x000001b000007945 */ /* 0x000fe20003800000 */
[----:B------:R-:W-:Y:S02]  /*1c20*/  UIMAD.WIDE.U32 UR18, UR27, UR4, URZ ;  /* 0x000000041b1272a5 */ /* 0x000fe4000f8e003f */
[----:B------:R-:W-:-:S04]  /*1c30*/  UIMAD UR4, UR10, UR4, URZ ;  /* 0x000000040a0472a4 */ /* 0x000fc8000f8e023f */
[----:B------:R-:W-:Y:S01]  /*1c40*/  UIMAD UR4, UR27, UR5, UR4 ;  /* 0x000000051b0472a4 */ /* 0x000fe2000f8e0204 */
[----:B------:R-:W-:Y:S02]  /*1c50*/  IMAD.U32 R20, RZ, RZ, UR18 ;  /* 0x00000012ff147e24 */ /* 0x000fe4000f8e00ff */
[----:B------:R-:W-:Y:S01]  /*1c60*/  IMAD.U32 R21, RZ, RZ, UR19 ;  /* 0x00000013ff157e24 */ /* 0x000fe2000f8e00ff */
[----:B------:R-:W-:Y:S02]  /*1c70*/  UIADD3 UR4, UR19, UR4, URZ ;  /* 0x0000000413047290 */ /* 0x000fe4000fffe03f */
[----:B-1----:R-:W-:-:S04]  /*1c80*/  LEA R18, P0, R20, R26, 0x7 ;  /* 0x0000001a14127211 */ /* 0x002fc800078038ff */
[----:B------:R-:W-:Y:S01]  /*1c90*/  IMAD.U32 R9, RZ, RZ, UR4 ;  /* 0x00000004ff097e24 */ /* 0x000fe2000f8e00ff */
[----:B------:R-:W-:-:S04]  /*1ca0*/  DEPBAR.LE SB0, 0x0 ;  /* 0x000080000000791a */ /* 0x000fc80000000000 */
[----:B------:R-:W-:Y:S01]  /*1cb0*/  BAR.SYNC.DEFER_BLOCKING 0x0 ;  /* 0x0000000000007b1d */ /* 0x000fe20000010000 */
[----:B------:R-:W-:-:S05]  /*1cc0*/  LEA.HI.X R19, R20, R17, R9, 0x7, P0 ;  /* 0x0000001114137211 */ /* 0x000fca00000f3c09 */
        /* <DEDUP_REMOVED lines=15> */
.L_x_539:
[----:B------:R-:W-:Y:S05]  /*1dc0*/  BSYNC B0 ;  /* 0x0000000000007941 */ /* 0x000fea0003800000 */
.L_x_538:
[----:B------:R-:W-:Y:S01]  /*1dd0*/  ISETP.GE.AND P0, PT, R15, UR9, PT ;  /* 0x000000090f007c0c */ /* 0x000fe2000bf06270 */
        /* <DEDUP_REMOVED lines=16> */
.L_x_541:
[----:B------:R-:W-:Y:S05]  /*1ee0*/  BSYNC B0 ;  /* 0x0000000000007941 */ /* 0x000fea0003800000 */
.L_x_540:
        /* <DEDUP_REMOVED lines=17> */
.L_x_543:
[----:B------:R-:W-:Y:S05]  /*2000*/  BSYNC B0 ;  /* 0x0000000000007941 */ /* 0x000fea0003800000 */
.L_x_542:
[----:B------:R-:W-:Y:S01]  /*2010*/  ISETP.GE.AND P0, PT, R13, UR9, PT ;  /* 0x000000090d007c0c */ /* 0x000fe2000bf06270 */
[----:B------:R-:W-:-:S12]  /*2020*/  BSSY B0, `(.L_x_544) ;  /* 0x0000011000007945 */ /* 0x000fd80003800000 */
[----:B------:R1:W-:Y:S01]  /*2030*/  @P0 STS.128 [R186+0x5800], RZ ;  /* 0x005800ffba000388 */ /* 0x0003e20000000c00 */
[----:B------:R-:W-:Y:S05]  /*2040*/  @P0 BRA `(.L_x_545) ;  /* 0x000000e000000947 */ /* 0x000fea0003800000 */
[----:B------:R-:W-:-:S13]  /*2050*/  ISETP.GE.AND P0, PT, R190, c[0x0][0x220], PT ;  /* 0x00008800be007a0c */ /* 0x000fda0003f06270 */
[----:B------:R1:W-:Y:S01]  /*2060*/  @P0 STS.128 [R186+0x5800], RZ ;  /* 0x005800ffba000388 */ /* 0x0003e20000000c00 */
[----:B------:R-:W-:Y:S05]  /*2070*/  @P0 BRA `(.L_x_545) ;  /* 0x000000b000000947 */ /* 0x000fea0003800000 */
[----:B------:R-:W-:Y:S01]  /*2080*/  IMAD.MOV.U32 R9, RZ, RZ, c[0x0][0x1a0] ;  /* 0x00006800ff097624 */ /* 0x000fe200078e00ff */
        /* <DEDUP_REMOVED lines=10> */
.L_x_545:
[----:B------:R-:W-:Y:S05]  /*2130*/  BSYNC B0 ;  /* 0x0000000000007941 */ /* 0x000fea0003800000 */
.L_x_544:
[----:B------:R-:W-:Y:S01]  /*2140*/  LOP3.LUT R216, R16, 0xfffffff8, RZ, 0xc0, !PT ;  /* 0xfffffff810d87812 */ /* 0x000fe200078ec0ff */
[----:B------:R-:W-:Y:S01]  /*2150*/  IMAD.SHL.U32 R5, R5, 0x40, RZ ;  /* 0x0000004005057824 */ /* 0x000fe200078e00ff */
[----:B------:R-:W-:Y:S01]  /*2160*/  LOP3.LUT R180, R11, 0x7fffffe, RZ, 0xc0, !PT ;  /* 0x07fffffe0bb47812 */ /* 0x000fe200078ec0ff */
[----:B------:R-:W0:Y:S01]  /*2170*/  LDGDEPBAR ;  /* 0x00000000000079af */ /* 0x000e220000000000 */
[----:B------:R-:W-:Y:S01]  /*2180*/  SHF.R.S32.HI R10, RZ, 0x1f, R8 ;  /* 0x0000001fff0a7819 */ /* 0x000fe20000011408 */
[----:B------:R-:W-:Y:S01]  /*2190*/  IMAD.IADD R216, R7, 0x1, -R216 ;  /* 0x0000000107d87824 */ /* 0x000fe200078e0ad8 */
[----:B------:R-:W-:Y:S01]  /*21a0*/  SHF.R.S32.HI R9, RZ, 0x4, R12 ;  /* 0x00000004ff097819 */ /* 0x000fe2000001140c */
[----:B------:R-:W-:Y:S01]  /*21b0*/  IMAD.IADD R180, R8, 0x1, -R180 ;  /* 0x0000000108b47824 */ /* 0x000fe200078e0ab4 */
[----:B------:R-:W-:Y:S01]  /*21c0*/  LEA.HI R8, R10, R8, RZ, 0x3 ;  /* 0x000000080a087211 */ /* 0x000fe200078f18ff */
[----:B------:R-:W-:Y:S01]  /*21d0*/  UISETP.GE.AND UP0, UPT, UR13, 0x81, UPT ;  /* 0x000000810d00788c */ /* 0x000fe2000bf06270 */
[----:B------:R-:W-:-:S02]  /*21e0*/  LEA.HI R16, R216, R216, RZ, 0x1 ;  /* 0x000000d8d8107211 */ /* 0x000fc400078f08ff */
[----:B------:R-:W-:Y:S02]  /*21f0*/  LEA.HI R12, R12, R9, RZ, 0x1 ;  /* 0x000000090c0c7211 */ /* 0x000fe400078f08ff */
[----:B------:R-:W-:Y:S02]  /*2200*/  LOP3.LUT R10, R16, 0x3fffffe, RZ, 0xc0, !PT ;  /* 0x03fffffe100a7812 */ /* 0x000fe400078ec0ff */
[----:B------:R-:W-:Y:S02]  /*2210*/  SHF.R.S32.HI R16, RZ, 0x1, R16 ;  /* 0x00000001ff107819 */ /* 0x000fe40000011410 */
[----:B------:R-:W-:Y:S01]  /*2220*/  LOP3.LUT R12, R12, 0xfffffffe, RZ, 0xc0, !PT ;  /* 0xfffffffe0c0c7812 */ /* 0x000fe200078ec0ff */
[----:B------:R-:W-:Y:S01]  /*2230*/  IMAD.IADD R216, R216, 0x1, -R10 ;  /* 0x00000001d8d87824 */ /* 0x000fe200078e0a0a */
[----:B------:R-:W-:Y:S01]  /*2240*/  LOP3.LUT R10, R5, 0xc0, RZ, 0xc0, !PT ;  /* 0x000000c0050a7812 */ /* 0x000fe200078ec0ff */
[----:B------:R-:W-:Y:S01]  /*2250*/  IMAD.SHL.U32 R5, R8, 0x20, RZ ;  /* 0x0000002008057824 */ /* 0x000fe200078e00ff */
[C---:B------:R-:W-:Y:S01]  /*2260*/  LOP3.LUT P0, RZ, R16.reuse, 0x2, RZ, 0xc0, !PT ;  /* 0x0000000210ff7812 */ /* 0x040fe2000780c0ff */
[----:B------:R-:W-:-:S02]  /*2270*/  IMAD.SHL.U32 R8, R16, 0x40, RZ ;  /* 0x0000004010087824 */ /* 0x000fc400078e00ff */
[----:B------:R-:W-:Y:S01]  /*2280*/  IMAD.IADD R12, R9, 0x1, -R12 ;  /* 0x00000001090c7824 */ /* 0x000fe200078e0a0c */
[----:B------:R-:W-:Y:S01]  /*2290*/  LOP3.LUT R5, R5, 0xffffff00, RZ, 0xc0, !PT ;  /* 0xffffff0005057812 */ /* 0x000fe200078ec0ff */
[----:B------:R-:W-:Y:S01]  /*22a0*/  IMAD.SHL.U32 R9, R0, 0x8, RZ ;  /* 0x0000000800097824 */ /* 0x000fe200078e00ff */
[----:B------:R-:W-:Y:S01]  /*22b0*/  LOP3.LUT R8, R8, 0xc0, RZ, 0xc0, !PT ;  /* 0x000000c008087812 */ /* 0x000fe200078ec0ff */
[C---:B------:R-:W-:Y:S01]  /*22c0*/  IMAD.SHL.U32 R11, R12.reuse, 0x8, RZ ;  /* 0x000000080c0b7824 */ /* 0x040fe200078e00ff */
[----:B------:R-:W-:Y:S01]  /*22d0*/  SHF.R.U32.HI R0, RZ, 0x3, R10 ;  /* 0x00000003ff007819 */ /* 0x000fe2000001160a */
[----:B------:R-:W-:Y:S01]  /*22e0*/  IMAD R216, R12, 0x8, R216 ;  /* 0x000000080cd87824 */ /* 0x000fe200078e02d8 */
[----:B------:R-:W-:Y:S02]  /*22f0*/  LOP3.LUT R9, R8, 0x8, R9, 0xf8, !PT ;  /* 0x0000000808097812 */ /* 0x000fe400078ef809 */
[----:B------:R-:W-:Y:S01]  /*2300*/  LOP3.LUT R11, R10, 0x8, R11, 0xf8, !PT ;  /* 0x000000080a0b7812 */ /* 0x000fe200078ef80b */
        /* <DEDUP_REMOVED lines=12> */
[----:B------:R-:W5:Y:S01]  /*23d0*/  LDSM.16.M88.4 R128, [R216+0x2000] ;  /* 0x00200000d880783b */ /* 0x000f620000000200 */
[----:B------:R-:W-:Y:S02]  /*23e0*/  IADD3 R214, R216, 0x2020, RZ ;  /* 0x00002020d8d67810 */ /* 0x000fe40007ffe0ff */
[----:B------:R-:W-:Y:S01]  /*23f0*/  @P0 IADD3 R214, R16, -0x20, RZ ;  /* 0xffffffe010d60810 */ /* 0x000fe20007ffe0ff */
[----:B------:R-:W1:Y:S01]  /*2400*/  LDSM.16.M88.4 R8, [R217+0x1000] ;  /* 0x00100000d908783b */ /* 0x000e620000000200 */
[----:B------:R-:W-:Y:S02]  /*2410*/  PLOP3.LUT P0, PT, PT, PT, UP0, 0x80, 0x0 ;  /* 0x000000000000781c */ /* 0x000fe40003f0f008 */
[C---:B------:R-:W-:Y:S01]  /*2420*/  IADD3 R211, R214.reuse, 0x400, RZ ;  /* 0x00000400d6d37810 */ /* 0x040fe20007ffe0ff */
[----:B------:R-:W2:Y:S01]  /*2430*/  LDSM.16.M88.4 R120, [R216+0x2400] ;  /* 0x00240000d878783b */ /* 0x000ea20000000200 */
[C---:B------:R-:W-:Y:S02]  /*2440*/  IADD3 R210, R214.reuse, 0x800, RZ ;  /* 0x00000800d6d27810 */ /* 0x040fe40007ffe0ff */
[C---:B------:R-:W-:Y:S01]  /*2450*/  IADD3 R209, R214.reuse, 0xc00, RZ ;  /* 0x00000c00d6d17810 */ /* 0x040fe20007ffe0ff */
[----:B------:R-:W3:Y:S01]  /*2460*/  LDSM.16.M88.4 R112, [R216+0x2800] ;  /* 0x00280000d870783b */ /* 0x000ee20000000200 */
[----:B------:R-:W-:-:S03]  /*2470*/  IADD3 R208, R214, 0x1000, RZ ;  /* 0x00001000d6d07810 */ /* 0x000fc60007ffe0ff */
[----:B------:R-:W4:Y:S04]  /*2480*/  LDSM.16.M88.4 R104, [R216+0x2c00] ;  /* 0x002c0000d868783b */ /* 0x000f280000000200 */
[----:B------:R-:W2:Y:S04]  /*2490*/  LDSM.16.M88.4 R96, [R216+0x3000] ;  /* 0x00300000d860783b */ /* 0x000ea80000000200 */
[----:B------:R-:W2:Y:S04]  /*24a0*/  LDSM.16.M88.4 R88, [R216+0x3400] ;  /* 0x00340000d858783b */ /* 0x000ea80000000200 */
[----:B------:R-:W3:Y:S04]  /*24b0*/  LDSM.16.M88.4 R80, [R216+0x3800] ;  /* 0x00380000d850783b */ /* 0x000ee80000000200 */
[----:B------:R-:W3:Y:S04]  /*24c0*/  LDSM.16.M88.4 R176, [R216+0x3c00] ;  /* 0x003c0000d8b0783b */ /* 0x000ee80000000200 */
[----:B------:R-:W-:Y:S04]  /*24d0*/  LDSM.16.M88.4 R172, [R215+0x1000] ;  /* 0x00100000d7ac783b */ /* 0x000fe80000000200 */
[----:B------:R-:W4:Y:S01]  /*24e0*/  LDSM.16.M88.4 R164, [R214] ;  /* 0x00000000d6a4783b */ /* 0x000f220000000200 */
[-C--:B-----5:R-:W-:Y:S03]  /*24f0*/  HMMA.16816.F32 R132, R72, R128.reuse, RZ ;  /* 0x000000804884723c */ /* 0x0a0fe600000018ff */
[----:B------:R-:W5:Y:S04]  /*2500*/  LDSM.16.M88.4 R160, [R214+0x400] ;  /* 0x00040000d6a0783b */ /* 0x000f680000000200 */
[----:B------:R-:W5:Y:S01]  /*2510*/  LDSM.16.M88.4 R156, [R214+0x800] ;  /* 0x00080000d69c783b */ /* 0x000f620000000200 */
[C---:B-1----:R-:W-:Y:S03]  /*2520*/  HMMA.16816.F32 R68, R8.reuse, R128, RZ ;  /* 0x000000800844723c */ /* 0x042fe600000018ff */
[----:B------:R-:W1:Y:S04]  /*2530*/  LDSM.16.M88.4 R152, [R214+0xc00] ;  /* 0x000c0000d698783b */ /* 0x000e680000000200 */
[----:B------:R-:W1:Y:S01]  /*2540*/  LDSM.16.M88.4 R148, [R214+0x1000] ;  /* 0x00100000d694783b */ /* 0x000e620000000200 */
[C---:B------:R-:W-:Y:S03]  /*2550*/  HMMA.16816.F32 R64, R8.reuse, R130, RZ ;  /* 0x000000820840723c */ /* 0x040fe600000018ff */
[----:B------:R-:W1:Y:S04]  /*2560*/  LDSM.16.M88.4 R144, [R214+0x1400] ;  /* 0x00140000d690783b */ /* 0x000e680000000200 */
[----:B------:R-:W1:Y:S01]  /*2570*/  LDSM.16.M88.4 R140, [R214+0x1800] ;  /* 0x00180000d68c783b */ /* 0x000e620000000200 */
[C---:B--2---:R-:W-:Y:S03]  /*2580*/  HMMA.16816.F32 R60, R8.reuse, R120, RZ ;  /* 0x00000078083c723c */ /* 0x044fe600000018ff */
[----:B------:R-:W2:Y:S04]  /*2590*/  LDSM.16.M88.4 R136, [R214+0x1c00] ;  /* 0x001c0000d688783b */ /* 0x000ea80000000200 */
[----:B------:R-:W1:Y:S01]  /*25a0*/  LDSM.16.M88.4 R168, [R215] ;  /* 0x00000000d7a8783b */ /* 0x000e620000000200 */
[----:B---3--:R-:W-:Y:S01]  /*25b0*/  HMMA.16816.F32 R52, R8, R112, RZ ;  /* 0x000000700834723c */ /* 0x008fe200000018ff */
[----:B------:R-:W-:-:S07]  /*25c0*/  DEPBAR.LE SB0, 0x0 ;  /* 0x000080000000791a */ /* 0x000fce0000000000 */
        /* <DEDUP_REMOVED lines=27> */
[C---:B------:R-:W-:Y:S08]  /*2780*/  HMMA.16816.F32 R68, R172.reuse, R164, R68 ;  /* 0x000000a4ac44723c */ /* 0x040ff00000001844 */
[C---:B-----5:R-:W-:Y:S08]  /*2790*/  HMMA.16816.F32 R60, R172.reuse, R160, R60 ;  /* 0x000000a0ac3c723c */ /* 0x060ff0000000183c */
[C---:B------:R-:W-:Y:S08]  /*27a0*/  HMMA.16816.F32 R52, R172.reuse, R156, R52 ;  /* 0x0000009cac34723c */ /* 0x040ff00000001834 */
[C---:B-1----:R-:W-:Y:S08]  /*27b0*/  HMMA.16816.F32 R44, R172.reuse, R152, R44 ;  /* 0x00000098ac2c723c */ /* 0x042ff0000000182c */
[C---:B------:R-:W-:Y:S08]  /*27c0*/  HMMA.16816.F32 R36, R172.reuse, R148, R36 ;  /* 0x00000094ac24723c */ /* 0x040ff00000001824 */
[C---:B------:R-:W-:Y:S08]  /*27d0*/  HMMA.16816.F32 R28, R172.reuse, R144, R28 ;  /* 0x00000090ac1c723c */ /* 0x040ff0000000181c */
[C---:B------:R-:W-:Y:S08]  /*27e0*/  HMMA.16816.F32 R20, R172.reuse, R140, R20 ;  /* 0x0000008cac14723c */ /* 0x040ff00000001814 */
        /* <DEDUP_REMOVED lines=24> */
[----:B------:R-:W-:Y:S07]  /*2970*/  HMMA.16816.F32 R72, R168, R138, R72 ;  /* 0x0000008aa848723c */ /* 0x000fee0000001848 */
[----:B------:R-:W-:-:S02]  /*2980*/  IADD3 R171, R214, 0x1400, RZ ;  /* 0x00001400d6ab7810 */ /* 0x000fc40007ffe0ff */
[C---:B------:R-:W-:Y:S02]  /*2990*/  IADD3 R170, R214.reuse, 0x1800, RZ ;  /* 0x00001800d6aa7810 */ /* 0x040fe40007ffe0ff */
[----:B------:R-:W-:Y:S01]  /*29a0*/  IADD3 R169, R214, 0x1c00, RZ ;  /* 0x00001c00d6a97810 */ /* 0x000fe20007ffe0ff */
[----:B------:R-:W-:Y:S06]  /*29b0*/  BAR.SYNC.DEFER_BLOCKING 0x0 ;  /* 0x0000000000007b1d */ /* 0x000fec0000010000 */
[----:B------:R-:W-:Y:S05]  /*29c0*/  @!P0 BRA `(.L_x_546) ;  /* 0x0000033000008947 */ /* 0x000fea0003800000 */
[----:B------:R-:W-:Y:S01]  /*29d0*/  ISETP.GE.AND P1, PT, R190, c[0x0][0x220], PT ;  /* 0x00008800be007a0c */ /* 0x000fe20003f26270 */
[----:B------:R-:W-:Y:S01]  /*29e0*/  UIADD3 UR5, UR6, -0x2, URZ ;  /* 0xfffffffe06057890 */ /* 0x000fe2000fffe03f */
[----:B------:R-:W-:Y:S03]  /*29f0*/  BSSY B0, `(.L_x_547) ;  /* 0x000002f000007945 */ /* 0x000fe60003800000 */
[----:B------:R-:W-:-:S02]  /*2a00*/  USHF.R.S32.HI UR4, URZ, 0x1f, UR5 ;  /* 0x0000001f3f047899 */ /* 0x000fc40008011405 */
[----:B------:R-:W-:Y:S02]  /*2a10*/  IMAD R182, R182, UR5, RZ ;  /* 0x00000005b6b67c24 */ /* 0x000fe4000f8e02ff */
[----:B------:R-:W-:-:S04]  /*2a20*/  IMAD.WIDE.U32 R138, R183, UR5, R188 ;  /* 0x00000005b78a7c25 */ /* 0x000fc8000f8e00bc */
[----:B------:R-:W-:Y:S01]  /*2a30*/  IMAD R183, R183, UR4, R182 ;  /* 0x00000004b7b77c24 */ /* 0x000fe2000f8e02b6 */
        /* <DEDUP_REMOVED lines=42> */
.L_x_548:
[----:B------:R-:W-:Y:S05]  /*2ce0*/  BSYNC B0 ;  /* 0x0000000000007941 */ /* 0x000fea0003800000 */
.L_x_547:
[----:B------:R-:W0:Y:S02]  /*2cf0*/  LDGDEPBAR ;  /* 0x00000000000079af */ /* 0x000e240000000000 */
.L_x_546:
[----:B------:R-:W-:Y:S01]  /*2d00*/  IMAD.SHL.U32 R136, R7, 0x2, RZ ;  /* 0x0000000207887824 */ /* 0x000fe200078e00ff */
[----:B------:R-:W-:Y:S01]  /*2d10*/  STL [R1+0x2dc], R19 ;  /* 0x0002dc1301007387 */ /* 0x000fe20000100800 */
[----:B------:R-:W-:Y:S01]  /*2d20*/  IMAD.U32 R7, RZ, RZ, UR27 ;  /* 0x0000001bff077e24 */ /* 0x000fe2000f8e00ff */
[----:B------:R-:W-:Y:S01]  /*2d30*/  P2R R222, PR, RZ, 0x1 ;  /* 0x00000001ffde7803 */ /* 0x000fe20000000000 */
[----:B------:R-:W-:Y:S01]  /*2d40*/  USHF.L.U32 UR27, UR27, 0x2, URZ ;  /* 0x000000021b1b7899 */ /* 0x000fe2000800063f */
[----:B------:R-:W-:Y:S01]  /*2d50*/  LOP3.LUT R136, R136, 0x6, RZ, 0xc0, !PT ;  /* 0x0000000688887812 */ /* 0x000fe200078ec0ff */
[----:B------:R3:W-:Y:S01]  /*2d60*/  STL [R1+0x2d8], R14 ;  /* 0x0002d80e01007387 */ /* 0x0007e20000100800 */
[----:B------:R-:W-:Y:S01]  /*2d70*/  UIADD3 UR25, UR21, -0x4498517b, URZ ;  /* 0xbb67ae8515197890 */ /* 0x000fe2000fffe03f */
[----:B------:R-:W-:Y:S01]  /*2d80*/  IMAD R5, R180, 0x20, R5 ;  /* 0x00000020b4057824 */ /* 0x000fe200078e0205 */
[----:B------:R-:W-:Y:S01]  /*2d90*/  UIADD3 UR23, UR27, 0x1, URZ ;  /* 0x000000011b177890 */ /* 0x000fe2000fffe03f */
[----:B------:R-:W-:Y:S01]  /*2da0*/  IMAD R7, R7, 0x80, R136 ;  /* 0x0000008007077824 */ /* 0x000fe200078e0288 */
[----:B------:R-:W-:Y:S01]  /*2db0*/  STL [R1+0x2d4], R152 ;  /* 0x0002d49801007387 */ /* 0x000fe20000100800 */
[----:B------:R-:W-:Y:S01]  /*2dc0*/  UIADD3 UR26, UR20, -0x61c88647, URZ ;  /* 0x9e3779b9141a7890 */ /* 0x000fe2000fffe03f */
[----:B------:R-:W-:Y:S01]  /*2dd0*/  IMAD.IADD R5, R0, 0x1, R5 ;  /* 0x0000000100057824 */ /* 0x000fe200078e0205 */
[----:B------:R-:W-:Y:S01]  /*2de0*/  ULOP3.LUT UR23, UR23, UR21, URZ, 0x3c, !UPT ;  /* 0x0000001517177292 */ /* 0x000fe2000f8e3c3f */
[C---:B------:R-:W-:Y:S01]  /*2df0*/  IADD3 R137, R7.reuse, 0x1, RZ ;  /* 0x0000000107897810 */ /* 0x040fe20007ffe0ff */
[----:B------:R-:W-:Y:S01]  /*2e00*/  STL [R1+0x2d0], R15 ;  /* 0x0002d00f01007387 */ /* 0x000fe20000100800 */
[----:B------:R-:W-:Y:S01]  /*2e10*/  ISETP.GE.AND P2, PT, R7, UR13, PT ;  /* 0x0000000d07007c0c */ /* 0x000fe2000bf46270 */
[----:B------:R-:W-:Y:S01]  /*2e20*/  UIADD3 UR24, UR20, 0x3c6ef372, URZ ;  /* 0x3c6ef37214187890 */ /* 0x000fe2000fffe03f */
[----:B------:R-:W-:Y:S01]  /*2e30*/  ISETP.GE.AND P1, PT, R137, UR13, PT ;  /* 0x0000000d89007c0c */ /* 0x000fe2000bf26270 */
[----:B------:R-:W-:Y:S01]  /*2e40*/  STL.64 [R1+0x2c8], R10 ;  /* 0x0002c80a01007387 */ /* 0x000fe20000100a00 */
[----:B------:R-:W-:Y:S01]  /*2e50*/  FSEL R156, R134, -INF , !P2 ;  /* 0xff800000869c7808 */ /* 0x000fe20005000000 */
[----:B------:R-:W-:Y:S01]  /*2e60*/  UIADD3 UR22, UR21, 0x76cf5d0a, URZ ;  /* 0x76cf5d0a15167890 */ /* 0x000fe2000fffe03f */
[C---:B------:R-:W-:Y:S01]  /*2e70*/  IADD3 R136, R7.reuse, 0x8, RZ ;  /* 0x0000000807887810 */ /* 0x040fe20007ffe0ff */
[----:B------:R-:W-:Y:S01]  /*2e80*/  STL [R1+0x2c0], R151 ;  /* 0x0002c09701007387 */ /* 0x000fe20000100800 */
[----:B------:R-:W-:Y:S01]  /*2e90*/  IADD3 R134, R7, 0x19, RZ ;  /* 0x0000001907867810 */ /* 0x000fe20007ffe0ff */
[----:B------:R-:W-:Y:S01]  /*2ea0*/  UIADD3 UR18, UR21, 0x32370b8f, URZ ;  /* 0x32370b8f15127890 */ /* 0x000fe2000fffe03f */
[----:B------:R-:W-:Y:S01]  /*2eb0*/  FSEL R165, R71, -INF , !P1 ;  /* 0xff80000047a57808 */ /* 0x000fe20004800000 */
[----:B------:R-:W-:Y:S01]  /*2ec0*/  STL [R1+0x2bc], R150 ;  /* 0x0002bc9601007387 */ /* 0x000fe20000100800 */
[----:B------:R-:W-:Y:S01]  /*2ed0*/  FSEL R155, R69, -INF , !P1 ;  /* 0xff800000459b7808 */ /* 0x000fe20004800000 */
[----:B------:R-:W-:Y:S01]  /*2ee0*/  UIADD3 UR19, UR20, -0x255992d5, URZ ;  /* 0xdaa66d2b14137890 */ /* 0x000fe2000fffe03f */
[----:B------:R-:W-:Y:S01]  /*2ef0*/  FSEL R161, R135, -INF , !P1 ;  /* 0xff80000087a17808 */ /* 0x000fe20004800000 */
[----:B------:R-:W-:Y:S01]  /*2f00*/  STL [R1+0x2b8], R149 ;  /* 0x0002b89501007387 */ /* 0x000fe20000100800 */
[----:B------:R-:W-:Y:S01]  /*2f10*/  FSEL R163, R133, -INF , !P1 ;  /* 0xff80000085a37808 */ /* 0x000fe20004800000 */
[----:B------:R-:W-:Y:S01]  /*2f20*/  UIADD3 UR14, UR20, 0x78dde6e4, URZ ;  /* 0x78dde6e4140e7890 */ /* 0x000fe2000fffe03f */
[----:B------:R-:W-:Y:S01]  /*2f30*/  ISETP.GE.AND P6, PT, R136, UR13, PT ;  /* 0x0000000d88007c0c */ /* 0x000fe2000bfc6270 */
[----:B------:R-:W-:Y:S01]  /*2f40*/  STL [R1+0x2b4], R148 ;  /* 0x0002b49401007387 */ /* 0x000fe20000100800 */
[----:B------:R-:W-:Y:S01]  /*2f50*/  ISETP.GE.AND P1, PT, R134, UR13, PT ;  /* 0x0000000d86007c0c */ /* 0x000fe2000bf26270 */
[----:B------:R-:W-:Y:S01]  /*2f60*/  UIADD3 UR9, UR21, -0x56f99767, URZ ;  /* 0xa906689915097890 */ /* 0x000fe2000fffe03f */
[C---:B--2---:R-:W-:Y:S01]  /*2f70*/  IADD3 R138, R7.reuse, 0x9, RZ ;  /* 0x00000009078a7810 */ /* 0x044fe20007ffe0ff */
[----:B------:R-:W-:Y:S01]  /*2f80*/  STL [R1+0x2b0], R213 ;  /* 0x0002b0d501007387 */ /* 0x000fe20000100800 */
[----:B------:R-:W-:Y:S01]  /*2f90*/  IADD3 R134, R7, 0x20, RZ ;  /* 0x0000002007867810 */ /* 0x000fe20007ffe0ff */
[----:B------:R-:W-:Y:S01]  /*2fa0*/  UIADD3 UR10, UR20, 0x1715609d, URZ ;  /* 0x1715609d140a7890 */ /* 0x000fe2000fffe03f */
[----:B------:R-:W-:Y:S01]  /*2fb0*/  FSEL R166, R66, -INF , !P6 ;  /* 0xff80000042a67808 */ /* 0x000fe20007000000 */
[----:B------:R-:W-:Y:S01]  /*2fc0*/  STL.64 [R1+0x2a8], R146 ;  /* 0x0002a89201007387 */ /* 0x000fe20000100a00 */
[----:B------:R-:W-:Y:S01]  /*2fd0*/  FSEL R157, R64, -INF , !P6 ;  /* 0xff800000409d7808 */ /* 0x000fe20007000000 */
[----:B------:R-:W-:Y:S01]  /*2fe0*/  UIADD3 UR29, UR20, -0x4ab325aa, URZ ;  /* 0xb54cda56141d7890 */ /* 0x000fe2000fffe03f */
[----:B------:R-:W-:Y:S01]  /*2ff0*/  FSEL R162, R130, -INF , !P6 ;  /* 0xff80000082a27808 */ /* 0x000fe20007000000 */
[----:B------:R-:W-:Y:S01]  /*3000*/  STL.64 [R1+0x2a0], R144 ;  /* 0x0002a09001007387 */ /* 0x000fe20000100a00 */
[----:B------:R-:W-:-:S02]  /*3010*/  FSEL R199, R128, -INF , !P6 ;  /* 0xff80000080c77808 */ /* 0x000fc40007000000 */
[----:B------:R-:W-:Y:S01]  /*3020*/  ISETP.GE.AND P5, PT, R138, UR13, PT ;  /* 0x0000000d8a007c0c */ /* 0x000fe2000bfa6270 */
[----:B------:R-:W-:Y:S01]  /*3030*/  STL.64 [R1+0x298], R142 ;  /* 0x0002988e01007387 */ /* 0x000fe20000100a00 */
[----:B------:R-:W-:Y:S02]  /*3040*/  ISETP.GE.AND P6, PT, R134, UR13, PT ;  /* 0x0000000d86007c0c */ /* 0x000fe4000bfc6270 */
[C---:B------:R-:W-:Y:S01]  /*3050*/  IADD3 R137, R7.reuse, 0x10, RZ ;  /* 0x0000001007897810 */ /* 0x040fe20007ffe0ff */
[----:B------:R-:W-:Y:S01]  /*3060*/  STL.64 [R1+0x290], R140 ;  /* 0x0002908c01007387 */ /* 0x000fe20000100a00 */
[----:B------:R-:W-:Y:S02]  /*3070*/  IADD3 R134, R7, 0x21, RZ ;  /* 0x0000002107867810 */ /* 0x000fe40007ffe0ff */
[----:B------:R-:W-:Y:S01]  /*3080*/  FSEL R167, R67, -INF , !P5 ;  /* 0xff80000043a77808 */ /* 0x000fe20006800000 */
[----:B------:R-:W-:Y:S01]  /*3090*/  STL [R1+0x220], R4 ;  /* 0x0002200401007387 */ /* 0x000fe20000100800 */
[----:B------:R-:W-:-:S02]  /*30a0*/  FSEL R158, R65, -INF , !P5 ;  /* 0xff800000419e7808 */ /* 0x000fc40006800000 */
[----:B------:R-:W-:Y:S01]  /*30b0*/  FSEL R182, R131, -INF , !P5 ;  /* 0xff80000083b67808 */ /* 0x000fe20006800000 */
[----:B------:R-:W-:Y:S01]  /*30c0*/  STL [R1+0x2e0], R4 ;  /* 0x0002e00401007387 */ /* 0x000fe20000100800 */
[----:B------:R-:W-:Y:S02]  /*30d0*/  FSEL R220, R129, -INF , !P5 ;  /* 0xff80000081dc7808 */ /* 0x000fe40006800000 */
[----:B------:R-:W-:Y:S01]  /*30e0*/  ISETP.GE.AND P4, PT, R137, UR13, PT ;  /* 0x0000000d89007c0c */ /* 0x000fe2000bf86270 */
[----:B------:R-:W-:Y:S01]  /*30f0*/  STL [R1+0x21c], R217 ;  /* 0x00021cd901007387 */ /* 0x000fe20000100800 */
[----:B------:R-:W-:Y:S02]  /*3100*/  ISETP.GE.AND P5, PT, R134, UR13, PT ;  /* 0x0000000d86007c0c */ /* 0x000fe4000bfa6270 */
[C---:B------:R-:W-:Y:S01]  /*3110*/  IADD3 R136, R7.reuse, 0x11, RZ ;  /* 0x0000001107887810 */ /* 0x040fe20007ffe0ff */
[----:B------:R-:W-:Y:S01]  /*3120*/  STL [R1+0x2e4], R217 ;  /* 0x0002e4d901007387 */ /* 0x000fe20000100800 */
[----:B------:R-:W-:-:S02]  /*3130*/  IADD3 R134, R7, 0x28, RZ ;  /* 0x0000002807867810 */ /* 0x000fc40007ffe0ff */
[----:B------:R-:W-:Y:S01]  /*3140*/  FSEL R176, R62, -INF , !P4 ;  /* 0xff8000003eb07808 */ /* 0x000fe20006000000 */
[----:B------:R-:W-:Y:S01]  /*3150*/  STL [R1+0x218], R216 ;  /* 0x000218d801007387 */ /* 0x000fe20000100800 */
[----:B------:R-:W-:Y:S02]  /*3160*/  FSEL R159, R60, -INF , !P4 ;  /* 0xff8000003c9f7808 */ /* 0x000fe40006000000 */
[----:B------:R-:W-:Y:S01]  /*3170*/  FSEL R183, R126, -INF , !P4 ;  /* 0xff8000007eb77808 */ /* 0x000fe20006000000 */
[----:B------:R-:W-:Y:S01]  /*3180*/  STL [R1+0x2e8], R216 ;  /* 0x0002e8d801007387 */ /* 0x000fe20000100800 */
[----:B------:R-:W-:Y:S02]  /*3190*/  FSEL R221, R124, -INF , !P4 ;  /* 0xff8000007cdd7808 */ /* 0x000fe40006000000 */
[----:B------:R-:W-:Y:S01]  /*31a0*/  ISETP.GE.AND P3, PT, R136, UR13, PT ;  /* 0x0000000d88007c0c */ /* 0x000fe2000bf66270 */
[----:B------:R-:W-:Y:S01]  /*31b0*/  STL [R1+0x214], R215 ;  /* 0x000214d701007387 */ /* 0x000fe20000100800 */
[----:B------:R-:W-:-:S02]  /*31c0*/  ISETP.GE.AND P4, PT, R134, UR13, PT ;  /* 0x0000000d86007c0c */ /* 0x000fc4000bf86270 */
[C---:B------:R-:W-:Y:S01]  /*31d0*/  IADD3 R136, R7.reuse, 0x18, RZ ;  /* 0x0000001807887810 */ /* 0x040fe20007ffe0ff */
[----:B------:R-:W-:Y:S01]  /*31e0*/  STL [R1+0x210], R214 ;  /* 0x000210d601007387 */ /* 0x000fe20000100800 */
[----:B------:R-:W-:Y:S02]  /*31f0*/  IADD3 R134, R7, 0x29, RZ ;  /* 0x0000002907867810 */ /* 0x000fe40007ffe0ff */
[----:B------:R-:W-:Y:S01]  /*3200*/  FSEL R160, R70, -INF , !P2 ;  /* 0xff80000046a07808 */ /* 0x000fe20005000000 */
[----:B------:R-:W-:Y:S01]  /*3210*/  STL [R1+0x2ec], R214 ;  /* 0x0002ecd601007387 */ /* 0x000fe20000100800 */
[----:B------:R-:W-:Y:S02]  /*3220*/  FSEL R154, R68, -INF , !P2 ;  /* 0xff800000449a7808 */ /* 0x000fe40005000000 */
[----:B------:R-:W-:Y:S01]  /*3230*/  FSEL R153, R132, -INF , !P2 ;  /* 0xff80000084997808 */ /* 0x000fe20005000000 */
[----:B------:R-:W-:Y:S01]  /*3240*/  STL.64 [R1+0x208], R210 ;  /* 0x000208d201007387 */ /* 0x000fe20000100a00 */
[----:B------:R-:W-:-:S02]  /*3250*/  FSEL R177, R63, -INF , !P3 ;  /* 0xff8000003fb17808 */ /* 0x000fc40005800000 */
[----:B------:R-:W-:Y:S01]  /*3260*/  FSEL R168, R61, -INF , !P3 ;  /* 0xff8000003da87808 */ /* 0x000fe20005800000 */
[----:B------:R-:W-:Y:S01]  /*3270*/  STL [R1+0x2f0], R210 ;  /* 0x0002f0d201007387 */ /* 0x000fe20000100800 */
[----:B------:R-:W-:Y:S02]  /*3280*/  FSEL R185, R127, -INF , !P3 ;  /* 0xff8000007fb97808 */ /* 0x000fe40005800000 */
[----:B------:R-:W-:Y:S01]  /*3290*/  FSEL R223, R125, -INF , !P3 ;  /* 0xff8000007ddf7808 */ /* 0x000fe20005800000 */
[----:B------:R-:W-:Y:S01]  /*32a0*/  STL [R1+0x200], R209 ;  /* 0x000200d101007387 */ /* 0x000fe20000100800 */
[----:B------:R-:W-:Y:S02]  /*32b0*/  ISETP.GE.AND P2, PT, R136, UR13, PT ;  /* 0x0000000d88007c0c */ /* 0x000fe4000bf46270 */
[----:B------:R-:W-:Y:S01]  /*32c0*/  ISETP.GE.AND P3, PT, R134, UR13, PT ;  /* 0x0000000d86007c0c */ /* 0x000fe2000bf66270 */
[----:B------:R-:W-:Y:S01]  /*32d0*/  STL [R1+0x1fc], R208 ;  /* 0x0001fcd001007387 */ /* 0x000fe20000100800 */
[----:B------:R-:W-:-:S02]  /*32e0*/  IADD3 R134, R7, 0x30, RZ ;  /* 0x0000003007867810 */ /* 0x000fc40007ffe0ff */
[----:B------:R-:W-:Y:S01]  /*32f0*/  FSEL R231, R112, -INF , !P4 ;  /* 0xff80000070e77808 */ /* 0x000fe20006000000 */
[----:B------:R-:W-:Y:S01]  /*3300*/  STL.64 [R1+0x2f8], R208 ;  /* 0x0002f8d001007387 */ /* 0x000fe20000100a00 */
[----:B------:R-:W-:Y:S02]  /*3310*/  FSEL R178, R58, -INF , !P2 ;  /* 0xff8000003ab27808 */ /* 0x000fe40005000000 */
[----:B------:R-:W-:Y:S01]  /*3320*/  FSEL R172, R56, -INF , !P2 ;  /* 0xff80000038ac7808 */ /* 0x000fe20005000000 */
[----:B------:R-:W-:Y:S01]  /*3330*/  STL [R1+0x1f8], R171 ;  /* 0x0001f8ab01007387 */ /* 0x000fe20000100800 */
[----:B------:R-:W-:Y:S02]  /*3340*/  FSEL R188, R122, -INF , !P2 ;  /* 0xff8000007abc7808 */ /* 0x000fe40005000000 */
[----:B------:R-:W-:Y:S01]  /*3350*/  FSEL R224, R120, -INF , !P2 ;  /* 0xff80000078e07808 */ /* 0x000fe20005000000 */
[----:B------:R-:W-:Y:S01]  /*3360*/  STL [R1+0x300], R171 ;  /* 0x000300ab01007387 */ /* 0x000fe20000100800 */
[----:B------:R-:W-:-:S02]  /*3370*/  IADD3 R112, R7, 0x41, RZ ;  /* 0x0000004107707810 */ /* 0x000fc40007ffe0ff */
[----:B------:R-:W-:Y:S01]  /*3380*/  ISETP.GE.AND P2, PT, R134, UR13, PT ;  /* 0x0000000d86007c0c */ /* 0x000fe2000bf46270 */
[----:B------:R-:W-:Y:S01]  /*3390*/  STL [R1+0x1f4], R170 ;  /* 0x0001f4aa01007387 */ /* 0x000fe20000100800 */
[----:B------:R-:W-:Y:S02]  /*33a0*/  FSEL R195, R51, -INF , !P3 ;  /* 0xff80000033c37808 */ /* 0x000fe40005800000 */
[----:B------:R-:W-:Y:S01]  /*33b0*/  FSEL R219, R49, -INF , !P3 ;  /* 0xff80000031db7808 */ /* 0x000fe20005800000 */
[----:B------:R-:W-:Y:S01]  /*33c0*/  STL [R1+0x304], R170 ;  /* 0x000304aa01007387 */ /* 0x000fe20000100800 */
[----:B------:R-:W-:Y:S02]  /*33d0*/  FSEL R230, R115, -INF , !P3 ;  /* 0xff80000073e67808 */ /* 0x000fe40005800000 */
[----:B------:R-:W-:Y:S01]  /*33e0*/  FSEL R235, R113, -INF , !P3 ;  /* 0xff80000071eb7808 */ /* 0x000fe20005800000 */
[----:B------:R-:W-:Y:S01]  /*33f0*/  STL [R1+0x1f0], R169 ;  /* 0x0001f0a901007387 */ /* 0x000fe20000100800 */
[----:B------:R-:W-:-:S02]  /*3400*/  ISETP.GE.AND P3, PT, R112, UR13, PT ;  /* 0x0000000d70007c0c */ /* 0x000fc4000bf66270 */
[C---:B------:R-:W-:Y:S01]  /*3410*/  IADD3 R134, R7.reuse, 0x31, RZ ;  /* 0x0000003107867810 */ /* 0x040fe20007ffe0ff */
[----:B------:R-:W-:Y:S01]  /*3420*/  STL [R1+0x308], R169 ;  /* 0x000308a901007387 */ /* 0x000fe20000100800 */
[----:B------:R-:W-:Y:S02]  /*3430*/  IADD3 R112, R7, 0x48, RZ ;  /* 0x0000004807707810 */ /* 0x000fe40007ffe0ff */
[----:B------:R-:W-:Y:S01]  /*3440*/  FSEL R227, R110, -INF , !P2 ;  /* 0xff8000006ee37808 */ /* 0x000fe20005000000 */
[----:B------:R-:W-:Y:S01]  /*3450*/  STL [R1+0x310], R160 ;  /* 0x000310a001007387 */ /* 0x000fe20000100800 */
[----:B------:R-:W-:Y:S02]  /*3460*/  FMNMX.FTZ R110, R153, R163, !PT ;  /* 0x000000a3996e7209 */ /* 0x000fe40007810000 */
[----:B------:R-:W-:Y:S01]  /*3470*/  FSEL R181, R59, -INF , !P1 ;  /* 0xff8000003bb57808 */ /* 0x000fe20004800000 */
[----:B------:R-:W-:Y:S01]  /*3480*/  STL [R1+0x30c], R70 ;  /* 0x00030c4601007387 */ /* 0x000fe20000100800 */
[----:B------:R-:W-:-:S02]  /*3490*/  FSEL R173, R57, -INF , !P1 ;  /* 0xff80000039ad7808 */ /* 0x000fc40004800000 */
[----:B------:R-:W-:Y:S01]  /*34a0*/  FSEL R192, R123, -INF , !P1 ;  /* 0xff8000007bc07808 */ /* 0x000fe20004800000 */
        /* <DEDUP_REMOVED lines=8> */
[----:B------:R-:W-:Y:S01]  /*3530*/  ISETP.GE.AND P2, PT, R112, UR13, PT ;  /* 0x0000000d70007c0c */ /* 0x000fe2000bf46270 */
[----:B------:R-:W-:Y:S01]  /*3540*/  STL [R1+0x31c], R71 ;  /* 0x00031c4701007387 */ /* 0x000fe20000100800 */
[----:B------:R-:W-:Y:S02]  /*3550*/  FMNMX.FTZ R112, R199, R110, !PT ;  /* 0x0000006ec7707209 */ /* 0x000fe40007810000 */
[----:B------:R-:W-:Y:S01]  /*3560*/  FSEL R228, R111, -INF , !P1 ;  /* 0xff8000006fe47808 */ /* 0x000fe20004800000 */
[----:B------:R-:W-:Y:S01]  /*3570*/  STL [R1+0x324], R69 ;  /* 0x0003244501007387 */ /* 0x000fe20000100800 */
[----:B------:R-:W-:Y:S02]  /*3580*/  FMNMX.FTZ R111, R220, R112, !PT ;  /* 0x00000070dc6f7209 */ /* 0x000fe40007810000 */
[C---:B------:R-:W-:Y:S01]  /*3590*/  IADD3 R134, R7.reuse, 0x38, RZ ;  /* 0x0000003807867810 */ /* 0x040fe20007ffe0ff */
[----:B------:R-:W-:Y:S01]  /*35a0*/  STL [R1+0x328], R133 ;  /* 0x0003288501007387 */ /* 0x000fe20000100800 */
[----:B------:R-:W-:-:S02]  /*35b0*/  IADD3 R110, R7, 0x49, RZ ;  /* 0x00000049076e7810 */ /* 0x000fc40007ffe0ff */
[----:B------:R-:W-:Y:S01]  /*35c0*/  FMNMX.FTZ R111, R221, R111, !PT ;  /* 0x0000006fdd6f7209 */ /* 0x000fe20007810000 */
[----:B------:R-:W-:Y:S01]  /*35d0*/  STL [R1+0x330], R166 ;  /* 0x000330a601007387 */ /* 0x000fe20000100800 */
[----:B------:R-:W-:Y:S02]  /*35e0*/  FSEL R205, R54, -INF , !P6 ;  /* 0xff80000036cd7808 */ /* 0x000fe40007000000 */
[----:B------:R-:W-:Y:S01]  /*35f0*/  FSEL R174, R52, -INF , !P6 ;  /* 0xff80000034ae7808 */ /* 0x000fe20007000000 */
[----:B------:R-:W-:Y:S01]  /*3600*/  STL [R1+0x32c], R66 ;  /* 0x00032c4201007387 */ /* 0x000fe20000100800 */
[----:B------:R-:W-:Y:S02]  /*3610*/  FSEL R233, R118, -INF , !P6 ;  /* 0xff80000076e97808 */ /* 0x000fe40007000000 */
[----:B---3--:R-:W-:Y:S01]  /*3620*/  FSEL R14, R116, -INF , !P6 ;  /* 0xff800000740e7808 */ /* 0x008fe20007000000 */
        /* <DEDUP_REMOVED lines=8> */
[----:B------:R-:W-:Y:S01]  /*36b0*/  IADD3 R110, R7, 0x50, RZ ;  /* 0x00000050076e7810 */ /* 0x000fe20007ffe0ff */
[----:B------:R-:W-:Y:S01]  /*36c0*/  STL [R1+0x344], R167 ;  /* 0x000344a701007387 */ /* 0x000fe20000100800 */
[----:B------:R-:W-:-:S02]  /*36d0*/  FMNMX.FTZ R111, R223, R111, !PT ;  /* 0x0000006fdf6f7209 */ /* 0x000fc40007810000 */
[----:B------:R-:W-:Y:S01]  /*36e0*/  FSEL R189, R42, -INF , !P6 ;  /* 0xff8000002abd7808 */ /* 0x000fe20007000000 */
[----:B------:R-:W-:Y:S01]  /*36f0*/  STL [R1+0x340], R67 ;  /* 0x0003404301007387 */ /* 0x000fe20000100800 */
[----:B-1----:R-:W-:Y:S02]  /*3700*/  FSEL R186, R40, -INF , !P6 ;  /* 0xff80000028ba7808 */ /* 0x002fe40007000000 */
[----:B------:R-:W-:Y:S01]  /*3710*/  FSEL R229, R106, -INF , !P6 ;  /* 0xff8000006ae57808 */ /* 0x000fe20007000000 */
[----:B------:R-:W-:Y:S01]  /*3720*/  STL [R1+0x348], R65 ;  /* 0x0003484101007387 */ /* 0x000fe20000100800 */
[----:B------:R-:W-:Y:S02]  /*3730*/  FSEL R240, R104, -INF , !P6 ;  /* 0xff80000068f07808 */ /* 0x000fe40007000000 */
[----:B------:R-:W-:Y:S01]  /*3740*/  ISETP.GE.AND P6, PT, R110, UR13, PT ;  /* 0x0000000d6e007c0c */ /* 0x000fe2000bfc6270 */
[----:B------:R1:W-:Y:S01]  /*3750*/  STL [R1+0x34c], R131 ;  /* 0x00034c8301007387 */ /* 0x0003e20000100800 */
[----:B------:R-:W-:-:S02]  /*3760*/  FMNMX.FTZ R110, R224, R111, !PT ;  /* 0x0000006fe06e7209 */ /* 0x000fc40007810000 */
[----:B------:R-:W-:Y:S01]  /*3770*/  IADD3 R134, R7, 0x39, RZ ;  /* 0x0000003907867810 */ /* 0x000fe20007ffe0ff */
[----:B------:R-:W-:Y:S01]  /*3780*/  STL.64 [R1+0x350], R62 ;  /* 0x0003503e01007387 */ /* 0x000fe20000100a00 */
[----:B------:R-:W-:Y:S02]  /*3790*/  FSEL R203, R55, -INF , !P5 ;  /* 0xff80000037cb7808 */ /* 0x000fe40006800000 */
[----:B------:R-:W-:Y:S01]  /*37a0*/  FSEL R175, R53, -INF , !P5 ;  /* 0xff80000035af7808 */ /* 0x000fe20006800000 */
[----:B------:R2:W-:Y:S01]  /*37b0*/  STL.64 [R1+0x228], R52 ;  /* 0x0002283401007387 */ /* 0x0005e20000100a00 */
[----:B------:R-:W-:Y:S02]  /*37c0*/  FSEL R238, R119, -INF , !P5 ;  /* 0xff80000077ee7808 */ /* 0x000fe40006800000 */
[----:B------:R-:W-:Y:S02]  /*37d0*/  FSEL R243, R117, -INF , !P5 ;  /* 0xff80000075f37808 */ /* 0x000fe40006800000 */
[----:B------:R-:W-:-:S02]  /*37e0*/  FMNMX.FTZ R110, R225, R110, !PT ;  /* 0x0000006ee16e7209 */ /* 0x000fc40007810000 */
[----:B------:R-:W-:Y:S02]  /*37f0*/  ISETP.GE.AND P5, PT, R134, UR13, PT ;  /* 0x0000000d86007c0c */ /* 0x000fe4000bfa6270 */
[----:B------:R-:W-:Y:S02]  /*3800*/  IADD3 R134, R7, 0x40, RZ ;  /* 0x0000004007867810 */ /* 0x000fe40007ffe0ff */
[----:B------:R-:W-:Y:S02]  /*3810*/  FMNMX.FTZ R110, R14, R110, !PT ;  /* 0x0000006e0e6e7209 */ /* 0x000fe40007810000 */
[----:B------:R-:W-:Y:S02]  /*3820*/  FSEL R197, R50, -INF , !P4 ;  /* 0xff80000032c57808 */ /* 0x000fe40006000000 */
[----:B------:R-:W-:Y:S02]  /*3830*/  FSEL R179, R48, -INF , !P4 ;  /* 0xff80000030b37808 */ /* 0x000fe40006000000 */
[----:B------:R-:W-:-:S02]  /*3840*/  FSEL R226, R114, -INF , !P4 ;  /* 0xff80000072e27808 */ /* 0x000fc40006000000 */
[----:B------:R-:W-:Y:S02]  /*3850*/  ISETP.GE.AND P4, PT, R134, UR13, PT ;  /* 0x0000000d86007c0c */ /* 0x000fe4000bf86270 */
[----:B------:R-:W-:Y:S02]  /*3860*/  FSEL R232, R107, -INF , !P5 ;  /* 0xff8000006be87808 */ /* 0x000fe40006800000 */
[----:B------:R-:W-:Y:S02]  /*3870*/  IADD3 R107, R7, 0x58, RZ ;  /* 0x00000058076b7810 */ /* 0x000fe40007ffe0ff */
[----:B------:R-:W-:Y:S02]  /*3880*/  FMNMX.FTZ R110, R243, R110, !PT ;  /* 0x0000006ef36e7209 */ /* 0x000fe40007810000 */
[----:B------:R-:W-:Y:S02]  /*3890*/  FSEL R218, R38, -INF , !P4 ;  /* 0xff80000026da7808 */ /* 0x000fe40006000000 */
[----:B------:R-:W-:-:S02]  /*38a0*/  FSEL R198, R36, -INF , !P4 ;  /* 0xff80000024c67808 */ /* 0x000fc40006000000 */
[----:B------:R-:W-:Y:S02]  /*38b0*/  FSEL R248, R102, -INF , !P4 ;  /* 0xff80000066f87808 */ /* 0x000fe40006000000 */
[----:B------:R-:W-:Y:S02]  /*38c0*/  FSEL R244, R100, -INF , !P4 ;  /* 0xff80000064f47808 */ /* 0x000fe40006000000 */
[----:B------:R-:W-:Y:S02]  /*38d0*/  ISETP.GE.AND P4, PT, R107, UR13, PT ;  /* 0x0000000d6b007c0c */ /* 0x000fe4000bf86270 */
[----:B------:R-:W-:Y:S02]  /*38e0*/  FMNMX.FTZ R107, R231, R110, !PT ;  /* 0x0000006ee76b7209 */ /* 0x000fe40007810000 */
[----:B------:R-:W-:Y:S02]  /*38f0*/  FSEL R242, R105, -INF , !P5 ;  /* 0xff80000069f27808 */ /* 0x000fe40006800000 */
[----:B------:R-:W-:-:S02]  /*3900*/  FMNMX.FTZ R107, R235, R107, !PT ;  /* 0x0000006beb6b7209 */ /* 0x000fc40007810000 */
[----:B------:R-:W-:Y:S02]  /*3910*/  FSEL R245, R101, -INF , !P3 ;  /* 0xff80000065f57808 */ /* 0x000fe40005800000 */
[----:B------:R-:W-:Y:S02]  /*3920*/  FMNMX.FTZ R107, R108, R107, !PT ;  /* 0x0000006b6c6b7209 */ /* 0x000fe40007810000 */
[----:B------:R-:W-:Y:S02]  /*3930*/  FSEL R241, R94, -INF , !P6 ;  /* 0xff8000005ef17808 */ /* 0x000fe40007000000 */
[----:B------:R-:W-:Y:S02]  /*3940*/  FMNMX.FTZ R107, R109, R107, !PT ;  /* 0x0000006b6d6b7209 */ /* 0x000fe40007810000 */
[----:B-1----:R-:W-:Y:S02]  /*3950*/  FSEL R131, R96, -INF , !P2 ;  /* 0xff80000060837808 */ /* 0x002fe40005000000 */
[----:B------:R-:W-:-:S02]  /*3960*/  FMNMX.FTZ R107, R240, R107, !PT ;  /* 0x0000006bf06b7209 */ /* 0x000fc40007810000 */
[----:B------:R-:W-:Y:S02]  /*3970*/  IADD3 R111, R7, 0x51, RZ ;  /* 0x00000051076f7810 */ /* 0x000fe40007ffe0ff */
[----:B------:R-:W-:Y:S02]  /*3980*/  FMNMX.FTZ R107, R242, R107, !PT ;  /* 0x0000006bf26b7209 */ /* 0x000fe40007810000 */
[----:B------:R-:W-:Y:S02]  /*3990*/  FSEL R65, R97, -INF , !P1 ;  /* 0xff80000061417808 */ /* 0x000fe40004800000 */
[----:B------:R-:W-:Y:S02]  /*39a0*/  FMNMX.FTZ R107, R244, R107, !PT ;  /* 0x0000006bf46b7209 */ /* 0x000fe40007810000 */
[----:B------:R-:W-:Y:S02]  /*39b0*/  FSEL R187, R43, -INF , !P5 ;  /* 0xff8000002bbb7808 */ /* 0x000fe40006800000 */
[----:B------:R-:W-:-:S02]  /*39c0*/  FMNMX.FTZ R94, R245, R107, !PT ;  /* 0x0000006bf55e7209 */ /* 0x000fc40007810000 */
[----:B------:R-:W-:Y:S02]  /*39d0*/  FSEL R201, R41, -INF , !P5 ;  /* 0xff80000029c97808 */ /* 0x000fe40006800000 */
[----:B------:R-:W-:Y:S02]  /*39e0*/  FMNMX.FTZ R94, R131, R94, !PT ;  /* 0x0000005e835e7209 */ /* 0x000fe40007810000 */
[----:B------:R-:W-:Y:S02]  /*39f0*/  ISETP.GE.AND P5, PT, R111, UR13, PT ;  /* 0x0000000d6f007c0c */ /* 0x000fe4000bfa6270 */
[----:B--2---:R-:W-:Y:S02]  /*3a00*/  FSEL R53, R92, -INF , !P6 ;  /* 0xff8000005c357808 */ /* 0x004fe40007000000 */
[----:B------:R-:W-:Y:S02]  /*3a10*/  FMNMX.FTZ R94, R65, R94, !PT ;  /* 0x0000005e415e7209 */ /* 0x000fe40007810000 */
[----:B------:R-:W-:-:S02]  /*3a20*/  IADD3 R100, R7, 0x59, RZ ;  /* 0x0000005907647810 */ /* 0x000fc40007ffe0ff */
[----:B------:R-:W-:Y:S02]  /*3a30*/  FSEL R206, R39, -INF , !P3 ;  /* 0xff80000027ce7808 */ /* 0x000fe40005800000 */
[----:B------:R-:W-:Y:S02]  /*3a40*/  FSEL R202, R37, -INF , !P3 ;  /* 0xff80000025ca7808 */ /* 0x000fe40005800000 */
[----:B------:R-:W-:Y:S02]  /*3a50*/  FSEL R250, R103, -INF , !P3 ;  /* 0xff80000067fa7808 */ /* 0x000fe40005800000 */
[----:B------:R-:W-:Y:S02]  /*3a60*/  FSEL R210, R93, -INF , !P5 ;  /* 0xff8000005dd27808 */ /* 0x000fe40006800000 */
[----:B------:R-:W-:Y:S02]  /*3a70*/  FMNMX.FTZ R94, R53, R94, !PT ;  /* 0x0000005e355e7209 */ /* 0x000fe40007810000 */
[----:B------:R-:W-:-:S02]  /*3a80*/  ISETP.GE.AND P3, PT, R100, UR13, PT ;  /* 0x0000000d64007c0c */ /* 0x000fc4000bf66270 */
[----:B------:R-:W-:Y:S02]  /*3a90*/  IADD3 R100, R7, 0x60, RZ ;  /* 0x0000006007647810 */ /* 0x000fe40007ffe0ff */
[----:B------:R-:W-:Y:S02]  /*3aa0*/  FSEL R214, R88, -INF , !P4 ;  /* 0xff80000058d67808 */ /* 0x000fe40006000000 */
[----:B------:R-:W-:Y:S02]  /*3ab0*/  FMNMX.FTZ R94, R210, R94, !PT ;  /* 0x0000005ed25e7209 */ /* 0x000fe40007810000 */
[----:B------:R-:W-:Y:S02]  /*3ac0*/  FSEL R204, R34, -INF , !P2 ;  /* 0xff80000022cc7808 */ /* 0x000fe40005000000 */
[----:B------:R-:W-:Y:S02]  /*3ad0*/  FSEL R249, R32, -INF , !P2 ;  /* 0xff80000020f97808 */ /* 0x000fe40005000000 */
[----:B------:R-:W-:-:S02]  /*3ae0*/  FSEL R247, R98, -INF , !P2 ;  /* 0xff80000062f77808 */ /* 0x000fc40005000000 */
[----:B------:R-:W-:Y:S02]  /*3af0*/  ISETP.GE.AND P2, PT, R100, UR13, PT ;  /* 0x0000000d64007c0c */ /* 0x000fe4000bf46270 */
[----:B------:R-:W-:Y:S02]  /*3b00*/  IADD3 R100, R7, 0x61, RZ ;  /* 0x0000006107647810 */ /* 0x000fe40007ffe0ff */
[----:B------:R-:W-:Y:S02]  /*3b10*/  FSEL R215, R89, -INF , !P3 ;  /* 0xff80000059d77808 */ /* 0x000fe40005800000 */
[----:B------:R-:W-:Y:S02]  /*3b20*/  FMNMX.FTZ R94, R214, R94, !PT ;  /* 0x0000005ed65e7209 */ /* 0x000fe40007810000 */
[----:B------:R-:W-:Y:S02]  /*3b30*/  FSEL R184, R35, -INF , !P1 ;  /* 0xff80000023b87808 */ /* 0x000fe40004800000 */
[----:B------:R-:W-:-:S02]  /*3b40*/  FSEL R251, R33, -INF , !P1 ;  /* 0xff80000021fb7808 */ /* 0x000fc40004800000 */
[----:B------:R-:W-:Y:S02]  /*3b50*/  FSEL R246, R99, -INF , !P1 ;  /* 0xff80000063f67808 */ /* 0x000fe40004800000 */
[----:B------:R-:W-:Y:S02]  /*3b60*/  ISETP.GE.AND P1, PT, R100, UR13, PT ;  /* 0x0000000d64007c0c */ /* 0x000fe4000bf26270 */
[----:B------:R-:W-:Y:S02]  /*3b70*/  IADD3 R100, R7, 0x68, RZ ;  /* 0x0000006807647810 */ /* 0x000fe40007ffe0ff */
[----:B------:R-:W-:Y:S02]  /*3b80*/  FSEL R216, R84, -INF , !P2 ;  /* 0xff80000054d87808 */ /* 0x000fe40005000000 */
[----:B------:R-:W-:Y:S02]  /*3b90*/  FMNMX.FTZ R94, R215, R94, !PT ;  /* 0x0000005ed75e7209 */ /* 0x000fe40007810000 */
[----:B------:R-:W-:-:S02]  /*3ba0*/  IADD3 R92, R7, 0x69, RZ ;  /* 0x00000069075c7810 */ /* 0x000fc40007ffe0ff */
[----:B------:R-:W-:Y:S02]  /*3bb0*/  FSEL R200, R30, -INF , !P6 ;  /* 0xff8000001ec87808 */ /* 0x000fe40007000000 */
[----:B------:R-:W-:Y:S02]  /*3bc0*/  FSEL R252, R28, -INF , !P6 ;  /* 0xff8000001cfc7808 */ /* 0x000fe40007000000 */
[----:B------:R-:W-:Y:S01]  /*3bd0*/  ISETP.GE.AND P0, PT, R100, UR13, PT ;  /* 0x0000000d64007c0c */ /* 0x000fe2000bf06270 */
[----:B------:R-:W-:Y:S01]  /*3be0*/  IMAD.U32 R100, RZ, RZ, UR11 ;  /* 0x0000000bff647e24 */ /* 0x000fe2000f8e00ff */
[----:B------:R-:W-:Y:S02]  /*3bf0*/  FSEL R217, R85, -INF , !P1 ;  /* 0xff80000055d97808 */ /* 0x000fe40004800000 */
[----:B------:R-:W-:Y:S01]  /*3c00*/  FMNMX.FTZ R94, R216, R94, !PT ;  /* 0x0000005ed85e7209 */ /* 0x000fe20007810000 */
[----:B------:R-:W-:Y:S01]  /*3c10*/  IMAD R100, R100, 0x8, R3 ;  /* 0x0000000864647824 */ /* 0x000fe200078e0203 */
[----:B------:R-:W-:-:S02]  /*3c20*/  ISETP.GE.AND P6, PT, R92, UR13, PT ;  /* 0x0000000d5c007c0c */ /* 0x000fc4000bfc6270 */
[----:B------:R-:W-:Y:S01]  /*3c30*/  IADD3 R92, R7, 0x70, RZ ;  /* 0x00000070075c7810 */ /* 0x000fe20007ffe0ff */
[----:B------:R-:W-:Y:S01]  /*3c40*/  IMAD.WIDE.U32 R134, R100, -0x326172a9, RZ ;  /* 0xcd9e8d5764867825 */ /* 0x000fe200078e00ff */
        /* <DEDUP_REMOVED lines=16> */
[----:B------:R-:W-:-:S02]  /*3d50*/  FSEL R194, R27, -INF , !P3 ;  /* 0xff8000001bc27808 */ /* 0x000fc40005800000 */
[----:B------:R-:W-:Y:S02]  /*3d60*/  FSEL R165, R25, -INF , !P3 ;  /* 0xff80000019a57808 */ /* 0x000fe40005800000 */
[----:B------:R-:W-:Y:S02]  /*3d70*/  FSEL R167, R91, -INF , !P3 ;  /* 0xff8000005ba77808 */ /* 0x000fe40005800000 */
[----:B------:R-:W-:Y:S02]  /*3d80*/  ISETP.GE.AND P3, PT, R92, UR13, PT ;  /* 0x0000000d5c007c0c */ /* 0x000fe4000bf66270 */
[----:B------:R-:W-:Y:S02]  /*3d90*/  IADD3 R7, R7, 0x79, RZ ;  /* 0x0000007907077810 */ /* 0x000fe40007ffe0ff */
[----:B------:R-:W-:Y:S02]  /*3da0*/  FSEL R146, R77, -INF , !P4 ;  /* 0xff8000004d927808 */ /* 0x000fe40006000000 */
[----:B------:R-:W-:-:S02]  /*3db0*/  FMNMX.FTZ R94, R141, R94, !PT ;  /* 0x0000005e8d5e7209 */ /* 0x000fc40007810000 */
[----:B------:R-:W-:Y:S02]  /*3dc0*/  FSEL R236, R22, -INF , !P2 ;  /* 0xff80000016ec7808 */ /* 0x000fe40005000000 */
[----:B------:R-:W-:Y:S02]  /*3dd0*/  FSEL R71, R20, -INF , !P2 ;  /* 0xff80000014477808 */ /* 0x000fe40005000000 */
[----:B------:R-:W-:Y:S02]  /*3de0*/  FSEL R67, R86, -INF , !P2 ;  /* 0xff80000056437808 */ /* 0x000fe40005000000 */
[----:B------:R-:W-:Y:S01]  /*3df0*/  ISETP.GE.AND P2, PT, R7, UR13, PT ;  /* 0x0000000d07007c0c */ /* 0x000fe2000bf46270 */
[----:B------:R-:W-:Y:S01]  /*3e00*/  UIADD3 UR13, UR21, -0x126145ec, URZ ;  /* 0xed9eba14150d7890 */ /* 0x000fe2000fffe03f */
[----:B------:R-:W-:Y:S02]  /*3e10*/  FSEL R11, R72, -INF , !P3 ;  /* 0xff800000480b7808 */ /* 0x000fe40005800000 */
[----:B------:R-:W-:-:S02]  /*3e20*/  FMNMX.FTZ R94, R146, R94, !PT ;  /* 0x0000005e925e7209 */ /* 0x000fc40007810000 */
[----:B------:R-:W-:Y:S02]  /*3e30*/  FSEL R19, R73, -INF , !P2 ;  /* 0xff80000049137808 */ /* 0x000fe40005000000 */
[----:B------:R-:W-:Y:S01]  /*3e40*/  FMNMX.FTZ R92, R11, R94, !PT ;  /* 0x0000005e0b5c7209 */ /* 0x000fe20007810000 */
[----:B------:R-:W-:Y:S01]  /*3e50*/  IMAD.WIDE.U32 R94, R6, -0x2daee0ad, RZ ;  /* 0xd2511f53065e7825 */ /* 0x000fe200078e00ff */
[----:B------:R-:W-:Y:S02]  /*3e60*/  FSEL R237, R23, -INF , !P1 ;  /* 0xff80000017ed7808 */ /* 0x000fe40004800000 */
[----:B------:R-:W-:Y:S02]  /*3e70*/  FMNMX.FTZ R92, R19, R92, !PT ;  /* 0x0000005c135c7209 */ /* 0x000fe40007810000 */
[----:B------:R-:W-:Y:S02]  /*3e80*/  FSEL R15, R21, -INF , !P1 ;  /* 0xff800000150f7808 */ /* 0x000fe40004800000 */
[----:B------:R-:W-:Y:S01]  /*3e90*/  FSEL R128, R87, -INF , !P1 ;  /* 0xff80000057807808 */ /* 0x000fe20004800000 */
[----:B------:R-:W1:Y:S01]  /*3ea0*/  SHFL.BFLY PT, R7, R92, 0x2, 0x1f ;  /* 0x0c401f005c077f89 */ /* 0x000e6200000e0000 */
        /* <DEDUP_REMOVED lines=12> */
[----:B-1----:R-:W-:-:S02]  /*3f70*/  FMNMX.FTZ R7, R92, R7, !PT ;  /* 0x000000075c077209 */ /* 0x002fc40007810000 */
        /* <DEDUP_REMOVED lines=13> */
[----:B------:R-:W-:Y:S02]  /*4050*/  FSEL R152, R7, RZ, P1 ;  /* 0x000000ff07987208 */ /* 0x000fe40000800000 */
[----:B------:R-:W-:Y:S02]  /*4060*/  FMNMX.FTZ R7, R156, R161, !PT ;  /* 0x000000a19c077209 */ /* 0x000fe40007810000 */
[----:B------:R-:W-:Y:S01]  /*4070*/  FMNMX.FTZ R92, R179, R92, !PT ;  /* 0x0000005cb35c7209 */ /* 0x000fe20007810000 */
[--C-:B------:R-:W-:Y:S01]  /*4080*/  FFMA.FTZ R231, R231, c[0x0][0x23c], -R152.reuse ;  /* 0x00008f00e7e77a23 */ /* 0x100fe20000010898 */
[----:B------:R-:W-:Y:S01]  /*4090*/  FMNMX.FTZ R7, R162, R7, !PT ;  /* 0x00000007a2077209 */ /* 0x000fe20007810000 */
[----:B------:R-:W-:Y:S01]  /*40a0*/  FFMA.FTZ R235, R235, c[0x0][0x23c], -R152 ;  /* 0x00008f00ebeb7a23 */ /* 0x000fe20000010898 */
        /* <DEDUP_REMOVED lines=41> */
[----:B------:R-:W-:-:S03]  /*4340*/  FMNMX.FTZ R7, R167, R7, !PT ;  /* 0x00000007a7077209 */ /* 0x000fc60007810000 */
[----:B------:R-:W1:Y:S01]  /*4350*/  SHFL.BFLY PT, R107, R3, 0x2, 0x1f ;  /* 0x0c401f00036b7f89 */ /* 0x000e6200000e0000 */
[----:B------:R-:W-:-:S04]  /*4360*/  FMNMX.FTZ R7, R67, R7, !PT ;  /* 0x0000000743077209 */ /* 0x000fc80007810000 */
[----:B------:R-:W-:-:S04]  /*4370*/  FMNMX.FTZ R7, R128, R7, !PT ;  /* 0x0000000780077209 */ /* 0x000fc80007810000 */
[----:B------:R-:W-:Y:S02]  /*4380*/  FMNMX.FTZ R111, R130, R7, !PT ;  /* 0x00000007826f7209 */ /* 0x000fe40007810000 */
[----:B------:R-:W-:Y:S02]  /*4390*/  LOP3.LUT R7, R2, UR20, RZ, 0x3c, !PT ;  /* 0x0000001402077c12 */ /* 0x000fe4000f8e3cff */
[----:B------:R-:W-:Y:S02]  /*43a0*/  FMNMX.FTZ R111, R64, R111, !PT ;  /* 0x0000006f406f7209 */ /* 0x000fe40007810000 */
[----:B------:R-:W-:Y:S02]  /*43b0*/  LOP3.LUT R138, R135, R7, RZ, 0x3c, !PT ;  /* 0x00000007878a7212 */ /* 0x000fe400078e3cff */
[----:B------:R-:W-:Y:S02]  /*43c0*/  FMNMX.FTZ R111, R166, R111, !PT ;  /* 0x0000006fa66f7209 */ /* 0x000fe40007810000 */
[----:B------:R-:W-:Y:S01]  /*43d0*/  LOP3.LUT R2, R95, UR23, RZ, 0x3c, !PT ;  /* 0x000000175f027c12 */ /* 0x000fe2000f8e3cff */
[----:B------:R-:W-:Y:S01]  /*43e0*/  IMAD.WIDE.U32 R138, R138, -0x2daee0ad, RZ ;  /* 0xd2511f538a8a7825 */ /* 0x000fe200078e00ff */
[----:B------:R-:W-:-:S03]  /*43f0*/  FMNMX.FTZ R111, R66, R111, !PT ;  /* 0x0000006f426f7209 */ /* 0x000fc60007810000 */
[----:B------:R-:W-:Y:S01]  /*4400*/  IMAD.WIDE.U32 R150, R2, -0x326172a9, RZ ;  /* 0xcd9e8d5702967825 */ /* 0x000fe200078e00ff */
[----:B------:R-:W-:Y:S02]  /*4410*/  FMNMX.FTZ R111, R211, R111, !PT ;  /* 0x0000006fd36f7209 */ /* 0x000fe40007810000 */
[----:B------:R-:W-:Y:S02]  /*4420*/  LOP3.LUT R136, R139, UR25, R94, 0x96, !PT ;  /* 0x000000198b887c12 */ /* 0x000fe4000f8e965e */
[----:B------:R-:W-:Y:S02]  /*4430*/  FMNMX.FTZ R111, R143, R111, !PT ;  /* 0x0000006f8f6f7209 */ /* 0x000fe40007810000 */
[----:B------:R-:W-:Y:S01]  /*4440*/  LOP3.LUT R92, R151, UR26, R134, 0x96, !PT ;  /* 0x0000001a975c7c12 */ /* 0x000fe2000f8e9686 */
[----:B------:R-:W-:Y:S01]  /*4450*/  IMAD.WIDE.U32 R136, R136, -0x326172a9, RZ ;  /* 0xcd9e8d5788887825 */ /* 0x000fe200078e00ff */
[----:B-1----:R-:W-:Y:S01]  /*4460*/  FMNMX.FTZ R107, R3, R107, !PT ;  /* 0x0000006b036b7209 */ /* 0x002fe20007810000 */
[----:B------:R-:W1:Y:S02]  /*4470*/  SHFL.BFLY PT, R110, R111, 0x2, 0x1f ;  /* 0x0c401f006f6e7f89 */ /* 0x000e6400000e0000 */
[----:B------:R-:W-:Y:S01]  /*4480*/  IMAD.WIDE.U32 R62, R92, -0x2daee0ad, RZ ;  /* 0xd2511f535c3e7825 */ /* 0x000fe200078e00ff */
[----:B------:R-:W-:-:S05]  /*4490*/  LOP3.LUT R2, R137, UR24, R150, 0x96, !PT ;  /* 0x0000001889027c12 */ /* 0x000fca000f8e9696 */
[----:B------:R-:W-:Y:S01]  /*44a0*/  IMAD.WIDE.U32 R112, R2, -0x2daee0ad, RZ ;  /* 0xd2511f5302707825 */ /* 0x000fe200078e00ff */
[----:B------:R-:W-:-:S04]  /*44b0*/  LOP3.LUT R2, R63, UR22, R138, 0x96, !PT ;  /* 0x000000163f027c12 */ /* 0x000fc8000f8e968a */
[----:B------:R-:W-:Y:S01]  /*44c0*/  LOP3.LUT R92, R113, UR18, R62, 0x96, !PT ;  /* 0x00000012715c7c12 */ /* 0x000fe2000f8e963e */
[----:B------:R-:W-:Y:S02]  /*44d0*/  IMAD.WIDE.U32 R148, R2, -0x326172a9, RZ ;  /* 0xcd9e8d5702947825 */ /* 0x000fe400078e00ff */
[----:B------:R-:W2:Y:S02]  /*44e0*/  SHFL.BFLY PT, R2, R107, 0x1, 0x1f ;  /* 0x0c201f006b027f89 */ /* 0x000ea400000e0000 */
[----:B------:R-:W-:-:S05]  /*44f0*/  IMAD.WIDE.U32 R62, R92, -0x326172a9, RZ ;  /* 0xcd9e8d575c3e7825 */ /* 0x000fca00078e00ff */
[----:B------:R-:W-:Y:S02]  /*4500*/  LOP3.LUT R92, R63, UR14, R148, 0x96, !PT ;  /* 0x0000000e3f5c7c12 */ /* 0x000fe4000f8e9694 */
[----:B-1----:R-:W-:Y:S02]  /*4510*/  FMNMX.FTZ R110, R111, R110, !PT ;  /* 0x0000006e6f6e7209 */ /* 0x002fe40007810000 */
[----:B------:R-:W-:Y:S01]  /*4520*/  LOP3.LUT R111, R149, UR19, R136, 0x96, !PT ;  /* 0x00000013956f7c12 */ /* 0x000fe2000f8e9688 */
[----:B------:R-:W-:Y:S01]  /*4530*/  IMAD.WIDE.U32 R208, R92, -0x2daee0ad, RZ ;  /* 0xd2511f535cd07825 */ /* 0x000fe200078e00ff */
[----:B------:R-:W-:Y:S01]  /*4540*/  MUFU.EX2 R149, R231 ;  /* 0x000000e700957308 */ /* 0x000fe20000000800 */
[----:B------:R-:W1:Y:S02]  /*4550*/  SHFL.BFLY PT, R3, R110, 0x1, 0x1f ;  /* 0x0c201f006e037f89 */ /* 0x000e6400000e0000 */
[----:B------:R-:W-:-:S04]  /*4560*/  IMAD.WIDE.U32 R144, R111, -0x2daee0ad, RZ ;  /* 0xd2511f536f907825 */ /* 0x000fc800078e00ff */
[----:B------:R-:W-:Y:S01]  /*4570*/  FFMA.FTZ R111, R14, c[0x0][0x23c], -R152 ;  /* 0x00008f000e6f7a23 */ /* 0x000fe20000010898 */
[----:B------:R-:W-:Y:S02]  /*4580*/  LOP3.LUT R112, R145, UR13, R112, 0x96, !PT ;  /* 0x0000000d91707c12 */ /* 0x000fe4000f8e9670 */
[----:B------:R-:W-:Y:S01]  /*4590*/  LOP3.LUT R92, R209, UR9, R144, 0x96, !PT ;  /* 0x00000009d15c7c12 */ /* 0x000fe2000f8e9690 */
[----:B------:R-:W-:Y:S01]  /*45a0*/  MUFU.EX2 R14, R111 ;  /* 0x0000006f000e7308 */ /* 0x000fe20000000800 */
[----:B--2---:R-:W-:Y:S01]  /*45b0*/  FMNMX.FTZ R2, R107, R2, !PT ;  /* 0x000000026b027209 */ /* 0x004fe20007810000 */
[----:B------:R-:W-:-:S04]  /*45c0*/  IMAD.WIDE.U32 R112, R112, -0x326172a9, RZ ;  /* 0xcd9e8d5770707825 */ /* 0x000fc800078e00ff */
[----:B------:R-:W-:Y:S01]  /*45d0*/  FFMA.FTZ R107, R243, c[0x0][0x23c], -R152 ;  /* 0x00008f00f36b7a23 */ /* 0x000fe20000010898 */
[----:B------:R-:W-:Y:S01]  /*45e0*/  LOP3.LUT R10, R113, UR10, R62, 0x96, !PT ;  /* 0x0000000a710a7c12 */ /* 0x000fe2000f8e963e */
[----:B------:R-:W-:Y:S01]  /*45f0*/  IMAD.WIDE.U32 R62, R92, -0x326172a9, RZ ;  /* 0xcd9e8d575c3e7825 */ /* 0x000fe200078e00ff */
[----:B------:R-:W-:Y:S01]  /*4600*/  MUFU.EX2 R145, R235 ;  /* 0x000000eb00917308 */ /* 0x000fe20000000800 */
[----:B------:R-:W-:Y:S02]  /*4610*/  FSEL R243, R18, -INF , !P0 ;  /* 0xff80000012f37808 */ /* 0x000fe40004000000 */
[----:B------:R-:W-:Y:S02]  /*4620*/  ISETP.NE.AND P0, PT, R222, RZ, PT ;  /* 0x000000ffde00720c */ /* 0x000fe40003f05270 */
[----:B-1----:R-:W-:Y:S01]  /*4630*/  FMNMX.FTZ R3, R110, R3, !PT ;  /* 0x000000036e037209 */ /* 0x002fe20007810000 */
[----:B------:R-:W-:Y:S01]  /*4640*/  FMUL.FTZ R110, R2, c[0x0][0x23c] ;  /* 0x00008f00026e7a20 */ /* 0x000fe20000410000 */
[----:B------:R-:W-:Y:S01]  /*4650*/  SHF.R.U32.HI R180, RZ, 0x10, R62 ;  /* 0x00000010ffb47819 */ /* 0x000fe2000001163e */
[----:B------:R1:W2:Y:S01]  /*4660*/  MUFU.EX2 R52, R107 ;  /* 0x0000006b00347308 */ /* 0x0002a20000000800 */
[C---:B------:R-:W-:Y:S01]  /*4670*/  FSETP.NEU.FTZ.AND P1, PT, R3.reuse, -INF , PT ;  /* 0xff8000000300780b */ /* 0x040fe20003f3d000 */
[----:B------:R-:W-:-:S05]  /*4680*/  FMUL.FTZ R135, R3, c[0x0][0x23c] ;  /* 0x00008f0003877a20 */ /* 0x000fca0000410000 */
[----:B------:R-:W-:Y:S02]  /*4690*/  FSEL R135, R135, RZ, P1 ;  /* 0x000000ff87877208 */ /* 0x000fe40000800000 */
[----:B------:R-:W-:-:S03]  /*46a0*/  FSETP.NEU.FTZ.AND P1, PT, R2, -INF , PT ;  /* 0xff8000000200780b */ /* 0x000fc60003f3d000 */
[--C-:B------:R-:W-:Y:S01]  /*46b0*/  FFMA.FTZ R233, R233, c[0x0][0x23c], -R135.reuse ;  /* 0x00008f00e9e97a23 */ /* 0x100fe20000010887 */
[----:B------:R-:W-:Y:S01]  /*46c0*/  FSEL R170, R110, RZ, P1 ;  /* 0x000000ff6eaa7208 */ /* 0x000fe20000800000 */
[----:B------:R-:W-:Y:S01]  /*46d0*/  FFMA.FTZ R238, R238, c[0x0][0x23c], -R135 ;  /* 0x00008f00eeee7a23 */ /* 0x000fe20000010887 */
[----:B-1----:R-:W-:Y:S01]  /*46e0*/  LOP3.LUT R107, R63, UR29, R112, 0x96, !PT ;  /* 0x0000001d3f6b7c12 */ /* 0x002fe2000f8e9670 */
[----:B------:R-:W-:Y:S01]  /*46f0*/  MUFU.EX2 R150, R233 ;  /* 0x000000e900967308 */ /* 0x000fe20000000800 */
[----:B--2---:R-:W-:Y:S02]  /*4700*/  F2FP.PACK_AB R111, R52, R14 ;  /* 0x0000000e346f723e */ /* 0x004fe400000000ff */
[----:B------:R-:W-:Y:S02]  /*4710*/  LOP3.LUT R92, R107, 0xff, RZ, 0xc0, !PT ;  /* 0x000000ff6b5c7812 */ /* 0x000fe400078ec0ff */
[----:B------:R-:W-:Y:S02]  /*4720*/  PRMT R110, R111, 0x7632, R110 ;  /* 0x000076326f6e7816 */ /* 0x000fe4000000006e */
[----:B------:R-:W-:Y:S01]  /*4730*/  ISETP.GE.U32.AND P1, PT, R212, R92, PT ;  /* 0x0000005cd400720c */ /* 0x000fe20003f26070 */
[----:B------:R-:W1:Y:S01]  /*4740*/  MUFU.EX2 R213, R238 ;  /* 0x000000ee00d57308 */ /* 0x000e620000000800 */
[----:B------:R-:W-:-:S04]  /*4750*/  LOP3.LUT R92, R107, 0xffff, RZ, 0xc0, !PT ;  /* 0x0000ffff6b5c7812 */ /* 0x000fc800078ec0ff */
[----:B------:R-:W-:-:S04]  /*4760*/  SHF.R.U32.HI R92, RZ, 0x8, R92 ;  /* 0x00000008ff5c7819 */ /* 0x000fc8000001165c */
[----:B------:R-:W-:Y:S02]  /*4770*/  LOP3.LUT R112, R92, 0xffff, RZ, 0xc0, !PT ;  /* 0x0000ffff5c707812 */ /* 0x000fe400078ec0ff */
[----:B------:R-:W-:Y:S01]  /*4780*/  PRMT R92, R111, 0x5410, R110 ;  /* 0x000054106f5c7816 */ /* 0x000fe2000000006e */
[----:B------:R-:W-:Y:S01]  /*4790*/  @!P1 HADD2 R106, -R111.H0_H0, -RZ.H0_H0 ;  /* 0xa00000ff6f6a9230 */ /* 0x000fe20000000900 */
[----:B-1----:R-:W-:-:S04]  /*47a0*/  F2FP.PACK_AB R113, R213, R150 ;  /* 0x00000096d571723e */ /* 0x002fc800000000ff */
[----:B------:R-:W-:Y:S02]  /*47b0*/  @!P1 PRMT R111, R106, 0x5410, RZ ;  /* 0x000054106a6f9816 */ /* 0x000fe400000000ff */
[----:B------:R-:W-:Y:S02]  /*47c0*/  ISETP.GE.U32.AND P1, PT, R212, R112, PT ;  /* 0x00000070d400720c */ /* 0x000fe40003f26070 */
[----:B------:R-:W-:Y:S02]  /*47d0*/  PRMT R112, R113, 0x7632, R112 ;  /* 0x0000763271707816 */ /* 0x000fe40000000070 */
[----:B------:R-:W-:-:S04]  /*47e0*/  SHF.R.U32.HI R106, RZ, 0x10, R107 ;  /* 0x00000010ff6a7819 */ /* 0x000fc8000001166b */
[----:B------:R-:W-:-:S05]  /*47f0*/  LOP3.LUT R106, R106, 0xff, RZ, 0xc0, !PT ;  /* 0x000000ff6a6a7812 */ /* 0x000fca00078ec0ff */
[----:B------:R-:W-:-:S05]  /*4800*/  @!P1 HADD2 R90, -R110.H0_H0, -RZ.H0_H0 ;  /* 0xa00000ff6e5a9230 */ /* 0x000fca0000000900 */
[----:B------:R-:W-:Y:S02]  /*4810*/  @!P1 PRMT R110, R90, 0x5410, RZ ;  /* 0x000054105a6e9816 */ /* 0x000fe400000000ff */
[----:B------:R-:W-:Y:S02]  /*4820*/  SHF.R.U32.HI R90, RZ, 0x18, R107 ;  /* 0x00000018ff5a7819 */ /* 0x000fe4000001166b */
[----:B------:R-:W-:Y:S02]  /*4830*/  F2FP.PACK_AB R107, R145, R149 ;  /* 0x00000095916b723e */ /* 0x000fe400000000ff */
[----:B------:R-:W-:Y:S02]  /*4840*/  ISETP.GE.U32.AND P1, PT, R212, R90, PT ;  /* 0x0000005ad400720c */ /* 0x000fe40003f26070 */
[----:B------:R-:W-:-:S11]  /*4850*/  PRMT R90, R113, 0x5410, R112 ;  /* 0x00005410715a7816 */ /* 0x000fd60000000070 */
[----:B------:R-:W-:-:S05]  /*4860*/  @!P1 HADD2 R105, -R112.H0_H0, -RZ.H0_H0 ;  /* 0xa00000ff70699230 */ /* 0x000fca0000000900 */
[----:B------:R-:W-:Y:S02]  /*4870*/  @!P1 PRMT R112, R105, 0x5410, RZ ;  /* 0x0000541069709816 */ /* 0x000fe400000000ff */
[----:B------:R-:W-:Y:S02]  /*4880*/  ISETP.GE.U32.AND P1, PT, R212, R106, PT ;  /* 0x0000006ad400720c */ /* 0x000fe40003f26070 */
[----:B------:R-:W-:-:S11]  /*4890*/  PRMT R106, R107, 0x7632, R106 ;  /* 0x000076326b6a7816 */ /* 0x000fd6000000006a */
[----:B------:R-:W-:-:S05]  /*48a0*/  @!P1 HADD2 R98, -R113.H0_H0, -RZ.H0_H0 ;  /* 0xa00000ff71629230 */ /* 0x000fca0000000900 */
[----:B------:R-:W-:Y:S02]  /*48b0*/  @!P1 PRMT R113, R98, 0x5410, RZ ;  /* 0x0000541062719816 */ /* 0x000fe400000000ff */
[----:B------:R-:W-:-:S04]  /*48c0*/  LOP3.LUT R98, R62, 0xff, RZ, 0xc0, !PT ;  /* 0x000000ff3e627812 */ /* 0x000fc800078ec0ff */
[----:B------:R-:W-:Y:S02]  /*48d0*/  ISETP.GE.U32.AND P1, PT, R212, R98, PT ;  /* 0x00000062d400720c */ /* 0x000fe40003f26070 */
[----:B------:R-:W-:-:S04]  /*48e0*/  LOP3.LUT R98, R62, 0xffff, RZ, 0xc0, !PT ;  /* 0x0000ffff3e627812 */ /* 0x000fc800078ec0ff */
[----:B------:R-:W-:-:S04]  /*48f0*/  SHF.R.U32.HI R98, RZ, 0x8, R98 ;  /* 0x00000008ff627819 */ /* 0x000fc80000011662 */
[----:B------:R-:W-:Y:S02]  /*4900*/  LOP3.LUT R105, R98, 0xffff, RZ, 0xc0, !PT ;  /* 0x0000ffff62697812 */ /* 0x000fe400078ec0ff */
[----:B------:R-:W-:Y:S01]  /*4910*/  PRMT R98, R107, 0x5410, R106 ;  /* 0x000054106b627816 */ /* 0x000fe2000000006a */
[----:B------:R-:W-:-:S05]  /*4920*/  @!P1 HADD2 R103, -R107.H0_H0, -RZ.H0_H0 ;  /* 0xa00000ff6b679230 */ /* 0x000fca0000000900 */
[----:B------:R-:W-:Y:S02]  /*4930*/  @!P1 PRMT R107, R103, 0x5410, RZ ;  /* 0x00005410676b9816 */ /* 0x000fe400000000ff */
[----:B------:R-:W-:Y:S01]  /*4940*/  ISETP.GE.U32.AND P1, PT, R212, R105, PT ;  /* 0x00000069d400720c */ /* 0x000fe20003f26070 */
[--C-:B------:R-:W-:Y:S01]  /*4950*/  FFMA.FTZ R226, R226, c[0x0][0x23c], -R135.reuse ;  /* 0x00008f00e2e27a23 */ /* 0x100fe20000010887 */
[----:B------:R-:W-:Y:S01]  /*4960*/  SHF.R.U32.HI R103, RZ, 0x18, R62 ;  /* 0x00000018ff677819 */ /* 0x000fe2000001163e */
[----:B------:R-:W-:Y:S01]  /*4970*/  FFMA.FTZ R230, R230, c[0x0][0x23c], -R135 ;  /* 0x00008f00e6e67a23 */ /* 0x000fe20000010887 */
[----:B------:R1:W2:Y:S01]  /*4980*/  LDL.LU.64 R62, [R1+0x350] ;  /* 0x00035000013e7983 */ /* 0x0002a20000300a00 */
[----:B------:R-:W-:Y:S01]  /*4990*/  MUFU.EX2 R147, R226 ;  /* 0x000000e200937308 */ /* 0x000fe20000000800 */
[----:B------:R-:W-:-:S07]  /*49a0*/  FFMA.FTZ R233, R153, c[0x0][0x23c], -R152 ;  /* 0x00008f0099e97a23 */ /* 0x000fce0000010898 */
[----:B------:R3:W4:Y:S01]  /*49b0*/  MUFU.EX2 R144, R230 ;  /* 0x000000e600907308 */ /* 0x0007220000000800 */
[----:B------:R-:W-:Y:S01]  /*49c0*/  @!P1 HADD2 R96, -R106.H0_H0, -RZ.H0_H0 ;  /* 0xa00000ff6a609230 */ /* 0x000fe20000000900 */
[--C-:B------:R-:W-:Y:S02]  /*49d0*/  FFMA.FTZ R222, R163, c[0x0][0x23c], -R152.reuse ;  /* 0x00008f00a3de7a23 */ /* 0x100fe40000010898 */
[--C-:B------:R-:W-:Y:S02]  /*49e0*/  FFMA.FTZ R105, R221, c[0x0][0x23c], -R152.reuse ;  /* 0x00008f00dd697a23 */ /* 0x100fe40000010898 */
[----:B------:R-:W-:Y:S01]  /*49f0*/  @!P1 PRMT R106, R96, 0x5410, RZ ;  /* 0x00005410606a9816 */ /* 0x000fe200000000ff */
[--C-:B------:R-:W-:Y:S02]  /*4a00*/  FFMA.FTZ R96, R199, c[0x0][0x23c], -R152.reuse ;  /* 0x00008f00c7607a23 */ /* 0x100fe40000010898 */
[--C-:B------:R-:W-:Y:S02]  /*4a10*/  FFMA.FTZ R148, R240, c[0x0][0x23c], -R152.reuse ;  /* 0x00008f00f0947a23 */ /* 0x100fe40000010898 */
[----:B------:R-:W-:-:S02]  /*4a20*/  FFMA.FTZ R238, R214, c[0x0][0x23c], -R152 ;  /* 0x00008f00d6ee7a23 */ /* 0x000fc40000010898 */
[--C-:B------:R-:W-:Y:S01]  /*4a30*/  FFMA.FTZ R221, R223, c[0x0][0x23c], -R152.reuse ;  /* 0x00008f00dfdd7a23 */ /* 0x100fe20000010898 */
[----:B------:R-:W1:Y:S01]  /*4a40*/  MUFU.EX2 R214, R233 ;  /* 0x000000e900d67308 */ /* 0x000e620000000800 */
[--C-:B------:R-:W-:Y:S02]  /*4a50*/  FFMA.FTZ R240, R210, c[0x0][0x23c], -R152.reuse ;  /* 0x00008f00d2f07a23 */ /* 0x100fe40000010898 */
[--C-:B------:R-:W-:Y:S01]  /*4a60*/  FFMA.FTZ R231, R216, c[0x0][0x23c], -R152.reuse ;  /* 0x00008f00d8e77a23 */ /* 0x100fe20000010898 */
[----:B------:R-:W-:Y:S01]  /*4a70*/  ISETP.GE.U32.AND P1, PT, R212, R103, PT ;  /* 0x00000067d400720c */ /* 0x000fe20003f26070 */
[----:B---3--:R-:W-:-:S03]  /*4a80*/  FFMA.FTZ R230, R217, c[0x0][0x23c], -R152 ;  /* 0x00008f00d9e67a23 */ /* 0x008fc60000010898 */
[----:B------:R-:W3:Y:S01]  /*4a90*/  MUFU.EX2 R210, R222 ;  /* 0x000000de00d27308 */ /* 0x000ee20000000800 */
[--C-:B------:R-:W-:Y:S02]  /*4aa0*/  FFMA.FTZ R226, R4, c[0x0][0x23c], -R152.reuse ;  /* 0x00008f0004e27a23 */ /* 0x100fe40000010898 */
[----:B------:R-:W-:-:S05]  /*4ab0*/  FFMA.FTZ R153, R220, c[0x0][0x23c], -R152 ;  /* 0x00008f00dc997a23 */ /* 0x000fca0000010898 */
[----:B------:R1:W1:Y:S01]  /*4ac0*/  MUFU.EX2 R216, R96 ;  /* 0x0000006000d87308 */ /* 0x0002620000000800 */
[--C-:B------:R-:W-:Y:S01]  /*4ad0*/  FFMA.FTZ R103, R109, c[0x0][0x23c], -R152.reuse ;  /* 0x00008f006d677a23 */ /* 0x100fe20000010898 */
[----:B----4-:R-:W-:Y:S01]  /*4ae0*/  F2FP.PACK_AB R109, R144, R147 ;  /* 0x00000093906d723e */ /* 0x010fe200000000ff */
[----:B------:R-:W-:-:S05]  /*4af0*/  FFMA.FTZ R220, R244, c[0x0][0x23c], -R152 ;  /* 0x00008f00f4dc7a23 */ /* 0x000fca0000010898 */
[----:B------:R-:W4:Y:S01]  /*4b00*/  MUFU.EX2 R217, R105 ;  /* 0x0000006900d97308 */ /* 0x000f220000000800 */
[----:B------:R-:W-:-:S07]  /*4b10*/  FFMA.FTZ R163, R245, c[0x0][0x23c], -R152 ;  /* 0x00008f00f5a37a23 */ /* 0x000fce0000010898 */
[----:B------:R-:W1:Y:S01]  /*4b20*/  MUFU.EX2 R4, R221 ;  /* 0x000000dd00047308 */ /* 0x000e620000000800 */
[----:B------:R-:W-:Y:S01]  /*4b30*/  FFMA.FTZ R139, R108, c[0x0][0x23c], -R152 ;  /* 0x00008f006c8b7a23 */ /* 0x000fe20000010898 */
[----:B------:R-:W-:Y:S01]  /*4b40*/  PRMT R108, R109, 0x7632, R108 ;  /* 0x000076326d6c7816 */ /* 0x000fe2000000006c */
[----:B------:R4:W-:Y:S01]  /*4b50*/  STL [R1+0x28], R220 ;  /* 0x000028dc01007387 */ /* 0x0009e20000100800 */
[--C-:B------:R-:W-:Y:S02]  /*4b60*/  FFMA.FTZ R245, R131, c[0x0][0x23c], -R152.reuse ;  /* 0x00008f0083f57a23 */ /* 0x100fe40000010898 */
[----:B------:R-:W-:Y:S01]  /*4b70*/  FFMA.FTZ R244, R65, c[0x0][0x23c], -R152 ;  /* 0x00008f0041f47a23 */ /* 0x000fe20000010898 */
[----:B------:R4:W-:Y:S01]  /*4b80*/  STL [R1+0x24], R163 ;  /* 0x000024a301007387 */ /* 0x0009e20000100800 */
[----:B------:R-:W-:-:S03]  /*4b90*/  @!P1 HADD2 R102, -R108.H0_H0, -RZ.H0_H0 ;  /* 0xa00000ff6c669230 */ /* 0x000fc60000000900 */
[----:B------:R2:W2:Y:S01]  /*4ba0*/  LDL.LU R131, [R1+0x34c] ;  /* 0x00034c0001837983 */ /* 0x0004a20000300800 */
[----:B------:R-:W-:-:S03]  /*4bb0*/  FFMA.FTZ R142, R225, c[0x0][0x23c], -R152 ;  /* 0x00008f00e18e7a23 */ /* 0x000fc60000010898 */
[----:B------:R2:W2:Y:S01]  /*4bc0*/  LDL.LU R65, [R1+0x348] ;  /* 0x0003480001417983 */ /* 0x0004a20000300800 */
[----:B------:R-:W-:-:S03]  /*4bd0*/  LOP3.LUT R180, R180, 0xff, RZ, 0xc0, !PT ;  /* 0x000000ffb4b47812 */ /* 0x000fc600078ec0ff */
[----:B-1----:R-:W-:Y:S01]  /*4be0*/  STL [R1+0x8c], R214 ;  /* 0x00008cd601007387 */ /* 0x002fe20000100800 */
[----:B------:R-:W-:-:S03]  /*4bf0*/  FFMA.FTZ R151, R242, c[0x0][0x23c], -R152 ;  /* 0x00008f00f2977a23 */ /* 0x000fc60000010898 */
[----:B---3--:R-:W-:Y:S01]  /*4c00*/  STL [R1+0x88], R210 ;  /* 0x000088d201007387 */ /* 0x008fe20000100800 */
[----:B------:R-:W-:Y:S01]  /*4c10*/  FFMA.FTZ R223, R146, c[0x0][0x23c], -R152 ;  /* 0x00008f0092df7a23 */ /* 0x000fe20000010898 */
[----:B------:R-:W-:Y:S02]  /*4c20*/  PRMT R96, R109, 0x5410, R108 ;  /* 0x000054106d607816 */ /* 0x000fe4000000006c */
[----:B------:R-:W-:Y:S01]  /*4c30*/  STL [R1+0x80], R216 ;  /* 0x000080d801007387 */ /* 0x000fe20000100800 */
[--C-:B------:R-:W-:Y:S01]  /*4c40*/  FFMA.FTZ R242, R53, c[0x0][0x23c], -R152.reuse ;  /* 0x00008f0035f27a23 */ /* 0x100fe20000010898 */
[----:B------:R-:W-:Y:S01]  /*4c50*/  @!P1 PRMT R108, R102, 0x5410, RZ ;  /* 0x00005410666c9816 */ /* 0x000fe200000000ff */
[--C-:B------:R-:W-:Y:S01]  /*4c60*/  FFMA.FTZ R235, R215, c[0x0][0x23c], -R152.reuse ;  /* 0x00008f00d7eb7a23 */ /* 0x100fe20000010898 */
[----:B----4-:R-:W-:Y:S01]  /*4c70*/  STL [R1+0x7c], R217 ;  /* 0x00007cd901007387 */ /* 0x010fe20000100800 */
[--C-:B------:R-:W-:Y:S02]  /*4c80*/  FFMA.FTZ R146, R232, c[0x0][0x23c], -R135.reuse ;  /* 0x00008f00e8927a23 */ /* 0x100fe40000010887 */
[--C-:B------:R-:W-:Y:S01]  /*4c90*/  FFMA.FTZ R233, R167, c[0x0][0x23c], -R135.reuse ;  /* 0x00008f00a7e97a23 */ /* 0x100fe20000010887 */
[----:B------:R-:W-:Y:S01]  /*4ca0*/  STL [R1+0x78], R4 ;  /* 0x0000780401007387 */ /* 0x000fe20000100800 */
[----:B------:R-:W-:Y:S01]  /*4cb0*/  FFMA.FTZ R199, R224, c[0x0][0x23c], -R152 ;  /* 0x00008f00e0c77a23 */ /* 0x000fe20000010898 */
[----:B------:R-:W-:Y:S01]  /*4cc0*/  ISETP.GE.U32.AND P1, PT, R212, R180, PT ;  /* 0x000000b4d400720c */ /* 0x000fe20003f26070 */
[--C-:B------:R-:W-:Y:S01]  /*4cd0*/  FFMA.FTZ R215, R156, c[0x0][0x23c], -R135.reuse ;  /* 0x00008f009cd77a23 */ /* 0x100fe20000010887 */
[----:B------:R-:W3:Y:S01]  /*4ce0*/  LDL.LU R167, [R1+0x344] ;  /* 0x0003440001a77983 */ /* 0x000ee20000300800 */
[--C-:B------:R-:W-:Y:S01]  /*4cf0*/  FFMA.FTZ R53, R229, c[0x0][0x23c], -R135.reuse ;  /* 0x00008f00e5357a23 */ /* 0x100fe20000010887 */
[----:B------:R1:W-:Y:S01]  /*4d00*/  MUFU.EX2 R156, R142 ;  /* 0x0000008e009c7308 */ /* 0x0003e20000000800 */
[----:B------:R-:W-:-:S02]  /*4d10*/  FFMA.FTZ R232, R67, c[0x0][0x23c], -R135 ;  /* 0x00008f0043e87a23 */ /* 0x000fc40000010887 */
[--C-:B------:R-:W-:Y:S01]  /*4d20*/  FFMA.FTZ R224, R141, c[0x0][0x23c], -R152.reuse ;  /* 0x00008f008de07a23 */ /* 0x100fe20000010898 */
[----:B------:R4:W2:Y:S01]  /*4d30*/  LDL.LU R67, [R1+0x340] ;  /* 0x0003400001437983 */ /* 0x0008a20000300800 */
[--C-:B------:R-:W-:Y:S02]  /*4d40*/  FFMA.FTZ R220, R11, c[0x0][0x23c], -R152.reuse ;  /* 0x00008f000bdc7a23 */ /* 0x100fe40000010898 */
[--C-:B------:R-:W-:Y:S02]  /*4d50*/  FFMA.FTZ R105, R228, c[0x0][0x23c], -R135.reuse ;  /* 0x00008f00e4697a23 */ /* 0x100fe40000010887 */
[----:B------:R-:W-:Y:S02]  /*4d60*/  FFMA.FTZ R229, R128, c[0x0][0x23c], -R135 ;  /* 0x00008f0080e57a23 */ /* 0x000fe40000010887 */
[--C-:B------:R-:W-:Y:S01]  /*4d70*/  FFMA.FTZ R225, R140, c[0x0][0x23c], -R152.reuse ;  /* 0x00008f008ce17a23 */ /* 0x100fe20000010898 */
[----:B------:R4:W2:Y:S01]  /*4d80*/  LDL.LU R128, [R1+0x33c] ;  /* 0x00033c0001807983 */ /* 0x0008a20000300800 */
[----:B------:R-:W-:-:S02]  /*4d90*/  FFMA.FTZ R163, R19, c[0x0][0x23c], -R152 ;  /* 0x00008f0013a37a23 */ /* 0x000fc40000010898 */
[--C-:B------:R-:W-:Y:S02]  /*4da0*/  FFMA.FTZ R180, R161, c[0x0][0x23c], -R135.reuse ;  /* 0x00008f00a1b47a23 */ /* 0x100fe40000010887 */
[--C-:B------:R-:W-:Y:S02]  /*4db0*/  FFMA.FTZ R11, R162, c[0x0][0x23c], -R135.reuse ;  /* 0x00008f00a20b7a23 */ /* 0x100fe40000010887 */
[--C-:B------:R-:W-:Y:S02]  /*4dc0*/  FFMA.FTZ R141, R227, c[0x0][0x23c], -R135.reuse ;  /* 0x00008f00e38d7a23 */ /* 0x100fe40000010887 */
[--C-:B------:R-:W-:Y:S02]  /*4dd0*/  FFMA.FTZ R228, R130, c[0x0][0x23c], -R135.reuse ;  /* 0x00008f0082e47a23 */ /* 0x100fe40000010887 */
[----:B-1----:R-:W-:Y:S01]  /*4de0*/  FFMA.FTZ R142, R154, c[0x0][0x23c], -R170 ;  /* 0x00008f009a8e7a23 */ /* 0x002fe200000108aa */
[----:B------:R4:W2:Y:S01]  /*4df0*/  LDL.LU R130, [R1+0x338] ;  /* 0x0003380001827983 */ /* 0x0008a20000300800 */
        /* <DEDUP_REMOVED lines=13> */
[--C-:B------:R-:W-:Y:S01]  /*4ed0*/  FFMA.FTZ R222, R166, c[0x0][0x23c], -R135.reuse ;  /* 0x00008f00a6de7a23 */ /* 0x100fe20000010887 */
[----:B------:R4:W2:Y:S01]  /*4ee0*/  LDL.LU R64, [R1+0x334] ;  /* 0x0003340001407983 */ /* 0x0008a20000300800 */
[--C-:B------:R-:W-:Y:S02]  /*4ef0*/  FFMA.FTZ R221, R66, c[0x0][0x23c], -R135.reuse ;  /* 0x00008f0042dd7a23 */ /* 0x100fe40000010887 */
[--C-:B------:R-:W-:Y:S01]  /*4f00*/  FFMA.FTZ R161, R211, c[0x0][0x23c], -R135.reuse ;  /* 0x00008f00d3a17a23 */ /* 0x100fe20000010887 */
[----:B------:R-:W2:Y:S01]  /*4f10*/  LDL.LU R166, [R1+0x330] ;  /* 0x0003300001a67983 */ /* 0x000ea20000300800 */
[----:B------:R-:W-:Y:S02]  /*4f20*/  FFMA.FTZ R162, R143, c[0x0][0x23c], -R135 ;  /* 0x00008f008fa27a23 */ /* 0x000fe40000010887 */
[--C-:B------:R-:W-:Y:S01]  /*4f30*/  FFMA.FTZ R135, R155, c[0x0][0x23c], -R170.reuse ;  /* 0x00008f009b877a23 */ /* 0x100fe200000108aa */
[----:B------:R4:W2:Y:S01]  /*4f40*/  LDL.LU R66, [R1+0x32c] ;  /* 0x00032c0001427983 */ /* 0x0008a20000300800 */
[----:B------:R-:W-:-:S03]  /*4f50*/  FFMA.FTZ R143, R157, c[0x0][0x23c], -R170 ;  /* 0x00008f009d8f7a23 */ /* 0x000fc600000108aa */
[----:B------:R1:W-:Y:S04]  /*4f60*/  STL [R1+0x5c], R142 ;  /* 0x00005c8e01007387 */ /* 0x0003e80000100800 */
[----:B------:R4:W-:Y:S04]  /*4f70*/  STL [R1+0x58], R135 ;  /* 0x0000588701007387 */ /* 0x0009e80000100800 */
[----:B------:R-:W-:Y:S01]  /*4f80*/  STL [R1+0x4c], R143 ;  /* 0x00004c8f01007387 */ /* 0x000fe20000100800 */
[----:B------:R-:W-:Y:S01]  /*4f90*/  @!P1 HADD2 R86, -R109.H0_H0, -RZ.H0_H0 ;  /* 0xa00000ff6d569230 */ /* 0x000fe20000000900 */
[----:B------:R-:W-:-:S02]  /*4fa0*/  FFMA.FTZ R183, R202, c[0x0][0x23c], -R170 ;  /* 0x00008f00cab77a23 */ /* 0x000fc400000108aa */
[--C-:B------:R-:W-:Y:S02]  /*4fb0*/  FFMA.FTZ R202, R252, c[0x0][0x23c], -R170.reuse ;  /* 0x00008f00fcca7a23 */ /* 0x100fe400000108aa */
[----:B------:R4:W-:Y:S01]  /*4fc0*/  MUFU.EX2 R252, R212 ;  /* 0x000000d400fc7308 */ /* 0x0009e20000000800 */
[--C-:B-1----:R-:W-:Y:S02]  /*4fd0*/  FFMA.FTZ R142, R158, c[0x0][0x23c], -R170.reuse ;  /* 0x00008f009e8e7a23 */ /* 0x102fe400000108aa */
[----:B----4-:R-:W-:-:S03]  /*4fe0*/  FFMA.FTZ R135, R159, c[0x0][0x23c], -R170 ;  /* 0x00008f009f877a23 */ /* 0x010fc600000108aa */
[----:B------:R1:W-:Y:S04]  /*4ff0*/  STL [R1+0x48], R142 ;  /* 0x0000488e01007387 */ /* 0x0003e80000100800 */
[----:B------:R4:W-:Y:S01]  /*5000*/  STL [R1+0x44], R135 ;  /* 0x0000448701007387 */ /* 0x0009e20000100800 */
[----:B------:R-:W4:Y:S01]  /*5010*/  LDC.U8 R212, c[0x0][0x2d8] ;  /* 0x0000b600ffd47b82 */ /* 0x000f220000000000 */
[--C-:B------:R-:W-:Y:S01]  /*5020*/  FFMA.FTZ R154, R179, c[0x0][0x23c], -R170.reuse ;  /* 0x00008f00b39a7a23 */ /* 0x100fe200000108aa */
[----:B------:R-:W-:Y:S02]  /*5030*/  @!P1 PRMT R109, R86, 0x5410, RZ ;  /* 0x00005410566d9816 */ /* 0x000fe400000000ff */
[----:B------:R1:W-:Y:S01]  /*5040*/  MUFU.EX2 R86, R11 ;  /* 0x0000000b00567308 */ /* 0x0003e20000000800 */
[----:B------:R-:W-:-:S02]  /*5050*/  FFMA.FTZ R157, R198, c[0x0][0x23c], -R170 ;  /* 0x00008f00c69d7a23 */ /* 0x000fc400000108aa */
[--C-:B------:R-:W-:Y:S02]  /*5060*/  FFMA.FTZ R211, R175, c[0x0][0x23c], -R170.reuse ;  /* 0x00008f00afd37a23 */ /* 0x100fe400000108aa */
[--C-:B-1----:R-:W-:Y:S02]  /*5070*/  FFMA.FTZ R142, R168, c[0x0][0x23c], -R170.reuse ;  /* 0x00008f00a88e7a23 */ /* 0x102fe400000108aa */
[--C-:B----4-:R-:W-:Y:S02]  /*5080*/  FFMA.FTZ R135, R173, c[0x0][0x23c], -R170.reuse ;  /* 0x00008f00ad877a23 */ /* 0x110fe400000108aa */
[--C-:B------:R-:W-:Y:S01]  /*5090*/  FFMA.FTZ R173, R15, c[0x0][0x23c], -R170.reuse ;  /* 0x00008f000fad7a23 */ /* 0x100fe200000108aa */
[----:B------:R1:W-:Y:S01]  /*50a0*/  STL [R1+0x14], R142 ;  /* 0x0000148e01007387 */ /* 0x0003e20000100800 */
[----:B------:R4:W1:Y:S01]  /*50b0*/  MUFU.EX2 R15, R180 ;  /* 0x000000b4000f7308 */ /* 0x0008620000000800 */
[--C-:B------:R-:W-:Y:S02]  /*50c0*/  FFMA.FTZ R198, R133, c[0x0][0x23c], -R170.reuse ;  /* 0x00008f0085c67a23 */ /* 0x100fe400000108aa */
[----:B------:R-:W-:-:S02]  /*50d0*/  FFMA.FTZ R175, R69, c[0x0][0x23c], -R170 ;  /* 0x00008f0045af7a23 */ /* 0x000fc400000108aa */
[--C-:B------:R-:W-:Y:S01]  /*50e0*/  FFMA.FTZ R168, R165, c[0x0][0x23c], -R170.reuse ;  /* 0x00008f00a5a87a23 */ /* 0x100fe200000108aa */
[----:B------:R-:W-:Y:S01]  /*50f0*/  UIADD3 UR28, UR21, 0x646e171e, URZ ;  /* 0x646e171e151c7890 */ /* 0x000fe2000fffe03f */
[--C-:B------:R-:W-:Y:S02]  /*5100*/  FFMA.FTZ R192, R71, c[0x0][0x23c], -R170.reuse ;  /* 0x00008f0047c07a23 */ /* 0x100fe400000108aa */
[----:B------:R-:W-:Y:S02]  /*5110*/  FFMA.FTZ R188, R132, c[0x0][0x23c], -R170 ;  /* 0x00008f0084bc7a23 */ /* 0x000fe400000108aa */
[----:B------:R-:W-:-:S04]  /*5120*/  IMAD.WIDE.U32 R10, R10, -0x2daee0ad, RZ ;  /* 0xd2511f530a0a7825 */ /* 0x000fc800078e00ff */
[----:B-1----:R-:W-:-:S05]  /*5130*/  FFMA.FTZ R142, R174, c[0x0][0x23c], -R170 ;  /* 0x00008f00ae8e7a23 */ /* 0x002fca00000108aa */
[----:B------:R-:W-:Y:S04]  /*5140*/  STL [R1+0x10], R142 ;  /* 0x0000108e01007387 */ /* 0x000fe80000100800 */
[----:B------:R1:W-:Y:S04]  /*5150*/  STL [R1+0x8], R154 ;  /* 0x0000089a01007387 */ /* 0x0003e80000100800 */
[----:B------:R2:W2:Y:S04]  /*5160*/  LDL.LU R133, [R1+0x328] ;  /* 0x0003280001857983 */ /* 0x0004a80000300800 */
[----:B------:R2:W2:Y:S01]  /*5170*/  LDL.LU R69, [R1+0x324] ;  /* 0x0003240001457983 */ /* 0x0004a20000300800 */
[----:B------:R-:W-:-:S03]  /*5180*/  FFMA.FTZ R182, R160, c[0x0][0x23c], -R170 ;  /* 0x00008f00a0b67a23 */ /* 0x000fc600000108aa */
[----:B------:R-:W2:Y:S04]  /*5190*/  LDL.LU R165, [R1+0x320] ;  /* 0x0003200001a57983 */ /* 0x000ea80000300800 */
[----:B------:R2:W2:Y:S01]  /*51a0*/  LDL.LU R71, [R1+0x31c] ;  /* 0x00031c0001477983 */ /* 0x0004a20000300800 */
[----:B------:R1:W-:Y:S03]  /*51b0*/  MUFU.EX2 R143, R139 ;  /* 0x0000008b008f7308 */ /* 0x0003e60000000800 */
[----:B------:R2:W2:Y:S01]  /*51c0*/  LDL.LU R132, [R1+0x318] ;  /* 0x0003180001847983 */ /* 0x0004a20000300800 */
[--C-:B----4-:R-:W-:Y:S02]  /*51d0*/  FFMA.FTZ R180, R70, c[0x0][0x23c], -R170.reuse ;  /* 0x00008f0046b47a23 */ /* 0x110fe400000108aa */
[----:B-1----:R-:W-:-:S02]  /*51e0*/  FFMA.FTZ R154, R186, c[0x0][0x23c], -R170 ;  /* 0x00008f00ba9a7a23 */ /* 0x002fc400000108aa */
[--C-:B------:R-:W-:Y:S02]  /*51f0*/  FFMA.FTZ R186, R68, c[0x0][0x23c], -R170.reuse ;  /* 0x00008f0044ba7a23 */ /* 0x100fe400000108aa */
[----:B------:R1:W4:Y:S01]  /*5200*/  LDL.LU R68, [R1+0x314] ;  /* 0x0003140001447983 */ /* 0x0003220000300800 */
[----:B------:R-:W-:-:S03]  /*5210*/  FFMA.FTZ R155, R115, c[0x0][0x23c], -R170 ;  /* 0x00008f00739b7a23 */ /* 0x000fc600000108aa */
[----:B------:R-:W2:Y:S01]  /*5220*/  LDL.LU R160, [R1+0x310] ;  /* 0x0003100001a07983 */ /* 0x000ea20000300800 */
[--C-:B------:R-:W-:Y:S01]  /*5230*/  FFMA.FTZ R139, R172, c[0x0][0x23c], -R170.reuse ;  /* 0x00008f00ac8b7a23 */ /* 0x100fe200000108aa */
[----:B------:R-:W-:Y:S01]  /*5240*/  MUFU.EX2 R153, R153 ;  /* 0x0000009900997308 */ /* 0x000fe20000000800 */
[--C-:B------:R-:W-:Y:S01]  /*5250*/  FFMA.FTZ R174, R169, c[0x0][0x23c], -R170.reuse ;  /* 0x00008f00a9ae7a23 */ /* 0x100fe200000108aa */
[----:B------:R-:W-:Y:S01]  /*5260*/  STL [R1+0x70], R15 ;  /* 0x0000700f01007387 */ /* 0x000fe20000100800 */
[----:B------:R-:W-:Y:S01]  /*5270*/  FFMA.FTZ R219, R219, c[0x0][0x23c], -R170 ;  /* 0x00008f00dbdb7a23 */ /* 0x000fe200000108aa */
[----:B------:R-:W-:Y:S01]  /*5280*/  LOP3.LUT R115, R11, UR28, R208, 0x96, !PT ;  /* 0x0000001c0b737c12 */ /* 0x000fe2000f8e96d0 */
[--C-:B------:R-:W-:Y:S01]  /*5290*/  FFMA.FTZ R207, R207, c[0x0][0x23c], -R170.reuse ;  /* 0x00008f00cfcf7a23 */ /* 0x100fe200000108aa */
[----:B------:R1:W2:Y:S01]  /*52a0*/  LDL.LU R70, [R1+0x30c] ;  /* 0x00030c0001467983 */ /* 0x0002a20000300800 */
[--C-:B------:R-:W-:Y:S01]  /*52b0*/  FFMA.FTZ R201, R201, c[0x0][0x23c], -R170.reuse ;  /* 0x00008f00c9c97a23 */ /* 0x100fe200000108aa */
[----:B------:R-:W1:Y:S01]  /*52c0*/  MUFU.EX2 R142, R103 ;  /* 0x00000067008e7308 */ /* 0x000e620000000800 */
[--C-:B------:R-:W-:Y:S01]  /*52d0*/  FFMA.FTZ R185, R249, c[0x0][0x23c], -R170.reuse ;  /* 0x00008f00f9b97a23 */ /* 0x100fe200000108aa */
[----:B------:R-:W2:Y:S01]  /*52e0*/  LDL.LU R169, [R1+0x308] ;  /* 0x0003080001a97983 */ /* 0x000ea20000300800 */
[----:B------:R-:W-:-:S02]  /*52f0*/  FFMA.FTZ R179, R251, c[0x0][0x23c], -R170 ;  /* 0x00008f00fbb37a23 */ /* 0x000fc400000108aa */
[----:B------:R-:W-:Y:S02]  /*5300*/  FFMA.FTZ R172, R171, c[0x0][0x23c], -R170 ;  /* 0x00008f00abac7a23 */ /* 0x000fe400000108aa */
[----:B------:R-:W2:Y:S04]  /*5310*/  LDL.LU R170, [R1+0x304] ;  /* 0x0003040001aa7983 */ /* 0x000ea80000300800 */
[----:B------:R-:W2:Y:S04]  /*5320*/  LDL.LU R171, [R1+0x300] ;  /* 0x0003000001ab7983 */ /* 0x000ea80000300800 */
[----:B------:R1:W-:Y:S01]  /*5330*/  STL [R1+0x6c], R86 ;  /* 0x00006c5601007387 */ /* 0x0003e20000100800 */
[----:B------:R-:W-:Y:S01]  /*5340*/  FADD.FTZ R158, R214, R210 ;  /* 0x000000d2d69e7221 */ /* 0x000fe20000010000 */
[----:B------:R-:W1:Y:S02]  /*5350*/  MUFU.EX2 R140, R140 ;  /* 0x0000008c008c7308 */ /* 0x000e640000000800 */
[----:B-1----:R-:W-:Y:S01]  /*5360*/  F2FP.PACK_AB R103, R142, R143 ;  /* 0x0000008f8e67723e */ /* 0x002fe200000000ff */
[----:B------:R-:W2:Y:S01]  /*5370*/  LDL.LU.64 R208, [R1+0x2f8] ;  /* 0x0002f80001d07983 */ /* 0x000ea20000300a00 */
[----:B------:R-:W-:-:S03]  /*5380*/  FADD.FTZ R158, R216, R158 ;  /* 0x0000009ed89e7221 */ /* 0x000fc60000010000 */
[----:B------:R-:W2:Y:S01]  /*5390*/  LDL.LU R210, [R1+0x2f0] ;  /* 0x0002f00001d27983 */ /* 0x000ea20000300800 */
[----:B------:R1:W1:Y:S01]  /*53a0*/  MUFU.EX2 R251, R102 ;  /* 0x0000006600fb7308 */ /* 0x0002620000000800 */
[----:B------:R-:W-:Y:S02]  /*53b0*/  FADD.FTZ R158, R153, R158 ;  /* 0x0000009e999e7221 */ /* 0x000fe40000010000 */
[----:B------:R-:W2:Y:S01]  /*53c0*/  LDL.LU R214, [R1+0x2ec] ;  /* 0x0002ec0001d67983 */ /* 0x000ea20000300800 */
[----:B------:R-:W-:Y:S01]  /*53d0*/  LOP3.LUT R86, R115, 0xff, RZ, 0xc0, !PT ;  /* 0x000000ff73567812 */ /* 0x000fe200078ec0ff */
[----:B------:R-:W-:Y:S02]  /*53e0*/  FADD.FTZ R158, R217, R158 ;  /* 0x0000009ed99e7221 */ /* 0x000fe40000010000 */
[----:B------:R-:W2:Y:S01]  /*53f0*/  LDL.LU R216, [R1+0x2e8] ;  /* 0x0002e80001d87983 */ /* 0x000ea20000300800 */
[----:B------:R-:W-:Y:S02]  /*5400*/  ISETP.GE.U32.AND P1, PT, R212, R86, PT ;  /* 0x00000056d400720c */ /* 0x000fe40003f26070 */
[----:B------:R-:W-:Y:S01]  /*5410*/  LOP3.LUT R86, R115, 0xffff, RZ, 0xc0, !PT ;  /* 0x0000ffff73567812 */ /* 0x000fe200078ec0ff */
[----:B------:R-:W-:Y:S01]  /*5420*/  STL [R1+0x68], R252 ;  /* 0x000068fc01007387 */ /* 0x000fe20000100800 */
[----:B-1----:R-:W-:-:S02]  /*5430*/  PRMT R102, R103, 0x7632, R102 ;  /* 0x0000763267667816 */ /* 0x002fc40000000066 */
[----:B------:R-:W-:Y:S01]  /*5440*/  SHF.R.U32.HI R86, RZ, 0x8, R86 ;  /* 0x00000008ff567819 */ /* 0x000fe20000011656 */
[----:B------:R-:W2:Y:S01]  /*5450*/  LDL.LU R217, [R1+0x2e4] ;  /* 0x0002e40001d97983 */ /* 0x000ea20000300800 */
[----:B------:R-:W-:Y:S02]  /*5460*/  FADD.FTZ R158, R4, R158 ;  /* 0x0000009e049e7221 */ /* 0x000fe40000010000 */
[----:B------:R-:W-:-:S03]  /*5470*/  LOP3.LUT R249, R86, 0xffff, RZ, 0xc0, !PT ;  /* 0x0000ffff56f97812 */ /* 0x000fc600078ec0ff */
[----:B------:R-:W-:Y:S01]  /*5480*/  @!P1 HADD2 R104, -R103.H0_H0, -RZ.H0_H0 ;  /* 0xa00000ff67689230 */ /* 0x000fe20000000900 */
[----:B------:R1:W-:Y:S01]  /*5490*/  STL [R1+0x64], R140 ;  /* 0x0000648c01007387 */ /* 0x0003e20000100800 */
[----:B------:R-:W-:Y:S01]  /*54a0*/  PRMT R86, R103, 0x5410, R102 ;  /* 0x0000541067567816 */ /* 0x000fe20000000066 */
[----:B------:R1:W-:Y:S02]  /*54b0*/  MUFU.EX2 R159, R19 ;  /* 0x00000013009f7308 */ /* 0x0003e40000000800 */
[----:B------:R-:W2:Y:S01]  /*54c0*/  LDL.LU R4, [R1+0x2e0] ;  /* 0x0002e00001047983 */ /* 0x000ea20000300800 */
[----:B------:R-:W-:Y:S02]  /*54d0*/  @!P1 PRMT R103, R104, 0x5410, RZ ;  /* 0x0000541068679816 */ /* 0x000fe400000000ff */
[----:B------:R-:W-:Y:S01]  /*54e0*/  ISETP.GE.U32.AND P1, PT, R212, R249, PT ;  /* 0x000000f9d400720c */ /* 0x000fe20003f26070 */
[----:B------:R2:W-:Y:S04]  /*54f0*/  STL [R1+0x60], R251 ;  /* 0x000060fb01007387 */ /* 0x0005e80000100800 */
[----:B-1----:R-:W2:Y:S04]  /*5500*/  LDL.LU R19, [R1+0x2dc] ;  /* 0x0002dc0001137983 */ /* 0x002ea80000300800 */
[----:B------:R-:W2:Y:S01]  /*5510*/  LDL R212, [R1+0x6c] ;  /* 0x00006c0001d47983 */ /* 0x000ea20000100800 */
[----:B------:R-:W1:Y:S08]  /*5520*/  MUFU.EX2 R215, R215 ;  /* 0x000000d700d77308 */ /* 0x000e700000000800 */
[----:B------:R-:W3:Y:S01]  /*5530*/  MUFU.EX2 R199, R199 ;  /* 0x000000c700c77308 */ /* 0x000ee20000000800 */
[----:B-1----:R-:W-:-:S02]  /*5540*/  FADD.FTZ R249, R215, R15 ;  /* 0x0000000fd7f97221 */ /* 0x002fc40000010000 */
[----:B---3--:R-:W-:-:S04]  /*5550*/  FADD.FTZ R158, R199, R158 ;  /* 0x0000009ec79e7221 */ /* 0x008fc80000010000 */
[----:B------:R-:W-:Y:S01]  /*5560*/  FADD.FTZ R158, R156, R158 ;  /* 0x0000009e9c9e7221 */ /* 0x000fe20000010000 */
[----:B------:R-:W-:Y:S03]  /*5570*/  MUFU.EX2 R141, R141 ;  /* 0x0000008d008d7308 */ /* 0x000fe60000000800 */
[----:B------:R-:W-:Y:S01]  /*5580*/  FADD.FTZ R104, R14, R158 ;  /* 0x0000009e0e687221 */ /* 0x000fe20000010000 */
[----:B------:R-:W-:Y:S01]  /*5590*/  @!P1 HADD2 R84, -R102.H0_H0, -RZ.H0_H0 ;  /* 0xa00000ff66549230 */ /* 0x000fe20000000900 */
[----:B------:R-:W3:Y:S03]  /*55a0*/  LDL.LU R14, [R1+0x2d8] ;  /* 0x0002d800010e7983 */ /* 0x000ee60000300800 */
[----:B------:R1:W1:Y:S01]  /*55b0*/  MUFU.EX2 R158, R152 ;  /* 0x00000098009e7308 */ /* 0x0002620000000800 */
[----:B------:R-:W-:-:S02]  /*55c0*/  @!P1 PRMT R102, R84, 0x5410, RZ ;  /* 0x0000541054669816 */ /* 0x000fc400000000ff */
[--C-:B------:R-:W-:Y:S02]  /*55d0*/  SHF.R.U32.HI R84, RZ, 0x18, R115.reuse ;  /* 0x00000018ff547819 */ /* 0x100fe40000011673 */
[----:B------:R-:W-:-:S04]  /*55e0*/  SHF.R.U32.HI R115, RZ, 0x10, R115 ;  /* 0x00000010ff737819 */ /* 0x000fc80000011673 */
[----:B------:R-:W-:Y:S01]  /*55f0*/  LOP3.LUT R115, R115, 0xff, RZ, 0xc0, !PT ;  /* 0x000000ff73737812 */ /* 0x000fe200078ec0ff */
[----:B-1----:R1:W3:Y:S04]  /*5600*/  LDL.LU R152, [R1+0x2d4] ;  /* 0x0002d40001987983 */ /* 0x0022e80000300800 */
[----:B------:R-:W3:Y:S01]  /*5610*/  LDL.LU R15, [R1+0x2d0] ;  /* 0x0002d000010f7983 */ /* 0x000ee20000300800 */
[----:B--2---:R-:W-:Y:S02]  /*5620*/  FADD.FTZ R249, R212, R249 ;  /* 0x000000f9d4f97221 */ /* 0x004fe40000010000 */
[----:B------:R-:W2:Y:S02]  /*5630*/  LDC.U8 R212, c[0x0][0x2d8] ;  /* 0x0000b600ffd47b82 */ /* 0x000ea40000000000 */
[----:B------:R-:W-:-:S04]  /*5640*/  FADD.FTZ R249, R252, R249 ;  /* 0x000000f9fcf97221 */ /* 0x000fc80000010000 */
[----:B------:R-:W-:Y:S02]  /*5650*/  FADD.FTZ R249, R140, R249 ;  /* 0x000000f98cf97221 */ /* 0x000fe40000010000 */
[----:B------:R-:W1:Y:S02]  /*5660*/  MUFU.EX2 R140, R105 ;  /* 0x00000069008c7308 */ /* 0x000e640000000800 */
[----:B------:R-:W-:-:S04]  /*5670*/  FADD.FTZ R249, R251, R249 ;  /* 0x000000f9fbf97221 */ /* 0x000fc80000010000 */
[----:B------:R-:W-:-:S04]  /*5680*/  FADD.FTZ R252, R159, R249 ;  /* 0x000000f99ffc7221 */ /* 0x000fc80000010000 */
[----:B------:R-:W-:Y:S01]  /*5690*/  FADD.FTZ R252, R158, R252 ;  /* 0x000000fc9efc7221 */ /* 0x000fe20000010000 */
[----:B--2---:R-:W-:Y:S02]  /*56a0*/  ISETP.GE.U32.AND P1, PT, R212, R84, PT ;  /* 0x00000054d400720c */ /* 0x004fe40003f26070 */
[----:B-1----:R-:W-:Y:S01]  /*56b0*/  F2FP.PACK_AB R105, R140, R141 ;  /* 0x0000008d8c69723e */ /* 0x002fe200000000ff */
[----:B------:R-:W-:Y:S01]  /*56c0*/  FADD.FTZ R252, R150, R252 ;  /* 0x000000fc96fc7221 */ /* 0x000fe20000010000 */
[----:B------:R-:W-:Y:S01]  /*56d0*/  FMNMX.FTZ R84, R160, R165, !PT ;  /* 0x000000a5a0547209 */ /* 0x000fe20007810000 */
[--C-:B------:R-:W-:Y:S01]  /*56e0*/  FADD.FTZ R150, R52, R104.reuse ;  /* 0x0000006834967221 */ /* 0x100fe20000010000 */
[----:B------:R-:W-:Y:S02]  /*56f0*/  PRMT R104, R105, 0x7632, R104 ;  /* 0x0000763269687816 */ /* 0x000fe40000000068 */
[----:B------:R-:W-:-:S05]  /*5700*/  FMNMX.FTZ R84, R166, R84, !PT ;  /* 0x00000054a6547209 */ /* 0x000fca0007810000 */
[----:B------:R-:W-:Y:S01]  /*5710*/  @!P1 HADD2 R114, -R104.H0_H0, -RZ.H0_H0 ;  /* 0xa00000ff68729230 */ /* 0x000fe20000000900 */
[----:B------:R-:W-:Y:S02]  /*5720*/  FMNMX.FTZ R249, R167, R84, !PT ;  /* 0x00000054a7f97209 */ /* 0x000fe40007810000 */
[----:B------:R-:W-:Y:S02]  /*5730*/  PRMT R84, R105, 0x5410, R104 ;  /* 0x0000541069547816 */ /* 0x000fe40000000068 */
[----:B------:R-:W-:Y:S02]  /*5740*/  @!P1 PRMT R104, R114, 0x5410, RZ ;  /* 0x0000541072689816 */ /* 0x000fe400000000ff */
[----:B------:R-:W-:Y:S02]  /*5750*/  ISETP.GE.U32.AND P1, PT, R212, R115, PT ;  /* 0x00000073d400720c */ /* 0x000fe40003f26070 */
[----:B------:R-:W-:-:S04]  /*5760*/  FMNMX.FTZ R114, R176, R249, !PT ;  /* 0x000000f9b0727209 */ /* 0x000fc80007810000 */
[----:B------:R-:W-:-:S04]  /*5770*/  FMNMX.FTZ R114, R177, R114, !PT ;  /* 0x00000072b1727209 */ /* 0x000fc80007810000 */
[----:B------:R-:W-:-:S03]  /*5780*/  FMNMX.FTZ R114, R178, R114, !PT ;  /* 0x00000072b2727209 */ /* 0x000fc60007810000 */
[----:B------:R-:W-:Y:S01]  /*5790*/  @!P1 HADD2 R97, -R105.H0_H0, -RZ.H0_H0 ;  /* 0xa00000ff69619230 */ /* 0x000fe20000000900 */
[----:B------:R-:W-:Y:S02]  /*57a0*/  FMNMX.FTZ R114, R181, R114, !PT ;  /* 0x00000072b5727209 */ /* 0x000fe40007810000 */
[----:B------:R-:W-:Y:S02]  /*57b0*/  FSEL R52, R19, -INF , !P6 ;  /* 0xff80000013347808 */ /* 0x000fe40007000000 */
[----:B------:R-:W-:Y:S02]  /*57c0*/  @!P1 PRMT R105, R97, 0x5410, RZ ;  /* 0x0000541061699816 */ /* 0x000fe400000000ff */
[----:B------:R-:W-:Y:S02]  /*57d0*/  FMNMX.FTZ R114, R205, R114, !PT ;  /* 0x00000072cd727209 */ /* 0x000fe40007810000 */
[----:B------:R-:W-:Y:S01]  /*57e0*/  LOP3.LUT R97, R10, 0xff, RZ, 0xc0, !PT ;  /* 0x000000ff0a617812 */ /* 0x000fe200078ec0ff */
[----:B------:R-:W-:Y:S01]  /*57f0*/  STL [R1+0x94], R52 ;  /* 0x0000943401007387 */ /* 0x000fe20000100800 */
[----:B------:R-:W-:-:S02]  /*5800*/  FMNMX.FTZ R115, R203, R114, !PT ;  /* 0x00000072cb737209 */ /* 0x000fc40007810000 */
[----:B------:R-:W-:Y:S02]  /*5810*/  ISETP.GE.U32.AND P1, PT, R212, R97, PT ;  /* 0x00000061d400720c */ /* 0x000fe40003f26070 */
[----:B------:R-:W-:Y:S02]  /*5820*/  LOP3.LUT R114, R10, 0xffff, RZ, 0xc0, !PT ;  /* 0x0000ffff0a727812 */ /* 0x000fe400078ec0ff */
[--C-:B------:R-:W-:Y:S02]  /*5830*/  SHF.R.U32.HI R97, RZ, 0x10, R10.reuse ;  /* 0x00000010ff617819 */ /* 0x100fe4000001160a */
[----:B------:R-:W-:Y:S02]  /*5840*/  SHF.R.U32.HI R249, RZ, 0x18, R10 ;  /* 0x00000018fff97819 */ /* 0x000fe4000001160a */
[----:B------:R-:W2:Y:S01]  /*5850*/  LDL.LU.64 R10, [R1+0x2c8] ;  /* 0x0002c800010a7983 */ /* 0x000ea20000300a00 */
[----:B------:R-:W-:-:S04]  /*5860*/  FMNMX.FTZ R115, R197, R115, !PT ;  /* 0x00000073c5737209 */ /* 0x000fc80007810000 */
[----:B------:R-:W-:-:S04]  /*5870*/  FMNMX.FTZ R115, R195, R115, !PT ;  /* 0x00000073c3737209 */ /* 0x000fc80007810000 */
[----:B------:R-:W-:-:S04]  /*5880*/  FMNMX.FTZ R115, R193, R115, !PT ;  /* 0x00000073c1737209 */ /* 0x000fc80007810000 */
[----:B------:R-:W-:Y:S02]  /*5890*/  FMNMX.FTZ R115, R191, R115, !PT ;  /* 0x00000073bf737209 */ /* 0x000fe40007810000 */
[----:B------:R-:W-:Y:S02]  /*58a0*/  SHF.R.U32.HI R114, RZ, 0x8, R114 ;  /* 0x00000008ff727819 */ /* 0x000fe40000011672 */
[----:B------:R-:W-:Y:S02]  /*58b0*/  FMNMX.FTZ R115, R189, R115, !PT ;  /* 0x00000073bd737209 */ /* 0x000fe40007810000 */
[----:B------:R-:W-:Y:S02]  /*58c0*/  LOP3.LUT R114, R114, 0xffff, RZ, 0xc0, !PT ;  /* 0x0000ffff72727812 */ /* 0x000fe400078ec0ff */
[----:B------:R-:W-:Y:S02]  /*58d0*/  FMNMX.FTZ R115, R187, R115, !PT ;  /* 0x00000073bb737209 */ /* 0x000fe40007810000 */
[----:B---3--:R-:W-:Y:S01]  /*58e0*/  FSEL R251, R14, -INF , !P5 ;  /* 0xff8000000efb7808 */ /* 0x008fe20006800000 */
[----:B------:R-:W1:Y:S01]  /*58f0*/  MUFU.EX2 R148, R148 ;  /* 0x0000009400947308 */ /* 0x000e620000000800 */
[----:B------:R-:W-:-:S02]  /*5900*/  ISETP.GE.U32.AND P5, PT, R212, R249, PT ;  /* 0x000000f9d400720c */ /* 0x000fc40003fa6070 */
[----:B------:R-:W-:Y:S02]  /*5910*/  ISETP.GE.U32.AND P6, PT, R212, R114, PT ;  /* 0x00000072d400720c */ /* 0x000fe40003fc6070 */
[----:B------:R-:W-:-:S03]  /*5920*/  FMNMX.FTZ R114, R218, R115, !PT ;  /* 0x00000073da727209 */ /* 0x000fc60007810000 */
[----:B------:R-:W3:Y:S01]  /*5930*/  MUFU.EX2 R249, R151 ;  /* 0x0000009700f97308 */ /* 0x000ee20000000800 */
[----:B------:R-:W-:-:S04]  /*5940*/  FMNMX.FTZ R114, R206, R114, !PT ;  /* 0x00000072ce727209 */ /* 0x000fc80007810000 */
[----:B------:R-:W-:-:S04]  /*5950*/  FMNMX.FTZ R114, R204, R114, !PT ;  /* 0x00000072cc727209 */ /* 0x000fc80007810000 */
[----:B------:R-:W-:Y:S01]  /*5960*/  FMNMX.FTZ R114, R184, R114, !PT ;  /* 0x00000072b8727209 */ /* 0x000fe20007810000 */
[----:B-1----:R1:W-:Y:S01]  /*5970*/  STL [R1+0x38], R148 ;  /* 0x0000389401007387 */ /* 0x0023e20000100800 */
[----:B---3--:R-:W-:Y:S01]  /*5980*/  F2FP.PACK_AB R115, R249, R148 ;  /* 0x00000094f973723e */ /* 0x008fe200000000ff */
[----:B------:R-:W-:Y:S01]  /*5990*/  FADD.FTZ R213, R213, R252 ;  /* 0x000000fcd5d57221 */ /* 0x000fe20000010000 */
[----:B------:R-:W3:Y:S01]  /*59a0*/  MUFU.EX2 R53, R53 ;  /* 0x0000003500357308 */ /* 0x000ee20000000800 */
[----:B------:R-:W-:Y:S01]  /*59b0*/  FADD.FTZ R252, R149, R150 ;  /* 0x0000009695fc7221 */ /* 0x000fe20000010000 */
[----:B------:R2:W4:Y:S01]  /*59c0*/  LDL.LU R151, [R1+0x2c0] ;  /* 0x0002c00001977983 */ /* 0x0005220000300800 */
[----:B------:R-:W-:Y:S01]  /*59d0*/  @!P1 HADD2 R152, -R115.H0_H0, -RZ.H0_H0 ;  /* 0xa00000ff73989230 */ /* 0x000fe20000000900 */
[----:B------:R-:W-:Y:S02]  /*59e0*/  LOP3.LUT R149, R97, 0xff, RZ, 0xc0, !PT ;  /* 0x000000ff61957812 */ /* 0x000fe400078ec0ff */
[----:B------:R2:W4:Y:S01]  /*59f0*/  LDL.LU R150, [R1+0x2bc] ;  /* 0x0002bc0001967983 */ /* 0x0005220000300800 */
[----:B-1----:R-:W-:-:S02]  /*5a00*/  FMNMX.FTZ R148, R200, R114, !PT ;  /* 0x00000072c8947209 */ /* 0x002fc40007810000 */
[C---:B------:R-:W-:Y:S02]  /*5a10*/  PRMT R114, R115.reuse, 0x7632, R114 ;  /* 0x0000763273727816 */ /* 0x040fe40000000072 */
[----:B------:R-:W-:Y:S02]  /*5a20*/  FMNMX.FTZ R148, R190, R148, !PT ;  /* 0x00000094be947209 */ /* 0x000fe40007810000 */
[----:B------:R-:W-:Y:S02]  /*5a30*/  PRMT R97, R115, 0x5410, R114 ;  /* 0x0000541073617816 */ /* 0x000fe40000000072 */
[----:B------:R-:W-:Y:S02]  /*5a40*/  FMNMX.FTZ R148, R196, R148, !PT ;  /* 0x00000094c4947209 */ /* 0x000fe40007810000 */
[----:B------:R-:W-:Y:S02]  /*5a50*/  @!P1 PRMT R115, R152, 0x5410, RZ ;  /* 0x0000541098739816 */ /* 0x000fe400000000ff */
[----:B------:R-:W-:-:S04]  /*5a60*/  FMNMX.FTZ R152, R194, R148, !PT ;  /* 0x00000094c2987209 */ /* 0x000fc80007810000 */
[----:B------:R-:W-:-:S04]  /*5a70*/  FMNMX.FTZ R152, R236, R152, !PT ;  /* 0x00000098ec987209 */ /* 0x000fc80007810000 */
[----:B------:R-:W-:Y:S01]  /*5a80*/  FMNMX.FTZ R152, R237, R152, !PT ;  /* 0x00000098ed987209 */ /* 0x000fe20007810000 */
[----:B------:R-:W-:-:S03]  /*5a90*/  @!P6 HADD2 R99, -R114.H0_H0, -RZ.H0_H0 ;  /* 0xa00000ff7263e230 */ /* 0x000fc60000000900 */
[----:B------:R-:W-:-:S04]  /*5aa0*/  FMNMX.FTZ R152, R243, R152, !PT ;  /* 0x00000098f3987209 */ /* 0x000fc80007810000 */
[----:B------:R-:W-:Y:S02]  /*5ab0*/  FMNMX.FTZ R152, R52, R152, !PT ;  /* 0x0000009834987209 */ /* 0x000fe40007810000 */
[----:B------:R-:W-:Y:S01]  /*5ac0*/  @!P6 PRMT R114, R99, 0x5410, RZ ;  /* 0x000054106372e816 */ /* 0x000fe200000000ff */
[----:B------:R-:W-:Y:S01]  /*5ad0*/  FADD.FTZ R99, R147, R213 ;  /* 0x000000d593637221 */ /* 0x000fe20000010000 */
[----:B------:R-:W-:Y:S02]  /*5ae0*/  FMNMX.FTZ R147, R251, R152, !PT ;  /* 0x00000098fb937209 */ /* 0x000fe40007810000 */
[----:B------:R-:W-:Y:S01]  /*5af0*/  ISETP.GE.U32.AND P1, PT, R212, R149, PT ;  /* 0x00000095d400720c */ /* 0x000fe20003f26070 */
[----:B------:R-:W1:Y:S01]  /*5b00*/  MUFU.EX2 R152, R146 ;  /* 0x0000009200987308 */ /* 0x000e620000000800 */
[----:B------:R-:W-:Y:S01]  /*5b10*/  FSEL R52, R15, -INF , !P4 ;  /* 0xff8000000f347808 */ /* 0x000fe20006000000 */
[----:B------:R2:W4:Y:S04]  /*5b20*/  LDL.LU R149, [R1+0x2b8] ;  /* 0x0002b80001957983 */ /* 0x0005280000300800 */
[----:B------:R2:W4:Y:S01]  /*5b30*/  LDL.LU R148, [R1+0x2b4] ;  /* 0x0002b40001947983 */ /* 0x0005220000300800 */
[----:B------:R-:W-:-:S03]  /*5b40*/  FMNMX.FTZ R147, R52, R147, !PT ;  /* 0x0000009334937209 */ /* 0x000fc60007810000 */
[----:B------:R-:W4:Y:S04]  /*5b50*/  LDL.LU R213, [R1+0x2b0] ;  /* 0x0002b00001d57983 */ /* 0x000f280000300800 */
[----:B---3--:R-:W-:Y:S04]  /*5b60*/  STL [R1+0x2c], R53 ;  /* 0x00002c3501007387 */ /* 0x008fe80000100800 */
[----:B------:R3:W-:Y:S01]  /*5b70*/  STL [R1+0x9c], R52 ;  /* 0x00009c3401007387 */ /* 0x0007e20000100800 */
[----:B------:R-:W-:Y:S01]  /*5b80*/  FADD.FTZ R144, R144, R99 ;  /* 0x0000006390907221 */ /* 0x000fe20000010000 */
[----:B-1----:R-:W-:Y:S01]  /*5b90*/  F2FP.PACK_AB R99, R152, R53 ;  /* 0x000000359863723e */ /* 0x002fe200000000ff */
[----:B------:R-:W-:Y:S01]  /*5ba0*/  FADD.FTZ R145, R145, R252 ;  /* 0x000000fc91917221 */ /* 0x000fe20000010000 */
[----:B------:R-:W-:-:S02]  /*5bb0*/  UIADD3 UR5, UR27, 0x2, URZ ;  /* 0x000000021b057890 */ /* 0x000fc4000fffe03f */
[C---:B------:R-:W-:Y:S02]  /*5bc0*/  PRMT R252, R99.reuse, 0x7632, R252 ;  /* 0x0000763263fc7816 */ /* 0x040fe400000000fc */
[----:B------:R-:W-:Y:S01]  /*5bd0*/  PRMT R210, R99, 0x7610, R210 ;  /* 0x0000761063d27816 */ /* 0x000fe200000000d2 */
[----:B------:R-:W-:Y:S02]  /*5be0*/  ULOP3.LUT UR5, UR5, UR21, URZ, 0x3c, !UPT ;  /* 0x0000001505057292 */ /* 0x000fe4000f8e3c3f */
[----:B------:R-:W-:Y:S01]  /*5bf0*/  @!P5 HADD2 R0, -R252.H0_H0, -RZ.H0_H0 ;  /* 0xa00000fffc00d230 */ /* 0x000fe20000000900 */
[----:B------:R-:W-:Y:S01]  /*5c00*/  PRMT R99, R210, 0x5410, R252 ;  /* 0x00005410d2637816 */ /* 0x000fe200000000fc */
[----:B------:R-:W-:Y:S01]  /*5c10*/  @!P1 HADD2 R83, -R210.H0_H0, -RZ.H0_H0 ;  /* 0xa00000ffd2539230 */ /* 0x000fe20000000900 */
[----:B------:R-:W-:Y:S02]  /*5c20*/  FADD.FTZ R143, R143, R145 ;  /* 0x000000918f8f7221 */ /* 0x000fe40000010000 */
[----:B------:R-:W-:Y:S01]  /*5c30*/  FADD.FTZ R141, R141, R144 ;  /* 0x000000908d8d7221 */ /* 0x000fe20000010000 */
[----:B------:R-:W-:-:S02]  /*5c40*/  @!P5 PRMT R252, R0, 0x5410, RZ ;  /* 0x0000541000fcd816 */ /* 0x000fc400000000ff */
[----:B------:R-:W-:Y:S01]  /*5c50*/  LOP3.LUT R0, R95, UR5, RZ, 0x3c, !PT ;  /* 0x000000055f007c12 */ /* 0x000fe2000f8e3cff */
[----:B------:R-:W-:Y:S01]  /*5c60*/  FADD.FTZ R142, R142, R143 ;  /* 0x0000008f8e8e7221 */ /* 0x000fe20000010000 */
[----:B------:R-:W-:Y:S01]  /*5c70*/  @!P1 PRMT R210, R83, 0x5410, RZ ;  /* 0x0000541053d29816 */ /* 0x000fe200000000ff */
[----:B------:R-:W-:Y:S01]  /*5c80*/  FADD.FTZ R83, R140, R141 ;  /* 0x0000008d8c537221 */ /* 0x000fe20000010000 */
[----:B--2---:R-:W-:Y:S02]  /*5c90*/  FSEL R146, R10, -INF , !P3 ;  /* 0xff8000000a927808 */ /* 0x004fe40005800000 */
[----:B---3--:R-:W-:-:S03]  /*5ca0*/  FSEL R52, R11, -INF , !P2 ;  /* 0xff8000000b347808 */ /* 0x008fc60005000000 */
[----:B------:R1:W-:Y:S04]  /*5cb0*/  STL [R1+0xac], R146 ;  /* 0x0000ac9201007387 */ /* 0x0003e80000100800 */
[----:B------:R2:W-:Y:S01]  /*5cc0*/  STL [R1+0xa8], R52 ;  /* 0x0000a83401007387 */ /* 0x0005e20000100800 */
[----:B-1----:R-:W-:-:S04]  /*5cd0*/  FMNMX.FTZ R146, R146, R147, !PT ;  /* 0x0000009392927209 */ /* 0x002fc80007810000 */
[----:B--2---:R-:W-:-:S05]  /*5ce0*/  FMNMX.FTZ R52, R52, R146, !PT ;  /* 0x0000009234347209 */ /* 0x004fca0007810000 */
[----:B------:R-:W1:Y:S04]  /*5cf0*/  SHFL.BFLY PT, R53, R52, 0x2, 0x1f ;  /* 0x0c401f0034357f89 */ /* 0x000e6800000e0000 */
[----:B------:R-:W-:Y:S04]  /*5d00*/  STL [R1+0x4], R142 ;  /* 0x0000048e01007387 */ /* 0x000fe80000100800 */
[----:B------:R2:W-:Y:S01]  /*5d10*/  STL [R1+0xa4], R83 ;  /* 0x0000a45301007387 */ /* 0x0005e20000100800 */
[----:B-1----:R-:W-:Y:S01]  /*5d20*/  FMNMX.FTZ R141, R52, R53, !PT ;  /* 0x00000035348d7209 */ /* 0x002fe20007810000 */
[----:B------:R-:W-:-:S04]  /*5d30*/  IMAD.WIDE.U32 R52, R0, -0x326172a9, RZ ;  /* 0xcd9e8d5700347825 */ /* 0x000fc800078e00ff */
[----:B------:R-:W1:Y:S01]  /*5d40*/  SHFL.BFLY PT, R0, R141, 0x1, 0x1f ;  /* 0x0c201f008d007f89 */ /* 0x000e6200000e0000 */
[----:B--2---:R-:W-:-:S05]  /*5d50*/  LOP3.LUT R83, R53, UR26, R134, 0x96, !PT ;  /* 0x0000001a35537c12 */ /* 0x004fca000f8e9686 */
        /* <DEDUP_REMOVED lines=8> */
[----:B------:R-:W-:-:S04]  /*5de0*/  IMAD.WIDE.U32 R140, R140, -0x326172a9, RZ ;  /* 0xcd9e8d578c8c7825 */ /* 0x000fc800078e00ff */
[----:B------:R-:W-:-:S05]  /*5df0*/  IMAD.WIDE.U32 R142, R83, -0x2daee0ad, RZ ;  /* 0xd2511f53538e7825 */ /* 0x000fca00078e00ff */
[----:B------:R-:W-:Y:S02]  /*5e00*/  LOP3.LUT R83, R143, UR13, R146, 0x96, !PT ;  /* 0x0000000d8f537c12 */ /* 0x000fe4000f8e9692 */
[----:B------:R1:W2:Y:S04]  /*5e10*/  LDL.LU.64 R146, [R1+0x2a8] ;  /* 0x0002a80001927983 */ /* 0x0002a80000300a00 */
[----:B------:R3:W-:Y:S02]  /*5e20*/  STL.64 [R1+0xc8], R140 ;  /* 0x0000c88c01007387 */ /* 0x0007e40000100a00 */
[----:B---3--:R-:W-:Y:S02]  /*5e30*/  LOP3.LUT R140, R141, UR14, R144, 0x96, !PT ;  /* 0x0000000e8d8c7c12 */ /* 0x008fe4000f8e9690 */
[----:B------:R1:W3:Y:S03]  /*5e40*/  LDL.LU.64 R144, [R1+0x2a0] ;  /* 0x0002a00001907983 */ /* 0x0002e60000300a00 */
[----:B------:R-:W-:-:S05]  /*5e50*/  IMAD.WIDE.U32 R140, R140, -0x2daee0ad, RZ ;  /* 0xd2511f538c8c7825 */ /* 0x000fca00078e00ff */
[----:B------:R1:W-:Y:S01]  /*5e60*/  STL.64 [R1+0xb8], R140 ;  /* 0x0000b88c01007387 */ /* 0x0003e20000100a00 */
[----:B------:R-:W-:-:S03]  /*5e70*/  LOP3.LUT R212, R141, UR9, R142, 0x96, !PT ;  /* 0x000000098dd47c12 */ /* 0x000fc6000f8e968e */
[----:B------:R1:W2:Y:S04]  /*5e80*/  LDL.LU.64 R142, [R1+0x298] ;  /* 0x00029800018e7983 */ /* 0x0002a80000300a00 */
[----:B-1----:R1:W2:Y:S04]  /*5e90*/  LDL.LU.64 R140, [R1+0x290] ;  /* 0x00029000018c7983 */ /* 0x0022a80000300a00 */
[----:B------:R1:W-:Y:S04]  /*5ea0*/  STL [R1+0x288], R84 ;  /* 0x0002885401007387 */ /* 0x0003e80000100800 */
[----:B-1----:R-:W2:Y:S04]  /*5eb0*/  LDL.LU R84, [R1+0x38] ;  /* 0x0000380001547983 */ /* 0x002ea80000300800 */
[----:B------:R1:W-:Y:S04]  /*5ec0*/  STL [R1+0x284], R5 ;  /* 0x0002840501007387 */ /* 0x0003e80000100800 */
[----:B-1----:R-:W2:Y:S04]  /*5ed0*/  LDL.LU R5, [R1+0x4] ;  /* 0x0000040001057983 */ /* 0x002ea80000300800 */
[----:B------:R1:W-:Y:S04]  /*5ee0*/  STL [R1+0x280], R107 ;  /* 0x0002806b01007387 */ /* 0x0003e80000100800 */
[----:B-1----:R-:W2:Y:S04]  /*5ef0*/  LDL.LU R107, [R1+0x68] ;  /* 0x00006800016b7983 */ /* 0x002ea80000300800 */
[----:B------:R1:W-:Y:S04]  /*5f00*/  STL.64 [R1+0x278], R96 ;  /* 0x0002786001007387 */ /* 0x0003e80000100a00 */
[----:B-1----:R-:W2:Y:S04]  /*5f10*/  LDL.LU R97, [R1+0x70] ;  /* 0x0000700001617983 */ /* 0x002ea80000300800 */
[----:B------:R-:W2:Y:S04]  /*5f20*/  LDL.LU R96, [R1+0xa8] ;  /* 0x0000a80001607983 */ /* 0x000ea80000300800 */
[----:B------:R1:W-:Y:S04]  /*5f30*/  STL.64 [R1+0x270], R110 ;  /* 0x0002706e01007387 */ /* 0x0003e80000100a00 */
[----:B-1----:R-:W3:Y:S04]  /*5f40*/  LDL.LU R111, [R1+0x6c] ;  /* 0x00006c00016f7983 */ /* 0x002ee80000300800 */
[----:B------:R-:W3:Y:S04]  /*5f50*/  LDL.LU R110, [R1+0x94] ;  /* 0x00009400016e7983 */ /* 0x000ee80000300800 */
[----:B------:R1:W-:Y:S04]  /*5f60*/  STL.64 [R1+0x268], R112 ;  /* 0x0002687001007387 */ /* 0x0003e80000100a00 */
[----:B-1----:R-:W4:Y:S04]  /*5f70*/  LDL.LU R112, [R1+0x9c] ;  /* 0x00009c0001707983 */ /* 0x002f280000300800 */
[----:B------:R1:W-:Y:S04]  /*5f80*/  STL [R1+0x260], R106 ;  /* 0x0002606a01007387 */ /* 0x0003e80000100800 */
[----:B-1----:R-:W4:Y:S04]  /*5f90*/  LDL.LU R106, [R1+0xac] ;  /* 0x0000ac00016a7983 */ /* 0x002f280000300800 */
[----:B------:R-:W-:Y:S04]  /*5fa0*/  STL [R1+0x25c], R109 ;  /* 0x00025c6d01007387 */ /* 0x000fe80000100800 */
[----:B------:R-:W-:Y:S04]  /*5fb0*/  STL [R1+0x258], R108 ;  /* 0x0002586c01007387 */ /* 0x000fe80000100800 */
[----:B------:R-:W-:Y:S04]  /*5fc0*/  STL [R1+0x254], R103 ;  /* 0x0002546701007387 */ /* 0x000fe80000100800 */
[----:B------:R1:W-:Y:S04]  /*5fd0*/  STL [R1+0x250], R102 ;  /* 0x0002506601007387 */ /* 0x0003e80000100800 */
[----:B-1----:R-:W4:Y:S04]  /*5fe0*/  LDL.LU.64 R102, [R1+0xc8] ;  /* 0x0000c80001667983 */ /* 0x002f280000300a00 */
[----:B------:R-:W-:Y:S04]  /*5ff0*/  STL [R1+0x24c], R105 ;  /* 0x00024c6901007387 */ /* 0x000fe80000100800 */
[----:B------:R1:W-:Y:S01]  /*6000*/  STL [R1+0x248], R104 ;  /* 0x0002486801007387 */ /* 0x0003e20000100800 */
[----:B------:R-:W-:-:S03]  /*6010*/  IMAD.WIDE.U32 R108, R83, -0x326172a9, RZ ;  /* 0xcd9e8d57536c7825 */ /* 0x000fc600078e00ff */
[----:B------:R-:W-:Y:S04]  /*6020*/  STL [R1+0x244], R252 ;  /* 0x000244fc01007387 */ /* 0x000fe80000100800 */
[----:B------:R-:W-:Y:S01]  /*6030*/  STL [R1+0x240], R164 ;  /* 0x000240a401007387 */ /* 0x000fe20000100800 */
[----:B-1----:R-:W-:Y:S02]  /*6040*/  IMAD.WIDE.U32 R104, R212, -0x326172a9, RZ ;  /* 0xcd9e8d57d4687825 */ /* 0x002fe400078e00ff */
[----:B------:R-:W1:Y:S01]  /*6050*/  LDC.U8 R212, c[0x0][0x2d8] ;  /* 0x0000b600ffd47b82 */ /* 0x000e620000000000 */
[----:B------:R-:W-:Y:S04]  /*6060*/  STL.64 [R1+0x238], R114 ;  /* 0x0002387201007387 */ /* 0x000fe80000100a00 */
[----:B------:R-:W-:Y:S04]  /*6070*/  STL [R1+0x234], R3 ;  /* 0x0002340301007387 */ /* 0x000fe80000100800 */
[----:B------:R1:W-:Y:S01]  /*6080*/  STL [R1+0x230], R2 ;  /* 0x0002300201007387 */ /* 0x0003e20000100800 */
[----:B------:R-:W-:Y:S01]  /*6090*/  FSETP.NEU.FTZ.AND P1, PT, R0, -INF , PT ;  /* 0xff8000000000780b */ /* 0x000fe20003f3d000 */
[----:B--2---:R-:W-:Y:S01]  /*60a0*/  IMAD.MOV.U32 R113, RZ, RZ, R96 ;  /* 0x000000ffff717224 */ /* 0x004fe200078e0060 */
[----:B------:R-:W-:-:S04]  /*60b0*/  LOP3.LUT R96, R105, UR29, R108, 0x96, !PT ;  /* 0x0000001d69607c12 */ /* 0x000fc8000f8e966c */
[----:B-1----:R-:W-:-:S04]  /*60c0*/  LOP3.LUT R2, R96, 0xff, RZ, 0xc0, !PT ;  /* 0x000000ff60027812 */ /* 0x002fc800078ec0ff */
[----:B------:R-:W-:Y:S02]  /*60d0*/  ISETP.GE.U32.AND P2, PT, R212, R2, PT ;  /* 0x00000002d400720c */ /* 0x000fe40003f46070 */
[----:B------:R-:W-:-:S04]  /*60e0*/  LOP3.LUT R2, R96, 0xffff, RZ, 0xc0, !PT ;  /* 0x0000ffff60027812 */ /* 0x000fc800078ec0ff */
[----:B------:R-:W-:-:S04]  /*60f0*/  SHF.R.U32.HI R2, RZ, 0x8, R2 ;  /* 0x00000008ff027819 */ /* 0x000fc80000011602 */
[----:B------:R-:W-:-:S04]  /*6100*/  LOP3.LUT R2, R2, 0xffff, RZ, 0xc0, !PT ;  /* 0x0000ffff02027812 */ /* 0x000fc800078ec0ff */
[----:B------:R-:W-:Y:S02]  /*6110*/  ISETP.GE.U32.AND P3, PT, R212, R2, PT ;  /* 0x00000002d400720c */ /* 0x000fe40003f66070 */
[--C-:B------:R-:W-:Y:S02]  /*6120*/  SHF.R.U32.HI R2, RZ, 0x10, R96.reuse ;  /* 0x00000010ff027819 */ /* 0x100fe40000011660 */
[----:B------:R-:W-:Y:S02]  /*6130*/  SHF.R.U32.HI R96, RZ, 0x18, R96 ;  /* 0x00000018ff607819 */ /* 0x000fe40000011660 */
[----:B------:R-:W-:Y:S02]  /*6140*/  LOP3.LUT R2, R2, 0xff, RZ, 0xc0, !PT ;  /* 0x000000ff02027812 */ /* 0x000fe400078ec0ff */
[----:B------:R-:W-:Y:S01]  /*6150*/  ISETP.GE.U32.AND P6, PT, R212, R96, PT ;  /* 0x00000060d400720c */ /* 0x000fe20003fc6070 */
[----:B---3--:R-:W-:Y:S02]  /*6160*/  IMAD.MOV.U32 R108, RZ, RZ, R110 ;  /* 0x000000ffff6c7224 */ /* 0x008fe400078e006e */
[----:B------:R-:W-:-:S02]  /*6170*/  FADD.FTZ R96, R84, R5 ;  /* 0x0000000554607221 */ /* 0x000fc40000010000 */
[----:B------:R-:W-:Y:S01]  /*6180*/  FMUL.FTZ R5, R0, c[0x0][0x23c] ;  /* 0x00008f0000057a20 */ /* 0x000fe20000410000 */
[----:B------:R-:W-:Y:S02]  /*6190*/  ISETP.GE.U32.AND P4, PT, R212, R2, PT ;  /* 0x00000002d400720c */ /* 0x000fe40003f86070 */
[----:B------:R-:W-:Y:S02]  /*61a0*/  LOP3.LUT R2, R104, 0xff, RZ, 0xc0, !PT ;  /* 0x000000ff68027812 */ /* 0x000fe400078ec0ff */
[----:B------:R-:W-:Y:S02]  /*61b0*/  FSEL R164, R5, RZ, P1 ;  /* 0x000000ff05a47208 */ /* 0x000fe40000800000 */
[----:B------:R-:W-:Y:S01]  /*61c0*/  ISETP.GE.U32.AND P5, PT, R212, R2, PT ;  /* 0x00000002d400720c */ /* 0x000fe20003fa6070 */
[----:B------:R-:W-:Y:S01]  /*61d0*/  IMAD.MOV.U32 R252, RZ, RZ, R113 ;  /* 0x000000fffffc7224 */ /* 0x000fe200078e0071 */
[----:B------:R-:W-:Y:S02]  /*61e0*/  SHF.R.U32.HI R2, RZ, 0x18, R104 ;  /* 0x00000018ff027819 */ /* 0x000fe40000011668 */
[----:B------:R-:W-:-:S02]  /*61f0*/  LOP3.LUT R84, R104, 0xffff, RZ, 0xc0, !PT ;  /* 0x0000ffff68547812 */ /* 0x000fc400078ec0ff */
[----:B------:R-:W-:Y:S01]  /*6200*/  SHF.R.U32.HI R5, RZ, 0x10, R104 ;  /* 0x00000010ff057819 */ /* 0x000fe20000011668 */
[----:B------:R-:W-:Y:S01]  /*6210*/  FFMA.FTZ R104, R167, c[0x0][0x23c], -R164 ;  /* 0x00008f00a7687a23 */ /* 0x000fe200000108a4 */
[----:B----4-:R-:W-:Y:S01]  /*6220*/  LOP3.LUT R83, R109, UR10, R102, 0x96, !PT ;  /* 0x0000000a6d537c12 */ /* 0x010fe2000f8e9666 */
[----:B------:R-:W-:Y:S02]  /*6230*/  IMAD.MOV.U32 R102, RZ, RZ, R106 ;  /* 0x000000ffff667224 */ /* 0x000fe400078e006a */
[----:B------:R-:W2:Y:S04]  /*6240*/  LDL.LU R106, [R1+0x28] ;  /* 0x00002800016a7983 */ /* 0x000ea80000300800 */
[----:B------:R-:W3:Y:S01]  /*6250*/  LDL.LU R110, [R1+0x24] ;  /* 0x00002400016e7983 */ /* 0x000ee20000300800 */
[----:B------:R-:W-:-:S03]  /*6260*/  IMAD.MOV.U32 R109, RZ, RZ, R112 ;  /* 0x000000ffff6d7224 */ /* 0x000fc600078e0070 */
[----:B------:R-:W4:Y:S01]  /*6270*/  LDL.LU R112, [R1+0xa4] ;  /* 0x0000a40001707983 */ /* 0x000f220000300800 */
[----:B------:R-:W-:Y:S02]  /*6280*/  IMAD.MOV.U32 R167, RZ, RZ, R109 ;  /* 0x000000ffffa77224 */ /* 0x000fe400078e006d */
[--C-:B------:R-:W-:Y:S01]  /*6290*/  FFMA.FTZ R109, R176, c[0x0][0x23c], -R164.reuse ;  /* 0x00008f00b06d7a23 */ /* 0x100fe200000108a4 */
[----:B------:R-:W4:Y:S01]  /*62a0*/  LDL.LU R113, [R1+0x2c] ;  /* 0x00002c0001717983 */ /* 0x000f220000300800 */
[----:B------:R-:W-:Y:S02]  /*62b0*/  FFMA.FTZ R103, R165, c[0x0][0x23c], -R164 ;  /* 0x00008f00a5677a23 */ /* 0x000fe400000108a4 */
[----:B------:R-:W-:Y:S02]  /*62c0*/  IMAD.MOV.U32 R176, RZ, RZ, R108 ;  /* 0x000000ffffb07224 */ /* 0x000fe400078e006c */
[----:B------:R-:W-:Y:S02]  /*62d0*/  IMAD.MOV.U32 R165, RZ, RZ, R102 ;  /* 0x000000ffffa57224 */ /* 0x000fe400078e0066 */
[----:B------:R-:W-:-:S02]  /*62e0*/  FFMA.FTZ R108, R177, c[0x0][0x23c], -R164 ;  /* 0x00008f00b16c7a23 */ /* 0x000fc400000108a4 */
[--C-:B------:R-:W-:Y:S02]  /*62f0*/  FFMA.FTZ R102, R166, c[0x0][0x23c], -R164.reuse ;  /* 0x00008f00a6667a23 */ /* 0x100fe400000108a4 */
[--C-:B------:R-:W-:Y:S02]  /*6300*/  FFMA.FTZ R177, R190, c[0x0][0x23c], -R164.reuse ;  /* 0x00008f00beb17a23 */ /* 0x100fe400000108a4 */
[--C-:B------:R-:W-:Y:S02]  /*6310*/  FFMA.FTZ R190, R236, c[0x0][0x23c], -R164.reuse ;  /* 0x00008f00ecbe7a23 */ /* 0x100fe400000108a4 */
[--C-:B------:R-:W-:Y:S02]  /*6320*/  FFMA.FTZ R166, R237, c[0x0][0x23c], -R164.reuse ;  /* 0x00008f00eda67a23 */ /* 0x100fe400000108a4 */
[----:B------:R-:W4:Y:S01]  /*6330*/  LDL.LU.64 R236, [R1+0xb8] ;  /* 0x0000b80001ec7983 */ /* 0x000f220000300a00 */
[--C-:B------:R-:W-:Y:S01]  /*6340*/  FFMA.FTZ R115, R160, c[0x0][0x23c], -R164.reuse ;  /* 0x00008f00a0737a23 */ /* 0x100fe200000108a4 */
[----:B------:R-:W-:Y:S01]  /*6350*/  ISETP.GE.U32.AND P1, PT, R212, R2, PT ;  /* 0x00000002d400720c */ /* 0x000fe20003f26070 */
        /* <DEDUP_REMOVED lines=21> */
[----:B------:R-:W-:Y:S02]  /*64b0*/  FFMA.FTZ R165, R252, c[0x0][0x23c], -R164 ;  /* 0x00008f00fca57a23 */ /* 0x000fe400000108a4 */
[----:B------:R-:W-:Y:S08]  /*64c0*/  MUFU.EX2 R252, R248 ;  /* 0x000000f800fc7308 */ /* 0x000ff00000000800 */
[----:B------:R-:W-:Y:S08]  /*64d0*/  MUFU.EX2 R239, R239 ;  /* 0x000000ef00ef7308 */ /* 0x000ff00000000800 */
[----:B------:R-:W-:Y:S08]  /*64e0*/  MUFU.EX2 R238, R238 ;  /* 0x000000ee00ee7308 */ /* 0x000ff00000000800 */
[----:B------:R-:W-:Y:S01]  /*64f0*/  MUFU.EX2 R235, R235 ;  /* 0x000000eb00eb7308 */ /* 0x000fe20000000800 */
[----:B------:R-:W-:-:S04]  /*6500*/  UIADD3 UR4, UR27, 0x3, URZ ;  /* 0x000000031b047890 */ /* 0x000fc8000fffe03f */
[----:B------:R-:W-:-:S03]  /*6510*/  ULOP3.LUT UR4, UR4, UR21, URZ, 0x3c, !UPT ;  /* 0x0000001504047292 */ /* 0x000fc6000f8e3c3f */
[----:B------:R-:W-:Y:S08]  /*6520*/  MUFU.EX2 R234, R234 ;  /* 0x000000ea00ea7308 */ /* 0x000ff00000000800 */
[----:B--2---:R-:W-:Y:S08]  /*6530*/  MUFU.EX2 R160, R106 ;  /* 0x0000006a00a07308 */ /* 0x004ff00000000800 */
[----:B---3--:R1:W2:Y:S01]  /*6540*/  MUFU.EX2 R106, R110 ;  /* 0x0000006e006a7308 */ /* 0x0082a20000000800 */
[----:B----4-:R-:W-:-:S02]  /*6550*/  FADD.FTZ R251, R113, R112 ;  /* 0x0000007071fb7221 */ /* 0x010fc40000010000 */
[----:B------:R-:W-:-:S04]  /*6560*/  IMAD.WIDE.U32 R112, R83, -0x2daee0ad, RZ ;  /* 0xd2511f5353707825 */ /* 0x000fc800078e00ff */
[----:B-1----:R-:W-:Y:S02]  /*6570*/  IMAD.MOV.U32 R110, RZ, RZ, R97 ;  /* 0x000000ffff6e7224 */ /* 0x002fe400078e0061 */
[----:B------:R-:W-:Y:S02]  /*6580*/  IMAD.MOV.U32 R97, RZ, RZ, R215 ;  /* 0x000000ffff617224 */ /* 0x000fe400078e00d7 */
[----:B------:R-:W-:Y:S02]  /*6590*/  FFMA.FTZ R215, R243, c[0x0][0x23c], -R164 ;  /* 0x00008f00f3d77a23 */ /* 0x000fe400000108a4 */
[----:B------:R-:W-:Y:S01]  /*65a0*/  FADD.FTZ R164, R249, R96 ;  /* 0x00000060f9a47221 */ /* 0x000fe20000010000 */
[----:B--2---:R-:W-:Y:S01]  /*65b0*/  F2FP.PACK_AB R249, R106, R160 ;  /* 0x000000a06af9723e */ /* 0x004fe200000000ff */
[----:B------:R-:W1:Y:S01]  /*65c0*/  MUFU.EX2 R243, R250 ;  /* 0x000000fa00f37308 */ /* 0x000e620000000800 */
[----:B------:R-:W-:Y:S02]  /*65d0*/  LOP3.LUT R96, R113, UR28, R236, 0x96, !PT ;  /* 0x0000001c71607c12 */ /* 0x000fe4000f8e96ec */
[----:B------:R-:W-:Y:S01]  /*65e0*/  PRMT R248, R249, 0x7632, R248 ;  /* 0x00007632f9f87816 */ /* 0x000fe200000000f8 */
[----:B------:R-:W-:Y:S01]  /*65f0*/  @!P2 HADD2 R151, -R249.H0_H0, -RZ.H0_H0 ;  /* 0xa00000fff997a230 */ /* 0x000fe20000000900 */
[----:B------:R-:W-:-:S02]  /*6600*/  LOP3.LUT R236, R112, 0xff, RZ, 0xc0, !PT ;  /* 0x000000ff70ec7812 */ /* 0x000fc400078ec0ff */
[----:B------:R-:W-:Y:S02]  /*6610*/  PRMT R83, R249, 0x5410, R248 ;  /* 0x00005410f9537816 */ /* 0x000fe400000000f8 */
[----:B------:R-:W-:Y:S02]  /*6620*/  @!P2 PRMT R249, R151, 0x5410, RZ ;  /* 0x0000541097f9a816 */ /* 0x000fe400000000ff */
[----:B------:R-:W-:Y:S02]  /*6630*/  ISETP.GE.U32.AND P2, PT, R212, R236, PT ;  /* 0x000000ecd400720c */ /* 0x000fe40003f46070 */
[----:B------:R-:W-:Y:S01]  /*6640*/  LOP3.LUT R236, R112, 0xffff, RZ, 0xc0, !PT ;  /* 0x0000ffff70ec7812 */ /* 0x000fe200078ec0ff */
[----:B------:R-:W-:Y:S01]  /*6650*/  IMAD.MOV.U32 R113, RZ, RZ, R110 ;  /* 0x000000ffff717224 */ /* 0x000fe200078e006e */
[----:B------:R-:W-:Y:S01]  /*6660*/  @!P3 HADD2 R82, -R248.H0_H0, -RZ.H0_H0 ;  /* 0xa00000fff852b230 */ /* 0x000fe20000000900 */
[----:B------:R-:W-:Y:S01]  /*6670*/  IMAD.MOV.U32 R110, RZ, RZ, R107 ;  /* 0x000000ffff6e7224 */ /* 0x000fe200078e006b */
[--C-:B------:R-:W-:Y:S01]  /*6680*/  SHF.R.U32.HI R151, RZ, 0x10, R112.reuse ;  /* 0x00000010ff977819 */ /* 0x100fe20000011670 */
[----:B------:R-:W-:Y:S01]  /*6690*/  FADD.FTZ R107, R152, R251 ;  /* 0x000000fb986b7221 */ /* 0x000fe20000010000 */
[----:B------:R-:W-:Y:S01]  /*66a0*/  SHF.R.U32.HI R237, RZ, 0x18, R112 ;  /* 0x00000018ffed7819 */ /* 0x000fe20000011670 */
[----:B------:R2:W-:Y:S01]  /*66b0*/  MUFU.EX2 R152, R244 ;  /* 0x000000f400987308 */ /* 0x0005e20000000800 */
[----:B------:R-:W-:-:S02]  /*66c0*/  @!P3 PRMT R248, R82, 0x5410, RZ ;  /* 0x0000541052f8b816 */ /* 0x000fc400000000ff */
[----:B-1----:R-:W-:-:S05]  /*66d0*/  F2FP.PACK_AB R251, R243, R252 ;  /* 0x000000fcf3fb723e */ /* 0x002fca00000000ff */
[----:B------:R-:W1:Y:S01]  /*66e0*/  MUFU.EX2 R112, R245 ;  /* 0x000000f500707308 */ /* 0x000e620000000800 */
[----:B------:R-:W-:Y:S02]  /*66f0*/  SHF.R.U32.HI R82, RZ, 0x8, R84 ;  /* 0x00000008ff527819 */ /* 0x000fe40000011654 */
[----:B------:R-:W-:Y:S01]  /*6700*/  PRMT R250, R251, 0x7632, R250 ;  /* 0x00007632fbfa7816 */ /* 0x000fe200000000fa */
[----:B------:R-:W-:Y:S01]  /*6710*/  @!P4 HADD2 R150, -R251.H0_H0, -RZ.H0_H0 ;  /* 0xa00000fffb96c230 */ /* 0x000fe20000000900 */
[----:B------:R-:W-:Y:S02]  /*6720*/  LOP3.LUT R82, R82, 0xffff, RZ, 0xc0, !PT ;  /* 0x0000ffff52527812 */ /* 0x000fe400078ec0ff */
[----:B--2---:R-:W-:Y:S01]  /*6730*/  LOP3.LUT R244, R5, 0xff, RZ, 0xc0, !PT ;  /* 0x000000ff05f47812 */ /* 0x004fe200078ec0ff */
[----:B------:R-:W-:Y:S01]  /*6740*/  @!P6 HADD2 R93, -R250.H0_H0, -RZ.H0_H0 ;  /* 0xa00000fffa5de230 */ /* 0x000fe20000000900 */
[----:B------:R-:W-:Y:S01]  /*6750*/  ISETP.GE.U32.AND P3, PT, R212, R82, PT ;  /* 0x00000052d400720c */ /* 0x000fe20003f66070 */
[----:B------:R-:W-:Y:S01]  /*6760*/  FADD.FTZ R164, R160, R164 ;  /* 0x000000a4a0a47221 */ /* 0x000fe20000010000 */
[----:B------:R-:W-:Y:S01]  /*6770*/  PRMT R82, R251, 0x5410, R250 ;  /* 0x00005410fb527816 */ /* 0x000fe200000000fa */
[----:B------:R-:W-:Y:S01]  /*6780*/  FADD.FTZ R252, R252, R107 ;  /* 0x0000006bfcfc7221 */ /* 0x000fe20000010000 */
[----:B------:R-:W-:Y:S01]  /*6790*/  @!P6 PRMT R250, R93, 0x5410, RZ ;  /* 0x000054105dfae816 */ /* 0x000fe200000000ff */
[----:B------:R-:W-:Y:S01]  /*67a0*/  MUFU.EX2 R233, R233 ;  /* 0x000000e900e97308 */ /* 0x000fe20000000800 */
[----:B-1----:R-:W-:Y:S01]  /*67b0*/  F2FP.PACK_AB R245, R152, R112 ;  /* 0x0000007098f5723e */ /* 0x002fe200000000ff */
[----:B------:R-:W2:Y:S01]  /*67c0*/  LDL.LU R84, [R1+0x288] ;  /* 0x0002880001547983 */ /* 0x000ea20000300800 */
[----:B------:R-:W-:-:S02]  /*67d0*/  ISETP.GE.U32.AND P6, PT, R212, R244, PT ;  /* 0x000000f4d400720c */ /* 0x000fc40003fc6070 */
[----:B------:R-:W-:Y:S02]  /*67e0*/  SHF.R.U32.HI R93, RZ, 0x10, R96 ;  /* 0x00000010ff5d7819 */ /* 0x000fe40000011660 */
[----:B------:R-:W-:Y:S01]  /*67f0*/  @!P4 PRMT R251, R150, 0x5410, RZ ;  /* 0x0000541096fbc816 */ /* 0x000fe200000000ff */
[----:B------:R-:W-:Y:S01]  /*6800*/  MUFU.EX2 R160, R246 ;  /* 0x000000f600a07308 */ /* 0x000fe20000000800 */
[----:B------:R-:W-:Y:S01]  /*6810*/  PRMT R244, R245, 0x7632, R244 ;  /* 0x00007632f5f47816 */ /* 0x000fe200000000f4 */
[----:B------:R-:W-:Y:S01]  /*6820*/  @!P5 HADD2 R149, -R245.H0_H0, -RZ.H0_H0 ;  /* 0xa00000fff595d230 */ /* 0x000fe20000000900 */
[----:B------:R-:W-:Y:S01]  /*6830*/  LOP3.LUT R93, R93, 0xff, RZ, 0xc0, !PT ;  /* 0x000000ff5d5d7812 */ /* 0x000fe200078ec0ff */
[----:B------:R-:W-:Y:S01]  /*6840*/  FADD.FTZ R164, R106, R164 ;  /* 0x000000a46aa47221 */ /* 0x000fe20000010000 */
[----:B------:R-:W-:Y:S01]  /*6850*/  SHF.R.U32.HI R236, RZ, 0x8, R236 ;  /* 0x00000008ffec7819 */ /* 0x000fe200000116ec */
[----:B------:R-:W3:Y:S02]  /*6860*/  LDL.LU R5, [R1+0x284] ;  /* 0x0002840001057983 */ /* 0x000ee40000300800 */
[----:B------:R-:W1:Y:S01]  /*6870*/  MUFU.EX2 R150, R247 ;  /* 0x000000f700967308 */ /* 0x000e620000000800 */
[----:B------:R-:W-:Y:S01]  /*6880*/  @!P3 HADD2 R91, -R244.H0_H0, -RZ.H0_H0 ;  /* 0xa00000fff45bb230 */ /* 0x000fe20000000900 */
[----:B------:R-:W-:-:S06]  /*6890*/  ISETP.GE.U32.AND P4, PT, R212, R93, PT ;  /* 0x0000005dd400720c */ /* 0x000fcc0003f86070 */
[----:B------:R-:W-:Y:S01]  /*68a0*/  MUFU.EX2 R106, R242 ;  /* 0x000000f2006a7308 */ /* 0x000fe20000000800 */
[----:B------:R-:W-:Y:S01]  /*68b0*/  PRMT R93, R245, 0x5410, R244 ;  /* 0x00005410f55d7816 */ /* 0x000fe200000000f4 */
[----:B------:R-:W-:Y:S01]  /*68c0*/  FADD.FTZ R112, R112, R164 ;  /* 0x000000a470707221 */ /* 0x000fe20000010000 */
[----:B------:R-:W-:Y:S01]  /*68d0*/  @!P3 PRMT R244, R91, 0x5410, RZ ;  /* 0x000054105bf4b816 */ /* 0x000fe200000000ff */
[----:B------:R-:W3:Y:S01]  /*68e0*/  LDL.LU R107, [R1+0x280] ;  /* 0x00028000016b7983 */ /* 0x000ee20000300800 */
[----:B------:R-:W-:Y:S02]  /*68f0*/  LOP3.LUT R91, R96, 0xff, RZ, 0xc0, !PT ;  /* 0x000000ff605b7812 */ /* 0x000fe400078ec0ff */
[----:B------:R-:W-:Y:S02]  /*6900*/  @!P5 PRMT R245, R149, 0x5410, RZ ;  /* 0x0000541095f5d816 */ /* 0x000fe400000000ff */
[----:B------:R-:W-:Y:S02]  /*6910*/  ISETP.GE.U32.AND P5, PT, R212, R91, PT ;  /* 0x0000005bd400720c */ /* 0x000fe40003fa6070 */
[----:B------:R-:W-:-:S02]  /*6920*/  SHF.R.U32.HI R91, RZ, 0x18, R96 ;  /* 0x00000018ff5b7819 */ /* 0x000fc40000011660 */
[----:B-1----:R-:W-:Y:S01]  /*6930*/  F2FP.PACK_AB R247, R160, R150 ;  /* 0x00000096a0f7723e */ /* 0x002fe200000000ff */
[----:B------:R1:W1:Y:S01]  /*6940*/  MUFU.EX2 R149, R240 ;  /* 0x000000f000957308 */ /* 0x0002620000000800 */
[----:B------:R-:W-:Y:S02]  /*6950*/  ISETP.GE.U32.AND P3, PT, R212, R91, PT ;  /* 0x0000005bd400720c */ /* 0x000fe40003f66070 */
[----:B------:R-:W-:Y:S02]  /*6960*/  LOP3.LUT R91, R96, 0xffff, RZ, 0xc0, !PT ;  /* 0x0000ffff605b7812 */ /* 0x000fe400078ec0ff */
[----:B------:R-:W-:Y:S02]  /*6970*/  PRMT R246, R247, 0x7632, R246 ;  /* 0x00007632f7f67816 */ /* 0x000fe400000000f6 */
[----:B------:R-:W-:Y:S01]  /*6980*/  SHF.R.U32.HI R91, RZ, 0x8, R91 ;  /* 0x00000008ff5b7819 */ /* 0x000fe2000001165b */
[----:B------:R1:W1:Y:S02]  /*6990*/  MUFU.EX2 R96, R241 ;  /* 0x000000f100607308 */ /* 0x0002640000000800 */
[----:B------:R-:W-:Y:S01]  /*69a0*/  @!P1 HADD2 R81, -R246.H0_H0, -RZ.H0_H0 ;  /* 0xa00000fff6519230 */ /* 0x000fe20000000900 */
[----:B-1----:R-:W-:-:S02]  /*69b0*/  LOP3.LUT R240, R91, 0xffff, RZ, 0xc0, !PT ;  /* 0x0000ffff5bf07812 */ /* 0x002fc400078ec0ff */
[----:B------:R-:W-:Y:S02]  /*69c0*/  PRMT R91, R247, 0x5410, R246 ;  /* 0x00005410f75b7816 */ /* 0x000fe400000000f6 */
[----:B------:R-:W-:Y:S02]  /*69d0*/  @!P1 PRMT R246, R81, 0x5410, RZ ;  /* 0x0000541051f69816 */ /* 0x000fe400000000ff */
[----:B------:R-:W-:Y:S01]  /*69e0*/  ISETP.GE.U32.AND P1, PT, R212, R240, PT ;  /* 0x000000f0d400720c */ /* 0x000fe20003f26070 */
[----:B------:R-:W-:Y:S01]  /*69f0*/  @!P6 HADD2 R148, -R247.H0_H0, -RZ.H0_H0 ;  /* 0xa00000fff794e230 */ /* 0x000fe20000000900 */
[----:B------:R-:W-:-:S04]  /*6a00*/  F2FP.PACK_AB R241, R149, R106 ;  /* 0x0000006a95f1723e */ /* 0x000fc800000000ff */
[----:B------:R-:W-:Y:S01]  /*6a10*/  @!P6 PRMT R247, R148, 0x5410, RZ ;  /* 0x0000541094f7e816 */ /* 0x000fe200000000ff */
[----:B------:R-:W-:Y:S01]  /*6a20*/  FADD.FTZ R148, R243, R252 ;  /* 0x000000fcf3947221 */ /* 0x000fe20000010000 */
[----:B------:R-:W-:Y:S01]  /*6a30*/  PRMT R240, R241, 0x7632, R240 ;  /* 0x00007632f1f07816 */ /* 0x000fe200000000f0 */
[----:B------:R-:W-:Y:S01]  /*6a40*/  @!P5 HADD2 R147, -R241.H0_H0, -RZ.H0_H0 ;  /* 0xa00000fff193d230 */ /* 0x000fe20000000900 */
[----:B------:R-:W-:Y:S02]  /*6a50*/  F2FP.PACK_AB R243, R239, R96 ;  /* 0x00000060eff3723e */ /* 0x000fe400000000ff */
[----:B------:R-:W-:Y:S01]  /*6a60*/  PRMT R81, R241, 0x5410, R240 ;  /* 0x00005410f1517816 */ /* 0x000fe200000000f0 */
[----:B------:R-:W-:Y:S01]  /*6a70*/  @!P1 HADD2 R80, -R240.H0_H0, -RZ.H0_H0 ;  /* 0xa00000fff0509230 */ /* 0x000fe20000000900 */
[----:B------:R-:W-:Y:S02]  /*6a80*/  @!P5 PRMT R241, R147, 0x5410, RZ ;  /* 0x0000541093f1d816 */ /* 0x000fe400000000ff */
[----:B------:R-:W-:-:S02]  /*6a90*/  PRMT R242, R243, 0x7632, R242 ;  /* 0x00007632f3f27816 */ /* 0x000fc400000000f2 */
[----:B------:R-:W-:Y:S02]  /*6aa0*/  ISETP.GE.U32.AND P5, PT, R212, R237, PT ;  /* 0x000000edd400720c */ /* 0x000fe40003fa6070 */
[----:B------:R-:W-:Y:S02]  /*6ab0*/  LOP3.LUT R236, R236, 0xffff, RZ, 0xc0, !PT ;  /* 0x0000ffffecec7812 */ /* 0x000fe400078ec0ff */
[----:B------:R-:W-:Y:S01]  /*6ac0*/  F2FP.PACK_AB R237, R235, R238 ;  /* 0x000000eeebed723e */ /* 0x000fe200000000ff */
[----:B------:R-:W-:Y:S01]  /*6ad0*/  @!P3 HADD2 R87, -R242.H0_H0, -RZ.H0_H0 ;  /* 0xa00000fff257b230 */ /* 0x000fe20000000900 */
[----:B------:R-:W-:Y:S02]  /*6ae0*/  @!P1 PRMT R240, R80, 0x5410, RZ ;  /* 0x0000541050f09816 */ /* 0x000fe400000000ff */
[----:B------:R-:W-:Y:S01]  /*6af0*/  ISETP.GE.U32.AND P1, PT, R212, R236, PT ;  /* 0x000000ecd400720c */ /* 0x000fe20003f26070 */
[----:B------:R-:W-:Y:S01]  /*6b00*/  @!P2 HADD2 R145, -R237.H0_H0, -RZ.H0_H0 ;  /* 0xa00000ffed91a230 */ /* 0x000fe20000000900 */
[----:B------:R-:W-:Y:S01]  /*6b10*/  PRMT R236, R237, 0x7632, R236 ;  /* 0x00007632edec7816 */ /* 0x000fe200000000ec */
[----:B------:R-:W-:Y:S01]  /*6b20*/  FADD.FTZ R148, R150, R148 ;  /* 0x0000009496947221 */ /* 0x000fe20000010000 */
[----:B------:R-:W-:-:S02]  /*6b30*/  PRMT R80, R243, 0x5410, R242 ;  /* 0x00005410f3507816 */ /* 0x000fc400000000f2 */
[----:B------:R-:W-:Y:S02]  /*6b40*/  @!P3 PRMT R242, R87, 0x5410, RZ ;  /* 0x0000541057f2b816 */ /* 0x000fe400000000ff */
[----:B------:R-:W-:Y:S01]  /*6b50*/  PRMT R87, R237, 0x5410, R236 ;  /* 0x00005410ed577816 */ /* 0x000fe200000000ec */
[----:B------:R-:W-:Y:S01]  /*6b60*/  FADD.FTZ R160, R160, R148 ;  /* 0x00000094a0a07221 */ /* 0x000fe20000010000 */
[----:B------:R-:W-:Y:S02]  /*6b70*/  @!P2 PRMT R237, R145, 0x5410, RZ ;  /* 0x0000541091eda816 */ /* 0x000fe400000000ff */
[----:B------:R-:W-:Y:S01]  /*6b80*/  LOP3.LUT R145, R95, UR4, RZ, 0x3c, !PT ;  /* 0x000000045f917c12 */ /* 0x000fe2000f8e3cff */
[----:B------:R-:W-:Y:S02]  /*6b90*/  FADD.FTZ R152, R152, R112 ;  /* 0x0000007098987221 */ /* 0x000fe40000010000 */
[----:B------:R-:W-:Y:S02]  /*6ba0*/  IMAD.MOV.U32 R112, RZ, RZ, R97 ;  /* 0x000000ffff707224 */ /* 0x000fe400078e0061 */
[----:B------:R-:W-:-:S02]  /*6bb0*/  FADD.FTZ R160, R96, R160 ;  /* 0x000000a060a07221 */ /* 0x000fc40000010000 */
[----:B------:R-:W-:Y:S01]  /*6bc0*/  IMAD.WIDE.U32 R96, R145, -0x326172a9, RZ ;  /* 0xcd9e8d5791607825 */ /* 0x000fe200078e00ff */
[----:B------:R-:W-:Y:S02]  /*6bd0*/  @!P1 HADD2 R85, -R236.H0_H0, -RZ.H0_H0 ;  /* 0xa00000ffec559230 */ /* 0x000fe40000000900 */
[----:B------:R-:W-:Y:S01]  /*6be0*/  @!P4 HADD2 R146, -R243.H0_H0, -RZ.H0_H0 ;  /* 0xa00000fff392c230 */ /* 0x000fe20000000900 */
[----:B------:R-:W-:Y:S01]  /*6bf0*/  FADD.FTZ R152, R106, R152 ;  /* 0x000000986a987221 */ /* 0x000fe20000010000 */
[----:B------:R-:W-:Y:S02]  /*6c00*/  LOP3.LUT R145, R97, UR26, R134, 0x96, !PT ;  /* 0x0000001a61917c12 */ /* 0x000fe4000f8e9686 */
[----:B------:R-:W-:Y:S01]  /*6c10*/  @!P1 PRMT R236, R85, 0x5410, RZ ;  /* 0x0000541055ec9816 */ /* 0x000fe200000000ff */
[----:B------:R-:W-:Y:S01]  /*6c20*/  FADD.FTZ R85, R149, R152 ;  /* 0x0000009895557221 */ /* 0x000fe20000010000 */
[----:B------:R-:W-:Y:S01]  /*6c30*/  @!P4 PRMT R243, R146, 0x5410, RZ ;  /* 0x0000541092f3c816 */ /* 0x000fe200000000ff */
[----:B------:R-:W-:Y:S01]  /*6c40*/  IMAD.WIDE.U32 R148, R145, -0x2daee0ad, RZ ;  /* 0xd2511f5391947825 */ /* 0x000fe200078e00ff */
[----:B------:R-:W-:-:S02]  /*6c50*/  LOP3.LUT R146, R137, UR24, R96, 0x96, !PT ;  /* 0x0000001889927c12 */ /* 0x000fc4000f8e9660 */
[----:B------:R-:W-:Y:S02]  /*6c60*/  LOP3.LUT R151, R151, 0xff, RZ, 0xc0, !PT ;  /* 0x000000ff97977812 */ /* 0x000fe400078ec0ff */
[----:B------:R-:W-:Y:S01]  /*6c70*/  LOP3.LUT R145, R149, UR22, R138, 0x96, !PT ;  /* 0x0000001695917c12 */ /* 0x000fe2000f8e968a */
[----:B------:R-:W-:Y:S01]  /*6c80*/  IMAD.WIDE.U32 R96, R146, -0x2daee0ad, RZ ;  /* 0xd2511f5392607825 */ /* 0x000fe200078e00ff */
[----:B------:R-:W-:-:S03]  /*6c90*/  ISETP.GE.U32.AND P6, PT, R212, R151, PT ;  /* 0x00000097d400720c */ /* 0x000fc60003fc6070 */
        /* <DEDUP_REMOVED lines=11> */
[----:B------:R-:W-:Y:S02]  /*6d50*/  IMAD.MOV.U32 R146, RZ, RZ, R96 ;  /* 0x000000ffff927224 */ /* 0x000fe400078e0060 */
[----:B------:R-:W-:-:S05]  /*6d60*/  IMAD.WIDE.U32 R148, R148, -0x326172a9, RZ ;  /* 0xcd9e8d5794947825 */ /* 0x000fca00078e00ff */
[----:B------:R-:W-:Y:S01]  /*6d70*/  LOP3.LUT R146, R149, UR29, R146, 0x96, !PT ;  /* 0x0000001d95927c12 */ /* 0x000fe2000f8e9692 */
[----:B------:R-:W-:Y:S01]  /*6d80*/  IMAD.MOV.U32 R147, RZ, RZ, R97 ;  /* 0x000000ffff937224 */ /* 0x000fe200078e0061 */
[----:B------:R-:W-:Y:S01]  /*6d90*/  MUFU.EX2 R231, R231 ;  /* 0x000000e700e77308 */ /* 0x000fe20000000800 */
[----:B------:R-:W-:Y:S01]  /*6da0*/  FADD.FTZ R239, R239, R160 ;  /* 0x000000a0efef7221 */ /* 0x000fe20000010000 */
[----:B------:R-:W-:-:S06]  /*6db0*/  LOP3.LUT R147, R146, 0xff, RZ, 0xc0, !PT ;  /* 0x000000ff92937812 */ /* 0x000fcc00078ec0ff */
[----:B------:R-:W1:Y:S01]  /*6dc0*/  MUFU.EX2 R230, R230 ;  /* 0x000000e600e67308 */ /* 0x000e620000000800 */
[----:B------:R-:W-:-:S07]  /*6dd0*/  ISETP.GE.U32.AND P4, PT, R212, R147, PT ;  /* 0x00000093d400720c */ /* 0x000fce0003f86070 */
[----:B------:R-:W-:Y:S01]  /*6de0*/  MUFU.EX2 R229, R229 ;  /* 0x000000e500e57308 */ /* 0x000fe20000000800 */
[----:B------:R-:W-:Y:S01]  /*6df0*/  LOP3.LUT R147, R146, 0xffff, RZ, 0xc0, !PT ;  /* 0x0000ffff92937812 */ /* 0x000fe200078ec0ff */
[----:B------:R-:W-:Y:S01]  /*6e00*/  FADD.FTZ R85, R238, R85 ;  /* 0x00000055ee557221 */ /* 0x000fe20000010000 */
[----:B------:R-:W2:Y:S02]  /*6e10*/  LDL.LU.64 R96, [R1+0x278] ;  /* 0x0002780001607983 */ /* 0x000ea40000300a00 */
[----:B------:R-:W-:Y:S01]  /*6e20*/  SHF.R.U32.HI R147, RZ, 0x8, R147 ;  /* 0x00000008ff937819 */ /* 0x000fe20000011693 */
[----:B------:R-:W-:Y:S01]  /*6e30*/  FADD.FTZ R151, R234, R239 ;  /* 0x000000efea977221 */ /* 0x000fe20000010000 */
[----:B------:R-:W2:Y:S02]  /*6e40*/  LDL.LU R152, [R1+0x88] ;  /* 0x0000880001987983 */ /* 0x000ea40000300800 */
[----:B------:R-:W-:-:S04]  /*6e50*/  LOP3.LUT R147, R147, 0xffff, RZ, 0xc0, !PT ;  /* 0x0000ffff93937812 */ /* 0x000fc800078ec0ff */
[----:B------:R-:W-:Y:S02]  /*6e60*/  ISETP.GE.U32.AND P3, PT, R212, R147, PT ;  /* 0x00000093d400720c */ /* 0x000fe40003f66070 */
[--C-:B------:R-:W-:Y:S02]  /*6e70*/  SHF.R.U32.HI R147, RZ, 0x10, R146.reuse ;  /* 0x00000010ff937819 */ /* 0x100fe40000011692 */
[----:B------:R-:W-:-:S04]  /*6e80*/  SHF.R.U32.HI R146, RZ, 0x18, R146 ;  /* 0x00000018ff927819 */ /* 0x000fc80000011692 */
[C---:B------:R-:W-:Y:S02]  /*6e90*/  ISETP.GE.U32.AND P1, PT, R212.reuse, R146, PT ;  /* 0x00000092d400720c */ /* 0x040fe40003f26070 */
[----:B------:R1:W1:Y:S01]  /*6ea0*/  MUFU.EX2 R146, R232 ;  /* 0x000000e800927308 */ /* 0x0002620000000800 */
[----:B------:R-:W-:Y:S01]  /*6eb0*/  LOP3.LUT R147, R147, 0xff, RZ, 0xc0, !PT ;  /* 0x000000ff93937812 */ /* 0x000fe200078ec0ff */
[C---:B------:R-:W-:Y:S01]  /*6ec0*/  FADD.FTZ R151, R233.reuse, R151 ;  /* 0x00000097e9977221 */ /* 0x040fe20000010000 */
[----:B------:R-:W-:Y:S02]  /*6ed0*/  F2FP.PACK_AB R239, R233, R234 ;  /* 0x000000eae9ef723e */ /* 0x000fe400000000ff */
[----:B------:R-:W-:Y:S02]  /*6ee0*/  ISETP.GE.U32.AND P2, PT, R212, R147, PT ;  /* 0x00000093d400720c */ /* 0x000fe40003f46070 */
[----:B-1----:R-:W-:Y:S02]  /*6ef0*/  F2FP.PACK_AB R233, R230, R231 ;  /* 0x000000e7e6e9723e */ /* 0x002fe400000000ff */
[----:B------:R-:W-:Y:S01]  /*6f00*/  PRMT R238, R239, 0x7632, R238 ;  /* 0x00007632efee7816 */ /* 0x000fe200000000ee */
[----:B------:R-:W-:Y:S01]  /*6f10*/  FADD.FTZ R147, R235, R85 ;  /* 0x00000055eb937221 */ /* 0x000fe20000010000 */
[----:B------:R-:W-:-:S03]  /*6f20*/  PRMT R232, R233, 0x7632, R232 ;  /* 0x00007632e9e87816 */ /* 0x000fc600000000e8 */
[----:B------:R-:W-:Y:S01]  /*6f30*/  @!P5 HADD2 R79, -R238.H0_H0, -RZ.H0_H0 ;  /* 0xa00000ffee4fd230 */ /* 0x000fe20000000900 */
[----:B------:R-:W-:Y:S01]  /*6f40*/  F2FP.PACK_AB R235, R229, R146 ;  /* 0x00000092e5eb723e */ /* 0x000fe200000000ff */
[----:B------:R-:W-:Y:S01]  /*6f50*/  @!P3 HADD2 R78, -R232.H0_H0, -RZ.H0_H0 ;  /* 0xa00000ffe84eb230 */ /* 0x000fe20000000900 */
[----:B------:R-:W-:-:S03]  /*6f60*/  PRMT R85, R239, 0x5410, R238 ;  /* 0x00005410ef557816 */ /* 0x000fc600000000ee */
[----:B------:R-:W-:Y:S01]  /*6f70*/  @!P2 HADD2 R142, -R235.H0_H0, -RZ.H0_H0 ;  /* 0xa00000ffeb8ea230 */ /* 0x000fe20000000900 */
[----:B------:R-:W-:Y:S02]  /*6f80*/  PRMT R234, R235, 0x7632, R234 ;  /* 0x00007632ebea7816 */ /* 0x000fe400000000ea */
[----:B------:R-:W-:Y:S02]  /*6f90*/  @!P5 PRMT R238, R79, 0x5410, RZ ;  /* 0x000054104feed816 */ /* 0x000fe400000000ff */
[----:B------:R-:W-:Y:S02]  /*6fa0*/  PRMT R79, R233, 0x5410, R232 ;  /* 0x00005410e94f7816 */ /* 0x000fe400000000e8 */
[----:B------:R-:W-:Y:S01]  /*6fb0*/  @!P3 PRMT R232, R78, 0x5410, RZ ;  /* 0x000054104ee8b816 */ /* 0x000fe200000000ff */
[----:B------:R-:W-:Y:S01]  /*6fc0*/  IMAD.MOV.U32 R252, RZ, RZ, R112 ;  /* 0x000000fffffc7224 */ /* 0x000fe200078e0070 */
[----:B------:R-:W-:Y:S01]  /*6fd0*/  PRMT R78, R235, 0x5410, R234 ;  /* 0x00005410eb4e7816 */ /* 0x000fe200000000ea */
[----:B------:R-:W-:Y:S01]  /*6fe0*/  IMAD.MOV.U32 R160, RZ, RZ, R113 ;  /* 0x000000ffffa07224 */ /* 0x000fe200078e0071 */
[----:B------:R-:W-:Y:S01]  /*6ff0*/  @!P2 PRMT R235, R142, 0x5410, RZ ;  /* 0x000054108eeba816 */ /* 0x000fe200000000ff */
[----:B------:R-:W-:Y:S01]  /*7000*/  IMAD.WIDE.U32 R112, R145, -0x2daee0ad, RZ ;  /* 0xd2511f5391707825 */ /* 0x000fe200078e00ff */
[----:B------:R-:W-:Y:S01]  /*7010*/  SHF.R.U32.HI R142, RZ, 0x18, R148 ;  /* 0x00000018ff8e7819 */ /* 0x000fe20000011694 */
[----:B------:R-:W-:-:S02]  /*7020*/  @!P4 HADD2 R143, -R233.H0_H0, -RZ.H0_H0 ;  /* 0xa00000ffe98fc230 */ /* 0x000fc40000000900 */
[----:B------:R-:W-:Y:S01]  /*7030*/  @!P6 HADD2 R144, -R239.H0_H0, -RZ.H0_H0 ;  /* 0xa00000ffef90e230 */ /* 0x000fe20000000900 */
[----:B------:R-:W-:Y:S02]  /*7040*/  ISETP.GE.U32.AND P2, PT, R212, R142, PT ;  /* 0x0000008ed400720c */ /* 0x000fe40003f46070 */
[----:B------:R-:W-:Y:S02]  /*7050*/  LOP3.LUT R142, R112, 0xff, RZ, 0xc0, !PT ;  /* 0x000000ff708e7812 */ /* 0x000fe400078ec0ff */
[----:B------:R-:W-:Y:S01]  /*7060*/  @!P4 PRMT R233, R143, 0x5410, RZ ;  /* 0x000054108fe9c816 */ /* 0x000fe200000000ff */
[----:B------:R-:W-:Y:S01]  /*7070*/  FADD.FTZ R151, R146, R151 ;  /* 0x0000009792977221 */ /* 0x000fe20000010000 */
[----:B------:R-:W-:Y:S02]  /*7080*/  @!P6 PRMT R239, R144, 0x5410, RZ ;  /* 0x0000541090efe816 */ /* 0x000fe400000000ff */
[----:B------:R-:W-:Y:S02]  /*7090*/  ISETP.GE.U32.AND P4, PT, R212, R142, PT ;  /* 0x0000008ed400720c */ /* 0x000fe40003f86070 */
[----:B------:R-:W-:-:S02]  /*70a0*/  LOP3.LUT R142, R112, 0xffff, RZ, 0xc0, !PT ;  /* 0x0000ffff708e7812 */ /* 0x000fc400078ec0ff */
[--C-:B------:R-:W-:Y:S02]  /*70b0*/  SHF.R.U32.HI R144, RZ, 0x10, R112.reuse ;  /* 0x00000010ff907819 */ /* 0x100fe40000011670 */
[----:B------:R-:W-:Y:S02]  /*70c0*/  SHF.R.U32.HI R143, RZ, 0x18, R112 ;  /* 0x00000018ff8f7819 */ /* 0x000fe40000011670 */
[----:B------:R-:W-:Y:S01]  /*70d0*/  LOP3.LUT R146, R113, UR28, R150, 0x96, !PT ;  /* 0x0000001c71927c12 */ /* 0x000fe2000f8e9696 */
[----:B------:R-:W2:Y:S04]  /*70e0*/  LDL.LU R112, [R1+0x8c] ;  /* 0x00008c0001707983 */ /* 0x000ea80000300800 */
[----:B------:R-:W3:Y:S01]  /*70f0*/  LDL.LU R113, [R1+0x80] ;  /* 0x0000800001717983 */ /* 0x000ee20000300800 */
[----:B------:R-:W-:Y:S01]  /*7100*/  @!P1 HADD2 R77, -R234.H0_H0, -RZ.H0_H0 ;  /* 0xa00000ffea4d9230 */ /* 0x000fe20000000900 */
[----:B------:R-:W-:Y:S01]  /*7110*/  MUFU.EX2 R226, R226 ;  /* 0x000000e200e27308 */ /* 0x000fe20000000800 */
[----:B------:R-:W-:Y:S01]  /*7120*/  FADD.FTZ R147, R231, R147 ;  /* 0x00000093e7937221 */ /* 0x000fe20000010000 */
[----:B------:R-:W3:Y:S02]  /*7130*/  LDL.LU R164, [R1+0x78] ;  /* 0x0000780001a47983 */ /* 0x000ee40000300800 */
[----:B------:R-:W-:-:S02]  /*7140*/  @!P1 PRMT R234, R77, 0x5410, RZ ;  /* 0x000054104dea9816 */ /* 0x000fc400000000ff */
[----:B------:R-:W-:Y:S02]  /*7150*/  LOP3.LUT R77, R148, 0xff, RZ, 0xc0, !PT ;  /* 0x000000ff944d7812 */ /* 0x000fe400078ec0ff */
[----:B------:R-:W1:Y:S01]  /*7160*/  MUFU.EX2 R145, R225 ;  /* 0x000000e100917308 */ /* 0x000e620000000800 */
[----:B------:R-:W-:Y:S01]  /*7170*/  FADD.FTZ R147, R230, R147 ;  /* 0x00000093e6937221 */ /* 0x000fe20000010000 */
[----:B------:R-:W-:Y:S01]  /*7180*/  ISETP.GE.U32.AND P3, PT, R212, R77, PT ;  /* 0x0000004dd400720c */ /* 0x000fe20003f66070 */
[----:B------:R-:W3:Y:S01]  /*7190*/  LDL.LU R106, [R1+0x7c] ;  /* 0x00007c00016a7983 */ /* 0x000ee20000300800 */
[----:B------:R-:W-:Y:S02]  /*71a0*/  LOP3.LUT R77, R148, 0xffff, RZ, 0xc0, !PT ;  /* 0x0000ffff944d7812 */ /* 0x000fe400078ec0ff */
[----:B------:R-:W-:-:S04]  /*71b0*/  SHF.R.U32.HI R148, RZ, 0x10, R148 ;  /* 0x00000010ff947819 */ /* 0x000fc80000011694 */
[----:B------:R-:W-:Y:S02]  /*71c0*/  LOP3.LUT R148, R148, 0xff, RZ, 0xc0, !PT ;  /* 0x000000ff94947812 */ /* 0x000fe400078ec0ff */
[C---:B------:R-:W-:Y:S02]  /*71d0*/  ISETP.GE.U32.AND P1, PT, R212.reuse, R143, PT ;  /* 0x0000008fd400720c */ /* 0x040fe40003f26070 */
[----:B------:R-:W-:Y:S01]  /*71e0*/  ISETP.GE.U32.AND P5, PT, R212, R148, PT ;  /* 0x00000094d400720c */ /* 0x000fe20003fa6070 */
[----:B------:R-:W-:Y:S01]  /*71f0*/  MUFU.EX2 R143, R227 ;  /* 0x000000e3008f7308 */ /* 0x000fe20000000800 */
[----:B------:R-:W-:-:S07]  /*7200*/  SHF.R.U32.HI R77, RZ, 0x8, R77 ;  /* 0x00000008ff4d7819 */ /* 0x000fce000001164d */
[----:B------:R-:W1:Y:S01]  /*7210*/  MUFU.EX2 R148, R228 ;  /* 0x000000e400947308 */ /* 0x000e620000000800 */
[----:B------:R-:W-:Y:S01]  /*7220*/  LOP3.LUT R77, R77, 0xffff, RZ, 0xc0, !PT ;  /* 0x0000ffff4d4d7812 */ /* 0x000fe200078ec0ff */
[----:B------:R-:W-:-:S03]  /*7230*/  FADD.FTZ R149, R229, R151 ;  /* 0x00000097e5957221 */ /* 0x000fc60000010000 */
[----:B------:R-:W-:Y:S02]  /*7240*/  ISETP.GE.U32.AND P6, PT, R212, R77, PT ;  /* 0x0000004dd400720c */ /* 0x000fe40003fc6070 */
[----:B-1----:R-:W-:Y:S02]  /*7250*/  F2FP.PACK_AB R229, R145, R226 ;  /* 0x000000e291e5723e */ /* 0x002fe400000000ff */
[----:B------:R-:W-:Y:S02]  /*7260*/  LOP3.LUT R77, R146, 0xffff, RZ, 0xc0, !PT ;  /* 0x0000ffff924d7812 */ /* 0x000fe400078ec0ff */
[----:B------:R-:W-:Y:S02]  /*7270*/  F2FP.PACK_AB R231, R143, R148 ;  /* 0x000000948fe7723e */ /* 0x000fe400000000ff */
[----:B------:R-:W-:Y:S02]  /*7280*/  PRMT R228, R229, 0x7632, R228 ;  /* 0x00007632e5e47816 */ /* 0x000fe400000000e4 */
[----:B------:R-:W-:-:S02]  /*7290*/  PRMT R230, R231, 0x7632, R230 ;  /* 0x00007632e7e67816 */ /* 0x000fc400000000e6 */
[----:B------:R-:W-:Y:S01]  /*72a0*/  SHF.R.U32.HI R77, RZ, 0x8, R77 ;  /* 0x00000008ff4d7819 */ /* 0x000fe2000001164d */
[----:B------:R-:W-:Y:S02]  /*72b0*/  @!P6 HADD2 R76, -R228.H0_H0, -RZ.H0_H0 ;  /* 0xa00000ffe44ce230 */ /* 0x000fe40000000900 */
[----:B------:R-:W-:Y:S01]  /*72c0*/  @!P2 HADD2 R132, -R230.H0_H0, -RZ.H0_H0 ;  /* 0xa00000ffe684a230 */ /* 0x000fe20000000900 */
[----:B------:R-:W-:Y:S02]  /*72d0*/  LOP3.LUT R150, R77, 0xffff, RZ, 0xc0, !PT ;  /* 0x0000ffff4d967812 */ /* 0x000fe400078ec0ff */
[----:B------:R-:W-:Y:S02]  /*72e0*/  PRMT R77, R229, 0x5410, R228 ;  /* 0x00005410e54d7816 */ /* 0x000fe400000000e4 */
[----:B------:R-:W-:Y:S02]  /*72f0*/  @!P6 PRMT R228, R76, 0x5410, RZ ;  /* 0x000054104ce4e816 */ /* 0x000fe400000000ff */
[----:B------:R-:W-:-:S02]  /*7300*/  PRMT R76, R231, 0x5410, R230 ;  /* 0x00005410e74c7816 */ /* 0x000fc400000000e6 */
[----:B------:R-:W-:Y:S02]  /*7310*/  @!P2 PRMT R230, R132, 0x5410, RZ ;  /* 0x0000541084e6a816 */ /* 0x000fe400000000ff */
[----:B------:R-:W-:Y:S01]  /*7320*/  LOP3.LUT R132, R146, 0xff, RZ, 0xc0, !PT ;  /* 0x000000ff92847812 */ /* 0x000fe200078ec0ff */
[----:B------:R-:W-:-:S03]  /*7330*/  @!P5 HADD2 R133, -R231.H0_H0, -RZ.H0_H0 ;  /* 0xa00000ffe785d230 */ /* 0x000fc60000000900 */
[C---:B------:R-:W-:Y:S02]  /*7340*/  ISETP.GE.U32.AND P2, PT, R212.reuse, R132, PT ;  /* 0x00000084d400720c */ /* 0x040fe40003f46070 */
[----:B------:R-:W-:Y:S02]  /*7350*/  SHF.R.U32.HI R132, RZ, 0x18, R146 ;  /* 0x00000018ff847819 */ /* 0x000fe40000011692 */
[----:B------:R-:W-:Y:S01]  /*7360*/  @!P5 PRMT R231, R133, 0x5410, RZ ;  /* 0x0000541085e7d816 */ /* 0x000fe200000000ff */
[----:B------:R-:W-:Y:S01]  /*7370*/  MUFU.EX2 R222, R222 ;  /* 0x000000de00de7308 */ /* 0x000fe20000000800 */
[----:B------:R-:W-:Y:S01]  /*7380*/  ISETP.GE.U32.AND P5, PT, R212, R132, PT ;  /* 0x00000084d400720c */ /* 0x000fe20003fa6070 */
[----:B------:R-:W-:-:S06]  /*7390*/  @!P3 HADD2 R141, -R229.H0_H0, -RZ.H0_H0 ;  /* 0xa00000ffe58db230 */ /* 0x000fcc0000000900 */
[----:B------:R-:W1:Y:S01]  /*73a0*/  MUFU.EX2 R132, R221 ;  /* 0x000000dd00847308 */ /* 0x000e620000000800 */
[----:B------:R-:W-:-:S07]  /*73b0*/  @!P3 PRMT R229, R141, 0x5410, RZ ;  /* 0x000054108de5b816 */ /* 0x000fce00000000ff */
[----:B------:R-:W-:Y:S08]  /*73c0*/  MUFU.EX2 R141, R224 ;  /* 0x000000e0008d7308 */ /* 0x000ff00000000800 */
[----:B------:R-:W1:Y:S02]  /*73d0*/  MUFU.EX2 R223, R223 ;  /* 0x000000df00df7308 */ /* 0x000e640000000800 */
[----:B-1----:R-:W-:Y:S01]  /*73e0*/  F2FP.PACK_AB R227, R132, R222 ;  /* 0x000000de84e3723e */ /* 0x002fe200000000ff */
[----:B------:R-:W-:Y:S01]  /*73f0*/  FADD.FTZ R147, R226, R147 ;  /* 0x00000093e2937221 */ /* 0x000fe20000010000 */
[----:B------:R-:W-:-:S02]  /*7400*/  SHF.R.U32.HI R146, RZ, 0x10, R146 ;  /* 0x00000010ff927819 */ /* 0x000fc40000011692 */
[----:B------:R-:W-:Y:S02]  /*7410*/  PRMT R226, R227, 0x7632, R226 ;  /* 0x00007632e3e27816 */ /* 0x000fe400000000e2 */
[----:B------:R-:W-:Y:S02]  /*7420*/  ISETP.GE.U32.AND P3, PT, R212, R150, PT ;  /* 0x00000096d400720c */ /* 0x000fe40003f66070 */
[----:B------:R-:W-:Y:S01]  /*7430*/  LOP3.LUT R146, R146, 0xff, RZ, 0xc0, !PT ;  /* 0x000000ff92927812 */ /* 0x000fe200078ec0ff */
[----:B------:R-:W-:Y:S01]  /*7440*/  @!P5 HADD2 R126, -R226.H0_H0, -RZ.H0_H0 ;  /* 0xa00000ffe27ed230 */ /* 0x000fe20000000900 */
[----:B------:R1:W-:Y:S02]  /*7450*/  MUFU.EX2 R133, R161 ;  /* 0x000000a100857308 */ /* 0x0003e40000000800 */
[----:B------:R-:W-:Y:S02]  /*7460*/  ISETP.GE.U32.AND P6, PT, R212, R146, PT ;  /* 0x00000092d400720c */ /* 0x000fe40003fc6070 */
[----:B------:R-:W-:-:S04]  /*7470*/  F2FP.PACK_AB R225, R223, R141 ;  /* 0x0000008ddfe1723e */ /* 0x000fc800000000ff */
[----:B------:R-:W-:Y:S02]  /*7480*/  PRMT R224, R225, 0x7632, R224 ;  /* 0x00007632e1e07816 */ /* 0x000fe400000000e0 */
[----:B-1----:R-:W-:Y:S02]  /*7490*/  PRMT R161, R227, 0x5410, R226 ;  /* 0x00005410e3a17816 */ /* 0x002fe400000000e2 */
[----:B------:R-:W-:Y:S02]  /*74a0*/  @!P5 PRMT R226, R126, 0x5410, RZ ;  /* 0x000054107ee2d816 */ /* 0x000fe400000000ff */
[----:B------:R-:W1:Y:S01]  /*74b0*/  MUFU.EX2 R126, R162 ;  /* 0x000000a2007e7308 */ /* 0x000e620000000800 */
[----:B------:R-:W-:Y:S01]  /*74c0*/  @!P3 HADD2 R128, -R224.H0_H0, -RZ.H0_H0 ;  /* 0xa00000ffe080b230 */ /* 0x000fe20000000900 */
[----:B------:R-:W-:Y:S01]  /*74d0*/  FADD.FTZ R147, R145, R147 ;  /* 0x0000009391937221 */ /* 0x000fe20000010000 */
[----:B------:R-:W-:Y:S01]  /*74e0*/  @!P2 HADD2 R130, -R225.H0_H0, -RZ.H0_H0 ;  /* 0xa00000ffe182a230 */ /* 0x000fe20000000900 */
[----:B------:R-:W-:Y:S01]  /*74f0*/  IMAD.MOV.U32 R151, RZ, RZ, R160 ;  /* 0x000000ffff977224 */ /* 0x000fe200078e00a0 */
[----:B------:R-:W-:Y:S01]  /*7500*/  PRMT R160, R225, 0x5410, R224 ;  /* 0x00005410e1a07816 */ /* 0x000fe200000000e0 */
[----:B------:R-:W-:Y:S01]  /*7510*/  @!P6 HADD2 R127, -R227.H0_H0, -RZ.H0_H0 ;  /* 0xa00000ffe37fe230 */ /* 0x000fe20000000900 */
[----:B------:R-:W-:Y:S01]  /*7520*/  @!P3 PRMT R224, R128, 0x5410, RZ ;  /* 0x0000541080e0b816 */ /* 0x000fe200000000ff */
[----:B------:R-:W-:Y:S01]  /*7530*/  FADD.FTZ R149, R148, R149 ;  /* 0x0000009594957221 */ /* 0x000fe20000010000 */
[----:B------:R-:W1:Y:S01]  /*7540*/  MUFU.EX2 R128, R220 ;  /* 0x000000dc00807308 */ /* 0x000e620000000800 */
[----:B------:R-:W-:Y:S01]  /*7550*/  FADD.FTZ R141, R141, R147 ;  /* 0x000000938d8d7221 */ /* 0x000fe20000010000 */
[----:B------:R-:W-:-:S02]  /*7560*/  @!P2 PRMT R225, R130, 0x5410, RZ ;  /* 0x0000541082e1a816 */ /* 0x000fc400000000ff */
[----:B------:R-:W-:Y:S01]  /*7570*/  @!P6 PRMT R227, R127, 0x5410, RZ ;  /* 0x000054107fe3e816 */ /* 0x000fe200000000ff */
[----:B------:R-:W-:Y:S02]  /*7580*/  FADD.FTZ R127, R143, R149 ;  /* 0x000000958f7f7221 */ /* 0x000fe40000010000 */
[----:B------:R-:W-:Y:S01]  /*7590*/  FADD.FTZ R141, R223, R141 ;  /* 0x0000008ddf8d7221 */ /* 0x000fe20000010000 */
[----:B------:R1:W1:Y:S02]  /*75a0*/  MUFU.EX2 R130, R163 ;  /* 0x000000a300827308 */ /* 0x0002640000000800 */
[----:B-1----:R-:W-:Y:S01]  /*75b0*/  F2FP.PACK_AB R223, R126, R133 ;  /* 0x000000857edf723e */ /* 0x002fe200000000ff */
[----:B------:R-:W-:-:S03]  /*75c0*/  FADD.FTZ R127, R222, R127 ;  /* 0x0000007fde7f7221 */ /* 0x000fc60000010000 */
[----:B------:R-:W-:Y:S01]  /*75d0*/  PRMT R222, R223, 0x7632, R222 ;  /* 0x00007632dfde7816 */ /* 0x000fe200000000de */
[----:B------:R-:W-:Y:S02]  /*75e0*/  FADD.FTZ R127, R132, R127 ;  /* 0x0000007f847f7221 */ /* 0x000fe40000010000 */
[----:B------:R-:W-:Y:S02]  /*75f0*/  FADD.FTZ R141, R128, R141 ;  /* 0x0000008d808d7221 */ /* 0x000fe40000010000 */
[----:B------:R-:W-:Y:S01]  /*7600*/  @!P1 HADD2 R70, -R222.H0_H0, -RZ.H0_H0 ;  /* 0xa00000ffde469230 */ /* 0x000fe20000000900 */
[----:B------:R-:W-:Y:S01]  /*7610*/  FADD.FTZ R127, R133, R127 ;  /* 0x0000007f857f7221 */ /* 0x000fe20000010000 */
[----:B------:R-:W-:-:S03]  /*7620*/  PRMT R163, R223, 0x5410, R222 ;  /* 0x00005410dfa37816 */ /* 0x000fc600000000de */
[----:B------:R-:W-:Y:S01]  /*7630*/  @!P1 PRMT R222, R70, 0x5410, RZ ;  /* 0x0000541046de9816 */ /* 0x000fe200000000ff */
[----:B------:R-:W-:-:S05]  /*7640*/  FADD.FTZ R70, R130, R141 ;  /* 0x0000008d82467221 */ /* 0x000fca0000010000 */
[----:B------:R1:W-:Y:S01]  /*7650*/  STL [R1+0x1dc], R70 ;  /* 0x0001dc4601007387 */ /* 0x0003e20000100800 */
[----:B------:R-:W-:Y:S01]  /*7660*/  F2FP.PACK_AB R221, R130, R128 ;  /* 0x0000008082dd723e */ /* 0x000fe200000000ff */
[----:B-1----:R-:W-:-:S05]  /*7670*/  FADD.FTZ R70, R126, R127 ;  /* 0x0000007f7e467221 */ /* 0x002fca0000010000 */
[----:B------:R1:W-:Y:S04]  /*7680*/  STL [R1+0x1d8], R70 ;  /* 0x0001d84601007387 */ /* 0x0003e80000100800 */
[----:B------:R-:W4:Y:S04]  /*7690*/  LDL.LU R141, [R1+0x5c] ;  /* 0x00005c00018d7983 */ /* 0x000f280000300800 */
[----:B------:R-:W4:Y:S01]  /*76a0*/  LDL.LU R149, [R1+0x58] ;  /* 0x0000580001957983 */ /* 0x000f220000300800 */
[----:B--2---:R-:W-:-:S03]  /*76b0*/  F2FP.PACK_AB R130, R152, R112 ;  /* 0x000000709882723e */ /* 0x004fc600000000ff */
[----:B------:R-:W2:Y:S01]  /*76c0*/  LDL.LU R112, [R1+0x4c] ;  /* 0x00004c0001707983 */ /* 0x000ea20000300800 */
[----:B---3--:R-:W-:-:S03]  /*76d0*/  F2FP.PACK_AB R127, R153, R113 ;  /* 0x00000071997f723e */ /* 0x008fc600000000ff */
[----:B------:R-:W3:Y:S01]  /*76e0*/  LDL.LU R113, [R1+0x48] ;  /* 0x0000480001717983 */ /* 0x000ee20000300800 */
[----:B------:R-:W-:Y:S02]  /*76f0*/  LOP3.LUT R144, R144, 0xff, RZ, 0xc0, !PT ;  /* 0x000000ff90907812 */ /* 0x000fe400078ec0ff */
[----:B------:R-:W-:Y:S01]  /*7700*/  SHF.R.U32.HI R142, RZ, 0x8, R142 ;  /* 0x00000008ff8e7819 */ /* 0x000fe2000001168e */
[----:B------:R-:W-:Y:S01]  /*7710*/  ULOP3.LUT UR27, UR27, UR21, URZ, 0x3c, !UPT ;  /* 0x000000151b1b7292 */ /* 0x000fe2000f8e3c3f */
[----:B------:R-:W-:Y:S01]  /*7720*/  ISETP.GE.U32.AND P2, PT, R212, R144, PT ;  /* 0x00000090d400720c */ /* 0x000fe20003f46070 */
[----:B------:R-:W-:Y:S01]  /*7730*/  @!P4 HADD2 R121, -R221.H0_H0, -RZ.H0_H0 ;  /* 0xa00000ffdd79c230 */ /* 0x000fe20000000900 */
[----:B------:R-:W-:Y:S01]  /*7740*/  LOP3.LUT R142, R142, 0xffff, RZ, 0xc0, !PT ;  /* 0x0000ffff8e8e7812 */ /* 0x000fe200078ec0ff */
[----:B------:R-:W4:Y:S03]  /*7750*/  LDL.LU R148, [R1+0x44] ;  /* 0x0000440001947983 */ /* 0x000f260000300800 */
[----:B------:R-:W-:-:S02]  /*7760*/  ISETP.GE.U32.AND P3, PT, R212, R142, PT ;  /* 0x0000008ed400720c */ /* 0x000fc40003f66070 */
[----:B------:R-:W-:Y:S02]  /*7770*/  LOP3.LUT R132, R95, UR27, RZ, 0x3c, !PT ;  /* 0x0000001b5f847c12 */ /* 0x000fe4000f8e3cff */
[----:B------:R-:W-:-:S03]  /*7780*/  PRMT R220, R221, 0x7632, R220 ;  /* 0x00007632dddc7816 */ /* 0x000fc600000000dc */
[----:B------:R-:W-:Y:S01]  /*7790*/  @!P2 HADD2 R75, -R223.H0_H0, -RZ.H0_H0 ;  /* 0xa00000ffdf4ba230 */ /* 0x000fe20000000900 */
[----:B------:R-:W-:Y:S01]  /*77a0*/  IMAD.WIDE.U32 R132, R132, -0x326172a9, RZ ;  /* 0xcd9e8d5784847825 */ /* 0x000fe200078e00ff */
[----:B------:R-:W-:-:S03]  /*77b0*/  PRMT R162, R221, 0x5410, R220 ;  /* 0x00005410dda27816 */ /* 0x000fc600000000dc */
[----:B------:R-:W-:Y:S01]  /*77c0*/  @!P2 PRMT R223, R75, 0x5410, RZ ;  /* 0x000054104bdfa816 */ /* 0x000fe200000000ff */
[----:B------:R-:W-:Y:S01]  /*77d0*/  @!P3 HADD2 R118, -R220.H0_H0, -RZ.H0_H0 ;  /* 0xa00000ffdc76b230 */ /* 0x000fe20000000900 */
[----:B------:R-:W-:Y:S02]  /*77e0*/  LOP3.LUT R75, R133, UR26, R134, 0x96, !PT ;  /* 0x0000001a854b7c12 */ /* 0x000fe4000f8e9686 */
[----:B-1----:R-:W-:Y:S02]  /*77f0*/  LOP3.LUT R70, R137, UR24, R132, 0x96, !PT ;  /* 0x0000001889467c12 */ /* 0x002fe4000f8e9684 */
[----:B------:R-:W-:Y:S01]  /*7800*/  @!P3 PRMT R220, R118, 0x5410, RZ ;  /* 0x0000541076dcb816 */ /* 0x000fe200000000ff */
[----:B------:R-:W-:Y:S02]  /*7810*/  IMAD.MOV.U32 R118, RZ, RZ, R151 ;  /* 0x000000ffff767224 */ /* 0x000fe400078e0097 */
        /* <DEDUP_REMOVED lines=11> */
[----:B------:R-:W-:Y:S02]  /*78d0*/  @!P4 PRMT R221, R121, 0x5410, RZ ;  /* 0x0000541079ddc816 */ /* 0x000fe400000000ff */
[----:B------:R-:W-:Y:S02]  /*78e0*/  LOP3.LUT R70, R145, UR9, R142, 0x96, !PT ;  /* 0x0000000991467c12 */ /* 0x000fe4000f8e968e */
[----:B------:R-:W-:Y:S01]  /*78f0*/  F2FP.PACK_AB R121, R164, R106 ;  /* 0x0000006aa479723e */ /* 0x000fe200000000ff */
[----:B------:R-:W-:Y:S01]  /*7900*/  IMAD.WIDE.U32 R146, R146, -0x326172a9, RZ ;  /* 0xcd9e8d5792927825 */ /* 0x000fe200078e00ff */
[----:B------:R-:W4:Y:S01]  /*7910*/  LDL.LU R164, [R1+0x60] ;  /* 0x0000600001a47983 */ /* 0x000f220000300800 */
[----:B------:R-:W-:-:S02]  /*7920*/  F2FP.PACK_AB R126, R110, R111 ;  /* 0x0000006f6e7e723e */ /* 0x000fc400000000ff */
[----:B------:R-:W-:Y:S01]  /*7930*/  IMAD.WIDE.U32 R110, R70, -0x326172a9, RZ ;  /* 0xcd9e8d57466e7825 */ /* 0x000fe200078e00ff */
[----:B------:R-:W4:Y:S01]  /*7940*/  LDL.LU R106, [R1+0x64] ;  /* 0x00006400016a7983 */ /* 0x000f220000300800 */
[----:B------:R-:W-:-:S03]  /*7950*/  F2FP.PACK_AB R128, R118, R252 ;  /* 0x000000fc7680723e */ /* 0x000fc600000000ff */
[----:B------:R-:W-:Y:S01]  /*7960*/  LOP3.LUT R118, R111, UR29, R146, 0x96, !PT ;  /* 0x0000001d6f767c12 */ /* 0x000fe2000f8e9692 */
[----:B------:R-:W4:Y:S03]  /*7970*/  LDL.LU R252, [R1+0x14] ;  /* 0x0000140001fc7983 */ /* 0x000f260000300800 */
[----:B------:R-:W-:-:S04]  /*7980*/  LOP3.LUT R70, R118, 0xff, RZ, 0xc0, !PT ;  /* 0x000000ff76467812 */ /* 0x000fc800078ec0ff */
[----:B------:R-:W-:Y:S02]  /*7990*/  ISETP.GE.U32.AND P2, PT, R212, R70, PT ;  /* 0x00000046d400720c */ /* 0x000fe40003f46070 */
[----:B------:R-:W-:-:S04]  /*79a0*/  LOP3.LUT R70, R118, 0xffff, RZ, 0xc0, !PT ;  /* 0x0000ffff76467812 */ /* 0x000fc800078ec0ff */
[----:B------:R-:W-:-:S04]  /*79b0*/  SHF.R.U32.HI R70, RZ, 0x8, R70 ;  /* 0x00000008ff467819 */ /* 0x000fc80000011646 */
[----:B------:R-:W-:-:S04]  /*79c0*/  LOP3.LUT R70, R70, 0xffff, RZ, 0xc0, !PT ;  /* 0x0000ffff46467812 */ /* 0x000fc800078ec0ff */
[----:B------:R-:W-:Y:S02]  /*79d0*/  ISETP.GE.U32.AND P4, PT, R212, R70, PT ;  /* 0x00000046d400720c */ /* 0x000fe40003f86070 */
[----:B--2---:R1:W-:Y:S08]  /*79e0*/  MUFU.EX2 R70, R112 ;  /* 0x0000007000467308 */ /* 0x0043f00000000800 */
[----:B---3--:R2:W-:Y:S01]  /*79f0*/  MUFU.EX2 R142, R113 ;  /* 0x00000071008e7308 */ /* 0x0085e20000000800 */
[----:B-1----:R-:W3:Y:S04]  /*7a00*/  LDL.LU R112, [R1+0x10] ;  /* 0x0000100001707983 */ /* 0x002ee80000300800 */
[----:B--2---:R-:W2:Y:S03]  /*7a10*/  LDL.LU R113, [R1+0x8] ;  /* 0x0000080001717983 */ /* 0x004ea60000300800 */
[----:B----4-:R1:W-:Y:S08]  /*7a20*/  MUFU.EX2 R75, R141 ;  /* 0x0000008d004b7308 */ /* 0x0103f00000000800 */
[----:B------:R-:W4:Y:S01]  /*7a30*/  MUFU.EX2 R149, R149 ;  /* 0x0000009500957308 */ /* 0x000f220000000800 */
[----:B-1----:R-:W-:-:S02]  /*7a40*/  SHF.R.U32.HI R141, RZ, 0x10, R118 ;  /* 0x00000010ff8d7819 */ /* 0x002fc40000011676 */
[----:B------:R-:W-:-:S04]  /*7a50*/  SHF.R.U32.HI R118, RZ, 0x18, R118 ;  /* 0x00000018ff767819 */ /* 0x000fc80000011676 */
[----:B------:R-:W-:Y:S02]  /*7a60*/  ISETP.GE.U32.AND P6, PT, R212, R118, PT ;  /* 0x00000076d400720c */ /* 0x000fe40003fc6070 */
[----:B------:R-:W-:-:S04]  /*7a70*/  LOP3.LUT R118, R110, 0xff, RZ, 0xc0, !PT ;  /* 0x000000ff6e767812 */ /* 0x000fc800078ec0ff */
[----:B------:R-:W-:Y:S02]  /*7a80*/  ISETP.GE.U32.AND P5, PT, R212, R118, PT ;  /* 0x00000076d400720c */ /* 0x000fe40003fa6070 */
[----:B------:R-:W-:-:S04]  /*7a90*/  SHF.R.U32.HI R118, RZ, 0x18, R110 ;  /* 0x00000018ff767819 */ /* 0x000fc8000001166e */
[----:B------:R-:W-:Y:S02]  /*7aa0*/  ISETP.GE.U32.AND P1, PT, R212, R118, PT ;  /* 0x00000076d400720c */ /* 0x000fe40003f26070 */
[----:B------:R-:W-:Y:S02]  /*7ab0*/  LOP3.LUT R141, R141, 0xff, RZ, 0xc0, !PT ;  /* 0x000000ff8d8d7812 */ /* 0x000fe400078ec0ff */
[----:B------:R-:W-:Y:S01]  /*7ac0*/  F2FP.PACK_AB R118, R164, R106 ;  /* 0x0000006aa476723e */ /* 0x000fe200000000ff */
[----:B----4-:R-:W-:Y:S01]  /*7ad0*/  FADD.FTZ R106, R75, R149 ;  /* 0x000000954b6a7221 */ /* 0x010fe20000010000 */
[----:B------:R-:W-:-:S03]  /*7ae0*/  F2FP.PACK_AB R75, R149, R75 ;  /* 0x0000004b954b723e */ /* 0x000fc600000000ff */
[----:B------:R-:W-:Y:S01]  /*7af0*/  FADD.FTZ R106, R70, R106 ;  /* 0x0000006a466a7221 */ /* 0x000fe20000010000 */
[----:B------:R-:W-:-:S03]  /*7b00*/  F2FP.PACK_AB R70, R142, R70 ;  /* 0x000000468e46723e */ /* 0x000fc600000000ff */
[----:B------:R-:W-:Y:S01]  /*7b10*/  FADD.FTZ R149, R142, R106 ;  /* 0x0000006a8e957221 */ /* 0x000fe20000010000 */
[----:B------:R-:W-:Y:S02]  /*7b20*/  PRMT R142, R130, 0x7632, R142 ;  /* 0x00007632828e7816 */ /* 0x000fe4000000008e */
[----:B------:R-:W-:Y:S01]  /*7b30*/  ISETP.GE.U32.AND P3, PT, R212, R141, PT ;  /* 0x0000008dd400720c */ /* 0x000fe20003f66070 */
[----:B------:R1:W-:Y:S01]  /*7b40*/  MUFU.EX2 R164, R139 ;  /* 0x0000008b00a47308 */ /* 0x0003e20000000800 */
[----:B------:R-:W-:Y:S01]  /*7b50*/  LOP3.LUT R141, R110, 0xffff, RZ, 0xc0, !PT ;  /* 0x0000ffff6e8d7812 */ /* 0x000fe200078ec0ff */
[----:B------:R-:W-:-:S03]  /*7b60*/  @!P4 HADD2 R74, -R142.H0_H0, -RZ.H0_H0 ;  /* 0xa00000ff8e4ac230 */ /* 0x000fc60000000900 */
[----:B------:R-:W-:-:S03]  /*7b70*/  SHF.R.U32.HI R141, RZ, 0x8, R141 ;  /* 0x00000008ff8d7819 */ /* 0x000fc6000001168d */
[----:B------:R-:W4:Y:S01]  /*7b80*/  MUFU.EX2 R145, R148 ;  /* 0x0000009400917308 */ /* 0x000f220000000800 */
[----:B-1----:R-:W-:-:S07]  /*7b90*/  PRMT R139, R130, 0x7610, R139 ;  /* 0x00007610828b7816 */ /* 0x002fce000000008b */
[----:B------:R-:W1:Y:S08]  /*7ba0*/  MUFU.EX2 R148, R252 ;  /* 0x000000fc00947308 */ /* 0x000e700000000800 */
[----:B------:R1:W-:Y:S01]  /*7bb0*/  MUFU.EX2 R252, R135 ;  /* 0x0000008700fc7308 */ /* 0x0003e20000000800 */
[----:B------:R-:W-:Y:S01]  /*7bc0*/  @!P2 HADD2 R129, -R139.H0_H0, -RZ.H0_H0 ;  /* 0xa00000ff8b81a230 */ /* 0x000fe20000000900 */
[----:B------:R-:W-:-:S02]  /*7bd0*/  SHF.R.U32.HI R143, RZ, 0x10, R110 ;  /* 0x00000010ff8f7819 */ /* 0x000fc4000001166e */
[----:B------:R-:W-:Y:S01]  /*7be0*/  PRMT R3, R121, 0x7632, R3 ;  /* 0x0000763279037816 */ /* 0x000fe20000000003 */
[----:B------:R-:W4:Y:S01]  /*7bf0*/  LDL.LU.64 R110, [R1+0x270] ;  /* 0x00027000016e7983 */ /* 0x000f220000300a00 */
[----:B-1----:R-:W-:Y:S02]  /*7c00*/  PRMT R135, R139, 0x5410, R142 ;  /* 0x000054108b877816 */ /* 0x002fe4000000008e */
[----:B------:R-:W-:Y:S02]  /*7c10*/  @!P4 PRMT R142, R74, 0x5410, RZ ;  /* 0x000054104a8ec816 */ /* 0x000fe400000000ff */
[----:B------:R-:W-:-:S04]  /*7c20*/  LOP3.LUT R74, R141, 0xffff, RZ, 0xc0, !PT ;  /* 0x0000ffff8d4a7812 */ /* 0x000fc800078ec0ff */
[----:B------:R-:W-:Y:S02]  /*7c30*/  ISETP.GE.U32.AND P4, PT, R212, R74, PT ;  /* 0x0000004ad400720c */ /* 0x000fe40003f86070 */
[----:B------:R-:W-:Y:S02]  /*7c40*/  LOP3.LUT R74, R147, UR10, R150, 0x96, !PT ;  /* 0x0000000a934a7c12 */ /* 0x000fe4000f8e9696 */
[----:B------:R-:W-:Y:S02]  /*7c50*/  @!P2 PRMT R139, R129, 0x5410, RZ ;  /* 0x00005410818ba816 */ /* 0x000fe400000000ff */
[----:B------:R-:W-:-:S04]  /*7c60*/  LOP3.LUT R143, R143, 0xff, RZ, 0xc0, !PT ;  /* 0x000000ff8f8f7812 */ /* 0x000fc800078ec0ff */
[----:B------:R-:W-:Y:S02]  /*7c70*/  ISETP.GE.U32.AND P2, PT, R212, R143, PT ;  /* 0x0000008fd400720c */ /* 0x000fe40003f46070 */
[----:B------:R-:W-:-:S05]  /*7c80*/  PRMT R143, R128, 0x7610, R143 ;  /* 0x00007610808f7816 */ /* 0x000fca000000008f */
[----:B------:R-:W-:Y:S01]  /*7c90*/  @!P3 HADD2 R131, -R143.H0_H0, -RZ.H0_H0 ;  /* 0xa00000ff8f83b230 */ /* 0x000fe20000000900 */
[----:B------:R-:W-:Y:S08]  /*7ca0*/  MUFU.EX2 R103, R103 ;  /* 0x0000006700677308 */ /* 0x000ff00000000800 */
[----:B------:R-:W-:Y:S01]  /*7cb0*/  MUFU.EX2 R104, R104 ;  /* 0x0000006800687308 */ /* 0x000fe20000000800 */
[----:B------:R-:W-:-:S02]  /*7cc0*/  PRMT R214, R118, 0x7610, R214 ;  /* 0x0000761076d67816 */ /* 0x000fc400000000d6 */
[----:B------:R-:W-:Y:S02]  /*7cd0*/  PRMT R4, R118, 0x7632, R4 ;  /* 0x0000763276047816 */ /* 0x000fe40000000004 */
[----:B------:R-:W-:Y:S02]  /*7ce0*/  F2FP.PACK_AB R118, R158, R159 ;  /* 0x0000009f9e76723e */ /* 0x000fe400000000ff */
[----:B------:R-:W-:Y:S01]  /*7cf0*/  PRMT R158, R214, 0x5410, R4 ;  /* 0x00005410d69e7816 */ /* 0x000fe20000000004 */
[----:B------:R-:W-:Y:S01]  /*7d00*/  MUFU.EX2 R211, R211 ;  /* 0x000000d300d37308 */ /* 0x000fe20000000800 */
[C---:B------:R-:W-:Y:S02]  /*7d10*/  PRMT R114, R118.reuse, 0x7610, R114 ;  /* 0x0000761076727816 */ /* 0x040fe40000000072 */
[----:B------:R-:W-:-:S05]  /*7d20*/  PRMT R216, R118, 0x7632, R216 ;  /* 0x0000763276d87816 */ /* 0x000fca00000000d8 */
[----:B------:R-:W-:Y:S08]  /*7d30*/  MUFU.EX2 R197, R197 ;  /* 0x000000c500c57308 */ /* 0x000ff00000000800 */
[----:B------:R-:W-:Y:S08]  /*7d40*/  MUFU.EX2 R193, R193 ;  /* 0x000000c100c17308 */ /* 0x000ff00000000800 */
[----:B------:R-:W-:Y:S08]  /*7d50*/  MUFU.EX2 R189, R189 ;  /* 0x000000bd00bd7308 */ /* 0x000ff00000000800 */
[----:B---3--:R-:W-:Y:S08]  /*7d60*/  MUFU.EX2 R130, R112 ;  /* 0x0000007000827308 */ /* 0x008ff00000000800 */
[----:B--2---:R1:W-:Y:S02]  /*7d70*/  MUFU.EX2 R129, R113 ;  /* 0x0000007100817308 */ /* 0x0043e40000000800 */
[----:B-1----:R-:W-:-:S05]  /*7d80*/  IMAD.WIDE.U32 R112, R74, -0x2daee0ad, RZ ;  /* 0xd2511f534a707825 */ /* 0x002fca00078e00ff */
[----:B------:R-:W-:-:S04]  /*7d90*/  LOP3.LUT R106, R113, UR28, R144, 0x96, !PT ;  /* 0x0000001c716a7c12 */ /* 0x000fc8000f8e9690 */
[----:B------:R-:W-:Y:S02]  /*7da0*/  LOP3.LUT R141, R106, 0xffff, RZ, 0xc0, !PT ;  /* 0x0000ffff6a8d7812 */ /* 0x000fe400078ec0ff */
[----:B------:R-:W-:Y:S02]  /*7db0*/  PRMT R144, R128, 0x7632, R144 ;  /* 0x0000763280907816 */ /* 0x000fe40000000090 */
[----:B------:R-:W-:Y:S02]  /*7dc0*/  SHF.R.U32.HI R128, RZ, 0x8, R141 ;  /* 0x00000008ff807819 */ /* 0x000fe4000001168d */
[----:B------:R-:W-:Y:S02]  /*7dd0*/  PRMT R141, R143, 0x5410, R144 ;  /* 0x000054108f8d7816 */ /* 0x000fe40000000090 */
[----:B------:R-:W-:Y:S02]  /*7de0*/  LOP3.LUT R128, R128, 0xffff, RZ, 0xc0, !PT ;  /* 0x0000ffff80807812 */ /* 0x000fe400078ec0ff */
[----:B------:R-:W-:Y:S01]  /*7df0*/  @!P3 PRMT R143, R131, 0x5410, RZ ;  /* 0x00005410838fb816 */ /* 0x000fe200000000ff */
[--C-:B----4-:R-:W-:Y:S01]  /*7e00*/  FADD.FTZ R131, R145, R149.reuse ;  /* 0x0000009591837221 */ /* 0x110fe20000010000 */
[----:B------:R-:W-:Y:S01]  /*7e10*/  PRMT R149, R126, 0x7632, R149 ;  /* 0x000076327e957816 */ /* 0x000fe20000000095 */
[----:B------:R-:W-:Y:S01]  /*7e20*/  @!P6 HADD2 R140, -R144.H0_H0, -RZ.H0_H0 ;  /* 0xa00000ff908ce230 */ /* 0x000fe20000000900 */
[----:B------:R-:W-:-:S02]  /*7e30*/  ISETP.GE.U32.AND P3, PT, R212, R128, PT ;  /* 0x00000080d400720c */ /* 0x000fc40003f66070 */
[----:B------:R1:W-:Y:S01]  /*7e40*/  MUFU.EX2 R128, R207 ;  /* 0x000000cf00807308 */ /* 0x0003e20000000800 */
[----:B------:R-:W-:Y:S01]  /*7e50*/  FADD.FTZ R131, R148, R131 ;  /* 0x0000008394837221 */ /* 0x000fe20000010000 */
[----:B------:R-:W-:Y:S01]  /*7e60*/  @!P1 HADD2 R119, -R149.H0_H0, -RZ.H0_H0 ;  /* 0xa00000ff95779230 */ /* 0x000fe20000000900 */
[----:B------:R-:W-:Y:S02]  /*7e70*/  @!P6 PRMT R144, R140, 0x5410, RZ ;  /* 0x000054108c90e816 */ /* 0x000fe400000000ff */
[C---:B------:R-:W-:Y:S02]  /*7e80*/  PRMT R140, R127.reuse, 0x7610, R140 ;  /* 0x000076107f8c7816 */ /* 0x040fe4000000008c */
[----:B-1----:R-:W-:Y:S02]  /*7e90*/  F2FP.PACK_AB R207, R148, R145 ;  /* 0x0000009194cf723e */ /* 0x002fe400000000ff */
[----:B------:R-:W-:Y:S02]  /*7ea0*/  PRMT R145, R127, 0x7632, R145 ;  /* 0x000076327f917816 */ /* 0x000fe40000000091 */
[----:B------:R-:W-:Y:S01]  /*7eb0*/  PRMT R148, R126, 0x7610, R148 ;  /* 0x000076107e947816 */ /* 0x000fe20000000094 */
[----:B------:R1:W-:Y:S02]  /*7ec0*/  MUFU.EX2 R127, R155 ;  /* 0x0000009b007f7308 */ /* 0x0003e40000000800 */
[----:B------:R-:W-:-:S02]  /*7ed0*/  @!P4 HADD2 R122, -R145.H0_H0, -RZ.H0_H0 ;  /* 0xa00000ff917ac230 */ /* 0x000fc40000000900 */
[----:B------:R-:W-:-:S04]  /*7ee0*/  @!P2 HADD2 R120, -R148.H0_H0, -RZ.H0_H0 ;  /* 0xa00000ff9478a230 */ /* 0x000fc80000000900 */
[----:B------:R2:W-:Y:S01]  /*7ef0*/  MUFU.EX2 R126, R154 ;  /* 0x0000009a007e7308 */ /* 0x0005e20000000800 */
[----:B-1----:R-:W-:Y:S02]  /*7f00*/  PRMT R155, R148, 0x5410, R149 ;  /* 0x00005410949b7816 */ /* 0x002fe40000000095 */
[----:B------:R-:W-:Y:S02]  /*7f10*/  @!P1 PRMT R149, R119, 0x5410, RZ ;  /* 0x0000541077959816 */ /* 0x000fe400000000ff */
[----:B------:R-:W-:Y:S02]  /*7f20*/  LOP3.LUT R119, R112, 0xff, RZ, 0xc0, !PT ;  /* 0x000000ff70777812 */ /* 0x000fe400078ec0ff */
[----:B--2---:R-:W-:Y:S02]  /*7f30*/  PRMT R154, R140, 0x5410, R145 ;  /* 0x000054108c9a7816 */ /* 0x004fe40000000091 */
[----:B------:R-:W-:Y:S02]  /*7f40*/  @!P4 PRMT R145, R122, 0x5410, RZ ;  /* 0x000054107a91c816 */ /* 0x000fe400000000ff */
[----:B------:R-:W-:-:S02]  /*7f50*/  ISETP.GE.U32.AND P4, PT, R212, R119, PT ;  /* 0x00000077d400720c */ /* 0x000fc40003f86070 */
[----:B------:R-:W-:Y:S02]  /*7f60*/  LOP3.LUT R119, R106, 0xff, RZ, 0xc0, !PT ;  /* 0x000000ff6a777812 */ /* 0x000fe400078ec0ff */
[----:B------:R-:W-:Y:S01]  /*7f70*/  @!P2 PRMT R148, R120, 0x5410, RZ ;  /* 0x000054107894a816 */ /* 0x000fe200000000ff */
[----:B------:R-:W-:Y:S01]  /*7f80*/  @!P5 HADD2 R123, -R140.H0_H0, -RZ.H0_H0 ;  /* 0xa00000ff8c7bd230 */ /* 0x000fe20000000900 */
[----:B------:R1:W-:Y:S01]  /*7f90*/  MUFU.EX2 R120, R157 ;  /* 0x0000009d00787308 */ /* 0x0003e20000000800 */
[C---:B------:R-:W-:Y:S02]  /*7fa0*/  ISETP.GE.U32.AND P2, PT, R212.reuse, R119, PT ;  /* 0x00000077d400720c */ /* 0x040fe40003f46070 */
[----:B------:R-:W-:Y:S02]  /*7fb0*/  SHF.R.U32.HI R119, RZ, 0x18, R106 ;  /* 0x00000018ff777819 */ /* 0x000fe4000001166a */
[----:B------:R-:W-:Y:S02]  /*7fc0*/  @!P5 PRMT R140, R123, 0x5410, RZ ;  /* 0x000054107b8cd816 */ /* 0x000fe400000000ff */
[----:B------:R-:W-:-:S02]  /*7fd0*/  ISETP.GE.U32.AND P5, PT, R212, R119, PT ;  /* 0x00000077d400720c */ /* 0x000fc40003fa6070 */
[----:B------:R-:W-:Y:S02]  /*7fe0*/  SHF.R.U32.HI R119, RZ, 0x18, R112 ;  /* 0x00000018ff777819 */ /* 0x000fe40000011670 */
[----:B-1----:R-:W-:-:S04]  /*7ff0*/  SHF.R.U32.HI R157, RZ, 0x10, R106 ;  /* 0x00000010ff9d7819 */ /* 0x002fc8000001166a */
[----:B------:R-:W-:Y:S01]  /*8000*/  LOP3.LUT R157, R157, 0xff, RZ, 0xc0, !PT ;  /* 0x000000ff9d9d7812 */ /* 0x000fe200078ec0ff */
[----:B------:R-:W-:Y:S01]  /*8010*/  @!P3 HADD2 R124, -R3.H0_H0, -RZ.H0_H0 ;  /* 0xa00000ff037cb230 */ /* 0x000fe20000000900 */
[----:B------:R1:W-:Y:S02]  /*8020*/  MUFU.EX2 R123, R102 ;  /* 0x00000066007b7308 */ /* 0x0003e40000000800 */
[C---:B------:R-:W-:Y:S02]  /*8030*/  ISETP.GE.U32.AND P6, PT, R212.reuse, R157, PT ;  /* 0x0000009dd400720c */ /* 0x040fe40003fc6070 */
[----:B------:R-:W-:Y:S02]  /*8040*/  PRMT R157, R121, 0x7610, R157 ;  /* 0x00007610799d7816 */ /* 0x000fe4000000009d */
[----:B------:R-:W-:Y:S02]  /*8050*/  ISETP.GE.U32.AND P1, PT, R212, R119, PT ;  /* 0x00000077d400720c */ /* 0x000fe40003f26070 */
[----:B------:R-:W-:Y:S01]  /*8060*/  F2FP.PACK_AB R119, R156, R199 ;  /* 0x000000c79c77723e */ /* 0x000fe200000000ff */
[----:B------:R-:W2:Y:S01]  /*8070*/  MUFU.EX2 R74, R115 ;  /* 0x00000073004a7308 */ /* 0x000ea20000000800 */
[----:B------:R-:W-:-:S02]  /*8080*/  PRMT R156, R157, 0x5410, R3 ;  /* 0x000054109d9c7816 */ /* 0x000fc40000000003 */
[----:B------:R-:W-:Y:S02]  /*8090*/  @!P3 PRMT R3, R124, 0x5410, RZ ;  /* 0x000054107c03b816 */ /* 0x000fe400000000ff */
[----:B-1----:R-:W-:-:S04]  /*80a0*/  LOP3.LUT R102, R112, 0xffff, RZ, 0xc0, !PT ;  /* 0x0000ffff70667812 */ /* 0x002fc800078ec0ff */
[----:B------:R-:W-:-:S04]  /*80b0*/  SHF.R.U32.HI R124, RZ, 0x8, R102 ;  /* 0x00000008ff7c7819 */ /* 0x000fc80000011666 */
[----:B------:R-:W-:-:S04]  /*80c0*/  LOP3.LUT R124, R124, 0xffff, RZ, 0xc0, !PT ;  /* 0x0000ffff7c7c7812 */ /* 0x000fc800078ec0ff */
[----:B------:R-:W-:Y:S01]  /*80d0*/  ISETP.GE.U32.AND P3, PT, R212, R124, PT ;  /* 0x0000007cd400720c */ /* 0x000fe20003f66070 */
[----:B------:R2:W-:Y:S01]  /*80e0*/  MUFU.EX2 R115, R219 ;  /* 0x000000db00737308 */ /* 0x0005e20000000800 */
[----:B------:R-:W-:Y:S01]  /*80f0*/  @!P2 HADD2 R125, -R157.H0_H0, -RZ.H0_H0 ;  /* 0xa00000ff9d7da230 */ /* 0x000fe20000000900 */
[----:B------:R-:W-:-:S04]  /*8100*/  PRMT R217, R119, 0x7632, R217 ;  /* 0x0000763277d97816 */ /* 0x000fc800000000d9 */
[----:B------:R-:W-:Y:S02]  /*8110*/  @!P2 PRMT R157, R125, 0x5410, RZ ;  /* 0x000054107d9da816 */ /* 0x000fe400000000ff */
[----:B------:R-:W-:Y:S01]  /*8120*/  MUFU.EX2 R122, R201 ;  /* 0x000000c9007a7308 */ /* 0x000fe20000000800 */
[----:B------:R-:W-:Y:S01]  /*8130*/  PRMT R125, R119, 0x7610, R125 ;  /* 0x00007610777d7816 */ /* 0x000fe2000000007d */
[----:B--2---:R-:W-:Y:S01]  /*8140*/  FADD.FTZ R219, R74, R103 ;  /* 0x000000674adb7221 */ /* 0x004fe20000010000 */
[----:B------:R-:W-:Y:S02]  /*8150*/  F2FP.PACK_AB R74, R103, R74 ;  /* 0x0000004a674a723e */ /* 0x000fe400000000ff */
[----:B------:R-:W-:-:S03]  /*8160*/  SHF.R.U32.HI R103, RZ, 0x10, R112 ;  /* 0x00000010ff677819 */ /* 0x000fc60000011670 */
[----:B------:R-:W1:Y:S01]  /*8170*/  MUFU.EX2 R201, R109 ;  /* 0x0000006d00c97308 */ /* 0x000e620000000800 */
[----:B------:R-:W-:Y:S01]  /*8180*/  @!P3 HADD2 R89, -R217.H0_H0, -RZ.H0_H0 ;  /* 0xa00000ffd959b230 */ /* 0x000fe20000000900 */
[----:B------:R-:W-:-:S06]  /*8190*/  PRMT R159, R125, 0x5410, R217 ;  /* 0x000054107d9f7816 */ /* 0x000fcc00000000d9 */
[----:B------:R-:W2:Y:S01]  /*81a0*/  MUFU.EX2 R199, R108 ;  /* 0x0000006c00c77308 */ /* 0x000ea20000000800 */
[----:B------:R-:W-:Y:S01]  /*81b0*/  LOP3.LUT R121, R103, 0xff, RZ, 0xc0, !PT ;  /* 0x000000ff67797812 */ /* 0x000fe200078ec0ff */
[----:B------:R-:W-:Y:S01]  /*81c0*/  @!P5 HADD2 R116, -R4.H0_H0, -RZ.H0_H0 ;  /* 0xa00000ff0474d230 */ /* 0x000fe20000000900 */
[----:B------:R-:W-:Y:S01]  /*81d0*/  @!P3 PRMT R217, R89, 0x5410, RZ ;  /* 0x0000541059d9b816 */ /* 0x000fe200000000ff */
[----:B------:R-:W-:Y:S01]  /*81e0*/  FADD.FTZ R89, R123, R219 ;  /* 0x000000db7b597221 */ /* 0x000fe20000010000 */
[----:B------:R-:W-:Y:S01]  /*81f0*/  ISETP.GE.U32.AND P2, PT, R212, R121, PT ;  /* 0x00000079d400720c */ /* 0x000fe20003f46070 */
[----:B------:R-:W-:Y:S02]  /*8200*/  @!P4 HADD2 R101, -R125.H0_H0, -RZ.H0_H0 ;  /* 0xa00000ff7d65c230 */ /* 0x000fe40000000900 */
[----:B------:R3:W-:Y:S01]  /*8210*/  MUFU.EX2 R124, R2 ;  /* 0x00000002007c7308 */ /* 0x0007e20000000800 */
[----:B------:R-:W-:Y:S01]  /*8220*/  FADD.FTZ R89, R104, R89 ;  /* 0x0000005968597221 */ /* 0x000fe20000010000 */
[----:B------:R-:W-:-:S06]  /*8230*/  @!P6 HADD2 R117, -R214.H0_H0, -RZ.H0_H0 ;  /* 0xa00000ffd675e230 */ /* 0x000fcc0000000900 */
[----:B------:R-:W-:Y:S01]  /*8240*/  MUFU.EX2 R183, R183 ;  /* 0x000000b700b77308 */ /* 0x000fe20000000800 */
[----:B------:R-:W-:Y:S01]  /*8250*/  @!P5 PRMT R4, R116, 0x5410, RZ ;  /* 0x000054107404d816 */ /* 0x000fe200000000ff */
[----:B------:R-:W-:Y:S01]  /*8260*/  @!P1 HADD2 R66, -R216.H0_H0, -RZ.H0_H0 ;  /* 0xa00000ffd8429230 */ /* 0x000fe20000000900 */
[----:B------:R-:W-:Y:S01]  /*8270*/  PRMT R208, R74, 0x7632, R208 ;  /* 0x000076324ad07816 */ /* 0x000fe200000000d0 */
[----:B------:R-:W4:Y:S04]  /*8280*/  LDL.LU.64 R112, [R1+0x268] ;  /* 0x0002680001707983 */ /* 0x000f280000300a00 */
[----:B------:R-:W3:Y:S01]  /*8290*/  MUFU.EX2 R121, R105 ;  /* 0x0000006900797308 */ /* 0x000ee20000000800 */
[----:B-1----:R-:W-:Y:S01]  /*82a0*/  FADD.FTZ R89, R201, R89 ;  /* 0x00000059c9597221 */ /* 0x002fe20000010000 */
[----:B------:R-:W-:Y:S01]  /*82b0*/  @!P4 PRMT R125, R101, 0x5410, RZ ;  /* 0x00005410657dc816 */ /* 0x000fe200000000ff */
[----:B------:R-:W-:Y:S01]  /*82c0*/  FADD.FTZ R101, R164, R131 ;  /* 0x00000083a4657221 */ /* 0x000fe20000010000 */
[----:B------:R-:W-:-:S04]  /*82d0*/  @!P6 PRMT R214, R117, 0x5410, RZ ;  /* 0x0000541075d6e816 */ /* 0x000fc800000000ff */
[----:B------:R1:W1:Y:S01]  /*82e0*/  MUFU.EX2 R116, R205 ;  /* 0x000000cd00747308 */ /* 0x0002620000000800 */
[----:B--2---:R-:W-:Y:S01]  /*82f0*/  FADD.FTZ R89, R199, R89 ;  /* 0x00000059c7597221 */ /* 0x004fe20000010000 */
[----:B------:R-:W-:Y:S01]  /*8300*/  @!P2 HADD2 R88, -R114.H0_H0, -RZ.H0_H0 ;  /* 0xa00000ff7258a230 */ /* 0x000fe20000000900 */
[----:B------:R-:W-:Y:S01]  /*8310*/  FADD.FTZ R101, R252, R101 ;  /* 0x00000065fc657221 */ /* 0x000fe20000010000 */
[----:B---3--:R-:W-:Y:S01]  /*8320*/  PRMT R2, R114, 0x5410, R216 ;  /* 0x0000541072027816 */ /* 0x008fe200000000d8 */
[----:B------:R-:W2:Y:S03]  /*8330*/  LDL.LU R106, [R1+0x260] ;  /* 0x00026000016a7983 */ /* 0x000ea60000300800 */
[----:B------:R-:W3:Y:S01]  /*8340*/  MUFU.EX2 R117, R203 ;  /* 0x000000cb00757308 */ /* 0x000ee20000000800 */
[----:B------:R-:W-:Y:S01]  /*8350*/  FADD.FTZ R119, R121, R89 ;  /* 0x0000005979777221 */ /* 0x000fe20000010000 */
[----:B------:R-:W-:Y:S01]  /*8360*/  @!P2 PRMT R114, R88, 0x5410, RZ ;  /* 0x000054105872a816 */ /* 0x000fe200000000ff */
[----:B------:R-:W-:Y:S01]  /*8370*/  FADD.FTZ R118, R130, R101 ;  /* 0x0000006582767221 */ /* 0x000fe20000010000 */
[----:B------:R-:W-:Y:S01]  /*8380*/  F2FP.PACK_AB R219, R199, R201 ;  /* 0x000000c9c7db723e */ /* 0x000fe200000000ff */
[C---:B------:R-:W-:Y:S01]  /*8390*/  FADD.FTZ R101, R124.reuse, R119 ;  /* 0x000000777c657221 */ /* 0x040fe20000010000 */
[----:B-1----:R-:W-:-:S02]  /*83a0*/  F2FP.PACK_AB R205, R124, R121 ;  /* 0x000000797ccd723e */ /* 0x002fc400000000ff */
[----:B------:R-:W1:Y:S01]  /*83b0*/  MUFU.EX2 R88, R195 ;  /* 0x000000c300587308 */ /* 0x000e620000000800 */
[----:B------:R-:W-:Y:S01]  /*83c0*/  FADD.FTZ R118, R211, R118 ;  /* 0x00000076d3767221 */ /* 0x000fe20000010000 */
[----:B------:R-:W-:Y:S01]  /*83d0*/  @!P1 PRMT R216, R66, 0x5410, RZ ;  /* 0x0000541042d89816 */ /* 0x000fe200000000ff */
[----:B------:R-:W-:Y:S01]  /*83e0*/  FADD.FTZ R101, R116, R101 ;  /* 0x0000006574657221 */ /* 0x000fe20000010000 */
[----:B------:R-:W-:Y:S01]  /*83f0*/  PRMT R209, R74, 0x7610, R209 ;  /* 0x000076104ad17816 */ /* 0x000fe200000000d1 */
[----:B------:R-:W-:Y:S01]  /*8400*/  FADD.FTZ R118, R129, R118 ;  /* 0x0000007681767221 */ /* 0x000fe20000010000 */
[----:B------:R-:W-:Y:S01]  /*8410*/  PRMT R171, R70, 0x7632, R171 ;  /* 0x0000763246ab7816 */ /* 0x000fe200000000ab */
[C---:B---3--:R-:W-:Y:S01]  /*8420*/  FADD.FTZ R101, R117.reuse, R101 ;  /* 0x0000006575657221 */ /* 0x048fe20000010000 */
[----:B------:R-:W3:Y:S01]  /*8430*/  MUFU.EX2 R89, R191 ;  /* 0x000000bf00597308 */ /* 0x000ee20000000800 */
[----:B------:R-:W-:Y:S01]  /*8440*/  F2FP.PACK_AB R201, R117, R116 ;  /* 0x0000007475c9723e */ /* 0x000fe200000000ff */
[----:B------:R-:W-:Y:S01]  /*8450*/  FADD.FTZ R116, R115, R118 ;  /* 0x0000007673747221 */ /* 0x000fe20000010000 */
[----:B------:R-:W2:Y:S01]  /*8460*/  LDL.LU R109, [R1+0x25c] ;  /* 0x00025c00016d7983 */ /* 0x000ea20000300800 */
[----:B------:R-:W-:-:S02]  /*8470*/  FADD.FTZ R118, R197, R101 ;  /* 0x00000065c5767221 */ /* 0x000fc40000010000 */
[----:B------:R-:W-:Y:S01]  /*8480*/  FADD.FTZ R117, R128, R116 ;  /* 0x0000007480757221 */ /* 0x000fe20000010000 */
[----:B------:R-:W-:Y:S01]  /*8490*/  F2FP.PACK_AB R66, R104, R123 ;  /* 0x0000007b6842723e */ /* 0x000fe200000000ff */
[----:B------:R3:W3:Y:S01]  /*84a0*/  MUFU.EX2 R101, R187 ;  /* 0x000000bb00657308 */ /* 0x0006e20000000800 */
[C---:B-1----:R-:W-:Y:S01]  /*84b0*/  FADD.FTZ R116, R88.reuse, R118 ;  /* 0x0000007658747221 */ /* 0x042fe20000010000 */
[----:B------:R-:W-:Y:S01]  /*84c0*/  F2FP.PACK_AB R195, R115, R129 ;  /* 0x0000008173c3723e */ /* 0x000fe200000000ff */
[----:B------:R-:W2:Y:S02]  /*84d0*/  LDL.LU R108, [R1+0x258] ;  /* 0x00025800016c7983 */ /* 0x000ea40000300800 */
[----:B------:R-:W-:Y:S01]  /*84e0*/  FADD.FTZ R116, R193, R116 ;  /* 0x00000074c1747221 */ /* 0x000fe20000010000 */
[----:B------:R-:W-:Y:S01]  /*84f0*/  F2FP.PACK_AB R197, R88, R197 ;  /* 0x000000c558c5723e */ /* 0x000fe200000000ff */
[----:B------:R-:W-:Y:S01]  /*8500*/  IMAD.MOV.U32 R123, RZ, RZ, R125 ;  /* 0x000000ffff7b7224 */ /* 0x000fe200078e007d */
[----:B------:R-:W-:Y:S01]  /*8510*/  F2FP.PACK_AB R199, R211, R130 ;  /* 0x00000082d3c7723e */ /* 0x000fe200000000ff */
[----:B---3--:R-:W-:Y:S01]  /*8520*/  FADD.FTZ R121, R89, R116 ;  /* 0x0000007459797221 */ /* 0x008fe20000010000 */
[----:B------:R-:W-:-:S02]  /*8530*/  F2FP.PACK_AB R191, R127, R128 ;  /* 0x000000807fbf723e */ /* 0x000fc400000000ff */
[----:B------:R-:W-:Y:S01]  /*8540*/  F2FP.PACK_AB R187, R122, R126 ;  /* 0x0000007e7abb723e */ /* 0x000fe200000000ff */
[----:B------:R-:W-:Y:S01]  /*8550*/  FADD.FTZ R121, R189, R121 ;  /* 0x00000079bd797221 */ /* 0x000fe20000010000 */
[C---:B------:R-:W-:Y:S01]  /*8560*/  F2FP.PACK_AB R189, R101.reuse, R189 ;  /* 0x000000bd65bd723e */ /* 0x040fe200000000ff */
[----:B------:R-:W-:Y:S01]  /*8570*/  IMAD.MOV.U32 R115, RZ, RZ, R210 ;  /* 0x000000ffff737224 */ /* 0x000fe200078e00d2 */
[----:B------:R-:W1:Y:S01]  /*8580*/  MUFU.EX2 R218, R218 ;  /* 0x000000da00da7308 */ /* 0x000e620000000800 */
[----:B------:R-:W-:Y:S01]  /*8590*/  FADD.FTZ R121, R101, R121 ;  /* 0x0000007965797221 */ /* 0x000fe20000010000 */
[----:B------:R-:W-:Y:S01]  /*85a0*/  IADD3 R101, R100, 0x4, RZ ;  /* 0x0000000464657810 */ /* 0x000fe20007ffe0ff */
[----:B------:R-:W-:Y:S01]  /*85b0*/  FADD.FTZ R88, R127, R117 ;  /* 0x000000757f587221 */ /* 0x000fe20000010000 */
[C---:B------:R-:W-:Y:S01]  /*85c0*/  PRMT R169, R66.reuse, 0x7632, R169 ;  /* 0x0000763242a97816 */ /* 0x040fe200000000a9 */
[----:B------:R-:W3:Y:S02]  /*85d0*/  LDL.LU R103, [R1+0x254] ;  /* 0x0002540001677983 */ /* 0x000ee40000300800 */
[----:B------:R-:W-:Y:S01]  /*85e0*/  IMAD.WIDE.U32 R118, R101, -0x326172a9, RZ ;  /* 0xcd9e8d5765767825 */ /* 0x000fe200078e00ff */
[----:B------:R-:W-:Y:S01]  /*85f0*/  F2FP.PACK_AB R193, R89, R193 ;  /* 0x000000c159c1723e */ /* 0x000fe200000000ff */
[----:B------:R-:W1:Y:S01]  /*8600*/  MUFU.EX2 R206, R206 ;  /* 0x000000ce00ce7308 */ /* 0x000e620000000800 */
[----:B------:R-:W-:Y:S01]  /*8610*/  PRMT R170, R66, 0x7610, R170 ;  /* 0x0000761042aa7816 */ /* 0x000fe200000000aa */
[----:B------:R-:W-:Y:S01]  /*8620*/  FADD.FTZ R88, R126, R88 ;  /* 0x000000587e587221 */ /* 0x000fe20000010000 */
[----:B------:R-:W-:Y:S01]  /*8630*/  LOP3.LUT R116, R119, R7, RZ, 0x3c, !PT ;  /* 0x0000000777747212 */ /* 0x000fe200078e3cff */
[----:B------:R-:W2:Y:S02]  /*8640*/  LDL.LU R102, [R1+0x250] ;  /* 0x0002500001667983 */ /* 0x000ea40000300800 */
[----:B------:R-:W-:-:S02]  /*8650*/  FADD.FTZ R88, R122, R88 ;  /* 0x000000587a587221 */ /* 0x000fc40000010000 */
[----:B------:R-:W-:Y:S01]  /*8660*/  IMAD.WIDE.U32 R116, R116, -0x2daee0ad, RZ ;  /* 0xd2511f5374747825 */ /* 0x000fe200078e00ff */
[----:B------:R-:W-:Y:S01]  /*8670*/  LOP3.LUT R89, R133, UR26, R118, 0x96, !PT ;  /* 0x0000001a85597c12 */ /* 0x000fe2000f8e9676 */
[----:B------:R-:W-:Y:S08]  /*8680*/  MUFU.EX2 R179, R179 ;  /* 0x000000b300b37308 */ /* 0x000ff00000000800 */
[----:B------:R-:W-:Y:S01]  /*8690*/  MUFU.EX2 R202, R202 ;  /* 0x000000ca00ca7308 */ /* 0x000fe20000000800 */
[----:B------:R-:W-:-:S07]  /*86a0*/  FADD.FTZ R88, R120, R88 ;  /* 0x0000005878587221 */ /* 0x000fce0000010000 */
[----:B------:R-:W-:Y:S01]  /*86b0*/  MUFU.EX2 R198, R198 ;  /* 0x000000c600c67308 */ /* 0x000fe20000000800 */
[----:B------:R-:W-:Y:S01]  /*86c0*/  FADD.FTZ R122, R183, R88 ;  /* 0x00000058b77a7221 */ /* 0x000fe20000010000 */
[----:B------:R-:W-:Y:S01]  /*86d0*/  LOP3.LUT R88, R117, UR25, R94, 0x96, !PT ;  /* 0x0000001975587c12 */ /* 0x000fe2000f8e965e */
[----:B------:R-:W-:-:S05]  /*86e0*/  IMAD.WIDE.U32 R124, R89, -0x2daee0ad, RZ ;  /* 0xd2511f53597c7825 */ /* 0x000fca00078e00ff */
[----:B------:R-:W-:Y:S01]  /*86f0*/  MUFU.EX2 R204, R204 ;  /* 0x000000cc00cc7308 */ /* 0x000fe20000000800 */
[----:B------:R-:W-:Y:S01]  /*8700*/  IMAD.WIDE.U32 R88, R88, -0x326172a9, RZ ;  /* 0xcd9e8d5758587825 */ /* 0x000fe200078e00ff */
[----:B------:R-:W-:Y:S01]  /*8710*/  LOP3.LUT R117, R125, UR22, R116, 0x96, !PT ;  /* 0x000000167d757c12 */ /* 0x000fe2000f8e9674 */
[----:B------:R-:W2:Y:S03]  /*8720*/  LDL.LU R105, [R1+0x24c] ;  /* 0x00024c0001697983 */ /* 0x000ea60000300800 */
[----:B------:R-:W-:Y:S01]  /*8730*/  LOP3.LUT R119, R89, UR24, R132, 0x96, !PT ;  /* 0x0000001859777c12 */ /* 0x000fe2000f8e9684 */
[----:B------:R-:W-:Y:S01]  /*8740*/  IMAD.WIDE.U32 R126, R117, -0x326172a9, RZ ;  /* 0xcd9e8d57757e7825 */ /* 0x000fe200078e00ff */
[----:B------:R-:W-:Y:S01]  /*8750*/  F2FP.PACK_AB R183, R183, R120 ;  /* 0x00000078b7b7723e */ /* 0x000fe200000000ff */
[----:B------:R-:W-:Y:S01]  /*8760*/  MUFU.EX2 R181, R181 ;  /* 0x000000b500b57308 */ /* 0x000fe20000000800 */
[----:B------:R-:W-:Y:S01]  /*8770*/  F2FP.PACK_AB R203, R252, R164 ;  /* 0x000000a4fccb723e */ /* 0x000fe200000000ff */
[----:B------:R-:W-:Y:S01]  /*8780*/  IMAD.WIDE.U32 R210, R119, -0x2daee0ad, RZ ;  /* 0xd2511f5377d27825 */ /* 0x000fe200078e00ff */
[----:B------:R-:W2:Y:S04]  /*8790*/  LDL.LU R104, [R1+0x248] ;  /* 0x0002480001687983 */ /* 0x000ea80000300800 */
[----:B------:R-:W-:Y:S01]  /*87a0*/  LOP3.LUT R117, R211, UR18, R124, 0x96, !PT ;  /* 0x00000012d3757c12 */ /* 0x000fe2000f8e967c */
[----:B-1----:R-:W-:Y:S01]  /*87b0*/  FADD.FTZ R121, R218, R121 ;  /* 0x00000079da797221 */ /* 0x002fe20000010000 */
[----:B------:R-:W-:Y:S01]  /*87c0*/  LOP3.LUT R119, R127, UR19, R88, 0x96, !PT ;  /* 0x000000137f777c12 */ /* 0x000fe2000f8e9658 */
[----:B------:R-:W-:Y:S01]  /*87d0*/  MUFU.EX2 R168, R168 ;  /* 0x000000a800a87308 */ /* 0x000fe20000000800 */
[----:B------:R-:W-:Y:S01]  /*87e0*/  PRMT R132, R75, 0x7632, R132 ;  /* 0x000076324b847816 */ /* 0x000fe20000000084 */
[----:B------:R-:W-:Y:S01]  /*87f0*/  IMAD.WIDE.U32 R130, R117, -0x326172a9, RZ ;  /* 0xcd9e8d5775827825 */ /* 0x000fe200078e00ff */
[----:B------:R-:W2:Y:S04]  /*8800*/  LDL.LU R252, [R1+0x244] ;  /* 0x0002440001fc7983 */ /* 0x000ea80000300800 */
[----:B------:R-:W-:Y:S01]  /*8810*/  LOP3.LUT R126, R131, UR14, R126, 0x96, !PT ;  /* 0x0000000e837e7c12 */ /* 0x000fe2000f8e967e */
[----:B------:R-:W-:Y:S01]  /*8820*/  IMAD.WIDE.U32 R124, R119, -0x2daee0ad, RZ ;  /* 0xd2511f53777c7825 */ /* 0x000fe200078e00ff */
[----:B------:R-:W-:Y:S01]  /*8830*/  PRMT R74, R75, 0x5410, R132 ;  /* 0x000054104b4a7816 */ /* 0x000fe20000000084 */
[----:B------:R-:W-:Y:S01]  /*8840*/  MUFU.EX2 R200, R200 ;  /* 0x000000c800c87308 */ /* 0x000fe20000000800 */
[----:B------:R1:W5:Y:S01]  /*8850*/  LDL.LU R164, [R1+0x240] ;  /* 0x0002400001a47983 */ /* 0x0003620000300800 */
[----:B------:R-:W-:Y:S01]  /*8860*/  IMAD.WIDE.U32 R126, R126, -0x2daee0ad, RZ ;  /* 0xd2511f537e7e7825 */ /* 0x000fe200078e00ff */
[----:B------:R-:W-:-:S04]  /*8870*/  LOP3.LUT R117, R125, UR13, R210, 0x96, !PT ;  /* 0x0000000d7d757c12 */ /* 0x000fc8000f8e96d2 */
[----:B------:R-:W-:Y:S01]  /*8880*/  LOP3.LUT R124, R127, UR9, R124, 0x96, !PT ;  /* 0x000000097f7c7c12 */ /* 0x000fe2000f8e967c */
[----:B------:R-:W-:-:S04]  /*8890*/  IMAD.WIDE.U32 R128, R117, -0x326172a9, RZ ;  /* 0xcd9e8d5775807825 */ /* 0x000fc800078e00ff */
[----:B------:R-:W-:-:S05]  /*88a0*/  IMAD.WIDE.U32 R124, R124, -0x326172a9, RZ ;  /* 0xcd9e8d577c7c7825 */ /* 0x000fca00078e00ff */
[----:B------:R-:W-:-:S04]  /*88b0*/  LOP3.LUT R120, R125, UR29, R128, 0x96, !PT ;  /* 0x0000001d7d787c12 */ /* 0x000fc8000f8e9680 */
[----:B------:R-:W-:-:S04]  /*88c0*/  LOP3.LUT R119, R120, 0xff, RZ, 0xc0, !PT ;  /* 0x000000ff78777812 */ /* 0x000fc800078ec0ff */
[----:B------:R-:W-:Y:S02]  /*88d0*/  ISETP.GE.U32.AND P4, PT, R212, R119, PT ;  /* 0x00000077d400720c */ /* 0x000fe40003f86070 */
[----:B------:R-:W-:-:S04]  /*88e0*/  LOP3.LUT R119, R120, 0xffff, RZ, 0xc0, !PT ;  /* 0x0000ffff78777812 */ /* 0x000fc800078ec0ff */
[----:B------:R-:W-:Y:S01]  /*88f0*/  SHF.R.U32.HI R119, RZ, 0x8, R119 ;  /* 0x00000008ff777819 */ /* 0x000fe20000011677 */
[----:B------:R-:W-:Y:S01]  /*8900*/  IMAD.MOV.U32 R131, RZ, RZ, R123 ;  /* 0x000000ffff837224 */ /* 0x000fe200078e007b */
[--C-:B------:R-:W-:Y:S02]  /*8910*/  SHF.R.U32.HI R123, RZ, 0x10, R120.reuse ;  /* 0x00000010ff7b7819 */ /* 0x100fe40000011678 */
[----:B------:R-:W-:Y:S02]  /*8920*/  LOP3.LUT R119, R119, 0xffff, RZ, 0xc0, !PT ;  /* 0x0000ffff77777812 */ /* 0x000fe400078ec0ff */
[----:B------:R-:W-:Y:S02]  /*8930*/  SHF.R.U32.HI R120, RZ, 0x18, R120 ;  /* 0x00000018ff787819 */ /* 0x000fe40000011678 */
[C---:B------:R-:W-:Y:S02]  /*8940*/  ISETP.GE.U32.AND P3, PT, R212.reuse, R119, PT ;  /* 0x00000077d400720c */ /* 0x040fe40003f66070 */
[----:B------:R-:W-:-:S02]  /*8950*/  ISETP.GE.U32.AND P1, PT, R212, R120, PT ;  /* 0x00000078d400720c */ /* 0x000fc40003f26070 */
[----:B------:R-:W-:Y:S01]  /*8960*/  LOP3.LUT R123, R123, 0xff, RZ, 0xc0, !PT ;  /* 0x000000ff7b7b7812 */ /* 0x000fe200078ec0ff */
[----:B------:R-:W-:-:S08]  /*8970*/  @!P4 HADD2 R73, -R75.H0_H0, -RZ.H0_H0 ;  /* 0xa00000ff4b49c230 */ /* 0x000fd00000000900 */
[----:B------:R-:W-:Y:S02]  /*8980*/  @!P3 HADD2 R72, -R132.H0_H0, -RZ.H0_H0 ;  /* 0xa00000ff8448b230 */ /* 0x000fe40000000900 */
[----:B------:R-:W-:-:S03]  /*8990*/  @!P1 HADD2 R69, -R208.H0_H0, -RZ.H0_H0 ;  /* 0xa00000ffd0459230 */ /* 0x000fc60000000900 */
[----:B------:R-:W-:Y:S02]  /*89a0*/  @!P3 PRMT R132, R72, 0x5410, RZ ;  /* 0x000054104884b816 */ /* 0x000fe400000000ff */
[----:B------:R-:W-:Y:S02]  /*89b0*/  PRMT R72, R209, 0x5410, R208 ;  /* 0x00005410d1487816 */ /* 0x000fe400000000d0 */
[----:B------:R-:W-:Y:S02]  /*89c0*/  @!P1 PRMT R208, R69, 0x5410, RZ ;  /* 0x0000541045d09816 */ /* 0x000fe400000000ff */
[----:B------:R-:W-:Y:S02]  /*89d0*/  ISETP.GE.U32.AND P2, PT, R212, R123, PT ;  /* 0x0000007bd400720c */ /* 0x000fe40003f46070 */
[----:B------:R-:W-:Y:S02]  /*89e0*/  LOP3.LUT R69, R124, 0xff, RZ, 0xc0, !PT ;  /* 0x000000ff7c457812 */ /* 0x000fe400078ec0ff */
[----:B------:R-:W-:-:S02]  /*89f0*/  @!P4 PRMT R75, R73, 0x5410, RZ ;  /* 0x00005410494bc816 */ /* 0x000fc400000000ff */
[----:B------:R-:W-:Y:S02]  /*8a00*/  ISETP.GE.U32.AND P1, PT, R212, R69, PT ;  /* 0x00000045d400720c */ /* 0x000fe40003f26070 */
[----:B------:R-:W-:Y:S02]  /*8a10*/  SHF.R.U32.HI R69, RZ, 0x18, R124 ;  /* 0x00000018ff457819 */ /* 0x000fe4000001167c */
[----:B------:R-:W-:Y:S02]  /*8a20*/  LOP3.LUT R73, R124, 0xffff, RZ, 0xc0, !PT ;  /* 0x0000ffff7c497812 */ /* 0x000fe400078ec0ff */
[----:B------:R-:W-:Y:S02]  /*8a30*/  LOP3.LUT R117, R129, UR10, R130, 0x96, !PT ;  /* 0x0000000a81757c12 */ /* 0x000fe4000f8e9682 */
[----:B------:R-:W-:Y:S01]  /*8a40*/  SHF.R.U32.HI R124, RZ, 0x10, R124 ;  /* 0x00000010ff7c7819 */ /* 0x000fe2000001167c */
[----:B------:R-:W-:Y:S02]  /*8a50*/  @!P2 HADD2 R71, -R209.H0_H0, -RZ.H0_H0 ;  /* 0xa00000ffd147a230 */ /* 0x000fe40000000900 */
[----:B------:R-:W-:Y:S01]  /*8a60*/  IMAD.WIDE.U32 R128, R117, -0x2daee0ad, RZ ;  /* 0xd2511f5375807825 */ /* 0x000fe200078e00ff */
[----:B------:R-:W-:-:S02]  /*8a70*/  LOP3.LUT R124, R124, 0xff, RZ, 0xc0, !PT ;  /* 0x000000ff7c7c7812 */ /* 0x000fc400078ec0ff */
[C---:B------:R-:W-:Y:S02]  /*8a80*/  ISETP.GE.U32.AND P6, PT, R212.reuse, R69, PT ;  /* 0x00000045d400720c */ /* 0x040fe40003fc6070 */
[----:B------:R-:W-:Y:S02]  /*8a90*/  ISETP.GE.U32.AND P3, PT, R212, R124, PT ;  /* 0x0000007cd400720c */ /* 0x000fe40003f66070 */
[----:B------:R-:W-:Y:S02]  /*8aa0*/  SHF.R.U32.HI R124, RZ, 0x8, R73 ;  /* 0x00000008ff7c7819 */ /* 0x000fe40000011649 */
[----:B------:R-:W-:Y:S01]  /*8ab0*/  LOP3.LUT R69, R128, 0xff, RZ, 0xc0, !PT ;  /* 0x000000ff80457812 */ /* 0x000fe200078ec0ff */
[----:B------:R-:W-:Y:S01]  /*8ac0*/  IMAD.MOV.U32 R125, RZ, RZ, R115 ;  /* 0x000000ffff7d7224 */ /* 0x000fe200078e0073 */
[----:B------:R-:W-:Y:S02]  /*8ad0*/  @!P2 PRMT R209, R71, 0x5410, RZ ;  /* 0x0000541047d1a816 */ /* 0x000fe400000000ff */
[----:B------:R-:W-:-:S02]  /*8ae0*/  LOP3.LUT R71, R129, UR28, R126, 0x96, !PT ;  /* 0x0000001c81477c12 */ /* 0x000fc4000f8e967e */
[----:B------:R-:W-:Y:S02]  /*8af0*/  LOP3.LUT R124, R124, 0xffff, RZ, 0xc0, !PT ;  /* 0x0000ffff7c7c7812 */ /* 0x000fe400078ec0ff */
[----:B------:R-:W-:Y:S02]  /*8b00*/  ISETP.GE.U32.AND P4, PT, R212, R69, PT ;  /* 0x00000045d400720c */ /* 0x000fe40003f86070 */
[----:B------:R-:W-:Y:S01]  /*8b10*/  LOP3.LUT R69, R128, 0xffff, RZ, 0xc0, !PT ;  /* 0x0000ffff80457812 */ /* 0x000fe200078ec0ff */
[----:B------:R-:W-:Y:S01]  /*8b20*/  IMAD.MOV.U32 R129, RZ, RZ, R125 ;  /* 0x000000ffff817224 */ /* 0x000fe200078e007d */
[----:B------:R-:W-:Y:S02]  /*8b30*/  LOP3.LUT R125, R71, 0xffff, RZ, 0xc0, !PT ;  /* 0x0000ffff477d7812 */ /* 0x000fe400078ec0ff */
[----:B------:R-:W-:Y:S02]  /*8b40*/  ISETP.GE.U32.AND P5, PT, R212, R124, PT ;  /* 0x0000007cd400720c */ /* 0x000fe40003fa6070 */
[----:B------:R-:W-:-:S04]  /*8b50*/  SHF.R.U32.HI R125, RZ, 0x8, R125 ;  /* 0x00000008ff7d7819 */ /* 0x000fc8000001167d */
[----:B------:R-:W-:-:S04]  /*8b60*/  LOP3.LUT R73, R125, 0xffff, RZ, 0xc0, !PT ;  /* 0x0000ffff7d497812 */ /* 0x000fc800078ec0ff */
[----:B------:R-:W-:Y:S02]  /*8b70*/  ISETP.GE.U32.AND P2, PT, R212, R73, PT ;  /* 0x00000049d400720c */ /* 0x000fe40003f46070 */
[----:B------:R-:W-:Y:S01]  /*8b80*/  PRMT R73, R70, 0x7610, R73 ;  /* 0x0000761046497816 */ /* 0x000fe20000000049 */
[----:B------:R-:W-:-:S03]  /*8b90*/  @!P5 HADD2 R65, -R171.H0_H0, -RZ.H0_H0 ;  /* 0xa00000ffab41d230 */ /* 0x000fc60000000900 */
[----:B------:R-:W-:Y:S02]  /*8ba0*/  PRMT R70, R73, 0x5410, R171 ;  /* 0x0000541049467816 */ /* 0x000fe400000000ab */
[----:B------:R-:W-:Y:S02]  /*8bb0*/  @!P5 PRMT R171, R65, 0x5410, RZ ;  /* 0x0000541041abd816 */ /* 0x000fe400000000ff */
[----:B------:R-:W-:Y:S01]  /*8bc0*/  SHF.R.U32.HI R65, RZ, 0x18, R71 ;  /* 0x00000018ff417819 */ /* 0x000fe20000011647 */
[----:B------:R-:W-:-:S03]  /*8bd0*/  @!P1 HADD2 R68, -R73.H0_H0, -RZ.H0_H0 ;  /* 0xa00000ff49449230 */ /* 0x000fc60000000900 */
[----:B------:R-:W-:Y:S02]  /*8be0*/  ISETP.GE.U32.AND P5, PT, R212, R65, PT ;  /* 0x00000041d400720c */ /* 0x000fe40003fa6070 */
[----:B------:R-:W-:Y:S01]  /*8bf0*/  SHF.R.U32.HI R65, RZ, 0x10, R71 ;  /* 0x00000010ff417819 */ /* 0x000fe20000011647 */
[----:B------:R-:W-:Y:S01]  /*8c00*/  @!P6 HADD2 R67, -R169.H0_H0, -RZ.H0_H0 ;  /* 0xa00000ffa943e230 */ /* 0x000fe20000000900 */
[----:B------:R1:W1:Y:S01]  /*8c10*/  MUFU.EX2 R119, R185 ;  /* 0x000000b900777308 */ /* 0x0002620000000800 */
[----:B------:R-:W-:Y:S02]  /*8c20*/  @!P1 PRMT R73, R68, 0x5410, RZ ;  /* 0x0000541044499816 */ /* 0x000fe400000000ff */
[----:B------:R-:W-:Y:S02]  /*8c30*/  LOP3.LUT R65, R65, 0xff, RZ, 0xc0, !PT ;  /* 0x000000ff41417812 */ /* 0x000fe400078ec0ff */
[----:B------:R-:W-:Y:S02]  /*8c40*/  LOP3.LUT R68, R71, 0xff, RZ, 0xc0, !PT ;  /* 0x000000ff47447812 */ /* 0x000fe400078ec0ff */
[----:B------:R-:W-:-:S02]  /*8c50*/  PRMT R71, R170, 0x5410, R169 ;  /* 0x00005410aa477816 */ /* 0x000fc400000000a9 */
[----:B------:R-:W-:Y:S02]  /*8c60*/  @!P6 PRMT R169, R67, 0x5410, RZ ;  /* 0x0000541043a9e816 */ /* 0x000fe400000000ff */
[----:B------:R-:W-:Y:S01]  /*8c70*/  ISETP.GE.U32.AND P6, PT, R212, R65, PT ;  /* 0x00000041d400720c */ /* 0x000fe20003fc6070 */
[----:B------:R-:W-:Y:S01]  /*8c80*/  FADD.FTZ R121, R206, R121 ;  /* 0x00000079ce797221 */ /* 0x000fe20000010000 */
[----:B------:R-:W-:Y:S02]  /*8c90*/  ISETP.GE.U32.AND P1, PT, R212, R68, PT ;  /* 0x00000044d400720c */ /* 0x000fe40003f26070 */
[----:B------:R-:W-:Y:S02]  /*8ca0*/  SHF.R.U32.HI R69, RZ, 0x8, R69 ;  /* 0x00000008ff457819 */ /* 0x000fe40000011645 */
[----:B-1----:R-:W-:Y:S02]  /*8cb0*/  F2FP.PACK_AB R185, R206, R218 ;  /* 0x000000daceb9723e */ /* 0x002fe400000000ff */
[----:B------:R-:W-:Y:S01]  /*8cc0*/  PRMT R206, R207, 0x7632, R206 ;  /* 0x00007632cfce7816 */ /* 0x000fe200000000ce */
[----:B------:R-:W-:Y:S01]  /*8cd0*/  @!P3 HADD2 R64, -R170.H0_H0, -RZ.H0_H0 ;  /* 0xa00000ffaa40b230 */ /* 0x000fe20000000900 */
[----:B------:R-:W-:Y:S01]  /*8ce0*/  LOP3.LUT R69, R69, 0xffff, RZ, 0xc0, !PT ;  /* 0x0000ffff45457812 */ /* 0x000fe200078ec0ff */
[----:B------:R-:W-:-:S02]  /*8cf0*/  FADD.FTZ R120, R119, R122 ;  /* 0x0000007a77787221 */ /* 0x000fc40000010000 */
[----:B------:R-:W-:Y:S01]  /*8d00*/  @!P2 HADD2 R62, -R206.H0_H0, -RZ.H0_H0 ;  /* 0xa00000ffce3ea230 */ /* 0x000fe20000000900 */
[----:B------:R-:W-:Y:S01]  /*8d10*/  @!P3 PRMT R170, R64, 0x5410, RZ ;  /* 0x0000541040aab816 */ /* 0x000fe200000000ff */
[----:B------:R-:W-:Y:S01]  /*8d20*/  @!P6 HADD2 R60, -R219.H0_H0, -RZ.H0_H0 ;  /* 0xa00000ffdb3ce230 */ /* 0x000fe20000000900 */
[----:B------:R-:W-:Y:S02]  /*8d30*/  ISETP.GE.U32.AND P3, PT, R212, R69, PT ;  /* 0x00000045d400720c */ /* 0x000fe40003f66070 */
[----:B------:R-:W-:Y:S02]  /*8d40*/  PRMT R64, R207, 0x5410, R206 ;  /* 0x00005410cf407816 */ /* 0x000fe400000000ce */
[----:B------:R-:W-:Y:S01]  /*8d50*/  PRMT R218, R219, 0x7632, R218 ;  /* 0x00007632dbda7816 */ /* 0x000fe200000000da */
[----:B------:R-:W-:Y:S01]  /*8d60*/  FADD.FTZ R120, R179, R120 ;  /* 0x00000078b3787221 */ /* 0x000fe20000010000 */
[----:B------:R-:W-:Y:S01]  /*8d70*/  @!P2 PRMT R206, R62, 0x5410, RZ ;  /* 0x000054103ecea816 */ /* 0x000fe200000000ff */
[----:B------:R-:W-:Y:S01]  /*8d80*/  IMAD.MOV.U32 R127, RZ, RZ, R114 ;  /* 0x000000ffff7f7224 */ /* 0x000fe200078e0072 */
[----:B------:R1:W1:Y:S01]  /*8d90*/  MUFU.EX2 R62, R175 ;  /* 0x000000af003e7308 */ /* 0x0002620000000800 */
[----:B------:R-:W-:Y:S01]  /*8da0*/  IMAD.WIDE.U32 R114, R6, -0x2daee0ad, RZ ;  /* 0xd2511f5306727825 */ /* 0x000fe200078e00ff */
[----:B------:R-:W-:Y:S01]  /*8db0*/  @!P1 HADD2 R63, -R207.H0_H0, -RZ.H0_H0 ;  /* 0xa00000ffcf3f9230 */ /* 0x000fe20000000900 */
[----:B------:R-:W-:-:S02]  /*8dc0*/  PRMT R65, R219, 0x5410, R218 ;  /* 0x00005410db417816 */ /* 0x000fc400000000da */
[----:B------:R-:W-:Y:S01]  /*8dd0*/  @!P6 PRMT R219, R60, 0x5410, RZ ;  /* 0x000054103cdbe816 */ /* 0x000fe200000000ff */
[----:B------:R-:W-:Y:S01]  /*8de0*/  FADD.FTZ R60, R202, R120 ;  /* 0x00000078ca3c7221 */ /* 0x000fe20000010000 */
[----:B------:R-:W-:Y:S02]  /*8df0*/  SHF.R.U32.HI R123, RZ, 0x18, R128 ;  /* 0x00000018ff7b7819 */ /* 0x000fe40000011680 */
[----:B------:R-:W-:Y:S02]  /*8e00*/  LOP3.LUT R114, R115, UR23, RZ, 0x3c, !PT ;  /* 0x0000001773727c12 */ /* 0x000fe4000f8e3cff */
[----:B------:R-:W-:Y:S02]  /*8e10*/  @!P1 PRMT R207, R63, 0x5410, RZ ;  /* 0x000054103fcf9816 */ /* 0x000fe400000000ff */
[----:B-1----:R-:W-:Y:S02]  /*8e20*/  F2FP.PACK_AB R175, R198, R202 ;  /* 0x000000cac6af723e */ /* 0x002fe400000000ff */
[----:B------:R-:W-:Y:S01]  /*8e30*/  PRMT R202, R203, 0x7632, R202 ;  /* 0x00007632cbca7816 */ /* 0x000fe200000000ca */
[----:B------:R-:W-:Y:S01]  /*8e40*/  IMAD.MOV.U32 R68, RZ, RZ, R3 ;  /* 0x000000ffff447224 */ /* 0x000fe200078e0003 */
[----:B------:R-:W-:Y:S01]  /*8e50*/  ISETP.GE.U32.AND P1, PT, R212, R123, PT ;  /* 0x0000007bd400720c */ /* 0x000fe20003f26070 */
[----:B------:R-:W-:-:S02]  /*8e60*/  FADD.FTZ R121, R204, R121 ;  /* 0x00000079cc797221 */ /* 0x000fc40000010000 */
[----:B------:R-:W-:Y:S01]  /*8e70*/  @!P3 HADD2 R58, -R202.H0_H0, -RZ.H0_H0 ;  /* 0xa00000ffca3ab230 */ /* 0x000fe20000000900 */
[----:B------:R-:W-:-:S04]  /*8e80*/  IMAD.WIDE.U32 R114, R114, -0x326172a9, RZ ;  /* 0xcd9e8d5772727825 */ /* 0x000fc800078e00ff */
[----:B------:R-:W-:Y:S02]  /*8e90*/  FADD.FTZ R60, R198, R60 ;  /* 0x0000003cc63c7221 */ /* 0x000fe40000010000 */
[----:B------:R-:W-:Y:S01]  /*8ea0*/  IMAD.MOV.U32 R120, RZ, RZ, R68 ;  /* 0x000000ffff787224 */ /* 0x000fe200078e0044 */
[----:B------:R-:W-:Y:S01]  /*8eb0*/  PRMT R68, R203, 0x5410, R202 ;  /* 0x00005410cb447816 */ /* 0x000fe200000000ca */
[C---:B------:R-:W-:Y:S01]  /*8ec0*/  FADD.FTZ R121, R181.reuse, R121 ;  /* 0x00000079b5797221 */ /* 0x040fe20000010000 */
[----:B------:R-:W-:Y:S02]  /*8ed0*/  F2FP.PACK_AB R181, R181, R204 ;  /* 0x000000ccb5b5723e */ /* 0x000fe400000000ff */
[----:B------:R-:W-:Y:S01]  /*8ee0*/  @!P3 PRMT R202, R58, 0x5410, RZ ;  /* 0x000054103acab816 */ /* 0x000fe200000000ff */
[----:B------:R-:W-:Y:S01]  /*8ef0*/  FADD.FTZ R58, R62, R60 ;  /* 0x0000003c3e3a7221 */ /* 0x000fe20000010000 */
[----:B------:R-:W-:Y:S02]  /*8f00*/  PRMT R204, R205, 0x7632, R204 ;  /* 0x00007632cdcc7816 */ /* 0x000fe400000000cc */
[----:B------:R-:W-:Y:S01]  /*8f10*/  LOP3.LUT R117, R115, UR26, R118, 0x96, !PT ;  /* 0x0000001a73757c12 */ /* 0x000fe2000f8e9676 */
[C---:B------:R-:W-:Y:S01]  /*8f20*/  FADD.FTZ R58, R168.reuse, R58 ;  /* 0x0000003aa83a7221 */ /* 0x040fe20000010000 */
[----:B------:R-:W-:Y:S01]  /*8f30*/  F2FP.PACK_AB R168, R168, R62 ;  /* 0x0000003ea8a8723e */ /* 0x000fe200000000ff */
[----:B------:R-:W-:-:S02]  /*8f40*/  @!P1 HADD2 R56, -R204.H0_H0, -RZ.H0_H0 ;  /* 0xa00000ffcc389230 */ /* 0x000fc40000000900 */
[----:B------:R-:W-:Y:S01]  /*8f50*/  IMAD.WIDE.U32 R62, R117, -0x2daee0ad, RZ ;  /* 0xd2511f53753e7825 */ /* 0x000fe200078e00ff */
[----:B------:R-:W-:Y:S02]  /*8f60*/  PRMT R69, R205, 0x5410, R204 ;  /* 0x00005410cd457816 */ /* 0x000fe400000000cc */
[----:B------:R-:W-:Y:S01]  /*8f70*/  @!P1 PRMT R204, R56, 0x5410, RZ ;  /* 0x0000541038cc9816 */ /* 0x000fe200000000ff */
[----:B------:R-:W-:Y:S01]  /*8f80*/  IMAD.MOV.U32 R66, RZ, RZ, R2 ;  /* 0x000000ffff427224 */ /* 0x000fe200078e0002 */
[----:B------:R-:W-:Y:S01]  /*8f90*/  LOP3.LUT R56, R63, UR22, R116, 0x96, !PT ;  /* 0x000000163f387c12 */ /* 0x000fe2000f8e9674 */
[----:B------:R-:W-:Y:S01]  /*8fa0*/  @!P5 HADD2 R61, -R218.H0_H0, -RZ.H0_H0 ;  /* 0xa00000ffda3dd230 */ /* 0x000fe20000000900 */
[----:B------:R-:W-:Y:S01]  /*8fb0*/  F2FP.PACK_AB R179, R179, R119 ;  /* 0x00000077b3b3723e */ /* 0x000fe200000000ff */
[----:B------:R-:W-:Y:S01]  /*8fc0*/  IMAD.MOV.U32 R123, RZ, RZ, R66 ;  /* 0x000000ffff7b7224 */ /* 0x000fe200078e0042 */
[----:B------:R-:W-:Y:S01]  /*8fd0*/  LOP3.LUT R119, R89, UR24, R114, 0x96, !PT ;  /* 0x0000001859777c12 */ /* 0x000fe2000f8e9672 */
[----:B------:R-:W-:Y:S01]  /*8fe0*/  IMAD.WIDE.U32 R66, R56, -0x326172a9, RZ ;  /* 0xcd9e8d5738427825 */ /* 0x000fe200078e00ff */
[----:B------:R-:W-:Y:S01]  /*8ff0*/  @!P5 PRMT R218, R61, 0x5410, RZ ;  /* 0x000054103ddad816 */ /* 0x000fe200000000ff */
[----:B------:R-:W-:Y:S01]  /*9000*/  @!P4 HADD2 R59, -R203.H0_H0, -RZ.H0_H0 ;  /* 0xa00000ffcb3bc230 */ /* 0x000fe20000000900 */
[----:B------:R-:W-:Y:S01]  /*9010*/  SHF.R.U32.HI R122, RZ, 0x10, R128 ;  /* 0x00000010ff7a7819 */ /* 0x000fe20000011680 */
[----:B------:R-:W-:Y:S01]  /*9020*/  IMAD.WIDE.U32 R60, R119, -0x2daee0ad, RZ ;  /* 0xd2511f53773c7825 */ /* 0x000fe200078e00ff */
[----:B------:R-:W-:Y:S01]  /*9030*/  LOP3.LUT R56, R67, UR19, R88, 0x96, !PT ;  /* 0x0000001343387c12 */ /* 0x000fe2000f8e9658 */
[----:B------:R-:W1:Y:S01]  /*9040*/  MUFU.EX2 R177, R177 ;  /* 0x000000b100b17308 */ /* 0x000e620000000800 */
[----:B------:R-:W-:Y:S01]  /*9050*/  @!P4 PRMT R203, R59, 0x5410, RZ ;  /* 0x000054103bcbc816 */ /* 0x000fe200000000ff */
[----:B------:R-:W2:Y:S01]  /*9060*/  LDL.LU.64 R114, [R1+0x238] ;  /* 0x0002380001727983 */ /* 0x000ea20000300a00 */
[----:B------:R-:W-:Y:S01]  /*9070*/  LOP3.LUT R59, R61, UR18, R62, 0x96, !PT ;  /* 0x000000123d3b7c12 */ /* 0x000fe2000f8e963e */
[----:B------:R-:W-:Y:S01]  /*9080*/  IMAD.WIDE.U32 R62, R56, -0x2daee0ad, RZ ;  /* 0xd2511f53383e7825 */ /* 0x000fe200078e00ff */
[----:B------:R-:W-:Y:S01]  /*9090*/  LOP3.LUT R122, R122, 0xff, RZ, 0xc0, !PT ;  /* 0x000000ff7a7a7812 */ /* 0x000fe200078ec0ff */
[----:B------:R-:W2:Y:S03]  /*90a0*/  LDL.LU R125, [R1+0x20] ;  /* 0x00002000017d7983 */ /* 0x000ea60000300800 */
[----:B------:R-:W-:Y:S01]  /*90b0*/  LOP3.LUT R56, R63, UR13, R60, 0x96, !PT ;  /* 0x0000000d3f387c12 */ /* 0x000fe2000f8e963c */
[----:B------:R-:W-:Y:S01]  /*90c0*/  IMAD.WIDE.U32 R60, R59, -0x326172a9, RZ ;  /* 0xcd9e8d573b3c7825 */ /* 0x000fe200078e00ff */
[----:B------:R-:W-:Y:S01]  /*90d0*/  ISETP.GE.U32.AND P2, PT, R212, R122, PT ;  /* 0x0000007ad400720c */ /* 0x000fe20003f46070 */
[----:B------:R-:W1:Y:S01]  /*90e0*/  MUFU.EX2 R196, R196 ;  /* 0x000000c400c47308 */ /* 0x000e620000000800 */
[----:B------:R-:W-:Y:S01]  /*90f0*/  PRMT R198, R199, 0x7632, R198 ;  /* 0x00007632c7c67816 */ /* 0x000fe200000000c6 */
[----:B------:R1:W5:Y:S01]  /*9100*/  LDL.LU R3, [R1+0x234] ;  /* 0x0002340001037983 */ /* 0x0003620000300800 */
[----:B------:R-:W-:Y:S01]  /*9110*/  LOP3.LUT R66, R61, UR14, R66, 0x96, !PT ;  /* 0x0000000e3d427c12 */ /* 0x000fe2000f8e9642 */
[----:B------:R-:W-:-:S02]  /*9120*/  IMAD.MOV.U32 R63, RZ, RZ, R120 ;  /* 0x000000ffff3f7224 */ /* 0x000fc400078e0078 */
[----:B------:R1:W5:Y:S02]  /*9130*/  LDL.LU R2, [R1+0x230] ;  /* 0x0002300001027983 */ /* 0x0003640000300800 */
[----:B------:R-:W-:-:S04]  /*9140*/  IMAD.WIDE.U32 R66, R66, -0x2daee0ad, RZ ;  /* 0xd2511f5342427825 */ /* 0x000fc800078e00ff */
[----:B------:R-:W-:Y:S01]  /*9150*/  @!P2 HADD2 R57, -R205.H0_H0, -RZ.H0_H0 ;  /* 0xa00000ffcd39a230 */ /* 0x000fe20000000900 */
[----:B------:R-:W-:Y:S01]  /*9160*/  LOP3.LUT R59, R67, UR9, R62, 0x96, !PT ;  /* 0x00000009433b7c12 */ /* 0x000fe2000f8e963e */
[----:B------:R-:W-:-:S03]  /*9170*/  IMAD.MOV.U32 R61, RZ, RZ, R63 ;  /* 0x000000ffff3d7224 */ /* 0x000fc600078e003f */
[----:B------:R-:W-:Y:S01]  /*9180*/  @!P2 PRMT R205, R57, 0x5410, RZ ;  /* 0x0000541039cda816 */ /* 0x000fe200000000ff */
[----:B------:R-:W-:Y:S02]  /*9190*/  FADD.FTZ R57, R200, R121 ;  /* 0x00000079c8397221 */ /* 0x000fe40000010000 */
[----:B------:R-:W-:-:S04]  /*91a0*/  IMAD.WIDE.U32 R120, R56, -0x326172a9, RZ ;  /* 0xcd9e8d5738787825 */ /* 0x000fc800078e00ff */
[----:B------:R-:W-:Y:S01]  /*91b0*/  IMAD.WIDE.U32 R62, R59, -0x326172a9, RZ ;  /* 0xcd9e8d573b3e7825 */ /* 0x000fe200078e00ff */
[----:B------:R-:W-:-:S04]  /*91c0*/  LOP3.LUT R56, R121, UR10, R60, 0x96, !PT ;  /* 0x0000000a79387c12 */ /* 0x000fc8000f8e963c */
[----:B------:R-:W-:-:S04]  /*91d0*/  LOP3.LUT R59, R63, UR29, R120, 0x96, !PT ;  /* 0x0000001d3f3b7c12 */ /* 0x000fc8000f8e9678 */
[----:B------:R-:W-:-:S04]  /*91e0*/  LOP3.LUT R60, R59, 0xff, RZ, 0xc0, !PT ;  /* 0x000000ff3b3c7812 */ /* 0x000fc800078ec0ff */
[----:B------:R-:W-:Y:S02]  /*91f0*/  ISETP.GE.U32.AND P4, PT, R212, R60, PT ;  /* 0x0000003cd400720c */ /* 0x000fe40003f86070 */
[----:B------:R-:W-:-:S04]  /*9200*/  LOP3.LUT R60, R59, 0xffff, RZ, 0xc0, !PT ;  /* 0x0000ffff3b3c7812 */ /* 0x000fc800078ec0ff */
[----:B------:R-:W-:-:S04]  /*9210*/  SHF.R.U32.HI R60, RZ, 0x8, R60 ;  /* 0x00000008ff3c7819 */ /* 0x000fc8000001163c */
[----:B------:R-:W-:-:S04]  /*9220*/  LOP3.LUT R60, R60, 0xffff, RZ, 0xc0, !PT ;  /* 0x0000ffff3c3c7812 */ /* 0x000fc800078ec0ff */
[----:B------:R-:W-:Y:S02]  /*9230*/  ISETP.GE.U32.AND P5, PT, R212, R60, PT ;  /* 0x0000003cd400720c */ /* 0x000fe40003fa6070 */
[----:B------:R-:W-:Y:S01]  /*9240*/  SHF.R.U32.HI R60, RZ, 0x10, R59 ;  /* 0x00000010ff3c7819 */ /* 0x000fe2000001163b */
[----:B------:R-:W-:-:S03]  /*9250*/  IMAD.MOV.U32 R121, RZ, RZ, R131 ;  /* 0x000000ffff797224 */ /* 0x000fc600078e0083 */
[----:B------:R-:W-:Y:S01]  /*9260*/  LOP3.LUT R60, R60, 0xff, RZ, 0xc0, !PT ;  /* 0x000000ff3c3c7812 */ /* 0x000fe200078ec0ff */
[----:B------:R-:W3:Y:S03]  /*9270*/  MUFU.EX2 R131, R192 ;  /* 0x000000c000837308 */ /* 0x000ee60000000800 */
[----:B------:R-:W-:Y:S02]  /*9280*/  ISETP.GE.U32.AND P2, PT, R212, R60, PT ;  /* 0x0000003cd400720c */ /* 0x000fe40003f46070 */
[----:B------:R-:W-:-:S04]  /*9290*/  LOP3.LUT R60, R62, 0xff, RZ, 0xc0, !PT ;  /* 0x000000ff3e3c7812 */ /* 0x000fc800078ec0ff */
[----:B------:R-:W-:Y:S02]  /*92a0*/  ISETP.GE.U32.AND P1, PT, R212, R60, PT ;  /* 0x0000003cd400720c */ /* 0x000fe40003f26070 */
[----:B------:R-:W-:Y:S01]  /*92b0*/  SHF.R.U32.HI R60, RZ, 0x18, R62 ;  /* 0x00000018ff3c7819 */ /* 0x000fe2000001163e */
[----:B-1----:R-:W-:-:S03]  /*92c0*/  FADD.FTZ R57, R177, R57 ;  /* 0x00000039b1397221 */ /* 0x002fc60000010000 */
[----:B------:R-:W-:Y:S01]  /*92d0*/  ISETP.GE.U32.AND P3, PT, R212, R60, PT ;  /* 0x0000003cd400720c */ /* 0x000fe20003f66070 */
[----:B------:R-:W-:Y:S01]  /*92e0*/  IMAD.MOV.U32 R60, RZ, RZ, R121 ;  /* 0x000000ffff3c7224 */ /* 0x000fe200078e0079 */
[----:B------:R-:W-:Y:S01]  /*92f0*/  LOP3.LUT R67, R62, 0xffff, RZ, 0xc0, !PT ;  /* 0x0000ffff3e437812 */ /* 0x000fe200078ec0ff */
[----:B------:R-:W-:Y:S01]  /*9300*/  IMAD.WIDE.U32 R120, R56, -0x2daee0ad, RZ ;  /* 0xd2511f5338787825 */ /* 0x000fe200078e00ff */
[----:B------:R-:W-:Y:S01]  /*9310*/  SHF.R.U32.HI R63, RZ, 0x10, R62 ;  /* 0x00000010ff3f7819 */ /* 0x000fe2000001163e */
[----:B------:R-:W-:Y:S02]  /*9320*/  @!P4 HADD2 R55, -R199.H0_H0, -RZ.H0_H0 ;  /* 0xa00000ffc737c230 */ /* 0x000fe40000000900 */
[----:B------:R-:W-:Y:S01]  /*9330*/  FADD.FTZ R62, R196, R57 ;  /* 0x00000039c43e7221 */ /* 0x000fe20000010000 */
[----:B------:R-:W-:Y:S01]  /*9340*/  LOP3.LUT R56, R120, 0xff, RZ, 0xc0, !PT ;  /* 0x000000ff78387812 */ /* 0x000fe200078ec0ff */
[----:B---3--:R-:W-:Y:S02]  /*9350*/  FADD.FTZ R57, R131, R58 ;  /* 0x0000003a83397221 */ /* 0x008fe40000010000 */
[----:B------:R-:W-:Y:S01]  /*9360*/  IMAD.MOV.U32 R58, RZ, RZ, R61 ;  /* 0x000000ffff3a7224 */ /* 0x000fe200078e003d */
[----:B------:R-:W-:-:S02]  /*9370*/  LOP3.LUT R61, R121, UR28, R66, 0x96, !PT ;  /* 0x0000001c793d7c12 */ /* 0x000fc4000f8e9642 */
[----:B------:R-:W-:Y:S02]  /*9380*/  PRMT R66, R199, 0x5410, R198 ;  /* 0x00005410c7427816 */ /* 0x000fe400000000c6 */
[----:B------:R-:W-:Y:S01]  /*9390*/  @!P4 PRMT R199, R55, 0x5410, RZ ;  /* 0x0000541037c7c816 */ /* 0x000fe200000000ff */
[----:B------:R-:W-:Y:S01]  /*93a0*/  IMAD.MOV.U32 R55, RZ, RZ, R58 ;  /* 0x000000ffff377224 */ /* 0x000fe200078e003a */
[----:B------:R-:W-:Y:S01]  /*93b0*/  ISETP.GE.U32.AND P4, PT, R212, R56, PT ;  /* 0x00000038d400720c */ /* 0x000fe20003f86070 */
[----:B------:R-:W-:Y:S01]  /*93c0*/  IMAD.MOV.U32 R56, RZ, RZ, R60 ;  /* 0x000000ffff387224 */ /* 0x000fe200078e003c */
[----:B------:R-:W-:Y:S01]  /*93d0*/  LOP3.LUT R58, R120, 0xffff, RZ, 0xc0, !PT ;  /* 0x0000ffff783a7812 */ /* 0x000fe200078ec0ff */
[----:B------:R-:W-:Y:S01]  /*93e0*/  IMAD.MOV.U32 R121, RZ, RZ, R55 ;  /* 0x000000ffff797224 */ /* 0x000fe200078e0037 */
[----:B------:R-:W-:Y:S01]  /*93f0*/  LOP3.LUT R55, R53, UR26, R118, 0x96, !PT ;  /* 0x0000001a35377c12 */ /* 0x000fe2000f8e9676 */
[----:B------:R-:W-:Y:S01]  /*9400*/  IMAD.MOV.U32 R119, RZ, RZ, R56 ;  /* 0x000000ffff777224 */ /* 0x000fe200078e0038 */
[----:B------:R-:W-:-:S02]  /*9410*/  LOP3.LUT R56, R89, UR24, R52, 0x96, !PT ;  /* 0x0000001859387c12 */ /* 0x000fc4000f8e9634 */
[----:B------:R1:W3:Y:S01]  /*9420*/  LDL.LU.64 R52, [R1+0x228] ;  /* 0x0002280001347983 */ /* 0x0002e20000300a00 */
[----:B------:R-:W-:-:S04]  /*9430*/  SHF.R.U32.HI R59, RZ, 0x18, R59 ;  /* 0x00000018ff3b7819 */ /* 0x000fc8000001163b */
[----:B------:R-:W-:Y:S02]  /*9440*/  ISETP.GE.U32.AND P6, PT, R212, R59, PT ;  /* 0x0000003bd400720c */ /* 0x000fe40003fc6070 */
[----:B------:R-:W-:Y:S02]  /*9450*/  F2FP.PACK_AB R177, R177, R200 ;  /* 0x000000c8b1b1723e */ /* 0x000fe400000000ff */
[----:B------:R-:W-:Y:S02]  /*9460*/  SHF.R.U32.HI R67, RZ, 0x8, R67 ;  /* 0x00000008ff437819 */ /* 0x000fe40000011643 */
[----:B------:R-:W-:Y:S01]  /*9470*/  PRMT R200, R201, 0x7632, R200 ;  /* 0x00007632c9c87816 */ /* 0x000fe200000000c8 */
[----:B------:R-:W-:Y:S01]  /*9480*/  @!P5 HADD2 R54, -R198.H0_H0, -RZ.H0_H0 ;  /* 0xa00000ffc636d230 */ /* 0x000fe20000000900 */
[----:B------:R-:W-:Y:S01]  /*9490*/  LOP3.LUT R67, R67, 0xffff, RZ, 0xc0, !PT ;  /* 0x0000ffff43437812 */ /* 0x000fe200078ec0ff */
[----:B------:R-:W1:Y:S03]  /*94a0*/  MUFU.EX2 R194, R194 ;  /* 0x000000c200c27308 */ /* 0x000e660000000800 */
[----:B------:R-:W-:-:S02]  /*94b0*/  @!P5 PRMT R198, R54, 0x5410, RZ ;  /* 0x0000541036c6d816 */ /* 0x000fc400000000ff */
[----:B------:R-:W-:Y:S02]  /*94c0*/  ISETP.GE.U32.AND P5, PT, R212, R67, PT ;  /* 0x00000043d400720c */ /* 0x000fe40003fa6070 */
[----:B------:R-:W-:Y:S02]  /*94d0*/  PRMT R67, R201, 0x5410, R200 ;  /* 0x00005410c9437816 */ /* 0x000fe400000000c8 */
[----:B------:R-:W-:Y:S01]  /*94e0*/  LOP3.LUT R63, R63, 0xff, RZ, 0xc0, !PT ;  /* 0x000000ff3f3f7812 */ /* 0x000fe200078ec0ff */
[----:B------:R-:W-:Y:S01]  /*94f0*/  MUFU.EX2 R190, R190 ;  /* 0x000000be00be7308 */ /* 0x000fe20000000800 */
[----:B-1----:R-:W-:-:S07]  /*9500*/  FADD.FTZ R62, R194, R62 ;  /* 0x0000003ec23e7221 */ /* 0x002fce0000010000 */
[----:B------:R1:W1:Y:S01]  /*9510*/  MUFU.EX2 R59, R173 ;  /* 0x000000ad003b7308 */ /* 0x0002620000000800 */
[----:B------:R-:W-:Y:S01]  /*9520*/  @!P1 HADD2 R51, -R195.H0_H0, -RZ.H0_H0 ;  /* 0xa00000ffc3339230 */ /* 0x000fe20000000900 */
[----:B-1----:R-:W-:Y:S02]  /*9530*/  F2FP.PACK_AB R173, R194, R196 ;  /* 0x000000c4c2ad723e */ /* 0x002fe400000000ff */
[----:B------:R-:W-:-:S05]  /*9540*/  PRMT R194, R195, 0x7632, R194 ;  /* 0x00007632c3c27816 */ /* 0x000fca00000000c2 */
[----:B------:R-:W-:Y:S01]  /*9550*/  @!P5 HADD2 R50, -R194.H0_H0, -RZ.H0_H0 ;  /* 0xa00000ffc232d230 */ /* 0x000fe20000000900 */
[----:B------:R-:W1:Y:S01]  /*9560*/  MUFU.EX2 R166, R166 ;  /* 0x000000a600a67308 */ /* 0x000e620000000800 */
[----:B------:R-:W-:Y:S01]  /*9570*/  PRMT R196, R197, 0x7632, R196 ;  /* 0x00007632c5c47816 */ /* 0x000fe200000000c4 */
[C---:B------:R-:W-:Y:S01]  /*9580*/  FADD.FTZ R57, R59.reuse, R57 ;  /* 0x000000393b397221 */ /* 0x040fe20000010000 */
[----:B------:R-:W-:Y:S02]  /*9590*/  SHF.R.U32.HI R58, RZ, 0x8, R58 ;  /* 0x00000008ff3a7819 */ /* 0x000fe4000001163a */
[----:B------:R-:W-:Y:S01]  /*95a0*/  F2FP.PACK_AB R131, R59, R131 ;  /* 0x000000833b83723e */ /* 0x000fe200000000ff */
[----:B------:R-:W-:Y:S02]  /*95b0*/  @!P3 HADD2 R48, -R196.H0_H0, -RZ.H0_H0 ;  /* 0xa00000ffc430b230 */ /* 0x000fe40000000900 */
[----:B------:R-:W-:Y:S01]  /*95c0*/  MUFU.EX2 R186, R186 ;  /* 0x000000ba00ba7308 */ /* 0x000fe20000000800 */
[----:B------:R-:W-:-:S02]  /*95d0*/  SHF.R.U32.HI R59, RZ, 0x10, R120 ;  /* 0x00000010ff3b7819 */ /* 0x000fc40000011678 */
[----:B------:R-:W-:Y:S02]  /*95e0*/  LOP3.LUT R58, R58, 0xffff, RZ, 0xc0, !PT ;  /* 0x0000ffff3a3a7812 */ /* 0x000fe400078ec0ff */
[----:B------:R-:W-:Y:S02]  /*95f0*/  PRMT R192, R193, 0x7632, R192 ;  /* 0x00007632c1c07816 */ /* 0x000fe400000000c0 */
[----:B------:R-:W-:Y:S02]  /*9600*/  LOP3.LUT R59, R59, 0xff, RZ, 0xc0, !PT ;  /* 0x000000ff3b3b7812 */ /* 0x000fe400078ec0ff */
[----:B------:R-:W-:Y:S01]  /*9610*/  SHF.R.U32.HI R60, RZ, 0x18, R120 ;  /* 0x00000018ff3c7819 */ /* 0x000fe20000011678 */
[----:B------:R-:W-:Y:S01]  /*9620*/  IMAD.MOV.U32 R54, RZ, RZ, R4 ;  /* 0x000000ffff367224 */ /* 0x000fe200078e0004 */
[----:B------:R-:W-:Y:S01]  /*9630*/  @!P4 HADD2 R43, -R187.H0_H0, -RZ.H0_H0 ;  /* 0xa00000ffbb2bc230 */ /* 0x000fe20000000900 */
[----:B------:R-:W2:Y:S01]  /*9640*/  LDL.LU R4, [R1+0x220] ;  /* 0x0002200001047983 */ /* 0x000ea20000300800 */
[----:B---3--:R-:W-:-:S05]  /*9650*/  @!P6 HADD2 R53, -R200.H0_H0, -RZ.H0_H0 ;  /* 0xa00000ffc835e230 */ /* 0x008fca0000000900 */
[----:B------:R-:W-:Y:S01]  /*9660*/  @!P6 PRMT R200, R53, 0x5410, RZ ;  /* 0x0000541035c8e816 */ /* 0x000fe200000000ff */
[----:B------:R-:W-:Y:S01]  /*9670*/  IMAD.MOV.U32 R53, RZ, RZ, R217 ;  /* 0x000000ffff357224 */ /* 0x000fe200078e00d9 */
[----:B------:R-:W-:Y:S01]  /*9680*/  ISETP.GE.U32.AND P6, PT, R212, R63, PT ;  /* 0x0000003fd400720c */ /* 0x000fe20003fc6070 */
[----:B------:R-:W-:Y:S01]  /*9690*/  @!P2 HADD2 R52, -R201.H0_H0, -RZ.H0_H0 ;  /* 0xa00000ffc934a230 */ /* 0x000fe20000000900 */
[----:B------:R3:W5:Y:S01]  /*96a0*/  LDL.LU R217, [R1+0x21c] ;  /* 0x00021c0001d97983 */ /* 0x0007620000300800 */
[----:B------:R-:W-:Y:S01]  /*96b0*/  IMAD.MOV.U32 R63, RZ, RZ, R53 ;  /* 0x000000ffff3f7224 */ /* 0x000fe200078e0035 */
[----:B------:R-:W-:-:S04]  /*96c0*/  LOP3.LUT R53, R61, 0xffff, RZ, 0xc0, !PT ;  /* 0x0000ffff3d357812 */ /* 0x000fc800078ec0ff */
[----:B------:R-:W-:Y:S02]  /*96d0*/  SHF.R.U32.HI R53, RZ, 0x8, R53 ;  /* 0x00000008ff357819 */ /* 0x000fe40000011635 */
[----:B------:R-:W-:Y:S01]  /*96e0*/  @!P2 PRMT R201, R52, 0x5410, RZ ;  /* 0x0000541034c9a816 */ /* 0x000fe200000000ff */
[----:B------:R-:W-:Y:S01]  /*96f0*/  IMAD.MOV.U32 R52, RZ, RZ, R216 ;  /* 0x000000ffff347224 */ /* 0x000fe200078e00d8 */
[----:B------:R-:W-:Y:S01]  /*9700*/  LOP3.LUT R53, R53, 0xffff, RZ, 0xc0, !PT ;  /* 0x0000ffff35357812 */ /* 0x000fe200078ec0ff */
[----:B------:R-:W-:Y:S01]  /*9710*/  @!P6 HADD2 R49, -R197.H0_H0, -RZ.H0_H0 ;  /* 0xa00000ffc531e230 */ /* 0x000fe20000000900 */
[----:B------:R3:W5:Y:S02]  /*9720*/  LDL.LU R216, [R1+0x218] ;  /* 0x0002180001d87983 */ /* 0x0007640000300800 */
[----:B------:R-:W-:Y:S01]  /*9730*/  ISETP.GE.U32.AND P2, PT, R212, R53, PT ;  /* 0x00000035d400720c */ /* 0x000fe20003f46070 */
[----:B------:R-:W-:Y:S02]  /*9740*/  IMAD.MOV.U32 R53, RZ, RZ, R52 ;  /* 0x000000ffff357224 */ /* 0x000fe400078e0034 */
[----:B------:R-:W-:Y:S01]  /*9750*/  FADD.FTZ R52, R190, R62 ;  /* 0x0000003ebe347221 */ /* 0x000fe20000010000 */
[----:B------:R-:W-:-:S02]  /*9760*/  PRMT R62, R195, 0x5410, R194 ;  /* 0x00005410c33e7816 */ /* 0x000fc400000000c2 */
[----:B------:R-:W-:Y:S02]  /*9770*/  @!P5 PRMT R194, R50, 0x5410, RZ ;  /* 0x0000541032c2d816 */ /* 0x000fe400000000ff */
[--C-:B------:R-:W-:Y:S02]  /*9780*/  SHF.R.U32.HI R50, RZ, 0x18, R61.reuse ;  /* 0x00000018ff327819 */ /* 0x100fe4000001163d */
[----:B------:R-:W-:Y:S02]  /*9790*/  @!P1 PRMT R195, R51, 0x5410, RZ ;  /* 0x0000541033c39816 */ /* 0x000fe400000000ff */
[----:B------:R-:W-:Y:S02]  /*97a0*/  LOP3.LUT R51, R61, 0xff, RZ, 0xc0, !PT ;  /* 0x000000ff3d337812 */ /* 0x000fe400078ec0ff */
[----:B------:R-:W-:Y:S02]  /*97b0*/  SHF.R.U32.HI R61, RZ, 0x10, R61 ;  /* 0x00000010ff3d7819 */ /* 0x000fe4000001163d */
[----:B------:R-:W-:-:S02]  /*97c0*/  ISETP.GE.U32.AND P5, PT, R212, R50, PT ;  /* 0x00000032d400720c */ /* 0x000fc40003fa6070 */
[----:B------:R-:W-:Y:S02]  /*97d0*/  PRMT R50, R197, 0x5410, R196 ;  /* 0x00005410c5327816 */ /* 0x000fe400000000c4 */
[----:B------:R-:W-:Y:S02]  /*97e0*/  @!P6 PRMT R197, R49, 0x5410, RZ ;  /* 0x0000541031c5e816 */ /* 0x000fe400000000ff */
[----:B------:R-:W-:-:S04]  /*97f0*/  LOP3.LUT R49, R61, 0xff, RZ, 0xc0, !PT ;  /* 0x000000ff3d317812 */ /* 0x000fc800078ec0ff */
[C---:B------:R-:W-:Y:S01]  /*9800*/  ISETP.GE.U32.AND P6, PT, R212.reuse, R49, PT ;  /* 0x00000031d400720c */ /* 0x040fe20003fc6070 */
[----:B------:R-:W-:Y:S01]  /*9810*/  IMAD.MOV.U32 R49, RZ, RZ, R127 ;  /* 0x000000ffff317224 */ /* 0x000fe200078e007f */
[----:B------:R-:W-:Y:S01]  /*9820*/  ISETP.GE.U32.AND P1, PT, R212, R51, PT ;  /* 0x00000033d400720c */ /* 0x000fe20003f26070 */
[----:B------:R-:W3:Y:S01]  /*9830*/  MUFU.EX2 R127, R188 ;  /* 0x000000bc007f7308 */ /* 0x000ee20000000800 */
[C---:B-1----:R-:W-:Y:S01]  /*9840*/  FADD.FTZ R52, R166.reuse, R52 ;  /* 0x00000034a6347221 */ /* 0x042fe20000010000 */
[----:B------:R-:W-:Y:S02]  /*9850*/  F2FP.PACK_AB R166, R166, R190 ;  /* 0x000000bea6a6723e */ /* 0x000fe400000000ff */
[----:B------:R-:W-:Y:S02]  /*9860*/  PRMT R190, R191, 0x7632, R190 ;  /* 0x00007632bfbe7816 */ /* 0x000fe400000000be */
[----:B------:R-:W-:-:S03]  /*9870*/  @!P3 PRMT R196, R48, 0x5410, RZ ;  /* 0x0000541030c4b816 */ /* 0x000fc600000000ff */
[----:B------:R-:W-:Y:S02]  /*9880*/  @!P2 HADD2 R46, -R190.H0_H0, -RZ.H0_H0 ;  /* 0xa00000ffbe2ea230 */ /* 0x000fe40000000900 */
[----:B------:R-:W-:Y:S01]  /*9890*/  @!P6 HADD2 R45, -R193.H0_H0, -RZ.H0_H0 ;  /* 0xa00000ffc12de230 */ /* 0x000fe20000000900 */
[----:B------:R-:W-:Y:S01]  /*98a0*/  PRMT R48, R191, 0x5410, R190 ;  /* 0x00005410bf307816 */ /* 0x000fe200000000be */
[----:B------:R-:W-:Y:S01]  /*98b0*/  @!P1 HADD2 R47, -R191.H0_H0, -RZ.H0_H0 ;  /* 0xa00000ffbf2f9230 */ /* 0x000fe20000000900 */
[----:B------:R-:W-:Y:S02]  /*98c0*/  @!P2 PRMT R190, R46, 0x5410, RZ ;  /* 0x000054102ebea816 */ /* 0x000fe400000000ff */
[C---:B------:R-:W-:Y:S02]  /*98d0*/  ISETP.GE.U32.AND P3, PT, R212.reuse, R58, PT ;  /* 0x0000003ad400720c */ /* 0x040fe40003f66070 */
[----:B------:R-:W-:Y:S02]  /*98e0*/  PRMT R46, R193, 0x5410, R192 ;  /* 0x00005410c12e7816 */ /* 0x000fe400000000c0 */
[----:B------:R-:W-:-:S02]  /*98f0*/  ISETP.GE.U32.AND P2, PT, R212, R59, PT ;  /* 0x0000003bd400720c */ /* 0x000fc40003f46070 */
[----:B------:R-:W-:Y:S01]  /*9900*/  @!P6 PRMT R193, R45, 0x5410, RZ ;  /* 0x000054102dc1e816 */ /* 0x000fe200000000ff */
[----:B---3--:R-:W-:Y:S01]  /*9910*/  FADD.FTZ R45, R127, R57 ;  /* 0x000000397f2d7221 */ /* 0x008fe20000010000 */
[----:B------:R-:W-:Y:S01]  /*9920*/  @!P1 PRMT R191, R47, 0x5410, RZ ;  /* 0x000054102fbf9816 */ /* 0x000fe200000000ff */
[----:B------:R-:W-:Y:S01]  /*9930*/  IMAD.MOV.U32 R51, RZ, RZ, R119 ;  /* 0x000000ffff337224 */ /* 0x000fe200078e0077 */
[----:B------:R-:W-:Y:S01]  /*9940*/  ISETP.GE.U32.AND P1, PT, R212, R60, PT ;  /* 0x0000003cd400720c */ /* 0x000fe20003f26070 */
[C---:B------:R-:W-:Y:S01]  /*9950*/  FADD.FTZ R45, R186.reuse, R45 ;  /* 0x0000002dba2d7221 */ /* 0x040fe20000010000 */
[----:B------:R-:W-:Y:S01]  /*9960*/  F2FP.PACK_AB R127, R186, R127 ;  /* 0x0000007fba7f723e */ /* 0x000fe200000000ff */
[----:B------:R-:W-:Y:S01]  /*9970*/  IMAD.MOV.U32 R119, RZ, RZ, R129 ;  /* 0x000000ffff777224 */ /* 0x000fe200078e0081 */
[----:B------:R-:W-:Y:S01]  /*9980*/  PRMT R186, R187, 0x7632, R186 ;  /* 0x00007632bbba7816 */ /* 0x000fe200000000ba */
[----:B------:R-:W1:Y:S01]  /*9990*/  MUFU.EX2 R129, R215 ;  /* 0x000000d700817308 */ /* 0x000e620000000800 */
[----:B------:R-:W-:Y:S01]  /*99a0*/  @!P5 HADD2 R44, -R192.H0_H0, -RZ.H0_H0 ;  /* 0xa00000ffc02cd230 */ /* 0x000fe20000000900 */
[----:B------:R-:W-:-:S02]  /*99b0*/  PRMT R188, R189, 0x7632, R188 ;  /* 0x00007632bdbc7816 */ /* 0x000fc400000000bc */
[----:B------:R-:W-:Y:S01]  /*99c0*/  @!P3 HADD2 R42, -R186.H0_H0, -RZ.H0_H0 ;  /* 0xa00000ffba2ab230 */ /* 0x000fe20000000900 */
[----:B------:R-:W-:Y:S01]  /*99d0*/  IMAD.WIDE.U32 R58, R55, -0x2daee0ad, RZ ;  /* 0xd2511f53373a7825 */ /* 0x000fe200078e00ff */
[----:B------:R-:W-:Y:S01]  /*99e0*/  @!P2 HADD2 R41, -R189.H0_H0, -RZ.H0_H0 ;  /* 0xa00000ffbd29a230 */ /* 0x000fe20000000900 */
[----:B------:R-:W-:Y:S02]  /*99f0*/  @!P5 PRMT R192, R44, 0x5410, RZ ;  /* 0x000054102cc0d816 */ /* 0x000fe400000000ff */
[----:B------:R-:W-:Y:S01]  /*9a00*/  PRMT R44, R187, 0x5410, R186 ;  /* 0x00005410bb2c7816 */ /* 0x000fe200000000ba */
[----:B------:R-:W-:Y:S01]  /*9a10*/  @!P1 HADD2 R40, -R188.H0_H0, -RZ.H0_H0 ;  /* 0xa00000ffbc289230 */ /* 0x000fe20000000900 */
[----:B------:R-:W-:Y:S02]  /*9a20*/  @!P3 PRMT R186, R42, 0x5410, RZ ;  /* 0x000054102abab816 */ /* 0x000fe400000000ff */
[----:B------:R-:W-:Y:S02]  /*9a30*/  PRMT R42, R189, 0x5410, R188 ;  /* 0x00005410bd2a7816 */ /* 0x000fe400000000bc */
[----:B------:R-:W-:Y:S01]  /*9a40*/  @!P2 PRMT R189, R41, 0x5410, RZ ;  /* 0x0000541029bda816 */ /* 0x000fe200000000ff */
[----:B------:R-:W-:Y:S01]  /*9a50*/  IMAD.MOV.U32 R60, RZ, RZ, R49 ;  /* 0x000000ffff3c7224 */ /* 0x000fe200078e0031 */
[----:B------:R-:W-:Y:S01]  /*9a60*/  LOP3.LUT R41, R59, UR22, R116, 0x96, !PT ;  /* 0x000000163b297c12 */ /* 0x000fe2000f8e9674 */
[----:B------:R-:W-:Y:S01]  /*9a70*/  IMAD.MOV.U32 R49, RZ, RZ, R53 ;  /* 0x000000ffff317224 */ /* 0x000fe200078e0035 */
[----:B------:R-:W-:Y:S01]  /*9a80*/  @!P1 PRMT R188, R40, 0x5410, RZ ;  /* 0x0000541028bc9816 */ /* 0x000fe200000000ff */
[----:B-1----:R-:W-:Y:S01]  /*9a90*/  FADD.FTZ R40, R129, R52 ;  /* 0x0000003481287221 */ /* 0x002fe20000010000 */
[----:B------:R1:W5:Y:S01]  /*9aa0*/  LDL.LU R215, [R1+0x214] ;  /* 0x0002140001d77983 */ /* 0x0003620000300800 */
[----:B------:R-:W-:-:S04]  /*9ab0*/  IMAD.WIDE.U32 R52, R41, -0x326172a9, RZ ;  /* 0xcd9e8d5729347825 */ /* 0x000fc800078e00ff */
[----:B------:R-:W-:Y:S01]  /*9ac0*/  IMAD.MOV.U32 R47, RZ, RZ, R54 ;  /* 0x000000ffff2f7224 */ /* 0x000fe200078e0036 */
[----:B------:R-:W-:Y:S01]  /*9ad0*/  LOP3.LUT R41, R53, UR19, R88, 0x96, !PT ;  /* 0x0000001335297c12 */ /* 0x000fe2000f8e9658 */
[----:B------:R-:W-:Y:S01]  /*9ae0*/  IMAD.WIDE.U32 R54, R56, -0x2daee0ad, RZ ;  /* 0xd2511f5338367825 */ /* 0x000fe200078e00ff */
[----:B------:R-:W-:-:S03]  /*9af0*/  @!P4 PRMT R187, R43, 0x5410, RZ ;  /* 0x000054102bbbc816 */ /* 0x000fc600000000ff */
[----:B------:R-:W-:Y:S01]  /*9b00*/  IMAD.WIDE.U32 R56, R41, -0x2daee0ad, RZ ;  /* 0xd2511f5329387825 */ /* 0x000fe200078e00ff */
[----:B------:R-:W-:-:S04]  /*9b10*/  LOP3.LUT R43, R55, UR18, R58, 0x96, !PT ;  /* 0x00000012372b7c12 */ /* 0x000fc8000f8e963a */
[----:B------:R-:W-:Y:S01]  /*9b20*/  LOP3.LUT R41, R57, UR13, R54, 0x96, !PT ;  /* 0x0000000d39297c12 */ /* 0x000fe2000f8e9636 */
[----:B------:R-:W-:-:S05]  /*9b30*/  IMAD.WIDE.U32 R54, R43, -0x326172a9, RZ ;  /* 0xcd9e8d572b367825 */ /* 0x000fca00078e00ff */
[----:B------:R-:W-:-:S05]  /*9b40*/  LOP3.LUT R52, R55, UR14, R52, 0x96, !PT ;  /* 0x0000000e37347c12 */ /* 0x000fca000f8e9634 */
[----:B------:R-:W-:-:S05]  /*9b50*/  IMAD.WIDE.U32 R52, R52, -0x2daee0ad, RZ ;  /* 0xd2511f5334347825 */ /* 0x000fca00078e00ff */
[----:B------:R-:W-:Y:S01]  /*9b60*/  LOP3.LUT R43, R53, UR9, R56, 0x96, !PT ;  /* 0x00000009352b7c12 */ /* 0x000fe2000f8e9638 */
[----:B------:R-:W-:-:S05]  /*9b70*/  IMAD.WIDE.U32 R56, R41, -0x326172a9, RZ ;  /* 0xcd9e8d5729387825 */ /* 0x000fca00078e00ff */
[----:B------:R-:W-:Y:S01]  /*9b80*/  LOP3.LUT R41, R57, UR10, R54, 0x96, !PT ;  /* 0x0000000a39297c12 */ /* 0x000fe2000f8e9636 */
[----:B------:R-:W-:-:S05]  /*9b90*/  IMAD.WIDE.U32 R54, R43, -0x326172a9, RZ ;  /* 0xcd9e8d572b367825 */ /* 0x000fca00078e00ff */
[----:B------:R-:W-:Y:S01]  /*9ba0*/  LOP3.LUT R43, R55, UR29, R56, 0x96, !PT ;  /* 0x0000001d372b7c12 */ /* 0x000fe2000f8e9638 */
[----:B------:R-:W-:-:S03]  /*9bb0*/  IMAD.MOV.U32 R59, RZ, RZ, R47 ;  /* 0x000000ffff3b7224 */ /* 0x000fc600078e002f */
[----:B------:R-:W-:-:S04]  /*9bc0*/  LOP3.LUT R47, R43, 0xff, RZ, 0xc0, !PT ;  /* 0x000000ff2b2f7812 */ /* 0x000fc800078ec0ff */
[----:B------:R-:W-:Y:S02]  /*9bd0*/  ISETP.GE.U32.AND P1, PT, R212, R47, PT ;  /* 0x0000002fd400720c */ /* 0x000fe40003f26070 */
[----:B------:R-:W-:-:S04]  /*9be0*/  LOP3.LUT R47, R43, 0xffff, RZ, 0xc0, !PT ;  /* 0x0000ffff2b2f7812 */ /* 0x000fc800078ec0ff */
[----:B------:R-:W-:-:S04]  /*9bf0*/  SHF.R.U32.HI R47, RZ, 0x8, R47 ;  /* 0x00000008ff2f7819 */ /* 0x000fc8000001162f */
[----:B------:R-:W-:-:S04]  /*9c00*/  LOP3.LUT R47, R47, 0xffff, RZ, 0xc0, !PT ;  /* 0x0000ffff2f2f7812 */ /* 0x000fc800078ec0ff */
[C---:B------:R-:W-:Y:S02]  /*9c10*/  ISETP.GE.U32.AND P4, PT, R212.reuse, R47, PT ;  /* 0x0000002fd400720c */ /* 0x040fe40003f86070 */
[--C-:B------:R-:W-:Y:S02]  /*9c20*/  SHF.R.U32.HI R47, RZ, 0x10, R43.reuse ;  /* 0x00000010ff2f7819 */ /* 0x100fe4000001162b */
[----:B------:R-:W-:Y:S02]  /*9c30*/  SHF.R.U32.HI R43, RZ, 0x18, R43 ;  /* 0x00000018ff2b7819 */ /* 0x000fe4000001162b */
[----:B------:R-:W-:Y:S02]  /*9c40*/  LOP3.LUT R47, R47, 0xff, RZ, 0xc0, !PT ;  /* 0x000000ff2f2f7812 */ /* 0x000fe400078ec0ff */
[----:B------:R-:W-:Y:S02]  /*9c50*/  ISETP.GE.U32.AND P5, PT, R212, R43, PT ;  /* 0x0000002bd400720c */ /* 0x000fe40003fa6070 */
[----:B------:R-:W-:Y:S01]  /*9c60*/  LOP3.LUT R43, R54, 0xff, RZ, 0xc0, !PT ;  /* 0x000000ff362b7812 */ /* 0x000fe200078ec0ff */
[----:B------:R-:W-:Y:S01]  /*9c70*/  IMAD.MOV.U32 R58, RZ, RZ, R49 ;  /* 0x000000ffff3a7224 */ /* 0x000fe200078e0031 */
[----:B------:R-:W-:-:S02]  /*9c80*/  ISETP.GE.U32.AND P2, PT, R212, R47, PT ;  /* 0x0000002fd400720c */ /* 0x000fc40003f46070 */
[----:B------:R-:W-:Y:S02]  /*9c90*/  ISETP.GE.U32.AND P3, PT, R212, R43, PT ;  /* 0x0000002bd400720c */ /* 0x000fe40003f66070 */
[--C-:B------:R-:W-:Y:S02]  /*9ca0*/  SHF.R.U32.HI R49, RZ, 0x18, R54.reuse ;  /* 0x00000018ff317819 */ /* 0x100fe40000011636 */
[----:B------:R-:W-:Y:S02]  /*9cb0*/  LOP3.LUT R43, R54, 0xffff, RZ, 0xc0, !PT ;  /* 0x0000ffff362b7812 */ /* 0x000fe400078ec0ff */
[----:B------:R-:W-:Y:S02]  /*9cc0*/  SHF.R.U32.HI R47, RZ, 0x10, R54 ;  /* 0x00000010ff2f7819 */ /* 0x000fe40000011636 */
[----:B------:R-:W3:Y:S01]  /*9cd0*/  LDL R54, [R1+0x17c] ;  /* 0x00017c0001367983 */ /* 0x000ee20000100800 */
[----:B------:R-:W-:Y:S02]  /*9ce0*/  IMAD.MOV.U32 R61, RZ, RZ, R63 ;  /* 0x000000ffff3d7224 */ /* 0x000fe400078e003f */
[----:B------:R-:W-:Y:S01]  /*9cf0*/  IMAD.MOV.U32 R63, RZ, RZ, R123 ;  /* 0x000000ffff3f7224 */ /* 0x000fe200078e007b */
[----:B------:R-:W-:Y:S01]  /*9d00*/  MUFU.EX2 R184, R184 ;  /* 0x000000b800b87308 */ /* 0x000fe20000000800 */
[----:B--2---:R-:W-:-:S07]  /*9d10*/  IMAD.MOV.U32 R56, RZ, RZ, R125 ;  /* 0x000000ffff387224 */ /* 0x004fce00078e007d */
[----:B------:R-:W2:Y:S01]  /*9d20*/  MUFU.EX2 R123, R182 ;  /* 0x000000b6007b7308 */ /* 0x000ea20000000800 */
[----:B------:R-:W-:-:S07]  /*9d30*/  IMAD.MOV.U32 R57, RZ, RZ, R119 ;  /* 0x000000ffff397224 */ /* 0x000fce00078e0077 */
[----:B------:R-:W1:Y:S08]  /*9d40*/  MUFU.EX2 R180, R180 ;  /* 0x000000b400b47308 */ /* 0x000e700000000800 */
[----:B------:R-:W1:Y:S08]  /*9d50*/  MUFU.EX2 R125, R178 ;  /* 0x000000b2007d7308 */ /* 0x000e700000000800 */
[----:B------:R-:W4:Y:S01]  /*9d60*/  MUFU.EX2 R119, R174 ;  /* 0x000000ae00777308 */ /* 0x000f220000000800 */
[----:B--2---:R-:W-:-:S07]  /*9d70*/  FADD.FTZ R45, R123, R45 ;  /* 0x0000002d7b2d7221 */ /* 0x004fce0000010000 */
[----:B------:R-:W2:Y:S01]  /*9d80*/  MUFU.EX2 R176, R176 ;  /* 0x000000b000b07308 */ /* 0x000ea20000000800 */
[----:B------:R-:W-:Y:S01]  /*9d90*/  FADD.FTZ R40, R184, R40 ;  /* 0x00000028b8287221 */ /* 0x000fe20000010000 */
[----:B------:R-:W-:Y:S01]  /*9da0*/  ISETP.GE.U32.AND P6, PT, R212, R49, PT ;  /* 0x00000031d400720c */ /* 0x000fe20003fc6070 */
[----:B-1----:R-:W-:Y:S02]  /*9db0*/  FADD.FTZ R45, R180, R45 ;  /* 0x0000002db42d7221 */ /* 0x002fe40000010000 */
[----:B------:R-:W-:-:S03]  /*9dc0*/  FADD.FTZ R49, R125, R40 ;  /* 0x000000287d317221 */ /* 0x000fc60000010000 */
[----:B------:R-:W1:Y:S01]  /*9dd0*/  MUFU.EX2 R172, R172 ;  /* 0x000000ac00ac7308 */ /* 0x000e620000000800 */
[----:B----4-:R-:W-:Y:S02]  /*9de0*/  FADD.FTZ R40, R119, R45 ;  /* 0x0000002d77287221 */ /* 0x010fe40000010000 */
[----:B--2---:R-:W-:Y:S02]  /*9df0*/  FADD.FTZ R45, R176, R49 ;  /* 0x00000031b02d7221 */ /* 0x004fe40000010000 */
[----:B------:R-:W-:-:S03]  /*9e00*/  IMAD.MOV.U32 R49, RZ, RZ, R121 ;  /* 0x000000ffff317224 */ /* 0x000fc600078e0079 */
[----:B------:R-:W2:Y:S01]  /*9e10*/  MUFU.EX2 R121, R167 ;  /* 0x000000a700797308 */ /* 0x000ea20000000800 */
[----:B------:R-:W-:-:S07]  /*9e20*/  PRMT R182, R183, 0x7632, R182 ;  /* 0x00007632b7b67816 */ /* 0x000fce00000000b6 */
[----:B------:R-:W4:Y:S01]  /*9e30*/  MUFU.EX2 R165, R165 ;  /* 0x000000a500a57308 */ /* 0x000f220000000800 */
[----:B-1----:R-:W-:Y:S01]  /*9e40*/  FADD.FTZ R40, R172, R40 ;  /* 0x00000028ac287221 */ /* 0x002fe20000010000 */
[----:B------:R-:W-:Y:S01]  /*9e50*/  @!P4 HADD2 R38, -R182.H0_H0, -RZ.H0_H0 ;  /* 0xa00000ffb626c230 */ /* 0x000fe20000000900 */
[----:B------:R-:W-:Y:S01]  /*9e60*/  IMAD.MOV.U32 R55, RZ, RZ, R214 ;  /* 0x000000ffff377224 */ /* 0x000fe200078e00d6 */
[----:B------:R-:W-:Y:S01]  /*9e70*/  SHF.R.U32.HI R43, RZ, 0x8, R43 ;  /* 0x00000008ff2b7819 */ /* 0x000fe2000001162b */
[----:B------:R1:W5:Y:S01]  /*9e80*/  LDL.LU R214, [R1+0x210] ;  /* 0x0002100001d67983 */ /* 0x0003620000300800 */
[----:B--2---:R-:W-:-:S03]  /*9e90*/  FADD.FTZ R45, R121, R45 ;  /* 0x0000002d792d7221 */ /* 0x004fc60000010000 */
[----:B------:R2:W-:Y:S01]  /*9ea0*/  STL [R1+0x1e0], R40 ;  /* 0x0001e02801007387 */ /* 0x0005e20000100800 */
[----:B------:R-:W-:Y:S01]  /*9eb0*/  @!P1 HADD2 R39, -R183.H0_H0, -RZ.H0_H0 ;  /* 0xa00000ffb7279230 */ /* 0x000fe20000000900 */
[----:B------:R-:W-:Y:S02]  /*9ec0*/  LOP3.LUT R43, R43, 0xffff, RZ, 0xc0, !PT ;  /* 0x0000ffff2b2b7812 */ /* 0x000fe400078ec0ff */
[----:B------:R-:W-:Y:S02]  /*9ed0*/  F2FP.PACK_AB R129, R184, R129 ;  /* 0x00000081b881723e */ /* 0x000fe400000000ff */
[----:B------:R-:W-:Y:S02]  /*9ee0*/  LOP3.LUT R47, R47, 0xff, RZ, 0xc0, !PT ;  /* 0x000000ff2f2f7812 */ /* 0x000fe400078ec0ff */
[----:B------:R-:W-:Y:S01]  /*9ef0*/  PRMT R184, R185, 0x7632, R184 ;  /* 0x00007632b9b87816 */ /* 0x000fe200000000b8 */
[----:B------:R-:W-:Y:S01]  /*9f00*/  @!P2 HADD2 R36, -R185.H0_H0, -RZ.H0_H0 ;  /* 0xa00000ffb924a230 */ /* 0x000fe20000000900 */
[----:B------:R-:W-:-:S03]  /*9f10*/  PRMT R178, R179, 0x7632, R178 ;  /* 0x00007632b3b27816 */ /* 0x000fc600000000b2 */
[----:B------:R-:W-:Y:S01]  /*9f20*/  @!P5 HADD2 R37, -R184.H0_H0, -RZ.H0_H0 ;  /* 0xa00000ffb825d230 */ /* 0x000fe20000000900 */
[----:B--2---:R-:W-:Y:S02]  /*9f30*/  PRMT R40, R183, 0x5410, R182 ;  /* 0x00005410b7287816 */ /* 0x004fe400000000b6 */
[----:B------:R-:W-:Y:S01]  /*9f40*/  @!P4 PRMT R182, R38, 0x5410, RZ ;  /* 0x0000541026b6c816 */ /* 0x000fe200000000ff */
[----:B----4-:R-:W-:Y:S01]  /*9f50*/  FADD.FTZ R38, R165, R45 ;  /* 0x0000002da5267221 */ /* 0x010fe20000010000 */
[C---:B------:R-:W-:Y:S02]  /*9f60*/  ISETP.GE.U32.AND P4, PT, R212.reuse, R43, PT ;  /* 0x0000002bd400720c */ /* 0x040fe40003f86070 */
[----:B------:R-:W-:Y:S02]  /*9f70*/  @!P1 PRMT R183, R39, 0x5410, RZ ;  /* 0x0000541027b79816 */ /* 0x000fe400000000ff */
[----:B------:R2:W-:Y:S01]  /*9f80*/  STL [R1+0x1e4], R38 ;  /* 0x0001e42601007387 */ /* 0x0005e20000100800 */
[----:B------:R-:W-:-:S02]  /*9f90*/  ISETP.GE.U32.AND P1, PT, R212, R47, PT ;  /* 0x0000002fd400720c */ /* 0x000fc40003f26070 */
[----:B------:R-:W-:Y:S02]  /*9fa0*/  F2FP.PACK_AB R123, R180, R123 ;  /* 0x0000007bb47b723e */ /* 0x000fe400000000ff */
[----:B------:R-:W-:-:S04]  /*9fb0*/  PRMT R180, R181, 0x7632, R180 ;  /* 0x00007632b5b47816 */ /* 0x000fc800000000b4 */
[----:B------:R-:W-:Y:S01]  /*9fc0*/  @!P4 HADD2 R34, -R178.H0_H0, -RZ.H0_H0 ;  /* 0xa00000ffb222c230 */ /* 0x000fe20000000900 */
[----:B--2---:R-:W-:Y:S01]  /*9fd0*/  IMAD.WIDE.U32 R38, R41, -0x2daee0ad, RZ ;  /* 0xd2511f5329267825 */ /* 0x004fe200078e00ff */
[----:B------:R-:W-:-:S04]  /*9fe0*/  PRMT R41, R185, 0x5410, R184 ;  /* 0x00005410b9297816 */ /* 0x000fc800000000b8 */
[----:B------:R-:W-:Y:S02]  /*9ff0*/  LOP3.LUT R43, R39, UR28, R52, 0x96, !PT ;  /* 0x0000001c272b7c12 */ /* 0x000fe4000f8e9634 */
[----:B------:R-:W-:Y:S02]  /*a000*/  @!P5 PRMT R184, R37, 0x5410, RZ ;  /* 0x0000541025b8d816 */ /* 0x000fe400000000ff */
[----:B------:R-:W-:Y:S02]  /*a010*/  SHF.R.U32.HI R37, RZ, 0x18, R43 ;  /* 0x00000018ff257819 */ /* 0x000fe4000001162b */
[----:B------:R-:W-:Y:S02]  /*a020*/  @!P2 PRMT R185, R36, 0x5410, RZ ;  /* 0x0000541024b9a816 */ /* 0x000fe400000000ff */
[----:B------:R-:W-:Y:S01]  /*a030*/  ISETP.GE.U32.AND P2, PT, R212, R37, PT ;  /* 0x00000025d400720c */ /* 0x000fe20003f46070 */
[----:B------:R-:W-:Y:S01]  /*a040*/  @!P1 HADD2 R33, -R181.H0_H0, -RZ.H0_H0 ;  /* 0xa00000ffb5219230 */ /* 0x000fe20000000900 */
[----:B------:R-:W-:-:S02]  /*a050*/  LOP3.LUT R45, R43, 0xff, RZ, 0xc0, !PT ;  /* 0x000000ff2b2d7812 */ /* 0x000fc400078ec0ff */
[----:B------:R-:W-:Y:S02]  /*a060*/  SHF.R.U32.HI R36, RZ, 0x10, R43 ;  /* 0x00000010ff247819 */ /* 0x000fe4000001162b */
[----:B------:R-:W-:Y:S02]  /*a070*/  LOP3.LUT R37, R43, 0xffff, RZ, 0xc0, !PT ;  /* 0x0000ffff2b257812 */ /* 0x000fe400078ec0ff */
[----:B------:R-:W-:Y:S02]  /*a080*/  PRMT R43, R179, 0x5410, R178 ;  /* 0x00005410b32b7816 */ /* 0x000fe400000000b2 */
[----:B------:R-:W-:Y:S02]  /*a090*/  @!P4 PRMT R178, R34, 0x5410, RZ ;  /* 0x0000541022b2c816 */ /* 0x000fe400000000ff */
[----:B------:R-:W-:Y:S02]  /*a0a0*/  LOP3.LUT R34, R38, 0xff, RZ, 0xc0, !PT ;  /* 0x000000ff26227812 */ /* 0x000fe400078ec0ff */
[----:B------:R-:W-:Y:S01]  /*a0b0*/  PRMT R47, R181, 0x5410, R180 ;  /* 0x00005410b52f7816 */ /* 0x000fe200000000b4 */
[----:B------:R-:W-:Y:S01]  /*a0c0*/  @!P3 HADD2 R35, -R179.H0_H0, -RZ.H0_H0 ;  /* 0xa00000ffb323b230 */ /* 0x000fe20000000900 */
[----:B------:R-:W-:-:S02]  /*a0d0*/  @!P1 PRMT R181, R33, 0x5410, RZ ;  /* 0x0000541021b59816 */ /* 0x000fc400000000ff */
[----:B------:R-:W-:Y:S02]  /*a0e0*/  SHF.R.U32.HI R37, RZ, 0x8, R37 ;  /* 0x00000008ff257819 */ /* 0x000fe40000011625 */
[----:B------:R-:W-:Y:S02]  /*a0f0*/  ISETP.GE.U32.AND P1, PT, R212, R34, PT ;  /* 0x00000022d400720c */ /* 0x000fe40003f26070 */
[----:B------:R-:W-:Y:S02]  /*a100*/  LOP3.LUT R37, R37, 0xffff, RZ, 0xc0, !PT ;  /* 0x0000ffff25257812 */ /* 0x000fe400078ec0ff */
[----:B------:R-:W-:Y:S01]  /*a110*/  @!P3 PRMT R179, R35, 0x5410, RZ ;  /* 0x0000541023b3b816 */ /* 0x000fe200000000ff */
[----:B------:R-:W-:Y:S01]  /*a120*/  IMAD.WIDE.U32 R34, R6, -0x2daee0ad, RZ ;  /* 0xd2511f5306227825 */ /* 0x000fe200078e00ff */
[C---:B------:R-:W-:Y:S02]  /*a130*/  ISETP.GE.U32.AND P5, PT, R212.reuse, R45, PT ;  /* 0x0000002dd400720c */ /* 0x040fe40003fa6070 */
[----:B------:R-:W-:-:S02]  /*a140*/  ISETP.GE.U32.AND P4, PT, R212, R37, PT ;  /* 0x00000025d400720c */ /* 0x000fc40003f86070 */
[----:B------:R-:W-:Y:S02]  /*a150*/  F2FP.PACK_AB R125, R176, R125 ;  /* 0x0000007db07d723e */ /* 0x000fe400000000ff */
[----:B------:R-:W-:Y:S02]  /*a160*/  PRMT R176, R177, 0x7632, R176 ;  /* 0x00007632b1b07816 */ /* 0x000fe400000000b0 */
[----:B------:R-:W-:Y:S01]  /*a170*/  LOP3.LUT R34, R35, UR4, RZ, 0x3c, !PT ;  /* 0x0000000423227c12 */ /* 0x000fe2000f8e3cff */
[----:B------:R-:W-:Y:S01]  /*a180*/  @!P1 HADD2 R26, -R168.H0_H0, -RZ.H0_H0 ;  /* 0xa00000ffa81a9230 */ /* 0x000fe20000000900 */
[----:B------:R-:W-:Y:S02]  /*a190*/  LOP3.LUT R36, R36, 0xff, RZ, 0xc0, !PT ;  /* 0x000000ff24247812 */ /* 0x000fe400078ec0ff */
[----:B------:R-:W-:Y:S01]  /*a1a0*/  PRMT R167, R168, 0x7632, R167 ;  /* 0x00007632a8a77816 */ /* 0x000fe200000000a7 */
[----:B------:R-:W-:Y:S01]  /*a1b0*/  @!P2 HADD2 R27, -R176.H0_H0, -RZ.H0_H0 ;  /* 0xa00000ffb01ba230 */ /* 0x000fe20000000900 */
[----:B------:R-:W-:Y:S01]  /*a1c0*/  PRMT R174, R175, 0x7632, R174 ;  /* 0x00007632afae7816 */ /* 0x000fe200000000ae */
[----:B------:R-:W-:Y:S01]  /*a1d0*/  IMAD.WIDE.U32 R34, R34, -0x326172a9, RZ ;  /* 0xcd9e8d5722227825 */ /* 0x000fe200078e00ff */
[----:B------:R-:W-:-:S02]  /*a1e0*/  ISETP.GE.U32.AND P3, PT, R212, R36, PT ;  /* 0x00000024d400720c */ /* 0x000fc40003f66070 */
[----:B------:R-:W-:Y:S01]  /*a1f0*/  PRMT R37, R168, 0x5410, R167 ;  /* 0x00005410a8257816 */ /* 0x000fe200000000a7 */
[----:B------:R-:W-:Y:S01]  /*a200*/  IMAD.MOV.U32 R36, RZ, RZ, R49 ;  /* 0x000000ffff247224 */ /* 0x000fe200078e0031 */
[----:B------:R-:W-:Y:S01]  /*a210*/  @!P1 PRMT R168, R26, 0x5410, RZ ;  /* 0x000054101aa89816 */ /* 0x000fe200000000ff */
[----:B------:R-:W-:Y:S01]  /*a220*/  IMAD.MOV.U32 R49, RZ, RZ, R55 ;  /* 0x000000ffff317224 */ /* 0x000fe200078e0037 */
[----:B------:R-:W-:Y:S01]  /*a230*/  LOP3.LUT R26, R38, 0xffff, RZ, 0xc0, !PT ;  /* 0x0000ffff261a7812 */ /* 0x000fe200078ec0ff */
[----:B------:R-:W-:Y:S01]  /*a240*/  @!P6 HADD2 R32, -R180.H0_H0, -RZ.H0_H0 ;  /* 0xa00000ffb420e230 */ /* 0x000fe20000000900 */
[----:B------:R-:W-:Y:S01]  /*a250*/  PRMT R55, R177, 0x5410, R176 ;  /* 0x00005410b1377816 */ /* 0x000fe200000000b0 */
[----:B------:R-:W-:Y:S01]  /*a260*/  @!P5 HADD2 R31, -R175.H0_H0, -RZ.H0_H0 ;  /* 0xa00000ffaf1fd230 */ /* 0x000fe20000000900 */
[----:B------:R-:W-:Y:S01]  /*a270*/  @!P2 PRMT R176, R27, 0x5410, RZ ;  /* 0x000054101bb0a816 */ /* 0x000fe200000000ff */
[----:B------:R-:W-:Y:S01]  /*a280*/  @!P4 HADD2 R30, -R174.H0_H0, -RZ.H0_H0 ;  /* 0xa00000ffae1ec230 */ /* 0x000fe20000000900 */
[----:B------:R-:W-:-:S02]  /*a290*/  LOP3.LUT R118, R35, UR26, R118, 0x96, !PT ;  /* 0x0000001a23767c12 */ /* 0x000fc4000f8e9676 */
[----:B------:R-:W-:Y:S02]  /*a2a0*/  LOP3.LUT R27, R89, UR24, R34, 0x96, !PT ;  /* 0x00000018591b7c12 */ /* 0x000fe4000f8e9622 */
[----:B------:R-:W-:Y:S02]  /*a2b0*/  SHF.R.U32.HI R26, RZ, 0x8, R26 ;  /* 0x00000008ff1a7819 */ /* 0x000fe4000001161a */
[----:B------:R-:W-:Y:S01]  /*a2c0*/  @!P6 PRMT R180, R32, 0x5410, RZ ;  /* 0x0000541020b4e816 */ /* 0x000fe200000000ff */
[----:B------:R-:W-:Y:S01]  /*a2d0*/  IMAD.WIDE.U32 R32, R118, -0x2daee0ad, RZ ;  /* 0xd2511f5376207825 */ /* 0x000fe200078e00ff */
[----:B------:R-:W-:Y:S02]  /*a2e0*/  PRMT R45, R175, 0x5410, R174 ;  /* 0x00005410af2d7816 */ /* 0x000fe400000000ae */
[----:B------:R-:W-:Y:S02]  /*a2f0*/  @!P5 PRMT R175, R31, 0x5410, RZ ;  /* 0x000054101fafd816 */ /* 0x000fe400000000ff */
[----:B------:R-:W-:Y:S01]  /*a300*/  @!P4 PRMT R174, R30, 0x5410, RZ ;  /* 0x000054101eaec816 */ /* 0x000fe200000000ff */
[----:B------:R-:W-:Y:S01]  /*a310*/  IMAD.WIDE.U32 R30, R27, -0x2daee0ad, RZ ;  /* 0xd2511f531b1e7825 */ /* 0x000fe200078e00ff */
[----:B------:R-:W-:-:S02]  /*a320*/  LOP3.LUT R26, R26, 0xffff, RZ, 0xc0, !PT ;  /* 0x0000ffff1a1a7812 */ /* 0x000fc400078ec0ff */
[----:B------:R-:W-:Y:S02]  /*a330*/  LOP3.LUT R116, R33, UR22, R116, 0x96, !PT ;  /* 0x0000001621747c12 */ /* 0x000fe4000f8e9674 */
[----:B------:R-:W-:Y:S02]  /*a340*/  ISETP.GE.U32.AND P1, PT, R212, R26, PT ;  /* 0x0000001ad400720c */ /* 0x000fe40003f26070 */
[----:B------:R-:W-:Y:S01]  /*a350*/  LOP3.LUT R26, R31, UR18, R32, 0x96, !PT ;  /* 0x000000121f1a7c12 */ /* 0x000fe2000f8e9620 */
[----:B------:R-:W-:-:S04]  /*a360*/  IMAD.WIDE.U32 R116, R116, -0x326172a9, RZ ;  /* 0xcd9e8d5774747825 */ /* 0x000fc800078e00ff */
[----:B------:R-:W-:Y:S01]  /*a370*/  IMAD.WIDE.U32 R34, R26, -0x326172a9, RZ ;  /* 0xcd9e8d571a227825 */ /* 0x000fe200078e00ff */
[----:B------:R-:W-:Y:S01]  /*a380*/  LOP3.LUT R88, R117, UR19, R88, 0x96, !PT ;  /* 0x0000001375587c12 */ /* 0x000fe2000f8e9658 */
[----:B------:R-:W-:-:S03]  /*a390*/  @!P3 HADD2 R28, -R177.H0_H0, -RZ.H0_H0 ;  /* 0xa00000ffb11cb230 */ /* 0x000fc60000000900 */
[----:B------:R-:W-:Y:S01]  /*a3a0*/  LOP3.LUT R32, R35, UR14, R116, 0x96, !PT ;  /* 0x0000000e23207c12 */ /* 0x000fe2000f8e9674 */
[----:B------:R-:W-:Y:S01]  /*a3b0*/  IMAD.WIDE.U32 R88, R88, -0x2daee0ad, RZ ;  /* 0xd2511f5358587825 */ /* 0x000fe200078e00ff */
[----:B------:R-:W-:-:S03]  /*a3c0*/  @!P3 PRMT R177, R28, 0x5410, RZ ;  /* 0x000054101cb1b816 */ /* 0x000fc600000000ff */
[----:B------:R-:W-:Y:S01]  /*a3d0*/  IMAD.WIDE.U32 R32, R32, -0x2daee0ad, RZ ;  /* 0xd2511f5320207825 */ /* 0x000fe200078e00ff */
[----:B------:R-:W-:Y:S01]  /*a3e0*/  @!P1 HADD2 R29, -R167.H0_H0, -RZ.H0_H0 ;  /* 0xa00000ffa71d9230 */ /* 0x000fe20000000900 */
[----:B------:R-:W-:Y:S02]  /*a3f0*/  LOP3.LUT R28, R89, UR13, R30, 0x96, !PT ;  /* 0x0000000d591c7c12 */ /* 0x000fe4000f8e961e */
[----:B------:R-:W-:Y:S02]  /*a400*/  SHF.R.U32.HI R26, RZ, 0x10, R38 ;  /* 0x00000010ff1a7819 */ /* 0x000fe40000011626 */
[----:B------:R-:W-:Y:S01]  /*a410*/  LOP3.LUT R27, R33, UR9, R88, 0x96, !PT ;  /* 0x00000009211b7c12 */ /* 0x000fe2000f8e9658 */
[----:B------:R-:W-:Y:S01]  /*a420*/  IMAD.MOV.U32 R117, RZ, RZ, R37 ;  /* 0x000000ffff757224 */ /* 0x000fe200078e0025 */
[----:B------:R-:W-:Y:S01]  /*a430*/  @!P1 PRMT R167, R29, 0x5410, RZ ;  /* 0x000054101da79816 */ /* 0x000fe200000000ff */
[----:B------:R-:W-:Y:S01]  /*a440*/  IMAD.MOV.U32 R116, RZ, RZ, R36 ;  /* 0x000000ffff747224 */ /* 0x000fe200078e0024 */
[----:B------:R-:W-:Y:S01]  /*a450*/  LOP3.LUT R26, R26, 0xff, RZ, 0xc0, !PT ;  /* 0x000000ff1a1a7812 */ /* 0x000fe200078ec0ff */
[----:B------:R-:W-:-:S04]  /*a460*/  IMAD.WIDE.U32 R28, R28, -0x326172a9, RZ ;  /* 0xcd9e8d571c1c7825 */ /* 0x000fc800078e00ff */
[----:B------:R-:W-:Y:S01]  /*a470*/  IMAD.WIDE.U32 R36, R27, -0x326172a9, RZ ;  /* 0xcd9e8d571b247825 */ /* 0x000fe200078e00ff */
[C---:B------:R-:W-:Y:S02]  /*a480*/  ISETP.GE.U32.AND P4, PT, R212.reuse, R26, PT ;  /* 0x0000001ad400720c */ /* 0x040fe40003f86070 */
[----:B------:R-:W-:Y:S02]  /*a490*/  LOP3.LUT R26, R29, UR10, R34, 0x96, !PT ;  /* 0x0000000a1d1a7c12 */ /* 0x000fe4000f8e9622 */
[----:B------:R-:W-:Y:S02]  /*a4a0*/  SHF.R.U32.HI R29, RZ, 0x18, R36 ;  /* 0x00000018ff1d7819 */ /* 0x000fe40000011624 */
[----:B------:R-:W-:Y:S02]  /*a4b0*/  LOP3.LUT R28, R37, UR29, R28, 0x96, !PT ;  /* 0x0000001d251c7c12 */ /* 0x000fe4000f8e961c */
[----:B------:R-:W-:Y:S02]  /*a4c0*/  SHF.R.U32.HI R30, RZ, 0x10, R36 ;  /* 0x00000010ff1e7819 */ /* 0x000fe40000011624 */
[----:B------:R-:W-:-:S02]  /*a4d0*/  ISETP.GE.U32.AND P6, PT, R212, R29, PT ;  /* 0x0000001dd400720c */ /* 0x000fc40003fc6070 */
[----:B------:R-:W-:Y:S02]  /*a4e0*/  LOP3.LUT R30, R30, 0xff, RZ, 0xc0, !PT ;  /* 0x000000ff1e1e7812 */ /* 0x000fe400078ec0ff */
[----:B------:R-:W-:Y:S02]  /*a4f0*/  LOP3.LUT R29, R28, 0xffff, RZ, 0xc0, !PT ;  /* 0x0000ffff1c1d7812 */ /* 0x000fe400078ec0ff */
[----:B------:R-:W-:Y:S02]  /*a500*/  ISETP.GE.U32.AND P1, PT, R212, R30, PT ;  /* 0x0000001ed400720c */ /* 0x000fe40003f26070 */
[----:B------:R-:W-:Y:S01]  /*a510*/  SHF.R.U32.HI R29, RZ, 0x8, R29 ;  /* 0x00000008ff1d7819 */ /* 0x000fe2000001161d */
[----:B------:R-:W-:Y:S01]  /*a520*/  @!P4 HADD2 R25, -R173.H0_H0, -RZ.H0_H0 ;  /* 0xa00000ffad19c230 */ /* 0x000fe20000000900 */
[----:B------:R-:W-:Y:S02]  /*a530*/  F2FP.PACK_AB R119, R172, R119 ;  /* 0x00000077ac77723e */ /* 0x000fe400000000ff */
[----:B------:R-:W-:-:S02]  /*a540*/  LOP3.LUT R30, R28, 0xff, RZ, 0xc0, !PT ;  /* 0x000000ff1c1e7812 */ /* 0x000fc400078ec0ff */
[----:B------:R-:W-:Y:S02]  /*a550*/  PRMT R172, R173, 0x7632, R172 ;  /* 0x00007632adac7816 */ /* 0x000fe400000000ac */
[----:B------:R-:W-:Y:S02]  /*a560*/  LOP3.LUT R29, R29, 0xffff, RZ, 0xc0, !PT ;  /* 0x0000ffff1d1d7812 */ /* 0x000fe400078ec0ff */
[C---:B------:R-:W-:Y:S02]  /*a570*/  ISETP.GE.U32.AND P5, PT, R212.reuse, R30, PT ;  /* 0x0000001ed400720c */ /* 0x040fe40003fa6070 */
[----:B------:R-:W-:Y:S02]  /*a580*/  PRMT R30, R173, 0x5410, R172 ;  /* 0x00005410ad1e7816 */ /* 0x000fe400000000ac */
[----:B------:R-:W-:Y:S02]  /*a590*/  @!P4 PRMT R173, R25, 0x5410, RZ ;  /* 0x0000541019adc816 */ /* 0x000fe400000000ff */
[----:B------:R-:W-:-:S02]  /*a5a0*/  ISETP.GE.U32.AND P4, PT, R212, R29, PT ;  /* 0x0000001dd400720c */ /* 0x000fc40003f86070 */
[----:B------:R-:W-:Y:S02]  /*a5b0*/  SHF.R.U32.HI R38, RZ, 0x18, R38 ;  /* 0x00000018ff267819 */ /* 0x000fe40000011626 */
[----:B------:R-:W-:Y:S02]  /*a5c0*/  LOP3.LUT R27, R36, 0xffff, RZ, 0xc0, !PT ;  /* 0x0000ffff241b7812 */ /* 0x000fe400078ec0ff */
[----:B------:R-:W-:Y:S02]  /*a5d0*/  PRMT R130, R131, 0x7632, R130 ;  /* 0x0000763283827816 */ /* 0x000fe40000000082 */
[----:B------:R-:W-:Y:S02]  /*a5e0*/  ISETP.GE.U32.AND P2, PT, R212, R38, PT ;  /* 0x00000026d400720c */ /* 0x000fe40003f46070 */
[----:B------:R-:W-:-:S03]  /*a5f0*/  SHF.R.U32.HI R27, RZ, 0x8, R27 ;  /* 0x00000008ff1b7819 */ /* 0x000fc6000001161b */
[----:B------:R-:W-:Y:S01]  /*a600*/  @!P4 HADD2 R22, -R130.H0_H0, -RZ.H0_H0 ;  /* 0xa00000ff8216c230 */ /* 0x000fe20000000900 */
[----:B------:R-:W-:Y:S02]  /*a610*/  LOP3.LUT R27, R27, 0xffff, RZ, 0xc0, !PT ;  /* 0x0000ffff1b1b7812 */ /* 0x000fe400078ec0ff */
[----:B------:R-:W-:Y:S02]  /*a620*/  PRMT R88, R131, 0x5410, R130 ;  /* 0x0000541083587816 */ /* 0x000fe40000000082 */
[----:B------:R-:W-:Y:S02]  /*a630*/  @!P4 PRMT R130, R22, 0x5410, RZ ;  /* 0x000054101682c816 */ /* 0x000fe400000000ff */
[----:B------:R-:W-:Y:S01]  /*a640*/  ISETP.GE.U32.AND P4, PT, R212, R27, PT ;  /* 0x0000001bd400720c */ /* 0x000fe20003f86070 */
[----:B------:R-:W-:Y:S01]  /*a650*/  @!P2 HADD2 R24, -R172.H0_H0, -RZ.H0_H0 ;  /* 0xa00000ffac18a230 */ /* 0x000fe20000000900 */
[----:B------:R-:W-:Y:S01]  /*a660*/  PRMT R126, R127, 0x7632, R126 ;  /* 0x000076327f7e7816 */ /* 0x000fe2000000007e */
[----:B------:R-:W-:-:S03]  /*a670*/  @!P5 HADD2 R23, -R131.H0_H0, -RZ.H0_H0 ;  /* 0xa00000ff8317d230 */ /* 0x000fc60000000900 */
[----:B------:R-:W-:Y:S02]  /*a680*/  @!P2 PRMT R172, R24, 0x5410, RZ ;  /* 0x0000541018aca816 */ /* 0x000fe400000000ff */
[--C-:B------:R-:W-:Y:S02]  /*a690*/  SHF.R.U32.HI R24, RZ, 0x10, R28.reuse ;  /* 0x00000010ff187819 */ /* 0x100fe4000001161c */
[----:B------:R-:W-:Y:S01]  /*a6a0*/  @!P5 PRMT R131, R23, 0x5410, RZ ;  /* 0x000054101783d816 */ /* 0x000fe200000000ff */
[----:B------:R-:W-:Y:S01]  /*a6b0*/  IMAD.WIDE.U32 R22, R26, -0x2daee0ad, RZ ;  /* 0xd2511f531a167825 */ /* 0x000fe200078e00ff */
[----:B------:R-:W-:Y:S01]  /*a6c0*/  SHF.R.U32.HI R25, RZ, 0x18, R28 ;  /* 0x00000018ff197819 */ /* 0x000fe2000001161c */
[----:B------:R-:W-:Y:S01]  /*a6d0*/  @!P4 HADD2 R18, -R126.H0_H0, -RZ.H0_H0 ;  /* 0xa00000ff7e12c230 */ /* 0x000fe20000000900 */
[----:B------:R-:W-:Y:S01]  /*a6e0*/  LOP3.LUT R24, R24, 0xff, RZ, 0xc0, !PT ;  /* 0x000000ff18187812 */ /* 0x000fe200078ec0ff */
[----:B------:R-:W-:Y:S01]  /*a6f0*/  @!P1 HADD2 R17, -R129.H0_H0, -RZ.H0_H0 ;  /* 0xa00000ff81119230 */ /* 0x000fe20000000900 */
[----:B------:R-:W-:-:S02]  /*a700*/  PRMT R29, R127, 0x5410, R126 ;  /* 0x000054107f1d7816 */ /* 0x000fc4000000007e */
[C---:B------:R-:W-:Y:S02]  /*a710*/  PRMT R128, R129.reuse, 0x7632, R128 ;  /* 0x0000763281807816 */ /* 0x040fe40000000080 */
[C---:B------:R-:W-:Y:S02]  /*a720*/  ISETP.GE.U32.AND P2, PT, R212.reuse, R25, PT ;  /* 0x00000019d400720c */ /* 0x040fe40003f46070 */
[----:B------:R-:W-:Y:S02]  /*a730*/  ISETP.GE.U32.AND P5, PT, R212, R24, PT ;  /* 0x00000018d400720c */ /* 0x000fe40003fa6070 */
[----:B------:R-:W-:Y:S01]  /*a740*/  @!P4 PRMT R126, R18, 0x5410, RZ ;  /* 0x00005410127ec816 */ /* 0x000fe200000000ff */
[----:B------:R-:W-:Y:S01]  /*a750*/  IMAD.MOV.U32 R34, RZ, RZ, R56 ;  /* 0x000000ffff227224 */ /* 0x000fe200078e0038 */
[----:B------:R-:W-:Y:S02]  /*a760*/  LOP3.LUT R18, R22, 0xff, RZ, 0xc0, !PT ;  /* 0x000000ff16127812 */ /* 0x000fe400078ec0ff */
[----:B------:R-:W-:-:S02]  /*a770*/  PRMT R56, R129, 0x5410, R128 ;  /* 0x0000541081387816 */ /* 0x000fc40000000080 */
[----:B------:R-:W-:Y:S02]  /*a780*/  LOP3.LUT R31, R36, 0xff, RZ, 0xc0, !PT ;  /* 0x000000ff241f7812 */ /* 0x000fe400078ec0ff */
[----:B------:R-:W-:Y:S02]  /*a790*/  @!P1 PRMT R129, R17, 0x5410, RZ ;  /* 0x0000541011819816 */ /* 0x000fe400000000ff */
[C---:B------:R-:W-:Y:S02]  /*a7a0*/  ISETP.GE.U32.AND P1, PT, R212.reuse, R18, PT ;  /* 0x00000012d400720c */ /* 0x040fe40003f26070 */
[----:B------:R-:W-:Y:S02]  /*a7b0*/  F2FP.PACK_AB R121, R165, R121 ;  /* 0x00000079a579723e */ /* 0x000fe400000000ff */
[----:B------:R-:W-:Y:S02]  /*a7c0*/  ISETP.GE.U32.AND P3, PT, R212, R31, PT ;  /* 0x0000001fd400720c */ /* 0x000fe40003f66070 */
[----:B------:R-:W-:Y:S01]  /*a7d0*/  PRMT R165, R166, 0x7632, R165 ;  /* 0x00007632a6a57816 */ /* 0x000fe200000000a5 */
[----:B------:R-:W-:Y:S01]  /*a7e0*/  @!P5 HADD2 R21, -R166.H0_H0, -RZ.H0_H0 ;  /* 0xa00000ffa615d230 */ /* 0x000fe20000000900 */
[----:B------:R-:W-:-:S03]  /*a7f0*/  LOP3.LUT R24, R23, UR28, R32, 0x96, !PT ;  /* 0x0000001c17187c12 */ /* 0x000fc6000f8e9620 */
[----:B------:R-:W-:Y:S01]  /*a800*/  @!P2 HADD2 R20, -R165.H0_H0, -RZ.H0_H0 ;  /* 0xa00000ffa514a230 */ /* 0x000fe20000000900 */
[----:B------:R-:W-:Y:S01]  /*a810*/  PRMT R89, R166, 0x5410, R165 ;  /* 0x00005410a6597816 */ /* 0x000fe200000000a5 */
[----:B------:R-:W-:Y:S01]  /*a820*/  @!P1 HADD2 R10, -R119.H0_H0, -RZ.H0_H0 ;  /* 0xa00000ff770a9230 */ /* 0x000fe20000000900 */
[----:B------:R-:W-:Y:S02]  /*a830*/  @!P5 PRMT R166, R21, 0x5410, RZ ;  /* 0x0000541015a6d816 */ /* 0x000fe400000000ff */
[----:B------:R-:W-:Y:S02]  /*a840*/  @!P2 PRMT R165, R20, 0x5410, RZ ;  /* 0x0000541014a5a816 */ /* 0x000fe400000000ff */
[C---:B------:R-:W-:Y:S02]  /*a850*/  PRMT R118, R119.reuse, 0x7632, R118 ;  /* 0x0000763277767816 */ /* 0x040fe40000000076 */
[--C-:B------:R-:W-:Y:S02]  /*a860*/  SHF.R.U32.HI R21, RZ, 0x18, R24.reuse ;  /* 0x00000018ff157819 */ /* 0x100fe40000011618 */
[----:B------:R-:W-:Y:S01]  /*a870*/  SHF.R.U32.HI R20, RZ, 0x10, R24 ;  /* 0x00000010ff147819 */ /* 0x000fe20000011618 */
[----:B------:R-:W-:Y:S01]  /*a880*/  @!P3 HADD2 R19, -R127.H0_H0, -RZ.H0_H0 ;  /* 0xa00000ff7f13b230 */ /* 0x000fe20000000900 */
[----:B------:R-:W-:-:S02]  /*a890*/  PRMT R39, R119, 0x5410, R118 ;  /* 0x0000541077277816 */ /* 0x000fc40000000076 */
[----:B------:R-:W-:Y:S02]  /*a8a0*/  ISETP.GE.U32.AND P2, PT, R212, R21, PT ;  /* 0x00000015d400720c */ /* 0x000fe40003f46070 */
[----:B------:R-:W-:Y:S02]  /*a8b0*/  LOP3.LUT R20, R20, 0xff, RZ, 0xc0, !PT ;  /* 0x000000ff14147812 */ /* 0x000fe400078ec0ff */
[----:B------:R-:W-:Y:S02]  /*a8c0*/  @!P1 PRMT R119, R10, 0x5410, RZ ;  /* 0x000054100a779816 */ /* 0x000fe400000000ff */
[----:B------:R-:W-:Y:S02]  /*a8d0*/  LOP3.LUT R10, R22, 0xffff, RZ, 0xc0, !PT ;  /* 0x0000ffff160a7812 */ /* 0x000fe400078ec0ff */
[----:B------:R-:W-:Y:S02]  /*a8e0*/  @!P3 PRMT R127, R19, 0x5410, RZ ;  /* 0x00005410137fb816 */ /* 0x000fe400000000ff */
[----:B------:R-:W-:-:S02]  /*a8f0*/  ISETP.GE.U32.AND P3, PT, R212, R20, PT ;  /* 0x00000014d400720c */ /* 0x000fc40003f66070 */
[----:B------:R-:W-:Y:S02]  /*a900*/  SHF.R.U32.HI R10, RZ, 0x8, R10 ;  /* 0x00000008ff0a7819 */ /* 0x000fe4000001160a */
[----:B------:R-:W-:Y:S02]  /*a910*/  PRMT R124, R125, 0x7632, R124 ;  /* 0x000076327d7c7816 */ /* 0x000fe4000000007c */
[----:B------:R-:W-:Y:S02]  /*a920*/  LOP3.LUT R10, R10, 0xffff, RZ, 0xc0, !PT ;  /* 0x0000ffff0a0a7812 */ /* 0x000fe400078ec0ff */
[----:B------:R-:W-:Y:S01]  /*a930*/  LOP3.LUT R213, R213, 0x7ffffffc, RZ, 0xc0, !PT ;  /* 0x7ffffffcd5d57812 */ /* 0x000fe200078ec0ff */
[----:B------:R-:W-:Y:S01]  /*a940*/  @!P2 HADD2 R11, -R124.H0_H0, -RZ.H0_H0 ;  /* 0xa00000ff7c0ba230 */ /* 0x000fe20000000900 */
[----:B------:R-:W-:Y:S02]  /*a950*/  ISETP.GE.U32.AND P1, PT, R212, R10, PT ;  /* 0x0000000ad400720c */ /* 0x000fe40003f26070 */
[--C-:B------:R-:W-:Y:S01]  /*a960*/  SHF.R.U32.HI R10, RZ, 0x18, R22.reuse ;  /* 0x00000018ff0a7819 */ /* 0x100fe20000011616 */
[----:B------:R-:W-:Y:S01]  /*a970*/  IMAD.MOV.U32 R38, RZ, RZ, R49 ;  /* 0x000000ffff267224 */ /* 0x000fe200078e0031 */
[----:B------:R-:W-:Y:S01]  /*a980*/  SHF.R.U32.HI R22, RZ, 0x10, R22 ;  /* 0x00000010ff167819 */ /* 0x000fe20000011616 */
[----:B------:R-:W-:Y:S01]  /*a990*/  @!P3 HADD2 R12, -R125.H0_H0, -RZ.H0_H0 ;  /* 0xa00000ff7d0cb230 */ /* 0x000fe20000000900 */
[----:B------:R-:W-:Y:S01]  /*a9a0*/  PRMT R49, R125, 0x5410, R124 ;  /* 0x000054107d317816 */ /* 0x000fe2000000007c */
[----:B------:R-:W-:Y:S01]  /*a9b0*/  IMAD.IADD R213, R34, 0x1, -R213 ;  /* 0x0000000122d57824 */ /* 0x000fe200078e0ad5 */
[----:B------:R-:W-:-:S02]  /*a9c0*/  @!P2 PRMT R124, R11, 0x5410, RZ ;  /* 0x000054100b7ca816 */ /* 0x000fc400000000ff */
[----:B------:R-:W-:Y:S02]  /*a9d0*/  ISETP.GE.U32.AND P2, PT, R212, R10, PT ;  /* 0x0000000ad400720c */ /* 0x000fe40003f46070 */
[----:B------:R-:W-:Y:S01]  /*a9e0*/  LOP3.LUT R22, R22, 0xff, RZ, 0xc0, !PT ;  /* 0x000000ff16167812 */ /* 0x000fe200078ec0ff */
[----:B------:R-:W-:Y:S01]  /*a9f0*/  ULEA UR7, UR6, UR7, 0x7 ;  /* 0x0000000706077291 */ /* 0x000fe2000f8e383f */
[----:B---3--:R-:W-:Y:S01]  /*aa00*/  IMAD.MOV.U32 R35, RZ, RZ, R54 ;  /* 0x000000ffff237224 */ /* 0x008fe200078e0036 */
[----:B------:R-:W-:Y:S01]  /*aa10*/  @!P3 PRMT R125, R12, 0x5410, RZ ;  /* 0x000054100c7db816 */ /* 0x000fe200000000ff */
[----:B------:R-:W-:Y:S01]  /*aa20*/  IMAD.SHL.U32 R11, R213, 0x2, RZ ;  /* 0x00000002d50b7824 */ /* 0x000fe200078e00ff */
[----:B------:R-:W-:Y:S01]  /*aa30*/  ISETP.GE.U32.AND P3, PT, R212, R22, PT ;  /* 0x00000016d400720c */ /* 0x000fe20003f66070 */
[----:B------:R-:W-:Y:S01]  /*aa40*/  UIADD3 UR7, UR7, -0x80, URZ ;  /* 0xffffff8007077890 */ /* 0x000fe2000fffe03f */
[----:B------:R-:W-:Y:S01]  /*aa50*/  @!P1 HADD2 R13, -R118.H0_H0, -RZ.H0_H0 ;  /* 0xa00000ff760d9230 */ /* 0x000fe20000000900 */
[----:B------:R-:W-:Y:S01]  /*aa60*/  IMAD R11, R35, c[0x0][0x228], R11 ;  /* 0x00008a00230b7a24 */ /* 0x000fe200078e020b */
[----:B------:R-:W-:-:S03]  /*aa70*/  PRMT R120, R121, 0x7632, R120 ;  /* 0x0000763279787816 */ /* 0x000fc60000000078 */
[----:B------:R-:W-:Y:S01]  /*aa80*/  @!P1 PRMT R118, R13, 0x5410, RZ ;  /* 0x000054100d769816 */ /* 0x000fe200000000ff */
[----:B------:R-:W-:Y:S01]  /*aa90*/  IMAD.U32 R12, RZ, RZ, UR7 ;  /* 0x00000007ff0c7e24 */ /* 0x000fe2000f8e00ff */
[----:B------:R-:W-:Y:S01]  /*aaa0*/  SHF.R.S32.HI R10, RZ, 0x1f, R11 ;  /* 0x0000001fff0a7819 */ /* 0x000fe2000001140b */
[----:B------:R-:W-:Y:S01]  /*aab0*/  @!P2 HADD2 R8, -R120.H0_H0, -RZ.H0_H0 ;  /* 0xa00000ff7808a230 */ /* 0x000fe20000000900 */
[----:B------:R-:W-:Y:S01]  /*aac0*/  IADD3 R11, P1, R11, UR7, RZ ;  /* 0x000000070b0b7c10 */ /* 0x000fe2000ff3e0ff */
[----:B------:R-:W-:Y:S01]  /*aad0*/  IMAD.MOV.U32 R34, RZ, RZ, R116 ;  /* 0x000000ffff227224 */ /* 0x000fe200078e0074 */
[----:B------:R-:W-:Y:S01]  /*aae0*/  @!P3 HADD2 R9, -R121.H0_H0, -RZ.H0_H0 ;  /* 0xa00000ff7909b230 */ /* 0x000fe20000000900 */
[----:B------:R-:W-:Y:S02]  /*aaf0*/  PRMT R28, R121, 0x5410, R120 ;  /* 0x00005410791c7816 */ /* 0x000fe40000000078 */
[----:B------:R-:W-:Y:S02]  /*ab00*/  LEA.HI.X.SX32 R10, R12, R10, 0x1, P1 ;  /* 0x0000000a0c0a7211 */ /* 0x000fe400008f0eff */
[----:B------:R-:W-:-:S02]  /*ab10*/  LEA R116, P1, R11, c[0x0][0x1f8], 0x1 ;  /* 0x00007e000b747a11 */ /* 0x000fc400078208ff */
[----:B------:R-:W-:Y:S01]  /*ab20*/  @!P2 PRMT R120, R8, 0x5410, RZ ;  /* 0x000054100878a816 */ /* 0x000fe200000000ff */
[----:B------:R-:W-:Y:S01]  /*ab30*/  IMAD.MOV.U32 R8, RZ, RZ, c[0x0][0x228] ;  /* 0x00008a00ff087624 */ /* 0x000fe200078e00ff */
[----:B------:R-:W-:Y:S01]  /*ab40*/  @!P3 PRMT R121, R9, 0x5410, RZ ;  /* 0x000054100979b816 */ /* 0x000fe200000000ff */
[----:B------:R-:W-:Y:S01]  /*ab50*/  IMAD.MOV.U32 R35, RZ, RZ, R117 ;  /* 0x000000ffff237224 */ /* 0x000fe200078e0075 */
[----:B------:R-:W-:Y:S01]  /*ab60*/  LEA.HI.X R117, R11, c[0x0][0x1fc], R10, 0x1, P1 ;  /* 0x00007f000b757a11 */ /* 0x000fe200008f0c0a */
[----:B------:R-:W-:-:S04]  /*ab70*/  IMAD.SHL.U32 R9, R8, 0x8, RZ ;  /* 0x0000000808097824 */ /* 0x000fc800078e00ff */
[----:B------:R-:W-:-:S04]  /*ab80*/  IMAD.WIDE R22, R9, 0x2, R116 ;  /* 0x0000000209167825 */ /* 0x000fc800078e0274 */
[C---:B------:R-:W-:Y:S02]  /*ab90*/  IMAD.SHL.U32 R9, R8.reuse, 0x40, RZ ;  /* 0x0000004008097824 */ /* 0x040fe400078e00ff */
[----:B------:R-:W-:Y:S01]  /*aba0*/  IMAD R8, R8, 0x48, RZ ;  /* 0x0000004808087824 */ /* 0x000fe200078e02ff */
[----:B------:R-:W-:-:S03]  /*abb0*/  LOP3.LUT R152, R151, UR14, R152, 0x96, !PT ;  /* 0x0000000e97987c12 */ /* 0x000fc6000f8e9698 */
[----:B------:R-:W-:Y:S01]  /*abc0*/  IMAD.WIDE R32, R8, 0x2, R116 ;  /* 0x0000000208207825 */ /* 0x000fe200078e0274 */
[----:B------:R-:W-:Y:S02]  /*abd0*/  LOP3.LUT R8, R153, UR19, R136, 0x96, !PT ;  /* 0x0000001399087c12 */ /* 0x000fe4000f8e9688 */
[----:B------:R-:W-:Y:S01]  /*abe0*/  LOP3.LUT R25, R24, 0xff, RZ, 0xc0, !PT ;  /* 0x000000ff18197812 */ /* 0x000fe200078ec0ff */
[----:B------:R-:W-:-:S03]  /*abf0*/  IMAD.WIDE.U32 R152, R152, -0x2daee0ad, RZ ;  /* 0xd2511f5398987825 */ /* 0x000fc600078e00ff */
[----:B------:R-:W-:Y:S01]  /*ac00*/  ISETP.GE.U32.AND P5, PT, R212, R25, PT ;  /* 0x00000019d400720c */ /* 0x000fe20003fa6070 */
[----:B------:R-:W-:-:S05]  /*ac10*/  IMAD R8, R8, -0x2daee0ad, RZ ;  /* 0xd2511f5308087824 */ /* 0x000fca00078e02ff */
[----:B------:R-:W-:-:S05]  /*ac20*/  LOP3.LUT R8, R153, UR9, R8, 0x96, !PT ;  /* 0x0000000999087c12 */ /* 0x000fca000f8e9608 */
[----:B------:R-:W-:Y:S01]  /*ac30*/  IMAD.WIDE.U32 R10, R8, -0x326172a9, RZ ;  /* 0xcd9e8d57080a7825 */ /* 0x000fe200078e00ff */
[----:B------:R-:W-:Y:S01]  /*ac40*/  PRMT R122, R123, 0x7632, R122 ;  /* 0x000076327b7a7816 */ /* 0x000fe2000000007a */
[----:B------:R-:W-:-:S03]  /*ac50*/  @!P5 HADD2 R15, -R123.H0_H0, -RZ.H0_H0 ;  /* 0xa00000ff7b0fd230 */ /* 0x000fc60000000900 */
[C---:B------:R-:W-:Y:S02]  /*ac60*/  LOP3.LUT R8, R10.reuse, 0xffff, RZ, 0xc0, !PT ;  /* 0x0000ffff0a087812 */ /* 0x040fe400078ec0ff */
[----:B------:R-:W-:Y:S02]  /*ac70*/  PRMT R54, R123, 0x5410, R122 ;  /* 0x000054107b367816 */ /* 0x000fe4000000007a */
[----:B------:R-:W-:Y:S02]  /*ac80*/  @!P5 PRMT R123, R15, 0x5410, RZ ;  /* 0x000054100f7bd816 */ /* 0x000fe400000000ff */
[----:B------:R-:W-:Y:S02]  /*ac90*/  SHF.R.U32.HI R8, RZ, 0x8, R8 ;  /* 0x00000008ff087819 */ /* 0x000fe40000011608 */
[----:B------:R-:W-:Y:S02]  /*aca0*/  LOP3.LUT R12, R10, 0xff, RZ, 0xc0, !PT ;  /* 0x000000ff0a0c7812 */ /* 0x000fe400078ec0ff */
[----:B------:R-:W-:-:S02]  /*acb0*/  SHF.R.U32.HI R15, RZ, 0x10, R10 ;  /* 0x00000010ff0f7819 */ /* 0x000fc4000001160a */
[----:B------:R-:W-:Y:S02]  /*acc0*/  PRMT R12, R12, 0x5410, R8 ;  /* 0x000054100c0c7816 */ /* 0x000fe40000000008 */
[----:B------:R-:W-:Y:S02]  /*acd0*/  SHF.R.U32.HI R8, RZ, 0x18, R10 ;  /* 0x00000018ff087819 */ /* 0x000fe4000001160a */
[----:B------:R-:W-:Y:S02]  /*ace0*/  LOP3.LUT R15, R15, 0xff, RZ, 0xc0, !PT ;  /* 0x000000ff0f0f7812 */ /* 0x000fe400078ec0ff */
[----:B------:R-:W-:Y:S02]  /*acf0*/  LOP3.LUT R146, R11, UR29, R146, 0x96, !PT ;  /* 0x0000001d0b927c12 */ /* 0x000fe4000f8e9692 */
[----:B------:R-:W-:Y:S02]  /*ad00*/  PRMT R15, R15, 0x5410, R8 ;  /* 0x000054100f0f7816 */ /* 0x000fe40000000008 */
[----:B------:R-:W-:-:S02]  /*ad10*/  LOP3.LUT R24, R24, 0xffff, RZ, 0xc0, !PT ;  /* 0x0000ffff18187812 */ /* 0x000fc400078ec0ff */
[C---:B------:R-:W-:Y:S02]  /*ad20*/  LOP3.LUT R8, R146.reuse, 0xffff, RZ, 0xc0, !PT ;  /* 0x0000ffff92087812 */ /* 0x040fe400078ec0ff */
[----:B------:R-:W-:Y:S02]  /*ad30*/  SHF.R.U32.HI R24, RZ, 0x8, R24 ;  /* 0x00000008ff187819 */ /* 0x000fe40000011618 */
[----:B------:R-:W-:Y:S02]  /*ad40*/  LOP3.LUT R150, R147, UR10, R150, 0x96, !PT ;  /* 0x0000000a93967c12 */ /* 0x000fe4000f8e9696 */
[----:B------:R-:W-:Y:S02]  /*ad50*/  SHF.R.U32.HI R8, RZ, 0x8, R8 ;  /* 0x00000008ff087819 */ /* 0x000fe40000011608 */
[----:B------:R-:W-:Y:S01]  /*ad60*/  LOP3.LUT R11, R146, 0xff, RZ, 0xc0, !PT ;  /* 0x000000ff920b7812 */ /* 0x000fe200078ec0ff */
[----:B------:R-:W-:Y:S01]  /*ad70*/  IMAD.WIDE.U32 R150, R150, -0x2daee0ad, RZ ;  /* 0xd2511f5396967825 */ /* 0x000fe200078e00ff */
[----:B------:R-:W-:-:S02]  /*ad80*/  LOP3.LUT R24, R24, 0xffff, RZ, 0xc0, !PT ;  /* 0x0000ffff18187812 */ /* 0x000fc400078ec0ff */
[----:B------:R-:W-:Y:S01]  /*ad90*/  PRMT R11, R11, 0x5410, R8 ;  /* 0x000054100b0b7816 */ /* 0x000fe20000000008 */
[----:B------:R-:W-:Y:S01]  /*ada0*/  STG.E.U16 [R116.64], R139 ;  /* 0x0000008b74007986 */ /* 0x000fe2000c101510 */
[----:B------:R-:W-:-:S03]  /*adb0*/  SHF.R.U32.HI R8, RZ, 0x10, R146 ;  /* 0x00000010ff087819 */ /* 0x000fc60000011692 */
[----:B------:R-:W-:Y:S01]  /*adc0*/  STG.E.U16 [R116.64+0x2], R142 ;  /* 0x0000028e74007986 */ /* 0x000fe2000c101510 */
[----:B------:R-:W-:-:S03]  /*add0*/  ISETP.GE.U32.AND P4, PT, R212, R24, PT ;  /* 0x00000018d400720c */ /* 0x000fc60003f86070 */
[----:B------:R2:W-:Y:S01]  /*ade0*/  STG.E.U16 [R22.64], R143 ;  /* 0x0000008f16007986 */ /* 0x0005e2000c101510 */
[----:B------:R-:W-:Y:S01]  /*adf0*/  SHF.R.U32.HI R20, RZ, 0x18, R146 ;  /* 0x00000018ff147819 */ /* 0x000fe20000011692 */
[----:B------:R-:W-:Y:S01]  /*ae00*/  IMAD.MOV.U32 R37, RZ, RZ, R34 ;  /* 0x000000ffff257224 */ /* 0x000fe200078e0022 */
[----:B------:R-:W-:-:S07]  /*ae10*/  LOP3.LUT R34, R95, UR23, RZ, 0x3c, !PT ;  /* 0x000000175f227c12 */ /* 0x000fce000f8e3cff */
[----:B------:R-:W-:Y:S01]  /*ae20*/  @!P4 HADD2 R14, -R122.H0_H0, -RZ.H0_H0 ;  /* 0xa00000ff7a0ec230 */ /* 0x000fe20000000900 */
[----:B--2---:R-:W-:Y:S01]  /*ae30*/  IMAD.WIDE R142, R9, 0x2, R116 ;  /* 0x00000002098e7825 */ /* 0x004fe200078e0274 */
[----:B------:R-:W-:Y:S02]  /*ae40*/  LOP3.LUT R9, R8, 0xff, RZ, 0xc0, !PT ;  /* 0x000000ff08097812 */ /* 0x000fe400078ec0ff */
[----:B------:R-:W-:Y:S02]  /*ae50*/  LOP3.LUT R8, R151, UR28, R152, 0x96, !PT ;  /* 0x0000001c97087c12 */ /* 0x000fe4000f8e9698 */
[----:B------:R-:W-:Y:S02]  /*ae60*/  PRMT R20, R9, 0x5410, R20 ;  /* 0x0000541009147816 */ /* 0x000fe40000000014 */
[----:B------:R-:W-:Y:S02]  /*ae70*/  SHF.R.U32.HI R17, RZ, 0x10, R8 ;  /* 0x00000010ff117819 */ /* 0x000fe40000011608 */
[----:B------:R-:W-:-:S02]  /*ae80*/  LOP3.LUT R9, R8, 0xffff, RZ, 0xc0, !PT ;  /* 0x0000ffff08097812 */ /* 0x000fc400078ec0ff */
[----:B------:R-:W-:Y:S02]  /*ae90*/  LOP3.LUT R18, R8, 0xff, RZ, 0xc0, !PT ;  /* 0x000000ff08127812 */ /* 0x000fe400078ec0ff */
[----:B------:R-:W-:Y:S02]  /*aea0*/  SHF.R.U32.HI R8, RZ, 0x18, R8 ;  /* 0x00000018ff087819 */ /* 0x000fe40000011608 */
[----:B------:R-:W-:-:S04]  /*aeb0*/  LOP3.LUT R17, R17, 0xff, RZ, 0xc0, !PT ;  /* 0x000000ff11117812 */ /* 0x000fc800078ec0ff */
[----:B------:R-:W-:Y:S02]  /*aec0*/  PRMT R17, R17, 0x5410, R8 ;  /* 0x0000541011117816 */ /* 0x000fe40000000008 */
[----:B------:R-:W-:Y:S02]  /*aed0*/  LOP3.LUT R8, R150, 0xffff, RZ, 0xc0, !PT ;  /* 0x0000ffff96087812 */ /* 0x000fe400078ec0ff */
[----:B------:R-:W-:Y:S02]  /*aee0*/  @!P4 PRMT R122, R14, 0x5410, RZ ;  /* 0x000054100e7ac816 */ /* 0x000fe400000000ff */
[----:B------:R-:W-:Y:S02]  /*aef0*/  SHF.R.U32.HI R8, RZ, 0x8, R8 ;  /* 0x00000008ff087819 */ /* 0x000fe40000011608 */
[----:B------:R-:W-:Y:S02]  /*af00*/  LOP3.LUT R14, R150, 0xff, RZ, 0xc0, !PT ;  /* 0x000000ff960e7812 */ /* 0x000fe400078ec0ff */
[----:B------:R-:W-:Y:S01]  /*af10*/  SHF.R.U32.HI R13, RZ, 0x10, R150 ;  /* 0x00000010ff0d7819 */ /* 0x000fe20000011696 */
[----:B------:R-:W-:Y:S01]  /*af20*/  IMAD.MOV.U32 R36, RZ, RZ, R35 ;  /* 0x000000ffff247224 */ /* 0x000fe200078e0023 */
[----:B------:R-:W-:Y:S01]  /*af30*/  PRMT R14, R14, 0x5410, R8 ;  /* 0x000054100e0e7816 */ /* 0x000fe20000000008 */
[----:B------:R-:W-:Y:S01]  /*af40*/  IMAD.WIDE.U32 R34, R34, -0x326172a9, RZ ;  /* 0xcd9e8d5722227825 */ /* 0x000fe200078e00ff */
[----:B------:R-:W-:-:S02]  /*af50*/  SHF.R.U32.HI R8, RZ, 0x18, R150 ;  /* 0x00000018ff087819 */ /* 0x000fc40000011696 */
[----:B------:R-:W-:-:S04]  /*af60*/  LOP3.LUT R13, R13, 0xff, RZ, 0xc0, !PT ;  /* 0x000000ff0d0d7812 */ /* 0x000fc800078ec0ff */
[----:B------:R-:W-:Y:S02]  /*af70*/  PRMT R13, R13, 0x5410, R8 ;  /* 0x000054100d0d7816 */ /* 0x000fe40000000008 */
[----:B------:R-:W-:-:S05]  /*af80*/  LOP3.LUT R8, R35, UR26, R134, 0x96, !PT ;  /* 0x0000001a23087c12 */ /* 0x000fca000f8e9686 */
[----:B------:R-:W-:Y:S01]  /*af90*/  IMAD.WIDE.U32 R26, R8, -0x2daee0ad, RZ ;  /* 0xd2511f53081a7825 */ /* 0x000fe200078e00ff */
[----:B------:R-:W-:-:S04]  /*afa0*/  SHF.R.U32.HI R9, RZ, 0x8, R9 ;  /* 0x00000008ff097819 */ /* 0x000fc80000011609 */
[----:B------:R-:W-:Y:S01]  /*afb0*/  LOP3.LUT R8, R27, UR22, R138, 0x96, !PT ;  /* 0x000000161b087c12 */ /* 0x000fe2000f8e968a */
[----:B------:R2:W-:Y:S01]  /*afc0*/  STG.E.U16 [R22.64+0x2], R144 ;  /* 0x0000029016007986 */ /* 0x0005e2000c101510 */
[----:B------:R-:W-:Y:S01]  /*afd0*/  PRMT R18, R18, 0x5410, R9 ;  /* 0x0000541012127816 */ /* 0x000fe20000000009 */
[----:B------:R-:W-:Y:S01]  /*afe0*/  IMAD.MOV.U32 R150, RZ, RZ, R22 ;  /* 0x000000ffff967224 */ /* 0x000fe200078e0016 */
[----:B------:R-:W-:Y:S01]  /*aff0*/  LOP3.LUT R9, R137, UR24, R34, 0x96, !PT ;  /* 0x0000001889097c12 */ /* 0x000fe2000f8e9622 */
[----:B------:R-:W-:-:S04]  /*b000*/  IMAD.MOV.U32 R151, RZ, RZ, R23 ;  /* 0x000000ffff977224 */ /* 0x000fc800078e0017 */
[----:B------:R-:W-:-:S05]  /*b010*/  IMAD.WIDE.U32 R24, R9, -0x2daee0ad, RZ ;  /* 0xd2511f5309187825 */ /* 0x000fca00078e00ff */
[----:B------:R-:W-:Y:S01]  /*b020*/  LOP3.LUT R9, R25, UR18, R26, 0x96, !PT ;  /* 0x0000001219097c12 */ /* 0x000fe2000f8e961a */
[----:B--2---:R-:W-:-:S05]  /*b030*/  IMAD.WIDE.U32 R22, R8, -0x326172a9, RZ ;  /* 0xcd9e8d5708167825 */ /* 0x004fca00078e00ff */
[----:B------:R-:W-:-:S05]  /*b040*/  LOP3.LUT R8, R23, UR19, R136, 0x96, !PT ;  /* 0x0000001317087c12 */ /* 0x000fca000f8e9688 */
[----:B------:R-:W-:-:S05]  /*b050*/  IMAD.WIDE.U32 R26, R8, -0x2daee0ad, RZ ;  /* 0xd2511f53081a7825 */ /* 0x000fca00078e00ff */
[----:B------:R-:W-:Y:S01]  /*b060*/  LOP3.LUT R8, R27, UR13, R24, 0x96, !PT ;  /* 0x0000000d1b087c12 */ /* 0x000fe2000f8e9618 */
[----:B------:R-:W-:-:S05]  /*b070*/  IMAD.WIDE.U32 R24, R9, -0x326172a9, RZ ;  /* 0xcd9e8d5709187825 */ /* 0x000fca00078e00ff */
[----:B------:R-:W-:-:S05]  /*b080*/  LOP3.LUT R9, R25, UR14, R22, 0x96, !PT ;  /* 0x0000000e19097c12 */ /* 0x000fca000f8e9616 */
[----:B------:R-:W-:-:S05]  /*b090*/  IMAD.WIDE.U32 R22, R9, -0x2daee0ad, RZ ;  /* 0xd2511f5309167825 */ /* 0x000fca00078e00ff */
[----:B------:R-:W-:Y:S01]  /*b0a0*/  LOP3.LUT R9, R23, UR9, R26, 0x96, !PT ;  /* 0x0000000917097c12 */ /* 0x000fe2000f8e961a */
[----:B------:R-:W-:-:S05]  /*b0b0*/  IMAD.WIDE.U32 R26, R8, -0x326172a9, RZ ;  /* 0xcd9e8d57081a7825 */ /* 0x000fca00078e00ff */
[----:B------:R-:W-:Y:S01]  /*b0c0*/  LOP3.LUT R8, R27, UR10, R24, 0x96, !PT ;  /* 0x0000000a1b087c12 */ /* 0x000fe2000f8e9618 */
[----:B------:R-:W-:Y:S01]  /*b0d0*/  IMAD.WIDE.U32 R24, R9, -0x326172a9, RZ ;  /* 0xcd9e8d5709187825 */ /* 0x000fe200078e00ff */
[----:B------:R-:W-:-:S04]  /*b0e0*/  @!P6 HADD2 R16, -R128.H0_H0, -RZ.H0_H0 ;  /* 0xa00000ff8010e230 */ /* 0x000fc80000000900 */
[C---:B------:R-:W-:Y:S02]  /*b0f0*/  LOP3.LUT R9, R24.reuse, 0xffff, RZ, 0xc0, !PT ;  /* 0x0000ffff18097812 */ /* 0x040fe400078ec0ff */
[----:B------:R-:W-:Y:S02]  /*b100*/  LOP3.LUT R21, R24, 0xff, RZ, 0xc0, !PT ;  /* 0x000000ff18157812 */ /* 0x000fe400078ec0ff */
[----:B------:R-:W-:Y:S02]  /*b110*/  SHF.R.U32.HI R9, RZ, 0x8, R9 ;  /* 0x00000008ff097819 */ /* 0x000fe40000011609 */
[----:B------:R-:W-:Y:S02]  /*b120*/  @!P6 PRMT R128, R16, 0x5410, RZ ;  /* 0x000054101080e816 */ /* 0x000fe400000000ff */
[----:B------:R-:W-:Y:S02]  /*b130*/  PRMT R21, R21, 0x5410, R9 ;  /* 0x0000541015157816 */ /* 0x000fe40000000009 */
[----:B------:R-:W-:-:S02]  /*b140*/  LOP3.LUT R16, R25, UR29, R26, 0x96, !PT ;  /* 0x0000001d19107c12 */ /* 0x000fc4000f8e961a */
[--C-:B------:R-:W-:Y:S02]  /*b150*/  SHF.R.U32.HI R10, RZ, 0x10, R24.reuse ;  /* 0x00000010ff0a7819 */ /* 0x100fe40000011618 */
[----:B------:R-:W-:Y:S01]  /*b160*/  SHF.R.U32.HI R9, RZ, 0x18, R24 ;  /* 0x00000018ff097819 */ /* 0x000fe20000011618 */
[----:B------:R-:W-:Y:S01]  /*b170*/  IMAD.WIDE.U32 R24, R8, -0x2daee0ad, RZ ;  /* 0xd2511f5308187825 */ /* 0x000fe200078e00ff */
[----:B------:R-:W-:-:S04]  /*b180*/  LOP3.LUT R10, R10, 0xff, RZ, 0xc0, !PT ;  /* 0x000000ff0a0a7812 */ /* 0x000fc800078ec0ff */
[----:B------:R-:W-:Y:S02]  /*b190*/  LOP3.LUT R8, R24, 0xffff, RZ, 0xc0, !PT ;  /* 0x0000ffff18087812 */ /* 0x000fe400078ec0ff */
[----:B------:R-:W-:Y:S02]  /*b1a0*/  PRMT R10, R10, 0x5410, R9 ;  /* 0x000054100a0a7816 */ /* 0x000fe40000000009 */
[----:B------:R-:W-:Y:S02]  /*b1b0*/  SHF.R.U32.HI R8, RZ, 0x8, R8 ;  /* 0x00000008ff087819 */ /* 0x000fe40000011608 */
[----:B------:R-:W-:-:S04]  /*b1c0*/  LOP3.LUT R9, R24, 0xff, RZ, 0xc0, !PT ;  /* 0x000000ff18097812 */ /* 0x000fc800078ec0ff */
[----:B------:R-:W-:Y:S02]  /*b1d0*/  PRMT R9, R9, 0x5410, R8 ;  /* 0x0000541009097816 */ /* 0x000fe40000000008 */
[--C-:B------:R-:W-:Y:S02]  /*b1e0*/  SHF.R.U32.HI R8, RZ, 0x10, R24.reuse ;  /* 0x00000010ff087819 */ /* 0x100fe40000011618 */
[----:B------:R-:W-:Y:S02]  /*b1f0*/  SHF.R.U32.HI R19, RZ, 0x18, R24 ;  /* 0x00000018ff137819 */ /* 0x000fe40000011618 */
[----:B------:R-:W-:Y:S02]  /*b200*/  LOP3.LUT R8, R8, 0xff, RZ, 0xc0, !PT ;  /* 0x000000ff08087812 */ /* 0x000fe400078ec0ff */
[----:B------:R-:W-:Y:S02]  /*b210*/  LOP3.LUT R23, R16, 0xffff, RZ, 0xc0, !PT ;  /* 0x0000ffff10177812 */ /* 0x000fe400078ec0ff */
[----:B------:R-:W-:-:S02]  /*b220*/  PRMT R8, R8, 0x5410, R19 ;  /* 0x0000541008087816 */ /* 0x000fc40000000013 */
[----:B------:R-:W-:Y:S02]  /*b230*/  SHF.R.U32.HI R23, RZ, 0x8, R23 ;  /* 0x00000008ff177819 */ /* 0x000fe40000011617 */
[----:B------:R-:W-:Y:S01]  /*b240*/  LOP3.LUT R19, R16, 0xff, RZ, 0xc0, !PT ;  /* 0x000000ff10137812 */ /* 0x000fe200078ec0ff */
[----:B------:R-:W-:Y:S03]  /*b250*/  STG.E.U16 [R142.64], R75 ;  /* 0x0000004b8e007986 */ /* 0x000fe6000c101510 */
[----:B------:R-:W-:Y:S01]  /*b260*/  PRMT R19, R19, 0x5410, R23 ;  /* 0x0000541013137816 */ /* 0x000fe20000000017 */
[----:B------:R2:W-:Y:S01]  /*b270*/  STG.E.U16 [R142.64+0x2], R132 ;  /* 0x000002848e007986 */ /* 0x0005e2000c101510 */
[----:B------:R-:W-:-:S03]  /*b280*/  SHF.R.U32.HI R23, RZ, 0x10, R16 ;  /* 0x00000010ff177819 */ /* 0x000fc60000011610 */
[----:B------:R-:W-:Y:S01]  /*b290*/  STG.E.U16 [R32.64], R209 ;  /* 0x000000d120007986 */ /* 0x000fe2000c101510 */
[----:B------:R-:W-:Y:S02]  /*b2a0*/  SHF.R.U32.HI R16, RZ, 0x18, R16 ;  /* 0x00000018ff107819 */ /* 0x000fe40000011610 */
[----:B------:R-:W-:Y:S01]  /*b2b0*/  LOP3.LUT R23, R23, 0xff, RZ, 0xc0, !PT ;  /* 0x000000ff17177812 */ /* 0x000fe200078ec0ff */
[----:B------:R-:W-:Y:S01]  /*b2c0*/  STG.E.U16 [R32.64+0x2], R208 ;  /* 0x000002d020007986 */ /* 0x000fe2000c101510 */
[----:B------:R-:W-:Y:S01]  /*b2d0*/  LOP3.LUT R22, R25, UR28, R22, 0x96, !PT ;  /* 0x0000001c19167c12 */ /* 0x000fe2000f8e9616 */
[----:B------:R-:W-:Y:S02]  /*b2e0*/  IMAD.MOV.U32 R146, RZ, RZ, R56 ;  /* 0x000000ffff927224 */ /* 0x000fe400078e0038 */
[----:B------:R3:W-:Y:S01]  /*b2f0*/  STG.E.U16 [R116.64+0x10], R140 ;  /* 0x0000108c74007986 */ /* 0x0007e2000c101510 */
[----:B--2---:R-:W-:-:S05]  /*b300*/  IMAD R132, R212, 0x10000, R212 ;  /* 0x00010000d4847824 */ /* 0x004fca00078e02d4 */
[--C-:B------:R-:W-:Y:S01]  /*b310*/  HSET2.LE.AND R20, R20, R132.reuse, PT ;  /* 0x0000008414147233 */ /* 0x100fe20003803000 */
[----:B------:R-:W-:Y:S01]  /*b320*/  IMAD.MOV.U32 R75, RZ, RZ, R57 ;  /* 0x000000ffff4b7224 */ /* 0x000fe200078e0039 */
[--C-:B------:R-:W-:Y:S01]  /*b330*/  HSET2.LE.AND R56, R11, R132.reuse, PT ;  /* 0x000000840b387233 */ /* 0x100fe20003803000 */
[----:B------:R-:W-:Y:S02]  /*b340*/  PRMT R11, R23, 0x5410, R16 ;  /* 0x00005410170b7816 */ /* 0x000fe40000000010 */
[----:B---3--:R-:W-:Y:S01]  /*b350*/  LOP3.LUT R140, R95, UR5, RZ, 0x3c, !PT ;  /* 0x000000055f8c7c12 */ /* 0x008fe2000f8e3cff */
[----:B------:R-:W-:Y:S01]  /*b360*/  HSET2.LE.AND R13, R13, R132, PT ;  /* 0x000000840d0d7233 */ /* 0x000fe20003803000 */
[----:B------:R-:W-:Y:S02]  /*b370*/  LOP3.LUT R23, R22, 0xffff, RZ, 0xc0, !PT ;  /* 0x0000ffff16177812 */ /* 0x000fe400078ec0ff */
[----:B------:R-:W-:Y:S01]  /*b380*/  LOP3.LUT R57, R20, R141, RZ, 0xc0, !PT ;  /* 0x0000008d14397212 */ /* 0x000fe200078ec0ff */
[----:B------:R-:W-:Y:S01]  /*b390*/  IMAD.WIDE.U32 R140, R140, -0x326172a9, RZ ;  /* 0xcd9e8d578c8c7825 */ /* 0x000fe200078e00ff */
[----:B------:R-:W-:-:S02]  /*b3a0*/  SHF.R.U32.HI R23, RZ, 0x8, R23 ;  /* 0x00000008ff177819 */ /* 0x000fc40000011617 */
[----:B------:R-:W-:Y:S02]  /*b3b0*/  LOP3.LUT R16, R22, 0xff, RZ, 0xc0, !PT ;  /* 0x000000ff16107812 */ /* 0x000fe400078ec0ff */
[----:B------:R-:W-:Y:S02]  /*b3c0*/  LOP3.LUT R63, R13, R63, RZ, 0xc0, !PT ;  /* 0x0000003f0d3f7212 */ /* 0x000fe400078ec0ff */
[----:B------:R-:W-:Y:S02]  /*b3d0*/  SHF.R.U32.HI R24, RZ, 0x10, R22 ;  /* 0x00000010ff187819 */ /* 0x000fe40000011616 */
[----:B------:R-:W-:Y:S02]  /*b3e0*/  LOP3.LUT R13, R141, UR26, R134, 0x96, !PT ;  /* 0x0000001a8d0d7c12 */ /* 0x000fe4000f8e9686 */
[----:B------:R-:W-:Y:S02]  /*b3f0*/  PRMT R16, R16, 0x5410, R23 ;  /* 0x0000541010107816 */ /* 0x000fe40000000017 */
[----:B------:R-:W-:-:S02]  /*b400*/  SHF.R.U32.HI R23, RZ, 0x18, R22 ;  /* 0x00000018ff177819 */ /* 0x000fc40000011616 */
[----:B------:R-:W-:Y:S01]  /*b410*/  LOP3.LUT R22, R24, 0xff, RZ, 0xc0, !PT ;  /* 0x000000ff18167812 */ /* 0x000fe200078ec0ff */
[----:B------:R-:W-:Y:S01]  /*b420*/  IMAD.WIDE.U32 R24, R13, -0x2daee0ad, RZ ;  /* 0xd2511f530d187825 */ /* 0x000fe200078e00ff */
[--C-:B------:R-:W-:Y:S02]  /*b430*/  HSET2.LE.AND R14, R14, R132.reuse, PT ;  /* 0x000000840e0e7233 */ /* 0x100fe40003803000 */
[----:B------:R-:W-:Y:S01]  /*b440*/  HSET2.LE.AND R21, R21, R132, PT ;  /* 0x0000008415157233 */ /* 0x000fe20003803000 */
[----:B------:R-:W-:Y:S01]  /*b450*/  IMAD.MOV.U32 R147, RZ, RZ, R54 ;  /* 0x000000ffff937224 */ /* 0x000fe200078e0036 */
[----:B------:R-:W-:Y:S01]  /*b460*/  LOP3.LUT R13, R25, UR22, R138, 0x96, !PT ;  /* 0x00000016190d7c12 */ /* 0x000fe2000f8e968a */
[----:B------:R-:W-:Y:S02]  /*b470*/  IMAD.MOV.U32 R54, RZ, RZ, R51 ;  /* 0x000000ffff367224 */ /* 0x000fe400078e0033 */
[----:B------:R-:W-:Y:S01]  /*b480*/  IMAD.MOV.U32 R51, RZ, RZ, R62 ;  /* 0x000000ffff337224 */ /* 0x000fe200078e003e */
[----:B------:R-:W-:-:S02]  /*b490*/  LOP3.LUT R62, R14, R159, RZ, 0xc0, !PT ;  /* 0x0000009f0e3e7212 */ /* 0x000fc400078ec0ff */
[----:B------:R-:W-:Y:S01]  /*b4a0*/  LOP3.LUT R26, R21, R98, RZ, 0xc0, !PT ;  /* 0x00000062151a7212 */ /* 0x000fe200078ec0ff */
[----:B------:R-:W-:Y:S01]  /*b4b0*/  IMAD.WIDE.U32 R20, R13, -0x326172a9, RZ ;  /* 0xcd9e8d570d147825 */ /* 0x000fe200078e00ff */
[----:B------:R-:W-:-:S03]  /*b4c0*/  LOP3.LUT R14, R137, UR24, R140, 0x96, !PT ;  /* 0x00000018890e7c12 */ /* 0x000fc6000f8e968c */
[----:B------:R-:W-:Y:S01]  /*b4d0*/  IMAD.MOV.U32 R153, RZ, RZ, R58 ;  /* 0x000000ffff997224 */ /* 0x000fe200078e003a */
[----:B------:R-:W-:Y:S01]  /*b4e0*/  HSET2.LE.AND R58, R12, R132, PT ;  /* 0x000000840c3a7233 */ /* 0x000fe20003803000 */
[----:B------:R-:W-:Y:S01]  /*b4f0*/  PRMT R12, R22, 0x5410, R23 ;  /* 0x00005410160c7816 */ /* 0x000fe20000000017 */
[----:B------:R-:W-:Y:S01]  /*b500*/  IMAD.WIDE.U32 R22, R14, -0x2daee0ad, RZ ;  /* 0xd2511f530e167825 */ /* 0x000fe200078e00ff */
[----:B------:R-:W-:-:S04]  /*b510*/  LOP3.LUT R13, R21, UR19, R136, 0x96, !PT ;  /* 0x00000013150d7c12 */ /* 0x000fc8000f8e9688 */
[----:B------:R-:W-:Y:S01]  /*b520*/  LOP3.LUT R14, R23, UR18, R24, 0x96, !PT ;  /* 0x00000012170e7c12 */ /* 0x000fe2000f8e9618 */
[----:B------:R-:W-:-:S05]  /*b530*/  IMAD.WIDE.U32 R24, R13, -0x2daee0ad, RZ ;  /* 0xd2511f530d187825 */ /* 0x000fca00078e00ff */
[----:B------:R-:W-:Y:S01]  /*b540*/  LOP3.LUT R13, R25, UR13, R22, 0x96, !PT ;  /* 0x0000000d190d7c12 */ /* 0x000fe2000f8e9616 */
[----:B------:R-:W-:-:S05]  /*b550*/  IMAD.WIDE.U32 R22, R14, -0x326172a9, RZ ;  /* 0xcd9e8d570e167825 */ /* 0x000fca00078e00ff */
[----:B------:R-:W-:-:S05]  /*b560*/  LOP3.LUT R14, R23, UR14, R20, 0x96, !PT ;  /* 0x0000000e170e7c12 */ /* 0x000fca000f8e9614 */
[----:B------:R-:W-:-:S05]  /*b570*/  IMAD.WIDE.U32 R20, R14, -0x2daee0ad, RZ ;  /* 0xd2511f530e147825 */ /* 0x000fca00078e00ff */
[----:B------:R-:W-:Y:S01]  /*b580*/  LOP3.LUT R14, R21, UR9, R24, 0x96, !PT ;  /* 0x00000009150e7c12 */ /* 0x000fe2000f8e9618 */
[----:B------:R-:W-:Y:S01]  /*b590*/  IMAD.WIDE.U32 R24, R13, -0x326172a9, RZ ;  /* 0xcd9e8d570d187825 */ /* 0x000fe200078e00ff */
[----:B------:R-:W-:-:S04]  /*b5a0*/  HSET2.LE.AND R18, R18, R132, PT ;  /* 0x0000008412127233 */ /* 0x000fc80003803000 */
[----:B------:R-:W-:Y:S01]  /*b5b0*/  LOP3.LUT R13, R25, UR10, R22, 0x96, !PT ;  /* 0x0000000a190d7c12 */ /* 0x000fe2000f8e9616 */
[----:B------:R-:W-:Y:S01]  /*b5c0*/  IMAD.WIDE.U32 R22, R14, -0x326172a9, RZ ;  /* 0xcd9e8d570e167825 */ /* 0x000fe200078e00ff */
[----:B------:R-:W-:-:S04]  /*b5d0*/  HSET2.LE.AND R17, R17, R132, PT ;  /* 0x0000008411117233 */ /* 0x000fc80003803000 */
[----:B------:R-:W-:Y:S01]  /*b5e0*/  LOP3.LUT R14, R22, 0xffff, RZ, 0xc0, !PT ;  /* 0x0000ffff160e7812 */ /* 0x000fe200078ec0ff */
[----:B------:R-:W-:Y:S01]  /*b5f0*/  IMAD.MOV.U32 R31, RZ, RZ, R60 ;  /* 0x000000ffff1f7224 */ /* 0x000fe200078e003c */
[----:B------:R-:W-:Y:S02]  /*b600*/  LOP3.LUT R60, R18, R156, RZ, 0xc0, !PT ;  /* 0x0000009c123c7212 */ /* 0x000fe400078ec0ff */
[----:B------:R-:W-:Y:S02]  /*b610*/  SHF.R.U32.HI R14, RZ, 0x8, R14 ;  /* 0x00000008ff0e7819 */ /* 0x000fe4000001160e */
[----:B------:R-:W-:Y:S01]  /*b620*/  LOP3.LUT R18, R22, 0xff, RZ, 0xc0, !PT ;  /* 0x000000ff16127812 */ /* 0x000fe200078ec0ff */
[----:B------:R-:W-:Y:S02]  /*b630*/  IMAD.MOV.U32 R144, RZ, RZ, R49 ;  /* 0x000000ffff907224 */ /* 0x000fe400078e0031 */
[----:B------:R-:W-:Y:S01]  /*b640*/  IMAD.MOV.U32 R49, RZ, RZ, R61 ;  /* 0x000000ffff317224 */ /* 0x000fe200078e003d */
[----:B------:R-:W-:-:S02]  /*b650*/  LOP3.LUT R61, R17, R158, RZ, 0xc0, !PT ;  /* 0x0000009e113d7212 */ /* 0x000fc400078ec0ff */
[----:B------:R-:W-:Y:S02]  /*b660*/  PRMT R18, R18, 0x5410, R14 ;  /* 0x0000541012127816 */ /* 0x000fe4000000000e */
[----:B------:R-:W-:Y:S02]  /*b670*/  LOP3.LUT R21, R23, UR29, R24, 0x96, !PT ;  /* 0x0000001d17157c12 */ /* 0x000fe4000f8e9618 */
[--C-:B------:R-:W-:Y:S02]  /*b680*/  SHF.R.U32.HI R17, RZ, 0x10, R22.reuse ;  /* 0x00000010ff117819 */ /* 0x100fe40000011616 */
[----:B------:R-:W-:Y:S01]  /*b690*/  SHF.R.U32.HI R14, RZ, 0x18, R22 ;  /* 0x00000018ff0e7819 */ /* 0x000fe20000011616 */
[----:B------:R-:W-:Y:S01]  /*b6a0*/  IMAD.WIDE.U32 R22, R13, -0x2daee0ad, RZ ;  /* 0xd2511f530d167825 */ /* 0x000fe200078e00ff */
[----:B------:R-:W-:-:S04]  /*b6b0*/  LOP3.LUT R17, R17, 0xff, RZ, 0xc0, !PT ;  /* 0x000000ff11117812 */ /* 0x000fc800078ec0ff */
[C---:B------:R-:W-:Y:S02]  /*b6c0*/  LOP3.LUT R13, R22.reuse, 0xffff, RZ, 0xc0, !PT ;  /* 0x0000ffff160d7812 */ /* 0x040fe400078ec0ff */
[----:B------:R-:W-:Y:S02]  /*b6d0*/  PRMT R17, R17, 0x5410, R14 ;  /* 0x0000541011117816 */ /* 0x000fe4000000000e */
[----:B------:R-:W-:Y:S02]  /*b6e0*/  SHF.R.U32.HI R13, RZ, 0x8, R13 ;  /* 0x00000008ff0d7819 */ /* 0x000fe4000001160d */
[----:B------:R-:W-:Y:S01]  /*b6f0*/  LOP3.LUT R14, R22, 0xff, RZ, 0xc0, !PT ;  /* 0x000000ff160e7812 */ /* 0x000fe200078ec0ff */
[--C-:B------:R-:W-:Y:S02]  /*b700*/  HSET2.LE.AND R15, R15, R132.reuse, PT ;  /* 0x000000840f0f7233 */ /* 0x100fe40003803000 */
[--C-:B------:R-:W-:Y:S01]  /*b710*/  HSET2.LE.AND R10, R10, R132.reuse, PT ;  /* 0x000000840a0a7233 */ /* 0x100fe20003803000 */
[----:B------:R-:W-:Y:S01]  /*b720*/  PRMT R14, R14, 0x5410, R13 ;  /* 0x000054100e0e7816 */ /* 0x000fe2000000000d */
[----:B------:R-:W-:Y:S01]  /*b730*/  IMAD.MOV.U32 R52, RZ, RZ, R210 ;  /* 0x000000ffff347224 */ /* 0x000fe200078e00d2 */
[----:B------:R-:W-:Y:S01]  /*b740*/  SHF.R.U32.HI R13, RZ, 0x10, R22 ;  /* 0x00000010ff0d7819 */ /* 0x000fe20000011616 */
[----:B------:R-:W-:Y:S01]  /*b750*/  IMAD.MOV.U32 R213, RZ, RZ, R59 ;  /* 0x000000ffffd57224 */ /* 0x000fe200078e003b */
[----:B------:R-:W-:Y:S01]  /*b760*/  LOP3.LUT R59, R15, R155, RZ, 0xc0, !PT ;  /* 0x0000009b0f3b7212 */ /* 0x000fe200078ec0ff */
[----:B------:R-:W-:Y:S01]  /*b770*/  HSET2.LE.AND R9, R9, R132, PT ;  /* 0x0000008409097233 */ /* 0x000fe20003803000 */
[----:B------:R-:W-:Y:S01]  /*b780*/  LOP3.LUT R27, R10, R96, RZ, 0xc0, !PT ;  /* 0x000000600a1b7212 */ /* 0x000fe200078ec0ff */
[----:B------:R-:W-:Y:S01]  /*b790*/  IMAD.MOV.U32 R96, RZ, RZ, R52 ;  /* 0x000000ffff607224 */ /* 0x000fe200078e0034 */
[----:B------:R-:W-:Y:S01]  /*b7a0*/  SHF.R.U32.HI R15, RZ, 0x18, R22 ;  /* 0x00000018ff0f7819 */ /* 0x000fe20000011616 */
[----:B------:R-:W-:Y:S01]  /*b7b0*/  IMAD.MOV.U32 R53, RZ, RZ, R211 ;  /* 0x000000ffff357224 */ /* 0x000fe200078e00d3 */
[----:B------:R-:W-:-:S02]  /*b7c0*/  LOP3.LUT R13, R13, 0xff, RZ, 0xc0, !PT ;  /* 0x000000ff0d0d7812 */ /* 0x000fc400078ec0ff */
[----:B------:R-:W-:Y:S02]  /*b7d0*/  LOP3.LUT R56, R56, R135, RZ, 0xc0, !PT ;  /* 0x0000008738387212 */ /* 0x000fe400078ec0ff */
[----:B------:R-:W-:Y:S01]  /*b7e0*/  LOP3.LUT R20, R23, UR28, R20, 0x96, !PT ;  /* 0x0000001c17147c12 */ /* 0x000fe2000f8e9614 */
[----:B------:R-:W-:Y:S01]  /*b7f0*/  HSET2.LE.AND R19, R19, R132, PT ;  /* 0x0000008413137233 */ /* 0x000fe20003803000 */
[----:B------:R-:W-:Y:S01]  /*b800*/  LOP3.LUT R10, R21, 0xffff, RZ, 0xc0, !PT ;  /* 0x0000ffff150a7812 */ /* 0x000fe200078ec0ff */
[----:B------:R2:W-:Y:S01]  /*b810*/  STG.E.U16 [R116.64+0x12], R145 ;  /* 0x0000129174007986 */ /* 0x0005e2000c101510 */
[----:B------:R-:W-:Y:S02]  /*b820*/  LOP3.LUT R52, R95, UR4, RZ, 0x3c, !PT ;  /* 0x000000045f347c12 */ /* 0x000fe4000f8e3cff */
[----:B------:R-:W-:Y:S01]  /*b830*/  PRMT R13, R13, 0x5410, R15 ;  /* 0x000054100d0d7816 */ /* 0x000fe2000000000f */
[----:B------:R-:W-:Y:S01]  /*b840*/  IMAD.MOV.U32 R155, RZ, RZ, R151 ;  /* 0x000000ffff9b7224 */ /* 0x000fe200078e0097 */
[----:B------:R-:W-:Y:S01]  /*b850*/  LOP3.LUT R22, R9, R97, RZ, 0xc0, !PT ;  /* 0x0000006109167212 */ /* 0x000fe200078ec0ff */
[----:B------:R-:W-:Y:S01]  /*b860*/  IMAD.MOV.U32 R97, RZ, RZ, R53 ;  /* 0x000000ffff617224 */ /* 0x000fe200078e0035 */
[----:B------:R-:W-:Y:S01]  /*b870*/  SHF.R.U32.HI R10, RZ, 0x8, R10 ;  /* 0x00000008ff0a7819 */ /* 0x000fe2000001160a */
[----:B------:R-:W-:Y:S01]  /*b880*/  IMAD.WIDE.U32 R52, R52, -0x326172a9, RZ ;  /* 0xcd9e8d5734347825 */ /* 0x000fe200078e00ff */
[----:B------:R-:W-:-:S03]  /*b890*/  LOP3.LUT R15, R21, 0xff, RZ, 0xc0, !PT ;  /* 0x000000ff150f7812 */ /* 0x000fc600078ec0ff */
[----:B------:R-:W-:Y:S01]  /*b8a0*/  IMAD.MOV.U32 R158, RZ, RZ, R32 ;  /* 0x000000ffff9e7224 */ /* 0x000fe200078e0020 */
[----:B------:R-:W-:Y:S01]  /*b8b0*/  PRMT R15, R15, 0x5410, R10 ;  /* 0x000054100f0f7816 */ /* 0x000fe2000000000a */
[----:B------:R-:W-:Y:S01]  /*b8c0*/  IMAD.MOV.U32 R159, RZ, RZ, R33 ;  /* 0x000000ffff9f7224 */ /* 0x000fe200078e0021 */
[--C-:B------:R-:W-:Y:S01]  /*b8d0*/  SHF.R.U32.HI R10, RZ, 0x10, R21.reuse ;  /* 0x00000010ff0a7819 */ /* 0x100fe20000011615 */
[----:B------:R-:W-:Y:S01]  /*b8e0*/  IMAD.MOV.U32 R156, RZ, RZ, R142 ;  /* 0x000000ffff9c7224 */ /* 0x000fe200078e008e */
[----:B------:R-:W-:Y:S01]  /*b8f0*/  LOP3.LUT R134, R53, UR26, R134, 0x96, !PT ;  /* 0x0000001a35867c12 */ /* 0x000fe2000f8e9686 */
[--C-:B------:R-:W-:Y:S01]  /*b900*/  HSET2.LE.AND R25, R11, R132.reuse, PT ;  /* 0x000000840b197233 */ /* 0x100fe20003803000 */
[----:B------:R-:W-:Y:S01]  /*b910*/  SHF.R.U32.HI R21, RZ, 0x18, R21 ;  /* 0x00000018ff157819 */ /* 0x000fe20000011615 */
[----:B------:R-:W-:Y:S01]  /*b920*/  IMAD.MOV.U32 R152, RZ, RZ, R75 ;  /* 0x000000ffff987224 */ /* 0x000fe200078e004b */
[----:B------:R-:W-:Y:S01]  /*b930*/  LOP3.LUT R10, R10, 0xff, RZ, 0xc0, !PT ;  /* 0x000000ff0a0a7812 */ /* 0x000fe200078ec0ff */
[----:B------:R-:W-:Y:S01]  /*b940*/  IMAD.WIDE.U32 R134, R134, -0x2daee0ad, RZ ;  /* 0xd2511f5386867825 */ /* 0x000fe200078e00ff */
[----:B------:R-:W-:-:S03]  /*b950*/  HSET2.LE.AND R17, R17, R132, PT ;  /* 0x0000008411117233 */ /* 0x000fc60003803000 */
[----:B------:R-:W-:Y:S01]  /*b960*/  IMAD.MOV.U32 R212, RZ, RZ, R55 ;  /* 0x000000ffffd47224 */ /* 0x000fe200078e0037 */
[----:B------:R-:W-:Y:S01]  /*b970*/  PRMT R10, R10, 0x5410, R21 ;  /* 0x000054100a0a7816 */ /* 0x000fe20000000015 */
[--C-:B------:R-:W-:Y:S01]  /*b980*/  HSET2.LE.AND R18, R18, R132.reuse, PT ;  /* 0x0000008412127233 */ /* 0x100fe20003803000 */
[C---:B------:R-:W-:Y:S01]  /*b990*/  LOP3.LUT R21, R20.reuse, 0xffff, RZ, 0xc0, !PT ;  /* 0x0000ffff14157812 */ /* 0x040fe200078ec0ff */
[--C-:B------:R-:W-:Y:S01]  /*b9a0*/  HSET2.LE.AND R12, R12, R132.reuse, PT ;  /* 0x000000840c0c7233 */ /* 0x100fe20003803000 */
[----:B------:R-:W-:Y:S01]  /*b9b0*/  LOP3.LUT R138, R135, UR22, R138, 0x96, !PT ;  /* 0x00000016878a7c12 */ /* 0x000fe2000f8e968a */
[----:B------:R-:W-:Y:S01]  /*b9c0*/  HSET2.LE.AND R14, R14, R132, PT ;  /* 0x000000840e0e7233 */ /* 0x000fe20003803000 */
[----:B------:R-:W-:Y:S01]  /*b9d0*/  SHF.R.U32.HI R21, RZ, 0x8, R21 ;  /* 0x00000008ff157819 */ /* 0x000fe20000011615 */
[----:B------:R1:W5:Y:S01]  /*b9e0*/  LDL.LU.64 R210, [R1+0x208] ;  /* 0x0002080001d27983 */ /* 0x0003620000300a00 */
[----:B------:R-:W-:Y:S01]  /*b9f0*/  LOP3.LUT R9, R20, 0xff, RZ, 0xc0, !PT ;  /* 0x000000ff14097812 */ /* 0x000fe200078ec0ff */
[----:B------:R-:W-:Y:S01]  /*ba00*/  IMAD.WIDE.U32 R138, R138, -0x326172a9, RZ ;  /* 0xcd9e8d578a8a7825 */ /* 0x000fe200078e00ff */
[----:B------:R-:W-:Y:S01]  /*ba10*/  LOP3.LUT R24, R19, R92, RZ, 0xc0, !PT ;  /* 0x0000005c13187212 */ /* 0x000fe200078ec0ff */
[----:B------:R-:W-:Y:S01]  /*ba20*/  STG.E.U16 [R150.64+0x10], R148 ;  /* 0x0000109496007986 */ /* 0x000fe2000c101510 */
[----:B------:R-:W-:-:S02]  /*ba30*/  PRMT R9, R9, 0x5410, R21 ;  /* 0x0000541009097816 */ /* 0x000fc40000000015 */
[----:B------:R-:W-:Y:S01]  /*ba40*/  LOP3.LUT R19, R137, UR24, R52, 0x96, !PT ;  /* 0x0000001889137c12 */ /* 0x000fe2000f8e9634 */
[----:B--2---:R-:W-:Y:S01]  /*ba50*/  IMAD.MOV.U32 R145, RZ, RZ, R29 ;  /* 0x000000ffff917224 */ /* 0x004fe200078e001d */
[----:B------:R-:W-:Y:S01]  /*ba60*/  SHF.R.U32.HI R21, RZ, 0x10, R20 ;  /* 0x00000010ff157819 */ /* 0x000fe20000011614 */
[----:B------:R2:W-:Y:S01]  /*ba70*/  STG.E.U16 [R150.64+0x12], R149 ;  /* 0x0000129596007986 */ /* 0x0005e2000c101510 */
[----:B------:R-:W-:Y:S02]  /*ba80*/  LOP3.LUT R136, R139, UR19, R136, 0x96, !PT ;  /* 0x000000138b887c12 */ /* 0x000fe4000f8e9688 */
[----:B------:R-:W-:Y:S01]  /*ba90*/  SHF.R.U32.HI R20, RZ, 0x18, R20 ;  /* 0x00000018ff147819 */ /* 0x000fe20000011614 */
[--C-:B------:R-:W-:Y:S01]  /*baa0*/  HSET2.LE.AND R23, R8, R132.reuse, PT ;  /* 0x0000008408177233 */ /* 0x100fe20003803000 */
[----:B------:R-:W-:Y:S01]  /*bab0*/  LOP3.LUT R21, R21, 0xff, RZ, 0xc0, !PT ;  /* 0x000000ff15157812 */ /* 0x000fe200078ec0ff */
[----:B------:R-:W-:Y:S01]  /*bac0*/  IMAD.WIDE.U32 R136, R136, -0x2daee0ad, RZ ;  /* 0xd2511f5388887825 */ /* 0x000fe200078e00ff */
[----:B------:R-:W-:Y:S01]  /*bad0*/  LOP3.LUT R25, R25, R90, RZ, 0xc0, !PT ;  /* 0x0000005a19197212 */ /* 0x000fe200078ec0ff */
[----:B------:R-:W-:Y:S01]  /*bae0*/  HSET2.LE.AND R13, R13, R132, PT ;  /* 0x000000840d0d7233 */ /* 0x000fe20003803000 */
[----:B------:R-:W-:Y:S01]  /*baf0*/  PRMT R8, R21, 0x5410, R20 ;  /* 0x0000541015087816 */ /* 0x000fe20000000014 */
[----:B------:R-:W-:Y:S04]  /*bb00*/  STG.E.U16 [R142.64+0x10], R73 ;  /* 0x000010498e007986 */ /* 0x000fe8000c101510 */
[----:B------:R3:W-:Y:S01]  /*bb10*/  STG.E.U16 [R142.64+0x12], R171 ;  /* 0x000012ab8e007986 */ /* 0x0007e2000c101510 */
[----:B------:R-:W-:-:S02]  /*bb20*/  LOP3.LUT R18, R18, R93, RZ, 0xc0, !PT ;  /* 0x0000005d12127212 */ /* 0x000fc400078ec0ff */
[----:B------:R-:W-:Y:S02]  /*bb30*/  LOP3.LUT R14, R14, R87, RZ, 0xc0, !PT ;  /* 0x000000570e0e7212 */ /* 0x000fe400078ec0ff */
[----:B------:R-:W-:Y:S01]  /*bb40*/  LOP3.LUT R58, R58, R154, RZ, 0xc0, !PT ;  /* 0x0000009a3a3a7212 */ /* 0x000fe200078ec0ff */
[----:B------:R-:W-:Y:S01]  /*bb50*/  HSET2.LE.AND R10, R10, R132, PT ;  /* 0x000000840a0a7233 */ /* 0x000fe20003803000 */
[----:B------:R1:W5:Y:S01]  /*bb60*/  LDL.LU R209, [R1+0x200] ;  /* 0x0002000001d17983 */ /* 0x0003620000300800 */
[----:B--2---:R-:W-:-:S03]  /*bb70*/  IMAD.MOV.U32 R151, RZ, RZ, R28 ;  /* 0x000000ffff977224 */ /* 0x004fc600078e001c */
[----:B------:R-:W-:Y:S01]  /*bb80*/  STG.E.U16 [R32.64+0x10], R170 ;  /* 0x000010aa20007986 */ /* 0x000fe2000c101510 */
[----:B------:R-:W-:-:S04]  /*bb90*/  IMAD.WIDE.U32 R28, R19, -0x2daee0ad, RZ ;  /* 0xd2511f53131c7825 */ /* 0x000fc800078e00ff */
[----:B------:R-:W-:Y:S01]  /*bba0*/  IMAD.MOV.U32 R149, RZ, RZ, R36 ;  /* 0x000000ffff957224 */ /* 0x000fe200078e0024 */
[----:B------:R-:W-:Y:S01]  /*bbb0*/  LOP3.LUT R20, R29, UR18, R134, 0x96, !PT ;  /* 0x000000121d147c12 */ /* 0x000fe2000f8e9686 */
[----:B---3--:R-:W-:Y:S01]  /*bbc0*/  IMAD.MOV.U32 R142, RZ, RZ, R37 ;  /* 0x000000ffff8e7224 */ /* 0x008fe200078e0025 */
[----:B------:R-:W-:-:S03]  /*bbd0*/  LOP3.LUT R19, R137, UR13, R28, 0x96, !PT ;  /* 0x0000000d89137c12 */ /* 0x000fc6000f8e961c */
[----:B------:R-:W-:Y:S01]  /*bbe0*/  IMAD.WIDE.U32 R28, R20, -0x326172a9, RZ ;  /* 0xcd9e8d57141c7825 */ /* 0x000fe200078e00ff */
[----:B------:R2:W-:Y:S03]  /*bbf0*/  STG.E.U16 [R32.64+0x12], R169 ;  /* 0x000012a920007986 */ /* 0x0005e6000c101510 */
[----:B------:R-:W-:-:S04]  /*bc00*/  IMAD.WIDE.U32 R20, R19, -0x326172a9, RZ ;  /* 0xcd9e8d5713147825 */ /* 0x000fc800078e00ff */
[----:B------:R-:W-:Y:S02]  /*bc10*/  IMAD.MOV.U32 R148, RZ, RZ, R30 ;  /* 0x000000ffff947224 */ /* 0x000fe400078e001e */
[----:B------:R-:W-:Y:S01]  /*bc20*/  IMAD.MOV.U32 R139, RZ, RZ, R146 ;  /* 0x000000ffff8b7224 */ /* 0x000fe200078e0092 */
[--C-:B------:R-:W-:Y:S01]  /*bc30*/  HSET2.LE.AND R9, R9, R132.reuse, PT ;  /* 0x0000008409097233 */ /* 0x100fe20003803000 */
[----:B------:R-:W-:Y:S01]  /*bc40*/  IMAD.MOV.U32 R154, RZ, RZ, R150 ;  /* 0x000000ffff9a7224 */ /* 0x000fe200078e0096 */
[----:B------:R-:W-:Y:S01]  /*bc50*/  HSET2.LE.AND R8, R8, R132, PT ;  /* 0x0000008408087233 */ /* 0x000fe20003803000 */
[----:B------:R1:W5:Y:S01]  /*bc60*/  LDL.LU R208, [R1+0x1fc] ;  /* 0x0001fc0001d07983 */ /* 0x0003620000300800 */
[----:B--2---:R-:W-:Y:S02]  /*bc70*/  LOP3.LUT R32, R29, UR14, R138, 0x96, !PT ;  /* 0x0000000e1d207c12 */ /* 0x004fe4000f8e968a */
[----:B------:R-:W-:Y:S01]  /*bc80*/  LOP3.LUT R19, R21, UR10, R28, 0x96, !PT ;  /* 0x0000000a15137c12 */ /* 0x000fe2000f8e961c */
[----:B------:R2:W-:Y:S02]  /*bc90*/  STG.E.U16 [R116.64+0x20], R157 ;  /* 0x0000209d74007986 */ /* 0x0005e4000c101510 */
[----:B------:R-:W-:-:S02]  /*bca0*/  IMAD.WIDE.U32 R32, R32, -0x2daee0ad, RZ ;  /* 0xd2511f5320207825 */ /* 0x000fc400078e00ff */
[----:B------:R1:W5:Y:S03]  /*bcb0*/  LDL.LU R171, [R1+0x1f8] ;  /* 0x0001f80001ab7983 */ /* 0x0003660000300800 */
[----:B------:R-:W-:Y:S01]  /*bcc0*/  LOP3.LUT R36, R33, UR9, R136, 0x96, !PT ;  /* 0x0000000921247c12 */ /* 0x000fe2000f8e9688 */
[----:B------:R-:W-:Y:S01]  /*bcd0*/  IMAD.MOV.U32 R150, RZ, RZ, R39 ;  /* 0x000000ffff967224 */ /* 0x000fe200078e0027 */
[----:B------:R-:W-:Y:S01]  /*bce0*/  LOP3.LUT R21, R12, R84, RZ, 0xc0, !PT ;  /* 0x000000540c157212 */ /* 0x000fe200078ec0ff */
[----:B------:R-:W-:Y:S01]  /*bcf0*/  IMAD.MOV.U32 R146, RZ, RZ, R49 ;  /* 0x000000ffff927224 */ /* 0x000fe200078e0031 */
[----:B------:R1:W5:Y:S01]  /*bd00*/  LDL.LU R170, [R1+0x1f4] ;  /* 0x0001f40001aa7983 */ /* 0x0003620000300800 */
[----:B------:R-:W-:-:S03]  /*bd10*/  IMAD.WIDE.U32 R36, R36, -0x326172a9, RZ ;  /* 0xcd9e8d5724247825 */ /* 0x000fc600078e00ff */
[----:B------:R1:W5:Y:S02]  /*bd20*/  LDL.LU R169, [R1+0x1f0] ;  /* 0x0001f00001a97983 */ /* 0x0003640000300800 */
[----:B------:R-:W-:-:S04]  /*bd30*/  LOP3.LUT R11, R37, UR29, R20, 0x96, !PT ;  /* 0x0000001d250b7c12 */ /* 0x000fc8000f8e9614 */
[C---:B------:R-:W-:Y:S02]  /*bd40*/  LOP3.LUT R20, R11.reuse, 0xffff, RZ, 0xc0, !PT ;  /* 0x0000ffff0b147812 */ /* 0x040fe400078ec0ff */
[----:B------:R-:W-:Y:S02]  /*bd50*/  LOP3.LUT R33, R11, 0xff, RZ, 0xc0, !PT ;  /* 0x000000ff0b217812 */ /* 0x000fe400078ec0ff */
[----:B------:R-:W-:Y:S02]  /*bd60*/  SHF.R.U32.HI R20, RZ, 0x8, R20 ;  /* 0x00000008ff147819 */ /* 0x000fe40000011614 */
[--C-:B------:R-:W-:Y:S02]  /*bd70*/  SHF.R.U32.HI R30, RZ, 0x18, R11.reuse ;  /* 0x00000018ff1e7819 */ /* 0x100fe4000001160b */
[----:B------:R-:W-:Y:S02]  /*bd80*/  PRMT R33, R33, 0x5410, R20 ;  /* 0x0000541021217816 */ /* 0x000fe40000000014 */
[----:B------:R-:W-:-:S02]  /*bd90*/  SHF.R.U32.HI R20, RZ, 0x10, R11 ;  /* 0x00000010ff147819 */ /* 0x000fc4000001160b */
[C---:B------:R-:W-:Y:S02]  /*bda0*/  LOP3.LUT R11, R36.reuse, 0xffff, RZ, 0xc0, !PT ;  /* 0x0000ffff240b7812 */ /* 0x040fe400078ec0ff */
[----:B------:R-:W-:Y:S02]  /*bdb0*/  LOP3.LUT R28, R36, 0xff, RZ, 0xc0, !PT ;  /* 0x000000ff241c7812 */ /* 0x000fe400078ec0ff */
[----:B------:R-:W-:Y:S02]  /*bdc0*/  SHF.R.U32.HI R11, RZ, 0x8, R11 ;  /* 0x00000008ff0b7819 */ /* 0x000fe4000001160b */
[----:B------:R-:W-:Y:S02]  /*bdd0*/  LOP3.LUT R20, R20, 0xff, RZ, 0xc0, !PT ;  /* 0x000000ff14147812 */ /* 0x000fe400078ec0ff */
[----:B------:R-:W-:Y:S02]  /*bde0*/  PRMT R28, R28, 0x5410, R11 ;  /* 0x000054101c1c7816 */ /* 0x000fe4000000000b */
[----:B------:R-:W-:-:S02]  /*bdf0*/  SHF.R.U32.HI R11, RZ, 0x10, R36 ;  /* 0x00000010ff0b7819 */ /* 0x000fc40000011624 */
[----:B------:R-:W-:Y:S02]  /*be00*/  PRMT R30, R20, 0x5410, R30 ;  /* 0x00005410141e7816 */ /* 0x000fe4000000001e */
[----:B------:R-:W-:Y:S01]  /*be10*/  SHF.R.U32.HI R20, RZ, 0x18, R36 ;  /* 0x00000018ff147819 */ /* 0x000fe20000011624 */
[----:B------:R-:W-:Y:S01]  /*be20*/  IMAD.WIDE.U32 R36, R19, -0x2daee0ad, RZ ;  /* 0xd2511f5313247825 */ /* 0x000fe200078e00ff */
[----:B------:R-:W-:-:S04]  /*be30*/  LOP3.LUT R11, R11, 0xff, RZ, 0xc0, !PT ;  /* 0x000000ff0b0b7812 */ /* 0x000fc800078ec0ff */
[----:B------:R-:W-:Y:S01]  /*be40*/  PRMT R11, R11, 0x5410, R20 ;  /* 0x000054100b0b7816 */ /* 0x000fe20000000014 */
[----:B------:R-:W-:Y:S01]  /*be50*/  HSET2.LE.AND R20, R16, R132, PT ;  /* 0x0000008410147233 */ /* 0x000fe20003803000 */
[----:B------:R-:W-:-:S04]  /*be60*/  LOP3.LUT R16, R37, UR28, R32, 0x96, !PT ;  /* 0x0000001c25107c12 */ /* 0x000fc8000f8e9620 */
[C---:B------:R-:W-:Y:S02]  /*be70*/  LOP3.LUT R19, R16.reuse, 0xffff, RZ, 0xc0, !PT ;  /* 0x0000ffff10137812 */ /* 0x040fe400078ec0ff */
[----:B------:R-:W-:Y:S02]  /*be80*/  LOP3.LUT R29, R16, 0xff, RZ, 0xc0, !PT ;  /* 0x000000ff101d7812 */ /* 0x000fe400078ec0ff */
[----:B------:R-:W-:-:S04]  /*be90*/  SHF.R.U32.HI R19, RZ, 0x8, R19 ;  /* 0x00000008ff137819 */ /* 0x000fc80000011613 */
[----:B------:R-:W-:Y:S02]  /*bea0*/  PRMT R29, R29, 0x5410, R19 ;  /* 0x000054101d1d7816 */ /* 0x000fe40000000013 */
[--C-:B------:R-:W-:Y:S02]  /*beb0*/  SHF.R.U32.HI R19, RZ, 0x10, R16.reuse ;  /* 0x00000010ff137819 */ /* 0x100fe40000011610 */
[----:B------:R-:W-:Y:S02]  /*bec0*/  SHF.R.U32.HI R75, RZ, 0x18, R16 ;  /* 0x00000018ff4b7819 */ /* 0x000fe40000011610 */
[----:B------:R-:W-:Y:S02]  /*bed0*/  LOP3.LUT R19, R19, 0xff, RZ, 0xc0, !PT ;  /* 0x000000ff13137812 */ /* 0x000fe400078ec0ff */
[----:B------:R-:W-:Y:S02]  /*bee0*/  LOP3.LUT R16, R36, 0xffff, RZ, 0xc0, !PT ;  /* 0x0000ffff24107812 */ /* 0x000fe400078ec0ff */
[----:B------:R-:W-:-:S02]  /*bef0*/  PRMT R75, R19, 0x5410, R75 ;  /* 0x00005410134b7816 */ /* 0x000fc4000000004b */
[----:B------:R-:W-:Y:S01]  /*bf00*/  LOP3.LUT R19, R17, R91, RZ, 0xc0, !PT ;  /* 0x0000005b11137212 */ /* 0x000fe200078ec0ff */
[----:B------:R-:W-:Y:S01]  /*bf10*/  IMAD.WIDE.U32 R90, R101, -0x326172a9, RZ ;  /* 0xcd9e8d57655a7825 */ /* 0x000fe200078e00ff */
[----:B------:R-:W-:Y:S02]  /*bf20*/  SHF.R.U32.HI R16, RZ, 0x8, R16 ;  /* 0x00000008ff107819 */ /* 0x000fe40000011610 */
[----:B------:R-:W-:Y:S02]  /*bf30*/  LOP3.LUT R73, R36, 0xff, RZ, 0xc0, !PT ;  /* 0x000000ff24497812 */ /* 0x000fe400078ec0ff */
[----:B------:R-:W-:Y:S02]  /*bf40*/  SHF.R.U32.HI R55, RZ, 0x10, R36 ;  /* 0x00000010ff377819 */ /* 0x000fe40000011624 */
[----:B------:R-:W-:Y:S02]  /*bf50*/  PRMT R73, R73, 0x5410, R16 ;  /* 0x0000541049497816 */ /* 0x000fe40000000010 */
[----:B------:R-:W-:-:S02]  /*bf60*/  SHF.R.U32.HI R16, RZ, 0x18, R36 ;  /* 0x00000018ff107819 */ /* 0x000fc40000011624 */
[----:B------:R-:W-:Y:S02]  /*bf70*/  LOP3.LUT R55, R55, 0xff, RZ, 0xc0, !PT ;  /* 0x000000ff37377812 */ /* 0x000fe400078ec0ff */
[----:B------:R-:W-:Y:S02]  /*bf80*/  LOP3.LUT R133, R133, UR26, R90, 0x96, !PT ;  /* 0x0000001a85857c12 */ /* 0x000fe4000f8e965a */
[----:B------:R-:W-:Y:S02]  /*bf90*/  LOP3.LUT R92, R91, R7, RZ, 0x3c, !PT ;  /* 0x000000075b5c7212 */ /* 0x000fe400078e3cff */
[----:B------:R-:W-:Y:S01]  /*bfa0*/  PRMT R55, R55, 0x5410, R16 ;  /* 0x0000541037377816 */ /* 0x000fe20000000010 */
[----:B------:R-:W-:-:S04]  /*bfb0*/  IMAD.WIDE.U32 R16, R133, -0x2daee0ad, RZ ;  /* 0xd2511f5385107825 */ /* 0x000fc800078e00ff */
[----:B------:R-:W-:Y:S01]  /*bfc0*/  IMAD.WIDE.U32 R92, R92, -0x2daee0ad, RZ ;  /* 0xd2511f535c5c7825 */ /* 0x000fe200078e00ff */
[----:B------:R-:W-:Y:S01]  /*bfd0*/  LOP3.LUT R12, R97, UR18, R16, 0x96, !PT ;  /* 0x00000012610c7c12 */ /* 0x000fe2000f8e9610 */
[----:B------:R-:W-:-:S03]  /*bfe0*/  HSET2.LE.AND R16, R15, R132, PT ;  /* 0x000000840f107233 */ /* 0x000fc60003803000 */
[----:B------:R-:W-:Y:S02]  /*bff0*/  LOP3.LUT R84, R93, UR25, R94, 0x96, !PT ;  /* 0x000000195d547c12 */ /* 0x000fe4000f8e965e */
[----:B------:R-:W-:Y:S02]  /*c000*/  LOP3.LUT R17, R17, UR22, R92, 0x96, !PT ;  /* 0x0000001611117c12 */ /* 0x000fe4000f8e965c */
[----:B------:R-:W-:Y:S01]  /*c010*/  LOP3.LUT R20, R20, R86, RZ, 0xc0, !PT ;  /* 0x0000005614147212 */ /* 0x000fe200078ec0ff */
[----:B------:R-:W-:Y:S01]  /*c020*/  IMAD.WIDE.U32 R86, R12, -0x326172a9, RZ ;  /* 0xcd9e8d570c567825 */ /* 0x000fe200078e00ff */
[----:B------:R-:W-:-:S03]  /*c030*/  LOP3.LUT R15, R13, R85, RZ, 0xc0, !PT ;  /* 0x000000550d0f7212 */ /* 0x000fc600078ec0ff */
[----:B------:R-:W-:-:S04]  /*c040*/  IMAD.WIDE.U32 R36, R17, -0x326172a9, RZ ;  /* 0xcd9e8d5711247825 */ /* 0x000fc800078e00ff */
[----:B------:R-:W-:Y:S01]  /*c050*/  IMAD.WIDE.U32 R84, R84, -0x326172a9, RZ ;  /* 0xcd9e8d5754547825 */ /* 0x000fe200078e00ff */
[----:B------:R-:W-:-:S04]  /*c060*/  LOP3.LUT R12, R87, UR14, R36, 0x96, !PT ;  /* 0x0000000e570c7c12 */ /* 0x000fc8000f8e9624 */
[----:B------:R-:W-:Y:S01]  /*c070*/  LOP3.LUT R13, R37, UR19, R84, 0x96, !PT ;  /* 0x00000013250d7c12 */ /* 0x000fe2000f8e9654 */
[----:B--2---:R-:W-:Y:S02]  /*c080*/  IMAD.MOV.U32 R157, RZ, RZ, R143 ;  /* 0x000000ffff9d7224 */ /* 0x004fe400078e008f */
[----:B------:R-:W-:Y:S02]  /*c090*/  IMAD.MOV.U32 R143, RZ, RZ, R38 ;  /* 0x000000ffff8f7224 */ /* 0x000fe400078e0026 */
[----:B------:R-:W-:-:S04]  /*c0a0*/  IMAD.WIDE.U32 R38, R13, -0x2daee0ad, RZ ;  /* 0xd2511f530d267825 */ /* 0x000fc800078e00ff */
[----:B------:R-:W-:Y:S01]  /*c0b0*/  IMAD.WIDE.U32 R36, R12, -0x2daee0ad, RZ ;  /* 0xd2511f530c247825 */ /* 0x000fe200078e00ff */
[----:B------:R-:W-:-:S04]  /*c0c0*/  LOP3.LUT R13, R39, UR13, R96, 0x96, !PT ;  /* 0x0000000d270d7c12 */ /* 0x000fc8000f8e9660 */
[----:B------:R-:W-:Y:S01]  /*c0d0*/  LOP3.LUT R12, R37, UR9, R38, 0x96, !PT ;  /* 0x00000009250c7c12 */ /* 0x000fe2000f8e9626 */
[----:B------:R-:W-:-:S04]  /*c0e0*/  IMAD.WIDE.U32 R94, R13, -0x326172a9, RZ ;  /* 0xcd9e8d570d5e7825 */ /* 0x000fc800078e00ff */
[----:B------:R-:W-:Y:S01]  /*c0f0*/  IMAD.WIDE.U32 R38, R12, -0x326172a9, RZ ;  /* 0xcd9e8d570c267825 */ /* 0x000fe200078e00ff */
[----:B------:R-:W-:-:S04]  /*c100*/  LOP3.LUT R16, R16, R83, RZ, 0xc0, !PT ;  /* 0x0000005310107212 */ /* 0x000fc800078ec0ff */
[C---:B------:R-:W-:Y:S02]  /*c110*/  LOP3.LUT R17, R38.reuse, 0xffff, RZ, 0xc0, !PT ;  /* 0x0000ffff26117812 */ /* 0x040fe400078ec0ff */
[----:B------:R-:W-:Y:S01]  /*c120*/  LOP3.LUT R12, R39, UR29, R94, 0x96, !PT ;  /* 0x0000001d270c7c12 */ /* 0x000fe2000f8e965e */
[----:B------:R-:W-:Y:S01]  /*c130*/  IMAD.MOV.U32 R94, RZ, RZ, R148 ;  /* 0x000000ffff5e7224 */ /* 0x000fe200078e0094 */
[----:B------:R-:W-:Y:S01]  /*c140*/  SHF.R.U32.HI R17, RZ, 0x8, R17 ;  /* 0x00000008ff117819 */ /* 0x000fe20000011611 */
[----:B------:R-:W-:Y:S01]  /*c150*/  IMAD.MOV.U32 R148, RZ, RZ, R147 ;  /* 0x000000ffff947224 */ /* 0x000fe200078e0093 */
[----:B------:R-:W-:Y:S01]  /*c160*/  LOP3.LUT R83, R38, 0xff, RZ, 0xc0, !PT ;  /* 0x000000ff26537812 */ /* 0x000fe200078ec0ff */
[----:B------:R-:W-:Y:S01]  /*c170*/  IMAD.MOV.U32 R147, RZ, RZ, R54 ;  /* 0x000000ffff937224 */ /* 0x000fe200078e0036 */
[----:B------:R-:W-:Y:S02]  /*c180*/  LOP3.LUT R13, R95, UR10, R86, 0x96, !PT ;  /* 0x0000000a5f0d7c12 */ /* 0x000fe4000f8e9656 */
[----:B------:R-:W-:-:S02]  /*c190*/  SHF.R.U32.HI R54, RZ, 0x10, R38 ;  /* 0x00000010ff367819 */ /* 0x000fc40000011626 */
[----:B------:R-:W-:Y:S02]  /*c1a0*/  PRMT R83, R83, 0x5410, R17 ;  /* 0x0000541053537816 */ /* 0x000fe40000000011 */
[----:B------:R-:W-:Y:S01]  /*c1b0*/  SHF.R.U32.HI R17, RZ, 0x18, R38 ;  /* 0x00000018ff117819 */ /* 0x000fe20000011626 */
[----:B------:R-:W-:Y:S01]  /*c1c0*/  IMAD.WIDE.U32 R38, R13, -0x2daee0ad, RZ ;  /* 0xd2511f530d267825 */ /* 0x000fe200078e00ff */
[----:B------:R-:W-:-:S03]  /*c1d0*/  LOP3.LUT R54, R54, 0xff, RZ, 0xc0, !PT ;  /* 0x000000ff36367812 */ /* 0x000fc600078ec0ff */
[----:B------:R-:W-:Y:S01]  /*c1e0*/  IMAD.MOV.U32 R95, RZ, RZ, R149 ;  /* 0x000000ffff5f7224 */ /* 0x000fe200078e0095 */
[----:B------:R-:W-:Y:S01]  /*c1f0*/  PRMT R54, R54, 0x5410, R17 ;  /* 0x0000541036367816 */ /* 0x000fe20000000011 */
[----:B------:R-:W-:Y:S01]  /*c200*/  IMAD.MOV.U32 R149, RZ, RZ, R144 ;  /* 0x000000ffff957224 */ /* 0x000fe200078e0090 */
[C---:B------:R-:W-:Y:S01]  /*c210*/  LOP3.LUT R17, R38.reuse, 0xffff, RZ, 0xc0, !PT ;  /* 0x0000ffff26117812 */ /* 0x040fe200078ec0ff */
[----:B------:R-:W-:Y:S02]  /*c220*/  IMAD.MOV.U32 R144, RZ, RZ, R213 ;  /* 0x000000ffff907224 */ /* 0x000fe400078e00d5 */
[----:B------:R-:W-:Y:S01]  /*c230*/  IMAD.MOV.U32 R213, RZ, RZ, R51 ;  /* 0x000000ffffd57224 */ /* 0x000fe200078e0033 */
[----:B------:R-:W-:Y:S02]  /*c240*/  SHF.R.U32.HI R17, RZ, 0x8, R17 ;  /* 0x00000008ff117819 */ /* 0x000fe40000011611 */
[----:B------:R-:W-:Y:S02]  /*c250*/  LOP3.LUT R51, R38, 0xff, RZ, 0xc0, !PT ;  /* 0x000000ff26337812 */ /* 0x000fe400078ec0ff */
[----:B------:R-:W-:-:S02]  /*c260*/  SHF.R.U32.HI R49, RZ, 0x10, R38 ;  /* 0x00000010ff317819 */ /* 0x000fc40000011626 */
[----:B------:R-:W-:Y:S02]  /*c270*/  PRMT R51, R51, 0x5410, R17 ;  /* 0x0000541033337816 */ /* 0x000fe40000000011 */
[----:B------:R-:W-:Y:S02]  /*c280*/  SHF.R.U32.HI R17, RZ, 0x18, R38 ;  /* 0x00000018ff117819 */ /* 0x000fe40000011626 */
[----:B------:R-:W-:-:S04]  /*c290*/  LOP3.LUT R49, R49, 0xff, RZ, 0xc0, !PT ;  /* 0x000000ff31317812 */ /* 0x000fc800078ec0ff */
[----:B------:R-:W-:Y:S02]  /*c2a0*/  PRMT R49, R49, 0x5410, R17 ;  /* 0x0000541031317816 */ /* 0x000fe40000000011 */
[----:B------:R-:W-:Y:S02]  /*c2b0*/  LOP3.LUT R17, R10, R82, RZ, 0xc0, !PT ;  /* 0x000000520a117212 */ /* 0x000fe400078ec0ff */
[C---:B------:R-:W-:Y:S02]  /*c2c0*/  LOP3.LUT R10, R12.reuse, 0xffff, RZ, 0xc0, !PT ;  /* 0x0000ffff0c0a7812 */ /* 0x040fe400078ec0ff */
[----:B------:R-:W-:Y:S02]  /*c2d0*/  LOP3.LUT R13, R39, UR28, R36, 0x96, !PT ;  /* 0x0000001c270d7c12 */ /* 0x000fe4000f8e9624 */
[----:B------:R-:W-:Y:S02]  /*c2e0*/  SHF.R.U32.HI R10, RZ, 0x8, R10 ;  /* 0x00000008ff0a7819 */ /* 0x000fe4000001160a */
[----:B------:R-:W-:-:S02]  /*c2f0*/  LOP3.LUT R39, R12, 0xff, RZ, 0xc0, !PT ;  /* 0x000000ff0c277812 */ /* 0x000fc400078ec0ff */
[----:B------:R-:W-:Y:S02]  /*c300*/  SHF.R.U32.HI R38, RZ, 0x18, R12 ;  /* 0x00000018ff267819 */ /* 0x000fe4000001160c */
[----:B------:R-:W-:Y:S02]  /*c310*/  PRMT R39, R39, 0x5410, R10 ;  /* 0x0000541027277816 */ /* 0x000fe4000000000a */
[----:B------:R-:W-:Y:S02]  /*c320*/  SHF.R.U32.HI R10, RZ, 0x10, R12 ;  /* 0x00000010ff0a7819 */ /* 0x000fe4000001160c */
[----:B------:R-:W-:Y:S02]  /*c330*/  LOP3.LUT R12, R9, R81, RZ, 0xc0, !PT ;  /* 0x00000051090c7212 */ /* 0x000fe400078ec0ff */
[C---:B------:R-:W-:Y:S02]  /*c340*/  LOP3.LUT R9, R13.reuse, 0xffff, RZ, 0xc0, !PT ;  /* 0x0000ffff0d097812 */ /* 0x040fe400078ec0ff */
[----:B------:R-:W-:-:S02]  /*c350*/  LOP3.LUT R32, R13, 0xff, RZ, 0xc0, !PT ;  /* 0x000000ff0d207812 */ /* 0x000fc400078ec0ff */
[----:B------:R-:W-:Y:S01]  /*c360*/  SHF.R.U32.HI R9, RZ, 0x8, R9 ;  /* 0x00000008ff097819 */ /* 0x000fe20000011609 */
[----:B------:R-:W-:Y:S01]  /*c370*/  IMAD.MOV.U32 R138, RZ, RZ, R145 ;  /* 0x000000ffff8a7224 */ /* 0x000fe200078e0091 */
[----:B------:R-:W-:Y:S02]  /*c380*/  LOP3.LUT R35, R35, UR26, R90, 0x96, !PT ;  /* 0x0000001a23237c12 */ /* 0x000fe4000f8e965a */
[----:B------:R-:W-:Y:S01]  /*c390*/  PRMT R32, R32, 0x5410, R9 ;  /* 0x0000541020207816 */ /* 0x000fe20000000009 */
[----:B------:R-:W-:Y:S01]  /*c3a0*/  IMAD.MOV.U32 R145, RZ, RZ, R152 ;  /* 0x000000ffff917224 */ /* 0x000fe200078e0098 */
[----:B------:R-:W-:Y:S01]  /*c3b0*/  SHF.R.U32.HI R9, RZ, 0x10, R13 ;  /* 0x00000010ff097819 */ /* 0x000fe2000001160d */
[----:B------:R-:W-:Y:S01]  /*c3c0*/  IMAD.MOV.U32 R152, RZ, RZ, R153 ;  /* 0x000000ffff987224 */ /* 0x000fe200078e0099 */
[----:B------:R-:W-:Y:S01]  /*c3d0*/  LOP3.LUT R10, R10, 0xff, RZ, 0xc0, !PT ;  /* 0x000000ff0a0a7812 */ /* 0x000fe200078ec0ff */
[----:B------:R-:W-:Y:S01]  /*c3e0*/  IMAD.MOV.U32 R153, RZ, RZ, R31 ;  /* 0x000000ffff997224 */ /* 0x000fe200078e001f */
[----:B------:R-:W-:Y:S01]  /*c3f0*/  SHF.R.U32.HI R31, RZ, 0x18, R13 ;  /* 0x00000018ff1f7819 */ /* 0x000fe2000001160d */
[----:B------:R-:W-:Y:S01]  /*c400*/  IMAD.WIDE.U32 R36, R35, -0x2daee0ad, RZ ;  /* 0xd2511f5323247825 */ /* 0x000fe200078e00ff */
[----:B------:R-:W-:-:S02]  /*c410*/  LOP3.LUT R9, R9, 0xff, RZ, 0xc0, !PT ;  /* 0x000000ff09097812 */ /* 0x000fc400078ec0ff */
[----:B------:R-:W-:Y:S01]  /*c420*/  PRMT R38, R10, 0x5410, R38 ;  /* 0x000054100a267816 */ /* 0x000fe20000000026 */
[--C-:B------:R-:W-:Y:S01]  /*c430*/  HSET2.LE.AND R10, R28, R132.reuse, PT ;  /* 0x000000841c0a7233 */ /* 0x100fe20003803000 */
[----:B------:R-:W-:Y:S01]  /*c440*/  PRMT R31, R9, 0x5410, R31 ;  /* 0x00005410091f7816 */ /* 0x000fe2000000001f */
[--C-:B------:R-:W-:Y:S01]  /*c450*/  HSET2.LE.AND R9, R30, R132.reuse, PT ;  /* 0x000000841e097233 */ /* 0x100fe20003803000 */
[----:B------:R-:W-:Y:S01]  /*c460*/  LOP3.LUT R13, R8, R80, RZ, 0xc0, !PT ;  /* 0x00000050080d7212 */ /* 0x000fe200078ec0ff */
[----:B------:R-:W-:Y:S01]  /*c470*/  HSET2.LE.AND R8, R33, R132, PT ;  /* 0x0000008421087233 */ /* 0x000fe20003803000 */
[----:B------:R-:W-:Y:S02]  /*c480*/  LOP3.LUT R28, R37, UR22, R92, 0x96, !PT ;  /* 0x00000016251c7c12 */ /* 0x000fe4000f8e965c */
[----:B------:R-:W-:Y:S02]  /*c490*/  LOP3.LUT R34, R85, UR24, R34, 0x96, !PT ;  /* 0x0000001855227c12 */ /* 0x000fe4000f8e9622 */
[----:B------:R-:W-:-:S02]  /*c4a0*/  LOP3.LUT R8, R8, R79, RZ, 0xc0, !PT ;  /* 0x0000004f08087212 */ /* 0x000fc400078ec0ff */
[----:B------:R-:W-:Y:S01]  /*c4b0*/  LOP3.LUT R9, R9, R78, RZ, 0xc0, !PT ;  /* 0x0000004e09097212 */ /* 0x000fe200078ec0ff */
[----:B------:R-:W-:-:S04]  /*c4c0*/  IMAD.WIDE.U32 R78, R28, -0x326172a9, RZ ;  /* 0xcd9e8d571c4e7825 */ /* 0x000fc800078e00ff */
        /* <DEDUP_REMOVED lines=12> */
[C---:B------:R-:W-:Y:S02]  /*c590*/  LOP3.LUT R33, R34.reuse, 0xffff, RZ, 0xc0, !PT ;  /* 0x0000ffff22217812 */ /* 0x040fe400078ec0ff */
[----:B------:R-:W-:Y:S02]  /*c5a0*/  LOP3.LUT R28, R35, UR29, R36, 0x96, !PT ;  /* 0x0000001d231c7c12 */ /* 0x000fe4000f8e9624 */
[----:B------:R-:W-:Y:S02]  /*c5b0*/  SHF.R.U32.HI R33, RZ, 0x8, R33 ;  /* 0x00000008ff217819 */ /* 0x000fe40000011621 */
[----:B------:R-:W-:-:S04]  /*c5c0*/  LOP3.LUT R36, R34, 0xff, RZ, 0xc0, !PT ;  /* 0x000000ff22247812 */ /* 0x000fc800078ec0ff */
[----:B------:R-:W-:Y:S02]  /*c5d0*/  PRMT R36, R36, 0x5410, R33 ;  /* 0x0000541024247816 */ /* 0x000fe40000000021 */
[--C-:B------:R-:W-:Y:S02]  /*c5e0*/  SHF.R.U32.HI R33, RZ, 0x10, R34.reuse ;  /* 0x00000010ff217819 */ /* 0x100fe40000011622 */
[----:B------:R-:W-:Y:S02]  /*c5f0*/  SHF.R.U32.HI R34, RZ, 0x18, R34 ;  /* 0x00000018ff227819 */ /* 0x000fe40000011622 */
[----:B------:R-:W-:-:S04]  /*c600*/  LOP3.LUT R33, R33, 0xff, RZ, 0xc0, !PT ;  /* 0x000000ff21217812 */ /* 0x000fc800078ec0ff */
[----:B------:R-:W-:Y:S02]  /*c610*/  PRMT R33, R33, 0x5410, R34 ;  /* 0x0000541021217816 */ /* 0x000fe40000000022 */
[C---:B------:R-:W-:Y:S01]  /*c620*/  LOP3.LUT R34, R28.reuse, 0xffff, RZ, 0xc0, !PT ;  /* 0x0000ffff1c227812 */ /* 0x040fe200078ec0ff */
[----:B------:R-:W-:Y:S01]  /*c630*/  HSET2.LE.AND R11, R11, R132, PT ;  /* 0x000000840b0b7233 */ /* 0x000fe20003803000 */
[----:B------:R-:W-:Y:S02]  /*c640*/  LOP3.LUT R37, R28, 0xff, RZ, 0xc0, !PT ;  /* 0x000000ff1c257812 */ /* 0x000fe400078ec0ff */
[----:B------:R-:W-:Y:S02]  /*c650*/  SHF.R.U32.HI R34, RZ, 0x8, R34 ;  /* 0x00000008ff227819 */ /* 0x000fe40000011622 */
[----:B------:R-:W-:Y:S02]  /*c660*/  LOP3.LUT R10, R10, R77, RZ, 0xc0, !PT ;  /* 0x0000004d0a0a7212 */ /* 0x000fe400078ec0ff */
[----:B------:R-:W-:Y:S01]  /*c670*/  LOP3.LUT R11, R11, R76, RZ, 0xc0, !PT ;  /* 0x0000004c0b0b7212 */ /* 0x000fe200078ec0ff */
[----:B------:R-:W-:Y:S01]  /*c680*/  IMAD.WIDE.U32 R76, R30, -0x2daee0ad, RZ ;  /* 0xd2511f531e4c7825 */ /* 0x000fe200078e00ff */
[----:B------:R-:W-:-:S02]  /*c690*/  PRMT R37, R37, 0x5410, R34 ;  /* 0x0000541025257816 */ /* 0x000fc40000000022 */
[--C-:B------:R-:W-:Y:S01]  /*c6a0*/  SHF.R.U32.HI R34, RZ, 0x10, R28.reuse ;  /* 0x00000010ff227819 */ /* 0x100fe2000001161c */
[----:B------:R-:W-:Y:S01]  /*c6b0*/  HSET2.LE.AND R30, R29, R132, PT ;  /* 0x000000841d1e7233 */ /* 0x000fe20003803000 */
[----:B------:R-:W-:Y:S02]  /*c6c0*/  SHF.R.U32.HI R28, RZ, 0x18, R28 ;  /* 0x00000018ff1c7819 */ /* 0x000fe4000001161c */
[----:B------:R-:W-:Y:S02]  /*c6d0*/  LOP3.LUT R34, R34, 0xff, RZ, 0xc0, !PT ;  /* 0x000000ff22227812 */ /* 0x000fe400078ec0ff */
[----:B------:R-:W-:Y:S02]  /*c6e0*/  LOP3.LUT R29, R77, UR28, R78, 0x96, !PT ;  /* 0x0000001c4d1d7c12 */ /* 0x000fe4000f8e964e */
[----:B------:R-:W-:Y:S02]  /*c6f0*/  PRMT R28, R34, 0x5410, R28 ;  /* 0x00005410221c7816 */ /* 0x000fe4000000001c */
[----:B------:R-:W-:-:S02]  /*c700*/  LOP3.LUT R34, R29, 0xffff, RZ, 0xc0, !PT ;  /* 0x0000ffff1d227812 */ /* 0x000fc400078ec0ff */
[----:B------:R-:W-:Y:S02]  /*c710*/  LOP3.LUT R160, R30, R160, RZ, 0xc0, !PT ;  /* 0x000000a01ea07212 */ /* 0x000fe400078ec0ff */
[----:B------:R-:W-:Y:S02]  /*c720*/  SHF.R.U32.HI R34, RZ, 0x8, R34 ;  /* 0x00000008ff227819 */ /* 0x000fe40000011622 */
[----:B------:R-:W-:-:S04]  /*c730*/  LOP3.LUT R30, R29, 0xff, RZ, 0xc0, !PT ;  /* 0x000000ff1d1e7812 */ /* 0x000fc800078ec0ff */
[----:B------:R-:W-:Y:S02]  /*c740*/  PRMT R30, R30, 0x5410, R34 ;  /* 0x000054101e1e7816 */ /* 0x000fe40000000022 */
[--C-:B------:R-:W-:Y:S02]  /*c750*/  SHF.R.U32.HI R34, RZ, 0x10, R29.reuse ;  /* 0x00000010ff227819 */ /* 0x100fe4000001161d */
[----:B------:R-:W-:Y:S02]  /*c760*/  SHF.R.U32.HI R29, RZ, 0x18, R29 ;  /* 0x00000018ff1d7819 */ /* 0x000fe4000001161d */
[----:B------:R-:W-:-:S04]  /*c770*/  LOP3.LUT R34, R34, 0xff, RZ, 0xc0, !PT ;  /* 0x000000ff22227812 */ /* 0x000fc800078ec0ff */
[----:B------:R-:W-:Y:S02]  /*c780*/  PRMT R29, R34, 0x5410, R29 ;  /* 0x00005410221d7816 */ /* 0x000fe4000000001d */
[C---:B------:R-:W-:Y:S02]  /*c790*/  LOP3.LUT R34, R76.reuse, 0xffff, RZ, 0xc0, !PT ;  /* 0x0000ffff4c227812 */ /* 0x040fe400078ec0ff */
[----:B------:R-:W-:Y:S02]  /*c7a0*/  LOP3.LUT R35, R76, 0xff, RZ, 0xc0, !PT ;  /* 0x000000ff4c237812 */ /* 0x000fe400078ec0ff */
[----:B------:R-:W-:-:S04]  /*c7b0*/  SHF.R.U32.HI R34, RZ, 0x8, R34 ;  /* 0x00000008ff227819 */ /* 0x000fc80000011622 */
[----:B------:R-:W-:Y:S02]  /*c7c0*/  PRMT R35, R35, 0x5410, R34 ;  /* 0x0000541023237816 */ /* 0x000fe40000000022 */
[--C-:B------:R-:W-:Y:S02]  /*c7d0*/  SHF.R.U32.HI R34, RZ, 0x10, R76.reuse ;  /* 0x00000010ff227819 */ /* 0x100fe4000001164c */
[----:B------:R-:W-:Y:S02]  /*c7e0*/  SHF.R.U32.HI R76, RZ, 0x18, R76 ;  /* 0x00000018ff4c7819 */ /* 0x000fe4000001164c */
[----:B------:R-:W-:-:S04]  /*c7f0*/  LOP3.LUT R34, R34, 0xff, RZ, 0xc0, !PT ;  /* 0x000000ff22227812 */ /* 0x000fc800078ec0ff */
[----:B------:R-:W-:Y:S01]  /*c800*/  PRMT R34, R34, 0x5410, R76 ;  /* 0x0000541022227816 */ /* 0x000fe2000000004c */
[--C-:B------:R-:W-:Y:S01]  /*c810*/  HSET2.LE.AND R76, R75, R132.reuse, PT ;  /* 0x000000844b4c7233 */ /* 0x100fe20003803000 */
[----:B------:R-:W-:Y:S01]  /*c820*/  LOP3.LUT R75, R141, UR26, R90, 0x96, !PT ;  /* 0x0000001a8d4b7c12 */ /* 0x000fe2000f8e965a */
[----:B------:R-:W-:Y:S01]  /*c830*/  HSET2.LE.AND R55, R55, R132, PT ;  /* 0x0000008437377233 */ /* 0x000fe20003803000 */
[----:B------:R-:W-:Y:S02]  /*c840*/  LOP3.LUT R140, R85, UR24, R140, 0x96, !PT ;  /* 0x00000018558c7c12 */ /* 0x000fe4000f8e968c */
[----:B------:R-:W-:Y:S01]  /*c850*/  LOP3.LUT R161, R76, R161, RZ, 0xc0, !PT ;  /* 0x000000a14ca17212 */ /* 0x000fe200078ec0ff */
[----:B------:R-:W-:Y:S01]  /*c860*/  IMAD.WIDE.U32 R76, R75, -0x2daee0ad, RZ ;  /* 0xd2511f534b4c7825 */ /* 0x000fe200078e00ff */
[----:B------:R-:W-:-:S03]  /*c870*/  LOP3.LUT R163, R55, R163, RZ, 0xc0, !PT ;  /* 0x000000a337a37212 */ /* 0x000fc600078ec0ff */
[----:B------:R-:W-:Y:S01]  /*c880*/  IMAD.WIDE.U32 R140, R140, -0x2daee0ad, RZ ;  /* 0xd2511f538c8c7825 */ /* 0x000fe200078e00ff */
[----:B------:R-:W-:-:S05]  /*c890*/  LOP3.LUT R55, R77, UR22, R92, 0x96, !PT ;  /* 0x000000164d377c12 */ /* 0x000fca000f8e965c */
[----:B------:R-:W-:Y:S01]  /*c8a0*/  IMAD.WIDE.U32 R80, R55, -0x326172a9, RZ ;  /* 0xcd9e8d5737507825 */ /* 0x000fe200078e00ff */
[----:B------:R-:W-:Y:S01]  /*c8b0*/  LOP3.LUT R55, R141, UR18, R76, 0x96, !PT ;  /* 0x000000128d377c12 */ /* 0x000fe2000f8e964c */
[----:B------:R-:W-:-:S04]  /*c8c0*/  HSET2.LE.AND R73, R73, R132, PT ;  /* 0x0000008449497233 */ /* 0x000fc80003803000 */
[----:B------:R-:W-:Y:S01]  /*c8d0*/  IMAD.WIDE.U32 R78, R55, -0x326172a9, RZ ;  /* 0xcd9e8d57374e7825 */ /* 0x000fe200078e00ff */
[----:B------:R-:W-:Y:S02]  /*c8e0*/  LOP3.LUT R162, R73, R162, RZ, 0xc0, !PT ;  /* 0x000000a249a27212 */ /* 0x000fe400078ec0ff */
[----:B------:R-:W-:Y:S02]  /*c8f0*/  LOP3.LUT R73, R81, UR19, R84, 0x96, !PT ;  /* 0x0000001351497c12 */ /* 0x000fe4000f8e9654 */
[----:B------:R-:W-:-:S03]  /*c900*/  LOP3.LUT R80, R79, UR14, R80, 0x96, !PT ;  /* 0x0000000e4f507c12 */ /* 0x000fc6000f8e9650 */
[----:B------:R-:W-:-:S04]  /*c910*/  IMAD.WIDE.U32 R76, R73, -0x2daee0ad, RZ ;  /* 0xd2511f53494c7825 */ /* 0x000fc800078e00ff */
[----:B------:R-:W-:Y:S01]  /*c920*/  IMAD.WIDE.U32 R80, R80, -0x2daee0ad, RZ ;  /* 0xd2511f5350507825 */ /* 0x000fe200078e00ff */
[----:B------:R-:W-:Y:S01]  /*c930*/  HSET2.LE.AND R83, R83, R132, PT ;  /* 0x0000008453537233 */ /* 0x000fe20003803000 */
[----:B------:R-:W-:-:S03]  /*c940*/  LOP3.LUT R73, R77, UR13, R140, 0x96, !PT ;  /* 0x0000000d4d497c12 */ /* 0x000fc6000f8e968c */
[----:B------:R-:W-:Y:S02]  /*c950*/  LOP3.LUT R55, R81, UR9, R76, 0x96, !PT ;  /* 0x0000000951377c12 */ /* 0x000fe4000f8e964c */
[----:B------:R-:W-:-:S03]  /*c960*/  LOP3.LUT R70, R83, R70, RZ, 0xc0, !PT ;  /* 0x0000004653467212 */ /* 0x000fc600078ec0ff */
[----:B------:R-:W-:-:S04]  /*c970*/  IMAD.WIDE.U32 R82, R55, -0x326172a9, RZ ;  /* 0xcd9e8d5737527825 */ /* 0x000fc800078e00ff */
[----:B------:R-:W-:Y:S01]  /*c980*/  IMAD.WIDE.U32 R76, R73, -0x326172a9, RZ ;  /* 0xcd9e8d57494c7825 */ /* 0x000fe200078e00ff */
[----:B------:R-:W-:-:S04]  /*c990*/  LOP3.LUT R73, R82, 0xffff, RZ, 0xc0, !PT ;  /* 0x0000ffff52497812 */ /* 0x000fc800078ec0ff */
[----:B------:R-:W-:Y:S02]  /*c9a0*/  LOP3.LUT R78, R77, UR10, R78, 0x96, !PT ;  /* 0x0000000a4d4e7c12 */ /* 0x000fe4000f8e964e */
[----:B------:R-:W-:Y:S02]  /*c9b0*/  LOP3.LUT R55, R83, UR29, R76, 0x96, !PT ;  /* 0x0000001d53377c12 */ /* 0x000fe4000f8e964c */
[----:B------:R-:W-:Y:S02]  /*c9c0*/  SHF.R.U32.HI R73, RZ, 0x8, R73 ;  /* 0x00000008ff497819 */ /* 0x000fe40000011649 */
[----:B------:R-:W-:Y:S02]  /*c9d0*/  LOP3.LUT R77, R82, 0xff, RZ, 0xc0, !PT ;  /* 0x000000ff524d7812 */ /* 0x000fe400078ec0ff */
[----:B------:R-:W-:Y:S02]  /*c9e0*/  SHF.R.U32.HI R76, RZ, 0x10, R82 ;  /* 0x00000010ff4c7819 */ /* 0x000fe40000011652 */
[----:B------:R-:W-:-:S02]  /*c9f0*/  PRMT R77, R77, 0x5410, R73 ;  /* 0x000054104d4d7816 */ /* 0x000fc40000000049 */
[----:B------:R-:W-:Y:S02]  /*ca00*/  SHF.R.U32.HI R73, RZ, 0x18, R82 ;  /* 0x00000018ff497819 */ /* 0x000fe40000011652 */
[----:B------:R-:W-:Y:S02]  /*ca10*/  LOP3.LUT R76, R76, 0xff, RZ, 0xc0, !PT ;  /* 0x000000ff4c4c7812 */ /* 0x000fe400078ec0ff */
[----:B------:R-:W-:Y:S02]  /*ca20*/  SHF.R.U32.HI R81, RZ, 0x10, R55 ;  /* 0x00000010ff517819 */ /* 0x000fe40000011637 */
[----:B------:R-:W-:Y:S01]  /*ca30*/  PRMT R76, R76, 0x5410, R73 ;  /* 0x000054104c4c7816 */ /* 0x000fe20000000049 */
[----:B------:R-:W-:Y:S01]  /*ca40*/  IMAD.WIDE.U32 R78, R78, -0x2daee0ad, RZ ;  /* 0xd2511f534e4e7825 */ /* 0x000fe200078e00ff */
[C---:B------:R-:W-:Y:S02]  /*ca50*/  LOP3.LUT R73, R55.reuse, 0xffff, RZ, 0xc0, !PT ;  /* 0x0000ffff37497812 */ /* 0x040fe400078ec0ff */
[----:B------:R-:W-:-:S02]  /*ca60*/  LOP3.LUT R82, R55, 0xff, RZ, 0xc0, !PT ;  /* 0x000000ff37527812 */ /* 0x000fc400078ec0ff */
[----:B------:R-:W-:Y:S02]  /*ca70*/  SHF.R.U32.HI R55, RZ, 0x18, R55 ;  /* 0x00000018ff377819 */ /* 0x000fe40000011637 */
[----:B------:R-:W-:-:S04]  /*ca80*/  LOP3.LUT R81, R81, 0xff, RZ, 0xc0, !PT ;  /* 0x000000ff51517812 */ /* 0x000fc800078ec0ff */
[----:B------:R-:W-:Y:S02]  /*ca90*/  PRMT R81, R81, 0x5410, R55 ;  /* 0x0000541051517816 */ /* 0x000fe40000000037 */
[----:B------:R-:W-:Y:S02]  /*caa0*/  LOP3.LUT R55, R79, UR28, R80, 0x96, !PT ;  /* 0x0000001c4f377c12 */ /* 0x000fe4000f8e9650 */
[----:B------:R-:W-:Y:S02]  /*cab0*/  SHF.R.U32.HI R73, RZ, 0x8, R73 ;  /* 0x00000008ff497819 */ /* 0x000fe40000011649 */
[----:B------:R-:W-:Y:S02]  /*cac0*/  SHF.R.U32.HI R75, RZ, 0x10, R55 ;  /* 0x00000010ff4b7819 */ /* 0x000fe40000011637 */
[----:B------:R-:W-:Y:S02]  /*cad0*/  LOP3.LUT R90, R53, UR26, R90, 0x96, !PT ;  /* 0x0000001a355a7c12 */ /* 0x000fe4000f8e965a */
[----:B------:R-:W-:-:S02]  /*cae0*/  PRMT R82, R82, 0x5410, R73 ;  /* 0x0000541052527816 */ /* 0x000fc40000000049 */
[C---:B------:R-:W-:Y:S02]  /*caf0*/  LOP3.LUT R73, R55.reuse, 0xffff, RZ, 0xc0, !PT ;  /* 0x0000ffff37497812 */ /* 0x040fe400078ec0ff */
[----:B------:R-:W-:Y:S01]  /*cb00*/  LOP3.LUT R80, R55, 0xff, RZ, 0xc0, !PT ;  /* 0x000000ff37507812 */ /* 0x000fe200078ec0ff */
[----:B------:R-:W-:Y:S01]  /*cb10*/  IMAD.WIDE.U32 R86, R90, -0x2daee0ad, RZ ;  /* 0xd2511f535a567825 */ /* 0x000fe200078e00ff */
[----:B------:R-:W-:Y:S02]  /*cb20*/  SHF.R.U32.HI R55, RZ, 0x18, R55 ;  /* 0x00000018ff377819 */ /* 0x000fe40000011637 */
[----:B------:R-:W-:Y:S02]  /*cb30*/  LOP3.LUT R75, R75, 0xff, RZ, 0xc0, !PT ;  /* 0x000000ff4b4b7812 */ /* 0x000fe400078ec0ff */
[----:B------:R-:W-:Y:S02]  /*cb40*/  SHF.R.U32.HI R73, RZ, 0x8, R73 ;  /* 0x00000008ff497819 */ /* 0x000fe40000011649 */
[----:B------:R-:W-:-:S02]  /*cb50*/  PRMT R75, R75, 0x5410, R55 ;  /* 0x000054104b4b7816 */ /* 0x000fc40000000037 */
[----:B------:R-:W-:Y:S02]  /*cb60*/  LOP3.LUT R55, R78, 0xffff, RZ, 0xc0, !PT ;  /* 0x0000ffff4e377812 */ /* 0x000fe400078ec0ff */
[----:B------:R-:W-:Y:S02]  /*cb70*/  LOP3.LUT R92, R87, UR22, R92, 0x96, !PT ;  /* 0x00000016575c7c12 */ /* 0x000fe4000f8e965c */
[----:B------:R-:W-:Y:S02]  /*cb80*/  PRMT R80, R80, 0x5410, R73 ;  /* 0x0000541050507816 */ /* 0x000fe40000000049 */
[----:B------:R-:W-:Y:S02]  /*cb90*/  SHF.R.U32.HI R55, RZ, 0x8, R55 ;  /* 0x00000008ff377819 */ /* 0x000fe40000011637 */
[----:B------:R-:W-:Y:S01]  /*cba0*/  LOP3.LUT R73, R78, 0xff, RZ, 0xc0, !PT ;  /* 0x000000ff4e497812 */ /* 0x000fe200078ec0ff */
[----:B------:R-:W-:Y:S01]  /*cbb0*/  IMAD.WIDE.U32 R92, R92, -0x326172a9, RZ ;  /* 0xcd9e8d575c5c7825 */ /* 0x000fe200078e00ff */
[----:B------:R-:W-:-:S02]  /*cbc0*/  LOP3.LUT R52, R85, UR24, R52, 0x96, !PT ;  /* 0x0000001855347c12 */ /* 0x000fc4000f8e9634 */
[----:B------:R-:W-:Y:S02]  /*cbd0*/  PRMT R73, R73, 0x5410, R55 ;  /* 0x0000541049497816 */ /* 0x000fe40000000037 */
[--C-:B------:R-:W-:Y:S02]  /*cbe0*/  SHF.R.U32.HI R91, RZ, 0x10, R78.reuse ;  /* 0x00000010ff5b7819 */ /* 0x100fe4000001164e */
[----:B------:R-:W-:Y:S01]  /*cbf0*/  SHF.R.U32.HI R55, RZ, 0x18, R78 ;  /* 0x00000018ff377819 */ /* 0x000fe2000001164e */
        /* <DEDUP_REMOVED lines=9> */
[----:B------:R-:W-:-:S04]  /*cc90*/  IMAD.WIDE.U32 R92, R53, -0x326172a9, RZ ;  /* 0xcd9e8d57355c7825 */ /* 0x000fc800078e00ff */
[----:B------:R-:W-:Y:S01]  /*cca0*/  IMAD.WIDE.U32 R86, R52, -0x326172a9, RZ ;  /* 0xcd9e8d5734567825 */ /* 0x000fe200078e00ff */
[----:B------:R-:W-:-:S04]  /*ccb0*/  LOP3.LUT R78, R93, UR10, R78, 0x96, !PT ;  /* 0x0000000a5d4e7c12 */ /* 0x000fc8000f8e964e */
[C---:B------:R-:W-:Y:S02]  /*ccc0*/  LOP3.LUT R52, R86.reuse, 0xffff, RZ, 0xc0, !PT ;  /* 0x0000ffff56347812 */ /* 0x040fe400078ec0ff */
[----:B------:R-:W-:Y:S02]  /*ccd0*/  LOP3.LUT R90, R86, 0xff, RZ, 0xc0, !PT ;  /* 0x000000ff565a7812 */ /* 0x000fe400078ec0ff */
[----:B------:R-:W-:Y:S02]  /*cce0*/  SHF.R.U32.HI R52, RZ, 0x8, R52 ;  /* 0x00000008ff347819 */ /* 0x000fe40000011634 */
[----:B------:R-:W-:Y:S01]  /*ccf0*/  SHF.R.U32.HI R83, RZ, 0x10, R86 ;  /* 0x00000010ff537819 */ /* 0x000fe20000011656 */
[----:B------:R-:W-:Y:S01]  /*cd00*/  IMAD.WIDE.U32 R78, R78, -0x2daee0ad, RZ ;  /* 0xd2511f534e4e7825 */ /* 0x000fe200078e00ff */
[----:B------:R-:W-:Y:S02]  /*cd10*/  PRMT R90, R90, 0x5410, R52 ;  /* 0x000054105a5a7816 */ /* 0x000fe40000000034 */
[----:B------:R-:W-:-:S02]  /*cd20*/  SHF.R.U32.HI R52, RZ, 0x18, R86 ;  /* 0x00000018ff347819 */ /* 0x000fc40000011656 */
[----:B------:R-:W-:-:S04]  /*cd30*/  LOP3.LUT R83, R83, 0xff, RZ, 0xc0, !PT ;  /* 0x000000ff53537812 */ /* 0x000fc800078ec0ff */
[----:B------:R-:W-:Y:S02]  /*cd40*/  PRMT R83, R83, 0x5410, R52 ;  /* 0x0000541053537816 */ /* 0x000fe40000000034 */
[----:B------:R-:W-:-:S04]  /*cd50*/  LOP3.LUT R52, R79, UR28, R84, 0x96, !PT ;  /* 0x0000001c4f347c12 */ /* 0x000fc8000f8e9654 */
[C---:B------:R-:W-:Y:S02]  /*cd60*/  LOP3.LUT R53, R52.reuse, 0xffff, RZ, 0xc0, !PT ;  /* 0x0000ffff34357812 */ /* 0x040fe400078ec0ff */
[----:B------:R-:W-:Y:S02]  /*cd70*/  LOP3.LUT R137, R52, 0xff, RZ, 0xc0, !PT ;  /* 0x000000ff34897812 */ /* 0x000fe400078ec0ff */
[----:B------:R-:W-:Y:S01]  /*cd80*/  SHF.R.U32.HI R53, RZ, 0x8, R53 ;  /* 0x00000008ff357819 */ /* 0x000fe20000011635 */
[--C-:B------:R-:W-:Y:S02]  /*cd90*/  HSET2.LE.AND R54, R54, R132.reuse, PT ;  /* 0x0000008436367233 */ /* 0x100fe40003803000 */
[--C-:B------:R-:W-:Y:S01]  /*cda0*/  HSET2.LE.AND R51, R51, R132.reuse, PT ;  /* 0x0000008433337233 */ /* 0x100fe20003803000 */
[----:B------:R-:W-:Y:S01]  /*cdb0*/  PRMT R137, R137, 0x5410, R53 ;  /* 0x0000541089897816 */ /* 0x000fe20000000035 */
[----:B------:R-:W-:Y:S01]  /*cdc0*/  HSET2.LE.AND R39, R39, R132, PT ;  /* 0x0000008427277233 */ /* 0x000fe20003803000 */
[--C-:B------:R-:W-:Y:S01]  /*cdd0*/  SHF.R.U32.HI R53, RZ, 0x10, R52.reuse ;  /* 0x00000010ff357819 */ /* 0x100fe20000011634 */
[----:B------:R-:W-:Y:S01]  /*cde0*/  IMAD.MOV.U32 R141, RZ, RZ, R213 ;  /* 0x000000ffff8d7224 */ /* 0x000fe200078e00d5 */
[----:B------:R-:W-:Y:S01]  /*cdf0*/  SHF.R.U32.HI R136, RZ, 0x18, R52 ;  /* 0x00000018ff887819 */ /* 0x000fe20000011634 */
[----:B------:R-:W-:Y:S01]  /*ce00*/  IMAD.SHL.U32 R213, R5, 0x2, RZ ;  /* 0x0000000205d57824 */ /* 0x000fe200078e00ff */
[----:B------:R-:W-:-:S02]  /*ce10*/  LOP3.LUT R52, R78, 0xffff, RZ, 0xc0, !PT ;  /* 0x0000ffff4e347812 */ /* 0x000fc400078ec0ff */
[----:B------:R-:W-:Y:S02]  /*ce20*/  LOP3.LUT R71, R54, R71, RZ, 0xc0, !PT ;  /* 0x0000004736477212 */ /* 0x000fe400078ec0ff */
[----:B------:R-:W-:Y:S01]  /*ce30*/  LOP3.LUT R54, R51, R68, RZ, 0xc0, !PT ;  /* 0x0000004433367212 */ /* 0x000fe200078ec0ff */
[--C-:B------:R-:W-:Y:S01]  /*ce40*/  HSET2.LE.AND R77, R77, R132.reuse, PT ;  /* 0x000000844d4d7233 */ /* 0x100fe20003803000 */
[----:B------:R-:W-:Y:S01]  /*ce50*/  LOP3.LUT R68, R39, R74, RZ, 0xc0, !PT ;  /* 0x0000004a27447212 */ /* 0x000fe200078ec0ff */
[----:B------:R-:W-:Y:S01]  /*ce60*/  IMAD.MOV.U32 R74, RZ, RZ, R212 ;  /* 0x000000ffff4a7224 */ /* 0x000fe200078e00d4 */
[----:B------:R-:W-:Y:S01]  /*ce70*/  SHF.R.U32.HI R52, RZ, 0x8, R52 ;  /* 0x00000008ff347819 */ /* 0x000fe20000011634 */
[----:B------:R-:W-:Y:S01]  /*ce80*/  HSET2.LE.AND R76, R76, R132, PT ;  /* 0x000000844c4c7233 */ /* 0x000fe20003803000 */
[----:B------:R-:W-:Y:S01]  /*ce90*/  LOP3.LUT R135, R78, 0xff, RZ, 0xc0, !PT ;  /* 0x000000ff4e877812 */ /* 0x000fe200078ec0ff */
[----:B------:R-:W-:Y:S01]  /*cea0*/  IMAD R212, R4, 0x2, R213 ;  /* 0x0000000204d47824 */ /* 0x000fe200078e02d5 */
[----:B------:R-:W-:-:S02]  /*ceb0*/  LOP3.LUT R133, R87, UR29, R92, 0x96, !PT ;  /* 0x0000001d57857c12 */ /* 0x000fc4000f8e965c */
[----:B------:R-:W-:Y:S02]  /*cec0*/  PRMT R135, R135, 0x5410, R52 ;  /* 0x0000541087877816 */ /* 0x000fe40000000034 */
[----:B------:R-:W-:Y:S02]  /*ced0*/  LOP3.LUT R23, R23, R99, RZ, 0xc0, !PT ;  /* 0x0000006317177212 */ /* 0x000fe400078ec0ff */
[--C-:B------:R-:W-:Y:S01]  /*cee0*/  SHF.R.U32.HI R134, RZ, 0x10, R78.reuse ;  /* 0x00000010ff867819 */ /* 0x100fe2000001164e */
[----:B------:R-:W2:Y:S01]  /*cef0*/  LDSM.16.MT88.4 R96, [R213+0x4000] ;  /* 0x00400000d560783b */ /* 0x000ea20000004200 */
[----:B------:R-:W-:Y:S02]  /*cf00*/  SHF.R.U32.HI R52, RZ, 0x18, R78 ;  /* 0x00000018ff347819 */ /* 0x000fe4000001164e */
[----:B------:R-:W-:Y:S02]  /*cf10*/  LOP3.LUT R86, R77, R43, RZ, 0xc0, !PT ;  /* 0x0000002b4d567212 */ /* 0x000fe400078ec0ff */
[----:B------:R-:W-:-:S02]  /*cf20*/  LOP3.LUT R87, R76, R47, RZ, 0xc0, !PT ;  /* 0x0000002f4c577212 */ /* 0x000fc400078ec0ff */
[----:B------:R-:W3:Y:S01]  /*cf30*/  LDSM.16.MT88.4 R76, [R212+0x4000] ;  /* 0x00400000d44c783b */ /* 0x000ee20000004200 */
[----:B------:R-:W-:Y:S01]  /*cf40*/  LOP3.LUT R91, R91, 0xff, RZ, 0xc0, !PT ;  /* 0x000000ff5b5b7812 */ /* 0x000fe200078ec0ff */
[--C-:B------:R-:W-:Y:S02]  /*cf50*/  HSET2.LE.AND R49, R49, R132.reuse, PT ;  /* 0x0000008431317233 */ /* 0x100fe40003803000 */
[--C-:B------:R-:W-:Y:S01]  /*cf60*/  HSET2.LE.AND R38, R38, R132.reuse, PT ;  /* 0x0000008426267233 */ /* 0x100fe20003803000 */
[----:B------:R-:W-:Y:S01]  /*cf70*/  IMAD.MOV.U32 R140, RZ, RZ, R95 ;  /* 0x000000ffff8c7224 */ /* 0x000fe200078e005f */
[--C-:B------:R-:W-:Y:S02]  /*cf80*/  HSET2.LE.AND R36, R36, R132.reuse, PT ;  /* 0x0000008424247233 */ /* 0x100fe40003803000 */
[--C-:B------:R-:W-:Y:S02]  /*cf90*/  HSET2.LE.AND R82, R82, R132.reuse, PT ;  /* 0x0000008452527233 */ /* 0x100fe40003803000 */
[--C-:B------:R-:W-:Y:S01]  /*cfa0*/  HSET2.LE.AND R81, R81, R132.reuse, PT ;  /* 0x0000008451517233 */ /* 0x100fe20003803000 */
[----:B------:R-:W-:Y:S01]  /*cfb0*/  PRMT R91, R91, 0x5410, R55 ;  /* 0x000054105b5b7816 */ /* 0x000fe20000000037 */
[----:B------:R-:W-:-:S02]  /*cfc0*/  HSET2.LE.AND R75, R75, R132, PT ;  /* 0x000000844b4b7233 */ /* 0x000fc40003803000 */
[----:B------:R-:W-:Y:S01]  /*cfd0*/  HSET2.LE.AND R73, R73, R132, PT ;  /* 0x0000008449497233 */ /* 0x000fe20003803000 */
[----:B------:R-:W-:Y:S02]  /*cfe0*/  LOP3.LUT R55, R49, R69, RZ, 0xc0, !PT ;  /* 0x0000004531377212 */ /* 0x000fe400078ec0ff */
[----:B------:R-:W-:Y:S02]  /*cff0*/  LOP3.LUT R69, R38, R72, RZ, 0xc0, !PT ;  /* 0x0000004826457212 */ /* 0x000fe400078ec0ff */
[----:B------:R-:W-:Y:S01]  /*d000*/  LOP3.LUT R38, R36, R141, RZ, 0xc0, !PT ;  /* 0x0000008d24267212 */ /* 0x000fe200078ec0ff */
[----:B------:R-:W-:Y:S01]  /*d010*/  IMAD.MOV.U32 R141, RZ, RZ, R94 ;  /* 0x000000ffff8d7224 */ /* 0x000fe200078e005e */
[----:B------:R-:W-:Y:S01]  /*d020*/  LOP3.LUT R84, R82, R40, RZ, 0xc0, !PT ;  /* 0x0000002852547212 */ /* 0x000fe200078ec0ff */
[----:B------:R-:W4:Y:S01]  /*d030*/  LDSM.16.MT88.4 R92, [R213+0x4400] ;  /* 0x00440000d55c783b */ /* 0x000f220000004200 */
[----:B------:R-:W-:Y:S02]  /*d040*/  LOP3.LUT R85, R81, R41, RZ, 0xc0, !PT ;  /* 0x0000002951557212 */ /* 0x000fe400078ec0ff */
[----:B------:R-:W-:-:S02]  /*d050*/  LOP3.LUT R81, R75, R74, RZ, 0xc0, !PT ;  /* 0x0000004a4b517212 */ /* 0x000fc400078ec0ff */
[----:B------:R-:W-:Y:S02]  /*d060*/  LOP3.LUT R82, R73, R140, RZ, 0xc0, !PT ;  /* 0x0000008c49527212 */ /* 0x000fe400078ec0ff */
[----:B------:R-:W1:Y:S01]  /*d070*/  LDSM.16.MT88.4 R72, [R212+0x4400] ;  /* 0x00440000d448783b */ /* 0x000e620000004200 */
[----:B------:R-:W-:Y:S01]  /*d080*/  LOP3.LUT R134, R134, 0xff, RZ, 0xc0, !PT ;  /* 0x000000ff86867812 */ /* 0x000fe200078ec0ff */
[--C-:B------:R-:W-:Y:S02]  /*d090*/  HSET2.LE.AND R32, R32, R132.reuse, PT ;  /* 0x0000008420207233 */ /* 0x100fe40003803000 */
[--C-:B------:R-:W-:Y:S02]  /*d0a0*/  HSET2.LE.AND R33, R33, R132.reuse, PT ;  /* 0x0000008421217233 */ /* 0x100fe40003803000 */
[--C-:B------:R-:W-:Y:S02]  /*d0b0*/  HSET2.LE.AND R5, R35, R132.reuse, PT ;  /* 0x0000008423057233 */ /* 0x100fe40003803000 */
[----:B------:R-:W-:-:S02]  /*d0c0*/  HSET2.LE.AND R30, R30, R132, PT ;  /* 0x000000841e1e7233 */ /* 0x000fc40003803000 */
[--C-:B------:R-:W-:Y:S02]  /*d0d0*/  HSET2.LE.AND R29, R29, R132.reuse, PT ;  /* 0x000000841d1d7233 */ /* 0x100fe40003803000 */
[--C-:B------:R-:W-:Y:S02]  /*d0e0*/  HSET2.LE.AND R35, R34, R132.reuse, PT ;  /* 0x0000008422237233 */ /* 0x100fe40003803000 */
[----:B------:R-:W-:Y:S01]  /*d0f0*/  HSET2.LE.AND R80, R80, R132, PT ;  /* 0x0000008450507233 */ /* 0x000fe20003803000 */
[----:B------:R-:W-:Y:S02]  /*d100*/  PRMT R134, R134, 0x5410, R52 ;  /* 0x0000541086867816 */ /* 0x000fe40000000034 */
[----:B------:R-:W-:Y:S02]  /*d110*/  LOP3.LUT R52, R32, R64, RZ, 0xc0, !PT ;  /* 0x0000004020347212 */ /* 0x000fe400078ec0ff */
[----:B------:R-:W-:Y:S02]  /*d120*/  LOP3.LUT R39, R33, R50, RZ, 0xc0, !PT ;  /* 0x0000003221277212 */ /* 0x000fe400078ec0ff */
[----:B------:R-:W-:-:S02]  /*d130*/  LOP3.LUT R32, R30, R48, RZ, 0xc0, !PT ;  /* 0x000000301e207212 */ /* 0x000fc400078ec0ff */
[----:B------:R-:W-:Y:S01]  /*d140*/  LOP3.LUT R33, R29, R46, RZ, 0xc0, !PT ;  /* 0x0000002e1d217212 */ /* 0x000fe200078ec0ff */
[----:B--2---:R-:W-:Y:S01]  /*d150*/  HMMA.16816.F32 R48, R68, R96, RZ ;  /* 0x000000604430723c */ /* 0x004fe200000018ff */
[----:B------:R-:W-:Y:S02]  /*d160*/  LOP3.LUT R34, R5, R44, RZ, 0xc0, !PT ;  /* 0x0000002c05227212 */ /* 0x000fe400078ec0ff */
[----:B------:R-:W-:Y:S02]  /*d170*/  LOP3.LUT R35, R35, R42, RZ, 0xc0, !PT ;  /* 0x0000002a23237212 */ /* 0x000fe400078ec0ff */
[----:B------:R-:W-:-:S03]  /*d180*/  LOP3.LUT R80, R80, R45, RZ, 0xc0, !PT ;  /* 0x0000002d50507212 */ /* 0x000fc600078ec0ff */
[C---:B---3--:R-:W-:Y:S08]  /*d190*/  HMMA.16816.F32 R40, R68.reuse, R76, RZ ;  /* 0x0000004c4428723c */ /* 0x048ff000000018ff */
[C---:B------:R-:W-:Y:S08]  /*d1a0*/  HMMA.16816.F32 R44, R68.reuse, R98, RZ ;  /* 0x00000062442c723c */ /* 0x040ff000000018ff */
[----:B------:R-:W-:Y:S01]  /*d1b0*/  HMMA.16816.F32 R68, R68, R78, RZ ;  /* 0x0000004e4444723c */ /* 0x000fe200000018ff */
[----:B------:R-:W-:Y:S01]  /*d1c0*/  LOP3.LUT R53, R53, 0xff, RZ, 0xc0, !PT ;  /* 0x000000ff35357812 */ /* 0x000fe200078ec0ff */
[----:B------:R-:W-:-:S03]  /*d1d0*/  HSET2.LE.AND R31, R31, R132, PT ;  /* 0x000000841f1f7233 */ /* 0x000fc60003803000 */
[----:B------:R-:W-:Y:S02]  /*d1e0*/  PRMT R136, R53, 0x5410, R136 ;  /* 0x0000541035887816 */ /* 0x000fe40000000088 */
[----:B------:R-:W-:Y:S01]  /*d1f0*/  LOP3.LUT R53, R31, R65, RZ, 0xc0, !PT ;  /* 0x000000411f357212 */ /* 0x000fe200078ec0ff */
[--C-:B------:R-:W-:Y:S02]  /*d200*/  HSET2.LE.AND R37, R37, R132.reuse, PT ;  /* 0x0000008425257233 */ /* 0x100fe40003803000 */
[----:B------:R-:W-:-:S03]  /*d210*/  HSET2.LE.AND R28, R28, R132, PT ;  /* 0x000000841c1c7233 */ /* 0x000fc60003803000 */
[----:B------:R-:W-:Y:S01]  /*d220*/  LOP3.LUT R36, R37, R66, RZ, 0xc0, !PT ;  /* 0x0000004225247212 */ /* 0x000fe200078ec0ff */
[----:B----4-:R-:W-:Y:S01]  /*d230*/  HMMA.16816.F32 R48, R52, R92, R48 ;  /* 0x0000005c3430723c */ /* 0x010fe20000001830 */
[----:B------:R-:W-:-:S07]  /*d240*/  LOP3.LUT R37, R28, R67, RZ, 0xc0, !PT ;  /* 0x000000431c257212 */ /* 0x000fce00078ec0ff */
[C---:B-1----:R-:W-:Y:S08]  /*d250*/  HMMA.16816.F32 R40, R52.reuse, R72, R40 ;  /* 0x000000483428723c */ /* 0x042ff00000001828 */
[C---:B------:R-:W-:Y:S08]  /*d260*/  HMMA.16816.F32 R44, R52.reuse, R94, R44 ;  /* 0x0000005e342c723c */ /* 0x040ff0000000182c */
[----:B------:R-:W-:Y:S08]  /*d270*/  HMMA.16816.F32 R52, R52, R74, R68 ;  /* 0x0000004a3434723c */ /* 0x000ff00000001844 */
[C---:B------:R-:W-:Y:S08]  /*d280*/  HMMA.16816.F32 R28, R56.reuse, R96, RZ ;  /* 0x00000060381c723c */ /* 0x040ff000000018ff */
[C---:B------:R-:W-:Y:S08]  /*d290*/  HMMA.16816.F32 R64, R56.reuse, R76, RZ ;  /* 0x0000004c3840723c */ /* 0x040ff000000018ff */
[C---:B------:R-:W-:Y:S08]  /*d2a0*/  HMMA.16816.F32 R68, R56.reuse, R98, RZ ;  /* 0x000000623844723c */ /* 0x040ff000000018ff */
[----:B------:R-:W-:Y:S01]  /*d2b0*/  HMMA.16816.F32 R56, R56, R78, RZ ;  /* 0x0000004e3838723c */ /* 0x000fe200000018ff */
[----:B------:R-:W1:Y:S07]  /*d2c0*/  LDSM.16.MT88.4 R76, [R213+0x4800] ;  /* 0x00480000d54c783b */ /* 0x000e6e0000004200 */
[C---:B------:R-:W-:Y:S08]  /*d2d0*/  HMMA.16816.F32 R28, R60.reuse, R92, R28 ;  /* 0x0000005c3c1c723c */ /* 0x040ff0000000181c */
[C---:B------:R-:W-:Y:S08]  /*d2e0*/  HMMA.16816.F32 R64, R60.reuse, R72, R64 ;  /* 0x000000483c40723c */ /* 0x040ff00000001840 */
[C---:B------:R-:W-:Y:S08]  /*d2f0*/  HMMA.16816.F32 R68, R60.reuse, R94, R68 ;  /* 0x0000005e3c44723c */ /* 0x040ff00000001844 */
[----:B------:R-:W-:Y:S01]  /*d300*/  HMMA.16816.F32 R60, R60, R74, R56 ;  /* 0x0000004a3c3c723c */ /* 0x000fe20000001838 */
[----:B------:R-:W2:Y:S04]  /*d310*/  LDSM.16.MT88.4 R72, [R212+0x4800] ;  /* 0x00480000d448783b */ /* 0x000ea80000004200 */
[----:B------:R-:W3:Y:S03]  /*d320*/  LDSM.16.MT88.4 R56, [R213+0x4c00] ;  /* 0x004c0000d538783b */ /* 0x000ee60000004200 */
[C---:B-1----:R-:W-:Y:S08]  /*d330*/  HMMA.16816.F32 R48, R36.reuse, R76, R48 ;  /* 0x0000004c2430723c */ /* 0x042ff00000001830 */
[C---:B------:R-:W-:Y:S08]  /*d340*/  HMMA.16816.F32 R44, R36.reuse, R78, R44 ;  /* 0x0000004e242c723c */ /* 0x040ff0000000182c */
[C---:B--2---:R-:W-:Y:S08]  /*d350*/  HMMA.16816.F32 R40, R36.reuse, R72, R40 ;  /* 0x000000482428723c */ /* 0x044ff00000001828 */
[----:B------:R-:W-:Y:S01]  /*d360*/  HMMA.16816.F32 R36, R36, R74, R52 ;  /* 0x0000004a2424723c */ /* 0x000fe20000001834 */
[----:B------:R-:W1:Y:S01]  /*d370*/  LDSM.16.MT88.4 R52, [R212+0x4c00] ;  /* 0x004c0000d434783b */ /* 0x000e620000004200 */
[----:B------:R-:W-:-:S02]  /*d380*/  IMAD.MOV.U32 R98, RZ, RZ, R154 ;  /* 0x000000ffff627224 */ /* 0x000fc400078e009a */
[----:B------:R-:W-:-:S04]  /*d390*/  IMAD.MOV.U32 R99, RZ, RZ, R155 ;  /* 0x000000ffff637224 */ /* 0x000fc800078e009b */
[----:B------:R-:W-:Y:S01]  /*d3a0*/  HMMA.16816.F32 R28, R24, R76, R28 ;  /* 0x0000004c181c723c */ /* 0x000fe2000000181c */
[----:B------:R-:W-:Y:S02]  /*d3b0*/  IMAD.MOV.U32 R92, RZ, RZ, R156 ;  /* 0x000000ffff5c7224 */ /* 0x000fe400078e009c */
[----:B------:R-:W-:-:S05]  /*d3c0*/  IMAD.MOV.U32 R93, RZ, RZ, R157 ;  /* 0x000000ffff5d7224 */ /* 0x000fca00078e009d */
[----:B------:R-:W-:Y:S01]  /*d3d0*/  HMMA.16816.F32 R68, R24, R78, R68 ;  /* 0x0000004e1844723c */ /* 0x000fe20000001844 */
[----:B------:R-:W-:-:S07]  /*d3e0*/  IMAD.MOV.U32 R96, RZ, RZ, R158 ;  /* 0x000000ffff607224 */ /* 0x000fce00078e009e */
[----:B------:R-:W-:Y:S01]  /*d3f0*/  HMMA.16816.F32 R64, R24, R72, R64 ;  /* 0x000000481840723c */ /* 0x000fe20000001840 */
[----:B------:R-:W-:-:S06]  /*d400*/  IMAD.MOV.U32 R78, RZ, RZ, R144 ;  /* 0x000000ffff4e7224 */ /* 0x000fcc00078e0090 */
[----:B------:R-:W-:Y:S01]  /*d410*/  IMAD.MOV.U32 R72, RZ, RZ, R142 ;  /* 0x000000ffff487224 */ /* 0x000fe200078e008e */
[----:B------:R-:W-:Y:S01]  /*d420*/  HMMA.16816.F32 R60, R24, R74, R60 ;  /* 0x0000004a183c723c */ /* 0x000fe2000000183c */
[----:B------:R-:W-:Y:S01]  /*d430*/  IMAD.MOV.U32 R73, RZ, RZ, R143 ;  /* 0x000000ffff497224 */ /* 0x000fe200078e008f */
[----:B------:R-:W2:Y:S01]  /*d440*/  LDSM.16.MT88.4 R24, [R213+0x5000] ;  /* 0x00500000d518783b */ /* 0x000ea20000004200 */
[----:B------:R-:W-:-:S03]  /*d450*/  IMAD.MOV.U32 R97, RZ, RZ, R159 ;  /* 0x000000ffff617224 */ /* 0x000fc600078e009f */
[----:B------:R-:W-:Y:S02]  /*d460*/  STG.E.U16 [R116.64+0x22], R72 ;  /* 0x0000224874007986 */ /* 0x000fe4000c101510 */
[C---:B---3--:R-:W-:Y:S01]  /*d470*/  HMMA.16816.F32 R48, R32.reuse, R56, R48 ;  /* 0x000000382030723c */ /* 0x048fe20000001830 */
[----:B------:R-:W-:Y:S01]  /*d480*/  IMAD.MOV.U32 R76, RZ, RZ, R146 ;  /* 0x000000ffff4c7224 */ /* 0x000fe200078e0092 */
[----:B------:R-:W-:Y:S01]  /*d490*/  STG.E.U16 [R98.64+0x20], R73 ;  /* 0x0000204962007986 */ /* 0x000fe2000c101510 */
[----:B------:R-:W-:Y:S02]  /*d4a0*/  IMAD.MOV.U32 R79, RZ, RZ, R147 ;  /* 0x000000ffff4f7224 */ /* 0x000fe400078e0093 */
[----:B------:R-:W-:Y:S01]  /*d4b0*/  IMAD.MOV.U32 R77, RZ, RZ, R153 ;  /* 0x000000ffff4d7224 */ /* 0x000fe200078e0099 */
[----:B------:R-:W-:Y:S02]  /*d4c0*/  STG.E.U16 [R98.64+0x22], R78 ;  /* 0x0000224e62007986 */ /* 0x000fe4000c101510 */
[C---:B------:R-:W-:Y:S01]  /*d4d0*/  HMMA.16816.F32 R44, R32.reuse, R58, R44 ;  /* 0x0000003a202c723c */ /* 0x040fe2000000182c */
[----:B------:R-:W-:Y:S01]  /*d4e0*/  IMAD.MOV.U32 R94, RZ, RZ, R152 ;  /* 0x000000ffff5e7224 */ /* 0x000fe200078e0098 */
[----:B------:R-:W-:Y:S06]  /*d4f0*/  STG.E.U16 [R92.64+0x20], R207 ;  /* 0x000020cf5c007986 */ /* 0x000fec000c101510 */
[C---:B-1----:R-:W-:Y:S01]  /*d500*/  HMMA.16816.F32 R40, R32.reuse, R52, R40 ;  /* 0x000000342028723c */ /* 0x042fe20000001828 */
[----:B------:R-:W-:Y:S07]  /*d510*/  STG.E.U16 [R92.64+0x22], R206 ;  /* 0x000022ce5c007986 */ /* 0x000fee000c101510 */
[----:B------:R-:W-:Y:S01]  /*d520*/  HMMA.16816.F32 R36, R32, R54, R36 ;  /* 0x000000362024723c */ /* 0x000fe20000001824 */
[----:B------:R-:W1:Y:S04]  /*d530*/  LDSM.16.MT88.4 R32, [R212+0x5000] ;  /* 0x00500000d420783b */ /* 0x000e680000004200 */
[----:B------:R-:W-:Y:S04]  /*d540*/  STG.E.U16 [R96.64+0x20], R219 ;  /* 0x000020db60007986 */ /* 0x000fe8000c101510 */
[----:B------:R-:W-:Y:S04]  /*d550*/  STG.E.U16 [R96.64+0x22], R218 ;  /* 0x000022da60007986 */ /* 0x000fe8000c101510 */
[----:B------:R-:W-:Y:S04]  /*d560*/  STG.E.U16 [R116.64+0x30], R79 ;  /* 0x0000304f74007986 */ /* 0x000fe8000c101510 */
[----:B------:R-:W-:Y:S04]  /*d570*/  STG.E.U16 [R116.64+0x32], R76 ;  /* 0x0000324c74007986 */ /* 0x000fe8000c101510 */
[----:B------:R-:W-:Y:S04]  /*d580*/  STG.E.U16 [R98.64+0x30], R77 ;  /* 0x0000304d62007986 */ /* 0x000fe8000c101510 */
[----:B------:R-:W-:Y:S04]  /*d590*/  STG.E.U16 [R98.64+0x32], R94 ;  /* 0x0000325e62007986 */ /* 0x000fe8000c101510 */
[----:B------:R-:W-:Y:S04]  /*d5a0*/  STG.E.U16 [R92.64+0x30], R203 ;  /* 0x000030cb5c007986 */ /* 0x000fe8000c101510 */
[----:B------:R-:W-:Y:S04]  /*d5b0*/  STG.E.U16 [R92.64+0x32], R202 ;  /* 0x000032ca5c007986 */ /* 0x000fe8000c101510 */
[----:B------:R-:W-:Y:S01]  /*d5c0*/  STG.E.U16 [R96.64+0x30], R205 ;  /* 0x000030cd60007986 */ /* 0x000fe2000c101510 */
[C---:B------:R-:W-:Y:S03]  /*d5d0*/  HMMA.16816.F32 R28, R20.reuse, R56, R28 ;  /* 0x00000038141c723c */ /* 0x040fe6000000181c */
        /* <DEDUP_REMOVED lines=8> */
[----:B------:R-:W-:Y:S03]  /*d660*/  HMMA.16816.F32 R60, R20, R54, R60 ;  /* 0x00000036143c723c */ /* 0x000fe6000000183c */
[----:B------:R-:W-:Y:S04]  /*d670*/  STG.E.U16 [R92.64+0x42], R198 ;  /* 0x000042c65c007986 */ /* 0x000fe8000c101510 */
[----:B------:R-:W-:Y:S04]  /*d680*/  STG.E.U16 [R96.64+0x40], R201 ;  /* 0x000040c960007986 */ /* 0x000fe8000c101510 */
[----:B------:R-:W-:Y:S04]  /*d690*/  STG.E.U16 [R96.64+0x42], R200 ;  /* 0x000042c860007986 */ /* 0x000fe8000c101510 */
[----:B------:R-:W-:Y:S04]  /*d6a0*/  STG.E.U16 [R116.64+0x50], R107 ;  /* 0x0000506b74007986 */ /* 0x000fe8000c101510 */
[----:B------:R-:W-:Y:S04]  /*d6b0*/  STG.E.U16 [R116.64+0x52], R106 ;  /* 0x0000526a74007986 */ /* 0x000fe8000c101510 */
[----:B------:R-:W-:Y:S04]  /*d6c0*/  STG.E.U16 [R98.64+0x50], R109 ;  /* 0x0000506d62007986 */ /* 0x000fe8000c101510 */
[----:B------:R-:W-:Y:S04]  /*d6d0*/  STG.E.U16 [R98.64+0x52], R108 ;  /* 0x0000526c62007986 */ /* 0x000fe8000c101510 */
[----:B------:R-:W3:Y:S04]  /*d6e0*/  LDSM.16.MT88.4 R20, [R213+0x5400] ;  /* 0x00540000d514783b */ /* 0x000ee80000004200 */
[----:B------:R-:W-:Y:S04]  /*d6f0*/  STG.E.U16 [R92.64+0x50], R195 ;  /* 0x000050c35c007986 */ /* 0x000fe8000c101510 */
[----:B------:R-:W4:Y:S04]  /*d700*/  LDSM.16.MT88.4 R52, [R212+0x5400] ;  /* 0x00540000d434783b */ /* 0x000f280000004200 */
[----:B------:R-:W-:Y:S04]  /*d710*/  STG.E.U16 [R92.64+0x52], R194 ;  /* 0x000052c25c007986 */ /* 0x000fe8000c101510 */
[----:B------:R-:W-:Y:S04]  /*d720*/  STG.E.U16 [R96.64+0x50], R197 ;  /* 0x000050c560007986 */ /* 0x000fe8000c101510 */
[----:B------:R-:W-:Y:S01]  /*d730*/  STG.E.U16 [R96.64+0x52], R196 ;  /* 0x000052c460007986 */ /* 0x000fe2000c101510 */
[----:B------:R-:W-:-:S03]  /*d740*/  IMAD.MOV.U32 R95, RZ, RZ, R145 ;  /* 0x000000ffff5f7224 */ /* 0x000fc600078e0091 */
        /* <DEDUP_REMOVED lines=11> */
[C---:B--2---:R-:W-:Y:S03]  /*d800*/  HMMA.16816.F32 R48, R84.reuse, R24, R48 ;  /* 0x000000185430723c */ /* 0x044fe60000001830 */
[----:B------:R-:W-:Y:S04]  /*d810*/  STG.E.U16 [R98.64+0x72], R252 ;  /* 0x000072fc62007986 */ /* 0x000fe8000c101510 */
[----:B------:R-:W-:Y:S01]  /*d820*/  STG.E.U16 [R92.64+0x70], R187 ;  /* 0x000070bb5c007986 */ /* 0x000fe2000c101510 */
[----:B------:R-:W-:Y:S03]  /*d830*/  HMMA.16816.F32 R44, R84, R26, R44 ;  /* 0x0000001a542c723c */ /* 0x000fe6000000182c */
[----:B------:R-:W-:Y:S04]  /*d840*/  STG.E.U16 [R92.64+0x72], R186 ;  /* 0x000072ba5c007986 */ /* 0x000fe8000c101510 */
[----:B------:R-:W-:Y:S01]  /*d850*/  STG.E.U16 [R96.64+0x70], R189 ;  /* 0x000070bd60007986 */ /* 0x000fe2000c101510 */
[----:B------:R-:W-:Y:S03]  /*d860*/  HMMA.16816.F32 R28, R16, R24, R28 ;  /* 0x00000018101c723c */ /* 0x000fe6000000181c */
[----:B------:R-:W-:Y:S04]  /*d870*/  STG.E.U16 [R96.64+0x72], R188 ;  /* 0x000072bc60007986 */ /* 0x000fe8000c101510 */
[----:B------:R-:W-:Y:S01]  /*d880*/  STG.E.U16 [R116.64+0x80], R249 ;  /* 0x000080f974007986 */ /* 0x000fe2000c101510 */
[----:B-1----:R-:W-:Y:S03]  /*d890*/  HMMA.16816.F32 R40, R84, R32, R40 ;  /* 0x000000205428723c */ /* 0x002fe60000001828 */
[----:B------:R-:W-:Y:S01]  /*d8a0*/  STG.E.U16 [R116.64+0x82], R248 ;  /* 0x000082f874007986 */ /* 0x000fe2000c101510 */
[----:B------:R-:W-:Y:S01]  /*d8b0*/  HSET2.LE.AND R4, R91, R132, PT ;  /* 0x000000845b047233 */ /* 0x000fe20003803000 */
[----:B------:R-:W-:-:S02]  /*d8c0*/  SHF.R.U32.HI R5, RZ, 0x10, R133 ;  /* 0x00000010ff057819 */ /* 0x000fc40000011685 */
[----:B------:R-:W-:Y:S01]  /*d8d0*/  LDSM.16.MT88.4 R152, [R213+0x5c00] ;  /* 0x005c0000d598783b */ /* 0x000fe20000004200 */
[C---:B------:R-:W-:Y:S03]  /*d8e0*/  HMMA.16816.F32 R68, R16.reuse, R26, R68 ;  /* 0x0000001a1044723c */ /* 0x040fe60000001844 */
[----:B------:R-:W-:Y:S05]  /*d8f0*/  STG.E.U16 [R98.64+0x80], R251 ;  /* 0x000080fb62007986 */ /* 0x000fea000c101510 */
[----:B------:R-:W-:Y:S01]  /*d900*/  HMMA.16816.F32 R64, R16, R32, R64 ;  /* 0x000000201040723c */ /* 0x000fe20000001840 */
[----:B------:R-:W-:Y:S04]  /*d910*/  STG.E.U16 [R98.64+0x82], R250 ;  /* 0x000082fa62007986 */ /* 0x000fe8000c101510 */
[----:B------:R-:W-:Y:S03]  /*d920*/  STG.E.U16 [R92.64+0x80], R183 ;  /* 0x000080b75c007986 */ /* 0x000fe6000c101510 */
[-C--:B------:R-:W-:Y:S01]  /*d930*/  HMMA.16816.F32 R36, R84, R34.reuse, R36 ;  /* 0x000000225424723c */ /* 0x080fe20000001824 */
[----:B------:R-:W-:Y:S07]  /*d940*/  STG.E.U16 [R92.64+0x82], R182 ;  /* 0x000082b65c007986 */ /* 0x000fee000c101510 */
[----:B------:R-:W-:Y:S01]  /*d950*/  HMMA.16816.F32 R60, R16, R34, R60 ;  /* 0x00000022103c723c */ /* 0x000fe2000000183c */
[----:B------:R-:W-:Y:S04]  /*d960*/  STG.E.U16 [R96.64+0x80], R185 ;  /* 0x000080b960007986 */ /* 0x000fe8000c101510 */
[----:B------:R-:W1:Y:S04]  /*d970*/  LDSM.16.MT88.4 R16, [R213+0x5800] ;  /* 0x00580000d510783b */ /* 0x000e680000004200 */
[----:B------:R-:W-:Y:S04]  /*d980*/  STG.E.U16 [R96.64+0x82], R184 ;  /* 0x000082b860007986 */ /* 0x000fe8000c101510 */
[----:B------:R-:W2:Y:S04]  /*d990*/  LDSM.16.MT88.4 R24, [R212+0x5800] ;  /* 0x00580000d418783b */ /* 0x000ea80000004200 */
[----:B------:R-:W-:Y:S04]  /*d9a0*/  STG.E.U16 [R116.64+0x90], R245 ;  /* 0x000090f574007986 */ /* 0x000fe8000c101510 */
[----:B------:R-:W-:Y:S04]  /*d9b0*/  STG.E.U16 [R116.64+0x92], R244 ;  /* 0x000092f474007986 */ /* 0x000fe8000c101510 */
[----:B------:R-:W-:Y:S04]  /*d9c0*/  STG.E.U16 [R98.64+0x90], R247 ;  /* 0x000090f762007986 */ /* 0x000fe8000c101510 */
[----:B------:R-:W-:Y:S04]  /*d9d0*/  STG.E.U16 [R98.64+0x92], R246 ;  /* 0x000092f662007986 */ /* 0x000fe8000c101510 */
[----:B------:R-:W-:Y:S01]  /*d9e0*/  STG.E.U16 [R92.64+0x90], R179 ;  /* 0x000090b35c007986 */ /* 0x000fe2000c101510 */
[----:B------:R-:W-:-:S03]  /*d9f0*/  HSET2.LE.AND R91, R83, R132, PT ;  /* 0x00000084535b7233 */ /* 0x000fc60003803000 */
[----:B------:R-:W-:Y:S01]  /*da00*/  STG.E.U16 [R92.64+0x92], R178 ;  /* 0x000092b25c007986 */ /* 0x000fe2000c101510 */
[----:B------:R-:W-:-:S03]  /*da10*/  LOP3.LUT R83, R4, R141, RZ, 0xc0, !PT ;  /* 0x0000008d04537212 */ /* 0x000fc600078ec0ff */
[----:B------:R-:W-:Y:S04]  /*da20*/  STG.E.U16 [R96.64+0x90], R181 ;  /* 0x000090b560007986 */ /* 0x000fe8000c101510 */
[----:B------:R-:W-:Y:S04]  /*da30*/  STG.E.U16 [R96.64+0x92], R180 ;  /* 0x000092b460007986 */ /* 0x000fe8000c101510 */
[----:B------:R-:W-:Y:S04]  /*da40*/  STG.E.U16 [R116.64+0xa0], R241 ;  /* 0x0000a0f174007986 */ /* 0x000fe8000c101510 */
[----:B------:R-:W-:Y:S04]  /*da50*/  STG.E.U16 [R116.64+0xa2], R240 ;  /* 0x0000a2f074007986 */ /* 0x000fe8000c101510 */
[----:B------:R-:W-:Y:S04]  /*da60*/  STG.E.U16 [R98.64+0xa0], R243 ;  /* 0x0000a0f362007986 */ /* 0x000fe8000c101510 */
[----:B------:R-:W-:Y:S04]  /*da70*/  STG.E.U16 [R98.64+0xa2], R242 ;  /* 0x0000a2f262007986 */ /* 0x000fe8000c101510 */
[----:B------:R-:W-:Y:S01]  /*da80*/  STG.E.U16 [R92.64+0xa0], R175 ;  /* 0x0000a0af5c007986 */ /* 0x000fe2000c101510 */
[----:B------:R-:W-:-:S03]  /*da90*/  LOP3.LUT R4, R133, 0xffff, RZ, 0xc0, !PT ;  /* 0x0000ffff85047812 */ /* 0x000fc600078ec0ff */
[----:B------:R-:W-:Y:S01]  /*daa0*/  STG.E.U16 [R92.64+0xa2], R174 ;  /* 0x0000a2ae5c007986 */ /* 0x000fe2000c101510 */
[C---:B---3--:R-:W-:Y:S03]  /*dab0*/  HMMA.16816.F32 R48, R80.reuse, R20, R48 ;  /* 0x000000145030723c */ /* 0x048fe60000001830 */
[----:B------:R-:W-:Y:S04]  /*dac0*/  STG.E.U16 [R96.64+0xa0], R177 ;  /* 0x0000a0b160007986 */ /* 0x000fe8000c101510 */
[----:B------:R-:W-:Y:S01]  /*dad0*/  STG.E.U16 [R96.64+0xa2], R176 ;  /* 0x0000a2b060007986 */ /* 0x000fe2000c101510 */
[----:B------:R-:W-:Y:S03]  /*dae0*/  HMMA.16816.F32 R44, R80, R22, R44 ;  /* 0x00000016502c723c */ /* 0x000fe6000000182c */
[----:B------:R-:W-:Y:S04]  /*daf0*/  STG.E.U16 [R116.64+0xb0], R237 ;  /* 0x0000b0ed74007986 */ /* 0x000fe8000c101510 */
[----:B------:R-:W-:Y:S01]  /*db00*/  STG.E.U16 [R116.64+0xb2], R236 ;  /* 0x0000b2ec74007986 */ /* 0x000fe2000c101510 */
[----:B------:R-:W-:Y:S03]  /*db10*/  HMMA.16816.F32 R28, R12, R20, R28 ;  /* 0x000000140c1c723c */ /* 0x000fe6000000181c */
[----:B------:R-:W-:Y:S01]  /*db20*/  STG.E.U16 [R98.64+0xb0], R239 ;  /* 0x0000b0ef62007986 */ /* 0x000fe2000c101510 */
[----:B------:R-:W-:-:S03]  /*db30*/  SHF.R.U32.HI R4, RZ, 0x8, R4 ;  /* 0x00000008ff047819 */ /* 0x000fc60000011604 */
[----:B------:R-:W-:Y:S01]  /*db40*/  STG.E.U16 [R98.64+0xb2], R238 ;  /* 0x0000b2ee62007986 */ /* 0x000fe2000c101510 */
[----:B----4-:R-:W-:Y:S01]  /*db50*/  HMMA.16816.F32 R40, R80, R52, R40 ;  /* 0x000000345028723c */ /* 0x010fe20000001828 */
[----:B------:R-:W-:Y:S02]  /*db60*/  LOP3.LUT R20, R133, 0xff, RZ, 0xc0, !PT ;  /* 0x000000ff85147812 */ /* 0x000fe400078ec0ff */
[----:B------:R-:W-:Y:S01]  /*db70*/  STG.E.U16 [R92.64+0xb0], R168 ;  /* 0x0000b0a85c007986 */ /* 0x000fe2000c101510 */
[----:B------:R-:W-:Y:S02]  /*db80*/  SHF.R.U32.HI R133, RZ, 0x18, R133 ;  /* 0x00000018ff857819 */ /* 0x000fe40000011685 */
[----:B------:R-:W-:Y:S02]  /*db90*/  LOP3.LUT R5, R5, 0xff, RZ, 0xc0, !PT ;  /* 0x000000ff05057812 */ /* 0x000fe400078ec0ff */
[----:B------:R-:W-:Y:S01]  /*dba0*/  HMMA.16816.F32 R68, R12, R22, R68 ;  /* 0x000000160c44723c */ /* 0x000fe20000001844 */
[----:B------:R-:W-:Y:S01]  /*dbb0*/  STG.E.U16 [R92.64+0xb2], R167 ;  /* 0x0000b2a75c007986 */ /* 0x000fe2000c101510 */
[----:B------:R-:W-:-:S03]  /*dbc0*/  PRMT R4, R20, 0x5410, R4 ;  /* 0x0000541014047816 */ /* 0x000fc60000000004 */
[----:B------:R-:W-:Y:S03]  /*dbd0*/  STG.E.U16 [R96.64+0xb0], R173 ;  /* 0x0000b0ad60007986 */ /* 0x000fe6000c101510 */
[----:B------:R-:W-:Y:S01]  /*dbe0*/  HMMA.16816.F32 R64, R12, R52, R64 ;  /* 0x000000340c40723c */ /* 0x000fe20000001840 */
[----:B------:R-:W-:Y:S01]  /*dbf0*/  STG.E.U16 [R96.64+0xb2], R172 ;  /* 0x0000b2ac60007986 */ /* 0x000fe2000c101510 */
[----:B------:R-:W-:-:S06]  /*dc00*/  PRMT R5, R5, 0x5410, R133 ;  /* 0x0000541005057816 */ /* 0x000fcc0000000085 */
[-C--:B------:R-:W-:Y:S01]  /*dc10*/  HMMA.16816.F32 R36, R80, R54.reuse, R36 ;  /* 0x000000365024723c */ /* 0x080fe20000001824 */
[----:B------:R-:W-:Y:S07]  /*dc20*/  STG.E.U16 [R116.64+0xc0], R233 ;  /* 0x0000c0e974007986 */ /* 0x000fee000c101510 */
[----:B------:R-:W-:Y:S01]  /*dc30*/  HMMA.16816.F32 R60, R12, R54, R60 ;  /* 0x000000360c3c723c */ /* 0x000fe2000000183c */
[----:B------:R-:W-:Y:S04]  /*dc40*/  STG.E.U16 [R116.64+0xc2], R232 ;  /* 0x0000c2e874007986 */ /* 0x000fe8000c101510 */
[----:B------:R-:W-:Y:S04]  /*dc50*/  STG.E.U16 [R98.64+0xc0], R235 ;  /* 0x0000c0eb62007986 */ /* 0x000fe8000c101510 */
[----:B------:R-:W-:Y:S01]  /*dc60*/  STG.E.U16 [R98.64+0xc2], R234 ;  /* 0x0000c2ea62007986 */ /* 0x000fe2000c101510 */
[----:B------:R-:W-:-:S03]  /*dc70*/  HSET2.LE.AND R90, R90, R132, PT ;  /* 0x000000845a5a7233 */ /* 0x000fc60003803000 */
[----:B------:R-:W3:Y:S01]  /*dc80*/  LDSM.16.MT88.4 R12, [R212+0x5c00] ;  /* 0x005c0000d40c783b */ /* 0x000ee20000004200 */
[----:B------:R-:W-:-:S03]  /*dc90*/  HSET2.LE.AND R4, R4, R132, PT ;  /* 0x0000008404047233 */ /* 0x000fc60003803000 */
[----:B------:R4:W-:Y:S01]  /*dca0*/  STG.E.U16 [R92.64+0xc0], R131 ;  /* 0x0000c0835c007986 */ /* 0x0009e2000c101510 */
[----:B------:R-:W-:-:S03]  /*dcb0*/  HSET2.LE.AND R5, R5, R132, PT ;  /* 0x0000008405057233 */ /* 0x000fc60003803000 */
[----:B------:R4:W-:Y:S04]  /*dcc0*/  STG.E.U16 [R92.64+0xc2], R130 ;  /* 0x0000c2825c007986 */ /* 0x0009e8000c101510 */
[----:B------:R4:W-:Y:S04]  /*dcd0*/  STG.E.U16 [R96.64+0xc0], R166 ;  /* 0x0000c0a660007986 */ /* 0x0009e8000c101510 */
[----:B------:R4:W-:Y:S04]  /*dce0*/  STG.E.U16 [R96.64+0xc2], R165 ;  /* 0x0000c2a560007986 */ /* 0x0009e8000c101510 */
[----:B------:R4:W-:Y:S04]  /*dcf0*/  STG.E.U16 [R116.64+0xd0], R229 ;  /* 0x0000d0e574007986 */ /* 0x0009e8000c101510 */
[----:B------:R4:W-:Y:S01]  /*dd00*/  STG.E.U16 [R116.64+0xd2], R228 ;  /* 0x0000d2e474007986 */ /* 0x0009e2000c101510 */
[----:B------:R-:W-:-:S03]  /*dd10*/  LOP3.LUT R90, R90, R138, RZ, 0xc0, !PT ;  /* 0x0000008a5a5a7212 */ /* 0x000fc600078ec0ff */
[----:B------:R4:W-:Y:S01]  /*dd20*/  STG.E.U16 [R98.64+0xd0], R231 ;  /* 0x0000d0e762007986 */ /* 0x0009e2000c101510 */
[----:B------:R-:W-:-:S03]  /*dd30*/  LOP3.LUT R91, R91, R139, RZ, 0xc0, !PT ;  /* 0x0000008b5b5b7212 */ /* 0x000fc600078ec0ff */
[----:B------:R4:W-:Y:S01]  /*dd40*/  STG.E.U16 [R98.64+0xd2], R230 ;  /* 0x0000d2e662007986 */ /* 0x0009e2000c101510 */
[----:B------:R-:W-:Y:S02]  /*dd50*/  LOP3.LUT R88, R4, R88, RZ, 0xc0, !PT ;  /* 0x0000005804587212 */ /* 0x000fe400078ec0ff */
[----:B------:R-:W-:Y:S01]  /*dd60*/  LOP3.LUT R89, R5, R89, RZ, 0xc0, !PT ;  /* 0x0000005905597212 */ /* 0x000fe200078ec0ff */
[----:B------:R4:W-:Y:S04]  /*dd70*/  STG.E.U16 [R92.64+0xd0], R127 ;  /* 0x0000d07f5c007986 */ /* 0x0009e8000c101510 */
[----:B------:R4:W-:Y:S04]  /*dd80*/  STG.E.U16 [R92.64+0xd2], R126 ;  /* 0x0000d27e5c007986 */ /* 0x0009e8000c101510 */
[----:B------:R4:W-:Y:S04]  /*dd90*/  STG.E.U16 [R96.64+0xd0], R129 ;  /* 0x0000d08160007986 */ /* 0x0009e8000c101510 */
[----:B------:R4:W-:Y:S04]  /*dda0*/  STG.E.U16 [R96.64+0xd2], R128 ;  /* 0x0000d28060007986 */ /* 0x0009e8000c101510 */
[----:B------:R4:W-:Y:S04]  /*ddb0*/  STG.E.U16 [R116.64+0xe0], R225 ;  /* 0x0000e0e174007986 */ /* 0x0009e8000c101510 */
[----:B------:R4:W-:Y:S01]  /*ddc0*/  STG.E.U16 [R116.64+0xe2], R224 ;  /* 0x0000e2e074007986 */ /* 0x0009e2000c101510 */
[C---:B-1----:R-:W-:Y:S03]  /*ddd0*/  HMMA.16816.F32 R48, R88.reuse, R16, R48 ;  /* 0x000000105830723c */ /* 0x042fe60000001830 */
[----:B------:R4:W-:Y:S04]  /*dde0*/  STG.E.U16 [R98.64+0xe0], R227 ;  /* 0x0000e0e362007986 */ /* 0x0009e8000c101510 */
[----:B------:R4:W-:Y:S01]  /*ddf0*/  STG.E.U16 [R98.64+0xe2], R226 ;  /* 0x0000e2e262007986 */ /* 0x0009e2000c101510 */
[----:B------:R-:W-:Y:S03]  /*de00*/  HMMA.16816.F32 R44, R88, R18, R44 ;  /* 0x00000012582c723c */ /* 0x000fe6000000182c */
[----:B------:R4:W-:Y:S04]  /*de10*/  STG.E.U16 [R92.64+0xe0], R123 ;  /* 0x0000e07b5c007986 */ /* 0x0009e8000c101510 */
[----:B------:R4:W-:Y:S01]  /*de20*/  STG.E.U16 [R92.64+0xe2], R122 ;  /* 0x0000e27a5c007986 */ /* 0x0009e2000c101510 */
[----:B------:R-:W-:Y:S03]  /*de30*/  HMMA.16816.F32 R28, R8, R16, R28 ;  /* 0x00000010081c723c */ /* 0x000fe6000000181c */
[----:B------:R4:W-:Y:S04]  /*de40*/  STG.E.U16 [R96.64+0xe0], R125 ;  /* 0x0000e07d60007986 */ /* 0x0009e8000c101510 */
[----:B------:R4:W-:Y:S01]  /*de50*/  STG.E.U16 [R96.64+0xe2], R124 ;  /* 0x0000e27c60007986 */ /* 0x0009e2000c101510 */
[----:B--2---:R-:W-:Y:S03]  /*de60*/  HMMA.16816.F32 R40, R88, R24, R40 ;  /* 0x000000185828723c */ /* 0x004fe60000001828 */
[----:B------:R4:W-:Y:S05]  /*de70*/  STG.E.U16 [R116.64+0xf0], R221 ;  /* 0x0000f0dd74007986 */ /* 0x0009ea000c101510 */
[C---:B------:R-:W-:Y:S01]  /*de80*/  HMMA.16816.F32 R68, R8.reuse, R18, R68 ;  /* 0x000000120844723c */ /* 0x040fe20000001844 */
[----:B------:R4:W-:Y:S04]  /*de90*/  STG.E.U16 [R116.64+0xf2], R220 ;  /* 0x0000f2dc74007986 */ /* 0x0009e8000c101510 */
[----:B------:R4:W-:Y:S03]  /*dea0*/  STG.E.U16 [R98.64+0xf0], R223 ;  /* 0x0000f0df62007986 */ /* 0x0009e6000c101510 */
[----:B------:R-:W-:Y:S01]  /*deb0*/  HMMA.16816.F32 R64, R8, R24, R64 ;  /* 0x000000180840723c */ /* 0x000fe20000001840 */
[----:B------:R4:W-:Y:S07]  /*dec0*/  STG.E.U16 [R98.64+0xf2], R222 ;  /* 0x0000f2de62007986 */ /* 0x0009ee000c101510 */
[-C--:B------:R-:W-:Y:S01]  /*ded0*/  HMMA.16816.F32 R36, R88, R26.reuse, R36 ;  /* 0x0000001a5824723c */ /* 0x080fe20000001824 */
[----:B------:R4:W-:Y:S07]  /*dee0*/  STG.E.U16 [R92.64+0xf0], R119 ;  /* 0x0000f0775c007986 */ /* 0x0009ee000c101510 */
[----:B------:R-:W-:Y:S01]  /*def0*/  HMMA.16816.F32 R60, R8, R26, R60 ;  /* 0x0000001a083c723c */ /* 0x000fe2000000183c */
[----:B------:R4:W-:Y:S04]  /*df00*/  STG.E.U16 [R92.64+0xf2], R118 ;  /* 0x0000f2765c007986 */ /* 0x0009e8000c101510 */
[----:B------:R4:W-:Y:S01]  /*df10*/  STG.E.U16 [R96.64+0xf0], R121 ;  /* 0x0000f07960007986 */ /* 0x0009e2000c101510 */
[----:B------:R-:W-:-:S03]  /*df20*/  HSET2.LE.AND R137, R137, R132, PT ;  /* 0x0000008489897233 */ /* 0x000fc60003803000 */
[----:B------:R4:W-:Y:S01]  /*df30*/  STG.E.U16 [R96.64+0xf2], R120 ;  /* 0x0000f27860007986 */ /* 0x0009e2000c101510 */
[--C-:B------:R-:W-:Y:S02]  /*df40*/  HSET2.LE.AND R136, R136, R132.reuse, PT ;  /* 0x0000008488887233 */ /* 0x100fe40003803000 */
[--C-:B------:R-:W-:Y:S02]  /*df50*/  HSET2.LE.AND R135, R135, R132.reuse, PT ;  /* 0x0000008487877233 */ /* 0x100fe40003803000 */
[----:B------:R-:W-:Y:S01]  /*df60*/  HSET2.LE.AND R134, R134, R132, PT ;  /* 0x0000008486867233 */ /* 0x000fe20003803000 */
[----:B------:R-:W-:Y:S02]  /*df70*/  LOP3.LUT R148, R137, R148, RZ, 0xc0, !PT ;  /* 0x0000009489947212 */ /* 0x000fe400078ec0ff */
[----:B------:R-:W-:Y:S02]  /*df80*/  LOP3.LUT R149, R136, R149, RZ, 0xc0, !PT ;  /* 0x0000009588957212 */ /* 0x000fe400078ec0ff */
[----:B------:R-:W-:-:S02]  /*df90*/  LOP3.LUT R150, R135, R150, RZ, 0xc0, !PT ;  /* 0x0000009687967212 */ /* 0x000fc400078ec0ff */
[----:B------:R-:W-:Y:S01]  /*dfa0*/  LOP3.LUT R151, R134, R151, RZ, 0xc0, !PT ;  /* 0x0000009786977212 */ /* 0x000fe200078ec0ff */
[-C--:B------:R-:W-:Y:S08]  /*dfb0*/  HMMA.16816.F32 R144, R160, R152.reuse, R28 ;  /* 0x00000098a090723c */ /* 0x080ff0000000181c */
[C---:B------:R-:W-:Y:S08]  /*dfc0*/  HMMA.16816.F32 R132, R148.reuse, R152, R48 ;  /* 0x000000989484723c */ /* 0x040ff00000001830 */
[C---:B------:R-:W-:Y:S08]  /*dfd0*/  HMMA.16816.F32 R136, R148.reuse, R154, R44 ;  /* 0x0000009a9488723c */ /* 0x040ff0000000182c */
[----:B---3--:R-:W-:Y:S08]  /*dfe0*/  HMMA.16816.F32 R140, R148, R12, R40 ;  /* 0x0000000c948c723c */ /* 0x008ff00000001828 */
[C---:B------:R-:W-:Y:S08]  /*dff0*/  HMMA.16816.F32 R152, R160.reuse, R154, R68 ;  /* 0x0000009aa098723c */ /* 0x040ff00000001844 */
[----:B------:R-:W-:Y:S08]  /*e000*/  HMMA.16816.F32 R156, R160, R12, R64 ;  /* 0x0000000ca09c723c */ /* 0x000ff00000001840 */
[-C--:B------:R-:W-:Y:S08]  /*e010*/  HMMA.16816.F32 R148, R148, R14.reuse, R36 ;  /* 0x0000000e9494723c */ /* 0x080ff00000001824 */
[----:B------:R-:W-:Y:S01]  /*e020*/  HMMA.16816.F32 R160, R160, R14, R60 ;  /* 0x0000000ea0a0723c */ /* 0x000fe2000000183c */
[----:B------:R-:W-:Y:S07]  /*e030*/  @!P0 BRA `(.L_x_549) ;  /* 0x0000b09000008947 */ /* 0x000fee0003800000 */
[----:B----4-:R-:W-:Y:S01]  /*e040*/  IADD3 R4, P0, R116, -0x100, RZ ;  /* 0xffffff0074047810 */ /* 0x010fe20007f1e0ff */
[----:B------:R-:W-:Y:S01]  /*e050*/  IMAD.MOV.U32 R166, RZ, RZ, R0 ;  /* 0x000000ffffa67224 */ /* 0x000fe200078e0000 */
[----:B-----5:R-:W-:Y:S01]  /*e060*/  MOV R165, R2 ;  /* 0x0000000200a57202 */ /* 0x020fe20000000f00 */
[----:B------:R-:W-:Y:S01]  /*e070*/  UIADD3 UR17, UR6, -0x2, URZ ;  /* 0xfffffffe06117890 */ /* 0x000fe2000fffe03f */
[----:B------:R-:W-:Y:S01]  /*e080*/  IADD3.X R0, R117, -0x1, RZ, P0, !PT ;  /* 0xffffffff75007810 */ /* 0x000fe200007fe4ff */
[----:B------:R1:W-:Y:S01]  /*e090*/  STL [R1+0x1e8], R4 ;  /* 0x0001e80401007387 */ /* 0x0003e20000100800 */
[----:B------:R-:W2:Y:S01]  /*e0a0*/  LDC.U8 R2, c[0x0][0x2d8] ;  /* 0x0000b600ff027b82 */ /* 0x000ea20000000000 */
[----:B------:R-:W-:Y:S01]  /*e0b0*/  IMAD.WIDE.U32 R10, R100, -0x326172a9, RZ ;  /* 0xcd9e8d57640a7825 */ /* 0x000fe200078e00ff */
[----:B------:R-:W-:Y:S01]  /*e0c0*/  MOV R168, R3 ;  /* 0x0000000300a87202 */ /* 0x000fe20000000f00 */
[----:B------:R3:W-:Y:S01]  /*e0d0*/  STL [R1+0x1ec], R0 ;  /* 0x0001ec0001007387 */ /* 0x0007e20000100800 */
[----:B------:R-:W-:Y:S01]  /*e0e0*/  MOV R167, R164 ;  /* 0x000000a400a77202 */ /* 0x000fe20000000f00 */
[----:B------:R-:W-:Y:S01]  /*e0f0*/  IMAD.WIDE.U32 R8, R101, -0x326172a9, RZ ;  /* 0xcd9e8d5765087825 */ /* 0x000fe200078e00ff */
[----:B------:R-:W-:Y:S01]  /*e100*/  ULDC.64 UR26, c[0x0][0x118] ;  /* 0x00004600001a7ab9 */ /* 0x000fe20000000a00 */
[----:B------:R-:W4:Y:S01]  /*e110*/  LDL.64 R96, [R1+0x1a0] ;  /* 0x0001a00001607983 */ /* 0x000f220000100a00 */
[----:B------:R-:W-:Y:S01]  /*e120*/  ULDC.U8 UR16, c[0x0][0x2d8] ;  /* 0x0000b60000107ab9 */ /* 0x000fe20000000000 */
[----:B------:R-:W-:Y:S01]  /*e130*/  IMAD.WIDE.U32 R12, R6, -0x2daee0ad, RZ ;  /* 0xd2511f53060c7825 */ /* 0x000fe200078e00ff */
[-C--:B------:R-:W-:Y:S01]  /*e140*/  LOP3.LUT R3, R11, R7.reuse, RZ, 0x3c, !PT ;  /* 0x000000070b037212 */ /* 0x080fe200078e3cff */
[----:B------:R-:W-:Y:S01]  /*e150*/  STL.64 [R1+0x1c8], R10 ;  /* 0x0001c80a01007387 */ /* 0x000fe20000100a00 */
[----:B------:R-:W-:Y:S01]  /*e160*/  LOP3.LUT R7, R9, R7, RZ, 0x3c, !PT ;  /* 0x0000000709077212 */ /* 0x000fe200078e3cff */
[----:B------:R-:W-:-:S02]  /*e170*/  ULDC.64 UR6, c[0x0][0x1a0] ;  /* 0x0000680000067ab9 */ /* 0x000fc40000000a00 */
[----:B------:R-:W-:Y:S01]  /*e180*/  STL.64 [R1+0x1b8], R8 ;  /* 0x0001b80801007387 */ /* 0x000fe20000100a00 */
[----:B-1----:R-:W-:Y:S01]  /*e190*/  MOV R4, c[0x0][0x228] ;  /* 0x00008a0000047a02 */ /* 0x002fe20000000f00 */
[----:B---3--:R-:W-:-:S04]  /*e1a0*/  IMAD.MOV.U32 R0, RZ, RZ, c[0x0][0x1a4] ;  /* 0x00006900ff007624 */ /* 0x008fc800078e00ff */
[----:B------:R-:W-:Y:S01]  /*e1b0*/  IMAD.SHL.U32 R5, R4, 0x8, RZ ;  /* 0x0000000804057824 */ /* 0x000fe200078e00ff */
[----:B------:R-:W-:Y:S01]  /*e1c0*/  STL.64 [R1+0x1d0], R12 ;  /* 0x0001d00c01007387 */ /* 0x000fe20000100a00 */
[----:B--2---:R-:W-:Y:S02]  /*e1d0*/  PRMT R6, R2, 0x7054, R2 ;  /* 0x0000705402067816 */ /* 0x004fe40000000002 */
[----:B----4-:R-:W-:-:S13]  /*e1e0*/  ISETP.GE.AND P1, PT, R96, c[0x0][0x220], PT ;  /* 0x0000880060007a0c */ /* 0x010fda0003f26270 */
[----:B------:R-:W-:-:S05]  /*e1f0*/  @!P1 IMAD R0, R0, 0x60, RZ ;  /* 0x0000006000009824 */ /* 0x000fca00078e02ff */
[----:B------:R1:W-:Y:S02]  /*e200*/  @!P1 STL [R1+0x198], R0 ;  /* 0x0001980001009387 */ /* 0x0003e40000100800 */
[----:B-1----:R-:W-:Y:S02]  /*e210*/  IMAD R0, R4, 0x38, R5 ;  /* 0x0000003804007824 */ /* 0x002fe400078e0205 */
[----:B------:R-:W-:-:S04]  /*e220*/  IMAD.WIDE.U32 R4, R3, -0x2daee0ad, RZ ;  /* 0xd2511f5303047825 */ /* 0x000fc800078e00ff */
[----:B------:R-:W-:Y:S01]  /*e230*/  IMAD.WIDE.U32 R2, R7, -0x2daee0ad, RZ ;  /* 0xd2511f5307027825 */ /* 0x000fe200078e00ff */
[----:B------:R1:W-:Y:S04]  /*e240*/  STL.64 [R1+0x1c0], R4 ;  /* 0x0001c00401007387 */ /* 0x0003e80000100a00 */
[----:B------:R1:W-:Y:S01]  /*e250*/  STL.64 [R1+0x1b0], R2 ;  /* 0x0001b00201007387 */ /* 0x0003e20000100a00 */
[----:B------:R-:W-:Y:S01]  /*e260*/  IADD3 R0, R0, 0x1, RZ ;  /* 0x0000000100007810 */ /* 0x000fe20007ffe0ff */
[----:B------:R-:W-:Y:S05]  /*e270*/  BRA `(.L_x_550) ;  /* 0x000003b000007947 */ /* 0x000fea0003800000 */
.L_x_552:
        /* <DEDUP_REMOVED lines=15> */
[C---:B--2---:R-:W-:Y:S04]  /*e370*/  LEA R174, P0, R2.reuse, R190, 0x7 ;  /* 0x000000be02ae7211 */ /* 0x044fe800078038ff */
[----:B---3--:R-:W-:Y:S01]  /*e380*/  LEA.HI.X R175, R2, R189, R0, 0x7, P0 ;  /* 0x000000bd02af7211 */ /* 0x008fe200000f3c00 */
[----:B------:R-:W-:Y:S01]  /*e390*/  @!P1 IMAD.MOV.U32 R0, RZ, RZ, c[0x0][0x19c] ;  /* 0x00006700ff009624 */ /* 0x000fe200078e00ff */
[C---:B------:R-:W-:Y:S04]  /*e3a0*/  @!P1 LEA R2, P0, R174.reuse, c[0x0][0x168], 0x1 ;  /* 0x00005a00ae029a11 */ /* 0x040fe800078008ff */
[--C-:B------:R-:W-:Y:S05]  /*e3b0*/  @!P1 LEA.HI.X R3, R174, c[0x0][0x16c], R175.reuse, 0x1, P0 ;  /* 0x00005b00ae039a11 */ /* 0x100fea00000f0caf */
[----:B------:R-:W-:Y:S01]  /*e3c0*/  @!PT LDS RZ, [RZ] ;  /* 0x00000000fffff984 */ /* 0x000fe20000000800 */
[----:B------:R-:W-:Y:S01]  /*e3d0*/  @!PT LDS RZ, [RZ] ;  /* 0x00000000fffff984 */ /* 0x000fe20000000800 */
[----:B------:R-:W-:Y:S01]  /*e3e0*/  @!PT LDS RZ, [RZ] ;  /* 0x00000000fffff984 */ /* 0x000fe20000000800 */
[----:B------:R2:W-:Y:S04]  /*e3f0*/  @!P1 LDGSTS.E.BYPASS.LTC128B.128 [R164+0x2000], [R2.64] ;  /* 0x0200000002a49fae */ /* 0x0005e8000b901d5a */
[----:B------:R1:W-:Y:S01]  /*e400*/  @P1 STS.128 [R164+0x2800], RZ ;  /* 0x002800ffa4001388 */ /* 0x0003e20000000c00 */
[----:B--2---:R-:W-:Y:S05]  /*e410*/  @!P1 IMAD.MOV.U32 R2, RZ, RZ, c[0x0][0x198] ;  /* 0x00006600ff029624 */ /* 0x004fea00078e00ff */
[CC--:B------:R-:W-:Y:S04]  /*e420*/  @!P1 LEA R3, P0, R2.reuse, R174.reuse, 0x5 ;  /* 0x000000ae02039211 */ /* 0x0c0fe800078028ff */
[-C--:B------:R-:W-:Y:S02]  /*e430*/  @!P1 LEA.HI.X R0, R2, R175.reuse, R0, 0x5, P0 ;  /* 0x000000af02009211 */ /* 0x080fe400000f2c00 */
[C---:B------:R-:W-:Y:S04]  /*e440*/  @!P1 LEA R2, P0, R3.reuse, c[0x0][0x168], 0x1 ;  /* 0x00005a0003029a11 */ /* 0x040fe800078008ff */
[----:B------:R-:W-:Y:S01]  /*e450*/  @!P1 LEA.HI.X R3, R3, c[0x0][0x16c], R0, 0x1, P0 ;  /* 0x00005b0003039a11 */ /* 0x000fe200000f0c00 */
[----:B------:R-:W-:Y:S04]  /*e460*/  @!P1 IMAD.MOV.U32 R0, RZ, RZ, c[0x0][0x19c] ;  /* 0x00006700ff009624 */ /* 0x000fe800078e00ff */
[----:B------:R-:W-:Y:S01]  /*e470*/  @!PT LDS RZ, [RZ] ;  /* 0x00000000fffff984 */ /* 0x000fe20000000800 */
[----:B------:R-:W-:Y:S01]  /*e480*/  @!PT LDS RZ, [RZ] ;  /* 0x00000000fffff984 */ /* 0x000fe20000000800 */
[----:B------:R-:W-:Y:S01]  /*e490*/  @!PT LDS RZ, [RZ] ;  /* 0x00000000fffff984 */ /* 0x000fe20000000800 */
[----:B------:R2:W-:Y:S04]  /*e4a0*/  @!P1 LDGSTS.E.BYPASS.LTC128B.128 [R164+0x2800], [R2.64] ;  /* 0x0280000002a49fae */ /* 0x0005e8000b901d5a */
[----:B------:R1:W-:Y:S01]  /*e4b0*/  @P1 STS.128 [R164+0x3000], RZ ;  /* 0x003000ffa4001388 */ /* 0x0003e20000000c00 */
[----:B--2---:R-:W-:Y:S05]  /*e4c0*/  @!P1 IMAD.MOV.U32 R2, RZ, RZ, c[0x0][0x198] ;  /* 0x00006600ff029624 */ /* 0x004fea00078e00ff */
[C---:B------:R-:W-:Y:S04]  /*e4d0*/  @!P1 LEA R3, P0, R2.reuse, R174, 0x6 ;  /* 0x000000ae02039211 */ /* 0x040fe800078030ff */
[----:B------:R-:W-:Y:S02]  /*e4e0*/  @!P1 LEA.HI.X R0, R2, R175, R0, 0x6, P0 ;  /* 0x000000af02009211 */ /* 0x000fe400000f3400 */
[C---:B------:R-:W-:Y:S04]  /*e4f0*/  @!P1 LEA R2, P0, R3.reuse, c[0x0][0x168], 0x1 ;  /* 0x00005a0003029a11 */ /* 0x040fe800078008ff */
[----:B------:R-:W-:Y:S01]  /*e500*/  @!P1 LEA.HI.X R3, R3, c[0x0][0x16c], R0, 0x1, P0 ;  /* 0x00005b0003039a11 */ /* 0x000fe200000f0c00 */
[----:B------:R-:W-:Y:S04]  /*e510*/  @!P1 IMAD.MOV.U32 R0, RZ, RZ, c[0x0][0x198] ;  /* 0x00006600ff009624 */ /* 0x000fe800078e00ff */
[----:B------:R-:W-:Y:S01]  /*e520*/  @!PT LDS RZ, [RZ] ;  /* 0x00000000fffff984 */ /* 0x000fe20000000800 */
[----:B------:R-:W-:Y:S01]  /*e530*/  @!PT LDS RZ, [RZ] ;  /* 0x00000000fffff984 */ /* 0x000fe20000000800 */
[----:B------:R-:W-:Y:S01]  /*e540*/  @!PT LDS RZ, [RZ] ;  /* 0x00000000fffff984 */ /* 0x000fe20000000800 */
[----:B------:R2:W-:Y:S01]  /*e550*/  @!P1 LDGSTS.E.BYPASS.LTC128B.128 [R164+0x3000], [R2.64] ;  /* 0x0300000002a49fae */ /* 0x0005e2000b901d5a */
[----:B------:R-:W-:Y:S03]  /*e560*/  @!P1 IMAD.WIDE.U32 R174, R0, 0x60, R174 ;  /* 0x0000006000ae9825 */ /* 0x000fe600078e00ae */
[----:B------:R1:W-:Y:S01]  /*e570*/  @P1 STS.128 [R164+0x3800], RZ ;  /* 0x003800ffa4001388 */ /* 0x0003e20000000c00 */
[----:B------:R-:W-:Y:S04]  /*e580*/  @!P1 IMAD.MOV.U32 R0, RZ, RZ, c[0x0][0x19c] ;  /* 0x00006700ff009624 */ /* 0x000fe800078e00ff */
[----:B------:R-:W-:Y:S04]  /*e590*/  @!P1 IMAD R0, R0, 0x60, RZ ;  /* 0x0000006000009824 */ /* 0x000fe800078e02ff */
[----:B------:R-:W-:Y:S01]  /*e5a0*/  @!P1 IMAD.IADD R0, R0, 0x1, R175 ;  /* 0x0000000100009824 */ /* 0x000fe200078e02af */
[C---:B--2---:R-:W-:Y:S04]  /*e5b0*/  @!P1 LEA R2, P0, R174.reuse, c[0x0][0x168], 0x1 ;  /* 0x00005a00ae029a11 */ /* 0x044fe800078008ff */
[----:B------:R-:W-:Y:S05]  /*e5c0*/  @!P1 LEA.HI.X R3, R174, c[0x0][0x16c], R0, 0x1, P0 ;  /* 0x00005b00ae039a11 */ /* 0x000fea00000f0c00 */
[----:B------:R-:W-:Y:S01]  /*e5d0*/  @!PT LDS RZ, [RZ] ;  /* 0x00000000fffff984 */ /* 0x000fe20000000800 */
[----:B------:R-:W-:Y:S01]  /*e5e0*/  @!PT LDS RZ, [RZ] ;  /* 0x00000000fffff984 */ /* 0x000fe20000000800 */
[----:B------:R-:W-:Y:S01]  /*e5f0*/  @!PT LDS RZ, [RZ] ;  /* 0x00000000fffff984 */ /* 0x000fe20000000800 */
[----:B------:R1:W-:Y:S04]  /*e600*/  @!P1 LDGSTS.E.BYPASS.LTC128B.128 [R164+0x3800], [R2.64] ;  /* 0x0380000002a49fae */ /* 0x0003e8000b901d5a */
[----:B------:R-:W0:Y:S01]  /*e610*/  LDGDEPBAR ;  /* 0x00000000000079af */ /* 0x000e220000000000 */
[----:B------:R-:W-:-:S05]  /*e620*/  BRA `(.L_x_551) ;  /* 0x0000097000007947 */ /* 0x000fca0003800000 */
.L_x_550:
[----:B------:R-:W2:Y:S01]  /*e630*/  LDL R164, [R1+0x178] ;  /* 0x0001780001a47983 */ /* 0x000ea20000100800 */
[----:B------:R-:W-:Y:S04]  /*e640*/  DEPBAR.LE SB0, 0x0 ;  /* 0x000080000000791a */ /* 0x000fe80000000000 */
[----:B------:R-:W-:Y:S01]  /*e650*/  USHF.R.S32.HI UR4, URZ, 0x1f, UR17 ;  /* 0x0000001f3f047899 */ /* 0x000fe20008011411 */
[----:B-1----:R-:W3:Y:S01]  /*e660*/  LDL.64 R2, [R1+0x180] ;  /* 0x0001800001027983 */ /* 0x002ee20000100a00 */
[----:B------:R-:W-:Y:S01]  /*e670*/  UIMAD.WIDE.U32 UR24, UR17, UR6, URZ ;  /* 0x00000006111872a5 */ /* 0x000fe2000f8e003f */
[----:B------:R-:W-:Y:S01]  /*e680*/  IMAD.MOV.U32 R8, RZ, RZ, c[0x0][0x1a0] ;  /* 0x00006800ff087624 */ /* 0x000fe200078e00ff */
[----:B------:R-:W-:Y:S01]  /*e690*/  UIMAD UR4, UR4, UR6, URZ ;  /* 0x00000006040472a4 */ /* 0x000fe2000f8e023f */
[----:B------:R-:W-:Y:S01]  /*e6a0*/  IMAD.MOV.U32 R15, RZ, RZ, c[0x0][0x1a4] ;  /* 0x00006900ff0f7624 */ /* 0x000fe200078e00ff */
[----:B------:R-:W-:Y:S01]  /*e6b0*/  UISETP.GE.AND UP0, UPT, UR17, 0x1, UPT ;  /* 0x000000011100788c */ /* 0x000fe2000bf06270 */
[----:B------:R-:W4:Y:S01]  /*e6c0*/  LDL R9, [R1+0x174] ;  /* 0x0001740001097983 */ /* 0x000f220000100800 */
[----:B------:R-:W-:Y:S01]  /*e6d0*/  UIMAD UR4, UR17, UR7, UR4 ;  /* 0x00000007110472a4 */ /* 0x000fe2000f8e0204 */
[----:B------:R-:W-:Y:S02]  /*e6e0*/  IMAD.U32 R4, RZ, RZ, UR24 ;  /* 0x00000018ff047e24 */ /* 0x000fe4000f8e00ff */
[----:B------:R-:W-:Y:S01]  /*e6f0*/  IMAD.U32 R5, RZ, RZ, UR25 ;  /* 0x00000019ff057e24 */ /* 0x000fe2000f8e00ff */
[----:B------:R-:W-:Y:S01]  /*e700*/  UIADD3 UR4, UR25, UR4, URZ ;  /* 0x0000000419047290 */ /* 0x000fe2000fffe03f */
[----:B------:R-:W5:Y:S05]  /*e710*/  LDL R14, [R1+0x198] ;  /* 0x00019800010e7983 */ /* 0x000f6a0000100800 */
[----:B------:R-:W-:Y:S01]  /*e720*/  IMAD.U32 R0, RZ, RZ, UR4 ;  /* 0x00000004ff007e24 */ /* 0x000fe2000f8e00ff */
[----:B------:R-:W-:Y:S06]  /*e730*/  BAR.SYNC.DEFER_BLOCKING 0x0 ;  /* 0x0000000000007b1d */ /* 0x000fec0000010000 */
[----:B--2---:R-:W-:Y:S01]  /*e740*/  @P1 STS [R164+0x4000], RZ ;  /* 0x004000ffa4001388 */ /* 0x004fe20000000800 */
[----:B---3--:R-:W-:Y:S05]  /*e750*/  LEA R6, P2, R4, R2, 0x7 ;  /* 0x0000000204067211 */ /* 0x008fea00078438ff */
[----:B------:R-:W-:Y:S01]  /*e760*/  @P1 STS [R164+0x4004], RZ ;  /* 0x004004ffa4001388 */ /* 0x000fe20000000800 */
[----:B------:R-:W-:Y:S01]  /*e770*/  IMAD.MOV.U32 R3, RZ, RZ, c[0x0][0x1a0] ;  /* 0x00006800ff037624 */ /* 0x000fe200078e00ff */
[----:B------:R-:W-:Y:S02]  /*e780*/  @!P1 LEA R12, P4, R6, c[0x0][0x170], 0x1 ;  /* 0x00005c00060c9a11 */ /* 0x000fe400078808ff */
[----:B----4-:R-:W-:Y:S02]  /*e790*/  LEA.HI.X R7, R4, R9, R0, 0x7, P2 ;  /* 0x0000000904077211 */ /* 0x010fe400010f3c00 */
[----:B------:R-:W-:Y:S01]  /*e7a0*/  @P1 STS.64 [R164+0x4008], RZ ;  /* 0x004008ffa4001388 */ /* 0x000fe20000000a00 */
        /* <DEDUP_REMOVED lines=11> */
[C---:B------:R-:W-:Y:S01]  /*e860*/  @!P1 LEA R8, P0, R4.reuse, c[0x0][0x170], 0x1 ;  /* 0x00005c0004089a11 */ /* 0x040fe200078008ff */
[----:B------:R-:W-:Y:S01]  /*e870*/  @P1 STS.128 [R164+0x4800], RZ ;  /* 0x004800ffa4001388 */ /* 0x000fe20000000c00 */
[----:B------:R-:W-:Y:S01]  /*e880*/  @!P1 LEA.HI.X R3, R3, R7, R15, 0x6, P2 ;  /* 0x0000000703039211 */ /* 0x000fe200010f340f */
[----:B------:R-:W-:Y:S03]  /*e890*/  IMAD.MOV.U32 R15, RZ, RZ, c[0x0][0x1a0] ;  /* 0x00006800ff0f7624 */ /* 0x000fe600078e00ff */
[----:B------:R-:W-:Y:S01]  /*e8a0*/  @!P1 LEA.HI.X R9, R4, c[0x0][0x174], R3, 0x1, P0 ;  /* 0x00005d0004099a11 */ /* 0x000fe200000f0c03 */
[----:B------:R-:W-:Y:S01]  /*e8b0*/  @!PT LDS RZ, [RZ] ;  /* 0x00000000fffff984 */ /* 0x000fe20000000800 */
[----:B------:R-:W-:Y:S01]  /*e8c0*/  @!PT LDS RZ, [RZ] ;  /* 0x00000000fffff984 */ /* 0x000fe20000000800 */
[----:B------:R-:W-:Y:S01]  /*e8d0*/  @!PT LDS RZ, [RZ] ;  /* 0x00000000fffff984 */ /* 0x000fe20000000800 */
[----:B------:R2:W-:Y:S01]  /*e8e0*/  @!P1 LDGSTS.E.BYPASS.LTC128B.128 [R164+0x4800], [R10.64] ;  /* 0x048000000aa49fae */ /* 0x0005e2000b901d5a */
[----:B------:R-:W-:Y:S04]  /*e8f0*/  @!P1 IMAD.WIDE.U32 R6, R15, 0x60, R6 ;  /* 0x000000600f069825 */ /* 0x000fe800078e0006 */
[----:B-----5:R-:W-:Y:S01]  /*e900*/  @!P1 IMAD.IADD R0, R14, 0x1, R7 ;  /* 0x000000010e009824 */ /* 0x020fe200078e0207 */
[----:B------:R-:W-:Y:S01]  /*e910*/  @P1 STS.128 [R164+0x5000], RZ ;  /* 0x005000ffa4001388 */ /* 0x000fe20000000c00 */
[C---:B------:R-:W-:Y:S04]  /*e920*/  @!P1 LEA R2, P0, R6.reuse, c[0x0][0x170], 0x1 ;  /* 0x00005c0006029a11 */ /* 0x040fe800078008ff */
[----:B------:R-:W-:Y:S01]  /*e930*/  @!P1 LEA.HI.X R3, R6, c[0x0][0x174], R0, 0x1, P0 ;  /* 0x00005d0006039a11 */ /* 0x000fe200000f0c00 */
[----:B------:R-:W-:Y:S01]  /*e940*/  @!PT LDS RZ, [RZ] ;  /* 0x00000000fffff984 */ /* 0x000fe20000000800 */
[----:B------:R-:W-:Y:S01]  /*e950*/  @!PT LDS RZ, [RZ] ;  /* 0x00000000fffff984 */ /* 0x000fe20000000800 */
[----:B------:R-:W-:Y:S01]  /*e960*/  @!PT LDS RZ, [RZ] ;  /* 0x00000000fffff984 */ /* 0x000fe20000000800 */
[----:B------:R2:W-:Y:S01]  /*e970*/  @!P1 LDGSTS.E.BYPASS.LTC128B.128 [R164+0x5000], [R8.64] ;  /* 0x0500000008a49fae */ /* 0x0005e2000b901d5a */
[----:B------:R-:W-:Y:S05]  /*e980*/  PLOP3.LUT P0, PT, PT, PT, UP0, 0x80, 0x0 ;  /* 0x000000000000781c */ /* 0x000fea0003f0f008 */
[----:B------:R-:W-:Y:S06]  /*e990*/  @P1 STS.128 [R164+0x5800], RZ ;  /* 0x005800ffa4001388 */ /* 0x000fec0000000c00 */
[----:B------:R-:W-:Y:S01]  /*e9a0*/  @!PT LDS RZ, [RZ] ;  /* 0x00000000fffff984 */ /* 0x000fe20000000800 */
[----:B------:R-:W-:Y:S01]  /*e9b0*/  @!PT LDS RZ, [RZ] ;  /* 0x00000000fffff984 */ /* 0x000fe20000000800 */
[----:B------:R-:W-:Y:S01]  /*e9c0*/  @!PT LDS RZ, [RZ] ;  /* 0x00000000fffff984 */ /* 0x000fe20000000800 */
[----:B------:R3:W-:Y:S06]  /*e9d0*/  @!P1 LDGSTS.E.BYPASS.LTC128B.128 [R164+0x5800], [R2.64] ;  /* 0x0580000002a49fae */ /* 0x0007ec000b901d5a */
[----:B------:R-:W-:Y:S06]  /*e9e0*/  LDSM.16.M88.4 R128, [R217] ;  /* 0x00000000d980783b */ /* 0x000fec0000000200 */
[----:B------:R-:W4:Y:S06]  /*e9f0*/  LDSM.16.M88.4 R16, [R216+0x2000] ;  /* 0x00200000d810783b */ /* 0x000f2c0000000200 */
[----:B------:R-:W2:Y:S06]  /*ea00*/  LDSM.16.M88.4 R124, [R217+0x1000] ;  /* 0x00100000d97c783b */ /* 0x000eac0000000200 */
[----:B------:R-:W2:Y:S06]  /*ea10*/  LDSM.16.M88.4 R32, [R216+0x2400] ;  /* 0x00240000d820783b */ /* 0x000eac0000000200 */
[----:B------:R-:W5:Y:S06]  /*ea20*/  LDL.LU R0, [R1+0x1e8] ;  /* 0x0001e80001007983 */ /* 0x000f6c0000300800 */
[----:B------:R-:W1:Y:S06]  /*ea30*/  LDSM.16.M88.4 R48, [R216+0x2800] ;  /* 0x00280000d830783b */ /* 0x000e6c0000000200 */
[----:B---3--:R-:W3:Y:S06]  /*ea40*/  LDL.LU R3, [R1+0x1ec] ;  /* 0x0001ec0001037983 */ /* 0x008eec0000300800 */
[----:B------:R-:W1:Y:S01]  /*ea50*/  LDSM.16.M88.4 R64, [R216+0x2c00] ;  /* 0x002c0000d840783b */ /* 0x000e620000000200 */
[-C--:B----4-:R-:W-:Y:S05]  /*ea60*/  HMMA.16816.F32 R4, R128, R16.reuse, RZ ;  /* 0x000000108004723c */ /* 0x090fea00000018ff */
[----:B------:R-:W0:Y:S03]  /*ea70*/  LDGDEPBAR ;  /* 0x00000000000079af */ /* 0x000e260000000000 */
[C---:B--2---:R-:W-:Y:S03]  /*ea80*/  HMMA.16816.F32 R8, R124.reuse, R16, RZ ;  /* 0x000000107c08723c */ /* 0x044fe600000018ff */
[----:B------:R-:W2:Y:S06]  /*ea90*/  LDSM.16.M88.4 R80, [R216+0x3000] ;  /* 0x00300000d850783b */ /* 0x000eac0000000200 */
[----:B------:R-:W4:Y:S01]  /*eaa0*/  LDSM.16.M88.4 R96, [R216+0x3400] ;  /* 0x00340000d860783b */ /* 0x000f220000000200 */
[-C--:B-1----:R-:W-:Y:S05]  /*eab0*/  HMMA.16816.F32 R12, R124, R18.reuse, RZ ;  /* 0x000000127c0c723c */ /* 0x082fea00000018ff */
[----:B------:R-:W1:Y:S03]  /*eac0*/  LDSM.16.M88.4 R112, [R216+0x3800] ;  /* 0x00380000d870783b */ /* 0x000e660000000200 */
[C---:B------:R-:W-:Y:S03]  /*ead0*/  HMMA.16816.F32 R16, R128.reuse, R18, RZ ;  /* 0x000000128010723c */ /* 0x040fe600000018ff */
[----:B------:R-:W1:Y:S05]  /*eae0*/  LDSM.16.M88.4 R172, [R216+0x3c00] ;  /* 0x003c0000d8ac783b */ /* 0x000e6a0000000200 */
[-C--:B------:R-:W-:Y:S01]  /*eaf0*/  HMMA.16816.F32 R20, R128, R32.reuse, RZ ;  /* 0x000000208014723c */ /* 0x080fe200000018ff */
[----:B------:R-:W-:Y:S06]  /*eb00*/  LDSM.16.M88.4 R176, [R215] ;  /* 0x00000000d7b0783b */ /* 0x000fec0000000200 */
[----:B------:R-:W1:Y:S01]  /*eb10*/  LDSM.16.M88.4 R180, [R214] ;  /* 0x00000000d6b4783b */ /* 0x000e620000000200 */
[C---:B------:R-:W-:Y:S05]  /*eb20*/  HMMA.16816.F32 R24, R124.reuse, R32, RZ ;  /* 0x000000207c18723c */ /* 0x040fea00000018ff */
[----:B------:R-:W1:Y:S03]  /*eb30*/  LDSM.16.M88.4 R184, [R215+0x1000] ;  /* 0x00100000d7b8783b */ /* 0x000e660000000200 */
[-C--:B------:R-:W-:Y:S03]  /*eb40*/  HMMA.16816.F32 R28, R124, R34.reuse, RZ ;  /* 0x000000227c1c723c */ /* 0x080fe600000018ff */
[----:B------:R-:W1:Y:S05]  /*eb50*/  LDSM.16.M88.4 R188, [R211] ;  /* 0x00000000d3bc783b */ /* 0x000e6a0000000200 */
[C---:B------:R-:W-:Y:S01]  /*eb60*/  HMMA.16816.F32 R32, R128.reuse, R34, RZ ;  /* 0x000000228020723c */ /* 0x040fe200000018ff */
[----:B------:R-:W1:Y:S06]  /*eb70*/  LDSM.16.M88.4 R192, [R210] ;  /* 0x00000000d2c0783b */ /* 0x000e6c0000000200 */
[----:B------:R-:W1:Y:S01]  /*eb80*/  LDSM.16.M88.4 R196, [R209] ;  /* 0x00000000d1c4783b */ /* 0x000e620000000200 */
[-C--:B------:R-:W-:Y:S05]  /*eb90*/  HMMA.16816.F32 R36, R128, R48.reuse, RZ ;  /* 0x000000308024723c */ /* 0x080fea00000018ff */
[----:B------:R-:W1:Y:S03]  /*eba0*/  LDSM.16.M88.4 R200, [R208] ;  /* 0x00000000d0c8783b */ /* 0x000e660000000200 */
[C---:B------:R-:W-:Y:S03]  /*ebb0*/  HMMA.16816.F32 R40, R124.reuse, R48, RZ ;  /* 0x000000307c28723c */ /* 0x040fe600000018ff */
[----:B------:R-:W-:Y:S05]  /*ebc0*/  LDSM.16.M88.4 R204, [R170] ;  /* 0x00000000aacc783b */ /* 0x000fea0000000200 */
        /* <DEDUP_REMOVED lines=10> */
[-C--:B----4-:R-:W-:Y:S08]  /*ec70*/  HMMA.16816.F32 R84, R128, R96.reuse, RZ ;  /* 0x000000608054723c */ /* 0x090ff000000018ff */
        /* <DEDUP_REMOVED lines=36> */
[C---:B------:R-:W-:Y:S07]  /*eec0*/  HMMA.16816.F32 R88, R184.reuse, R172, R88 ;  /* 0x000000acb858723c */ /* 0x040fee0000001858 */
[----:B-----5:R-:W-:Y:S01]  /*eed0*/  IMAD.MOV.U32 R172, RZ, RZ, R0 ;  /* 0x000000ffffac7224 */ /* 0x020fe200078e0000 */
[-C--:B------:R-:W-:Y:S04]  /*eee0*/  HMMA.16816.F32 R92, R184, R174.reuse, R92 ;  /* 0x000000aeb85c723c */ /* 0x080fe8000000185c */
[----:B---3--:R-:W-:Y:S04]  /*eef0*/  IMAD.MOV.U32 R173, RZ, RZ, R3 ;  /* 0x000000ffffad7224 */ /* 0x008fe800078e0003 */
        /* <DEDUP_REMOVED lines=10> */
.L_x_551:
[----:B------:R-:W-:Y:S01]  /*efa0*/  FMNMX.FTZ R174, R4, R167, !PT ;  /* 0x000000a704ae7209 */ /* 0x000fe20007810000 */
[----:B------:R2:W-:Y:S01]  /*efb0*/  STL [R1+0x208], R211 ;  /* 0x000208d301007387 */ /* 0x0005e20000100800 */
[----:B------:R-:W-:Y:S01]  /*efc0*/  FMNMX.FTZ R0, R8, R165, !PT ;  /* 0x000000a508007209 */ /* 0x000fe20007810000 */
[----:B------:R-:W-:Y:S01]  /*efd0*/  UIADD3 UR5, UR21, -0x4498517b, URZ ;  /* 0xbb67ae8515057890 */ /* 0x000fe2000fffe03f */
[----:B------:R-:W-:Y:S01]  /*efe0*/  FMNMX.FTZ R174, R5, R174, !PT ;  /* 0x000000ae05ae7209 */ /* 0x000fe20007810000 */
[----:B------:R-:W-:Y:S01]  /*eff0*/  UIADD3 UR23, UR20, -0x61c88647, URZ ;  /* 0x9e3779b914177890 */ /* 0x000fe2000fffe03f */
[----:B------:R-:W-:Y:S01]  /*f000*/  FMNMX.FTZ R0, R9, R0, !PT ;  /* 0x0000000009007209 */ /* 0x000fe20007810000 */
[----:B------:R-:W-:Y:S01]  /*f010*/  UIADD3 UR24, UR21, 0x646e171e, URZ ;  /* 0x646e171e15187890 */ /* 0x000fe2000fffe03f */
[----:B------:R-:W-:Y:S01]  /*f020*/  FMNMX.FTZ R174, R16, R174, !PT ;  /* 0x000000ae10ae7209 */ /* 0x000fe20007810000 */
[----:B------:R-:W-:Y:S01]  /*f030*/  USHF.L.U32 UR28, UR17, 0x2, URZ ;  /* 0x00000002111c7899 */ /* 0x000fe2000800063f */
[----:B------:R-:W-:Y:S01]  /*f040*/  FMNMX.FTZ R0, R12, R0, !PT ;  /* 0x000000000c007209 */ /* 0x000fe20007810000 */
[----:B------:R-:W-:Y:S01]  /*f050*/  UIADD3 UR25, UR20, 0x3c6ef372, URZ ;  /* 0x3c6ef37214197890 */ /* 0x000fe2000fffe03f */
[----:B------:R-:W-:Y:S01]  /*f060*/  FMNMX.FTZ R174, R17, R174, !PT ;  /* 0x000000ae11ae7209 */ /* 0x000fe20007810000 */
[----:B------:R-:W-:Y:S01]  /*f070*/  UIADD3 UR4, UR20, -0x4ab325aa, URZ ;  /* 0xb54cda5614047890 */ /* 0x000fe2000fffe03f */
[----:B------:R-:W-:Y:S02]  /*f080*/  FMNMX.FTZ R0, R13, R0, !PT ;  /* 0x000000000d007209 */ /* 0x000fe40007810000 */
[----:B------:R-:W-:Y:S02]  /*f090*/  FMNMX.FTZ R174, R20, R174, !PT ;  /* 0x000000ae14ae7209 */ /* 0x000fe40007810000 */
[----:B------:R-:W-:Y:S02]  /*f0a0*/  FMNMX.FTZ R0, R24, R0, !PT ;  /* 0x0000000018007209 */ /* 0x000fe40007810000 */
[----:B------:R-:W-:Y:S02]  /*f0b0*/  FMNMX.FTZ R174, R21, R174, !PT ;  /* 0x000000ae15ae7209 */ /* 0x000fe40007810000 */
[----:B------:R-:W-:Y:S02]  /*f0c0*/  FMNMX.FTZ R0, R25, R0, !PT ;  /* 0x0000000019007209 */ /* 0x000fe40007810000 */
[----:B------:R-:W-:Y:S02]  /*f0d0*/  FMNMX.FTZ R174, R32, R174, !PT ;  /* 0x000000ae20ae7209 */ /* 0x000fe40007810000 */
[----:B------:R-:W-:Y:S01]  /*f0e0*/  FMNMX.FTZ R0, R28, R0, !PT ;  /* 0x000000001c007209 */ /* 0x000fe20007810000 */
[----:B--2---:R-:W2:Y:S01]  /*f0f0*/  LDL.LU R211, [R1+0x1a8] ;  /* 0x0001a80001d37983 */ /* 0x004ea20000300800 */
[----:B------:R-:W-:Y:S02]  /*f100*/  FMNMX.FTZ R174, R33, R174, !PT ;  /* 0x000000ae21ae7209 */ /* 0x000fe40007810000 */
[----:B------:R-:W-:Y:S01]  /*f110*/  FMNMX.FTZ R0, R29, R0, !PT ;  /* 0x000000001d007209 */ /* 0x000fe20007810000 */
[----:B------:R-:W-:Y:S01]  /*f120*/  STL [R1+0x204], R210 ;  /* 0x000204d201007387 */ /* 0x000fe20000100800 */
[----:B------:R-:W-:Y:S02]  /*f130*/  FMNMX.FTZ R174, R36, R174, !PT ;  /* 0x000000ae24ae7209 */ /* 0x000fe40007810000 */
[----:B------:R-:W-:Y:S01]  /*f140*/  FMNMX.FTZ R0, R40, R0, !PT ;  /* 0x0000000028007209 */ /* 0x000fe20007810000 */
[----:B------:R-:W-:Y:S01]  /*f150*/  STL [R1+0x200], R169 ;  /* 0x000200a901007387 */ /* 0x000fe20000100800 */
[----:B------:R-:W-:Y:S02]  /*f160*/  FMNMX.FTZ R174, R37, R174, !PT ;  /* 0x000000ae25ae7209 */ /* 0x000fe40007810000 */
[----:B-1----:R-:W-:Y:S01]  /*f170*/  FMNMX.FTZ R164, R6, R168, !PT ;  /* 0x000000a806a47209 */ /* 0x002fe20007810000 */
[----:B------:R-:W-:Y:S01]  /*f180*/  STL.64 [R1+0x1f8], R208 ;  /* 0x0001f8d001007387 */ /* 0x000fe20000100a00 */
[----:B------:R-:W-:Y:S02]  /*f190*/  FMNMX.FTZ R174, R48, R174, !PT ;  /* 0x000000ae30ae7209 */ /* 0x000fe40007810000 */
[----:B------:R-:W-:Y:S02]  /*f1a0*/  FMNMX.FTZ R0, R41, R0, !PT ;  /* 0x0000000029007209 */ /* 0x000fe40007810000 */
[----:B------:R-:W-:Y:S01]  /*f1b0*/  FMNMX.FTZ R174, R49, R174, !PT ;  /* 0x000000ae31ae7209 */ /* 0x000fe20007810000 */
[----:B------:R-:W-:Y:S01]  /*f1c0*/  STL.64 [R1+0x1f0], R170 ;  /* 0x0001f0aa01007387 */ /* 0x000fe20000100a00 */
        /* <DEDUP_REMOVED lines=67> */
[----:B------:R-:W-:Y:S01]  /*f600*/  FMNMX.FTZ R164, R102, R164, !PT ;  /* 0x000000a466a47209 */ /* 0x000fe20007810000 */
[----:B------:R-:W1:Y:S03]  /*f610*/  SHFL.BFLY PT, R174, R0, 0x2, 0x1f ;  /* 0x0c401f0000ae7f89 */ /* 0x000e6600000e0000 */
        /* <DEDUP_REMOVED lines=28> */
[----:B------:R-:W1:Y:S01]  /*f7e0*/  SHFL.BFLY PT, R3, R2, 0x1, 0x1f ;  /* 0x0c201f0002037f89 */ /* 0x000e6200000e0000 */
[C---:B------:R-:W-:Y:S01]  /*f7f0*/  FSETP.NEU.FTZ.AND P0, PT, R164.reuse, -INF , PT ;  /* 0xff800000a400780b */ /* 0x040fe20003f1d000 */
[----:B------:R-:W-:Y:S01]  /*f800*/  FMUL.FTZ R179, R164, c[0x0][0x23c] ;  /* 0x00008f00a4b37a20 */ /* 0x000fe20000410000 */
[----:B------:R-:W-:Y:S04]  /*f810*/  FMNMX.FTZ R0, R74, R0, !PT ;  /* 0x000000004a007209 */ /* 0x000fe80007810000 */
[----:B------:R-:W-:Y:S02]  /*f820*/  FMNMX.FTZ R0, R75, R0, !PT ;  /* 0x000000004b007209 */ /* 0x000fe40007810000 */
[----:B------:R-:W-:Y:S02]  /*f830*/  FSEL R179, R179, RZ, P0 ;  /* 0x000000ffb3b37208 */ /* 0x000fe40000000000 */
[----:B------:R-:W-:Y:S03]  /*f840*/  FMNMX.FTZ R0, R78, R0, !PT ;  /* 0x000000004e007209 */ /* 0x000fe60007810000 */
[--C-:B------:R-:W-:Y:S01]  /*f850*/  FFMA.FTZ R207, R4, c[0x0][0x23c], -R179.reuse ;  /* 0x00008f0004cf7a23 */ /* 0x100fe200000108b3 */
[----:B------:R-:W-:Y:S01]  /*f860*/  FMNMX.FTZ R4, R79, R0, !PT ;  /* 0x000000004f047209 */ /* 0x000fe20007810000 */
[--C-:B------:R-:W-:Y:S02]  /*f870*/  FFMA.FTZ R171, R5, c[0x0][0x23c], -R179.reuse ;  /* 0x00008f0005ab7a23 */ /* 0x100fe400000108b3 */
[--C-:B------:R-:W-:Y:S01]  /*f880*/  FFMA.FTZ R184, R48, c[0x0][0x23c], -R179.reuse ;  /* 0x00008f0030b87a23 */ /* 0x100fe200000108b3 */
[----:B------:R-:W-:Y:S01]  /*f890*/  FMNMX.FTZ R4, R90, R4, !PT ;  /* 0x000000045a047209 */ /* 0x000fe20007810000 */
[--C-:B------:R-:W-:Y:S02]  /*f8a0*/  FFMA.FTZ R185, R49, c[0x0][0x23c], -R179.reuse ;  /* 0x00008f0031b97a23 */ /* 0x100fe400000108b3 */
[--C-:B------:R-:W-:Y:S01]  /*f8b0*/  FFMA.FTZ R180, R52, c[0x0][0x23c], -R179.reuse ;  /* 0x00008f0034b47a23 */ /* 0x100fe200000108b3 */
[----:B------:R-:W-:Y:S01]  /*f8c0*/  FMNMX.FTZ R4, R91, R4, !PT ;  /* 0x000000045b047209 */ /* 0x000fe20007810000 */
[--C-:B------:R-:W-:Y:S01]  /*f8d0*/  FFMA.FTZ R199, R84, c[0x0][0x23c], -R179.reuse ;  /* 0x00008f0054c77a23 */ /* 0x100fe200000108b3 */
[----:B-1----:R-:W-:Y:S01]  /*f8e0*/  FMNMX.FTZ R3, R2, R3, !PT ;  /* 0x0000000302037209 */ /* 0x002fe20007810000 */
[----:B------:R-:W-:Y:S01]  /*f8f0*/  MUFU.EX2 R185, R185 ;  /* 0x000000b900b97308 */ /* 0x000fe20000000800 */
[----:B------:R-:W-:Y:S01]  /*f900*/  FMNMX.FTZ R4, R94, R4, !PT ;  /* 0x000000045e047209 */ /* 0x000fe20007810000 */
[----:B------:R-:W1:Y:S01]  /*f910*/  SHFL.BFLY PT, R2, R174, 0x1, 0x1f ;  /* 0x0c201f00ae027f89 */ /* 0x000e6200000e0000 */
[----:B------:R-:W-:Y:S01]  /*f920*/  FSETP.NEU.FTZ.AND P0, PT, R3, -INF , PT ;  /* 0xff8000000300780b */ /* 0x000fe20003f1d000 */
[--C-:B------:R-:W-:Y:S01]  /*f930*/  FFMA.FTZ R195, R112, c[0x0][0x23c], -R179.reuse ;  /* 0x00008f0070c37a23 */ /* 0x100fe200000108b3 */
[----:B------:R-:W-:Y:S01]  /*f940*/  FMNMX.FTZ R4, R95, R4, !PT ;  /* 0x000000045f047209 */ /* 0x000fe20007810000 */
[----:B------:R-:W-:Y:S02]  /*f950*/  FMUL.FTZ R0, R3, c[0x0][0x23c] ;  /* 0x00008f0003007a20 */ /* 0x000fe40000410000 */
[--C-:B------:R-:W-:Y:S01]  /*f960*/  FFMA.FTZ R188, R16, c[0x0][0x23c], -R179.reuse ;  /* 0x00008f0010bc7a23 */ /* 0x100fe200000108b3 */
[----:B------:R-:W-:Y:S01]  /*f970*/  FMNMX.FTZ R4, R106, R4, !PT ;  /* 0x000000046a047209 */ /* 0x000fe20007810000 */
[----:B------:R-:W-:Y:S01]  /*f980*/  MUFU.EX2 R180, R180 ;  /* 0x000000b400b47308 */ /* 0x000fe20000000800 */
[----:B------:R-:W-:Y:S01]  /*f990*/  FSEL R0, R0, RZ, P0 ;  /* 0x000000ff00007208 */ /* 0x000fe20000000000 */
[--C-:B------:R-:W-:Y:S01]  /*f9a0*/  FFMA.FTZ R189, R17, c[0x0][0x23c], -R179.reuse ;  /* 0x00008f0011bd7a23 */ /* 0x100fe200000108b3 */
[----:B------:R-:W-:Y:S01]  /*f9b0*/  FMNMX.FTZ R4, R107, R4, !PT ;  /* 0x000000046b047209 */ /* 0x000fe20007810000 */
[--C-:B------:R-:W-:Y:S02]  /*f9c0*/  FFMA.FTZ R186, R20, c[0x0][0x23c], -R179.reuse ;  /* 0x00008f0014ba7a23 */ /* 0x100fe400000108b3 */
[--C-:B------:R-:W-:Y:S01]  /*f9d0*/  FFMA.FTZ R209, R7, c[0x0][0x23c], -R0.reuse ;  /* 0x00008f0007d17a23 */ /* 0x100fe20000010800 */
[----:B------:R-:W-:Y:S01]  /*f9e0*/  FMNMX.FTZ R4, R110, R4, !PT ;  /* 0x000000046e047209 */ /* 0x000fe20007810000 */
[--C-:B------:R-:W-:Y:S02]  /*f9f0*/  FFMA.FTZ R200, R34, c[0x0][0x23c], -R0.reuse ;  /* 0x00008f0022c87a23 */ /* 0x100fe40000010800 */
[----:B------:R-:W-:Y:S01]  /*fa00*/  MUFU.EX2 R195, R195 ;  /* 0x000000c300c37308 */ /* 0x000fe20000000800 */
[----:B------:R-:W-:Y:S01]  /*fa10*/  FMNMX.FTZ R4, R111, R4, !PT ;  /* 0x000000046f047209 */ /* 0x000fe20007810000 */
[--C-:B------:R-:W-:Y:S02]  /*fa20*/  FFMA.FTZ R201, R35, c[0x0][0x23c], -R0.reuse ;  /* 0x00008f0023c97a23 */ /* 0x100fe40000010800 */
[--C-:B------:R-:W-:Y:S01]  /*fa30*/  FFMA.FTZ R196, R38, c[0x0][0x23c], -R0.reuse ;  /* 0x00008f0026c47a23 */ /* 0x100fe20000010800 */
[----:B------:R-:W-:Y:S01]  /*fa40*/  FMNMX.FTZ R4, R122, R4, !PT ;  /* 0x000000047a047209 */ /* 0x000fe20007810000 */
[--C-:B------:R-:W-:Y:S01]  /*fa50*/  FFMA.FTZ R206, R51, c[0x0][0x23c], -R0.reuse ;  /* 0x00008f0033ce7a23 */ /* 0x100fe20000010800 */
[----:B-1----:R-:W-:Y:S01]  /*fa60*/  FMNMX.FTZ R2, R174, R2, !PT ;  /* 0x00000002ae027209 */ /* 0x002fe20007810000 */
[--C-:B------:R-:W-:Y:S02]  /*fa70*/  FFMA.FTZ R202, R66, c[0x0][0x23c], -R0.reuse ;  /* 0x00008f0042ca7a23 */ /* 0x100fe40000010800 */
[--C-:B------:R-:W-:Y:S01]  /*fa80*/  FFMA.FTZ R197, R98, c[0x0][0x23c], -R0.reuse ;  /* 0x00008f0062c57a23 */ /* 0x100fe20000010800 */
[----:B------:R-:W-:Y:S01]  /*fa90*/  FSETP.NEU.FTZ.AND P0, PT, R2, -INF , PT ;  /* 0xff8000000200780b */ /* 0x000fe20003f1d000 */
[--C-:B------:R-:W-:Y:S01]  /*faa0*/  FFMA.FTZ R114, R114, c[0x0][0x23c], -R0.reuse ;  /* 0x00008f0072727a23 */ /* 0x100fe20000010800 */
[----:B--2---:R-:W-:Y:S01]  /*fab0*/  LOP3.LUT R211, R211, 0xffffffef, RZ, 0xc0, !PT ;  /* 0xffffffefd3d37812 */ /* 0x004fe200078ec0ff */
[--C-:B------:R-:W-:Y:S01]  /*fac0*/  FFMA.FTZ R187, R21, c[0x0][0x23c], -R179.reuse ;  /* 0x00008f0015bb7a23 */ /* 0x100fe200000108b3 */
[----:B------:R-:W-:Y:S01]  /*fad0*/  MUFU.EX2 R206, R206 ;  /* 0x000000ce00ce7308 */ /* 0x000fe20000000800 */
[--C-:B------:R-:W-:Y:S01]  /*fae0*/  FFMA.FTZ R190, R32, c[0x0][0x23c], -R179.reuse ;  /* 0x00008f0020be7a23 */ /* 0x100fe200000108b3 */
[----:B------:R-:W-:Y:S01]  /*faf0*/  @P1 LOP3.LUT R211, R211, 0x10, RZ, 0xfc, !PT ;  /* 0x00000010d3d31812 */ /* 0x000fe200078efcff */
[--C-:B------:R-:W-:Y:S02]  /*fb00*/  FFMA.FTZ R191, R33, c[0x0][0x23c], -R179.reuse ;  /* 0x00008f0021bf7a23 */ /* 0x100fe400000108b3 */
[--C-:B------:R-:W-:Y:S01]  /*fb10*/  FFMA.FTZ R183, R36, c[0x0][0x23c], -R179.reuse ;  /* 0x00008f0024b77a23 */ /* 0x100fe200000108b3 */
[----:B------:R-:W-:Y:S01]  /*fb20*/  LOP3.LUT R211, R211, 0xffffffbf, RZ, 0xc0, !PT ;  /* 0xffffffbfd3d37812 */ /* 0x000fe200078ec0ff */
        /* <DEDUP_REMOVED lines=50> */
[----:B------:R-:W-:Y:S01]  /*fe50*/  FMNMX.FTZ R0, R123, R4, !PT ;  /* 0x000000047b007209 */ /* 0x000fe20007810000 */
[C---:B------:R-:W-:Y:S01]  /*fe60*/  FMUL.FTZ R4, R2.reuse, c[0x0][0x23c] ;  /* 0x00008f0002047a20 */ /* 0x040fe20000410000 */
[----:B------:R-:W-:Y:S01]  /*fe70*/  MUFU.EX2 R197, R197 ;  /* 0x000000c500c57308 */ /* 0x000fe20000000800 */
[----:B------:R-:W-:Y:S01]  /*fe80*/  FADD.FTZ R37, -R2, R165 ;  /* 0x000000a502257221 */ /* 0x000fe20000010100 */
[----:B------:R-:W-:Y:S01]  /*fe90*/  FMNMX.FTZ R0, R126, R0, !PT ;  /* 0x000000007e007209 */ /* 0x000fe20007810000 */
[----:B------:R-:W-:Y:S01]  /*fea0*/  FADD.FTZ R6, -R164, R167 ;  /* 0x000000a7a4067221 */ /* 0x000fe20000010100 */
[----:B------:R-:W-:Y:S01]  /*feb0*/  FSEL R4, R4, RZ, P0 ;  /* 0x000000ff04047208 */ /* 0x000fe20000000000 */
[----:B------:R-:W-:Y:S01]  /*fec0*/  FMUL.FTZ R37, R37, c[0x0][0x23c] ;  /* 0x00008f0025257a20 */ /* 0x000fe20000410000 */
[----:B------:R-:W-:Y:S01]  /*fed0*/  FMNMX.FTZ R0, R127, R0, !PT ;  /* 0x000000007f007209 */ /* 0x000fe20007810000 */
[----:B------:R-:W-:Y:S02]  /*fee0*/  FMUL.FTZ R6, R6, c[0x0][0x23c] ;  /* 0x00008f0006067a20 */ /* 0x000fe40000410000 */
[--C-:B------:R-:W-:Y:S01]  /*fef0*/  FFMA.FTZ R38, R9, c[0x0][0x23c], -R4.reuse ;  /* 0x00008f0009267a23 */ /* 0x100fe20000010804 */
[----:B------:R-:W-:Y:S01]  /*ff00*/  MUFU.EX2 R192, R192 ;  /* 0x000000c000c07308 */ /* 0x000fe20000000800 */
[----:B------:R-:W2:Y:S01]  /*ff10*/  LDL.LU R9, [R1+0x1dc] ;  /* 0x0001dc0001097983 */ /* 0x000ea20000300800 */
[--C-:B------:R-:W-:Y:S02]  /*ff20*/  FFMA.FTZ R51, R25, c[0x0][0x23c], -R4.reuse ;  /* 0x00008f0019337a23 */ /* 0x100fe40000010804 */
[--C-:B------:R-:W-:Y:S01]  /*ff30*/  FFMA.FTZ R208, R40, c[0x0][0x23c], -R4.reuse ;  /* 0x00008f0028d07a23 */ /* 0x100fe20000010804 */
[----:B------:R-:W3:Y:S01]  /*ff40*/  LDL.LU R25, [R1+0x1d8] ;  /* 0x0001d80001197983 */ /* 0x000ee20000300800 */
[--C-:B------:R-:W-:Y:S02]  /*ff50*/  FFMA.FTZ R204, R44, c[0x0][0x23c], -R4.reuse ;  /* 0x00008f002ccc7a23 */ /* 0x100fe40000010804 */
[--C-:B------:R-:W-:Y:S02]  /*ff60*/  FFMA.FTZ R28, R28, c[0x0][0x23c], -R4.reuse ;  /* 0x00008f001c1c7a23 */ /* 0x100fe40000010804 */
[--C-:B------:R-:W-:Y:S01]  /*ff70*/  FFMA.FTZ R29, R29, c[0x0][0x23c], -R4.reuse ;  /* 0x00008f001d1d7a23 */ /* 0x100fe20000010804 */
[----:B------:R-:W1:Y:S01]  /*ff80*/  MUFU.EX2 R37, R37 ;  /* 0x0000002500257308 */ /* 0x000e620000000800 */
[--C-:B------:R-:W-:Y:S02]  /*ff90*/  FFMA.FTZ R205, R45, c[0x0][0x23c], -R4.reuse ;  /* 0x00008f002dcd7a23 */ /* 0x100fe40000010804 */
[--C-:B------:R-:W-:Y:S02]  /*ffa0*/  FFMA.FTZ R103, R56, c[0x0][0x23c], -R4.reuse ;  /* 0x00008f0038677a23 */ /* 0x100fe40000010804 */
[--C-:B------:R-:W-:Y:S02]  /*ffb0*/  FFMA.FTZ R129, R109, c[0x0][0x23c], -R4.reuse ;  /* 0x00008f006d817a23 */ /* 0x100fe40000010804 */
[--C-:B------:R-:W-:Y:S02]  /*ffc0*/  FFMA.FTZ R7, R8, c[0x0][0x23c], -R4.reuse ;  /* 0x00008f0008077a23 */ /* 0x100fe40000010804 */
[--C-:B------:R-:W-:Y:S01]  /*ffd0*/  FFMA.FTZ R39, R12, c[0x0][0x23c], -R4.reuse ;  /* 0x00008f000c277a23 */ /* 0x100fe20000010804 */
[----:B------:R-:W4:Y:S01]  /*ffe0*/  MUFU.EX2 R6, R6 ;  /* 0x0000000600067308 */ /* 0x000f220000000800 */
[----:B------:R-:W-:Y:S02]  /*fff0*/  IMAD.MOV.U32 R12, RZ, RZ, R201 ;  /* 0x000000ffff0c7224 */ /* 0x000fe400078e00c9 */
[----:B------:R-:W-:Y:S02]  /*10000*/  FFMA.FTZ R55, R13, c[0x0][0x23c], -R4 ;  /* 0x00008f000d377a23 */ /* 0x000fe40000010804 */
[----:B------:R-:W-:Y:S02]  /*10010*/  IMAD.MOV.U32 R13, RZ, RZ, R200 ;  /* 0x000000ffff0d7224 */ /* 0x000fe400078e00c8 */
[----:B------:R-:W-:Y:S02]  /*10020*/  FFMA.FTZ R50, R24, c[0x0][0x23c], -R4 ;  /* 0x00008f0018327a23 */ /* 0x000fe40000010804 */
[----:B------:R-:W-:Y:S01]  /*10030*/  IMAD.MOV.U32 R24, RZ, RZ, R196 ;  /* 0x000000ffff187224 */ /* 0x000fe200078e00c4 */
        /* <DEDUP_REMOVED lines=23> */
[----:B------:R-:W4:Y:S01]  /*101b0*/  SHFL.BFLY PT, R4, R0, 0x2, 0x1f ;  /* 0x0c401f0000047f89 */ /* 0x000f2200000e0000 */
[----:B------:R-:W-:Y:S01]  /*101c0*/  IMAD.MOV.U32 R109, RZ, RZ, R208 ;  /* 0x000000ffff6d7224 */ /* 0x000fe200078e00d0 */
[----:B------:R-:W-:Y:S01]  /*101d0*/  MUFU.EX2 R196, R196 ;  /* 0x000000c400c47308 */ /* 0x000fe20000000800 */
[----:B------:R-:W-:Y:S02]  /*101e0*/  IMAD.MOV.U32 R108, RZ, RZ, R24 ;  /* 0x000000ffff6c7224 */ /* 0x000fe400078e0018 */
[----:B-1----:R-:W-:Y:S02]  /*101f0*/  FMUL.FTZ R24, R37, R140 ;  /* 0x0000008c25187220 */ /* 0x002fe40000410000 */
[C---:B----4-:R-:W-:Y:S02]  /*10200*/  FMUL.FTZ R32, R6.reuse, R160 ;  /* 0x000000a006207220 */ /* 0x050fe40000410000 */
[----:B------:R-:W-:Y:S02]  /*10210*/  IMAD.MOV.U32 R160, RZ, RZ, R108 ;  /* 0x000000ffffa07224 */ /* 0x000fe400078e006c */
[C---:B------:R-:W-:Y:S01]  /*10220*/  FMUL.FTZ R33, R6.reuse, R161 ;  /* 0x000000a106217220 */ /* 0x040fe20000410000 */
[----:B------:R-:W-:Y:S01]  /*10230*/  MUFU.EX2 R89, R89 ;  /* 0x0000005900597308 */ /* 0x000fe20000000800 */
[----:B------:R-:W-:Y:S02]  /*10240*/  IMAD.MOV.U32 R161, RZ, RZ, R109 ;  /* 0x000000ffffa17224 */ /* 0x000fe400078e006d */
[C---:B------:R-:W-:Y:S02]  /*10250*/  FMUL.FTZ R17, R6.reuse, R153 ;  /* 0x0000009906117220 */ /* 0x040fe40000410000 */
[C---:B------:R-:W-:Y:S02]  /*10260*/  FMUL.FTZ R20, R6.reuse, R156 ;  /* 0x0000009c06147220 */ /* 0x040fe40000410000 */
[----:B------:R-:W-:Y:S02]  /*10270*/  FMUL.FTZ R21, R6, R157 ;  /* 0x0000009d06157220 */ /* 0x000fe40000410000 */
[----:B------:R-:W-:Y:S01]  /*10280*/  FADD.FTZ R8, -R3, R168 ;  /* 0x000000a803087221 */ /* 0x000fe20000010100 */
[----:B------:R-:W-:Y:S01]  /*10290*/  MUFU.EX2 R116, R116 ;  /* 0x0000007400747308 */ /* 0x000fe20000000800 */
[----:B------:R-:W-:Y:S02]  /*102a0*/  FMNMX.FTZ R4, R0, R4, !PT ;  /* 0x0000000400047209 */ /* 0x000fe40007810000 */
[----:B------:R-:W-:Y:S03]  /*102b0*/  FMUL.FTZ R8, R8, c[0x0][0x23c] ;  /* 0x00008f0008087a20 */ /* 0x000fe60000410000 */
[----:B------:R-:W1:Y:S04]  /*102c0*/  SHFL.BFLY PT, R0, R4, 0x1, 0x1f ;  /* 0x0c201f0004007f89 */ /* 0x000e6800000e0000 */
[----:B------:R-:W4:Y:S10]  /*102d0*/  MUFU.EX2 R8, R8 ;  /* 0x0000000800087308 */ /* 0x000f340000000800 */
[----:B------:R-:W-:Y:S10]  /*102e0*/  MUFU.EX2 R87, R87 ;  /* 0x0000005700577308 */ /* 0x000ff40000000800 */
[----:B------:R-:W-:Y:S01]  /*102f0*/  MUFU.EX2 R194, R194 ;  /* 0x000000c200c27308 */ /* 0x000fe20000000800 */
[----:B-1----:R-:W-:Y:S01]  /*10300*/  FMNMX.FTZ R0, R4, R0, !PT ;  /* 0x0000000004007209 */ /* 0x002fe20007810000 */
[----:B----4-:R-:W-:Y:S03]  /*10310*/  FMUL.FTZ R34, R8, R162 ;  /* 0x000000a208227220 */ /* 0x010fe60000410000 */
[C---:B------:R-:W-:Y:S01]  /*10320*/  FSETP.NEU.FTZ.AND P0, PT, R0.reuse, -INF , PT ;  /* 0xff8000000000780b */ /* 0x040fe20003f1d000 */
[----:B------:R-:W-:Y:S02]  /*10330*/  FMUL.FTZ R5, R0, c[0x0][0x23c] ;  /* 0x00008f0000057a20 */ /* 0x000fe40000410000 */
[C---:B------:R-:W-:Y:S02]  /*10340*/  FMUL.FTZ R35, R8.reuse, R163 ;  /* 0x000000a308237220 */ /* 0x040fe40000410000 */
[----:B------:R-:W-:Y:S01]  /*10350*/  FMUL.FTZ R19, R8, R155 ;  /* 0x0000009b08137220 */ /* 0x000fe20000410000 */
[----:B------:R-:W-:Y:S01]  /*10360*/  FSEL R5, R5, RZ, P0 ;  /* 0x000000ff05057208 */ /* 0x000fe20000000000 */
[----:B------:R-:W-:Y:S01]  /*10370*/  FADD.FTZ R4, -R0, R166 ;  /* 0x000000a600047221 */ /* 0x000fe20000010100 */
[----:B------:R-:W-:Y:S01]  /*10380*/  MUFU.EX2 R203, R203 ;  /* 0x000000cb00cb7308 */ /* 0x000fe20000000800 */
[----:B------:R-:W-:Y:S02]  /*10390*/  FMUL.FTZ R18, R8, R154 ;  /* 0x0000009a08127220 */ /* 0x000fe40000410000 */
[--C-:B------:R-:W-:Y:S02]  /*103a0*/  FFMA.FTZ R210, R58, c[0x0][0x23c], -R5.reuse ;  /* 0x00008f003ad27a23 */ /* 0x100fe40000010805 */
[--C-:B------:R-:W-:Y:S02]  /*103b0*/  FFMA.FTZ R40, R11, c[0x0][0x23c], -R5.reuse ;  /* 0x00008f000b287a23 */ /* 0x100fe40000010805 */
[--C-:B------:R-:W-:Y:S01]  /*103c0*/  FFMA.FTZ R168, R62, c[0x0][0x23c], -R5.reuse ;  /* 0x00008f003ea87a23 */ /* 0x100fe20000010805 */
[----:B------:R-:W4:Y:S01]  /*103d0*/  LDL.LU R11, [R1+0x1e0] ;  /* 0x0001e000010b7983 */ /* 0x000f220000300800 */
[--C-:B------:R-:W-:Y:S01]  /*103e0*/  FFMA.FTZ R120, R107, c[0x0][0x23c], -R5.reuse ;  /* 0x00008f006b787a23 */ /* 0x100fe20000010805 */
[----:B------:R1:W-:Y:S01]  /*103f0*/  MUFU.EX2 R58, R171 ;  /* 0x000000ab003a7308 */ /* 0x0003e20000000800 */
[--C-:B------:R-:W-:Y:S01]  /*10400*/  FFMA.FTZ R107, R111, c[0x0][0x23c], -R5.reuse ;  /* 0x00008f006f6b7a23 */ /* 0x100fe20000010805 */
[----:B------:R-:W4:Y:S01]  /*10410*/  LDL.64 R162, [R1+0x1d0] ;  /* 0x0001d00001a27983 */ /* 0x000f220000100a00 */
[----:B------:R-:W-:Y:S02]  /*10420*/  FMUL.FTZ R4, R4, c[0x0][0x23c] ;  /* 0x00008f0004047a20 */ /* 0x000fe40000410000 */
[--C-:B------:R-:W-:Y:S02]  /*10430*/  FFMA.FTZ R45, R42, c[0x0][0x23c], -R5.reuse ;  /* 0x00008f002a2d7a23 */ /* 0x100fe40000010805 */
[--C-:B------:R-:W-:Y:S02]  /*10440*/  FFMA.FTZ R61, R14, c[0x0][0x23c], -R5.reuse ;  /* 0x00008f000e3d7a23 */ /* 0x100fe40000010805 */
[--C-:B------:R-:W-:Y:S01]  /*10450*/  FFMA.FTZ R169, R59, c[0x0][0x23c], -R5.reuse ;  /* 0x00008f003ba97a23 */ /* 0x100fe20000010805 */
[----:B------:R1:W-:Y:S01]  /*10460*/  MUFU.EX2 R62, R209 ;  /* 0x000000d1003e7308 */ /* 0x0003e20000000800 */
[----:B------:R-:W-:Y:S02]  /*10470*/  FFMA.FTZ R165, R110, c[0x0][0x23c], -R5 ;  /* 0x00008f006ea57a23 */ /* 0x000fe40000010805 */
[----:B------:R-:W-:Y:S02]  /*10480*/  IMAD.MOV.U32 R110, RZ, RZ, R13 ;  /* 0x000000ffff6e7224 */ /* 0x000fe400078e000d */
[----:B------:R-:W-:Y:S02]  /*10490*/  FMUL.FTZ R13, R37, R137 ;  /* 0x00000089250d7220 */ /* 0x000fe40000410000 */
[--C-:B------:R-:W-:Y:S02]  /*104a0*/  FFMA.FTZ R10, R10, c[0x0][0x23c], -R5.reuse ;  /* 0x00008f000a0a7a23 */ /* 0x100fe40000010805 */
[--C-:B------:R-:W-:Y:S01]  /*104b0*/  FFMA.FTZ R60, R46, c[0x0][0x23c], -R5.reuse ;  /* 0x00008f002e3c7a23 */ /* 0x100fe20000010805 */
[----:B------:R-:W1:Y:S01]  /*104c0*/  MUFU.EX2 R36, R4 ;  /* 0x0000000400247308 */ /* 0x000e620000000800 */
[--C-:B------:R-:W-:Y:S02]  /*104d0*/  FFMA.FTZ R207, R63, c[0x0][0x23c], -R5.reuse ;  /* 0x00008f003fcf7a23 */ /* 0x100fe40000010805 */
[--C-:B------:R-:W-:Y:S01]  /*104e0*/  FFMA.FTZ R56, R31, c[0x0][0x23c], -R5.reuse ;  /* 0x00008f001f387a23 */ /* 0x100fe20000010805 */
[----:B-1----:R-:W4:Y:S01]  /*104f0*/  LDL.64 R170, [R1+0x1c0] ;  /* 0x0001c00001aa7983 */ /* 0x002f220000100a00 */
[--C-:B------:R-:W-:Y:S02]  /*10500*/  FFMA.FTZ R92, R90, c[0x0][0x23c], -R5.reuse ;  /* 0x00008f005a5c7a23 */ /* 0x100fe40000010805 */
[--C-:B------:R-:W-:Y:S02]  /*10510*/  FFMA.FTZ R57, R26, c[0x0][0x23c], -R5.reuse ;  /* 0x00008f001a397a23 */ /* 0x100fe40000010805 */
[--C-:B------:R-:W-:Y:S01]  /*10520*/  FFMA.FTZ R126, R126, c[0x0][0x23c], -R5.reuse ;  /* 0x00008f007e7e7a23 */ /* 0x100fe20000010805 */
[----:B------:R-:W4:Y:S01]  /*10530*/  LDL.LU R111, [R1+0x1e4] ;  /* 0x0001e400016f7983 */ /* 0x000f220000300800 */
[----:B------:R1:W3:Y:S01]  /*10540*/  MUFU.EX2 R42, R16 ;  /* 0x00000010002a7308 */ /* 0x0002e20000000800 */
[--C-:B------:R-:W-:Y:S02]  /*10550*/  FFMA.FTZ R105, R30, c[0x0][0x23c], -R5.reuse ;  /* 0x00008f001e697a23 */ /* 0x100fe40000010805 */
[----:B------:R-:W4:Y:S01]  /*10560*/  LDL.64 R208, [R1+0x1c8] ;  /* 0x0001c80001d07983 */ /* 0x000f220000100a00 */
[--C-:B------:R-:W-:Y:S02]  /*10570*/  FFMA.FTZ R104, R47, c[0x0][0x23c], -R5.reuse ;  /* 0x00008f002f687a23 */ /* 0x100fe40000010805 */
[--C-:B------:R-:W-:Y:S02]  /*10580*/  FFMA.FTZ R90, R94, c[0x0][0x23c], -R5.reuse ;  /* 0x00008f005e5a7a23 */ /* 0x100fe40000010805 */
[----:B------:R-:W-:Y:S01]  /*10590*/  FFMA.FTZ R167, R74, c[0x0][0x23c], -R5 ;  /* 0x00008f004aa77a23 */ /* 0x000fe20000010805 */
[----:B------:R2:W4:Y:S01]  /*105a0*/  LDL.S16 R140, [R1+0x168] ;  /* 0x00016800018c7983 */ /* 0x0005220000100600 */
[----:B------:R-:W-:Y:S01]  /*105b0*/  MUFU.EX2 R46, R10 ;  /* 0x0000000a002e7308 */ /* 0x000fe20000000800 */
[----:B------:R-:W-:Y:S02]  /*105c0*/  IMAD.MOV.U32 R74, RZ, RZ, R29 ;  /* 0x000000ffff4a7224 */ /* 0x000fe400078e001d */
[C---:B------:R-:W-:Y:S01]  /*105d0*/  FMUL.FTZ R14, R36.reuse, R138 ;  /* 0x0000008a240e7220 */ /* 0x040fe20000410000 */
[----:B------:R2:W4:Y:S01]  /*105e0*/  LDL.S16 R137, [R1+0x160] ;  /* 0x0001600001897983 */ /* 0x0005220000100600 */
[C---:B------:R-:W-:Y:S02]  /*105f0*/  FMUL.FTZ R29, R37.reuse, R149 ;  /* 0x00000095251d7220 */ /* 0x040fe40000410000 */
[C---:B------:R-:W-:Y:S01]  /*10600*/  FMUL.FTZ R30, R36.reuse, R150 ;  /* 0x00000096241e7220 */ /* 0x040fe20000410000 */
[----:B------:R2:W4:Y:S01]  /*10610*/  LDL.S16 R138, [R1+0x164] ;  /* 0x00016400018a7983 */ /* 0x0005220000100600 */
[----:B------:R-:W-:Y:S01]  /*10620*/  FMUL.FTZ R31, R36, R151 ;  /* 0x00000097241f7220 */ /* 0x000fe20000410000 */
[----:B------:R-:W-:Y:S01]  /*10630*/  MUFU.EX2 R165, R165 ;  /* 0x000000a500a57308 */ /* 0x000fe20000000800 */
[----:B------:R-:W-:Y:S02]  /*10640*/  IMAD.MOV.U32 R154, RZ, RZ, R74 ;  /* 0x000000ffff9a7224 */ /* 0x000fe400078e004a */
[C---:B------:R-:W-:Y:S02]  /*10650*/  FMUL.FTZ R4, R6.reuse, R144 ;  /* 0x0000009006047220 */ /* 0x040fe40000410000 */
[----:B-1----:R-:W-:Y:S02]  /*10660*/  FMUL.FTZ R16, R6, R152 ;  /* 0x0000009806107220 */ /* 0x002fe40000410000 */
[----:B------:R-:W-:Y:S02]  /*10670*/  FMUL.FTZ R26, R36, R142 ;  /* 0x0000008e241a7220 */ /* 0x000fe40000410000 */
[--C-:B------:R-:W-:Y:S01]  /*10680*/  FFMA.FTZ R93, R78, c[0x0][0x23c], -R5.reuse ;  /* 0x00008f004e5d7a23 */ /* 0x100fe20000010805 */
[----:B------:R-:W-:Y:S01]  /*10690*/  MUFU.EX2 R168, R168 ;  /* 0x000000a800a87308 */ /* 0x000fe20000000800 */
[----:B------:R-:W-:Y:S02]  /*106a0*/  IMAD.MOV.U32 R78, RZ, RZ, R28 ;  /* 0x000000ffff4e7224 */ /* 0x000fe400078e001c */
[----:B------:R-:W-:Y:S02]  /*106b0*/  FMUL.FTZ R28, R37, R148 ;  /* 0x00000094251c7220 */ /* 0x000fe40000410000 */
[----:B------:R-:W-:Y:S02]  /*106c0*/  FMUL.FTZ R23, R8, R159 ;  /* 0x0000009f08177220 */ /* 0x000fe40000410000 */
[----:B------:R-:W-:Y:S02]  /*106d0*/  IMAD.MOV.U32 R159, RZ, RZ, R78 ;  /* 0x000000ffff9f7224 */ /* 0x000fe400078e004e */
        /* <DEDUP_REMOVED lines=8> */
[--C-:B------:R-:W-:Y:S02]  /*10760*/  FFMA.FTZ R123, R123, c[0x0][0x23c], -R5.reuse ;  /* 0x00008f007b7b7a23 */ /* 0x100fe40000010805 */
[--C-:B------:R-:W-:Y:S02]  /*10770*/  FFMA.FTZ R127, R127, c[0x0][0x23c], -R5.reuse ;  /* 0x00008f007f7f7a23 */ /* 0x100fe40000010805 */
[----:B------:R-:W-:Y:S02]  /*10780*/  FMUL.FTZ R22, R8, R158 ;  /* 0x0000009e08167220 */ /* 0x000fe40000410000 */
[----:B------:R-:W-:Y:S02]  /*10790*/  IMAD.MOV.U32 R158, RZ, RZ, c[0x0][0x228] ;  /* 0x00008a00ff9e7624 */ /* 0x000fe400078e00ff */
[--C-:B------:R-:W-:Y:S01]  /*107a0*/  FFMA.FTZ R44, R43, c[0x0][0x23c], -R5.reuse ;  /* 0x00008f002b2c7a23 */ /* 0x100fe20000010805 */
[----:B------:R-:W-:Y:S01]  /*107b0*/  MUFU.EX2 R91, R91 ;  /* 0x0000005b005b7308 */ /* 0x000fe20000000800 */
[----:B------:R-:W-:Y:S02]  /*107c0*/  IMAD.SHL.U32 R158, R158, 0x8, RZ ;  /* 0x000000089e9e7824 */ /* 0x000fe400078e00ff */
[--C-:B------:R-:W-:Y:S02]  /*107d0*/  FFMA.FTZ R121, R75, c[0x0][0x23c], -R5.reuse ;  /* 0x00008f004b797a23 */ /* 0x100fe40000010805 */
[--C-:B------:R-:W-:Y:S02]  /*107e0*/  FFMA.FTZ R75, R79, c[0x0][0x23c], -R5.reuse ;  /* 0x00008f004f4b7a23 */ /* 0x100fe40000010805 */
[--C-:B------:R-:W-:Y:S02]  /*107f0*/  FFMA.FTZ R79, R95, c[0x0][0x23c], -R5.reuse ;  /* 0x00008f005f4f7a23 */ /* 0x100fe40000010805 */
[----:B------:R-:W-:Y:S01]  /*10800*/  FFMA.FTZ R166, R106, c[0x0][0x23c], -R5 ;  /* 0x00008f006aa67a23 */ /* 0x000fe20000010805 */
[----:B------:R-:W-:Y:S01]  /*10810*/  MUFU.EX2 R127, R127 ;  /* 0x0000007f007f7308 */ /* 0x000fe20000000800 */
[----:B------:R-:W-:Y:S02]  /*10820*/  FMUL.FTZ R5, R6, R145 ;  /* 0x0000009106057220 */ /* 0x000fe40000410000 */
[----:B------:R-:W-:Y:S02]  /*10830*/  IMAD.MOV.U32 R106, RZ, RZ, R12 ;  /* 0x000000ffff6a7224 */ /* 0x000fe400078e000c */
[C---:B------:R-:W-:Y:S02]  /*10840*/  FMUL.FTZ R12, R37.reuse, R136 ;  /* 0x00000088250c7220 */ /* 0x040fe40000410000 */
[----:B------:R-:W-:Y:S03]  /*10850*/  IMAD.MOV.U32 R136, RZ, RZ, R106 ;  /* 0x000000ffff887224 */ /* 0x000fe600078e006a */
[----:B------:R-:W-:Y:S10]  /*10860*/  MUFU.EX2 R79, R79 ;  /* 0x0000004f004f7308 */ /* 0x000ff40000000800 */
[----:B------:R1:W1:Y:S10]  /*10870*/  MUFU.EX2 R43, R7 ;  /* 0x00000007002b7308 */ /* 0x0002740000000800 */
[----:B------:R-:W-:Y:S10]  /*10880*/  MUFU.EX2 R76, R76 ;  /* 0x0000004c004c7308 */ /* 0x000ff40000000800 */
[----:B------:R-:W-:Y:S01]  /*10890*/  MUFU.EX2 R44, R44 ;  /* 0x0000002c002c7308 */ /* 0x000fe20000000800 */
[----:B-1----:R-:W-:Y:S09]  /*108a0*/  FMUL.FTZ R7, R8, R147 ;  /* 0x0000009308077220 */ /* 0x002ff20000410000 */
[----:B------:R-:W-:Y:S01]  /*108b0*/  MUFU.EX2 R104, R104 ;  /* 0x0000006800687308 */ /* 0x000fe20000000800 */
[----:B--2---:R-:W-:Y:S02]  /*108c0*/  FFMA.FTZ R47, R6, R9, R41 ;  /* 0x00000009062f7223 */ /* 0x004fe40000010029 */
[----:B------:R-:W-:Y:S02]  /*108d0*/  IMAD.U32 R9, RZ, RZ, UR21 ;  /* 0x00000015ff097e24 */ /* 0x000fe4000f8e00ff */
[----:B---3--:R-:W-:Y:S01]  /*108e0*/  FFMA.FTZ R59, R8, R25, R42 ;  /* 0x00000019083b7223 */ /* 0x008fe2000001002a */
[----:B------:R-:W-:Y:S01]  /*108f0*/  F2FP.PACK_AB R42, R62, R42 ;  /* 0x0000002a3e2a723e */ /* 0x000fe200000000ff */
[C---:B------:R-:W-:Y:S03]  /*10900*/  FMUL.FTZ R25, R37.reuse, R141 ;  /* 0x0000008d25197220 */ /* 0x040fe60000410000 */
[----:B------:R-:W-:Y:S01]  /*10910*/  MUFU.EX2 R177, R177 ;  /* 0x000000b100b17308 */ /* 0x000fe20000000800 */
[----:B------:R1:W2:Y:S01]  /*10920*/  LDL.S16 R141, [R1+0x16c] ;  /* 0x00016c00018d7983 */ /* 0x0002a20000100600 */
[----:B------:R-:W-:Y:S02]  /*10930*/  FADD.FTZ R47, R58, R47 ;  /* 0x0000002f3a2f7221 */ /* 0x000fe40000010000 */
[----:B------:R-:W-:Y:S02]  /*10940*/  FMUL.FTZ R6, R8, R146 ;  /* 0x0000009208067220 */ /* 0x000fe40000410000 */
[----:B------:R-:W-:Y:S02]  /*10950*/  FMUL.FTZ R8, R37, R132 ;  /* 0x0000008425087220 */ /* 0x000fe40000410000 */
[----:B------:R-:W-:Y:S02]  /*10960*/  FADD.FTZ R59, R62, R59 ;  /* 0x0000003b3e3b7221 */ /* 0x000fe40000010000 */
        /* <DEDUP_REMOVED lines=11> */
[----:B----4-:R-:W-:Y:S01]  /*10a20*/  LOP3.LUT R10, R163, UR28, R9, 0x96, !PT ;  /* 0x0000001ca30a7c12 */ /* 0x010fe2000f8e9609 */
[C---:B------:R-:W-:Y:S02]  /*10a30*/  FMUL.FTZ R9, R37.reuse, R133 ;  /* 0x0000008525097220 */ /* 0x040fe40000410000 */
[----:B------:R-:W-:Y:S01]  /*10a40*/  FFMA.FTZ R37, R37, R11, R43 ;  /* 0x0000000b25257223 */ /* 0x000fe2000001002b */
[----:B------:R-:W-:Y:S01]  /*10a50*/  F2FP.PACK_AB R43, R38, R43 ;  /* 0x0000002b262b723e */ /* 0x000fe200000000ff */
[----:B------:R-:W-:Y:S04]  /*10a60*/  IMAD.WIDE.U32 R94, R10, -0x326172a9, RZ ;  /* 0xcd9e8d570a5e7825 */ /* 0x000fe800078e00ff */
[C---:B------:R-:W-:Y:S02]  /*10a70*/  FMUL.FTZ R10, R36.reuse, R134 ;  /* 0x00000086240a7220 */ /* 0x040fe40000410000 */
[C---:B------:R-:W-:Y:S02]  /*10a80*/  FMUL.FTZ R11, R36.reuse, R135 ;  /* 0x00000087240b7220 */ /* 0x040fe40000410000 */
[----:B------:R-:W-:Y:S01]  /*10a90*/  IMAD.MOV.U32 R133, RZ, RZ, R110 ;  /* 0x000000ffff857224 */ /* 0x000fe200078e006e */
[----:B------:R-:W-:Y:S05]  /*10aa0*/  LOP3.LUT R63, R171, UR5, R162, 0x96, !PT ;  /* 0x00000005ab3f7c12 */ /* 0x000fea000f8e96a2 */
[----:B------:R-:W-:Y:S02]  /*10ab0*/  IMAD.WIDE.U32 R150, R63, -0x326172a9, RZ ;  /* 0xcd9e8d573f967825 */ /* 0x000fe400078e00ff */
[----:B------:R3:W4:Y:S02]  /*10ac0*/  MUFU.EX2 R63, R40 ;  /* 0x00000028003f7308 */ /* 0x0007240000000800 */
[----:B------:R-:W-:Y:S01]  /*10ad0*/  FFMA.FTZ R36, R36, R111, R46 ;  /* 0x0000006f24247223 */ /* 0x000fe2000001002e */
[----:B------:R-:W-:Y:S02]  /*10ae0*/  LOP3.LUT R78, R95, UR23, R208, 0x96, !PT ;  /* 0x000000175f4e7c12 */ /* 0x000fe4000f8e96d0 */
[----:B------:R-:W-:Y:S03]  /*10af0*/  LOP3.LUT R74, R151, UR25, R94, 0x96, !PT ;  /* 0x00000019974a7c12 */ /* 0x000fe6000f8e965e */
[----:B------:R-:W-:Y:S04]  /*10b00*/  IMAD.WIDE.U32 R108, R78, -0x2daee0ad, RZ ;  /* 0xd2511f534e6c7825 */ /* 0x000fe800078e00ff */
[----:B------:R-:W-:Y:S02]  /*10b10*/  IMAD.WIDE.U32 R94, R74, -0x2daee0ad, RZ ;  /* 0xd2511f534a5e7825 */ /* 0x000fe400078e00ff */
[----:B------:R-:W-:Y:S01]  /*10b20*/  MUFU.EX2 R74, R55 ;  /* 0x00000037004a7308 */ /* 0x000fe20000000800 */
[----:B---3--:R-:W-:Y:S02]  /*10b30*/  F2FP.PACK_AB R40, R58, R41 ;  /* 0x000000293a28723e */ /* 0x008fe400000000ff */
[----:B------:R-:W-:Y:S02]  /*10b40*/  LOP3.LUT R41, R109, UR22, R170, 0x96, !PT ;  /* 0x000000166d297c12 */ /* 0x000fe4000f8e96aa */
[----:B------:R-:W-:Y:S03]  /*10b50*/  LOP3.LUT R58, R95, UR18, R108, 0x96, !PT ;  /* 0x000000125f3a7c12 */ /* 0x000fe6000f8e966c */
[----:B------:R-:W-:Y:S04]  /*10b60*/  IMAD.WIDE.U32 R110, R41, -0x326172a9, RZ ;  /* 0xcd9e8d57296e7825 */ /* 0x000fe800078e00ff */
[----:B------:R-:W-:Y:S01]  /*10b70*/  IMAD.WIDE.U32 R108, R58, -0x326172a9, RZ ;  /* 0xcd9e8d573a6c7825 */ /* 0x000fe200078e00ff */
[----:B------:R-:W-:Y:S03]  /*10b80*/  LOP3.LUT R62, R111, UR19, R150, 0x96, !PT ;  /* 0x000000136f3e7c12 */ /* 0x000fe6000f8e9696 */
[----:B------:R-:W-:Y:S01]  /*10b90*/  FADD.FTZ R58, R188, R47 ;  /* 0x0000002fbc3a7221 */ /* 0x000fe20000010000 */
[----:B------:R-:W-:Y:S01]  /*10ba0*/  LOP3.LUT R110, R109, UR14, R110, 0x96, !PT ;  /* 0x0000000e6d6e7c12 */ /* 0x000fe2000f8e966e */
[----:B------:R-:W-:Y:S01]  /*10bb0*/  FADD.FTZ R41, R38, R37 ;  /* 0x0000002526297221 */ /* 0x000fe20000010000 */
[C---:B----4-:R-:W-:Y:S01]  /*10bc0*/  F2FP.PACK_AB R38, R63.reuse, R46 ;  /* 0x0000002e3f26723e */ /* 0x050fe200000000ff */
[----:B------:R-:W-:Y:S01]  /*10bd0*/  FADD.FTZ R37, R63, R36 ;  /* 0x000000243f257221 */ /* 0x000fe20000010000 */
[C---:B------:R-:W-:Y:S01]  /*10be0*/  F2FP.PACK_AB R47, R189.reuse, R188 ;  /* 0x000000bcbd2f723e */ /* 0x040fe200000000ff */
[----:B------:R-:W-:Y:S01]  /*10bf0*/  IMAD.WIDE.U32 R110, R110, -0x2daee0ad, RZ ;  /* 0xd2511f536e6e7825 */ /* 0x000fe200078e00ff */
[----:B------:R-:W-:Y:S03]  /*10c00*/  LEA R188, P5, R158, R172, 0x1 ;  /* 0x000000ac9ebc7211 */ /* 0x000fe600078a08ff */
[----:B------:R-:W-:Y:S04]  /*10c10*/  IMAD.WIDE.U32 R62, R62, -0x2daee0ad, RZ ;  /* 0xd2511f533e3e7825 */ /* 0x000fe800078e00ff */
[----:B------:R-:W-:Y:S01]  /*10c20*/  FADD.FTZ R58, R189, R58 ;  /* 0x0000003abd3a7221 */ /* 0x000fe20000010000 */
[----:B------:R-:W-:Y:S02]  /*10c30*/  LOP3.LUT R36, R63, UR13, R94, 0x96, !PT ;  /* 0x0000000d3f247c12 */ /* 0x000fe4000f8e965e */
[----:B------:R-:W-:Y:S02]  /*10c40*/  LOP3.LUT R134, R111, UR9, R62, 0x96, !PT ;  /* 0x000000096f867c12 */ /* 0x000fe4000f8e963e */
[----:B------:R-:W-:Y:S01]  /*10c50*/  LEA.HI.X.SX32 R189, R158, R173, 0x1, P5 ;  /* 0x000000ad9ebd7211 */ /* 0x000fe200028f0eff */
[----:B------:R-:W-:Y:S01]  /*10c60*/  IMAD.WIDE.U32 R62, R36, -0x326172a9, RZ ;  /* 0xcd9e8d57243e7825 */ /* 0x000fe200078e00ff */
[----:B------:R-:W-:Y:S03]  /*10c70*/  MUFU.EX2 R111, R57 ;  /* 0x00000039006f7308 */ /* 0x000fe60000000800 */
[----:B------:R-:W-:Y:S01]  /*10c80*/  IMAD.WIDE.U32 R134, R134, -0x326172a9, RZ ;  /* 0xcd9e8d5786867825 */ /* 0x000fe200078e00ff */
[----:B------:R-:W-:Y:S04]  /*10c90*/  LOP3.LUT R108, R63, UR10, R108, 0x96, !PT ;  /* 0x0000000a3f6c7c12 */ /* 0x000fe8000f8e966c */
[----:B------:R-:W-:Y:S01]  /*10ca0*/  LOP3.LUT R36, R135, UR4, R62, 0x96, !PT ;  /* 0x0000000487247c12 */ /* 0x000fe2000f8e963e */
[----:B------:R-:W-:Y:S01]  /*10cb0*/  IMAD.WIDE.U32 R108, R108, -0x2daee0ad, RZ ;  /* 0xd2511f536c6c7825 */ /* 0x000fe200078e00ff */
[----:B------:R-:W-:Y:S01]  /*10cc0*/  SHF.R.U32.HI R94, RZ, 0x18, R134 ;  /* 0x00000018ff5e7819 */ /* 0x000fe20000011686 */
[----:B------:R-:W3:Y:S01]  /*10cd0*/  MUFU.EX2 R62, R48 ;  /* 0x00000030003e7308 */ /* 0x000ee20000000800 */
[----:B------:R-:W-:Y:S02]  /*10ce0*/  LOP3.LUT R46, R36, 0xff, RZ, 0xc0, !PT ;  /* 0x000000ff242e7812 */ /* 0x000fe400078ec0ff */
[----:B------:R-:W-:Y:S02]  /*10cf0*/  LOP3.LUT R106, R108, 0xff, RZ, 0xc0, !PT ;  /* 0x000000ff6c6a7812 */ /* 0x000fe400078ec0ff */
[----:B------:R-:W-:Y:S02]  /*10d00*/  ISETP.LE.U32.AND P4, PT, R46, UR16, PT ;  /* 0x000000102e007c0c */ /* 0x000fe4000bf83070 */
[----:B------:R-:W-:Y:S02]  /*10d10*/  LOP3.LUT R46, R36, 0xffff, RZ, 0xc0, !PT ;  /* 0x0000ffff242e7812 */ /* 0x000fe400078ec0ff */
[----:B------:R-:W-:Y:S01]  /*10d20*/  LOP3.LUT R95, R108, 0xffff, RZ, 0xc0, !PT ;  /* 0x0000ffff6c5f7812 */ /* 0x000fe200078ec0ff */
[----:B------:R4:W-:Y:S01]  /*10d30*/  MUFU.EX2 R48, R39 ;  /* 0x0000002700307308 */ /* 0x0009e20000000800 */
[----:B------:R-:W-:Y:S02]  /*10d40*/  SHF.R.U32.HI R46, RZ, 0x8, R46 ;  /* 0x00000008ff2e7819 */ /* 0x000fe4000001162e */
[----:B------:R-:W-:Y:S02]  /*10d50*/  SHF.R.U32.HI R78, RZ, 0x10, R108 ;  /* 0x00000010ff4e7819 */ /* 0x000fe4000001166c */
[----:B------:R-:W-:Y:S02]  /*10d60*/  LOP3.LUT R46, R46, 0xffff, RZ, 0xc0, !PT ;  /* 0x0000ffff2e2e7812 */ /* 0x000fe400078ec0ff */
[----:B------:R-:W-:Y:S02]  /*10d70*/  SHF.R.U32.HI R132, RZ, 0x10, R134 ;  /* 0x00000010ff847819 */ /* 0x000fe40000011686 */
[----:B------:R-:W-:Y:S01]  /*10d80*/  ISETP.LE.U32.AND P3, PT, R46, UR16, PT ;  /* 0x000000102e007c0c */ /* 0x000fe2000bf63070 */
[----:B------:R-:W1:Y:S01]  /*10d90*/  MUFU.EX2 R63, R52 ;  /* 0x00000034003f7308 */ /* 0x000e620000000800 */
[----:B------:R-:W-:Y:S02]  /*10da0*/  LOP3.LUT R46, R134, 0xff, RZ, 0xc0, !PT ;  /* 0x000000ff862e7812 */ /* 0x000fe400078ec0ff */
[----:B------:R-:W-:Y:S01]  /*10db0*/  LOP3.LUT R132, R132, 0xff, RZ, 0xc0, !PT ;  /* 0x000000ff84847812 */ /* 0x000fe200078ec0ff */
[----:B---3--:R-:W-:Y:S01]  /*10dc0*/  FADD.FTZ R59, R62, R59 ;  /* 0x0000003b3e3b7221 */ /* 0x008fe20000010000 */
[----:B------:R-:W-:Y:S04]  /*10dd0*/  SHF.R.U32.HI R95, RZ, 0x8, R95 ;  /* 0x00000008ff5f7819 */ /* 0x000fe8000001165f */
[----:B------:R-:W-:Y:S01]  /*10de0*/  LOP3.LUT R95, R95, 0xffff, RZ, 0xc0, !PT ;  /* 0x0000ffff5f5f7812 */ /* 0x000fe200078ec0ff */
[----:B------:R3:W-:Y:S01]  /*10df0*/  MUFU.EX2 R57, R159 ;  /* 0x0000009f00397308 */ /* 0x0007e20000000800 */
[--C-:B----4-:R-:W-:Y:S02]  /*10e00*/  SHF.R.U32.HI R39, RZ, 0x18, R36.reuse ;  /* 0x00000018ff277819 */ /* 0x110fe40000011624 */
[----:B------:R-:W-:Y:S02]  /*10e10*/  SHF.R.U32.HI R36, RZ, 0x10, R36 ;  /* 0x00000010ff247819 */ /* 0x000fe40000011624 */
[----:B------:R-:W-:Y:S02]  /*10e20*/  ISETP.LE.U32.AND P0, PT, R39, UR16, PT ;  /* 0x0000001027007c0c */ /* 0x000fe4000bf03070 */
[----:B------:R-:W-:Y:S02]  /*10e30*/  LOP3.LUT R36, R36, 0xff, RZ, 0xc0, !PT ;  /* 0x000000ff24247812 */ /* 0x000fe400078ec0ff */
[----:B------:R-:W-:Y:S02]  /*10e40*/  PRMT R39, R40, 0x7632, R39 ;  /* 0x0000763228277816 */ /* 0x000fe40000000027 */
[----:B------:R-:W-:Y:S02]  /*10e50*/  ISETP.LE.U32.AND P2, PT, R36, UR16, PT ;  /* 0x0000001024007c0c */ /* 0x000fe4000bf43070 */
[----:B------:R-:W-:Y:S01]  /*10e60*/  LOP3.LUT R36, R134, 0xffff, RZ, 0xc0, !PT ;  /* 0x0000ffff86247812 */ /* 0x000fe200078ec0ff */
[----:B------:R-:W-:Y:S01]  /*10e70*/  @!P3 HADD2 R140, -R39.H0_H0, -RZ.H0_H0 ;  /* 0xa00000ff278cb230 */ /* 0x000fe20000000900 */
[C---:B-1----:R-:W-:Y:S01]  /*10e80*/  F2FP.PACK_AB R52, R63.reuse, R62 ;  /* 0x0000003e3f34723e */ /* 0x042fe200000000ff */
[----:B------:R-:W-:Y:S01]  /*10e90*/  FADD.FTZ R63, R63, R59 ;  /* 0x0000003b3f3f7221 */ /* 0x000fe20000010000 */
[----:B------:R-:W-:Y:S01]  /*10ea0*/  SHF.R.U32.HI R36, RZ, 0x8, R36 ;  /* 0x00000008ff247819 */ /* 0x000fe20000011624 */
[----:B------:R-:W-:Y:S01]  /*10eb0*/  FADD.FTZ R59, R48, R41 ;  /* 0x00000029303b7221 */ /* 0x000fe20000010000 */
[----:B------:R-:W-:Y:S02]  /*10ec0*/  F2FP.PACK_AB R55, R74, R48 ;  /* 0x000000304a37723e */ /* 0x000fe400000000ff */
[----:B------:R-:W-:Y:S01]  /*10ed0*/  PRMT R48, R140, 0x7610, R48 ;  /* 0x000076108c307816 */ /* 0x000fe20000000030 */
[----:B---3--:R-:W-:Y:S01]  /*10ee0*/  IMAD.MOV.U32 R159, RZ, RZ, R160 ;  /* 0x000000ffff9f7224 */ /* 0x008fe200078e00a0 */
[----:B------:R-:W-:Y:S01]  /*10ef0*/  LOP3.LUT R36, R36, 0xffff, RZ, 0xc0, !PT ;  /* 0x0000ffff24247812 */ /* 0x000fe200078ec0ff */
[----:B------:R-:W-:Y:S01]  /*10f00*/  @!P2 HADD2 R138, -R42.H0_H0, -RZ.H0_H0 ;  /* 0xa00000ff2a8aa230 */ /* 0x000fe20000000900 */
[----:B------:R-:W-:Y:S01]  /*10f10*/  LOP3.LUT R135, R109, UR24, R110, 0x96, !PT ;  /* 0x000000186d877c12 */ /* 0x000fe2000f8e966e */
[----:B------:R-:W-:Y:S01]  /*10f20*/  FADD.FTZ R74, R74, R59 ;  /* 0x0000003b4a4a7221 */ /* 0x000fe20000010000 */
[----:B------:R-:W-:Y:S01]  /*10f30*/  ISETP.LE.U32.AND P1, PT, R36, UR16, PT ;  /* 0x0000001024007c0c */ /* 0x000fe2000bf23070 */
[----:B------:R1:W-:Y:S01]  /*10f40*/  MUFU.EX2 R109, R72 ;  /* 0x00000048006d7308 */ /* 0x0003e20000000800 */
[----:B------:R-:W-:Y:S01]  /*10f50*/  PRMT R36, R40, 0x5410, R39 ;  /* 0x0000541028247816 */ /* 0x000fe20000000027 */
[----:B--2---:R-:W-:Y:S01]  /*10f60*/  @!P4 HADD2 R141, -R40.H0_H0, -RZ.H0_H0 ;  /* 0xa00000ff288dc230 */ /* 0x004fe20000000900 */
[----:B------:R-:W-:Y:S02]  /*10f70*/  @!P3 PRMT R39, R48, 0x5410, RZ ;  /* 0x000054103027b816 */ /* 0x000fe400000000ff */
[----:B------:R-:W-:Y:S02]  /*10f80*/  PRMT R41, R42, 0x7632, R41 ;  /* 0x000076322a297816 */ /* 0x000fe40000000029 */
[----:B------:R-:W-:Y:S01]  /*10f90*/  PRMT R62, R138, 0x7610, R62 ;  /* 0x000076108a3e7816 */ /* 0x000fe2000000003e */
[----:B------:R-:W-:Y:S01]  /*10fa0*/  @!P4 STL.S16 [R1+0x16c], R141 ;  /* 0x00016c8d0100c387 */ /* 0x000fe20000100600 */
[--C-:B------:R-:W-:Y:S01]  /*10fb0*/  SHF.R.U32.HI R59, RZ, 0x18, R108.reuse ;  /* 0x00000018ff3b7819 */ /* 0x100fe2000001166c */
[----:B------:R-:W2:Y:S01]  /*10fc0*/  MUFU.EX2 R48, R61 ;  /* 0x0000003d00307308 */ /* 0x000ea20000000800 */
[----:B------:R-:W-:Y:S01]  /*10fd0*/  PRMT R108, R141, 0x7610, R108 ;  /* 0x000076108d6c7816 */ /* 0x000fe2000000006c */
[----:B------:R-:W-:Y:S01]  /*10fe0*/  @!P3 STL.S16 [R1+0x168], R140 ;  /* 0x0001688c0100b387 */ /* 0x000fe20000100600 */
[----:B------:R-:W-:Y:S02]  /*10ff0*/  @!P0 HADD2 R137, -R41.H0_H0, -RZ.H0_H0 ;  /* 0xa00000ff29898230 */ /* 0x000fe40000000900 */
[----:B------:R-:W-:Y:S01]  /*11000*/  @!P4 PRMT R40, R108, 0x5410, RZ ;  /* 0x000054106c28c816 */ /* 0x000fe200000000ff */
[----:B------:R-:W-:Y:S02]  /*11010*/  @!P2 STL.S16 [R1+0x164], R138 ;  /* 0x0001648a0100a387 */ /* 0x000fe40000100600 */
[----:B------:R-:W-:Y:S02]  /*11020*/  PRMT R134, R137, 0x7610, R134 ;  /* 0x0000761089867816 */ /* 0x000fe40000000086 */
[----:B------:R4:W-:Y:S01]  /*11030*/  @!P0 STL.S16 [R1+0x160], R137 ;  /* 0x0001608901008387 */ /* 0x0009e20000100600 */
[----:B------:R-:W4:Y:S03]  /*11040*/  MUFU.EX2 R61, R50 ;  /* 0x00000032003d7308 */ /* 0x000f260000000800 */
[----:B------:R-:W3:Y:S01]  /*11050*/  LDL.64 R148, [R1+0x1b0] ;  /* 0x0001b00001947983 */ /* 0x000ee20000100a00 */
[----:B-1----:R-:W-:Y:S01]  /*11060*/  FADD.FTZ R72, R192, R63 ;  /* 0x0000003fc0487221 */ /* 0x002fe20000010000 */
[----:B------:R-:W-:Y:S04]  /*11070*/  F2FP.PACK_AB R63, R193, R192 ;  /* 0x000000c0c13f723e */ /* 0x000fe800000000ff */
[----:B------:R1:W-:Y:S01]  /*11080*/  STG.E.U16 [R172.64+0x2], R39 ;  /* 0x00000227ac007986 */ /* 0x0003e2000c10151a */
[----:B------:R-:W-:Y:S01]  /*11090*/  MUFU.EX2 R110, R136 ;  /* 0x00000088006e7308 */ /* 0x000fe20000000800 */
[----:B--2---:R-:W-:Y:S01]  /*110a0*/  FADD.FTZ R37, R48, R37 ;  /* 0x0000002530257221 */ /* 0x004fe20000010000 */
[C---:B------:R-:W-:Y:S01]  /*110b0*/  F2FP.PACK_AB R48, R76.reuse, R48 ;  /* 0x000000304c30723e */ /* 0x040fe200000000ff */
[----:B------:R2:W-:Y:S02]  /*110c0*/  STG.E.U16 [R172.64], R40 ;  /* 0x00000028ac007986 */ /* 0x0005e4000c10151a */
[----:B------:R-:W-:Y:S01]  /*110d0*/  FADD.FTZ R76, R76, R37 ;  /* 0x000000254c4c7221 */ /* 0x000fe20000010000 */
[----:B------:R-:W-:Y:S04]  /*110e0*/  LOP3.LUT R37, R135, 0xff, RZ, 0xc0, !PT ;  /* 0x000000ff87257812 */ /* 0x000fe800078ec0ff */
[----:B------:R-:W-:Y:S01]  /*110f0*/  MUFU.EX2 R108, R105 ;  /* 0x00000069006c7308 */ /* 0x000fe20000000800 */
[----:B------:R-:W-:Y:S02]  /*11100*/  ISETP.LE.U32.AND P6, PT, R37, UR16, PT ;  /* 0x0000001025007c0c */ /* 0x000fe4000bfc3070 */
[----:B------:R-:W-:Y:S01]  /*11110*/  PRMT R37, R42, 0x5410, R41 ;  /* 0x000054102a257816 */ /* 0x000fe20000000029 */
[----:B----4-:R-:W-:Y:S01]  /*11120*/  FADD.FTZ R74, R61, R74 ;  /* 0x0000004a3d4a7221 */ /* 0x010fe20000010000 */
[----:B------:R-:W-:Y:S01]  /*11130*/  @!P2 PRMT R42, R62, 0x5410, RZ ;  /* 0x000054103e2aa816 */ /* 0x000fe200000000ff */
[----:B------:R-:W-:Y:S01]  /*11140*/  IMAD.MOV.U32 R137, RZ, RZ, R133 ;  /* 0x000000ffff897224 */ /* 0x000fe200078e0085 */
[----:B------:R-:W-:Y:S01]  /*11150*/  @!P0 PRMT R41, R134, 0x5410, RZ ;  /* 0x0000541086298816 */ /* 0x000fe200000000ff */
[----:B------:R-:W-:Y:S02]  /*11160*/  IMAD.MOV.U32 R134, RZ, RZ, c[0x0][0x228] ;  /* 0x00008a00ff867624 */ /* 0x000fe400078e00ff */
[----:B------:R4:W-:Y:S01]  /*11170*/  MUFU.EX2 R62, R154 ;  /* 0x0000009a003e7308 */ /* 0x0009e20000000800 */
[----:B------:R3:W-:Y:S03]  /*11180*/  STG.E.U16 [R188.64], R42 ;  /* 0x0000002abc007986 */ /* 0x0007e6000c10151a */
[----:B------:R-:W-:Y:S01]  /*11190*/  @P6 LOP3.LUT R211, R211, 0x40, RZ, 0xfc, !PT ;  /* 0x00000040d3d36812 */ /* 0x000fe200078efcff */
[----:B-1----:R-:W-:Y:S01]  /*111a0*/  IMAD.U32 R39, RZ, RZ, UR21 ;  /* 0x00000015ff277e24 */ /* 0x002fe2000f8e00ff */
[----:B------:R-:W-:Y:S01]  /*111b0*/  ISETP.LE.U32.AND P6, PT, R94, UR16, PT ;  /* 0x000000105e007c0c */ /* 0x000fe2000bfc3070 */
[----:B------:R1:W-:Y:S01]  /*111c0*/  STG.E.U16 [R188.64+0x2], R41 ;  /* 0x00000229bc007986 */ /* 0x0003e2000c10151a */
[----:B------:R-:W-:Y:S02]  /*111d0*/  LOP3.LUT R211, R211, 0xffffffdf, RZ, 0xc0, !PT ;  /* 0xffffffdfd3d37812 */ /* 0x000fe400078ec0ff */
[----:B------:R-:W1:Y:S01]  /*111e0*/  MUFU.EX2 R133, R51 ;  /* 0x0000003300857308 */ /* 0x000e620000000800 */
[----:B--2---:R-:W-:Y:S01]  /*111f0*/  FADD.FTZ R40, R186, R58 ;  /* 0x0000003aba287221 */ /* 0x004fe20000010000 */
[C---:B------:R-:W-:Y:S03]  /*11200*/  F2FP.PACK_AB R58, R187.reuse, R186 ;  /* 0x000000babb3a723e */ /* 0x040fe600000000ff */
[----:B------:R-:W-:Y:S01]  /*11210*/  FADD.FTZ R187, R187, R40 ;  /* 0x00000028bbbb7221 */ /* 0x000fe20000010000 */
[----:B------:R-:W-:Y:S01]  /*11220*/  LOP3.LUT R40, R163, UR28, R39, 0x96, !PT ;  /* 0x0000001ca3287c12 */ /* 0x000fe2000f8e9627 */
[----:B------:R-:W-:Y:S03]  /*11230*/  FADD.FTZ R39, R193, R72 ;  /* 0x00000048c1277221 */ /* 0x000fe60000010000 */
[----:B------:R2:W-:Y:S01]  /*11240*/  MUFU.EX2 R72, R56 ;  /* 0x0000003800487308 */ /* 0x0005e20000000800 */
[----:B------:R-:W-:Y:S04]  /*11250*/  IMAD.WIDE.U32 R192, R40, -0x326172a9, RZ ;  /* 0xcd9e8d5728c07825 */ /* 0x000fe800078e00ff */
[----:B----4-:R-:W-:Y:S02]  /*11260*/  IMAD.MOV.U32 R154, RZ, RZ, R161 ;  /* 0x000000ffff9a7224 */ /* 0x010fe400078e00a1 */
[----:B------:R-:W4:Y:S03]  /*11270*/  LDL.64 R160, [R1+0x1b8] ;  /* 0x0001b80001a07983 */ /* 0x000f260000100a00 */
[----:B------:R-:W2:Y:S01]  /*11280*/  MUFU.EX2 R51, R190 ;  /* 0x000000be00337308 */ /* 0x000ea20000000800 */
[C---:B-1----:R-:W-:Y:S01]  /*11290*/  F2FP.PACK_AB R61, R133.reuse, R61 ;  /* 0x0000003d853d723e */ /* 0x042fe200000000ff */
[----:B------:R-:W-:Y:S02]  /*112a0*/  FADD.FTZ R133, R133, R74 ;  /* 0x0000004a85857221 */ /* 0x000fe40000010000 */
[----:B------:R-:W-:Y:S02]  /*112b0*/  FADD.FTZ R74, R111, R76 ;  /* 0x0000004c6f4a7221 */ /* 0x000fe40000010000 */
[----:B------:R-:W-:Y:S01]  /*112c0*/  FADD.FTZ R133, R57, R133 ;  /* 0x0000008539857221 */ /* 0x000fe20000010000 */
[C---:B------:R-:W-:Y:S03]  /*112d0*/  F2FP.PACK_AB R57, R62.reuse, R57 ;  /* 0x000000393e39723e */ /* 0x040fe600000000ff */
[----:B------:R-:W1:Y:S01]  /*112e0*/  MUFU.EX2 R50, R137 ;  /* 0x0000008900327308 */ /* 0x000e620000000800 */
[C---:B------:R-:W-:Y:S01]  /*112f0*/  FADD.FTZ R74, R109.reuse, R74 ;  /* 0x0000004a6d4a7221 */ /* 0x040fe20000010000 */
[----:B--2---:R-:W-:Y:S01]  /*11300*/  F2FP.PACK_AB R56, R109, R111 ;  /* 0x0000006f6d38723e */ /* 0x004fe200000000ff */
[----:B------:R-:W-:Y:S01]  /*11310*/  FADD.FTZ R62, R62, R133 ;  /* 0x000000853e3e7221 */ /* 0x000fe20000010000 */
[----:B------:R2:W2:Y:S04]  /*11320*/  LDL.S16 R111, [R1+0x170] ;  /* 0x00017000016f7983 */ /* 0x0004a80000100600 */
[----:B------:R2:W2:Y:S02]  /*11330*/  LDL.S16 R133, [R1+0x15c] ;  /* 0x00015c0001857983 */ /* 0x0004a40000100600 */
[----:B------:R1:W-:Y:S01]  /*11340*/  MUFU.EX2 R138, R54 ;  /* 0x00000036008a7308 */ /* 0x0003e20000000800 */
[----:B------:R-:W-:Y:S01]  /*11350*/  FADD.FTZ R109, R51, R187 ;  /* 0x000000bb336d7221 */ /* 0x000fe20000010000 */
[C---:B------:R-:W-:Y:S03]  /*11360*/  F2FP.PACK_AB R51, R191.reuse, R51 ;  /* 0x00000033bf33723e */ /* 0x040fe600000000ff */
[----:B------:R-:W-:Y:S02]  /*11370*/  FADD.FTZ R109, R191, R109 ;  /* 0x0000006dbf6d7221 */ /* 0x000fe40000010000 */
[----:B-1----:R-:W-:Y:S01]  /*11380*/  FADD.FTZ R39, R50, R39 ;  /* 0x0000002732277221 */ /* 0x002fe20000010000 */
[C---:B------:R-:W-:Y:S03]  /*11390*/  F2FP.PACK_AB R50, R110.reuse, R50 ;  /* 0x000000326e32723e */ /* 0x040fe600000000ff */
[----:B------:R-:W-:Y:S01]  /*113a0*/  FADD.FTZ R39, R110, R39 ;  /* 0x000000276e277221 */ /* 0x000fe20000010000 */
[----:B------:R-:W-:Y:S02]  /*113b0*/  F2FP.PACK_AB R54, R72, R108 ;  /* 0x0000006c4836723e */ /* 0x000fe400000000ff */
[----:B---3--:R-:W-:Y:S01]  /*113c0*/  LOP3.LUT R140, R149, UR5, R162, 0x96, !PT ;  /* 0x00000005958c7c12 */ /* 0x008fe2000f8e96a2 */
[----:B------:R-:W-:Y:S04]  /*113d0*/  UIADD3 UR5, UR28, 0x1, URZ ;  /* 0x000000011c057890 */ /* 0x000fe8000fffe03f */
[----:B------:R-:W-:Y:S05]  /*113e0*/  IMAD.WIDE.U32 R140, R140, -0x326172a9, RZ ;  /* 0xcd9e8d578c8c7825 */ /* 0x000fea00078e00ff */
[----:B------:R-:W-:Y:S05]  /*113f0*/  LOP3.LUT R42, R141, UR25, R192, 0x96, !PT ;  /* 0x000000198d2a7c12 */ /* 0x000fea000f8e96c0 */
[----:B------:R-:W-:Y:S02]  /*11400*/  IMAD.WIDE.U32 R190, R42, -0x2daee0ad, RZ ;  /* 0xd2511f532abe7825 */ /* 0x000fe400078e00ff */
[----:B------:R-:W-:Y:S01]  /*11410*/  MUFU.EX2 R42, R182 ;  /* 0x000000b6002a7308 */ /* 0x000fe20000000800 */
[----:B----4-:R-:W-:Y:S05]  /*11420*/  LOP3.LUT R40, R193, UR23, R160, 0x96, !PT ;  /* 0x00000017c1287c12 */ /* 0x010fea000f8e96a0 */
[----:B------:R-:W-:Y:S04]  /*11430*/  IMAD.WIDE.U32 R136, R40, -0x2daee0ad, RZ ;  /* 0xd2511f5328887825 */ /* 0x000fe800078e00ff */
[----:B------:R1:W3:Y:S01]  /*11440*/  MUFU.EX2 R40, R183 ;  /* 0x000000b700287308 */ /* 0x0002e20000000800 */
[----:B------:R-:W-:Y:S02]  /*11450*/  LOP3.LUT R41, R137, UR22, R148, 0x96, !PT ;  /* 0x0000001689297c12 */ /* 0x000fe4000f8e9694 */
[----:B------:R-:W-:Y:S05]  /*11460*/  LOP3.LUT R76, R191, UR18, R136, 0x96, !PT ;  /* 0x00000012bf4c7c12 */ /* 0x000fea000f8e9688 */
[----:B------:R-:W-:Y:S02]  /*11470*/  IMAD.WIDE.U32 R136, R76, -0x326172a9, RZ ;  /* 0xcd9e8d574c887825 */ /* 0x000fe400078e00ff */
[----:B------:R4:W2:Y:S02]  /*11480*/  MUFU.EX2 R76, R154 ;  /* 0x0000009a004c7308 */ /* 0x0008a40000000800 */
[----:B-1----:R-:W-:Y:S08]  /*11490*/  IMAD.WIDE.U32 R182, R41, -0x326172a9, RZ ;  /* 0xcd9e8d5729b67825 */ /* 0x002ff000078e00ff */
[----:B------:R-:W1:Y:S01]  /*114a0*/  MUFU.EX2 R41, R159 ;  /* 0x0000009f00297308 */ /* 0x000e620000000800 */
[----:B---3--:R-:W-:Y:S01]  /*114b0*/  FADD.FTZ R109, R40, R109 ;  /* 0x0000006d286d7221 */ /* 0x008fe20000010000 */
[----:B------:R-:W-:Y:S02]  /*114c0*/  LOP3.LUT R105, R183, UR19, R140, 0x96, !PT ;  /* 0x00000013b7697c12 */ /* 0x000fe4000f8e968c */
[----:B------:R-:W-:Y:S03]  /*114d0*/  LOP3.LUT R182, R137, UR14, R182, 0x96, !PT ;  /* 0x0000000e89b67c12 */ /* 0x000fe6000f8e96b6 */
[----:B------:R-:W-:Y:S03]  /*114e0*/  IMAD.WIDE.U32 R186, R105, -0x2daee0ad, RZ ;  /* 0xd2511f5369ba7825 */ /* 0x000fe600078e00ff */
[----:B------:R3:W1:Y:S01]  /*114f0*/  MUFU.EX2 R105, R49 ;  /* 0x0000003100697308 */ /* 0x0006620000000800 */
[----:B------:R-:W-:Y:S01]  /*11500*/  IMAD.WIDE.U32 R182, R182, -0x2daee0ad, RZ ;  /* 0xd2511f53b6b67825 */ /* 0x000fe200078e00ff */
[----:B------:R-:W-:Y:S03]  /*11510*/  LOP3.LUT R190, R187, UR13, R190, 0x96, !PT ;  /* 0x0000000dbbbe7c12 */ /* 0x000fe6000f8e96be */
[----:B----4-:R-:W-:Y:S01]  /*11520*/  IMAD.MOV.U32 R154, RZ, RZ, c[0x0][0x228] ;  /* 0x00008a00ff9a7624 */ /* 0x010fe200078e00ff */
[----:B------:R-:W-:Y:S01]  /*11530*/  LOP3.LUT R186, R183, UR9, R186, 0x96, !PT ;  /* 0x00000009b7ba7c12 */ /* 0x000fe2000f8e96ba */
[----:B------:R-:W-:Y:S04]  /*11540*/  IMAD.WIDE.U32 R190, R190, -0x326172a9, RZ ;  /* 0xcd9e8d57bebe7825 */ /* 0x000fe800078e00ff */
[----:B------:R-:W-:Y:S01]  /*11550*/  IMAD.WIDE.U32 R186, R186, -0x326172a9, RZ ;  /* 0xcd9e8d57baba7825 */ /* 0x000fe200078e00ff */
[----:B------:R-:W-:Y:S03]  /*11560*/  LOP3.LUT R136, R191, UR10, R136, 0x96, !PT ;  /* 0x0000000abf887c12 */ /* 0x000fe6000f8e9688 */
[----:B------:R-:W-:Y:S02]  /*11570*/  IMAD R154, R154, 0x38, R158 ;  /* 0x000000389a9a7824 */ /* 0x000fe400078e029e */
[----:B--2---:R-:W-:Y:S01]  /*11580*/  FADD.FTZ R62, R76, R62 ;  /* 0x0000003e4c3e7221 */ /* 0x004fe20000010000 */
[----:B------:R-:W-:Y:S02]  /*11590*/  F2FP.PACK_AB R76, R138, R76 ;  /* 0x0000004c8a4c723e */ /* 0x000fe400000000ff */
[----:B------:R-:W-:Y:S01]  /*115a0*/  IADD3 R154, R154, 0x1, RZ ;  /* 0x000000019a9a7810 */ /* 0x000fe20007ffe0ff */
[----:B------:R-:W-:Y:S02]  /*115b0*/  FADD.FTZ R138, R138, R62 ;  /* 0x0000003e8a8a7221 */ /* 0x000fe40000010000 */
[----:B---3--:R-:W-:Y:S02]  /*115c0*/  FADD.FTZ R49, R108, R74 ;  /* 0x0000004a6c317221 */ /* 0x008fe40000010000 */
[----:B------:R2:W3:Y:S01]  /*115d0*/  MUFU.EX2 R74, R45 ;  /* 0x0000002d004a7308 */ /* 0x0004e20000000800 */
[--C-:B-1----:R-:W-:Y:S01]  /*115e0*/  FADD.FTZ R108, R41, R39.reuse ;  /* 0x00000027296c7221 */ /* 0x102fe20000010000 */
[----:B------:R-:W-:Y:S01]  /*115f0*/  PRMT R39, R43, 0x7632, R39 ;  /* 0x000076322b277816 */ /* 0x000fe20000000027 */
[----:B------:R-:W-:Y:S01]  /*11600*/  FADD.FTZ R72, R72, R49 ;  /* 0x0000003148487221 */ /* 0x000fe20000010000 */
[C---:B------:R-:W-:Y:S01]  /*11610*/  F2FP.PACK_AB R49, R42.reuse, R40 ;  /* 0x000000282a31723e */ /* 0x040fe200000000ff */
[----:B------:R-:W-:Y:S01]  /*11620*/  FADD.FTZ R42, R42, R109 ;  /* 0x0000006d2a2a7221 */ /* 0x000fe20000010000 */
[----:B------:R-:W-:Y:S02]  /*11630*/  F2FP.PACK_AB R41, R105, R41 ;  /* 0x000000296929723e */ /* 0x000fe400000000ff */
[----:B--2---:R-:W-:Y:S01]  /*11640*/  LOP3.LUT R45, R187, UR4, R190, 0x96, !PT ;  /* 0x00000004bb2d7c12 */ /* 0x004fe2000f8e96be */
[----:B---3--:R-:W-:Y:S01]  /*11650*/  FADD.FTZ R72, R74, R72 ;  /* 0x000000484a487221 */ /* 0x008fe20000010000 */
[C---:B------:R-:W-:Y:S02]  /*11660*/  F2FP.PACK_AB R74, R44.reuse, R74 ;  /* 0x0000004a2c4a723e */ /* 0x040fe400000000ff */
[----:B------:R-:W-:Y:S01]  /*11670*/  LOP3.LUT R40, R45, 0xff, RZ, 0xc0, !PT ;  /* 0x000000ff2d287812 */ /* 0x000fe200078ec0ff */
[----:B------:R-:W-:Y:S01]  /*11680*/  FADD.FTZ R137, R44, R72 ;  /* 0x000000482c897221 */ /* 0x000fe20000010000 */
[----:B------:R-:W-:Y:S02]  /*11690*/  F2FP.PACK_AB R72, R206, R53 ;  /* 0x00000035ce48723e */ /* 0x000fe400000000ff */
[----:B------:R-:W-:Y:S02]  /*116a0*/  ISETP.LE.U32.AND P0, PT, R40, UR16, PT ;  /* 0x0000001028007c0c */ /* 0x000fe4000bf03070 */
[----:B------:R-:W-:Y:S01]  /*116b0*/  PRMT R40, R43, 0x7610, R40 ;  /* 0x000076102b287816 */ /* 0x000fe20000000028 */
[----:B------:R-:W-:Y:S02]  /*116c0*/  FADD.FTZ R43, R105, R108 ;  /* 0x0000006c692b7221 */ /* 0x000fe40000010000 */
[----:B------:R-:W-:Y:S01]  /*116d0*/  IMAD.WIDE R108, R134, 0x70, R188 ;  /* 0x00000070866c7825 */ /* 0x000fe200078e02bc */
[----:B------:R-:W-:Y:S03]  /*116e0*/  PRMT R44, R40, 0x5410, R39 ;  /* 0x00005410282c7816 */ /* 0x000fe60000000027 */
[----:B------:R-:W-:Y:S01]  /*116f0*/  FADD.FTZ R43, R53, R43 ;  /* 0x0000002b352b7221 */ /* 0x000fe20000010000 */
[----:B------:R-:W-:Y:S03]  /*11700*/  PRMT R53, R55, 0x7632, R53 ;  /* 0x0000763237357816 */ /* 0x000fe60000000035 */
[----:B------:R-:W-:Y:S05]  /*11710*/  @!P0 HADD2 R111, -R40.H0_H0, -RZ.H0_H0 ;  /* 0xa00000ff286f8230 */ /* 0x000fea0000000900 */
[----:B------:R-:W-:Y:S01]  /*11720*/  PRMT R110, R111, 0x7610, R110 ;  /* 0x000076106f6e7816 */ /* 0x000fe2000000006e */
[----:B------:R1:W-:Y:S03]  /*11730*/  @!P0 STL.S16 [R1+0x170], R111 ;  /* 0x0001706f01008387 */ /* 0x0003e60000100600 */
[----:B------:R-:W-:Y:S02]  /*11740*/  @!P0 PRMT R40, R110, 0x5410, RZ ;  /* 0x000054106e288816 */ /* 0x000fe400000000ff */
[CC--:B------:R-:W-:Y:S03]  /*11750*/  LEA R110, P0, R154.reuse, R172.reuse, 0x1 ;  /* 0x000000ac9a6e7211 */ /* 0x0c0fe600078008ff */
[----:B------:R2:W-:Y:S01]  /*11760*/  STG.E.U16 [R108.64], R40 ;  /* 0x000000286c007986 */ /* 0x0005e2000c10151a */
[-C--:B-1----:R-:W-:Y:S02]  /*11770*/  LEA.HI.X.SX32 R111, R154, R173.reuse, 0x1, P0 ;  /* 0x000000ad9a6f7211 */ /* 0x082fe400000f0eff */
[----:B--2---:R-:W-:Y:S04]  /*11780*/  LOP3.LUT R40, R45, 0xffff, RZ, 0xc0, !PT ;  /* 0x0000ffff2d287812 */ /* 0x004fe800078ec0ff */
[----:B------:R-:W-:Y:S04]  /*11790*/  SHF.R.U32.HI R40, RZ, 0x8, R40 ;  /* 0x00000008ff287819 */ /* 0x000fe80000011628 */
[----:B------:R-:W-:Y:S04]  /*117a0*/  LOP3.LUT R40, R40, 0xffff, RZ, 0xc0, !PT ;  /* 0x0000ffff28287812 */ /* 0x000fe800078ec0ff */
[----:B------:R-:W-:Y:S02]  /*117b0*/  ISETP.LE.U32.AND P0, PT, R40, UR16, PT ;  /* 0x0000001028007c0c */ /* 0x000fe4000bf03070 */
[--C-:B------:R-:W-:Y:S02]  /*117c0*/  SHF.R.U32.HI R40, RZ, 0x10, R45.reuse ;  /* 0x00000010ff287819 */ /* 0x100fe4000001162d */
[----:B------:R-:W-:Y:S09]  /*117d0*/  SHF.R.U32.HI R45, RZ, 0x18, R45 ;  /* 0x00000018ff2d7819 */ /* 0x000ff2000001162d */
[----:B------:R-:W-:Y:S05]  /*117e0*/  @!P0 HADD2 R133, -R39.H0_H0, -RZ.H0_H0 ;  /* 0xa00000ff27858230 */ /* 0x000fea0000000900 */
[----:B------:R-:W-:Y:S01]  /*117f0*/  PRMT R62, R133, 0x7610, R62 ;  /* 0x00007610853e7816 */ /* 0x000fe2000000003e */
[----:B------:R1:W-:Y:S03]  /*11800*/  @!P0 STL.S16 [R1+0x15c], R133 ;  /* 0x00015c8501008387 */ /* 0x0003e60000100600 */
[----:B------:R-:W-:Y:S01]  /*11810*/  @!P0 PRMT R39, R62, 0x5410, RZ ;  /* 0x000054103e278816 */ /* 0x000fe200000000ff */
[----:B------:R2:W3:Y:S01]  /*11820*/  LDL.S16 R158, [R1+0x14c] ;  /* 0x00014c00019e7983 */ /* 0x0004e20000100600 */
[----:B------:R4:W2:Y:S03]  /*11830*/  MUFU.EX2 R62, R184 ;  /* 0x000000b8003e7308 */ /* 0x0008a60000000800 */
[----:B------:R2:W-:Y:S04]  /*11840*/  STG.E.U16 [R110.64], R39 ;  /* 0x000000276e007986 */ /* 0x0005e8000c10151a */
[----:B------:R2:W3:Y:S04]  /*11850*/  LDL.S16 R159, [R1+0x144] ;  /* 0x00014400019f7983 */ /* 0x0004e80000100600 */
[----:B------:R3:W3:Y:S01]  /*11860*/  LDL.S16 R154, [R1+0x140] ;  /* 0x00014000019a7983 */ /* 0x0006e20000100600 */
[----:B-1----:R-:W-:Y:S03]  /*11870*/  IMAD R133, R134, 0x48, RZ ;  /* 0x0000004886857824 */ /* 0x002fe600078e02ff */
[----:B----4-:R1:W4:Y:S02]  /*11880*/  LDL.S16 R184, [R1+0x148] ;  /* 0x0001480001b87983 */ /* 0x0103240000100600 */
[----:B------:R-:W-:Y:S01]  /*11890*/  LEA R108, P0, R133, R172, 0x1 ;  /* 0x000000ac856c7211 */ /* 0x000fe200078008ff */
[----:B--2---:R-:W-:Y:S01]  /*118a0*/  FADD.FTZ R42, R62, R42 ;  /* 0x0000002a3e2a7221 */ /* 0x004fe20000010000 */
[----:B------:R-:W-:Y:S02]  /*118b0*/  F2FP.PACK_AB R62, R185, R62 ;  /* 0x0000003eb93e723e */ /* 0x000fe400000000ff */
[----:B------:R-:W-:Y:S01]  /*118c0*/  LEA.HI.X.SX32 R109, R133, R173, 0x1, P0 ;  /* 0x000000ad856d7211 */ /* 0x000fe200000f0eff */
[----:B------:R-:W-:Y:S01]  /*118d0*/  FADD.FTZ R133, R206, R43 ;  /* 0x0000002bce857221 */ /* 0x000fe20000010000 */
[----:B------:R-:W-:Y:S01]  /*118e0*/  LOP3.LUT R39, R40, 0xff, RZ, 0xc0, !PT ;  /* 0x000000ff28277812 */ /* 0x000fe200078ec0ff */
[----:B------:R1:W2:Y:S01]  /*118f0*/  LDL.S16 R206, [R1+0x138] ;  /* 0x0001380001ce7983 */ /* 0x0002a20000100600 */
[----:B------:R-:W-:Y:S01]  /*11900*/  SHF.R.U32.HI R40, RZ, 0x18, R135 ;  /* 0x00000018ff287819 */ /* 0x000fe20000011687 */
[----:B------:R-:W-:Y:S01]  /*11910*/  FADD.FTZ R134, R185, R42 ;  /* 0x0000002ab9867221 */ /* 0x000fe20000010000 */
[----:B------:R-:W-:Y:S01]  /*11920*/  ISETP.LE.U32.AND P2, PT, R39, UR16, PT ;  /* 0x0000001027007c0c */ /* 0x000fe2000bf43070 */
[----:B------:R1:W2:Y:S01]  /*11930*/  LDL.S16 R185, [R1+0x150] ;  /* 0x0001500001b97983 */ /* 0x0002a20000100600 */
[----:B------:R-:W-:Y:S01]  /*11940*/  LOP3.LUT R39, R135, 0xffff, RZ, 0xc0, !PT ;  /* 0x0000ffff87277812 */ /* 0x000fe200078ec0ff */
[----:B------:R-:W-:Y:S01]  /*11950*/  FADD.FTZ R134, R180, R134 ;  /* 0x00000086b4867221 */ /* 0x000fe20000010000 */
[----:B------:R-:W-:Y:S02]  /*11960*/  ISETP.LE.U32.AND P3, PT, R40, UR16, PT ;  /* 0x0000001028007c0c */ /* 0x000fe4000bf63070 */
[----:B------:R-:W-:Y:S02]  /*11970*/  SHF.R.U32.HI R39, RZ, 0x8, R39 ;  /* 0x00000008ff277819 */ /* 0x000fe40000011627 */
[----:B------:R-:W-:Y:S02]  /*11980*/  ISETP.LE.U32.AND P0, PT, R45, UR16, PT ;  /* 0x000000102d007c0c */ /* 0x000fe4000bf03070 */
[----:B------:R-:W-:Y:S02]  /*11990*/  LOP3.LUT R39, R39, 0xffff, RZ, 0xc0, !PT ;  /* 0x0000ffff27277812 */ /* 0x000fe400078ec0ff */
[----:B------:R-:W-:Y:S02]  /*119a0*/  PRMT R42, R47, 0x7632, R42 ;  /* 0x000076322f2a7816 */ /* 0x000fe4000000002a */
[----:B------:R-:W-:Y:S02]  /*119b0*/  ISETP.LE.U32.AND P5, PT, R39, UR16, PT ;  /* 0x0000001027007c0c */ /* 0x000fe4000bfa3070 */
[----:B------:R-:W-:Y:S02]  /*119c0*/  PRMT R43, R52, 0x7632, R43 ;  /* 0x00007632342b7816 */ /* 0x000fe4000000002b */
[----:B------:R-:W-:Y:S02]  /*119d0*/  @P3 LOP3.LUT R211, R211, 0x20, RZ, 0xfc, !PT ;  /* 0x00000020d3d33812 */ /* 0x000fe400078efcff */
[----:B------:R-:W-:Y:S02]  /*119e0*/  ISETP.LE.U32.AND P3, PT, R46, UR16, PT ;  /* 0x000000102e007c0c */ /* 0x000fe4000bf63070 */
[----:B------:R-:W-:Y:S02]  /*119f0*/  LOP3.LUT R211, R211, 0xffffff7f, RZ, 0xc0, !PT ;  /* 0xffffff7fd3d37812 */ /* 0x000fe400078ec0ff */
[----:B------:R-:W-:Y:S02]  /*11a00*/  PRMT R40, R58, 0x7632, R40 ;  /* 0x000076323a287816 */ /* 0x000fe40000000028 */
[----:B------:R-:W-:Y:S02]  /*11a10*/  SHF.R.U32.HI R135, RZ, 0x10, R135 ;  /* 0x00000010ff877819 */ /* 0x000fe40000011687 */
[----:B------:R-:W-:Y:S02]  /*11a20*/  @P5 LOP3.LUT R211, R211, 0x80, RZ, 0xfc, !PT ;  /* 0x00000080d3d35812 */ /* 0x000fe400078efcff */
[----:B------:R-:W-:Y:S02]  /*11a30*/  ISETP.LE.U32.AND P5, PT, R132, UR16, PT ;  /* 0x0000001084007c0c */ /* 0x000fe4000bfa3070 */
[----:B------:R-:W-:Y:S01]  /*11a40*/  LOP3.LUT R135, R135, 0xff, RZ, 0xc0, !PT ;  /* 0x000000ff87877812 */ /* 0x000fe200078ec0ff */
[----:B------:R-:W-:Y:S01]  /*11a50*/  STL [R1+0x1a8], R211 ;  /* 0x0001a8d301007387 */ /* 0x000fe20000100800 */
[----:B------:R-:W-:Y:S02]  /*11a60*/  PRMT R46, R38, 0x7632, R46 ;  /* 0x00007632262e7816 */ /* 0x000fe4000000002e */
[----:B------:R-:W-:Y:S01]  /*11a70*/  ISETP.LE.U32.AND P4, PT, R135, UR16, PT ;  /* 0x0000001087007c0c */ /* 0x000fe2000bf83070 */
[----:B---3--:R-:W-:Y:S05]  /*11a80*/  @!P1 HADD2 R158, -R42.H0_H0, -RZ.H0_H0 ;  /* 0xa00000ff2a9e9230 */ /* 0x008fea0000000900 */
[----:B------:R-:W-:Y:S01]  /*11a90*/  PRMT R39, R158, 0x7610, R39 ;  /* 0x000076109e277816 */ /* 0x000fe20000000027 */
[----:B------:R-:W-:Y:S05]  /*11aa0*/  @!P6 HADD2 R159, -R43.H0_H0, -RZ.H0_H0 ;  /* 0xa00000ff2b9fe230 */ /* 0x000fea0000000900 */
[----:B------:R-:W-:Y:S01]  /*11ab0*/  PRMT R155, R159, 0x7610, R155 ;  /* 0x000076109f9b7816 */ /* 0x000fe2000000009b */
[----:B----4-:R-:W-:Y:S05]  /*11ac0*/  @!P5 HADD2 R184, -R52.H0_H0, -RZ.H0_H0 ;  /* 0xa00000ff34b8d230 */ /* 0x010fea0000000900 */
[----:B------:R-:W-:Y:S01]  /*11ad0*/  PRMT R105, R184, 0x7610, R105 ;  /* 0x00007610b8697816 */ /* 0x000fe20000000069 */
[----:B--2---:R-:W-:Y:S02]  /*11ae0*/  @!P2 HADD2 R206, -R38.H0_H0, -RZ.H0_H0 ;  /* 0xa00000ff26cea230 */ /* 0x004fe40000000900 */
[----:B------:R-:W-:Y:S03]  /*11af0*/  @!P3 HADD2 R185, -R47.H0_H0, -RZ.H0_H0 ;  /* 0xa00000ff2fb9b230 */ /* 0x000fe60000000900 */
[----:B------:R-:W-:Y:S01]  /*11b00*/  PRMT R147, R206, 0x7610, R147 ;  /* 0x00007610ce937816 */ /* 0x000fe20000000093 */
[----:B------:R-:W-:Y:S01]  /*11b10*/  @!P2 STL.S16 [R1+0x138], R206 ;  /* 0x000138ce0100a387 */ /* 0x000fe20000100600 */
[----:B------:R-:W-:Y:S03]  /*11b20*/  PRMT R144, R185, 0x7610, R144 ;  /* 0x00007610b9907816 */ /* 0x000fe60000000090 */
[----:B------:R1:W2:Y:S04]  /*11b30*/  LDL.S16 R45, [R1+0x13c] ;  /* 0x00013c00012d7983 */ /* 0x0002a80000100600 */
[----:B------:R-:W-:Y:S04]  /*11b40*/  @!P3 STL.S16 [R1+0x150], R185 ;  /* 0x000150b90100b387 */ /* 0x000fe80000100600 */
[----:B------:R3:W-:Y:S04]  /*11b50*/  @!P1 STL.S16 [R1+0x14c], R158 ;  /* 0x00014c9e01009387 */ /* 0x0007e80000100600 */
[----:B---3--:R1:W3:Y:S04]  /*11b60*/  LDL.S16 R158, [R1+0x134] ;  /* 0x00013400019e7983 */ /* 0x0082e80000100600 */
[----:B------:R4:W-:Y:S01]  /*11b70*/  @!P5 STL.S16 [R1+0x148], R184 ;  /* 0x000148b80100d387 */ /* 0x0009e20000100600 */
[C---:B------:R-:W-:Y:S03]  /*11b80*/  LOP3.LUT P5, RZ, R211.reuse, 0x80, RZ, 0xc0, !PT ;  /* 0x00000080d3ff7812 */ /* 0x040fe600078ac0ff */
[----:B------:R-:W-:Y:S01]  /*11b90*/  @!P6 STL.S16 [R1+0x144], R159 ;  /* 0x0001449f0100e387 */ /* 0x000fe20000100600 */
[----:B------:R-:W-:Y:S11]  /*11ba0*/  LOP3.LUT P6, RZ, R211, 0x40, RZ, 0xc0, !PT ;  /* 0x00000040d3ff7812 */ /* 0x000ff600078cc0ff */
[----:B------:R-:W-:Y:S02]  /*11bb0*/  @!UPT UIADD3 URZ, URZ, URZ, URZ ;  /* 0x0000003f3f3ff290 */ /* 0x000fe4000fffe03f */
[----:B------:R-:W-:Y:S05]  /*11bc0*/  @!P6 HADD2 R154, -R58.H0_H0, -RZ.H0_H0 ;  /* 0xa00000ff3a9ae230 */ /* 0x000fea0000000900 */
[----:B------:R-:W-:Y:S01]  /*11bd0*/  PRMT R139, R154, 0x7610, R139 ;  /* 0x000076109a8b7816 */ /* 0x000fe2000000008b */
[----:B------:R1:W-:Y:S01]  /*11be0*/  @!P6 STL.S16 [R1+0x140], R154 ;  /* 0x0001409a0100e387 */ /* 0x0003e20000100600 */
[----:B----4-:R-:W-:Y:S01]  /*11bf0*/  IMAD.WIDE.U32 R184, R136, -0x2daee0ad, RZ ;  /* 0xd2511f5388b87825 */ /* 0x010fe200078e00ff */
[----:B--2---:R-:W-:Y:S05]  /*11c00*/  @!P5 HADD2 R45, -R40.H0_H0, -RZ.H0_H0 ;  /* 0xa00000ff282dd230 */ /* 0x004fea0000000900 */
[----:B------:R-:W-:Y:S01]  /*11c10*/  PRMT R135, R45, 0x7610, R135 ;  /* 0x000076102d877816 */ /* 0x000fe20000000087 */
[----:B------:R2:W-:Y:S04]  /*11c20*/  @!P5 STL.S16 [R1+0x13c], R45 ;  /* 0x00013c2d0100d387 */ /* 0x0005e80000100600 */
[----:B-1----:R1:W4:Y:S01]  /*11c30*/  LDL.S16 R154, [R1+0x130] ;  /* 0x00013000019a7983 */ /* 0x0023220000100600 */
[----:B--2---:R-:W-:Y:S02]  /*11c40*/  PRMT R45, R38, 0x5410, R46 ;  /* 0x00005410262d7816 */ /* 0x004fe4000000002e */
[----:B------:R-:W-:Y:S01]  /*11c50*/  @!P2 PRMT R38, R147, 0x5410, RZ ;  /* 0x000054109326a816 */ /* 0x000fe200000000ff */
[----:B---3--:R-:W-:Y:S01]  /*11c60*/  @!P0 HADD2 R158, -R46.H0_H0, -RZ.H0_H0 ;  /* 0xa00000ff2e9e8230 */ /* 0x008fe20000000900 */
[----:B------:R-:W-:Y:S01]  /*11c70*/  ISETP.LE.U32.AND P2, PT, R132, UR16, PT ;  /* 0x0000001084007c0c */ /* 0x000fe2000bf43070 */
[----:B------:R1:W2:Y:S04]  /*11c80*/  LDL.S16 R147, [R1+0x12c] ;  /* 0x00012c0001937983 */ /* 0x0002a80000100600 */
[----:B------:R3:W-:Y:S04]  /*11c90*/  STG.E.U16 [R108.64], R38 ;  /* 0x000000266c007986 */ /* 0x0007e8000c10151a */
[----:B------:R-:W-:Y:S01]  /*11ca0*/  @!P0 STL.S16 [R1+0x134], R158 ;  /* 0x0001349e01008387 */ /* 0x000fe20000100600 */
[----:B---3--:R-:W-:Y:S04]  /*11cb0*/  PRMT R38, R158, 0x7610, R38 ;  /* 0x000076109e267816 */ /* 0x008fe80000000026 */
[----:B------:R-:W-:Y:S02]  /*11cc0*/  @!P0 PRMT R46, R38, 0x5410, RZ ;  /* 0x00005410262e8816 */ /* 0x000fe400000000ff */
[----:B------:R-:W-:Y:S02]  /*11cd0*/  PRMT R38, R47, 0x5410, R42 ;  /* 0x000054102f267816 */ /* 0x000fe4000000002a */
[----:B------:R-:W-:Y:S01]  /*11ce0*/  @!P3 PRMT R47, R144, 0x5410, RZ ;  /* 0x00005410902fb816 */ /* 0x000fe200000000ff */
[----:B------:R3:W-:Y:S01]  /*11cf0*/  STG.E.U16 [R108.64+0x2], R46 ;  /* 0x0000022e6c007986 */ /* 0x0007e2000c10151a */
[----:B------:R-:W-:Y:S02]  /*11d00*/  LOP3.LUT P3, RZ, R211, 0x20, RZ, 0xc0, !PT ;  /* 0x00000020d3ff7812 */ /* 0x000fe4000786c0ff */
[----:B------:R-:W-:Y:S01]  /*11d10*/  @!P1 PRMT R42, R39, 0x5410, RZ ;  /* 0x00005410272a9816 */ /* 0x000fe200000000ff */
[----:B------:R1:W2:Y:S01]  /*11d20*/  LDL.S16 R144, [R1+0x128] ;  /* 0x0001280001907983 */ /* 0x0002a20000100600 */
[----:B------:R-:W-:Y:S02]  /*11d30*/  PRMT R39, R52, 0x5410, R43 ;  /* 0x0000541034277816 */ /* 0x000fe4000000002b */
[----:B------:R-:W-:Y:S01]  /*11d40*/  @!P2 PRMT R52, R105, 0x5410, RZ ;  /* 0x000054106934a816 */ /* 0x000fe200000000ff */
[----:B------:R-:W-:Y:S01]  /*11d50*/  STG.E.U16 [R172.64+0x10], R47 ;  /* 0x0000102fac007986 */ /* 0x000fe2000c10151a */
[----:B------:R-:W-:Y:S02]  /*11d60*/  ISETP.LE.U32.AND P2, PT, R94, UR16, PT ;  /* 0x000000105e007c0c */ /* 0x000fe4000bf43070 */
[----:B------:R-:W-:Y:S01]  /*11d70*/  ISETP.LE.U32.AND P0, PT, R106, UR16, PT ;  /* 0x000000106a007c0c */ /* 0x000fe2000bf03070 */
[----:B------:R1:W-:Y:S01]  /*11d80*/  STG.E.U16 [R172.64+0x12], R42 ;  /* 0x0000122aac007986 */ /* 0x0003e2000c10151a */
[----:B------:R-:W-:Y:S02]  /*11d90*/  LOP3.LUT R94, R78, 0xff, RZ, 0xc0, !PT ;  /* 0x000000ff4e5e7812 */ /* 0x000fe400078ec0ff */
[--C-:B------:R-:W-:Y:S01]  /*11da0*/  SHF.R.U32.HI R78, RZ, 0x18, R186.reuse ;  /* 0x00000018ff4e7819 */ /* 0x100fe200000116ba */
[----:B------:R1:W-:Y:S01]  /*11db0*/  STG.E.U16 [R188.64+0x10], R52 ;  /* 0x00001034bc007986 */ /* 0x0003e2000c10151a */
[----:B------:R-:W-:Y:S03]  /*11dc0*/  LOP3.LUT P1, RZ, R211, 0x10, RZ, 0xc0, !PT ;  /* 0x00000010d3ff7812 */ /* 0x000fe6000782c0ff */
[----:B------:R1:W5:Y:S02]  /*11dd0*/  LDL.LU R211, [R1+0x208] ;  /* 0x0002080001d37983 */ /* 0x0003640000300800 */
[----:B------:R-:W-:Y:S02]  /*11de0*/  @!P2 PRMT R43, R155, 0x5410, RZ ;  /* 0x000054109b2ba816 */ /* 0x000fe400000000ff */
[----:B------:R2:W2:Y:S01]  /*11df0*/  LDL.S16 R105, [R1+0x124] ;  /* 0x0001240001697983 */ /* 0x0004a20000100600 */
[----:B---3--:R-:W-:Y:S03]  /*11e00*/  LOP3.LUT R46, R186, 0xff, RZ, 0xc0, !PT ;  /* 0x000000ffba2e7812 */ /* 0x008fe600078ec0ff */
[----:B------:R-:W-:Y:S01]  /*11e10*/  STG.E.U16 [R188.64+0x12], R43 ;  /* 0x0000122bbc007986 */ /* 0x000fe2000c10151a */
[----:B------:R-:W-:Y:S02]  /*11e20*/  ISETP.LE.U32.AND P2, PT, R46, UR16, PT ;  /* 0x000000102e007c0c */ /* 0x000fe4000bf43070 */
[----:B------:R-:W-:Y:S02]  /*11e30*/  PRMT R46, R55, 0x5410, R53 ;  /* 0x00005410372e7816 */ /* 0x000fe40000000035 */
[----:B-1----:R-:W-:Y:S04]  /*11e40*/  SHF.R.U32.HI R42, RZ, 0x10, R186 ;  /* 0x00000010ff2a7819 */ /* 0x002fe800000116ba */
[----:B------:R-:W-:Y:S01]  /*11e50*/  LOP3.LUT R42, R42, 0xff, RZ, 0xc0, !PT ;  /* 0x000000ff2a2a7812 */ /* 0x000fe200078ec0ff */
[----:B------:R-:W1:Y:S04]  /*11e60*/  MUFU.EX2 R52, R204 ;  /* 0x000000cc00347308 */ /* 0x000e680000000800 */
[----:B----4-:R-:W-:Y:S05]  /*11e70*/  @!P2 HADD2 R154, -R55.H0_H0, -RZ.H0_H0 ;  /* 0xa00000ff379aa230 */ /* 0x010fea0000000900 */
[----:B------:R-:W-:Y:S01]  /*11e80*/  PRMT R47, R154, 0x7610, R47 ;  /* 0x000076109a2f7816 */ /* 0x000fe2000000002f */
[----:B------:R3:W-:Y:S03]  /*11e90*/  @!P2 STL.S16 [R1+0x130], R154 ;  /* 0x0001309a0100a387 */ /* 0x0007e60000100600 */
[----:B------:R-:W-:Y:S02]  /*11ea0*/  @!P2 PRMT R55, R47, 0x5410, RZ ;  /* 0x000054102f37a816 */ /* 0x000fe400000000ff */
[----:B------:R-:W-:Y:S03]  /*11eb0*/  LOP3.LUT R47, R186, 0xffff, RZ, 0xc0, !PT ;  /* 0x0000ffffba2f7812 */ /* 0x000fe600078ec0ff */
[----:B------:R-:W-:Y:S01]  /*11ec0*/  STG.E.U16 [R110.64+0xe], R55 ;  /* 0x00000e376e007986 */ /* 0x000fe2000c10151a */
[----:B------:R-:W-:Y:S04]  /*11ed0*/  SHF.R.U32.HI R47, RZ, 0x8, R47 ;  /* 0x00000008ff2f7819 */ /* 0x000fe8000001162f */
[----:B------:R-:W-:Y:S04]  /*11ee0*/  LOP3.LUT R47, R47, 0xffff, RZ, 0xc0, !PT ;  /* 0x0000ffff2f2f7812 */ /* 0x000fe800078ec0ff */
[----:B------:R-:W-:Y:S11]  /*11ef0*/  ISETP.LE.U32.AND P2, PT, R47, UR16, PT ;  /* 0x000000102f007c0c */ /* 0x000ff6000bf43070 */
[----:B------:R-:W-:Y:S02]  /*11f00*/  @!UPT UIADD3 URZ, URZ, URZ, URZ ;  /* 0x0000003f3f3ff290 */ /* 0x000fe4000fffe03f */
[----:B--2---:R-:W-:Y:S05]  /*11f10*/  @!P2 HADD2 R147, -R53.H0_H0, -RZ.H0_H0 ;  /* 0xa00000ff3593a230 */ /* 0x004fea0000000900 */
[----:B------:R-:W-:Y:S01]  /*11f20*/  PRMT R47, R147, 0x7610, R47 ;  /* 0x00007610932f7816 */ /* 0x000fe2000000002f */
[----:B------:R2:W-:Y:S03]  /*11f30*/  @!P2 STL.S16 [R1+0x12c], R147 ;  /* 0x00012c930100a387 */ /* 0x0005e60000100600 */
[----:B------:R-:W-:Y:S01]  /*11f40*/  @!P2 PRMT R53, R47, 0x5410, RZ ;  /* 0x000054102f35a816 */ /* 0x000fe200000000ff */
[----:B------:R4:W4:Y:S01]  /*11f50*/  LDL.S16 R132, [R1+0x120] ;  /* 0x0001200001847983 */ /* 0x0009220000100600 */
[----:B------:R-:W-:Y:S02]  /*11f60*/  ISETP.LE.U32.AND P2, PT, R42, UR16, PT ;  /* 0x000000102a007c0c */ /* 0x000fe4000bf43070 */
[C---:B------:R-:W-:Y:S01]  /*11f70*/  PRMT R42, R48.reuse, 0x7632, R42 ;  /* 0x00007632302a7816 */ /* 0x040fe2000000002a */
[----:B------:R-:W-:Y:S03]  /*11f80*/  STG.E.U16 [R110.64+0x10], R53 ;  /* 0x000010356e007986 */ /* 0x000fe6000c10151a */
[----:B------:R-:W-:Y:S07]  /*11f90*/  PRMT R47, R48, 0x5410, R42 ;  /* 0x00005410302f7816 */ /* 0x000fee000000002a */
[----:B------:R-:W-:Y:S05]  /*11fa0*/  @!P2 HADD2 R144, -R48.H0_H0, -RZ.H0_H0 ;  /* 0xa00000ff3090a230 */ /* 0x000fea0000000900 */
[----:B------:R-:W-:Y:S01]  /*11fb0*/  PRMT R106, R144, 0x7610, R106 ;  /* 0x00007610906a7816 */ /* 0x000fe2000000006a */
[----:B------:R-:W-:Y:S03]  /*11fc0*/  @!P2 STL.S16 [R1+0x128], R144 ;  /* 0x000128900100a387 */ /* 0x000fe60000100600 */
[----:B------:R-:W-:Y:S02]  /*11fd0*/  @!P2 PRMT R48, R106, 0x5410, RZ ;  /* 0x000054106a30a816 */ /* 0x000fe400000000ff */
[----:B------:R-:W-:Y:S01]  /*11fe0*/  ISETP.LE.U32.AND P2, PT, R78, UR16, PT ;  /* 0x000000104e007c0c */ /* 0x000fe2000bf43070 */
[----:B------:R-:W1:Y:S02]  /*11ff0*/  MUFU.EX2 R106, R101 ;  /* 0x00000065006a7308 */ /* 0x000e640000000800 */
[----:B------:R2:W-:Y:S10]  /*12000*/  STG.E.U16 [R108.64+0x10], R48 ;  /* 0x000010306c007986 */ /* 0x0005f4000c10151a */
[----:B------:R-:W-:Y:S05]  /*12010*/  @!P2 HADD2 R105, -R42.H0_H0, -RZ.H0_H0 ;  /* 0xa00000ff2a69a230 */ /* 0x000fea0000000900 */
[----:B------:R-:W-:Y:S01]  /*12020*/  PRMT R78, R105, 0x7610, R78 ;  /* 0x00007610694e7816 */ /* 0x000fe2000000004e */
[----:B------:R2:W-:Y:S03]  /*12030*/  @!P2 STL.S16 [R1+0x124], R105 ;  /* 0x000124690100a387 */ /* 0x0005e60000100600 */
[----:B------:R-:W-:Y:S01]  /*12040*/  @!P2 PRMT R42, R78, 0x5410, RZ ;  /* 0x000054104e2aa816 */ /* 0x000fe200000000ff */
[----:B---3--:R3:W3:Y:S01]  /*12050*/  LDL.S16 R154, [R1+0x11c] ;  /* 0x00011c00019a7983 */ /* 0x0086e20000100600 */
[----:B------:R-:W-:Y:S01]  /*12060*/  ISETP.LE.U32.AND P2, PT, R59, UR16, PT ;  /* 0x000000103b007c0c */ /* 0x000fe2000bf43070 */
[----:B-1----:R-:W-:Y:S01]  /*12070*/  FADD.FTZ R78, R52, R138 ;  /* 0x0000008a344e7221 */ /* 0x002fe20000010000 */
[----:B------:R-:W-:Y:S01]  /*12080*/  LOP3.LUT R138, R185, UR24, R182, 0x96, !PT ;  /* 0x00000018b98a7c12 */ /* 0x000fe2000f8e96b6 */
[----:B--2---:R1:W2:Y:S01]  /*12090*/  LDL.S16 R147, [R1+0x114] ;  /* 0x0001140001937983 */ /* 0x0042a20000100600 */
[C---:B------:R-:W-:Y:S01]  /*120a0*/  F2FP.PACK_AB R52, R205.reuse, R52 ;  /* 0x00000034cd34723e */ /* 0x040fe200000000ff */
[----:B------:R-:W-:Y:S01]  /*120b0*/  FADD.FTZ R78, R205, R78 ;  /* 0x0000004ecd4e7221 */ /* 0x000fe20000010000 */
[----:B------:R-:W-:Y:S01]  /*120c0*/  LOP3.LUT R55, R138, 0xffff, RZ, 0xc0, !PT ;  /* 0x0000ffff8a377812 */ /* 0x000fe200078ec0ff */
[----:B------:R1:W-:Y:S01]  /*120d0*/  STG.E.U16 [R108.64+0x12], R42 ;  /* 0x0000122a6c007986 */ /* 0x0003e2000c10151a */
[----:B------:R-:W-:Y:S01]  /*120e0*/  SHF.R.U32.HI R48, RZ, 0x18, R138 ;  /* 0x00000018ff307819 */ /* 0x000fe2000001168a */
[----:B------:R1:W1:Y:S01]  /*120f0*/  MUFU.EX2 R59, R60 ;  /* 0x0000003c003b7308 */ /* 0x0002620000000800 */
[----:B------:R-:W-:Y:S01]  /*12100*/  SHF.R.U32.HI R55, RZ, 0x8, R55 ;  /* 0x00000008ff377819 */ /* 0x000fe20000011637 */
[----:B------:R-:W-:Y:S03]  /*12110*/  FADD.FTZ R133, R106, R133 ;  /* 0x000000856a857221 */ /* 0x000fe60000010000 */
[----:B------:R-:W-:Y:S02]  /*12120*/  LOP3.LUT R53, R55, 0xffff, RZ, 0xc0, !PT ;  /* 0x0000ffff37357812 */ /* 0x000fe400078ec0ff */
[C---:B------:R-:W-:Y:S01]  /*12130*/  F2FP.PACK_AB R55, R181.reuse, R180 ;  /* 0x000000b4b537723e */ /* 0x040fe200000000ff */
[----:B------:R-:W-:Y:S01]  /*12140*/  FADD.FTZ R181, R181, R134 ;  /* 0x00000086b5b57221 */ /* 0x000fe20000010000 */
[----:B------:R-:W-:Y:S02]  /*12150*/  PRMT R105, R58, 0x5410, R40 ;  /* 0x000054103a697816 */ /* 0x000fe40000000028 */
[----:B------:R-:W-:Y:S02]  /*12160*/  @!P6 PRMT R58, R139, 0x5410, RZ ;  /* 0x000054108b3ae816 */ /* 0x000fe400000000ff */
[----:B------:R-:W-:Y:S01]  /*12170*/  @!P5 PRMT R40, R135, 0x5410, RZ ;  /* 0x000054108728d816 */ /* 0x000fe200000000ff */
[----:B------:R2:W2:Y:S01]  /*12180*/  LDL.S16 R139, [R1+0x118] ;  /* 0x00011800018b7983 */ /* 0x0004a20000100600 */
[----:B------:R-:W-:Y:S01]  /*12190*/  ISETP.LE.U32.AND P6, PT, R95, UR16, PT ;  /* 0x000000105f007c0c */ /* 0x000fe2000bfc3070 */
[----:B------:R4:W-:Y:S01]  /*121a0*/  MUFU.EX2 R135, R100 ;  /* 0x0000006400877308 */ /* 0x0009e20000000800 */
[----:B------:R-:W-:Y:S01]  /*121b0*/  SHF.R.U32.HI R95, RZ, 0x10, R184 ;  /* 0x00000010ff5f7819 */ /* 0x000fe200000116b8 */
[----:B------:R-:W-:Y:S03]  /*121c0*/  STG.E.U16 [R172.64+0x20], R58 ;  /* 0x0000203aac007986 */ /* 0x000fe6000c10151a */
[----:B------:R-:W-:Y:S01]  /*121d0*/  LOP3.LUT R95, R95, 0xff, RZ, 0xc0, !PT ;  /* 0x000000ff5f5f7812 */ /* 0x000fe200078ec0ff */
[----:B------:R-:W-:Y:S01]  /*121e0*/  STG.E.U16 [R172.64+0x22], R40 ;  /* 0x00002228ac007986 */ /* 0x000fe2000c10151a */
[----:B-1----:R-:W-:Y:S02]  /*121f0*/  PRMT R60, R63, 0x7632, R60 ;  /* 0x000076323f3c7816 */ /* 0x002fe4000000003c */
[----:B------:R-:W-:Y:S02]  /*12200*/  F2FP.PACK_AB R43, R104, R59 ;  /* 0x0000003b682b723e */ /* 0x000fe400000000ff */
[----:B------:R-:W-:Y:S01]  /*12210*/  PRMT R42, R51, 0x7632, R42 ;  /* 0x00007632332a7816 */ /* 0x000fe2000000002a */
[----:B----4-:R-:W-:Y:S05]  /*12220*/  @!P4 HADD2 R132, -R63.H0_H0, -RZ.H0_H0 ;  /* 0xa00000ff3f84c230 */ /* 0x010fea0000000900 */
[----:B------:R-:W-:Y:S01]  /*12230*/  PRMT R136, R132, 0x7610, R136 ;  /* 0x0000761084887816 */ /* 0x000fe20000000088 */
[----:B------:R1:W-:Y:S04]  /*12240*/  @!P4 STL.S16 [R1+0x120], R132 ;  /* 0x000120840100c387 */ /* 0x0003e80000100600 */
[----:B------:R4:W4:Y:S04]  /*12250*/  LDL.S16 R100, [R1+0x108] ;  /* 0x0001080001647983 */ /* 0x0009280000100600 */
[----:B------:R2:W4:Y:S01]  /*12260*/  LDL.S16 R144, [R1+0x104] ;  /* 0x0001040001907983 */ /* 0x0005220000100600 */
[----:B-1----:R-:W-:Y:S01]  /*12270*/  FADD.FTZ R132, R59, R137 ;  /* 0x000000893b847221 */ /* 0x002fe20000010000 */
[----:B------:R-:W-:Y:S01]  /*12280*/  LOP3.LUT R59, R138, 0xff, RZ, 0xc0, !PT ;  /* 0x000000ff8a3b7812 */ /* 0x000fe200078ec0ff */
[----:B------:R-:W-:Y:S02]  /*12290*/  MUFU.EX2 R137, R210 ;  /* 0x000000d200897308 */ /* 0x000fe40000000800 */
[----:B------:R-:W-:Y:S01]  /*122a0*/  FADD.FTZ R132, R104, R132 ;  /* 0x0000008468847221 */ /* 0x000fe20000010000 */
[----:B------:R-:W-:Y:S02]  /*122b0*/  PRMT R104, R63, 0x5410, R60 ;  /* 0x000054103f687816 */ /* 0x000fe4000000003c */
[----:B------:R-:W-:Y:S02]  /*122c0*/  @!P4 PRMT R63, R136, 0x5410, RZ ;  /* 0x00005410883fc816 */ /* 0x000fe400000000ff */
[----:B------:R-:W-:Y:S02]  /*122d0*/  ISETP.LE.U32.AND P4, PT, R59, UR16, PT ;  /* 0x000000103b007c0c */ /* 0x000fe4000bf83070 */
[----:B------:R-:W-:Y:S01]  /*122e0*/  PRMT R59, R61, 0x7632, R59 ;  /* 0x000076323d3b7816 */ /* 0x000fe2000000003b */
[----:B------:R-:W1:Y:S01]  /*122f0*/  MUFU.EX2 R136, R103 ;  /* 0x0000006700887308 */ /* 0x000e620000000800 */
[----:B------:R-:W-:Y:S01]  /*12300*/  STG.E.U16 [R188.64+0x20], R63 ;  /* 0x0000203fbc007986 */ /* 0x000fe2000c10151a */
[----:B---3--:R-:W-:Y:S05]  /*12310*/  @!P3 HADD2 R154, -R60.H0_H0, -RZ.H0_H0 ;  /* 0xa00000ff3c9ab230 */ /* 0x008fea0000000900 */
[----:B------:R-:W-:Y:S01]  /*12320*/  PRMT R101, R154, 0x7610, R101 ;  /* 0x000076109a657816 */ /* 0x000fe20000000065 */
[----:B------:R-:W-:Y:S03]  /*12330*/  @!P3 STL.S16 [R1+0x11c], R154 ;  /* 0x00011c9a0100b387 */ /* 0x000fe60000100600 */
[----:B------:R-:W-:Y:S01]  /*12340*/  @!P3 PRMT R60, R101, 0x5410, RZ ;  /* 0x00005410653cb816 */ /* 0x000fe200000000ff */
[----:B-1----:R-:W-:Y:S01]  /*12350*/  FADD.FTZ R78, R136, R78 ;  /* 0x0000004e884e7221 */ /* 0x002fe20000010000 */
[----:B------:R-:W-:Y:S02]  /*12360*/  PRMT R101, R61, 0x5410, R59 ;  /* 0x000054103d657816 */ /* 0x000fe4000000003b */
[----:B------:R-:W-:Y:S01]  /*12370*/  ISETP.LE.U32.AND P3, PT, R53, UR16, PT ;  /* 0x0000001035007c0c */ /* 0x000fe2000bf63070 */
[----:B------:R1:W-:Y:S01]  /*12380*/  STG.E.U16 [R188.64+0x22], R60 ;  /* 0x0000223cbc007986 */ /* 0x0003e2000c10151a */
[----:B------:R-:W-:Y:S02]  /*12390*/  SHF.R.U32.HI R53, RZ, 0x10, R138 ;  /* 0x00000010ff357819 */ /* 0x000fe4000001168a */
[----:B------:R3:W-:Y:S02]  /*123a0*/  MUFU.EX2 R138, R169 ;  /* 0x000000a9008a7308 */ /* 0x0007e40000000800 */
[----:B------:R-:W-:Y:S01]  /*123b0*/  LOP3.LUT R53, R53, 0xff, RZ, 0xc0, !PT ;  /* 0x000000ff35357812 */ /* 0x000fe200078ec0ff */
[----:B--2---:R-:W-:Y:S06]  /*123c0*/  @!P4 HADD2 R139, -R61.H0_H0, -RZ.H0_H0 ;  /* 0xa00000ff3d8bc230 */ /* 0x004fec0000000900 */
[----:B------:R-:W-:Y:S01]  /*123d0*/  @!P3 HADD2 R147, -R59.H0_H0, -RZ.H0_H0 ;  /* 0xa00000ff3b93b230 */ /* 0x000fe20000000900 */
[----:B------:R-:W-:Y:S01]  /*123e0*/  PRMT R103, R139, 0x7610, R103 ;  /* 0x000076108b677816 */ /* 0x000fe20000000067 */
[----:B------:R2:W-:Y:S03]  /*123f0*/  @!P4 STL.S16 [R1+0x118], R139 ;  /* 0x0001188b0100c387 */ /* 0x0005e60000100600 */
[----:B------:R-:W-:Y:S02]  /*12400*/  PRMT R146, R147, 0x7610, R146 ;  /* 0x0000761093927816 */ /* 0x000fe40000000092 */
[----:B------:R-:W-:Y:S01]  /*12410*/  @!P4 PRMT R61, R103, 0x5410, RZ ;  /* 0x00005410673dc816 */ /* 0x000fe200000000ff */
[----:B------:R3:W5:Y:S01]  /*12420*/  LDL.LU R210, [R1+0x204] ;  /* 0x0002040001d27983 */ /* 0x0007620000300800 */
[----:B------:R-:W-:Y:S02]  /*12430*/  ISETP.LE.U32.AND P4, PT, R53, UR16, PT ;  /* 0x0000001035007c0c */ /* 0x000fe4000bf83070 */
[----:B------:R-:W-:Y:S01]  /*12440*/  @!P3 PRMT R59, R146, 0x5410, RZ ;  /* 0x00005410923bb816 */ /* 0x000fe200000000ff */
[----:B------:R3:W4:Y:S01]  /*12450*/  LDL.S16 R103, [R1+0xf0] ;  /* 0x0000f00001677983 */ /* 0x0007220000100600 */
[----:B------:R-:W-:Y:S02]  /*12460*/  PRMT R53, R56, 0x7632, R53 ;  /* 0x0000763238357816 */ /* 0x000fe40000000035 */
[----:B-1----:R-:W-:Y:S01]  /*12470*/  F2FP.PACK_AB R60, R207, R168 ;  /* 0x000000a8cf3c723e */ /* 0x002fe200000000ff */
[----:B------:R-:W-:Y:S04]  /*12480*/  STG.E.U16 [R110.64+0x1e], R61 ;  /* 0x00001e3d6e007986 */ /* 0x000fe8000c10151a */
[----:B------:R1:W-:Y:S04]  /*12490*/  STG.E.U16 [R110.64+0x20], R59 ;  /* 0x0000203b6e007986 */ /* 0x0003e8000c10151a */
[----:B--2---:R2:W2:Y:S04]  /*124a0*/  LDL.S16 R139, [R1+0xf4] ;  /* 0x0000f400018b7983 */ /* 0x0044a80000100600 */
[----:B------:R-:W-:Y:S01]  /*124b0*/  @!P3 STL.S16 [R1+0x114], R147 ;  /* 0x000114930100b387 */ /* 0x000fe20000100600 */
[----:B------:R-:W-:Y:S02]  /*124c0*/  ISETP.LE.U32.AND P3, PT, R48, UR16, PT ;  /* 0x0000001030007c0c */ /* 0x000fe4000bf63070 */
[----:B------:R-:W-:Y:S01]  /*124d0*/  LOP3.LUT R48, R184, 0xff, RZ, 0xc0, !PT ;  /* 0x000000ffb8307812 */ /* 0x000fe200078ec0ff */
[----:B---3--:R3:W5:Y:S01]  /*124e0*/  LDL.LU R169, [R1+0x200] ;  /* 0x0002000001a97983 */ /* 0x0087620000300800 */
[----:B-1----:R-:W-:Y:S01]  /*124f0*/  MUFU.EX2 R59, R73 ;  /* 0x00000049003b7308 */ /* 0x002fe20000000800 */
[----:B----4-:R-:W-:Y:S08]  /*12500*/  @!P4 HADD2 R100, -R56.H0_H0, -RZ.H0_H0 ;  /* 0xa00000ff3864c230 */ /* 0x010ff00000000900 */
[----:B------:R-:W-:Y:S01]  /*12510*/  @!P3 HADD2 R144, -R53.H0_H0, -RZ.H0_H0 ;  /* 0xa00000ff3590b230 */ /* 0x000fe20000000900 */
[----:B------:R-:W-:Y:S01]  /*12520*/  PRMT R145, R100, 0x7610, R145 ;  /* 0x0000761064917816 */ /* 0x000fe20000000091 */
[----:B------:R1:W-:Y:S03]  /*12530*/  @!P4 STL.S16 [R1+0x108], R100 ;  /* 0x000108640100c387 */ /* 0x0003e60000100600 */
[----:B------:R-:W-:Y:S01]  /*12540*/  PRMT R143, R144, 0x7610, R143 ;  /* 0x00007610908f7816 */ /* 0x000fe2000000008f */
[----:B------:R4:W-:Y:S01]  /*12550*/  @!P3 STL.S16 [R1+0x104], R144 ;  /* 0x000104900100b387 */ /* 0x0009e20000100600 */
[----:B-1----:R-:W-:Y:S02]  /*12560*/  PRMT R100, R56, 0x5410, R53 ;  /* 0x0000541038647816 */ /* 0x002fe40000000035 */
[----:B------:R-:W-:Y:S02]  /*12570*/  @!P4 PRMT R56, R145, 0x5410, RZ ;  /* 0x000054109138c816 */ /* 0x000fe400000000ff */
[----:B------:R-:W-:Y:S01]  /*12580*/  @!P3 PRMT R53, R143, 0x5410, RZ ;  /* 0x000054108f35b816 */ /* 0x000fe200000000ff */
[----:B----4-:R-:W-:Y:S01]  /*12590*/  IMAD.U32 R144, RZ, RZ, UR21 ;  /* 0x00000015ff907e24 */ /* 0x010fe2000f8e00ff */
[----:B------:R-:W-:Y:S01]  /*125a0*/  ISETP.LE.U32.AND P4, PT, R48, UR16, PT ;  /* 0x0000001030007c0c */ /* 0x000fe2000bf83070 */
[----:B------:R-:W-:Y:S01]  /*125b0*/  STG.E.U16 [R108.64+0x20], R56 ;  /* 0x000020386c007986 */ /* 0x000fe2000c10151a */
[----:B------:R-:W-:Y:S02]  /*125c0*/  LOP3.LUT R48, R184, 0xffff, RZ, 0xc0, !PT ;  /* 0x0000ffffb8307812 */ /* 0x000fe400078ec0ff */
[----:B------:R-:W-:Y:S01]  /*125d0*/  LOP3.LUT R144, R163, UR5, R144, 0x96, !PT ;  /* 0x00000005a3907c12 */ /* 0x000fe2000f8e9690 */
[----:B------:R-:W-:Y:S01]  /*125e0*/  STG.E.U16 [R108.64+0x22], R53 ;  /* 0x000022356c007986 */ /* 0x000fe2000c10151a */
[----:B------:R-:W-:Y:S01]  /*125f0*/  SHF.R.U32.HI R48, RZ, 0x8, R48 ;  /* 0x00000008ff307819 */ /* 0x000fe20000011630 */
[----:B------:R-:W-:Y:S02]  /*12600*/  UIADD3 UR5, UR28, 0x2, URZ ;  /* 0x000000021c057890 */ /* 0x000fe4000fffe03f */
[----:B------:R-:W-:Y:S01]  /*12610*/  IMAD.WIDE.U32 R144, R144, -0x326172a9, RZ ;  /* 0xcd9e8d5790907825 */ /* 0x000fe200078e00ff */
[----:B------:R-:W-:Y:S01]  /*12620*/  LOP3.LUT R48, R48, 0xffff, RZ, 0xc0, !PT ;  /* 0x0000ffff30307812 */ /* 0x000fe200078ec0ff */
[----:B------:R-:W-:Y:S03]  /*12630*/  UIADD3 UR28, UR28, 0x3, URZ ;  /* 0x000000031c1c7890 */ /* 0x000fe6000fffe03f */
[--C-:B------:R-:W-:Y:S02]  /*12640*/  LOP3.LUT R40, R151, UR25, R144.reuse, 0x96, !PT ;  /* 0x0000001997287c12 */ /* 0x100fe4000f8e9690 */
[----:B------:R-:W-:Y:S02]  /*12650*/  ISETP.LE.U32.AND P3, PT, R48, UR16, PT ;  /* 0x0000001030007c0c */ /* 0x000fe4000bf63070 */
[----:B------:R-:W-:Y:S02]  /*12660*/  F2FP.PACK_AB R48, R135, R106 ;  /* 0x0000006a8730723e */ /* 0x000fe400000000ff */
[----:B------:R-:W-:Y:S02]  /*12670*/  F2FP.PACK_AB R106, R176, R177 ;  /* 0x000000b1b06a723e */ /* 0x000fe400000000ff */
[----:B------:R-:W-:Y:S01]  /*12680*/  LOP3.LUT R144, R141, UR25, R144, 0x96, !PT ;  /* 0x000000198d907c12 */ /* 0x000fe2000f8e9690 */
[----:B------:R-:W-:Y:S05]  /*12690*/  @!P6 HADD2 R103, -R42.H0_H0, -RZ.H0_H0 ;  /* 0xa00000ff2a67e230 */ /* 0x000fea0000000900 */
[----:B------:R-:W-:Y:S01]  /*126a0*/  PRMT R134, R103, 0x7610, R134 ;  /* 0x0000761067867816 */ /* 0x000fe20000000086 */
[----:B--2---:R-:W-:Y:S05]  /*126b0*/  @!P0 HADD2 R139, -R51.H0_H0, -RZ.H0_H0 ;  /* 0xa00000ff338b8230 */ /* 0x004fea0000000900 */
[----:B------:R-:W-:Y:S01]  /*126c0*/  PRMT R142, R139, 0x7610, R142 ;  /* 0x000076108b8e7816 */ /* 0x000fe2000000008e */
[----:B------:R1:W-:Y:S04]  /*126d0*/  @!P0 STL.S16 [R1+0xf4], R139 ;  /* 0x0000f48b01008387 */ /* 0x0003e80000100600 */
[----:B------:R2:W-:Y:S04]  /*126e0*/  @!P6 STL.S16 [R1+0xf0], R103 ;  /* 0x0000f0670100e387 */ /* 0x0005e80000100600 */
[----:B------:R3:W4:Y:S04]  /*126f0*/  LDL.S16 R204, [R1+0x110] ;  /* 0x0001100001cc7983 */ /* 0x0007280000100600 */
[----:B------:R3:W3:Y:S04]  /*12700*/  LDL.S16 R180, [R1+0x10c] ;  /* 0x00010c0001b47983 */ /* 0x0006e80000100600 */
[----:B------:R3:W3:Y:S04]  /*12710*/  LDL.S16 R159, [R1+0x100] ;  /* 0x00010000019f7983 */ /* 0x0006e80000100600 */
[----:B------:R3:W3:Y:S01]  /*12720*/  LDL.S16 R158, [R1+0xfc] ;  /* 0x0000fc00019e7983 */ /* 0x0006e20000100600 */
[----:B-1----:R-:W-:Y:S02]  /*12730*/  FADD.FTZ R139, R135, R133 ;  /* 0x00000085878b7221 */ /* 0x002fe40000010000 */
[----:B------:R1:W1:Y:S01]  /*12740*/  MUFU.EX2 R133, R68 ;  /* 0x0000004400857308 */ /* 0x0002620000000800 */
[----:B------:R-:W-:Y:S01]  /*12750*/  FADD.FTZ R135, R177, R181 ;  /* 0x000000b5b1877221 */ /* 0x000fe20000010000 */
[----:B--2---:R-:W-:Y:S02]  /*12760*/  PRMT R103, R51, 0x5410, R42 ;  /* 0x0000541033677816 */ /* 0x004fe4000000002a */
[----:B------:R-:W-:Y:S01]  /*12770*/  @!P0 PRMT R51, R142, 0x5410, RZ ;  /* 0x000054108e338816 */ /* 0x000fe200000000ff */
[----:B------:R-:W-:Y:S01]  /*12780*/  FADD.FTZ R135, R176, R135 ;  /* 0x00000087b0877221 */ /* 0x000fe20000010000 */
[----:B------:R-:W-:Y:S02]  /*12790*/  ISETP.LE.U32.AND P0, PT, R95, UR16, PT ;  /* 0x000000105f007c0c */ /* 0x000fe4000bf03070 */
[----:B------:R-:W-:Y:S01]  /*127a0*/  @!P6 PRMT R42, R134, 0x5410, RZ ;  /* 0x00005410862ae816 */ /* 0x000fe200000000ff */
[----:B------:R2:W-:Y:S01]  /*127b0*/  STG.E.U16 [R172.64+0x30], R51 ;  /* 0x00003033ac007986 */ /* 0x0005e2000c10151a */
[----:B------:R-:W-:Y:S01]  /*127c0*/  ISETP.LE.U32.AND P6, PT, R94, UR16, PT ;  /* 0x000000105e007c0c */ /* 0x000fe2000bfc3070 */
[----:B------:R2:W2:Y:S02]  /*127d0*/  MUFU.EX2 R95, R102 ;  /* 0x00000066005f7308 */ /* 0x0004a40000000800 */
[----:B------:R-:W-:Y:S08]  /*127e0*/  STG.E.U16 [R172.64+0x32], R42 ;  /* 0x0000322aac007986 */ /* 0x000ff0000c10151a */
[----:B------:R2:W2:Y:S01]  /*127f0*/  MUFU.EX2 R134, R70 ;  /* 0x0000004600867308 */ /* 0x0004a20000000800 */
[----:B-1----:R-:W-:Y:S04]  /*12800*/  SHF.R.U32.HI R68, RZ, 0x18, R184 ;  /* 0x00000018ff447819 */ /* 0x002fe800000116b8 */
[----:B------:R-:W-:Y:S02]  /*12810*/  ISETP.LE.U32.AND P5, PT, R68, UR16, PT ;  /* 0x0000001044007c0c */ /* 0x000fe4000bfa3070 */
[C---:B------:R-:W-:Y:S01]  /*12820*/  F2FP.PACK_AB R68, R203.reuse, R136 ;  /* 0x00000088cb44723e */ /* 0x040fe200000000ff */
[----:B------:R-:W-:Y:S01]  /*12830*/  FADD.FTZ R203, R203, R78 ;  /* 0x0000004ecbcb7221 */ /* 0x000fe20000010000 */
[----:B------:R-:W-:Y:S01]  /*12840*/  LOP3.LUT R78, R145, UR23, R208, 0x96, !PT ;  /* 0x00000017914e7c12 */ /* 0x000fe2000f8e96d0 */
[----:B--2---:R-:W-:Y:S01]  /*12850*/  FADD.FTZ R102, R137, R132 ;  /* 0x0000008489667221 */ /* 0x004fe20000010000 */
[----:B------:R-:W-:Y:S03]  /*12860*/  PRMT R51, R54, 0x7632, R51 ;  /* 0x0000763236337816 */ /* 0x000fe60000000033 */
[----:B------:R-:W-:Y:S01]  /*12870*/  IMAD.WIDE.U32 R142, R78, -0x2daee0ad, RZ ;  /* 0xd2511f534e8e7825 */ /* 0x000fe200078e00ff */
[----:B------:R-:W-:Y:S03]  /*12880*/  F2FP.PACK_AB R78, R133, R202 ;  /* 0x000000ca854e723e */ /* 0x000fe600000000ff */
[----:B------:R-:W-:Y:S01]  /*12890*/  FADD.FTZ R132, R202, R139 ;  /* 0x0000008bca847221 */ /* 0x000fe20000010000 */
[----:B------:R-:W-:Y:S01]  /*128a0*/  LOP3.LUT R58, R143, UR22, R170, 0x96, !PT ;  /* 0x000000168f3a7c12 */ /* 0x000fe2000f8e96aa */
[----:B------:R-:W-:Y:S01]  /*128b0*/  FADD.FTZ R203, R95, R203 ;  /* 0x000000cb5fcb7221 */ /* 0x000fe20000010000 */
[C---:B------:R-:W-:Y:S01]  /*128c0*/  F2FP.PACK_AB R70, R138.reuse, R137 ;  /* 0x000000898a46723e */ /* 0x040fe200000000ff */
[----:B------:R-:W-:Y:S02]  /*128d0*/  FADD.FTZ R102, R138, R102 ;  /* 0x000000668a667221 */ /* 0x000fe40000010000 */
[----:B------:R-:W-:Y:S04]  /*128e0*/  IMAD.WIDE.U32 R146, R58, -0x326172a9, RZ ;  /* 0xcd9e8d573a927825 */ /* 0x000fe800078e00ff */
[----:B------:R-:W-:Y:S01]  /*128f0*/  FADD.FTZ R63, R168, R102 ;  /* 0x00000066a83f7221 */ /* 0x000fe20000010000 */
[----:B------:R-:W-:Y:S01]  /*12900*/  LOP3.LUT R58, R147, UR19, R150, 0x96, !PT ;  /* 0x00000013933a7c12 */ /* 0x000fe2000f8e9696 */
[----:B------:R-:W-:Y:S04]  /*12910*/  IMAD.WIDE.U32 R136, R40, -0x2daee0ad, RZ ;  /* 0xd2511f5328887825 */ /* 0x000fe800078e00ff */
[----:B------:R-:W-:Y:S01]  /*12920*/  IMAD.WIDE.U32 R138, R58, -0x2daee0ad, RZ ;  /* 0xd2511f533a8a7825 */ /* 0x000fe200078e00ff */
[----:B------:R-:W-:Y:S02]  /*12930*/  LOP3.LUT R40, R137, UR18, R142, 0x96, !PT ;  /* 0x0000001289287c12 */ /* 0x000fe4000f8e968e */
[C---:B------:R-:W-:Y:S01]  /*12940*/  F2FP.PACK_AB R58, R134.reuse, R95 ;  /* 0x0000005f863a723e */ /* 0x040fe200000000ff */
[----:B------:R-:W-:Y:S01]  /*12950*/  FADD.FTZ R95, R134, R203 ;  /* 0x000000cb865f7221 */ /* 0x000fe20000010000 */
[----:B------:R-:W-:Y:S01]  /*12960*/  LOP3.LUT R176, R139, UR13, R136, 0x96, !PT ;  /* 0x0000000d8bb07c12 */ /* 0x000fe2000f8e9688 */
[----:B------:R-:W1:Y:S01]  /*12970*/  MUFU.EX2 R142, R175 ;  /* 0x000000af008e7308 */ /* 0x000e620000000800 */
[----:B------:R-:W-:Y:S02]  /*12980*/  FADD.FTZ R132, R133, R132 ;  /* 0x0000008485847221 */ /* 0x000fe40000010000 */
[----:B------:R-:W-:Y:S01]  /*12990*/  IMAD.WIDE.U32 R154, R40, -0x326172a9, RZ ;  /* 0xcd9e8d57289a7825 */ /* 0x000fe200078e00ff */
[----:B------:R-:W-:Y:S03]  /*129a0*/  PRMT R40, R50, 0x7632, R40 ;  /* 0x0000763232287816 */ /* 0x000fe60000000028 */
[----:B------:R-:W-:Y:S01]  /*129b0*/  IMAD.WIDE.U32 R176, R176, -0x326172a9, RZ ;  /* 0xcd9e8d57b0b07825 */ /* 0x000fe200078e00ff */
[----:B------:R-:W-:Y:S02]  /*129c0*/  LOP3.LUT R136, R155, UR14, R146, 0x96, !PT ;  /* 0x0000000e9b887c12 */ /* 0x000fe4000f8e9692 */
[----:B------:R-:W-:Y:S01]  /*129d0*/  PRMT R102, R50, 0x5410, R40 ;  /* 0x0000541032667816 */ /* 0x000fe20000000028 */
[----:B------:R2:W2:Y:S01]  /*129e0*/  MUFU.EX2 R139, R174 ;  /* 0x000000ae008b7308 */ /* 0x0004a20000000800 */
[----:B------:R-:W-:Y:S01]  /*129f0*/  LOP3.LUT R154, R177, UR10, R154, 0x96, !PT ;  /* 0x0000000ab19a7c12 */ /* 0x000fe2000f8e969a */
[----:B------:R-:W-:Y:S04]  /*12a00*/  IMAD.WIDE.U32 R136, R136, -0x2daee0ad, RZ ;  /* 0xd2511f5388887825 */ /* 0x000fe800078e00ff */
[----:B------:R-:W-:Y:S04]  /*12a10*/  FADD.FTZ R63, R207, R63 ;  /* 0x0000003fcf3f7221 */ /* 0x000fe80000010000 */
[----:B------:R2:W-:Y:S01]  /*12a20*/  MUFU.EX2 R133, R71 ;  /* 0x0000004700857308 */ /* 0x0005e20000000800 */
[----:B------:R-:W-:Y:S02]  /*12a30*/  FADD.FTZ R63, R167, R63 ;  /* 0x0000003fa73f7221 */ /* 0x000fe40000010000 */
[----:B-1----:R-:W-:Y:S01]  /*12a40*/  FADD.FTZ R135, R142, R135 ;  /* 0x000000878e877221 */ /* 0x002fe20000010000 */
[----:B--2---:R-:W-:Y:S02]  /*12a50*/  LOP3.LUT R174, R137, UR9, R138, 0x96, !PT ;  /* 0x0000000989ae7c12 */ /* 0x004fe4000f8e968a */
[----:B------:R-:W-:Y:S04]  /*12a60*/  F2FP.PACK_AB R73, R139, R142 ;  /* 0x0000008e8b49723e */ /* 0x000fe800000000ff */
[----:B------:R-:W1:Y:S01]  /*12a70*/  MUFU.EX2 R138, R99 ;  /* 0x00000063008a7308 */ /* 0x000e620000000800 */
[----:B------:R-:W-:Y:S05]  /*12a80*/  IMAD.WIDE.U32 R174, R174, -0x326172a9, RZ ;  /* 0xcd9e8d57aeae7825 */ /* 0x000fea00078e00ff */
[----:B------:R-:W-:Y:S04]  /*12a90*/  LOP3.LUT R71, R175, UR4, R176, 0x96, !PT ;  /* 0x00000004af477c12 */ /* 0x000fe8000f8e96b0 */
[----:B------:R-:W-:Y:S02]  /*12aa0*/  LOP3.LUT R61, R71, 0xff, RZ, 0xc0, !PT ;  /* 0x000000ff473d7812 */ /* 0x000fe400078ec0ff */
[----:B------:R-:W-:Y:S01]  /*12ab0*/  SHF.R.U32.HI R53, RZ, 0x18, R71 ;  /* 0x00000018ff357819 */ /* 0x000fe20000011647 */
[----:B-1----:R-:W-:Y:S01]  /*12ac0*/  FADD.FTZ R95, R138, R95 ;  /* 0x0000005f8a5f7221 */ /* 0x002fe20000010000 */
[----:B----4-:R-:W-:Y:S02]  /*12ad0*/  @!P6 HADD2 R204, -R50.H0_H0, -RZ.H0_H0 ;  /* 0xa00000ff32cce230 */ /* 0x010fe40000000900 */
[----:B---3--:R-:W-:Y:S03]  /*12ae0*/  @!P2 HADD2 R180, -R40.H0_H0, -RZ.H0_H0 ;  /* 0xa00000ff28b4a230 */ /* 0x008fe60000000900 */
[----:B------:R-:W-:Y:S01]  /*12af0*/  PRMT R137, R204, 0x7610, R137 ;  /* 0x00007610cc897816 */ /* 0x000fe20000000089 */
[----:B------:R1:W-:Y:S01]  /*12b00*/  @!P6 STL.S16 [R1+0x110], R204 ;  /* 0x000110cc0100e387 */ /* 0x0003e20000100600 */
[----:B------:R-:W-:Y:S02]  /*12b10*/  @!P4 HADD2 R159, -R57.H0_H0, -RZ.H0_H0 ;  /* 0xa00000ff399fc230 */ /* 0x000fe40000000900 */
[----:B------:R-:W-:Y:S01]  /*12b20*/  @!P6 PRMT R50, R137, 0x5410, RZ ;  /* 0x000054108932e816 */ /* 0x000fe200000000ff */
[----:B------:R-:W-:Y:S01]  /*12b30*/  @!P2 STL.S16 [R1+0x10c], R180 ;  /* 0x00010cb40100a387 */ /* 0x000fe20000100600 */
[----:B------:R-:W-:Y:S01]  /*12b40*/  ISETP.LE.U32.AND P6, PT, R61, UR16, PT ;  /* 0x000000103d007c0c */ /* 0x000fe2000bfc3070 */
[----:B------:R-:W-:Y:S01]  /*12b50*/  FADD.FTZ R137, R139, R135 ;  /* 0x000000878b897221 */ /* 0x000fe20000010000 */
[----:B------:R-:W-:Y:S01]  /*12b60*/  LOP3.LUT R61, R71, 0xffff, RZ, 0xc0, !PT ;  /* 0x0000ffff473d7812 */ /* 0x000fe200078ec0ff */
[----:B------:R-:W-:Y:S01]  /*12b70*/  @!P4 STL.S16 [R1+0x100], R159 ;  /* 0x0001009f0100c387 */ /* 0x000fe20000100600 */
[----:B------:R-:W-:Y:S01]  /*12b80*/  PRMT R99, R180, 0x7610, R99 ;  /* 0x00007610b4637816 */ /* 0x000fe20000000063 */
[----:B------:R2:W-:Y:S01]  /*12b90*/  MUFU.EX2 R135, R69 ;  /* 0x0000004500877308 */ /* 0x0005e20000000800 */
[----:B------:R-:W-:Y:S01]  /*12ba0*/  SHF.R.U32.HI R56, RZ, 0x8, R61 ;  /* 0x00000008ff387819 */ /* 0x000fe2000001163d */
[----:B------:R-:W-:Y:S01]  /*12bb0*/  STG.E.U16 [R188.64+0x30], R50 ;  /* 0x00003032bc007986 */ /* 0x000fe2000c10151a */
[----:B------:R-:W-:Y:S02]  /*12bc0*/  @!P2 PRMT R40, R99, 0x5410, RZ ;  /* 0x000054106328a816 */ /* 0x000fe400000000ff */
[----:B------:R-:W-:Y:S02]  /*12bd0*/  LOP3.LUT R61, R56, 0xffff, RZ, 0xc0, !PT ;  /* 0x0000ffff383d7812 */ /* 0x000fe400078ec0ff */
[----:B------:R-:W-:Y:S01]  /*12be0*/  PRMT R56, R57, 0x7632, R56 ;  /* 0x0000763239387816 */ /* 0x000fe20000000038 */
[----:B------:R-:W-:Y:S01]  /*12bf0*/  STG.E.U16 [R188.64+0x32], R40 ;  /* 0x00003228bc007986 */ /* 0x000fe2000c10151a */
[----:B------:R-:W-:Y:S02]  /*12c00*/  ISETP.LE.U32.AND P2, PT, R61, UR16, PT ;  /* 0x000000103d007c0c */ /* 0x000fe4000bf43070 */
[----:B------:R-:W-:Y:S01]  /*12c10*/  PRMT R134, R159, 0x7610, R134 ;  /* 0x000076109f867816 */ /* 0x000fe20000000086 */
[----:B------:R-:W-:Y:S01]  /*12c20*/  @!P3 HADD2 R158, -R56.H0_H0, -RZ.H0_H0 ;  /* 0xa00000ff389eb230 */ /* 0x000fe20000000900 */
[----:B------:R-:W-:Y:S01]  /*12c30*/  PRMT R99, R57, 0x5410, R56 ;  /* 0x0000541039637816 */ /* 0x000fe20000000038 */
[----:B------:R3:W3:Y:S01]  /*12c40*/  MUFU.EX2 R61, R121 ;  /* 0x00000079003d7308 */ /* 0x0006e20000000800 */
[----:B------:R-:W-:Y:S02]  /*12c50*/  @!P4 PRMT R57, R134, 0x5410, RZ ;  /* 0x000054108639c816 */ /* 0x000fe400000000ff */
[----:B------:R-:W-:Y:S01]  /*12c60*/  ISETP.LE.U32.AND P4, PT, R53, UR16, PT ;  /* 0x0000001035007c0c */ /* 0x000fe2000bf83070 */
[----:B------:R3:W-:Y:S01]  /*12c70*/  @!P3 STL.S16 [R1+0xfc], R158 ;  /* 0x0000fc9e0100b387 */ /* 0x0007e20000100600 */
[----:B------:R-:W-:Y:S01]  /*12c80*/  LOP3.LUT R53, R145, UR23, R160, 0x96, !PT ;  /* 0x0000001791357c12 */ /* 0x000fe2000f8e96a0 */
[----:B------:R-:W-:Y:S01]  /*12c90*/  IMAD.WIDE.U32 R144, R144, -0x2daee0ad, RZ ;  /* 0xd2511f5390907825 */ /* 0x000fe200078e00ff */
[----:B------:R-:W-:Y:S01]  /*12ca0*/  SHF.R.U32.HI R71, RZ, 0x10, R71 ;  /* 0x00000010ff477819 */ /* 0x000fe20000011647 */
[----:B------:R3:W4:Y:S01]  /*12cb0*/  LDL.S16 R205, [R1+0xe8] ;  /* 0x0000e80001cd7983 */ /* 0x0007220000100600 */
[----:B------:R-:W-:Y:S01]  /*12cc0*/  PRMT R94, R158, 0x7610, R94 ;  /* 0x000076109e5e7816 */ /* 0x000fe2000000005e */
[----:B------:R-:W3:Y:S01]  /*12cd0*/  MUFU.EX2 R134, R178 ;  /* 0x000000b200867308 */ /* 0x000ee20000000800 */
[----:B------:R-:W-:Y:S01]  /*12ce0*/  LOP3.LUT R71, R71, 0xff, RZ, 0xc0, !PT ;  /* 0x000000ff47477812 */ /* 0x000fe200078ec0ff */
[----:B-1----:R1:W4:Y:S01]  /*12cf0*/  LDL.S16 R204, [R1+0xf8] ;  /* 0x0000f80001cc7983 */ /* 0x0023220000100600 */
[----:B------:R-:W-:Y:S01]  /*12d00*/  @!P3 PRMT R56, R94, 0x5410, RZ ;  /* 0x000054105e38b816 */ /* 0x000fe200000000ff */
[----:B------:R-:W-:Y:S01]  /*12d10*/  IMAD.WIDE.U32 R146, R53, -0x2daee0ad, RZ ;  /* 0xd2511f5335927825 */ /* 0x000fe200078e00ff */
[----:B------:R-:W-:Y:S01]  /*12d20*/  ISETP.LE.U32.AND P3, PT, R71, UR16, PT ;  /* 0x0000001047007c0c */ /* 0x000fe2000bf63070 */
[----:B------:R1:W4:Y:S01]  /*12d30*/  LDL.S16 R206, [R1+0xec] ;  /* 0x0000ec0001ce7983 */ /* 0x0003220000100600 */
[C---:B--2---:R-:W-:Y:S01]  /*12d40*/  F2FP.PACK_AB R69, R59.reuse, R138 ;  /* 0x0000008a3b45723e */ /* 0x044fe200000000ff */
[----:B------:R-:W-:Y:S01]  /*12d50*/  FADD.FTZ R59, R59, R95 ;  /* 0x0000005f3b3b7221 */ /* 0x000fe20000010000 */
[----:B------:R-:W-:Y:S01]  /*12d60*/  LOP3.LUT R71, R147, UR22, R148, 0x96, !PT ;  /* 0x0000001693477c12 */ /* 0x000fe2000f8e9694 */
[----:B------:R1:W2:Y:S01]  /*12d70*/  LDL.S16 R202, [R1+0xe4] ;  /* 0x0000e40001ca7983 */ /* 0x0002a20000100600 */
[----:B------:R-:W-:Y:S01]  /*12d80*/  LOP3.LUT R53, R145, UR18, R146, 0x96, !PT ;  /* 0x0000001291357c12 */ /* 0x000fe2000f8e9692 */
[----:B------:R-:W-:Y:S02]  /*12d90*/  FADD.FTZ R94, R179, R132 ;  /* 0x00000084b35e7221 */ /* 0x000fe40000010000 */
[----:B------:R-:W-:Y:S01]  /*12da0*/  IMAD.WIDE.U32 R142, R71, -0x326172a9, RZ ;  /* 0xcd9e8d57478e7825 */ /* 0x000fe200078e00ff */
[C---:B------:R-:W-:Y:S01]  /*12db0*/  F2FP.PACK_AB R71, R133.reuse, R179 ;  /* 0x000000b38547723e */ /* 0x040fe200000000ff */
[----:B------:R-:W-:Y:S01]  /*12dc0*/  STG.E.U16 [R110.64+0x2e], R57 ;  /* 0x00002e396e007986 */ /* 0x000fe2000c10151a */
[----:B------:R-:W-:Y:S01]  /*12dd0*/  MUFU.EX2 R132, R67 ;  /* 0x0000004300847308 */ /* 0x000fe20000000800 */
[----:B------:R-:W-:Y:S01]  /*12de0*/  FADD.FTZ R94, R133, R94 ;  /* 0x0000005e855e7221 */ /* 0x000fe20000010000 */
[----:B---3--:R-:W-:Y:S01]  /*12df0*/  LOP3.LUT R121, R143, UR19, R140, 0x96, !PT ;  /* 0x000000138f797c12 */ /* 0x008fe2000f8e968c */
[----:B------:R-:W-:Y:S01]  /*12e00*/  IMAD.WIDE.U32 R158, R53, -0x326172a9, RZ ;  /* 0xcd9e8d57359e7825 */ /* 0x000fe200078e00ff */
[----:B------:R-:W-:Y:S01]  /*12e10*/  F2FP.PACK_AB R53, R61, R167 ;  /* 0x000000a73d35723e */ /* 0x000fe200000000ff */
[----:B------:R3:W-:Y:S01]  /*12e20*/  STG.E.U16 [R110.64+0x30], R56 ;  /* 0x000030386e007986 */ /* 0x0007e2000c10151a */
[----:B------:R-:W-:Y:S01]  /*12e30*/  F2FP.PACK_AB R50, R135, R134 ;  /* 0x000000868732723e */ /* 0x000fe200000000ff */
[----:B------:R-:W-:Y:S01]  /*12e40*/  FADD.FTZ R137, R134, R137 ;  /* 0x0000008986897221 */ /* 0x000fe20000010000 */
[----:B------:R-:W-:Y:S02]  /*12e50*/  LOP3.LUT R138, R159, UR14, R142, 0x96, !PT ;  /* 0x0000000e9f8a7c12 */ /* 0x000fe4000f8e968e */
[----:B------:R-:W1:Y:S01]  /*12e60*/  MUFU.EX2 R133, R97 ;  /* 0x0000006100857308 */ /* 0x000e620000000800 */
[----:B------:R-:W-:Y:S04]  /*12e70*/  IMAD.WIDE.U32 R178, R121, -0x2daee0ad, RZ ;  /* 0xd2511f5379b27825 */ /* 0x000fe800078e00ff */
[----:B------:R-:W-:Y:S01]  /*12e80*/  IMAD.WIDE.U32 R138, R138, -0x2daee0ad, RZ ;  /* 0xd2511f538a8a7825 */ /* 0x000fe200078e00ff */
[----:B------:R-:W-:Y:S03]  /*12e90*/  LOP3.LUT R180, R179, UR13, R144, 0x96, !PT ;  /* 0x0000000db3b47c12 */ /* 0x000fe6000f8e9690 */
[----:B------:R-:W-:Y:S01]  /*12ea0*/  FADD.FTZ R135, R135, R137 ;  /* 0x0000008987877221 */ /* 0x000fe20000010000 */
[----:B------:R-:W-:Y:S01]  /*12eb0*/  LOP3.LUT R178, R139, UR9, R178, 0x96, !PT ;  /* 0x000000098bb27c12 */ /* 0x000fe2000f8e96b2 */
[----:B------:R3:W3:Y:S01]  /*12ec0*/  MUFU.EX2 R121, R98 ;  /* 0x0000006200797308 */ /* 0x0006e20000000800 */
[----:B------:R-:W-:Y:S02]  /*12ed0*/  FADD.FTZ R61, R61, R63 ;  /* 0x0000003f3d3d7221 */ /* 0x000fe40000010000 */
[----:B------:R-:W-:Y:S04]  /*12ee0*/  IMAD.WIDE.U32 R180, R180, -0x326172a9, RZ ;  /* 0xcd9e8d57b4b47825 */ /* 0x000fe800078e00ff */
[----:B------:R-:W-:Y:S01]  /*12ef0*/  IMAD.WIDE.U32 R178, R178, -0x326172a9, RZ ;  /* 0xcd9e8d57b2b27825 */ /* 0x000fe200078e00ff */
[----:B------:R-:W-:Y:S04]  /*12f00*/  LOP3.LUT R158, R181, UR10, R158, 0x96, !PT ;  /* 0x0000000ab59e7c12 */ /* 0x000fe8000f8e969e */
[----:B------:R-:W-:Y:S01]  /*12f10*/  LOP3.LUT R95, R179, UR4, R180, 0x96, !PT ;  /* 0x00000004b35f7c12 */ /* 0x000fe2000f8e96b4 */
[----:B-1----:R-:W-:Y:S01]  /*12f20*/  FADD.FTZ R94, R133, R94 ;  /* 0x0000005e855e7221 */ /* 0x002fe20000010000 */
[C---:B------:R-:W-:Y:S01]  /*12f30*/  F2FP.PACK_AB R67, R132.reuse, R133 ;  /* 0x000000858443723e */ /* 0x040fe200000000ff */
[----:B------:R-:W-:Y:S01]  /*12f40*/  FADD.FTZ R133, R201, R59 ;  /* 0x0000003bc9857221 */ /* 0x000fe20000010000 */
[----:B------:R-:W-:Y:S01]  /*12f50*/  LOP3.LUT R42, R95, 0xff, RZ, 0xc0, !PT ;  /* 0x000000ff5f2a7812 */ /* 0x000fe200078ec0ff */
[----:B------:R-:W-:Y:S01]  /*12f60*/  FADD.FTZ R132, R132, R94 ;  /* 0x0000005e84847221 */ /* 0x000fe20000010000 */
[----:B------:R-:W-:Y:S01]  /*12f70*/  SHF.R.U32.HI R40, RZ, 0x18, R95 ;  /* 0x00000018ff287819 */ /* 0x000fe2000001165f */
[----:B------:R1:W1:Y:S01]  /*12f80*/  MUFU.EX2 R94, R96 ;  /* 0x00000060005e7308 */ /* 0x0002620000000800 */
[----:B---3--:R-:W-:Y:S02]  /*12f90*/  LOP3.LUT R56, R178, 0xff, RZ, 0xc0, !PT ;  /* 0x000000ffb2387812 */ /* 0x008fe400078ec0ff */
[----:B------:R-:W-:Y:S02]  /*12fa0*/  PRMT R98, R54, 0x5410, R51 ;  /* 0x0000541036627816 */ /* 0x000fe40000000033 */
[C---:B------:R-:W-:Y:S01]  /*12fb0*/  F2FP.PACK_AB R59, R121.reuse, R201 ;  /* 0x000000c9793b723e */ /* 0x040fe200000000ff */
[----:B------:R-:W-:Y:S04]  /*12fc0*/  FADD.FTZ R121, R121, R133 ;  /* 0x0000008579797221 */ /* 0x000fe80000010000 */
[----:B------:R3:W-:Y:S01]  /*12fd0*/  MUFU.EX2 R133, R66 ;  /* 0x0000004200857308 */ /* 0x0007e20000000800 */
[----:B------:R-:W-:Y:S01]  /*12fe0*/  FADD.FTZ R121, R200, R121 ;  /* 0x00000079c8797221 */ /* 0x000fe20000010000 */
[----:B-1----:R-:W-:Y:S01]  /*12ff0*/  SHF.R.U32.HI R96, RZ, 0x10, R95 ;  /* 0x00000010ff607819 */ /* 0x002fe2000001165f */
[----:B------:R-:W-:Y:S01]  /*13000*/  FADD.FTZ R132, R94, R132 ;  /* 0x000000845e847221 */ /* 0x000fe20000010000 */
[----:B----4-:R-:W-:Y:S02]  /*13010*/  @!P0 HADD2 R205, -R54.H0_H0, -RZ.H0_H0 ;  /* 0xa00000ff36cd8230 */ /* 0x010fe40000000900 */
[----:B------:R-:W-:Y:S03]  /*13020*/  @!P5 HADD2 R204, -R51.H0_H0, -RZ.H0_H0 ;  /* 0xa00000ff33ccd230 */ /* 0x000fe60000000900 */
[----:B------:R-:W-:Y:S01]  /*13030*/  PRMT R63, R205, 0x7610, R63 ;  /* 0x00007610cd3f7816 */ /* 0x000fe2000000003f */
[----:B------:R1:W-:Y:S01]  /*13040*/  @!P0 STL.S16 [R1+0xe8], R205 ;  /* 0x0000e8cd01008387 */ /* 0x0003e20000100600 */
[----:B------:R-:W-:Y:S01]  /*13050*/  @!P6 HADD2 R206, -R49.H0_H0, -RZ.H0_H0 ;  /* 0xa00000ff31cee230 */ /* 0x000fe20000000900 */
[----:B------:R-:W-:Y:S02]  /*13060*/  PRMT R97, R204, 0x7610, R97 ;  /* 0x00007610cc617816 */ /* 0x000fe40000000061 */
[----:B------:R4:W-:Y:S01]  /*13070*/  @!P5 STL.S16 [R1+0xf8], R204 ;  /* 0x0000f8cc0100d387 */ /* 0x0009e20000100600 */
[----:B------:R-:W-:Y:S02]  /*13080*/  @!P0 PRMT R54, R63, 0x5410, RZ ;  /* 0x000054103f368816 */ /* 0x000fe400000000ff */
[----:B------:R-:W-:Y:S01]  /*13090*/  ISETP.LE.U32.AND P0, PT, R42, UR16, PT ;  /* 0x000000102a007c0c */ /* 0x000fe2000bf03070 */
[----:B------:R-:W4:Y:S01]  /*130a0*/  MUFU.EX2 R63, R199 ;  /* 0x000000c7003f7308 */ /* 0x000f220000000800 */
[----:B------:R-:W-:Y:S01]  /*130b0*/  LOP3.LUT R42, R95, 0xffff, RZ, 0xc0, !PT ;  /* 0x0000ffff5f2a7812 */ /* 0x000fe200078ec0ff */
[----:B------:R4:W-:Y:S01]  /*130c0*/  STG.E.U16 [R108.64+0x30], R54 ;  /* 0x000030366c007986 */ /* 0x0009e2000c10151a */
[----:B------:R-:W-:Y:S02]  /*130d0*/  @!P5 PRMT R51, R97, 0x5410, RZ ;  /* 0x000054106133d816 */ /* 0x000fe400000000ff */
[----:B------:R-:W-:Y:S02]  /*130e0*/  SHF.R.U32.HI R42, RZ, 0x8, R42 ;  /* 0x00000008ff2a7819 */ /* 0x000fe4000001162a */
[----:B------:R-:W-:Y:S01]  /*130f0*/  PRMT R203, R206, 0x7610, R203 ;  /* 0x00007610cecb7816 */ /* 0x000fe200000000cb */
[----:B------:R4:W-:Y:S01]  /*13100*/  STG.E.U16 [R108.64+0x32], R51 ;  /* 0x000032336c007986 */ /* 0x0009e2000c10151a */
[----:B------:R-:W-:Y:S02]  /*13110*/  LOP3.LUT R42, R42, 0xffff, RZ, 0xc0, !PT ;  /* 0x0000ffff2a2a7812 */ /* 0x000fe400078ec0ff */
[----:B------:R-:W-:Y:S02]  /*13120*/  LOP3.LUT R95, R174, 0xffff, RZ, 0xc0, !PT ;  /* 0x0000ffffae5f7812 */ /* 0x000fe400078ec0ff */
[----:B------:R-:W-:Y:S02]  /*13130*/  ISETP.LE.U32.AND P5, PT, R42, UR16, PT ;  /* 0x000000102a007c0c */ /* 0x000fe4000bfa3070 */
[C---:B------:R-:W-:Y:S02]  /*13140*/  PRMT R42, R49.reuse, 0x7632, R42 ;  /* 0x00007632312a7816 */ /* 0x040fe4000000002a */
[----:B---3--:R-:W-:Y:S01]  /*13150*/  SHF.R.U32.HI R66, RZ, 0x8, R95 ;  /* 0x00000008ff427819 */ /* 0x008fe2000001165f */
[----:B-1----:R1:W3:Y:S01]  /*13160*/  LDL.S16 R205, [R1+0xe0] ;  /* 0x0000e00001cd7983 */ /* 0x0022e20000100600 */
[----:B------:R-:W-:Y:S01]  /*13170*/  PRMT R97, R49, 0x5410, R42 ;  /* 0x0000541031617816 */ /* 0x000fe2000000002a */
[----:B--2---:R-:W-:Y:S01]  /*13180*/  @!P2 HADD2 R202, -R42.H0_H0, -RZ.H0_H0 ;  /* 0xa00000ff2acaa230 */ /* 0x004fe20000000900 */
[----:B------:R-:W-:Y:S01]  /*13190*/  @!P6 PRMT R49, R203, 0x5410, RZ ;  /* 0x00005410cb31e816 */ /* 0x000fe200000000ff */
[----:B----4-:R1:W2:Y:S01]  /*131a0*/  LDL.S16 R204, [R1+0xdc] ;  /* 0x0000dc0001cc7983 */ /* 0x0102a20000100600 */
[----:B------:R-:W-:Y:S01]  /*131b0*/  LOP3.LUT R66, R66, 0xffff, RZ, 0xc0, !PT ;  /* 0x0000ffff42427812 */ /* 0x000fe200078ec0ff */
[----:B------:R-:W-:Y:S01]  /*131c0*/  FADD.FTZ R135, R63, R135 ;  /* 0x000000873f877221 */ /* 0x000fe20000010000 */
[----:B------:R-:W-:Y:S01]  /*131d0*/  PRMT R134, R202, 0x7610, R134 ;  /* 0x00007610ca867816 */ /* 0x000fe20000000086 */
[----:B------:R-:W-:Y:S01]  /*131e0*/  @!P6 STL.S16 [R1+0xec], R206 ;  /* 0x0000ecce0100e387 */ /* 0x000fe20000100600 */
[----:B------:R-:W-:Y:S02]  /*131f0*/  ISETP.LE.U32.AND P6, PT, R40, UR16, PT ;  /* 0x0000001028007c0c */ /* 0x000fe4000bfc3070 */
[----:B------:R-:W-:Y:S01]  /*13200*/  LOP3.LUT R40, R174, 0xff, RZ, 0xc0, !PT ;  /* 0x000000ffae287812 */ /* 0x000fe200078ec0ff */
[----:B------:R4:W-:Y:S01]  /*13210*/  @!P2 STL.S16 [R1+0xe4], R202 ;  /* 0x0000e4ca0100a387 */ /* 0x0009e20000100600 */
[----:B------:R-:W-:Y:S02]  /*13220*/  @!P2 PRMT R42, R134, 0x5410, RZ ;  /* 0x00005410862aa816 */ /* 0x000fe400000000ff */
[----:B------:R-:W-:Y:S01]  /*13230*/  ISETP.LE.U32.AND P2, PT, R40, UR16, PT ;  /* 0x0000001028007c0c */ /* 0x000fe2000bf43070 */
[----:B------:R1:W2:Y:S01]  /*13240*/  LDL.S16 R203, [R1+0xd4] ;  /* 0x0000d40001cb7983 */ /* 0x0002a20000100600 */
[C---:B------:R-:W-:Y:S02]  /*13250*/  PRMT R40, R41.reuse, 0x7632, R40 ;  /* 0x0000763229287816 */ /* 0x040fe40000000028 */
[----:B------:R-:W-:Y:S01]  /*13260*/  LOP3.LUT R134, R96, 0xff, RZ, 0xc0, !PT ;  /* 0x000000ff60867812 */ /* 0x000fe200078ec0ff */
[----:B------:R1:W2:Y:S01]  /*13270*/  LDL.S16 R137, [R1+0xd0] ;  /* 0x0000d00001897983 */ /* 0x0002a20000100600 */
[----:B------:R-:W-:Y:S02]  /*13280*/  PRMT R96, R41, 0x5410, R40 ;  /* 0x0000541029607816 */ /* 0x000fe40000000028 */
[C---:B------:R-:W-:Y:S01]  /*13290*/  F2FP.PACK_AB R63, R198.reuse, R63 ;  /* 0x0000003fc63f723e */ /* 0x040fe200000000ff */
[----:B------:R-:W-:Y:S01]  /*132a0*/  FADD.FTZ R198, R198, R135 ;  /* 0x00000087c6c67221 */ /* 0x000fe20000010000 */
[----:B------:R-:W-:Y:S01]  /*132b0*/  SHF.R.U32.HI R54, RZ, 0x10, R178 ;  /* 0x00000010ff367819 */ /* 0x000fe200000116b2 */
[----:B------:R1:W-:Y:S01]  /*132c0*/  MUFU.EX2 R135, R64 ;  /* 0x0000004000877308 */ /* 0x0003e20000000800 */
[----:B------:R-:W-:Y:S02]  /*132d0*/  STG.E.U16 [R172.64+0x40], R49 ;  /* 0x00004031ac007986 */ /* 0x000fe4000c10151a */
[----:B------:R-:W-:Y:S02]  /*132e0*/  LOP3.LUT R51, R54, 0xff, RZ, 0xc0, !PT ;  /* 0x000000ff36337812 */ /* 0x000fe400078ec0ff */
[----:B------:R-:W-:Y:S04]  /*132f0*/  STG.E.U16 [R172.64+0x42], R42 ;  /* 0x0000422aac007986 */ /* 0x000fe8000c10151a */
[----:B----4-:R4:W4:Y:S01]  /*13300*/  LDL.S16 R202, [R1+0xcc] ;  /* 0x0000cc0001ca7983 */ /* 0x0109220000100600 */
[----:B-1----:R-:W-:Y:S01]  /*13310*/  PRMT R64, R72, 0x7632, R64 ;  /* 0x0000763248407816 */ /* 0x002fe20000000040 */
[----:B---3--:R-:W-:Y:S02]  /*13320*/  @!P3 HADD2 R205, -R41.H0_H0, -RZ.H0_H0 ;  /* 0xa00000ff29cdb230 */ /* 0x008fe40000000900 */
[----:B--2---:R-:W-:Y:S03]  /*13330*/  @!P4 HADD2 R204, -R40.H0_H0, -RZ.H0_H0 ;  /* 0xa00000ff28ccc230 */ /* 0x004fe60000000900 */
[----:B------:R-:W-:Y:S01]  /*13340*/  PRMT R199, R205, 0x7610, R199 ;  /* 0x00007610cdc77816 */ /* 0x000fe200000000c7 */
[----:B------:R-:W-:Y:S03]  /*13350*/  @!P3 STL.S16 [R1+0xe0], R205 ;  /* 0x0000e0cd0100b387 */ /* 0x000fe60000100600 */
[----:B------:R-:W-:Y:S02]  /*13360*/  @!P3 PRMT R41, R199, 0x5410, RZ ;  /* 0x00005410c729b816 */ /* 0x000fe400000000ff */
[----:B------:R-:W-:Y:S01]  /*13370*/  PRMT R95, R204, 0x7610, R95 ;  /* 0x00007610cc5f7816 */ /* 0x000fe2000000005f */
[----:B------:R1:W2:Y:S01]  /*13380*/  LDL.S16 R199, [R1+0xc8] ;  /* 0x0000c80001c77983 */ /* 0x0002a20000100600 */
[----:B------:R-:W-:Y:S01]  /*13390*/  ISETP.LE.U32.AND P3, PT, R134, UR16, PT ;  /* 0x0000001086007c0c */ /* 0x000fe2000bf63070 */
[----:B------:R-:W-:Y:S01]  /*133a0*/  FADD.FTZ R134, R93, R61 ;  /* 0x0000003d5d867221 */ /* 0x000fe20000010000 */
[----:B------:R-:W-:Y:S01]  /*133b0*/  @!P4 PRMT R40, R95, 0x5410, RZ ;  /* 0x000054105f28c816 */ /* 0x000fe200000000ff */
[----:B------:R-:W-:Y:S01]  /*133c0*/  @!P4 STL.S16 [R1+0xdc], R204 ;  /* 0x0000dccc0100c387 */ /* 0x000fe20000100600 */
[C---:B------:R-:W-:Y:S01]  /*133d0*/  F2FP.PACK_AB R61, R75.reuse, R93 ;  /* 0x0000005d4b3d723e */ /* 0x040fe200000000ff */
[----:B------:R-:W-:Y:S01]  /*133e0*/  FADD.FTZ R134, R75, R134 ;  /* 0x000000864b867221 */ /* 0x000fe20000010000 */
[----:B------:R-:W-:Y:S01]  /*133f0*/  PRMT R75, R76, 0x7632, R75 ;  /* 0x000076324c4b7816 */ /* 0x000fe2000000004b */
[----:B------:R1:W3:Y:S01]  /*13400*/  LDL.S16 R95, [R1+0xc4] ;  /* 0x0000c400015f7983 */ /* 0x0002e20000100600 */
[----:B------:R-:W-:Y:S01]  /*13410*/  ISETP.LE.U32.AND P4, PT, R66, UR16, PT ;  /* 0x0000001042007c0c */ /* 0x000fe2000bf83070 */
[----:B------:R-:W-:Y:S01]  /*13420*/  @!P0 HADD2 R203, -R76.H0_H0, -RZ.H0_H0 ;  /* 0xa00000ff4ccb8230 */ /* 0x000fe20000000900 */
[----:B------:R-:W-:Y:S01]  /*13430*/  PRMT R93, R76, 0x5410, R75 ;  /* 0x000054104c5d7816 */ /* 0x000fe2000000004b */
[----:B------:R-:W-:Y:S01]  /*13440*/  @!P5 HADD2 R137, -R75.H0_H0, -RZ.H0_H0 ;  /* 0xa00000ff4b89d230 */ /* 0x000fe20000000900 */
[----:B------:R-:W-:Y:S01]  /*13450*/  SHF.R.U32.HI R66, RZ, 0x10, R174 ;  /* 0x00000010ff427819 */ /* 0x000fe200000116ae */
[----:B------:R1:W-:Y:S01]  /*13460*/  STG.E.U16 [R188.64+0x40], R41 ;  /* 0x00004029bc007986 */ /* 0x0003e2000c10151a */
[----:B------:R-:W-:Y:S02]  /*13470*/  PRMT R159, R203, 0x7610, R159 ;  /* 0x00007610cb9f7816 */ /* 0x000fe4000000009f */
[----:B------:R-:W-:Y:S01]  /*13480*/  PRMT R139, R137, 0x7610, R139 ;  /* 0x00007610898b7816 */ /* 0x000fe2000000008b */
[----:B------:R-:W-:Y:S01]  /*13490*/  @!P0 STL.S16 [R1+0xd4], R203 ;  /* 0x0000d4cb01008387 */ /* 0x000fe20000100600 */
[----:B------:R-:W-:Y:S02]  /*134a0*/  @!P0 PRMT R76, R159, 0x5410, RZ ;  /* 0x000054109f4c8816 */ /* 0x000fe400000000ff */
[----:B------:R-:W-:Y:S01]  /*134b0*/  LOP3.LUT R57, R66, 0xff, RZ, 0xc0, !PT ;  /* 0x000000ff42397812 */ /* 0x000fe200078ec0ff */
[----:B------:R1:W-:Y:S01]  /*134c0*/  @!P5 STL.S16 [R1+0xd0], R137 ;  /* 0x0000d0890100d387 */ /* 0x0003e20000100600 */
[----:B------:R-:W-:Y:S02]  /*134d0*/  PRMT R66, R74, 0x7632, R66 ;  /* 0x000076324a427816 */ /* 0x000fe40000000042 */
[----:B------:R-:W-:Y:S01]  /*134e0*/  @!P5 PRMT R75, R139, 0x5410, RZ ;  /* 0x000054108b4bd816 */ /* 0x000fe200000000ff */
[----:B------:R2:W3:Y:S01]  /*134f0*/  LDL.S16 R159, [R1+0xc0] ;  /* 0x0000c000019f7983 */ /* 0x0004e20000100600 */
[----:B------:R-:W-:Y:S01]  /*13500*/  ISETP.LE.U32.AND P0, PT, R57, UR16, PT ;  /* 0x0000001039007c0c */ /* 0x000fe2000bf03070 */
[----:B----4-:R-:W-:Y:S01]  /*13510*/  @!P3 HADD2 R202, -R74.H0_H0, -RZ.H0_H0 ;  /* 0xa00000ff4acab230 */ /* 0x010fe20000000900 */
[----:B------:R-:W-:Y:S01]  /*13520*/  SHF.R.U32.HI R57, RZ, 0x18, R174 ;  /* 0x00000018ff397819 */ /* 0x000fe200000116ae */
[----:B------:R-:W-:Y:S01]  /*13530*/  STG.E.U16 [R188.64+0x42], R40 ;  /* 0x00004228bc007986 */ /* 0x000fe2000c10151a */
[----:B------:R-:W4:Y:S02]  /*13540*/  MUFU.EX2 R139, R119 ;  /* 0x00000077008b7308 */ /* 0x000f240000000800 */
[----:B------:R-:W-:Y:S01]  /*13550*/  PRMT R155, R202, 0x7610, R155 ;  /* 0x00007610ca9b7816 */ /* 0x000fe2000000009b */
[----:B------:R-:W-:Y:S01]  /*13560*/  @!P3 STL.S16 [R1+0xcc], R202 ;  /* 0x0000ccca0100b387 */ /* 0x000fe20000100600 */
[----:B------:R-:W-:Y:S03]  /*13570*/  ISETP.LE.U32.AND P5, PT, R57, UR16, PT ;  /* 0x0000001039007c0c */ /* 0x000fe6000bfa3070 */
[----:B------:R-:W-:Y:S01]  /*13580*/  STG.E.U16 [R110.64+0x3e], R76 ;  /* 0x00003e4c6e007986 */ /* 0x000fe2000c10151a */
[----:B-1----:R-:W-:Y:S03]  /*13590*/  PRMT R41, R43, 0x7632, R41 ;  /* 0x000076322b297816 */ /* 0x002fe60000000029 */
[----:B------:R-:W-:Y:S01]  /*135a0*/  STG.E.U16 [R110.64+0x40], R75 ;  /* 0x0000404b6e007986 */ /* 0x000fe2000c10151a */
[----:B------:R1:W1:Y:S01]  /*135b0*/  MUFU.EX2 R137, R92 ;  /* 0x0000005c00897308 */ /* 0x0002620000000800 */
[----:B----4-:R-:W-:Y:S02]  /*135c0*/  F2FP.PACK_AB R57, R139, R200 ;  /* 0x000000c88b39723e */ /* 0x010fe400000000ff */
[----:B-1----:R-:W-:Y:S02]  /*135d0*/  PRMT R92, R74, 0x5410, R66 ;  /* 0x000054104a5c7816 */ /* 0x002fe40000000042 */
[----:B------:R-:W-:Y:S02]  /*135e0*/  @!P3 PRMT R74, R155, 0x5410, RZ ;  /* 0x000054109b4ab816 */ /* 0x000fe400000000ff */
[----:B------:R-:W-:Y:S01]  /*135f0*/  ISETP.LE.U32.AND P3, PT, R56, UR16, PT ;  /* 0x0000001038007c0c */ /* 0x000fe2000bf63070 */
[----:B------:R1:W4:Y:S01]  /*13600*/  LDL.S16 R155, [R1+0xbc] ;  /* 0x0000bc00019b7983 */ /* 0x0003220000100600 */
[----:B------:R-:W-:Y:S02]  /*13610*/  LOP3.LUT R56, R178, 0xffff, RZ, 0xc0, !PT ;  /* 0x0000ffffb2387812 */ /* 0x000fe400078ec0ff */
[----:B------:R-:W-:Y:S01]  /*13620*/  F2FP.PACK_AB R54, R91, R137 ;  /* 0x000000895b36723e */ /* 0x000fe200000000ff */
[----:B------:R-:W-:Y:S01]  /*13630*/  STG.E.U16 [R108.64+0x40], R74 ;  /* 0x0000404a6c007986 */ /* 0x000fe2000c10151a */
[----:B------:R-:W-:Y:S04]  /*13640*/  SHF.R.U32.HI R56, RZ, 0x8, R56 ;  /* 0x00000008ff387819 */ /* 0x000fe80000011638 */
[----:B------:R-:W-:Y:S01]  /*13650*/  LOP3.LUT R56, R56, 0xffff, RZ, 0xc0, !PT ;  /* 0x0000ffff38387812 */ /* 0x000fe200078ec0ff */
[----:B--2---:R-:W-:Y:S05]  /*13660*/  @!P6 HADD2 R199, -R66.H0_H0, -RZ.H0_H0 ;  /* 0xa00000ff42c7e230 */ /* 0x004fea0000000900 */
[----:B------:R-:W-:Y:S01]  /*13670*/  PRMT R119, R199, 0x7610, R119 ;  /* 0x00007610c7777816 */ /* 0x000fe20000000077 */
[----:B------:R-:W-:Y:S01]  /*13680*/  @!P6 STL.S16 [R1+0xc8], R199 ;  /* 0x0000c8c70100e387 */ /* 0x000fe20000100600 */
[----:B---3--:R-:W-:Y:S02]  /*13690*/  @!P2 HADD2 R95, -R62.H0_H0, -RZ.H0_H0 ;  /* 0xa00000ff3e5fa230 */ /* 0x008fe40000000900 */
[----:B------:R-:W-:Y:S02]  /*136a0*/  @!P6 PRMT R66, R119, 0x5410, RZ ;  /* 0x000054107742e816 */ /* 0x000fe400000000ff */
[----:B------:R-:W-:Y:S01]  /*136b0*/  ISETP.LE.U32.AND P6, PT, R56, UR16, PT ;  /* 0x0000001038007c0c */ /* 0x000fe2000bfc3070 */
[----:B------:R2:W3:Y:S01]  /*136c0*/  MUFU.EX2 R119, R65 ;  /* 0x0000004100777308 */ /* 0x0004e20000000800 */
[----:B------:R-:W-:Y:S01]  /*136d0*/  PRMT R56, R62, 0x7632, R56 ;  /* 0x000076323e387816 */ /* 0x000fe20000000038 */
[----:B------:R1:W-:Y:S01]  /*136e0*/  @!P2 STL.S16 [R1+0xc4], R95 ;  /* 0x0000c45f0100a387 */ /* 0x0003e20000100600 */
[----:B------:R-:W-:Y:S03]  /*136f0*/  PRMT R167, R95, 0x7610, R167 ;  /* 0x000076105fa77816 */ /* 0x000fe600000000a7 */
[----:B------:R3:W-:Y:S01]  /*13700*/  STG.E.U16 [R108.64+0x42], R66 ;  /* 0x000042426c007986 */ /* 0x0007e2000c10151a */
[----:B------:R-:W-:Y:S05]  /*13710*/  @!P4 HADD2 R159, -R56.H0_H0, -RZ.H0_H0 ;  /* 0xa00000ff389fc230 */ /* 0x000fea0000000900 */
[----:B------:R-:W-:Y:S02]  /*13720*/  PRMT R142, R159, 0x7610, R142 ;  /* 0x000076109f8e7816 */ /* 0x000fe4000000008e */
[C---:B--2---:R-:W-:Y:S01]  /*13730*/  F2FP.PACK_AB R65, R133.reuse, R94 ;  /* 0x0000005e8541723e */ /* 0x044fe200000000ff */
[----:B------:R-:W-:Y:S01]  /*13740*/  FADD.FTZ R133, R133, R132 ;  /* 0x0000008485857221 */ /* 0x000fe20000010000 */
[----:B------:R-:W-:Y:S01]  /*13750*/  PRMT R94, R72, 0x5410, R64 ;  /* 0x00005410485e7816 */ /* 0x000fe20000000040 */
[----:B------:R-:W-:Y:S01]  /*13760*/  FADD.FTZ R132, R137, R134 ;  /* 0x0000008689847221 */ /* 0x000fe20000010000 */
[----:B-1----:R-:W-:Y:S01]  /*13770*/  PRMT R95, R62, 0x5410, R56 ;  /* 0x000054103e5f7816 */ /* 0x002fe20000000038 */
[----:B------:R-:W-:Y:S01]  /*13780*/  FADD.FTZ R133, R197, R133 ;  /* 0x00000085c5857221 */ /* 0x000fe20000010000 */
[----:B------:R-:W-:Y:S01]  /*13790*/  @!P2 PRMT R62, R167, 0x5410, RZ ;  /* 0x00005410a73ea816 */ /* 0x000fe200000000ff */
[----:B------:R-:W-:Y:S01]  /*137a0*/  FADD.FTZ R134, R139, R121 ;  /* 0x000000798b867221 */ /* 0x000fe20000010000 */
[----:B------:R-:W-:Y:S01]  /*137b0*/  @!P4 PRMT R56, R142, 0x5410, RZ ;  /* 0x000054108e38c816 */ /* 0x000fe200000000ff */
[----:B------:R1:W2:Y:S01]  /*137c0*/  LDL.S16 R167, [R1+0xb8] ;  /* 0x0000b80001a77983 */ /* 0x0002a20000100600 */
[----:B------:R-:W-:Y:S01]  /*137d0*/  ISETP.LE.U32.AND P2, PT, R51, UR16, PT ;  /* 0x0000001033007c0c */ /* 0x000fe2000bf43070 */
[----:B------:R-:W1:Y:S01]  /*137e0*/  MUFU.EX2 R139, R117 ;  /* 0x00000075008b7308 */ /* 0x000e620000000800 */
[----:B------:R-:W-:Y:S01]  /*137f0*/  SHF.R.U32.HI R51, RZ, 0x18, R178 ;  /* 0x00000018ff337819 */ /* 0x000fe200000116b2 */
[----:B------:R4:W-:Y:S01]  /*13800*/  @!P4 STL.S16 [R1+0xc0], R159 ;  /* 0x0000c09f0100c387 */ /* 0x0009e20000100600 */
[----:B---3--:R-:W-:Y:S01]  /*13810*/  PRMT R66, R106, 0x7632, R66 ;  /* 0x000076326a427816 */ /* 0x008fe20000000042 */
[----:B------:R-:W-:Y:S01]  /*13820*/  FADD.FTZ R198, R119, R198 ;  /* 0x000000c677c67221 */ /* 0x000fe20000010000 */
[----:B------:R-:W-:Y:S01]  /*13830*/  ISETP.LE.U32.AND P4, PT, R51, UR16, PT ;  /* 0x0000001033007c0c */ /* 0x000fe2000bf83070 */
[----:B------:R3:W3:Y:S01]  /*13840*/  LDL.S16 R142, [R1+0xb0] ;  /* 0x0000b000018e7983 */ /* 0x0006e20000100600 */
[----:B------:R-:W-:Y:S02]  /*13850*/  FADD.FTZ R132, R91, R132 ;  /* 0x000000845b847221 */ /* 0x000fe40000010000 */
[----:B------:R-:W-:Y:S01]  /*13860*/  FADD.FTZ R134, R89, R134 ;  /* 0x0000008659867221 */ /* 0x000fe20000010000 */
[----:B------:R4:W-:Y:S04]  /*13870*/  STG.E.U16 [R172.64+0x50], R62 ;  /* 0x0000503eac007986 */ /* 0x0009e8000c10151a */
[----:B------:R-:W-:Y:S01]  /*13880*/  STG.E.U16 [R172.64+0x52], R56 ;  /* 0x00005238ac007986 */ /* 0x000fe2000c10151a */
[C---:B-1----:R-:W-:Y:S01]  /*13890*/  F2FP.PACK_AB R121, R139.reuse, R197 ;  /* 0x000000c58b79723e */ /* 0x042fe200000000ff */
[----:B------:R-:W-:Y:S02]  /*138a0*/  FADD.FTZ R133, R139, R133 ;  /* 0x000000858b857221 */ /* 0x000fe40000010000 */
[----:B----4-:R1:W4:Y:S01]  /*138b0*/  LDL.S16 R159, [R1+0xb4] ;  /* 0x0000b400019f7983 */ /* 0x0103220000100600 */
[----:B------:R-:W-:Y:S01]  /*138c0*/  MUFU.EX2 R139, R84 ;  /* 0x00000054008b7308 */ /* 0x000fe20000000800 */
[----:B------:R-:W-:Y:S01]  /*138d0*/  @!P0 HADD2 R155, -R72.H0_H0, -RZ.H0_H0 ;  /* 0xa00000ff489b8230 */ /* 0x000fe20000000900 */
[----:B------:R-:W-:Y:S04]  /*138e0*/  FADD.FTZ R133, R116, R133 ;  /* 0x0000008574857221 */ /* 0x000fe80000010000 */
[----:B------:R-:W-:Y:S01]  /*138f0*/  PRMT R157, R155, 0x7610, R157 ;  /* 0x000076109b9d7816 */ /* 0x000fe2000000009d */
[----:B------:R1:W-:Y:S01]  /*13900*/  @!P0 STL.S16 [R1+0xbc], R155 ;  /* 0x0000bc9b01008387 */ /* 0x0003e20000100600 */
[----:B------:R-:W-:Y:S02]  /*13910*/  FADD.FTZ R133, R87, R133 ;  /* 0x0000008557857221 */ /* 0x000fe40000010000 */
[----:B------:R-:W-:Y:S01]  /*13920*/  @!P0 PRMT R72, R157, 0x5410, RZ ;  /* 0x000054109d488816 */ /* 0x000fe200000000ff */
[----:B------:R-:W-:Y:S01]  /*13930*/  MUFU.EX2 R62, R128 ;  /* 0x00000080003e7308 */ /* 0x000fe20000000800 */
[----:B------:R2:W4:Y:S04]  /*13940*/  LDL.S16 R157, [R1+0xac] ;  /* 0x0000ac00019d7983 */ /* 0x0005280000100600 */
[----:B------:R-:W-:Y:S01]  /*13950*/  STG.E.U16 [R188.64+0x50], R72 ;  /* 0x00005048bc007986 */ /* 0x000fe2000c10151a */
[----:B-1----:R-:W-:Y:S05]  /*13960*/  IMAD.WIDE.U32 R154, R154, -0x2daee0ad, RZ ;  /* 0xd2511f539a9a7825 */ /* 0x002fea00078e00ff */
[----:B------:R-:W-:Y:S02]  /*13970*/  LOP3.LUT R51, R155, UR24, R136, 0x96, !PT ;  /* 0x000000189b337c12 */ /* 0x000fe4000f8e9688 */
[----:B------:R-:W-:Y:S02]  /*13980*/  LOP3.LUT R76, R154, 0xffff, RZ, 0xc0, !PT ;  /* 0x0000ffff9a4c7812 */ /* 0x000fe400078ec0ff */
[----:B------:R-:W-:Y:S02]  /*13990*/  LOP3.LUT R91, R51, 0xff, RZ, 0xc0, !PT ;  /* 0x000000ff335b7812 */ /* 0x000fe400078ec0ff */
[--C-:B------:R-:W-:Y:S02]  /*139a0*/  SHF.R.U32.HI R42, RZ, 0x18, R51.reuse ;  /* 0x00000018ff2a7819 */ /* 0x100fe40000011633 */
[----:B------:R-:W-:Y:S02]  /*139b0*/  ISETP.LE.U32.AND P0, PT, R91, UR16, PT ;  /* 0x000000105b007c0c */ /* 0x000fe4000bf03070 */
[----:B------:R-:W-:Y:S02]  /*139c0*/  LOP3.LUT R91, R51, 0xffff, RZ, 0xc0, !PT ;  /* 0x0000ffff335b7812 */ /* 0x000fe400078ec0ff */
[----:B------:R-:W-:Y:S02]  /*139d0*/  SHF.R.U32.HI R51, RZ, 0x10, R51 ;  /* 0x00000010ff337819 */ /* 0x000fe40000011633 */
[----:B------:R-:W-:Y:S02]  /*139e0*/  SHF.R.U32.HI R49, RZ, 0x8, R91 ;  /* 0x00000008ff317819 */ /* 0x000fe4000001165b */
[----:B------:R-:W-:Y:S02]  /*139f0*/  LOP3.LUT R51, R51, 0xff, RZ, 0xc0, !PT ;  /* 0x000000ff33337812 */ /* 0x000fe400078ec0ff */
[----:B------:R-:W-:Y:S02]  /*13a00*/  LOP3.LUT R91, R49, 0xffff, RZ, 0xc0, !PT ;  /* 0x0000ffff315b7812 */ /* 0x000fe400078ec0ff */
[----:B------:R-:W-:Y:S02]  /*13a10*/  PRMT R49, R52, 0x7632, R49 ;  /* 0x0000763234317816 */ /* 0x000fe40000000031 */
[----:B------:R-:W-:Y:S02]  /*13a20*/  SHF.R.U32.HI R76, RZ, 0x8, R76 ;  /* 0x00000008ff4c7819 */ /* 0x000fe4000001164c */
[----:B------:R-:W-:Y:S02]  /*13a30*/  SHF.R.U32.HI R74, RZ, 0x18, R154 ;  /* 0x00000018ff4a7819 */ /* 0x000fe4000001169a */
[----:B------:R-:W-:Y:S02]  /*13a40*/  LOP3.LUT R75, R76, 0xffff, RZ, 0xc0, !PT ;  /* 0x0000ffff4c4b7812 */ /* 0x000fe400078ec0ff */
[----:B------:R-:W-:Y:S01]  /*13a50*/  PRMT R76, R68, 0x7632, R76 ;  /* 0x00007632444c7816 */ /* 0x000fe2000000004c */
[----:B--2---:R-:W-:Y:S05]  /*13a60*/  @!P5 HADD2 R167, -R64.H0_H0, -RZ.H0_H0 ;  /* 0xa00000ff40a7d230 */ /* 0x004fea0000000900 */
[----:B------:R-:W-:Y:S01]  /*13a70*/  PRMT R117, R167, 0x7610, R117 ;  /* 0x00007610a7757816 */ /* 0x000fe20000000075 */
[----:B------:R-:W-:Y:S01]  /*13a80*/  @!P5 STL.S16 [R1+0xb8], R167 ;  /* 0x0000b8a70100d387 */ /* 0x000fe20000100600 */
[----:B---3--:R-:W-:Y:S02]  /*13a90*/  @!P6 HADD2 R142, -R49.H0_H0, -RZ.H0_H0 ;  /* 0xa00000ff318ee230 */ /* 0x008fe40000000900 */
[----:B------:R-:W-:Y:S02]  /*13aa0*/  @!P5 PRMT R64, R117, 0x5410, RZ ;  /* 0x000054107540d816 */ /* 0x000fe400000000ff */
[----:B------:R-:W-:Y:S01]  /*13ab0*/  ISETP.LE.U32.AND P5, PT, R91, UR16, PT ;  /* 0x000000105b007c0c */ /* 0x000fe2000bfa3070 */
[----:B------:R1:W2:Y:S01]  /*13ac0*/  MUFU.EX2 R117, R90 ;  /* 0x0000005a00757308 */ /* 0x0002a20000000800 */
[----:B------:R-:W-:Y:S01]  /*13ad0*/  PRMT R91, R52, 0x5410, R49 ;  /* 0x00005410345b7816 */ /* 0x000fe20000000031 */
[----:B------:R-:W-:Y:S01]  /*13ae0*/  STG.E.U16 [R188.64+0x52], R64 ;  /* 0x00005240bc007986 */ /* 0x000fe2000c10151a */
[----:B----4-:R-:W-:Y:S05]  /*13af0*/  @!P3 HADD2 R159, -R52.H0_H0, -RZ.H0_H0 ;  /* 0xa00000ff349fb230 */ /* 0x010fea0000000900 */
[----:B------:R-:W-:Y:S01]  /*13b00*/  PRMT R156, R159, 0x7610, R156 ;  /* 0x000076109f9c7816 */ /* 0x000fe2000000009c */
[----:B------:R3:W-:Y:S01]  /*13b10*/  @!P3 STL.S16 [R1+0xb4], R159 ;  /* 0x0000b49f0100b387 */ /* 0x0007e20000100600 */
[----:B-1----:R-:W-:Y:S01]  /*13b20*/  PRMT R90, R142, 0x7610, R90 ;  /* 0x000076108e5a7816 */ /* 0x002fe2000000005a */
[----:B--2---:R-:W-:Y:S01]  /*13b30*/  FADD.FTZ R132, R117, R132 ;  /* 0x0000008475847221 */ /* 0x004fe20000010000 */
[----:B------:R-:W-:Y:S01]  /*13b40*/  @!P3 PRMT R52, R156, 0x5410, RZ ;  /* 0x000054109c34b816 */ /* 0x000fe200000000ff */
[----:B------:R1:W2:Y:S01]  /*13b50*/  LDL.S16 R137, [R1+0xa8] ;  /* 0x0000a80001897983 */ /* 0x0002a20000100600 */
[----:B------:R-:W-:Y:S01]  /*13b60*/  @!P6 PRMT R49, R90, 0x5410, RZ ;  /* 0x000054105a31e816 */ /* 0x000fe200000000ff */
[----:B------:R-:W-:Y:S01]  /*13b70*/  FADD.FTZ R132, R79, R132 ;  /* 0x000000844f847221 */ /* 0x000fe20000010000 */
[----:B------:R-:W-:Y:S01]  /*13b80*/  PRMT R90, R43, 0x5410, R41 ;  /* 0x000054102b5a7816 */ /* 0x000fe20000000029 */
[----:B------:R4:W-:Y:S01]  /*13b90*/  @!P6 STL.S16 [R1+0xb0], R142 ;  /* 0x0000b08e0100e387 */ /* 0x0009e20000100600 */
[----:B------:R-:W-:Y:S01]  /*13ba0*/  ISETP.LE.U32.AND P6, PT, R51, UR16, PT ;  /* 0x0000001033007c0c */ /* 0x000fe2000bfc3070 */
[----:B------:R-:W-:Y:S01]  /*13bb0*/  @!P2 HADD2 R157, -R43.H0_H0, -RZ.H0_H0 ;  /* 0xa00000ff2b9da230 */ /* 0x000fe20000000900 */
[----:B------:R-:W-:Y:S01]  /*13bc0*/  ISETP.LE.U32.AND P3, PT, R42, UR16, PT ;  /* 0x000000102a007c0c */ /* 0x000fe2000bf63070 */
[----:B------:R1:W2:Y:S01]  /*13bd0*/  LDL.S16 R156, [R1+0xa4] ;  /* 0x0000a400019c7983 */ /* 0x0002a20000100600 */
[----:B------:R-:W-:Y:S01]  /*13be0*/  PRMT R42, R55, 0x7632, R42 ;  /* 0x00007632372a7816 */ /* 0x000fe2000000002a */
[----:B------:R-:W-:Y:S01]  /*13bf0*/  FADD.FTZ R132, R166, R132 ;  /* 0x00000084a6847221 */ /* 0x000fe20000010000 */
[----:B------:R-:W-:Y:S01]  /*13c00*/  PRMT R152, R157, 0x7610, R152 ;  /* 0x000076109d987816 */ /* 0x000fe20000000098 */
[----:B------:R1:W-:Y:S01]  /*13c10*/  @!P2 STL.S16 [R1+0xac], R157 ;  /* 0x0000ac9d0100a387 */ /* 0x0003e20000100600 */
[C---:B------:R-:W-:Y:S01]  /*13c20*/  F2FP.PACK_AB R51, R135.reuse, R119 ;  /* 0x000000778733723e */ /* 0x040fe200000000ff */
[----:B------:R-:W-:Y:S01]  /*13c30*/  FADD.FTZ R135, R135, R198 ;  /* 0x000000c687877221 */ /* 0x000fe20000010000 */
[----:B------:R-:W-:Y:S01]  /*13c40*/  @!P2 PRMT R43, R152, 0x5410, RZ ;  /* 0x00005410982ba816 */ /* 0x000fe200000000ff */
[----:B------:R1:W-:Y:S01]  /*13c50*/  STG.E.U16 [R110.64+0x50], R49 ;  /* 0x000050316e007986 */ /* 0x0003e2000c10151a */
[----:B------:R-:W-:Y:S02]  /*13c60*/  F2FP.PACK_AB R117, R79, R117 ;  /* 0x000000754f75723e */ /* 0x000fe400000000ff */
[----:B------:R-:W-:Y:S01]  /*13c70*/  LOP3.LUT R79, R154, 0xff, RZ, 0xc0, !PT ;  /* 0x000000ff9a4f7812 */ /* 0x000fe200078ec0ff */
[----:B------:R1:W2:Y:S01]  /*13c80*/  LDL.S16 R152, [R1+0x9c] ;  /* 0x00009c0001987983 */ /* 0x0002a20000100600 */
[----:B---3--:R-:W-:Y:S03]  /*13c90*/  IMAD.WIDE.U32 R158, R158, -0x2daee0ad, RZ ;  /* 0xd2511f539e9e7825 */ /* 0x008fe600078e00ff */
[----:B------:R-:W-:Y:S04]  /*13ca0*/  STG.E.U16 [R110.64+0x4e], R52 ;  /* 0x00004e346e007986 */ /* 0x000fe8000c10151a */
[----:B------:R-:W-:Y:S01]  /*13cb0*/  STG.E.U16 [R108.64+0x50], R43 ;  /* 0x0000502b6c007986 */ /* 0x000fe2000c10151a */
[----:B----4-:R-:W3:Y:S03]  /*13cc0*/  MUFU.EX2 R142, R88 ;  /* 0x00000058008e7308 */ /* 0x010ee60000000800 */
[----:B-1----:R1:W4:Y:S07]  /*13cd0*/  LDL.S16 R157, [R1+0xa0] ;  /* 0x0000a000019d7983 */ /* 0x00232e0000100600 */
[----:B------:R-:W-:Y:S01]  /*13ce0*/  MUFU.EX2 R49, R83 ;  /* 0x0000005300317308 */ /* 0x000fe20000000800 */
[C---:B---3--:R-:W-:Y:S01]  /*13cf0*/  F2FP.PACK_AB R119, R142.reuse, R89 ;  /* 0x000000598e77723e */ /* 0x048fe200000000ff */
[----:B------:R-:W-:Y:S01]  /*13d00*/  FADD.FTZ R134, R142, R134 ;  /* 0x000000868e867221 */ /* 0x000fe20000010000 */
[----:B------:R-:W-:Y:S02]  /*13d10*/  PRMT R89, R55, 0x5410, R42 ;  /* 0x0000541037597816 */ /* 0x000fe4000000002a */
[----:B------:R-:W-:Y:S01]  /*13d20*/  LOP3.LUT R88, R159, UR24, R138, 0x96, !PT ;  /* 0x000000189f587c12 */ /* 0x000fe2000f8e968a */
[----:B------:R-:W-:Y:S03]  /*13d30*/  FADD.FTZ R134, R196, R134 ;  /* 0x00000086c4867221 */ /* 0x000fe60000010000 */
[----:B------:R-:W-:Y:S04]  /*13d40*/  LOP3.LUT R40, R88, 0xff, RZ, 0xc0, !PT ;  /* 0x000000ff58287812 */ /* 0x000fe800078ec0ff */
[----:B------:R-:W-:Y:S02]  /*13d50*/  ISETP.LE.U32.AND P2, PT, R40, UR16, PT ;  /* 0x0000001028007c0c */ /* 0x000fe4000bf43070 */
[----:B------:R-:W-:Y:S04]  /*13d60*/  LOP3.LUT R40, R88, 0xffff, RZ, 0xc0, !PT ;  /* 0x0000ffff58287812 */ /* 0x000fe800078ec0ff */
[----:B------:R-:W-:Y:S04]  /*13d70*/  SHF.R.U32.HI R40, RZ, 0x8, R40 ;  /* 0x00000008ff287819 */ /* 0x000fe80000011628 */
[----:B------:R-:W-:Y:S01]  /*13d80*/  LOP3.LUT R40, R40, 0xffff, RZ, 0xc0, !PT ;  /* 0x0000ffff28287812 */ /* 0x000fe200078ec0ff */
[----:B--2---:R-:W-:Y:S05]  /*13d90*/  @!P4 HADD2 R137, -R41.H0_H0, -RZ.H0_H0 ;  /* 0xa00000ff2989c230 */ /* 0x004fea0000000900 */
[----:B------:R-:W-:Y:S01]  /*13da0*/  PRMT R144, R137, 0x7610, R144 ;  /* 0x0000761089907816 */ /* 0x000fe20000000090 */
[----:B------:R2:W-:Y:S01]  /*13db0*/  @!P4 STL.S16 [R1+0xa8], R137 ;  /* 0x0000a8890100c387 */ /* 0x0005e20000100600 */
[----:B------:R-:W-:Y:S02]  /*13dc0*/  @!P0 HADD2 R156, -R55.H0_H0, -RZ.H0_H0 ;  /* 0xa00000ff379c8230 */ /* 0x000fe40000000900 */
[----:B------:R-:W-:Y:S02]  /*13dd0*/  @!P4 PRMT R41, R144, 0x5410, RZ ;  /* 0x000054109029c816 */ /* 0x000fe400000000ff */
[----:B------:R-:W-:Y:S01]  /*13de0*/  ISETP.LE.U32.AND P4, PT, R40, UR16, PT ;  /* 0x0000001028007c0c */ /* 0x000fe2000bf83070 */
[----:B------:R1:W3:Y:S01]  /*13df0*/  LDL.S16 R144, [R1+0x98] ;  /* 0x0000980001907983 */ /* 0x0002e20000100600 */
[--C-:B------:R-:W-:Y:S02]  /*13e00*/  SHF.R.U32.HI R40, RZ, 0x18, R88.reuse ;  /* 0x00000018ff287819 */ /* 0x100fe40000011658 */
[----:B------:R-:W-:Y:S01]  /*13e10*/  SHF.R.U32.HI R88, RZ, 0x10, R88 ;  /* 0x00000010ff587819 */ /* 0x000fe20000011658 */
[----:B------:R1:W-:Y:S01]  /*13e20*/  @!P0 STL.S16 [R1+0xa4], R156 ;  /* 0x0000a49c01008387 */ /* 0x0003e20000100600 */
[----:B------:R-:W-:Y:S03]  /*13e30*/  @!P6 HADD2 R152, -R48.H0_H0, -RZ.H0_H0 ;  /* 0xa00000ff3098e230 */ /* 0x000fe60000000900 */
[----:B------:R-:W-:Y:S02]  /*13e40*/  STG.E.U16 [R108.64+0x52], R41 ;  /* 0x000052296c007986 */ /* 0x000fe4000c10151a */
[----:B------:R-:W-:Y:S01]  /*13e50*/  PRMT R145, R152, 0x7610, R145 ;  /* 0x0000761098917816 */ /* 0x000fe20000000091 */
[----:B--2---:R2:W1:Y:S01]  /*13e60*/  MUFU.EX2 R137, R85 ;  /* 0x0000005500897308 */ /* 0x0044620000000800 */
[----:B----4-:R-:W-:Y:S05]  /*13e70*/  @!P5 HADD2 R157, -R42.H0_H0, -RZ.H0_H0 ;  /* 0xa00000ff2a9dd230 */ /* 0x010fea0000000900 */
[----:B------:R-:W-:Y:S04]  /*13e80*/  PRMT R147, R157, 0x7610, R147 ;  /* 0x000076109d937816 */ /* 0x000fe80000000093 */
[----:B------:R-:W-:Y:S05]  /*13e90*/  @!P5 PRMT R42, R147, 0x5410, RZ ;  /* 0x00005410932ad816 */ /* 0x000fea00000000ff */
[----:B------:R-:W-:Y:S01]  /*13ea0*/  STG.E.U16 [R172.64+0x62], R42 ;  /* 0x0000622aac007986 */ /* 0x000fe2000c10151a */
[----:B--2---:R-:W-:Y:S01]  /*13eb0*/  PRMT R85, R156, 0x7610, R85 ;  /* 0x000076109c557816 */ /* 0x004fe20000000055 */
[----:B-1----:R-:W-:Y:S02]  /*13ec0*/  FADD.FTZ R135, R137, R135 ;  /* 0x0000008789877221 */ /* 0x002fe40000010000 */
[----:B------:R1:W2:Y:S01]  /*13ed0*/  LDL.S16 R156, [R1+0x94] ;  /* 0x00009400019c7983 */ /* 0x0002a20000100600 */
[----:B------:R-:W-:Y:S02]  /*13ee0*/  @!P0 PRMT R55, R85, 0x5410, RZ ;  /* 0x0000541055378816 */ /* 0x000fe400000000ff */
[----:B------:R-:W-:Y:S01]  /*13ef0*/  ISETP.LE.U32.AND P0, PT, R40, UR16, PT ;  /* 0x0000001028007c0c */ /* 0x000fe2000bf03070 */
[----:B------:R1:W2:Y:S01]  /*13f00*/  LDL.S16 R85, [R1+0x90] ;  /* 0x0000900001557983 */ /* 0x0002a20000100600 */
[----:B------:R-:W-:Y:S03]  /*13f10*/  PRMT R40, R48, 0x7632, R40 ;  /* 0x0000763230287816 */ /* 0x000fe60000000028 */
[----:B------:R-:W-:Y:S01]  /*13f20*/  @!P5 STL.S16 [R1+0xa0], R157 ;  /* 0x0000a09d0100d387 */ /* 0x000fe20000100600 */
[----:B------:R-:W-:Y:S02]  /*13f30*/  ISETP.LE.U32.AND P5, PT, R79, UR16, PT ;  /* 0x000000104f007c0c */ /* 0x000fe4000bfa3070 */
[----:B------:R-:W-:Y:S01]  /*13f40*/  LOP3.LUT R79, R88, 0xff, RZ, 0xc0, !PT ;  /* 0x000000ff584f7812 */ /* 0x000fe200078ec0ff */
[----:B------:R1:W-:Y:S01]  /*13f50*/  @!P6 STL.S16 [R1+0x9c], R152 ;  /* 0x00009c980100e387 */ /* 0x0003e20000100600 */
[----:B------:R-:W-:Y:S02]  /*13f60*/  PRMT R88, R48, 0x5410, R40 ;  /* 0x0000541030587816 */ /* 0x000fe40000000028 */
[----:B------:R-:W-:Y:S01]  /*13f70*/  @!P6 PRMT R48, R145, 0x5410, RZ ;  /* 0x000054109130e816 */ /* 0x000fe200000000ff */
[----:B------:R2:W2:Y:S01]  /*13f80*/  LDL.S16 R147, [R1+0x80] ;  /* 0x0000800001937983 */ /* 0x0004a20000100600 */
[----:B------:R-:W-:Y:S03]  /*13f90*/  ISETP.LE.U32.AND P6, PT, R79, UR16, PT ;  /* 0x000000104f007c0c */ /* 0x000fe6000bfc3070 */
[----:B------:R-:W-:Y:S04]  /*13fa0*/  STG.E.U16 [R172.64+0x60], R55 ;  /* 0x00006037ac007986 */ /* 0x000fe8000c10151a */
[----:B------:R-:W-:Y:S04]  /*13fb0*/  STG.E.U16 [R188.64+0x60], R48 ;  /* 0x00006030bc007986 */ /* 0x000fe8000c10151a */
[----:B-1----:R1:W2:Y:S01]  /*13fc0*/  LDL.S16 R152, [R1+0x8c] ;  /* 0x00008c0001987983 */ /* 0x0022a20000100600 */
[----:B---3--:R-:W-:Y:S05]  /*13fd0*/  @!P3 HADD2 R144, -R40.H0_H0, -RZ.H0_H0 ;  /* 0xa00000ff2890b230 */ /* 0x008fea0000000900 */
[----:B------:R-:W-:Y:S01]  /*13fe0*/  PRMT R79, R144, 0x7610, R79 ;  /* 0x00007610904f7816 */ /* 0x000fe2000000004f */
[----:B------:R3:W-:Y:S03]  /*13ff0*/  @!P3 STL.S16 [R1+0x98], R144 ;  /* 0x000098900100b387 */ /* 0x0007e60000100600 */
[----:B------:R-:W-:Y:S01]  /*14000*/  @!P3 PRMT R40, R79, 0x5410, RZ ;  /* 0x000054104f28b816 */ /* 0x000fe200000000ff */
[----:B------:R1:W4:Y:S01]  /*14010*/  LDL.S16 R145, [R1+0x70] ;  /* 0x0000700001917983 */ /* 0x0003220000100600 */
[----:B------:R-:W-:Y:S02]  /*14020*/  SHF.R.U32.HI R79, RZ, 0x10, R154 ;  /* 0x00000010ff4f7819 */ /* 0x000fe4000001169a */
[----:B------:R-:W-:Y:S01]  /*14030*/  ISETP.LE.U32.AND P3, PT, R75, UR16, PT ;  /* 0x000000104b007c0c */ /* 0x000fe2000bf63070 */
[----:B------:R-:W-:Y:S01]  /*14040*/  STG.E.U16 [R188.64+0x62], R40 ;  /* 0x00006228bc007986 */ /* 0x000fe2000c10151a */
[----:B------:R-:W-:Y:S01]  /*14050*/  LOP3.LUT R79, R79, 0xff, RZ, 0xc0, !PT ;  /* 0x000000ff4f4f7812 */ /* 0x000fe200078ec0ff */
[----:B------:R1:W-:Y:S02]  /*14060*/  MUFU.EX2 R75, R118 ;  /* 0x00000076004b7308 */ /* 0x0003e40000000800 */
[----:B---3--:R3:W3:Y:S01]  /*14070*/  LDL.S16 R144, [R1+0x6c] ;  /* 0x00006c0001907983 */ /* 0x0086e20000100600 */
[----:B--2---:R-:W-:Y:S05]  /*14080*/  @!P2 HADD2 R156, -R68.H0_H0, -RZ.H0_H0 ;  /* 0xa00000ff449ca230 */ /* 0x004fea0000000900 */
[----:B------:R-:W-:Y:S01]  /*14090*/  PRMT R153, R156, 0x7610, R153 ;  /* 0x000076109c997816 */ /* 0x000fe20000000099 */
[----:B------:R-:W-:Y:S01]  /*140a0*/  @!P4 HADD2 R85, -R76.H0_H0, -RZ.H0_H0 ;  /* 0xa00000ff4c55c230 */ /* 0x000fe20000000900 */
[----:B------:R-:W-:Y:S04]  /*140b0*/  @!P2 STL.S16 [R1+0x94], R156 ;  /* 0x0000949c0100a387 */ /* 0x000fe80000100600 */
[----:B------:R-:W-:Y:S01]  /*140c0*/  PRMT R84, R85, 0x7610, R84 ;  /* 0x0000761055547816 */ /* 0x000fe20000000054 */
[----:B------:R2:W-:Y:S02]  /*140d0*/  @!P4 STL.S16 [R1+0x90], R85 ;  /* 0x000090550100c387 */ /* 0x0005e40000100600 */
[----:B--2---:R-:W-:Y:S01]  /*140e0*/  PRMT R85, R68, 0x5410, R76 ;  /* 0x0000541044557816 */ /* 0x004fe2000000004c */
[----:B------:R-:W-:Y:S01]  /*140f0*/  @!P6 HADD2 R152, -R70.H0_H0, -RZ.H0_H0 ;  /* 0xa00000ff4698e230 */ /* 0x000fe20000000900 */
[----:B------:R-:W-:Y:S02]  /*14100*/  @!P2 PRMT R68, R153, 0x5410, RZ ;  /* 0x000054109944a816 */ /* 0x000fe400000000ff */
[----:B------:R-:W-:Y:S02]  /*14110*/  ISETP.LE.U32.AND P2, PT, R79, UR16, PT ;  /* 0x000000104f007c0c */ /* 0x000fe4000bf43070 */
[----:B------:R-:W-:Y:S01]  /*14120*/  PRMT R79, R70, 0x7632, R79 ;  /* 0x00007632464f7816 */ /* 0x000fe2000000004f */
[----:B------:R-:W-:Y:S01]  /*14130*/  @!P6 STL.S16 [R1+0x8c], R152 ;  /* 0x00008c980100e387 */ /* 0x000fe20000100600 */
[----:B-1----:R-:W-:Y:S02]  /*14140*/  PRMT R118, R152, 0x7610, R118 ;  /* 0x0000761098767816 */ /* 0x002fe40000000076 */
[----:B------:R-:W-:Y:S01]  /*14150*/  @!P4 PRMT R76, R84, 0x5410, RZ ;  /* 0x00005410544cc816 */ /* 0x000fe200000000ff */
[----:B------:R-:W-:Y:S01]  /*14160*/  @!P0 HADD2 R147, -R79.H0_H0, -RZ.H0_H0 ;  /* 0xa00000ff4f938230 */ /* 0x000fe20000000900 */
[----:B------:R-:W-:Y:S01]  /*14170*/  ISETP.LE.U32.AND P4, PT, R74, UR16, PT ;  /* 0x000000104a007c0c */ /* 0x000fe2000bf83070 */
[----:B------:R-:W-:Y:S01]  /*14180*/  STG.E.U16 [R110.64+0x5e], R68 ;  /* 0x00005e446e007986 */ /* 0x000fe2000c10151a */
[----:B------:R-:W-:Y:S02]  /*14190*/  LOP3.LUT R74, R158, 0xff, RZ, 0xc0, !PT ;  /* 0x000000ff9e4a7812 */ /* 0x000fe400078ec0ff */
[----:B------:R-:W-:Y:S01]  /*141a0*/  PRMT R84, R70, 0x5410, R79 ;  /* 0x0000541046547816 */ /* 0x000fe2000000004f */
[----:B------:R-:W-:Y:S01]  /*141b0*/  @!P0 STL.S16 [R1+0x80], R147 ;  /* 0x0000809301008387 */ /* 0x000fe20000100600 */
[----:B------:R-:W-:Y:S02]  /*141c0*/  @!P6 PRMT R70, R118, 0x5410, RZ ;  /* 0x000054107646e816 */ /* 0x000fe400000000ff */
[----:B------:R-:W-:Y:S01]  /*141d0*/  ISETP.LE.U32.AND P6, PT, R74, UR16, PT ;  /* 0x000000104a007c0c */ /* 0x000fe2000bfc3070 */
[----:B------:R-:W-:Y:S01]  /*141e0*/  STG.E.U16 [R110.64+0x60], R76 ;  /* 0x0000604c6e007986 */ /* 0x000fe2000c10151a */
[----:B------:R-:W-:Y:S01]  /*141f0*/  LOP3.LUT R118, R158, 0xffff, RZ, 0xc0, !PT ;  /* 0x0000ffff9e767812 */ /* 0x000fe200078ec0ff */
[----:B------:R1:W-:Y:S01]  /*14200*/  MUFU.EX2 R74, R120 ;  /* 0x00000078004a7308 */ /* 0x0003e20000000800 */
[----:B------:R-:W-:Y:S01]  /*14210*/  PRMT R146, R147, 0x7610, R146 ;  /* 0x0000761093927816 */ /* 0x000fe20000000092 */
[----:B------:R2:W-:Y:S01]  /*14220*/  STG.E.U16 [R108.64+0x60], R70 ;  /* 0x000060466c007986 */ /* 0x0005e2000c10151a */
[----:B------:R-:W-:Y:S02]  /*14230*/  SHF.R.U32.HI R118, RZ, 0x8, R118 ;  /* 0x00000008ff767819 */ /* 0x000fe40000011676 */
[----:B------:R-:W-:Y:S02]  /*14240*/  @!P0 PRMT R79, R146, 0x5410, RZ ;  /* 0x00005410924f8816 */ /* 0x000fe400000000ff */
[----:B------:R-:W-:Y:S03]  /*14250*/  LOP3.LUT R118, R118, 0xffff, RZ, 0xc0, !PT ;  /* 0x0000ffff76767812 */ /* 0x000fe600078ec0ff */
[----:B------:R2:W-:Y:S01]  /*14260*/  STG.E.U16 [R108.64+0x62], R79 ;  /* 0x0000624f6c007986 */ /* 0x0005e2000c10151a */
[----:B------:R-:W-:Y:S02]  /*14270*/  ISETP.LE.U32.AND P0, PT, R118, UR16, PT ;  /* 0x0000001076007c0c */ /* 0x000fe4000bf03070 */
[----:B------:R-:W-:Y:S02]  /*14280*/  F2FP.PACK_AB R118, R87, R116 ;  /* 0x000000745776723e */ /* 0x000fe400000000ff */
[----:B------:R-:W-:Y:S02]  /*14290*/  PRMT R87, R106, 0x5410, R66 ;  /* 0x000054106a577816 */ /* 0x000fe40000000042 */
[C---:B-1----:R-:W-:Y:S01]  /*142a0*/  F2FP.PACK_AB R120, R139.reuse, R137 ;  /* 0x000000898b78723e */ /* 0x042fe200000000ff */
[----:B------:R-:W-:Y:S01]  /*142b0*/  FADD.FTZ R139, R139, R135 ;  /* 0x000000878b8b7221 */ /* 0x000fe20000010000 */
[----:B------:R-:W-:Y:S02]  /*142c0*/  SHF.R.U32.HI R135, RZ, 0x10, R158 ;  /* 0x00000010ff877819 */ /* 0x000fe4000001169e */
[C---:B--2---:R-:W-:Y:S01]  /*142d0*/  PRMT R70, R50.reuse, 0x7632, R70 ;  /* 0x0000763232467816 */ /* 0x044fe20000000046 */
[----:B------:R-:W-:Y:S01]  /*142e0*/  FADD.FTZ R72, R195, R139 ;  /* 0x0000008bc3487221 */ /* 0x000fe20000010000 */
[----:B------:R-:W-:Y:S02]  /*142f0*/  LOP3.LUT R116, R135, 0xff, RZ, 0xc0, !PT ;  /* 0x000000ff87747812 */ /* 0x000fe400078ec0ff */
[----:B------:R1:W2:Y:S01]  /*14300*/  MUFU.EX2 R135, R113 ;  /* 0x0000007100877308 */ /* 0x0002a20000000800 */
[----:B------:R-:W-:Y:S02]  /*14310*/  PRMT R79, R50, 0x5410, R70 ;  /* 0x00005410324f7816 */ /* 0x000fe40000000046 */
[----:B-1----:R-:W-:Y:S01]  /*14320*/  SHF.R.U32.HI R113, RZ, 0x18, R158 ;  /* 0x00000018ff717819 */ /* 0x002fe2000001169e */
[----:B--2---:R-:W-:Y:S04]  /*14330*/  FADD.FTZ R72, R135, R72 ;  /* 0x0000004887487221 */ /* 0x004fe80000010000 */
[----:B------:R-:W-:Y:S01]  /*14340*/  FADD.FTZ R72, R194, R72 ;  /* 0x00000048c2487221 */ /* 0x000fe20000010000 */
[----:B----4-:R-:W-:Y:S05]  /*14350*/  @!P5 HADD2 R145, -R106.H0_H0, -RZ.H0_H0 ;  /* 0xa00000ff6a91d230 */ /* 0x010fea0000000900 */
[----:B------:R-:W-:Y:S01]  /*14360*/  PRMT R143, R145, 0x7610, R143 ;  /* 0x00007610918f7816 */ /* 0x000fe2000000008f */
[----:B------:R-:W-:Y:S03]  /*14370*/  @!P5 STL.S16 [R1+0x70], R145 ;  /* 0x000070910100d387 */ /* 0x000fe60000100600 */
[----:B------:R-:W-:Y:S02]  /*14380*/  @!P5 PRMT R106, R143, 0x5410, RZ ;  /* 0x000054108f6ad816 */ /* 0x000fe400000000ff */
[----:B------:R-:W-:Y:S02]  /*14390*/  ISETP.LE.U32.AND P5, PT, R116, UR16, PT ;  /* 0x0000001074007c0c */ /* 0x000fe4000bfa3070 */
[C---:B------:R-:W-:Y:S01]  /*143a0*/  F2FP.PACK_AB R116, R75.reuse, R196 ;  /* 0x000000c44b74723e */ /* 0x040fe200000000ff */
[----:B------:R-:W-:Y:S01]  /*143b0*/  FADD.FTZ R75, R75, R134 ;  /* 0x000000864b4b7221 */ /* 0x000fe20000010000 */
[----:B------:R-:W-:Y:S01]  /*143c0*/  STG.E.U16 [R172.64+0x70], R106 ;  /* 0x0000706aac007986 */ /* 0x000fe2000c10151a */
[----:B------:R1:W-:Y:S02]  /*143d0*/  MUFU.EX2 R134, R115 ;  /* 0x0000007300867308 */ /* 0x0003e40000000800 */
[----:B------:R-:W-:Y:S01]  /*143e0*/  FADD.FTZ R75, R62, R75 ;  /* 0x0000004b3e4b7221 */ /* 0x000fe20000010000 */
[----:B---3--:R-:W-:Y:S05]  /*143f0*/  @!P3 HADD2 R144, -R66.H0_H0, -RZ.H0_H0 ;  /* 0xa00000ff4290b230 */ /* 0x008fea0000000900 */
[----:B------:R-:W-:Y:S01]  /*14400*/  PRMT R142, R144, 0x7610, R142 ;  /* 0x00007610908e7816 */ /* 0x000fe2000000008e */
[----:B------:R2:W-:Y:S03]  /*14410*/  @!P3 STL.S16 [R1+0x6c], R144 ;  /* 0x00006c900100b387 */ /* 0x0005e60000100600 */
[----:B------:R-:W-:Y:S01]  /*14420*/  @!P3 PRMT R66, R142, 0x5410, RZ ;  /* 0x000054108e42b816 */ /* 0x000fe200000000ff */
[----:B------:R3:W4:Y:S01]  /*14430*/  LDL.S16 R197, [R1+0x88] ;  /* 0x0000880001c57983 */ /* 0x0007220000100600 */
[----:B------:R-:W-:Y:S01]  /*14440*/  ISETP.LE.U32.AND P3, PT, R113, UR16, PT ;  /* 0x0000001071007c0c */ /* 0x000fe2000bf63070 */
[----:B------:R-:W-:Y:S01]  /*14450*/  IMAD.U32 R142, RZ, RZ, UR21 ;  /* 0x00000015ff8e7e24 */ /* 0x000fe2000f8e00ff */
[----:B------:R2:W2:Y:S01]  /*14460*/  MUFU.EX2 R113, R114 ;  /* 0x0000007200717308 */ /* 0x0004a20000000800 */
[----:B------:R3:W3:Y:S03]  /*14470*/  LDL.S16 R167, [R1+0x84] ;  /* 0x0000840001a77983 */ /* 0x0006e60000100600 */
[----:B------:R-:W-:Y:S01]  /*14480*/  LOP3.LUT R142, R163, UR5, R142, 0x96, !PT ;  /* 0x00000005a38e7c12 */ /* 0x000fe2000f8e968e */
[----:B------:R3:W3:Y:S01]  /*14490*/  LDL.S16 R157, [R1+0x7c] ;  /* 0x00007c00019d7983 */ /* 0x0006e20000100600 */
[C---:B-1----:R-:W-:Y:S01]  /*144a0*/  F2FP.PACK_AB R115, R74.reuse, R166 ;  /* 0x000000a64a73723e */ /* 0x042fe200000000ff */
[----:B------:R-:W-:Y:S01]  /*144b0*/  FADD.FTZ R74, R74, R132 ;  /* 0x000000844a4a7221 */ /* 0x000fe20000010000 */
[----:B------:R-:W-:Y:S01]  /*144c0*/  UIADD3 UR5, UR20, -0x61c88647, URZ ;  /* 0x9e3779b914057890 */ /* 0x000fe2000fffe03f */
[----:B------:R1:W3:Y:S01]  /*144d0*/  LDL.S16 R156, [R1+0x78] ;  /* 0x00007800019c7983 */ /* 0x0002e20000100600 */
[----:B------:R-:W-:Y:S01]  /*144e0*/  IMAD.WIDE.U32 R142, R142, -0x326172a9, RZ ;  /* 0xcd9e8d578e8e7825 */ /* 0x000fe200078e00ff */
[----:B------:R1:W-:Y:S02]  /*144f0*/  MUFU.EX2 R132, R129 ;  /* 0x0000008100847308 */ /* 0x0003e40000000800 */
[----:B------:R1:W-:Y:S01]  /*14500*/  STG.E.U16 [R172.64+0x72], R66 ;  /* 0x00007242ac007986 */ /* 0x0003e2000c10151a */
[----:B------:R-:W-:Y:S01]  /*14510*/  FADD.FTZ R74, R165, R74 ;  /* 0x0000004aa54a7221 */ /* 0x000fe20000010000 */
[--C-:B------:R-:W-:Y:S02]  /*14520*/  LOP3.LUT R56, R151, UR25, R142.reuse, 0x96, !PT ;  /* 0x0000001997387c12 */ /* 0x100fe4000f8e968e */
[----:B------:R-:W-:Y:S03]  /*14530*/  LOP3.LUT R142, R141, UR25, R142, 0x96, !PT ;  /* 0x000000198d8e7c12 */ /* 0x000fe6000f8e968e */
[----:B------:R-:W-:Y:S01]  /*14540*/  IMAD.WIDE.U32 R152, R56, -0x2daee0ad, RZ ;  /* 0xd2511f5338987825 */ /* 0x000fe200078e00ff */
[----:B--2---:R-:W-:Y:S03]  /*14550*/  LOP3.LUT R114, R143, UR23, R208, 0x96, !PT ;  /* 0x000000178f727c12 */ /* 0x004fe6000f8e96d0 */
[----:B------:R-:W-:Y:S01]  /*14560*/  FADD.FTZ R64, R113, R133 ;  /* 0x0000008571407221 */ /* 0x000fe20000010000 */
[----:B------:R-:W-:Y:S01]  /*14570*/  F2FP.PACK_AB R113, R134, R113 ;  /* 0x000000718671723e */ /* 0x000fe200000000ff */
[----:B------:R-:W-:Y:S01]  /*14580*/  IMAD.WIDE.U32 R144, R114, -0x2daee0ad, RZ ;  /* 0xd2511f5372907825 */ /* 0x000fe200078e00ff */
[----:B------:R-:W-:Y:S03]  /*14590*/  F2FP.PACK_AB R114, R135, R195 ;  /* 0x000000c38772723e */ /* 0x000fe600000000ff */
[----:B------:R-:W-:Y:S01]  /*145a0*/  FADD.FTZ R64, R134, R64 ;  /* 0x0000004086407221 */ /* 0x000fe20000010000 */
[----:B------:R-:W-:Y:S02]  /*145b0*/  LOP3.LUT R56, R145, UR22, R170, 0x96, !PT ;  /* 0x0000001691387c12 */ /* 0x000fe4000f8e96aa */
[----:B------:R-:W-:Y:S03]  /*145c0*/  LOP3.LUT R128, R153, UR18, R144, 0x96, !PT ;  /* 0x0000001299807c12 */ /* 0x000fe6000f8e9690 */
[----:B------:R-:W-:Y:S01]  /*145d0*/  IMAD.WIDE.U32 R144, R56, -0x326172a9, RZ ;  /* 0xcd9e8d5738907825 */ /* 0x000fe200078e00ff */
[----:B-1----:R-:W-:Y:S03]  /*145e0*/  PRMT R66, R67, 0x7632, R66 ;  /* 0x0000763243427816 */ /* 0x002fe60000000042 */
[----:B------:R-:W-:Y:S01]  /*145f0*/  IMAD.WIDE.U32 R134, R128, -0x326172a9, RZ ;  /* 0xcd9e8d5780867825 */ /* 0x000fe200078e00ff */
[----:B------:R-:W-:Y:S04]  /*14600*/  LOP3.LUT R56, R145, UR19, R150, 0x96, !PT ;  /* 0x0000001391387c12 */ /* 0x000fe8000f8e9696 */
[----:B------:R-:W-:Y:S01]  /*14610*/  LOP3.LUT R128, R135, UR14, R144, 0x96, !PT ;  /* 0x0000000e87807c12 */ /* 0x000fe2000f8e9690 */
[----:B------:R-:W-:Y:S02]  /*14620*/  IMAD.WIDE.U32 R146, R56, -0x2daee0ad, RZ ;  /* 0xd2511f5338927825 */ /* 0x000fe400078e00ff */
[----:B------:R-:W1:Y:S02]  /*14630*/  MUFU.EX2 R56, R107 ;  /* 0x0000006b00387308 */ /* 0x000e640000000800 */
[----:B------:R-:W-:Y:S01]  /*14640*/  IMAD.WIDE.U32 R128, R128, -0x2daee0ad, RZ ;  /* 0xd2511f5380807825 */ /* 0x000fe200078e00ff */
[----:B------:R-:W-:Y:S04]  /*14650*/  LOP3.LUT R152, R147, UR13, R152, 0x96, !PT ;  /* 0x0000000d93987c12 */ /* 0x000fe8000f8e9698 */
[----:B------:R-:W-:Y:S01]  /*14660*/  LOP3.LUT R144, R129, UR9, R146, 0x96, !PT ;  /* 0x0000000981907c12 */ /* 0x000fe2000f8e9692 */
[----:B------:R-:W-:Y:S02]  /*14670*/  IMAD.WIDE.U32 R152, R152, -0x326172a9, RZ ;  /* 0xcd9e8d5798987825 */ /* 0x000fe400078e00ff */
[----:B------:R2:W-:Y:S02]  /*14680*/  MUFU.EX2 R129, R112 ;  /* 0x0000007000817308 */ /* 0x0005e40000000800 */
[----:B------:R-:W-:Y:S01]  /*14690*/  IMAD.WIDE.U32 R144, R144, -0x326172a9, RZ ;  /* 0xcd9e8d5790907825 */ /* 0x000fe200078e00ff */
[----:B------:R-:W-:Y:S04]  /*146a0*/  LOP3.LUT R134, R153, UR10, R134, 0x96, !PT ;  /* 0x0000000a99867c12 */ /* 0x000fe8000f8e9686 */
[----:B------:R-:W-:Y:S04]  /*146b0*/  LOP3.LUT R133, R145, UR4, R152, 0x96, !PT ;  /* 0x0000000491857c12 */ /* 0x000fe8000f8e9698 */
[----:B------:R-:W-:Y:S02]  /*146c0*/  SHF.R.U32.HI R41, RZ, 0x18, R133 ;  /* 0x00000018ff297819 */ /* 0x000fe40000011685 */
[----:B------:R-:W-:Y:S02]  /*146d0*/  LOP3.LUT R52, R133, 0xff, RZ, 0xc0, !PT ;  /* 0x000000ff85347812 */ /* 0x000fe400078ec0ff */
[C---:B-1----:R-:W-:Y:S01]  /*146e0*/  F2FP.PACK_AB R107, R56.reuse, R165 ;  /* 0x000000a5386b723e */ /* 0x042fe200000000ff */
[--C-:B------:R-:W-:Y:S01]  /*146f0*/  FADD.FTZ R56, R56, R74.reuse ;  /* 0x0000004a38387221 */ /* 0x100fe20000010000 */
[----:B------:R-:W-:Y:S02]  /*14700*/  PRMT R74, R58, 0x7632, R74 ;  /* 0x000076323a4a7816 */ /* 0x000fe4000000004a */
[C---:B--2---:R-:W-:Y:S01]  /*14710*/  F2FP.PACK_AB R112, R132.reuse, R62 ;  /* 0x0000003e8470723e */ /* 0x044fe200000000ff */
[--C-:B------:R-:W-:Y:S01]  /*14720*/  FADD.FTZ R62, R132, R75.reuse ;  /* 0x0000004b843e7221 */ /* 0x100fe20000010000 */
[C---:B------:R-:W-:Y:S01]  /*14730*/  PRMT R75, R78.reuse, 0x7632, R75 ;  /* 0x000076324e4b7816 */ /* 0x040fe2000000004b */
[----:B------:R1:W2:Y:S02]  /*14740*/  MUFU.EX2 R132, R86 ;  /* 0x0000005600847308 */ /* 0x0002a40000000800 */
[----:B------:R-:W-:Y:S01]  /*14750*/  FADD.FTZ R62, R131, R62 ;  /* 0x0000003e833e7221 */ /* 0x000fe20000010000 */
[----:B-1----:R-:W-:Y:S01]  /*14760*/  PRMT R86, R78, 0x5410, R75 ;  /* 0x000054104e567816 */ /* 0x002fe2000000004b */
[----:B--2---:R-:W-:Y:S04]  /*14770*/  FADD.FTZ R64, R132, R64 ;  /* 0x0000004084407221 */ /* 0x004fe80000010000 */
[----:B------:R-:W-:Y:S01]  /*14780*/  FADD.FTZ R64, R49, R64 ;  /* 0x0000004031407221 */ /* 0x000fe20000010000 */
[----:B----4-:R-:W-:Y:S02]  /*14790*/  @!P2 HADD2 R197, -R78.H0_H0, -RZ.H0_H0 ;  /* 0xa00000ff4ec5a230 */ /* 0x010fe40000000900 */
[----:B---3--:R-:W-:Y:S03]  /*147a0*/  @!P4 HADD2 R167, -R75.H0_H0, -RZ.H0_H0 ;  /* 0xa00000ff4ba7c230 */ /* 0x008fe60000000900 */
[----:B------:R-:W-:Y:S01]  /*147b0*/  PRMT R135, R197, 0x7610, R135 ;  /* 0x00007610c5877816 */ /* 0x000fe20000000087 */
[----:B------:R1:W-:Y:S01]  /*147c0*/  @!P2 STL.S16 [R1+0x88], R197 ;  /* 0x000088c50100a387 */ /* 0x0003e20000100600 */
[----:B------:R-:W-:Y:S01]  /*147d0*/  @!P6 HADD2 R157, -R58.H0_H0, -RZ.H0_H0 ;  /* 0xa00000ff3a9de230 */ /* 0x000fe20000000900 */
[----:B------:R-:W-:Y:S02]  /*147e0*/  PRMT R83, R167, 0x7610, R83 ;  /* 0x00007610a7537816 */ /* 0x000fe40000000053 */
[----:B------:R-:W-:Y:S01]  /*147f0*/  @!P4 STL.S16 [R1+0x84], R167 ;  /* 0x000084a70100c387 */ /* 0x000fe20000100600 */
[----:B------:R-:W-:Y:S01]  /*14800*/  @!P2 PRMT R78, R135, 0x5410, RZ ;  /* 0x00005410874ea816 */ /* 0x000fe200000000ff */
[----:B------:R-:W-:Y:S01]  /*14810*/  @!P0 HADD2 R156, -R74.H0_H0, -RZ.H0_H0 ;  /* 0xa00000ff4a9c8230 */ /* 0x000fe20000000900 */
[----:B------:R-:W-:Y:S01]  /*14820*/  PRMT R146, R157, 0x7610, R146 ;  /* 0x000076109d927816 */ /* 0x000fe20000000092 */
[----:B------:R-:W-:Y:S01]  /*14830*/  @!P6 STL.S16 [R1+0x7c], R157 ;  /* 0x00007c9d0100e387 */ /* 0x000fe20000100600 */
[----:B------:R-:W-:Y:S01]  /*14840*/  @!P4 PRMT R75, R83, 0x5410, RZ ;  /* 0x00005410534bc816 */ /* 0x000fe200000000ff */
[----:B------:R-:W2:Y:S01]  /*14850*/  MUFU.EX2 R135, R77 ;  /* 0x0000004d00877308 */ /* 0x000ea20000000800 */
[----:B------:R-:W-:Y:S01]  /*14860*/  PRMT R83, R58, 0x5410, R74 ;  /* 0x000054103a537816 */ /* 0x000fe2000000004a */
[----:B------:R-:W-:Y:S01]  /*14870*/  @!P0 STL.S16 [R1+0x78], R156 ;  /* 0x0000789c01008387 */ /* 0x000fe20000100600 */
[----:B------:R-:W-:Y:S02]  /*14880*/  @!P6 PRMT R58, R146, 0x5410, RZ ;  /* 0x00005410923ae816 */ /* 0x000fe400000000ff */
[----:B------:R-:W-:Y:S01]  /*14890*/  ISETP.LE.U32.AND P6, PT, R41, UR16, PT ;  /* 0x0000001029007c0c */ /* 0x000fe2000bfc3070 */
[----:B------:R3:W4:Y:S01]  /*148a0*/  LDL.S16 R165, [R1+0x60] ;  /* 0x0000600001a57983 */ /* 0x0007220000100600 */
[----:B------:R-:W-:Y:S01]  /*148b0*/  LOP3.LUT R41, R143, UR23, R160, 0x96, !PT ;  /* 0x000000178f297c12 */ /* 0x000fe2000f8e96a0 */
[----:B------:R-:W-:Y:S01]  /*148c0*/  IMAD.WIDE.U32 R142, R142, -0x2daee0ad, RZ ;  /* 0xd2511f538e8e7825 */ /* 0x000fe200078e00ff */
[----:B------:R-:W-:Y:S01]  /*148d0*/  ISETP.LE.U32.AND P2, PT, R52, UR16, PT ;  /* 0x0000001034007c0c */ /* 0x000fe2000bf43070 */
[----:B------:R3:W3:Y:S01]  /*148e0*/  LDL.S16 R196, [R1+0x68] ;  /* 0x0000680001c47983 */ /* 0x0006e20000100600 */
[----:B------:R-:W-:Y:S01]  /*148f0*/  LOP3.LUT R52, R133, 0xffff, RZ, 0xc0, !PT ;  /* 0x0000ffff85347812 */ /* 0x000fe200078ec0ff */
[----:B------:R-:W-:Y:S01]  /*14900*/  IMAD.WIDE.U32 R146, R41, -0x2daee0ad, RZ ;  /* 0xd2511f5329927825 */ /* 0x000fe200078e00ff */
[----:B------:R-:W-:Y:S01]  /*14910*/  SHF.R.U32.HI R133, RZ, 0x10, R133 ;  /* 0x00000010ff857819 */ /* 0x000fe20000011685 */
[----:B------:R2:W3:Y:S01]  /*14920*/  LDL.S16 R195, [R1+0x64] ;  /* 0x0000640001c37983 */ /* 0x0004e20000100600 */
[----:B------:R-:W-:Y:S01]  /*14930*/  SHF.R.U32.HI R43, RZ, 0x8, R52 ;  /* 0x00000008ff2b7819 */ /* 0x000fe20000011634 */
[----:B------:R-:W2:Y:S01]  /*14940*/  MUFU.EX2 R41, R122 ;  /* 0x0000007a00297308 */ /* 0x000ea20000000800 */
[----:B------:R-:W-:Y:S01]  /*14950*/  F2FP.PACK_AB R52, R129, R194 ;  /* 0x000000c28134723e */ /* 0x000fe200000000ff */
[----:B-1----:R1:W3:Y:S01]  /*14960*/  LDL.S16 R197, [R1+0x74] ;  /* 0x0000740001c57983 */ /* 0x0022e20000100600 */
[----:B------:R-:W-:Y:S01]  /*14970*/  LOP3.LUT R43, R43, 0xffff, RZ, 0xc0, !PT ;  /* 0x0000ffff2b2b7812 */ /* 0x000fe200078ec0ff */
[----:B------:R-:W-:Y:S01]  /*14980*/  FADD.FTZ R129, R129, R72 ;  /* 0x0000004881817221 */ /* 0x000fe20000010000 */
[----:B------:R-:W-:Y:S01]  /*14990*/  LOP3.LUT R72, R143, UR18, R146, 0x96, !PT ;  /* 0x000000128f487c12 */ /* 0x000fe2000f8e9692 */
[----:B------:R1:W-:Y:S01]  /*149a0*/  STG.E.U16 [R188.64+0x70], R78 ;  /* 0x0000704ebc007986 */ /* 0x0003e2000c10151a */
[----:B------:R-:W-:Y:S02]  /*149b0*/  ISETP.LE.U32.AND P4, PT, R43, UR16, PT ;  /* 0x000000102b007c0c */ /* 0x000fe4000bf83070 */
[----:B------:R-:W-:Y:S01]  /*149c0*/  PRMT R43, R156, 0x7610, R43 ;  /* 0x000076109c2b7816 */ /* 0x000fe2000000002b */
[----:B------:R-:W1:Y:S01]  /*149d0*/  MUFU.EX2 R77, R123 ;  /* 0x0000007b004d7308 */ /* 0x000e620000000800 */
[----:B------:R-:W-:Y:S01]  /*149e0*/  LOP3.LUT R133, R133, 0xff, RZ, 0xc0, !PT ;  /* 0x000000ff85857812 */ /* 0x000fe200078ec0ff */
[----:B------:R-:W-:Y:S01]  /*149f0*/  STG.E.U16 [R188.64+0x72], R75 ;  /* 0x0000724bbc007986 */ /* 0x000fe2000c10151a */
[----:B------:R-:W-:Y:S02]  /*14a00*/  @!P0 PRMT R74, R43, 0x5410, RZ ;  /* 0x000054102b4a8816 */ /* 0x000fe400000000ff */
[----:B------:R-:W-:Y:S01]  /*14a10*/  LOP3.LUT R43, R147, UR22, R148, 0x96, !PT ;  /* 0x00000016932b7c12 */ /* 0x000fe2000f8e9694 */
[----:B------:R1:W-:Y:S01]  /*14a20*/  STG.E.U16 [R110.64+0x6e], R58 ;  /* 0x00006e3a6e007986 */ /* 0x0003e2000c10151a */
[----:B------:R-:W-:Y:S03]  /*14a30*/  ISETP.LE.U32.AND P0, PT, R133, UR16, PT ;  /* 0x0000001085007c0c */ /* 0x000fe6000bf03070 */
[----:B------:R-:W-:Y:S01]  /*14a40*/  IMAD.WIDE.U32 R146, R43, -0x326172a9, RZ ;  /* 0xcd9e8d572b927825 */ /* 0x000fe200078e00ff */
[----:B------:R-:W-:Y:S01]  /*14a50*/  F2FP.PACK_AB R43, R49, R132 ;  /* 0x00000084312b723e */ /* 0x000fe200000000ff */
[----:B------:R-:W-:Y:S01]  /*14a60*/  STG.E.U16 [R110.64+0x70], R74 ;  /* 0x0000704a6e007986 */ /* 0x000fe2000c10151a */
[----:B--2---:R-:W-:Y:S01]  /*14a70*/  F2FP.PACK_AB R49, R135, R131 ;  /* 0x000000838731723e */ /* 0x004fe200000000ff */
[----:B------:R-:W-:Y:S01]  /*14a80*/  FADD.FTZ R56, R41, R56 ;  /* 0x0000003829387221 */ /* 0x000fe20000010000 */
[----:B------:R-:W2:Y:S01]  /*14a90*/  MUFU.EX2 R132, R81 ;  /* 0x0000005100847308 */ /* 0x000ea20000000800 */
[--C-:B------:R-:W-:Y:S01]  /*14aa0*/  FADD.FTZ R122, R135, R62.reuse ;  /* 0x0000003e877a7221 */ /* 0x100fe20000010000 */
[----:B------:R-:W-:Y:S03]  /*14ab0*/  PRMT R62, R60, 0x7632, R62 ;  /* 0x000076323c3e7816 */ /* 0x000fe6000000003e */
[----:B------:R-:W-:Y:S01]  /*14ac0*/  FADD.FTZ R122, R124, R122 ;  /* 0x0000007a7c7a7221 */ /* 0x000fe20000010000 */
[----:B-1----:R-:W-:Y:S02]  /*14ad0*/  PRMT R78, R67, 0x5410, R66 ;  /* 0x00005410434e7816 */ /* 0x002fe40000000042 */
[C---:B------:R-:W-:Y:S01]  /*14ae0*/  F2FP.PACK_AB R41, R77.reuse, R41 ;  /* 0x000000294d29723e */ /* 0x040fe200000000ff */
[----:B------:R-:W-:Y:S01]  /*14af0*/  FADD.FTZ R77, R77, R56 ;  /* 0x000000384d4d7221 */ /* 0x000fe20000010000 */
[----:B------:R-:W-:Y:S01]  /*14b00*/  LOP3.LUT R123, R147, UR19, R140, 0x96, !PT ;  /* 0x00000013937b7c12 */ /* 0x000fe2000f8e968c */
[----:B------:R-:W1:Y:S04]  /*14b10*/  MUFU.EX2 R81, R80 ;  /* 0x0000005000517308 */ /* 0x000e680000000800 */
[----:B------:R-:W-:Y:S01]  /*14b20*/  IMAD.WIDE.U32 R156, R123, -0x2daee0ad, RZ ;  /* 0xd2511f537b9c7825 */ /* 0x000fe200078e00ff */
[----:B------:R-:W-:Y:S04]  /*14b30*/  PRMT R58, R59, 0x7632, R58 ;  /* 0x000076323b3a7816 */ /* 0x000fe8000000003a */
[----:B------:R-:W-:Y:S01]  /*14b40*/  LOP3.LUT R166, R157, UR13, R142, 0x96, !PT ;  /* 0x0000000d9da67c12 */ /* 0x000fe2000f8e968e */
[----:B------:R1:W-:Y:S01]  /*14b50*/  MUFU.EX2 R80, R82 ;  /* 0x0000005200507308 */ /* 0x0003e20000000800 */
[----:B------:R-:W-:Y:S01]  /*14b60*/  IMAD.WIDE.U32 R142, R72, -0x326172a9, RZ ;  /* 0xcd9e8d57488e7825 */ /* 0x000fe200078e00ff */
[----:B------:R-:W-:Y:S03]  /*14b70*/  PRMT R72, R73, 0x7632, R72 ;  /* 0x0000763249487816 */ /* 0x000fe60000000048 */
[----:B--2---:R-:W-:Y:S01]  /*14b80*/  FADD.FTZ R129, R132, R129 ;  /* 0x0000008184817221 */ /* 0x004fe20000010000 */
[----:B------:R-:W-:Y:S01]  /*14b90*/  LOP3.LUT R131, R143, UR14, R146, 0x96, !PT ;  /* 0x0000000e8f837c12 */ /* 0x000fe2000f8e9692 */
[----:B------:R-:W-:Y:S03]  /*14ba0*/  IMAD.WIDE.U32 R166, R166, -0x326172a9, RZ ;  /* 0xcd9e8d57a6a67825 */ /* 0x000fe600078e00ff */
[----:B------:R2:W2:Y:S02]  /*14bb0*/  MUFU.EX2 R123, R130 ;  /* 0x00000082007b7308 */ /* 0x0004a40000000800 */
[----:B------:R-:W-:Y:S01]  /*14bc0*/  LOP3.LUT R142, R167, UR10, R142, 0x96, !PT ;  /* 0x0000000aa78e7c12 */ /* 0x000fe2000f8e968e */
[----:B------:R-:W-:Y:S01]  /*14bd0*/  IMAD.MOV.U32 R167, RZ, RZ, R164 ;  /* 0x000000ffffa77224 */ /* 0x000fe200078e00a4 */
[C---:B-1----:R-:W-:Y:S01]  /*14be0*/  F2FP.PACK_AB R48, R81.reuse, R132 ;  /* 0x000000845130723e */ /* 0x042fe200000000ff */
[----:B------:R-:W-:Y:S01]  /*14bf0*/  FADD.FTZ R81, R81, R129 ;  /* 0x0000008151517221 */ /* 0x000fe20000010000 */
[----:B------:R-:W-:Y:S01]  /*14c00*/  PRMT R82, R60, 0x5410, R62 ;  /* 0x000054103c527816 */ /* 0x000fe2000000003e */
[----:B--2---:R-:W-:Y:S04]  /*14c10*/  IMAD.WIDE.U32 R130, R131, -0x2daee0ad, RZ ;  /* 0xd2511f5383827825 */ /* 0x004fe800078e00ff */
[----:B------:R-:W-:Y:S01]  /*14c20*/  FADD.FTZ R64, R123, R64 ;  /* 0x000000407b407221 */ /* 0x000fe20000010000 */
[----:B------:R-:W-:Y:S05]  /*14c30*/  LOP3.LUT R156, R131, UR9, R156, 0x96, !PT ;  /* 0x00000009839c7c12 */ /* 0x000fea000f8e969c */
[----:B------:R-:W-:Y:S05]  /*14c40*/  IMAD.WIDE.U32 R156, R156, -0x326172a9, RZ ;  /* 0xcd9e8d579c9c7825 */ /* 0x000fea00078e00ff */
[----:B------:R-:W-:Y:S04]  /*14c50*/  LOP3.LUT R55, R157, UR4, R166, 0x96, !PT ;  /* 0x000000049d377c12 */ /* 0x000fe8000f8e96a6 */
[----:B------:R-:W-:Y:S01]  /*14c60*/  LOP3.LUT R42, R55, 0xff, RZ, 0xc0, !PT ;  /* 0x000000ff372a7812 */ /* 0x000fe200078ec0ff */
[----:B----4-:R-:W-:Y:S02]  /*14c70*/  @!P5 HADD2 R165, -R60.H0_H0, -RZ.H0_H0 ;  /* 0xa00000ff3ca5d230 */ /* 0x010fe40000000900 */
[----:B---3--:R-:W-:Y:S03]  /*14c80*/  @!P2 HADD2 R196, -R73.H0_H0, -RZ.H0_H0 ;  /* 0xa00000ff49c4a230 */ /* 0x008fe60000000900 */
[----:B------:R-:W-:Y:S01]  /*14c90*/  PRMT R56, R165, 0x7610, R56 ;  /* 0x00007610a5387816 */ /* 0x000fe20000000038 */
[----:B------:R1:W-:Y:S01]  /*14ca0*/  @!P5 STL.S16 [R1+0x60], R165 ;  /* 0x000060a50100d387 */ /* 0x0003e20000100600 */
[----:B------:R-:W-:Y:S02]  /*14cb0*/  @!P4 HADD2 R195, -R72.H0_H0, -RZ.H0_H0 ;  /* 0xa00000ff48c3c230 */ /* 0x000fe40000000900 */
[----:B------:R-:W-:Y:S02]  /*14cc0*/  @!P5 PRMT R60, R56, 0x5410, RZ ;  /* 0x00005410383cd816 */ /* 0x000fe400000000ff */
[----:B------:R-:W-:Y:S01]  /*14cd0*/  ISETP.LE.U32.AND P5, PT, R42, UR16, PT ;  /* 0x000000102a007c0c */ /* 0x000fe2000bfa3070 */
[----:B------:R-:W-:Y:S01]  /*14ce0*/  @!P3 HADD2 R197, -R62.H0_H0, -RZ.H0_H0 ;  /* 0xa00000ff3ec5b230 */ /* 0x000fe20000000900 */
[----:B------:R-:W-:Y:S01]  /*14cf0*/  LOP3.LUT R42, R55, 0xffff, RZ, 0xc0, !PT ;  /* 0x0000ffff372a7812 */ /* 0x000fe200078ec0ff */
[----:B------:R-:W-:Y:S01]  /*14d00*/  STG.E.U16 [R108.64+0x70], R60 ;  /* 0x0000703c6c007986 */ /* 0x000fe2000c10151a */
[----:B------:R-:W-:Y:S01]  /*14d10*/  PRMT R194, R196, 0x7610, R194 ;  /* 0x00007610c4c27816 */ /* 0x000fe200000000c2 */
[----:B------:R-:W2:Y:S01]  /*14d20*/  MUFU.EX2 R56, R126 ;  /* 0x0000007e00387308 */ /* 0x000ea20000000800 */
[----:B------:R-:W-:Y:S02]  /*14d30*/  PRMT R146, R197, 0x7610, R146 ;  /* 0x00007610c5927816 */ /* 0x000fe40000000092 */
[----:B------:R-:W-:Y:S02]  /*14d40*/  SHF.R.U32.HI R42, RZ, 0x8, R42 ;  /* 0x00000008ff2a7819 */ /* 0x000fe4000001162a */
[----:B------:R-:W-:Y:S02]  /*14d50*/  @!P3 PRMT R62, R146, 0x5410, RZ ;  /* 0x00005410923eb816 */ /* 0x000fe400000000ff */
[----:B------:R-:W-:Y:S02]  /*14d60*/  LOP3.LUT R40, R42, 0xffff, RZ, 0xc0, !PT ;  /* 0x0000ffff2a287812 */ /* 0x000fe400078ec0ff */
[C---:B------:R-:W-:Y:S01]  /*14d70*/  F2FP.PACK_AB R42, R80.reuse, R123 ;  /* 0x0000007b502a723e */ /* 0x040fe200000000ff */
[----:B------:R-:W-:Y:S01]  /*14d80*/  FADD.FTZ R80, R80, R64 ;  /* 0x0000004050507221 */ /* 0x000fe20000010000 */
[----:B------:R-:W-:Y:S01]  /*14d90*/  PRMT R168, R195, 0x7610, R168 ;  /* 0x00007610c3a87816 */ /* 0x000fe200000000a8 */
[----:B------:R-:W-:Y:S01]  /*14da0*/  STG.E.U16 [R108.64+0x72], R62 ;  /* 0x0000723e6c007986 */ /* 0x000fe2000c10151a */
[----:B------:R-:W-:Y:S03]  /*14db0*/  PRMT R64, R71, 0x7632, R64 ;  /* 0x0000763247407816 */ /* 0x000fe60000000040 */
[----:B-1----:R1:W3:Y:S04]  /*14dc0*/  LDL.S16 R165, [R1+0x5c] ;  /* 0x00005c0001a57983 */ /* 0x0022e80000100600 */
[----:B------:R-:W-:Y:S01]  /*14dd0*/  @!P3 STL.S16 [R1+0x74], R197 ;  /* 0x000074c50100b387 */ /* 0x000fe20000100600 */
[----:B------:R-:W-:Y:S02]  /*14de0*/  ISETP.LE.U32.AND P3, PT, R40, UR16, PT ;  /* 0x0000001028007c0c */ /* 0x000fe4000bf63070 */
[--C-:B------:R-:W-:Y:S01]  /*14df0*/  SHF.R.U32.HI R40, RZ, 0x18, R55.reuse ;  /* 0x00000018ff287819 */ /* 0x100fe20000011637 */
[----:B------:R-:W-:Y:S01]  /*14e00*/  @!P2 STL.S16 [R1+0x68], R196 ;  /* 0x000068c40100a387 */ /* 0x000fe20000100600 */
[----:B------:R-:W-:Y:S01]  /*14e10*/  SHF.R.U32.HI R55, RZ, 0x10, R55 ;  /* 0x00000010ff377819 */ /* 0x000fe20000011637 */
[----:B--2---:R-:W-:Y:S01]  /*14e20*/  FADD.FTZ R77, R56, R77 ;  /* 0x0000004d384d7221 */ /* 0x004fe20000010000 */
[----:B------:R-:W-:Y:S01]  /*14e30*/  F2FP.PACK_AB R56, R127, R56 ;  /* 0x000000387f38723e */ /* 0x000fe200000000ff */
[----:B------:R-:W-:Y:S04]  /*14e40*/  @!P4 STL.S16 [R1+0x64], R195 ;  /* 0x000064c30100c387 */ /* 0x000fe80000100600 */
[----:B------:R1:W2:Y:S04]  /*14e50*/  LDL.S16 R146, [R1+0x58] ;  /* 0x0000580001927983 */ /* 0x0002a80000100600 */
[----:B------:R4:W-:Y:S02]  /*14e60*/  STL [R1+0x1dc], R81 ;  /* 0x0001dc5101007387 */ /* 0x0009e40000100800 */
[----:B----4-:R-:W-:Y:S02]  /*14e70*/  PRMT R81, R73, 0x5410, R72 ;  /* 0x0000541049517816 */ /* 0x010fe40000000048 */
[----:B------:R-:W-:Y:S02]  /*14e80*/  @!P2 PRMT R73, R194, 0x5410, RZ ;  /* 0x00005410c249a816 */ /* 0x000fe400000000ff */
[----:B------:R-:W-:Y:S01]  /*14e90*/  @!P4 PRMT R72, R168, 0x5410, RZ ;  /* 0x00005410a848c816 */ /* 0x000fe200000000ff */
[----:B------:R1:W4:Y:S01]  /*14ea0*/  LDL.S16 R194, [R1+0x44] ;  /* 0x0000440001c27983 */ /* 0x0003220000100600 */
[----:B------:R-:W-:Y:S02]  /*14eb0*/  ISETP.LE.U32.AND P2, PT, R40, UR16, PT ;  /* 0x0000001028007c0c */ /* 0x000fe4000bf43070 */
[----:B------:R-:W-:Y:S01]  /*14ec0*/  LOP3.LUT R40, R144, 0xff, RZ, 0xc0, !PT ;  /* 0x000000ff90287812 */ /* 0x000fe200078ec0ff */
[----:B------:R1:W-:Y:S03]  /*14ed0*/  STL [R1+0x1d8], R80 ;  /* 0x0001d85001007387 */ /* 0x0003e60000100800 */
[----:B------:R-:W-:Y:S01]  /*14ee0*/  ISETP.LE.U32.AND P4, PT, R40, UR16, PT ;  /* 0x0000001028007c0c */ /* 0x000fe2000bf83070 */
[----:B------:R2:W4:Y:S01]  /*14ef0*/  LDL.S16 R168, [R1+0x40] ;  /* 0x0000400001a87983 */ /* 0x0005220000100600 */
[C---:B------:R-:W-:Y:S03]  /*14f00*/  F2FP.PACK_AB R40, R125.reuse, R124 ;  /* 0x0000007c7d28723e */ /* 0x040fe600000000ff */
[----:B------:R-:W-:Y:S04]  /*14f10*/  STG.E.U16 [R172.64+0x82], R72 ;  /* 0x00008248ac007986 */ /* 0x000fe8000c10151a */
[----:B------:R-:W-:Y:S01]  /*14f20*/  STG.E.U16 [R172.64+0x80], R73 ;  /* 0x00008049ac007986 */ /* 0x000fe2000c10151a */
[----:B-1----:R-:W-:Y:S01]  /*14f30*/  FADD.FTZ R80, R125, R122 ;  /* 0x0000007a7d507221 */ /* 0x002fe20000010000 */
[----:B------:R-:W-:Y:S02]  /*14f40*/  LOP3.LUT R122, R55, 0xff, RZ, 0xc0, !PT ;  /* 0x000000ff377a7812 */ /* 0x000fe400078ec0ff */
[----:B------:R-:W-:Y:S04]  /*14f50*/  LOP3.LUT R55, R144, 0xffff, RZ, 0xc0, !PT ;  /* 0x0000ffff90377812 */ /* 0x000fe800078ec0ff */
[----:B------:R-:W-:Y:S01]  /*14f60*/  SHF.R.U32.HI R55, RZ, 0x8, R55 ;  /* 0x00000008ff377819 */ /* 0x000fe20000011637 */
[----:B---3--:R-:W-:Y:S05]  /*14f70*/  @!P0 HADD2 R165, -R71.H0_H0, -RZ.H0_H0 ;  /* 0xa00000ff47a58230 */ /* 0x008fea0000000900 */
[----:B------:R-:W-:Y:S01]  /*14f80*/  PRMT R126, R165, 0x7610, R126 ;  /* 0x00007610a57e7816 */ /* 0x000fe2000000007e */
[----:B------:R1:W-:Y:S01]  /*14f90*/  @!P0 STL.S16 [R1+0x5c], R165 ;  /* 0x00005ca501008387 */ /* 0x0003e20000100600 */
[----:B--2---:R-:W-:Y:S05]  /*14fa0*/  @!P6 HADD2 R146, -R64.H0_H0, -RZ.H0_H0 ;  /* 0xa00000ff4092e230 */ /* 0x004fea0000000900 */
[----:B------:R-:W-:Y:S01]  /*14fb0*/  PRMT R143, R146, 0x7610, R143 ;  /* 0x00007610928f7816 */ /* 0x000fe2000000008f */
[----:B-1----:R1:W2:Y:S04]  /*14fc0*/  LDL.S16 R165, [R1+0x28] ;  /* 0x0000280001a57983 */ /* 0x0022a80000100600 */
[----:B------:R3:W-:Y:S01]  /*14fd0*/  STL [R1+0x1e0], R80 ;  /* 0x0001e05001007387 */ /* 0x0007e20000100800 */
[----:B----4-:R-:W-:Y:S01]  /*14fe0*/  @!P5 HADD2 R194, -R69.H0_H0, -RZ.H0_H0 ;  /* 0xa00000ff45c2d230 */ /* 0x010fe20000000900 */
[----:B---3--:R-:W-:Y:S02]  /*14ff0*/  PRMT R80, R71, 0x5410, R64 ;  /* 0x0000541047507816 */ /* 0x008fe40000000040 */
[----:B------:R-:W-:Y:S02]  /*15000*/  @!P0 PRMT R71, R126, 0x5410, RZ ;  /* 0x000054107e478816 */ /* 0x000fe400000000ff */
[----:B------:R-:W-:Y:S01]  /*15010*/  ISETP.LE.U32.AND P0, PT, R122, UR16, PT ;  /* 0x000000107a007c0c */ /* 0x000fe2000bf03070 */
[----:B------:R1:W3:Y:S01]  /*15020*/  LDL.S16 R126, [R1+0x1c] ;  /* 0x00001c00017e7983 */ /* 0x0002e20000100600 */
[----:B------:R-:W-:Y:S02]  /*15030*/  @!P6 PRMT R64, R143, 0x5410, RZ ;  /* 0x000054108f40e816 */ /* 0x000fe400000000ff */
[----:B------:R-:W-:Y:S01]  /*15040*/  PRMT R122, R194, 0x7610, R122 ;  /* 0x00007610c27a7816 */ /* 0x000fe2000000007a */
[----:B------:R4:W-:Y:S04]  /*15050*/  @!P6 STL.S16 [R1+0x58], R146 ;  /* 0x000058920100e387 */ /* 0x0009e80000100600 */
[----:B------:R-:W-:Y:S04]  /*15060*/  STG.E.U16 [R188.64+0x80], R71 ;  /* 0x00008047bc007986 */ /* 0x000fe8000c10151a */
[----:B------:R1:W-:Y:S01]  /*15070*/  STG.E.U16 [R188.64+0x82], R64 ;  /* 0x00008240bc007986 */ /* 0x0003e2000c10151a */
[----:B----4-:R-:W-:Y:S01]  /*15080*/  FADD.FTZ R146, R127, R77 ;  /* 0x0000004d7f927221 */ /* 0x010fe20000010000 */
[----:B------:R-:W-:Y:S02]  /*15090*/  LOP3.LUT R77, R55, 0xffff, RZ, 0xc0, !PT ;  /* 0x0000ffff374d7812 */ /* 0x000fe400078ec0ff */
[----:B------:R-:W-:Y:S02]  /*150a0*/  PRMT R55, R69, 0x7632, R55 ;  /* 0x0000763245377816 */ /* 0x000fe40000000037 */
[----:B------:R-:W-:Y:S01]  /*150b0*/  ISETP.LE.U32.AND P6, PT, R77, UR16, PT ;  /* 0x000000104d007c0c */ /* 0x000fe2000bfc3070 */
[----:B------:R4:W-:Y:S01]  /*150c0*/  STL [R1+0x1e4], R146 ;  /* 0x0001e49201007387 */ /* 0x0009e20000100800 */
[----:B------:R-:W-:Y:S01]  /*150d0*/  SHF.R.U32.HI R77, RZ, 0x10, R144 ;  /* 0x00000010ff4d7819 */ /* 0x000fe20000011690 */
[----:B------:R-:W-:Y:S01]  /*150e0*/  @!P3 HADD2 R168, -R55.H0_H0, -RZ.H0_H0 ;  /* 0xa00000ff37a8b230 */ /* 0x000fe20000000900 */
[----:B-1----:R-:W-:Y:S01]  /*150f0*/  PRMT R64, R65, 0x7632, R64 ;  /* 0x0000763241407816 */ /* 0x002fe20000000040 */
[----:B------:R1:W3:Y:S01]  /*15100*/  LDL.S16 R143, [R1+0x8] ;  /* 0x00000800018f7983 */ /* 0x0002e20000100600 */
[----:B------:R-:W-:Y:S02]  /*15110*/  LOP3.LUT R68, R77, 0xff, RZ, 0xc0, !PT ;  /* 0x000000ff4d447812 */ /* 0x000fe400078ec0ff */
[----:B------:R-:W-:Y:S02]  /*15120*/  PRMT R132, R168, 0x7610, R132 ;  /* 0x00007610a8847816 */ /* 0x000fe40000000084 */
[----:B------:R-:W-:Y:S02]  /*15130*/  PRMT R77, R69, 0x5410, R55 ;  /* 0x00005410454d7816 */ /* 0x000fe40000000037 */
[----:B------:R-:W-:Y:S02]  /*15140*/  @!P5 PRMT R69, R122, 0x5410, RZ ;  /* 0x000054107a45d816 */ /* 0x000fe400000000ff */
[----:B------:R-:W-:Y:S02]  /*15150*/  @!P3 PRMT R55, R132, 0x5410, RZ ;  /* 0x000054108437b816 */ /* 0x000fe400000000ff */
[----:B------:R-:W-:Y:S01]  /*15160*/  SHF.R.U32.HI R122, RZ, 0x18, R144 ;  /* 0x00000018ff7a7819 */ /* 0x000fe20000011690 */
[----:B------:R-:W-:Y:S04]  /*15170*/  STG.E.U16 [R110.64+0x7e], R69 ;  /* 0x00007e456e007986 */ /* 0x000fe8000c10151a */
[----:B------:R1:W-:Y:S04]  /*15180*/  STG.E.U16 [R110.64+0x80], R55 ;  /* 0x000080376e007986 */ /* 0x0003e8000c10151a */
[----:B----4-:R4:W4:Y:S04]  /*15190*/  LDL.S16 R146, [R1+0xc] ;  /* 0x00000c0001927983 */ /* 0x0109280000100600 */
[----:B------:R-:W-:Y:S01]  /*151a0*/  @!P5 STL.S16 [R1+0x44], R194 ;  /* 0x000044c20100d387 */ /* 0x000fe20000100600 */
[----:B------:R-:W-:Y:S02]  /*151b0*/  ISETP.LE.U32.AND P5, PT, R68, UR16, PT ;  /* 0x0000001044007c0c */ /* 0x000fe4000bfa3070 */
[C---:B------:R-:W-:Y:S01]  /*151c0*/  PRMT R68, R53.reuse, 0x7632, R68 ;  /* 0x0000763235447816 */ /* 0x040fe20000000044 */
[----:B------:R1:W-:Y:S01]  /*151d0*/  @!P3 STL.S16 [R1+0x40], R168 ;  /* 0x000040a80100b387 */ /* 0x0003e20000100600 */
[----:B------:R-:W-:Y:S02]  /*151e0*/  ISETP.LE.U32.AND P3, PT, R122, UR16, PT ;  /* 0x000000107a007c0c */ /* 0x000fe4000bf63070 */
[----:B------:R-:W-:Y:S02]  /*151f0*/  PRMT R76, R53, 0x5410, R68 ;  /* 0x00005410354c7816 */ /* 0x000fe40000000044 */
[----:B------:R-:W-:Y:S02]  /*15200*/  LOP3.LUT R122, R156, 0xff, RZ, 0xc0, !PT ;  /* 0x000000ff9c7a7812 */ /* 0x000fe400078ec0ff */
[----:B-1----:R-:W-:Y:S01]  /*15210*/  PRMT R55, R57, 0x7632, R55 ;  /* 0x0000763239377816 */ /* 0x002fe20000000037 */
[----:B------:R-:W-:Y:S01]  /*15220*/  IMAD.MOV.U32 R168, RZ, RZ, R3 ;  /* 0x000000ffffa87224 */ /* 0x000fe200078e0003 */
[----:B--2---:R-:W-:Y:S05]  /*15230*/  @!P0 HADD2 R165, -R53.H0_H0, -RZ.H0_H0 ;  /* 0xa00000ff35a58230 */ /* 0x004fea0000000900 */
[----:B------:R-:W-:Y:S01]  /*15240*/  PRMT R147, R165, 0x7610, R147 ;  /* 0x00007610a5937816 */ /* 0x000fe20000000093 */
[----:B------:R1:W-:Y:S03]  /*15250*/  @!P0 STL.S16 [R1+0x28], R165 ;  /* 0x000028a501008387 */ /* 0x0003e60000100600 */
[----:B------:R-:W-:Y:S01]  /*15260*/  @!P0 PRMT R53, R147, 0x5410, RZ ;  /* 0x0000541093358816 */ /* 0x000fe200000000ff */
[----:B------:R2:W2:Y:S01]  /*15270*/  LDL.S16 R132, [R1+0x4] ;  /* 0x0000040001847983 */ /* 0x0004a20000100600 */
[----:B------:R-:W-:Y:S02]  /*15280*/  ISETP.LE.U32.AND P0, PT, R122, UR16, PT ;  /* 0x000000107a007c0c */ /* 0x000fe4000bf03070 */
[----:B------:R-:W-:Y:S01]  /*15290*/  LOP3.LUT R122, R156, 0xffff, RZ, 0xc0, !PT ;  /* 0x0000ffff9c7a7812 */ /* 0x000fe200078ec0ff */
[----:B------:R-:W-:Y:S03]  /*152a0*/  STG.E.U16 [R108.64+0x80], R53 ;  /* 0x000080356c007986 */ /* 0x000fe6000c10151a */
[----:B------:R-:W-:Y:S04]  /*152b0*/  SHF.R.U32.HI R122, RZ, 0x8, R122 ;  /* 0x00000008ff7a7819 */ /* 0x000fe8000001167a */
[----:B------:R-:W-:Y:S01]  /*152c0*/  LOP3.LUT R122, R122, 0xffff, RZ, 0xc0, !PT ;  /* 0x0000ffff7a7a7812 */ /* 0x000fe200078ec0ff */
[----:B-1----:R-:W-:Y:S01]  /*152d0*/  IMAD.MOV.U32 R165, RZ, RZ, R2 ;  /* 0x000000ffffa57224 */ /* 0x002fe200078e0002 */
[----:B---3--:R-:W-:Y:S05]  /*152e0*/  @!P2 HADD2 R126, -R68.H0_H0, -RZ.H0_H0 ;  /* 0xa00000ff447ea230 */ /* 0x008fea0000000900 */
[----:B------:R-:W-:Y:S01]  /*152f0*/  PRMT R125, R126, 0x7610, R125 ;  /* 0x000076107e7d7816 */ /* 0x000fe2000000007d */
[----:B------:R1:W-:Y:S03]  /*15300*/  @!P2 STL.S16 [R1+0x1c], R126 ;  /* 0x00001c7e0100a387 */ /* 0x0003e60000100600 */
[----:B------:R-:W-:Y:S02]  /*15310*/  @!P2 PRMT R68, R125, 0x5410, RZ ;  /* 0x000054107d44a816 */ /* 0x000fe400000000ff */
[----:B------:R-:W-:Y:S01]  /*15320*/  ISETP.LE.U32.AND P2, PT, R122, UR16, PT ;  /* 0x000000107a007c0c */ /* 0x000fe2000bf43070 */
[----:B------:R3:W3:Y:S01]  /*15330*/  LDL.S16 R125, [R1+0x18] ;  /* 0x00001800017d7983 */ /* 0x0006e20000100600 */
[--C-:B------:R-:W-:Y:S03]  /*15340*/  SHF.R.U32.HI R122, RZ, 0x10, R156.reuse ;  /* 0x00000010ff7a7819 */ /* 0x100fe6000001169c */
[----:B------:R-:W-:Y:S01]  /*15350*/  STG.E.U16 [R108.64+0x82], R68 ;  /* 0x000082446c007986 */ /* 0x000fe2000c10151a */
[----:B------:R-:W-:Y:S07]  /*15360*/  LOP3.LUT R122, R122, 0xff, RZ, 0xc0, !PT ;  /* 0x000000ff7a7a7812 */ /* 0x000fee00078ec0ff */
[----:B------:R-:W-:Y:S01]  /*15370*/  @!P2 HADD2 R252, -R58.H0_H0, -RZ.H0_H0 ;  /* 0xa00000ff3afca230 */ /* 0x000fe20000000900 */
[----:B-1----:R1:W3:Y:S01]  /*15380*/  LDL.S16 R126, [R1+0x20] ;  /* 0x00002000017e7983 */ /* 0x0022e20000100600 */
[----:B------:R-:W-:Y:S05]  /*15390*/  @!P6 HADD2 R143, -R70.H0_H0, -RZ.H0_H0 ;  /* 0xa00000ff468fe230 */ /* 0x000fea0000000900 */
[----:B------:R-:W-:Y:S04]  /*153a0*/  PRMT R133, R143, 0x7610, R133 ;  /* 0x000076108f857816 */ /* 0x000fe80000000085 */
[----:B------:R-:W-:Y:S05]  /*153b0*/  @!P6 PRMT R70, R133, 0x5410, RZ ;  /* 0x000054108546e816 */ /* 0x000fea00000000ff */
[----:B------:R-:W-:Y:S01]  /*153c0*/  STG.E.U16 [R172.64+0x92], R70 ;  /* 0x00009246ac007986 */ /* 0x000fe2000c10151a */
[----:B----4-:R-:W-:Y:S05]  /*153d0*/  @!P4 HADD2 R146, -R50.H0_H0, -RZ.H0_H0 ;  /* 0xa00000ff3292c230 */ /* 0x010fea0000000900 */
[----:B------:R-:W-:Y:S01]  /*153e0*/  PRMT R135, R146, 0x7610, R135 ;  /* 0x0000761092877816 */ /* 0x000fe20000000087 */
[----:B------:R-:W-:Y:S03]  /*153f0*/  @!P4 STL.S16 [R1+0xc], R146 ;  /* 0x00000c920100c387 */ /* 0x000fe60000100600 */
[----:B------:R-:W-:Y:S01]  /*15400*/  @!P4 PRMT R50, R135, 0x5410, RZ ;  /* 0x000054108732c816 */ /* 0x000fe200000000ff */
[----:B------:R4:W-:Y:S01]  /*15410*/  @!P6 STL.S16 [R1+0x8], R143 ;  /* 0x0000088f0100e387 */ /* 0x0009e20000100600 */
[----:B------:R-:W-:Y:S01]  /*15420*/  ISETP.LE.U32.AND P4, PT, R122, UR16, PT ;  /* 0x000000107a007c0c */ /* 0x000fe2000bf83070 */
[----:B------:R-:W-:Y:S01]  /*15430*/  IMAD.WIDE.U32 R134, R134, -0x2daee0ad, RZ ;  /* 0xd2511f5386867825 */ /* 0x000fe200078e00ff */
[----:B------:R-:W-:Y:S01]  /*15440*/  SHF.R.U32.HI R122, RZ, 0x18, R156 ;  /* 0x00000018ff7a7819 */ /* 0x000fe2000001169c */
[----:B------:R1:W-:Y:S03]  /*15450*/  STG.E.U16 [R172.64+0x90], R50 ;  /* 0x00009032ac007986 */ /* 0x0003e6000c10151a */
[----:B------:R-:W-:Y:S02]  /*15460*/  LOP3.LUT R106, R135, UR24, R128, 0x96, !PT ;  /* 0x00000018876a7c12 */ /* 0x000fe4000f8e9680 */
[----:B------:R-:W-:Y:S02]  /*15470*/  ISETP.LE.U32.AND P6, PT, R122, UR16, PT ;  /* 0x000000107a007c0c */ /* 0x000fe4000bfc3070 */
[C---:B------:R-:W-:Y:S02]  /*15480*/  LOP3.LUT R75, R106.reuse, 0xffff, RZ, 0xc0, !PT ;  /* 0x0000ffff6a4b7812 */ /* 0x040fe400078ec0ff */
[----:B------:R-:W-:Y:S01]  /*15490*/  LOP3.LUT R122, R106, 0xff, RZ, 0xc0, !PT ;  /* 0x000000ff6a7a7812 */ /* 0x000fe200078ec0ff */
[----:B------:R-:W-:Y:S01]  /*154a0*/  @!P4 HADD2 R251, -R61.H0_H0, -RZ.H0_H0 ;  /* 0xa00000ff3dfbc230 */ /* 0x000fe20000000900 */
[----:B------:R-:W-:Y:S02]  /*154b0*/  SHF.R.U32.HI R75, RZ, 0x8, R75 ;  /* 0x00000008ff4b7819 */ /* 0x000fe4000001164b */
[--C-:B------:R-:W-:Y:S02]  /*154c0*/  SHF.R.U32.HI R74, RZ, 0x18, R106.reuse ;  /* 0x00000018ff4a7819 */ /* 0x100fe4000001166a */
[----:B------:R-:W-:Y:S02]  /*154d0*/  SHF.R.U32.HI R106, RZ, 0x10, R106 ;  /* 0x00000010ff6a7819 */ /* 0x000fe4000001166a */
[----:B------:R-:W-:Y:S02]  /*154e0*/  LOP3.LUT R75, R75, 0xffff, RZ, 0xc0, !PT ;  /* 0x0000ffff4b4b7812 */ /* 0x000fe400078ec0ff */
[----:B------:R-:W-:Y:S02]  /*154f0*/  LOP3.LUT R60, R106, 0xff, RZ, 0xc0, !PT ;  /* 0x000000ff6a3c7812 */ /* 0x000fe400078ec0ff */
[----:B------:R-:W-:Y:S01]  /*15500*/  LOP3.LUT R71, R134, 0xff, RZ, 0xc0, !PT ;  /* 0x000000ff86477812 */ /* 0x000fe200078ec0ff */
[----:B----4-:R-:W-:Y:S05]  /*15510*/  IMAD.WIDE.U32 R142, R142, -0x2daee0ad, RZ ;  /* 0xd2511f538e8e7825 */ /* 0x010fea00078e00ff */
[----:B------:R-:W-:Y:S02]  /*15520*/  LOP3.LUT R106, R143, UR24, R130, 0x96, !PT ;  /* 0x000000188f6a7c12 */ /* 0x000fe4000f8e9682 */
[----:B-1----:R-:W-:Y:S02]  /*15530*/  PRMT R50, R51, 0x7632, R50 ;  /* 0x0000763233327816 */ /* 0x002fe40000000032 */
[----:B------:R-:W-:Y:S02]  /*15540*/  LOP3.LUT R62, R106, 0xff, RZ, 0xc0, !PT ;  /* 0x000000ff6a3e7812 */ /* 0x000fe400078ec0ff */
[----:B------:R-:W-:Y:S01]  /*15550*/  SHF.R.U32.HI R70, RZ, 0x18, R142 ;  /* 0x00000018ff467819 */ /* 0x000fe2000001168e */
[----:B--2---:R-:W-:Y:S05]  /*15560*/  @!P5 HADD2 R132, -R67.H0_H0, -RZ.H0_H0 ;  /* 0xa00000ff4384d230 */ /* 0x004fea0000000900 */
[----:B------:R-:W-:Y:S01]  /*15570*/  PRMT R127, R132, 0x7610, R127 ;  /* 0x00007610847f7816 */ /* 0x000fe2000000007f */
[----:B------:R-:W-:Y:S03]  /*15580*/  @!P5 STL.S16 [R1+0x4], R132 ;  /* 0x000004840100d387 */ /* 0x000fe60000100600 */
[----:B------:R-:W-:Y:S02]  /*15590*/  @!P5 PRMT R67, R127, 0x5410, RZ ;  /* 0x000054107f43d816 */ /* 0x000fe400000000ff */
[----:B------:R-:W-:Y:S03]  /*155a0*/  ISETP.LE.U32.AND P5, PT, R122, UR16, PT ;  /* 0x000000107a007c0c */ /* 0x000fe6000bfa3070 */
[----:B------:R-:W-:Y:S01]  /*155b0*/  STG.E.U16 [R188.64+0x90], R67 ;  /* 0x00009043bc007986 */ /* 0x000fe2000c10151a */
[----:B---3--:R-:W-:Y:S05]  /*155c0*/  @!P0 HADD2 R125, -R59.H0_H0, -RZ.H0_H0 ;  /* 0xa00000ff3b7d8230 */ /* 0x008fea0000000900 */
[----:B------:R-:W-:Y:S01]  /*155d0*/  PRMT R124, R125, 0x7610, R124 ;  /* 0x000076107d7c7816 */ /* 0x000fe2000000007c */
[----:B------:R-:W-:Y:S05]  /*155e0*/  @!P3 HADD2 R126, -R66.H0_H0, -RZ.H0_H0 ;  /* 0xa00000ff427eb230 */ /* 0x000fea0000000900 */
[----:B------:R-:W-:Y:S01]  /*155f0*/  PRMT R123, R126, 0x7610, R123 ;  /* 0x000076107e7b7816 */ /* 0x000fe2000000007b */
[----:B------:R-:W-:Y:S03]  /*15600*/  @!P3 STL.S16 [R1+0x20], R126 ;  /* 0x0000207e0100b387 */ /* 0x000fe60000100600 */
[----:B------:R-:W-:Y:S01]  /*15610*/  @!P3 PRMT R66, R123, 0x5410, RZ ;  /* 0x000054107b42b816 */ /* 0x000fe200000000ff */
[----:B------:R-:W-:Y:S01]  /*15620*/  @!P0 STL.S16 [R1+0x18], R125 ;  /* 0x0000187d01008387 */ /* 0x000fe20000100600 */
[----:B------:R-:W-:Y:S02]  /*15630*/  ISETP.LE.U32.AND P3, PT, R75, UR16, PT ;  /* 0x000000104b007c0c */ /* 0x000fe4000bf63070 */
[----:B------:R-:W-:Y:S01]  /*15640*/  PRMT R75, R59, 0x5410, R58 ;  /* 0x000054103b4b7816 */ /* 0x000fe2000000003a */
[----:B------:R1:W2:Y:S01]  /*15650*/  LDL.S16 R123, [R1] ;  /* 0x00000000017b7983 */ /* 0x0002a20000100600 */
[----:B------:R-:W-:Y:S02]  /*15660*/  @!P2 PRMT R58, R252, 0x5410, RZ ;  /* 0x00005410fc3aa816 */ /* 0x000fe400000000ff */
[----:B------:R-:W-:Y:S01]  /*15670*/  ISETP.LE.U32.AND P2, PT, R60, UR16, PT ;  /* 0x000000103c007c0c */ /* 0x000fe2000bf43070 */
[----:B------:R-:W-:Y:S01]  /*15680*/  STG.E.U16 [R188.64+0x92], R66 ;  /* 0x00009242bc007986 */ /* 0x000fe2000c10151a */
[C---:B------:R-:W-:Y:S02]  /*15690*/  PRMT R60, R61.reuse, 0x7632, R60 ;  /* 0x000076323d3c7816 */ /* 0x040fe4000000003c */
[----:B------:R-:W-:Y:S01]  /*156a0*/  @!P0 PRMT R59, R124, 0x5410, RZ ;  /* 0x000054107c3b8816 */ /* 0x000fe200000000ff */
[----:B------:R-:W-:Y:S01]  /*156b0*/  STG.E.U16 [R110.64+0x90], R58 ;  /* 0x0000903a6e007986 */ /* 0x000fe2000c10151a */
[----:B------:R-:W-:Y:S01]  /*156c0*/  ISETP.LE.U32.AND P0, PT, R74, UR16, PT ;  /* 0x000000104a007c0c */ /* 0x000fe2000bf03070 */
[----:B------:R-:W-:Y:S01]  /*156d0*/  @!P6 HADD2 R250, -R60.H0_H0, -RZ.H0_H0 ;  /* 0xa00000ff3cfae230 */ /* 0x000fe20000000900 */
[----:B------:R-:W-:Y:S01]  /*156e0*/  PRMT R74, R61, 0x5410, R60 ;  /* 0x000054103d4a7816 */ /* 0x000fe2000000003c */
[----:B------:R-:W-:Y:S01]  /*156f0*/  STG.E.U16 [R110.64+0x8e], R59 ;  /* 0x00008e3b6e007986 */ /* 0x000fe2000c10151a */
[----:B------:R-:W-:Y:S02]  /*15700*/  @!P4 PRMT R61, R251, 0x5410, RZ ;  /* 0x00005410fb3dc816 */ /* 0x000fe400000000ff */
[----:B------:R-:W-:Y:S01]  /*15710*/  ISETP.LE.U32.AND P4, PT, R62, UR16, PT ;  /* 0x000000103e007c0c */ /* 0x000fe2000bf83070 */
[----:B------:R-:W-:Y:S01]  /*15720*/  @!P2 HADD2 R244, -R65.H0_H0, -RZ.H0_H0 ;  /* 0xa00000ff41f4a230 */ /* 0x000fe20000000900 */
[----:B------:R-:W-:Y:S01]  /*15730*/  LOP3.LUT R62, R106, 0xffff, RZ, 0xc0, !PT ;  /* 0x0000ffff6a3e7812 */ /* 0x000fe200078ec0ff */
[----:B------:R-:W-:Y:S01]  /*15740*/  STG.E.U16 [R108.64+0x90], R61 ;  /* 0x0000903d6c007986 */ /* 0x000fe2000c10151a */
[----:B------:R-:W-:Y:S02]  /*15750*/  @!P6 PRMT R60, R250, 0x5410, RZ ;  /* 0x00005410fa3ce816 */ /* 0x000fe400000000ff */
[--C-:B------:R-:W-:Y:S01]  /*15760*/  SHF.R.U32.HI R72, RZ, 0x8, R62.reuse ;  /* 0x00000008ff487819 */ /* 0x100fe2000001163e */
[----:B------:R-:W-:Y:S01]  /*15770*/  @!P0 HADD2 R243, -R64.H0_H0, -RZ.H0_H0 ;  /* 0xa00000ff40f38230 */ /* 0x000fe20000000900 */
[C---:B------:R-:W-:Y:S01]  /*15780*/  PRMT R62, R63.reuse, 0x7632, R62 ;  /* 0x000076323f3e7816 */ /* 0x040fe2000000003e */
[----:B------:R-:W-:Y:S01]  /*15790*/  STG.E.U16 [R108.64+0x92], R60 ;  /* 0x0000923c6c007986 */ /* 0x000fe2000c10151a */
[----:B------:R-:W-:Y:S02]  /*157a0*/  LOP3.LUT R72, R72, 0xffff, RZ, 0xc0, !PT ;  /* 0x0000ffff48487812 */ /* 0x000fe400078ec0ff */
[----:B------:R-:W-:Y:S01]  /*157b0*/  PRMT R73, R63, 0x5410, R62 ;  /* 0x000054103f497816 */ /* 0x000fe2000000003e */
[----:B------:R-:W-:Y:S01]  /*157c0*/  @!P3 HADD2 R248, -R62.H0_H0, -RZ.H0_H0 ;  /* 0xa00000ff3ef8b230 */ /* 0x000fe20000000900 */
[----:B------:R-:W-:Y:S01]  /*157d0*/  ISETP.LE.U32.AND P6, PT, R72, UR16, PT ;  /* 0x0000001048007c0c */ /* 0x000fe2000bfc3070 */
[----:B------:R-:W-:Y:S01]  /*157e0*/  @!P4 HADD2 R237, -R57.H0_H0, -RZ.H0_H0 ;  /* 0xa00000ff39edc230 */ /* 0x000fe20000000900 */
[--C-:B------:R-:W-:Y:S02]  /*157f0*/  SHF.R.U32.HI R72, RZ, 0x18, R106.reuse ;  /* 0x00000018ff487819 */ /* 0x100fe4000001166a */
[----:B------:R-:W-:Y:S02]  /*15800*/  SHF.R.U32.HI R106, RZ, 0x10, R106 ;  /* 0x00000010ff6a7819 */ /* 0x000fe4000001166a */
[----:B------:R-:W-:Y:S02]  /*15810*/  @!P3 PRMT R62, R248, 0x5410, RZ ;  /* 0x00005410f83eb816 */ /* 0x000fe400000000ff */
[----:B------:R-:W-:Y:S02]  /*15820*/  ISETP.LE.U32.AND P3, PT, R71, UR16, PT ;  /* 0x0000001047007c0c */ /* 0x000fe4000bf63070 */
[----:B------:R-:W-:Y:S01]  /*15830*/  LOP3.LUT R71, R134, 0xffff, RZ, 0xc0, !PT ;  /* 0x0000ffff86477812 */ /* 0x000fe200078ec0ff */
[----:B------:R-:W-:Y:S01]  /*15840*/  STG.E.U16 [R172.64+0xa2], R62 ;  /* 0x0000a23eac007986 */ /* 0x000fe2000c10151a */
[----:B------:R-:W-:Y:S01]  /*15850*/  LOP3.LUT R69, R106, 0xff, RZ, 0xc0, !PT ;  /* 0x000000ff6a457812 */ /* 0x000fe200078ec0ff */
[----:B------:R-:W-:Y:S01]  /*15860*/  @!P6 HADD2 R236, -R55.H0_H0, -RZ.H0_H0 ;  /* 0xa00000ff37ece230 */ /* 0x000fe20000000900 */
[----:B------:R-:W-:Y:S02]  /*15870*/  SHF.R.U32.HI R71, RZ, 0x8, R71 ;  /* 0x00000008ff477819 */ /* 0x000fe40000011647 */
[----:B------:R-:W-:Y:S04]  /*15880*/  SHF.R.U32.HI R106, RZ, 0x10, R142 ;  /* 0x00000010ff6a7819 */ /* 0x000fe8000001168e */
[----:B------:R-:W-:Y:S01]  /*15890*/  LOP3.LUT R106, R106, 0xff, RZ, 0xc0, !PT ;  /* 0x000000ff6a6a7812 */ /* 0x000fe200078ec0ff */
[----:B------:R-:W-:Y:S02]  /*158a0*/  @!P3 HADD2 R230, -R51.H0_H0, -RZ.H0_H0 ;  /* 0xa00000ff33e6b230 */ /* 0x000fe40000000900 */
[----:B--2---:R-:W-:Y:S05]  /*158b0*/  @!P5 HADD2 R123, -R63.H0_H0, -RZ.H0_H0 ;  /* 0xa00000ff3f7bd230 */ /* 0x004fea0000000900 */
[----:B------:R-:W-:Y:S01]  /*158c0*/  PRMT R122, R123, 0x7610, R122 ;  /* 0x000076107b7a7816 */ /* 0x000fe2000000007a */
[----:B------:R-:W-:Y:S03]  /*158d0*/  @!P5 STL.S16 [R1], R123 ;  /* 0x0000007b0100d387 */ /* 0x000fe60000100600 */
[----:B------:R-:W-:Y:S01]  /*158e0*/  @!P5 PRMT R63, R122, 0x5410, RZ ;  /* 0x000054107a3fd816 */ /* 0x000fe200000000ff */
[----:B------:R1:W2:Y:S01]  /*158f0*/  LDL.S16 R162, [R1+0x34] ;  /* 0x0000340001a27983 */ /* 0x0002a20000100600 */
[----:B------:R-:W-:Y:S02]  /*15900*/  ISETP.LE.U32.AND P5, PT, R72, UR16, PT ;  /* 0x0000001048007c0c */ /* 0x000fe4000bfa3070 */
[----:B------:R-:W-:Y:S01]  /*15910*/  PRMT R72, R65, 0x5410, R64 ;  /* 0x0000541041487816 */ /* 0x000fe20000000040 */
[----:B------:R1:W3:Y:S01]  /*15920*/  LDL.S16 R147, [R1+0x4c] ;  /* 0x00004c0001937983 */ /* 0x0002e20000100600 */
[----:B------:R-:W-:Y:S02]  /*15930*/  @!P2 PRMT R65, R244, 0x5410, RZ ;  /* 0x00005410f441a816 */ /* 0x000fe400000000ff */
[----:B------:R-:W-:Y:S01]  /*15940*/  ISETP.LE.U32.AND P2, PT, R69, UR16, PT ;  /* 0x0000001045007c0c */ /* 0x000fe2000bf43070 */
[----:B------:R1:W4:Y:S01]  /*15950*/  LDL.S16 R146, [R1+0x3c] ;  /* 0x00003c0001927983 */ /* 0x0003220000100600 */
[----:B------:R-:W-:Y:S02]  /*15960*/  LOP3.LUT R69, R71, 0xffff, RZ, 0xc0, !PT ;  /* 0x0000ffff47457812 */ /* 0x000fe400078ec0ff */
[----:B------:R-:W-:Y:S01]  /*15970*/  @!P0 PRMT R64, R243, 0x5410, RZ ;  /* 0x00005410f3408816 */ /* 0x000fe200000000ff */
[----:B------:R-:W-:Y:S01]  /*15980*/  STG.E.U16 [R172.64+0xa0], R63 ;  /* 0x0000a03fac007986 */ /* 0x000fe2000c10151a */
[----:B------:R-:W-:Y:S02]  /*15990*/  ISETP.LE.U32.AND P0, PT, R69, UR16, PT ;  /* 0x0000001045007c0c */ /* 0x000fe4000bf03070 */
[--C-:B------:R-:W-:Y:S01]  /*159a0*/  SHF.R.U32.HI R69, RZ, 0x10, R134.reuse ;  /* 0x00000010ff457819 */ /* 0x100fe20000011686 */
[----:B------:R-:W-:Y:S01]  /*159b0*/  STG.E.U16 [R188.64+0xa0], R65 ;  /* 0x0000a041bc007986 */ /* 0x000fe2000c10151a */
[----:B------:R-:W-:Y:S02]  /*159c0*/  SHF.R.U32.HI R71, RZ, 0x18, R134 ;  /* 0x00000018ff477819 */ /* 0x000fe40000011686 */
[----:B------:R-:W-:Y:S01]  /*159d0*/  LOP3.LUT R53, R69, 0xff, RZ, 0xc0, !PT ;  /* 0x000000ff45357812 */ /* 0x000fe200078ec0ff */
[----:B------:R-:W-:Y:S01]  /*159e0*/  @!P2 HADD2 R235, -R54.H0_H0, -RZ.H0_H0 ;  /* 0xa00000ff36eba230 */ /* 0x000fe20000000900 */
[----:B------:R-:W-:Y:S01]  /*159f0*/  PRMT R69, R57, 0x5410, R55 ;  /* 0x0000541039457816 */ /* 0x000fe20000000037 */
[----:B------:R-:W-:Y:S01]  /*15a00*/  STG.E.U16 [R188.64+0xa2], R64 ;  /* 0x0000a240bc007986 */ /* 0x000fe2000c10151a */
[----:B------:R-:W-:Y:S02]  /*15a10*/  @!P4 PRMT R57, R237, 0x5410, RZ ;  /* 0x00005410ed39c816 */ /* 0x000fe400000000ff */
        /* <DEDUP_REMOVED lines=8> */
[----:B------:R1:W-:Y:S01]  /*15aa0*/  STG.E.U16 [R110.64+0xa0], R55 ;  /* 0x0000a0376e007986 */ /* 0x0003e2000c10151a */
[----:B------:R-:W-:Y:S02]  /*15ab0*/  PRMT R68, R54, 0x5410, R53 ;  /* 0x0000541036447816 */ /* 0x000fe40000000035 */
[----:B------:R-:W-:Y:S02]  /*15ac0*/  @!P2 PRMT R54, R235, 0x5410, RZ ;  /* 0x00005410eb36a816 */ /* 0x000fe400000000ff */
[----:B------:R-:W-:Y:S02]  /*15ad0*/  ISETP.LE.U32.AND P2, PT, R71, UR16, PT ;  /* 0x0000001047007c0c */ /* 0x000fe4000bf43070 */
[----:B------:R-:W-:Y:S01]  /*15ae0*/  LOP3.LUT R71, R142, 0xffff, RZ, 0xc0, !PT ;  /* 0x0000ffff8e477812 */ /* 0x000fe200078ec0ff */
[----:B------:R1:W-:Y:S01]  /*15af0*/  STG.E.U16 [R108.64+0xa0], R54 ;  /* 0x0000a0366c007986 */ /* 0x0003e2000c10151a */
[----:B------:R-:W-:Y:S02]  /*15b00*/  @!P5 PRMT R53, R232, 0x5410, RZ ;  /* 0x00005410e835d816 */ /* 0x000fe400000000ff */
[----:B------:R-:W-:Y:S03]  /*15b10*/  SHF.R.U32.HI R71, RZ, 0x8, R71 ;  /* 0x00000008ff477819 */ /* 0x000fe60000011647 */
[----:B------:R1:W-:Y:S01]  /*15b20*/  STG.E.U16 [R108.64+0xa2], R53 ;  /* 0x0000a2356c007986 */ /* 0x0003e2000c10151a */
[----:B------:R-:W-:Y:S04]  /*15b30*/  LOP3.LUT R71, R71, 0xffff, RZ, 0xc0, !PT ;  /* 0x0000ffff47477812 */ /* 0x000fe800078ec0ff */
[----:B------:R-:W-:Y:S02]  /*15b40*/  ISETP.LE.U32.AND P5, PT, R71, UR16, PT ;  /* 0x0000001047007c0c */ /* 0x000fe4000bfa3070 */
[----:B------:R-:W-:Y:S02]  /*15b50*/  PRMT R71, R51, 0x5410, R50 ;  /* 0x0000541033477816 */ /* 0x000fe40000000032 */
[----:B------:R-:W-:Y:S02]  /*15b60*/  @!P3 PRMT R51, R230, 0x5410, RZ ;  /* 0x00005410e633b816 */ /* 0x000fe400000000ff */
[----:B------:R-:W-:Y:S02]  /*15b70*/  ISETP.LE.U32.AND P3, PT, R106, UR16, PT ;  /* 0x000000106a007c0c */ /* 0x000fe4000bf63070 */
[----:B------:R-:W-:Y:S01]  /*15b80*/  @!P0 PRMT R50, R229, 0x5410, RZ ;  /* 0x00005410e5328816 */ /* 0x000fe200000000ff */
[----:B------:R2:W4:Y:S01]  /*15b90*/  LDL.S16 R106, [R1+0x24] ;  /* 0x00002400016a7983 */ /* 0x0005220000100600 */
[----:B------:R-:W-:Y:S01]  /*15ba0*/  ISETP.LE.U32.AND P0, PT, R70, UR16, PT ;  /* 0x0000001046007c0c */ /* 0x000fe2000bf03070 */
[----:B------:R-:W-:Y:S01]  /*15bb0*/  IMAD.U32 R70, RZ, RZ, UR21 ;  /* 0x00000015ff467e24 */ /* 0x000fe2000f8e00ff */
[----:B-1----:R-:W-:Y:S01]  /*15bc0*/  PRMT R55, R119, 0x7610, R55 ;  /* 0x0000761077377816 */ /* 0x002fe20000000037 */
[----:B------:R-:W-:Y:S03]  /*15bd0*/  STG.E.U16 [R172.64+0xb0], R51 ;  /* 0x0000b033ac007986 */ /* 0x000fe6000c10151a */
[----:B------:R-:W-:Y:S01]  /*15be0*/  LOP3.LUT R70, R163, UR28, R70, 0x96, !PT ;  /* 0x0000001ca3467c12 */ /* 0x000fe2000f8e9646 */
[----:B------:R1:W-:Y:S01]  /*15bf0*/  STG.E.U16 [R172.64+0xb2], R50 ;  /* 0x0000b232ac007986 */ /* 0x0003e2000c10151a */
[----:B------:R-:W-:Y:S03]  /*15c00*/  PRMT R54, R119, 0x7632, R54 ;  /* 0x0000763277367816 */ /* 0x000fe60000000036 */
[----:B------:R-:W-:Y:S05]  /*15c10*/  IMAD.WIDE.U32 R124, R70, -0x326172a9, RZ ;  /* 0xcd9e8d57467c7825 */ /* 0x000fea00078e00ff */
[----:B------:R-:W-:Y:S02]  /*15c20*/  LOP3.LUT R66, R125, UR23, R208, 0x96, !PT ;  /* 0x000000177d427c12 */ /* 0x000fe4000f8e96d0 */
[----:B------:R-:W-:Y:S02]  /*15c30*/  LOP3.LUT R58, R151, UR25, R124, 0x96, !PT ;  /* 0x00000019973a7c12 */ /* 0x000fe4000f8e967c */
[----:B------:R-:W-:Y:S01]  /*15c40*/  LOP3.LUT R53, R125, UR23, R160, 0x96, !PT ;  /* 0x000000177d357c12 */ /* 0x000fe2000f8e96a0 */
[----:B------:R-:W-:Y:S04]  /*15c50*/  IMAD.WIDE.U32 R66, R66, -0x2daee0ad, RZ ;  /* 0xd2511f5342427825 */ /* 0x000fe800078e00ff */
[----:B------:R-:W-:Y:S01]  /*15c60*/  IMAD.WIDE.U32 R132, R58, -0x2daee0ad, RZ ;  /* 0xd2511f533a847825 */ /* 0x000fe200078e00ff */
[----:B------:R-:W-:Y:S02]  /*15c70*/  LOP3.LUT R59, R67, UR22, R170, 0x96, !PT ;  /* 0x00000016433b7c12 */ /* 0x000fe4000f8e96aa */
[----:B------:R-:W-:Y:S02]  /*15c80*/  PRMT R67, R55, 0x5410, R54 ;  /* 0x0000541037437816 */ /* 0x000fe40000000036 */
[----:B------:R-:W-:Y:S01]  /*15c90*/  LOP3.LUT R58, R133, UR18, R66, 0x96, !PT ;  /* 0x00000012853a7c12 */ /* 0x000fe2000f8e9642 */
[----:B------:R-:W-:Y:S01]  /*15ca0*/  IMAD.WIDE.U32 R122, R59, -0x326172a9, RZ ;  /* 0xcd9e8d573b7a7825 */ /* 0x000fe200078e00ff */
[----:B-1----:R-:W-:Y:S03]  /*15cb0*/  PRMT R50, R117, 0x7632, R50 ;  /* 0x0000763275327816 */ /* 0x002fe60000000032 */
[----:B------:R-:W-:Y:S01]  /*15cc0*/  IMAD.WIDE.U32 R62, R58, -0x326172a9, RZ ;  /* 0xcd9e8d573a3e7825 */ /* 0x000fe200078e00ff */
[----:B------:R-:W-:Y:S02]  /*15cd0*/  LOP3.LUT R59, R123, UR19, R150, 0x96, !PT ;  /* 0x000000137b3b7c12 */ /* 0x000fe4000f8e9696 */
[----:B------:R-:W-:Y:S02]  /*15ce0*/  PRMT R58, R121, 0x7610, R58 ;  /* 0x00007610793a7816 */ /* 0x000fe4000000003a */
[----:B------:R-:W-:Y:S01]  /*15cf0*/  LOP3.LUT R122, R63, UR14, R122, 0x96, !PT ;  /* 0x0000000e3f7a7c12 */ /* 0x000fe2000f8e967a */
[----:B------:R-:W-:Y:S01]  /*15d00*/  IMAD.WIDE.U32 R126, R59, -0x2daee0ad, RZ ;  /* 0xd2511f533b7e7825 */ /* 0x000fe200078e00ff */
[----:B------:R-:W-:Y:S03]  /*15d10*/  PRMT R59, R121, 0x7632, R59 ;  /* 0x00007632793b7816 */ /* 0x000fe6000000003b */
[----:B------:R-:W-:Y:S01]  /*15d20*/  IMAD.WIDE.U32 R122, R122, -0x2daee0ad, RZ ;  /* 0xd2511f537a7a7825 */ /* 0x000fe200078e00ff */
[----:B------:R-:W-:Y:S02]  /*15d30*/  PRMT R70, R58, 0x5410, R59 ;  /* 0x000054103a467816 */ /* 0x000fe4000000003b */
[----:B------:R-:W-:Y:S02]  /*15d40*/  LOP3.LUT R132, R127, UR13, R132, 0x96, !PT ;  /* 0x0000000d7f847c12 */ /* 0x000fe4000f8e9684 */
[----:B------:R-:W-:Y:S03]  /*15d50*/  LOP3.LUT R126, R123, UR9, R126, 0x96, !PT ;  /* 0x000000097b7e7c12 */ /* 0x000fe6000f8e967e */
[----:B------:R-:W-:Y:S04]  /*15d60*/  IMAD.WIDE.U32 R132, R132, -0x326172a9, RZ ;  /* 0xcd9e8d5784847825 */ /* 0x000fe800078e00ff */
[----:B------:R-:W-:Y:S01]  /*15d70*/  IMAD.WIDE.U32 R126, R126, -0x326172a9, RZ ;  /* 0xcd9e8d577e7e7825 */ /* 0x000fe200078e00ff */
[----:B------:R-:W-:Y:S04]  /*15d80*/  LOP3.LUT R62, R133, UR10, R62, 0x96, !PT ;  /* 0x0000000a853e7c12 */ /* 0x000fe8000f8e963e */
[----:B------:R-:W-:Y:S04]  /*15d90*/  LOP3.LUT R60, R127, UR4, R132, 0x96, !PT ;  /* 0x000000047f3c7c12 */ /* 0x000fe8000f8e9684 */
[----:B------:R-:W-:Y:S01]  /*15da0*/  LOP3.LUT R57, R60, 0xff, RZ, 0xc0, !PT ;  /* 0x000000ff3c397812 */ /* 0x000fe200078ec0ff */
[----:B--2---:R-:W-:Y:S02]  /*15db0*/  @!P4 HADD2 R162, -R58.H0_H0, -RZ.H0_H0 ;  /* 0xa00000ff3aa2c230 */ /* 0x004fe40000000900 */
[----:B---3--:R-:W-:Y:S03]  /*15dc0*/  @!P6 HADD2 R147, -R59.H0_H0, -RZ.H0_H0 ;  /* 0xa00000ff3b93e230 */ /* 0x008fe60000000900 */
[----:B------:R-:W-:Y:S01]  /*15dd0*/  PRMT R66, R162, 0x7610, R66 ;  /* 0x00007610a2427816 */ /* 0x000fe20000000042 */
[----:B------:R-:W-:Y:S01]  /*15de0*/  @!P4 STL.S16 [R1+0x34], R162 ;  /* 0x000034a20100c387 */ /* 0x000fe20000100600 */
[----:B----4-:R-:W-:Y:S02]  /*15df0*/  @!P2 HADD2 R146, -R55.H0_H0, -RZ.H0_H0 ;  /* 0xa00000ff3792a230 */ /* 0x010fe40000000900 */
[----:B------:R-:W-:Y:S01]  /*15e00*/  @!P4 PRMT R58, R66, 0x5410, RZ ;  /* 0x00005410423ac816 */ /* 0x000fe200000000ff */
[----:B------:R-:W-:Y:S01]  /*15e10*/  @!P6 STL.S16 [R1+0x4c], R147 ;  /* 0x00004c930100e387 */ /* 0x000fe20000100600 */
[----:B------:R-:W-:Y:S02]  /*15e20*/  ISETP.LE.U32.AND P4, PT, R57, UR16, PT ;  /* 0x0000001039007c0c */ /* 0x000fe4000bf83070 */
[----:B------:R-:W-:Y:S01]  /*15e30*/  LOP3.LUT R57, R60, 0xffff, RZ, 0xc0, !PT ;  /* 0x0000ffff3c397812 */ /* 0x000fe200078ec0ff */
[----:B------:R1:W-:Y:S01]  /*15e40*/  @!P2 STL.S16 [R1+0x3c], R146 ;  /* 0x00003c920100a387 */ /* 0x0003e20000100600 */
[----:B------:R-:W-:Y:S02]  /*15e50*/  PRMT R65, R147, 0x7610, R65 ;  /* 0x0000761093417816 */ /* 0x000fe40000000041 */
[----:B------:R-:W-:Y:S01]  /*15e60*/  SHF.R.U32.HI R57, RZ, 0x8, R57 ;  /* 0x00000008ff397819 */ /* 0x000fe20000011639 */
[----:B------:R2:W3:Y:S01]  /*15e70*/  LDL.S16 R66, [R1+0x38] ;  /* 0x0000380001427983 */ /* 0x0004e20000100600 */
[----:B------:R-:W-:Y:S02]  /*15e80*/  PRMT R64, R146, 0x7610, R64 ;  /* 0x0000761092407816 */ /* 0x000fe40000000040 */
[----:B------:R-:W-:Y:S01]  /*15e90*/  LOP3.LUT R57, R57, 0xffff, RZ, 0xc0, !PT ;  /* 0x0000ffff39397812 */ /* 0x000fe200078ec0ff */
[----:B------:R-:W-:Y:S01]  /*15ea0*/  STG.E.U16 [R188.64+0xb0], R58 ;  /* 0x0000b03abc007986 */ /* 0x000fe2000c10151a */
[----:B------:R-:W-:Y:S02]  /*15eb0*/  @!P6 PRMT R59, R65, 0x5410, RZ ;  /* 0x00005410413be816 */ /* 0x000fe400000000ff */
[----:B------:R-:W-:Y:S02]  /*15ec0*/  ISETP.LE.U32.AND P6, PT, R57, UR16, PT ;  /* 0x0000001039007c0c */ /* 0x000fe4000bfc3070 */
[----:B------:R-:W-:Y:S01]  /*15ed0*/  SHF.R.U32.HI R57, RZ, 0x18, R60 ;  /* 0x00000018ff397819 */ /* 0x000fe2000001163c */
[----:B------:R-:W-:Y:S01]  /*15ee0*/  STG.E.U16 [R188.64+0xb2], R59 ;  /* 0x0000b23bbc007986 */ /* 0x000fe2000c10151a */
[----:B------:R-:W-:Y:S01]  /*15ef0*/  @!P2 PRMT R55, R64, 0x5410, RZ ;  /* 0x000054104037a816 */ /* 0x000fe200000000ff */
[----:B------:R-:W-:Y:S01]  /*15f00*/  IMAD.WIDE.U32 R64, R53, -0x2daee0ad, RZ ;  /* 0xd2511f5335407825 */ /* 0x000fe200078e00ff */
[----:B------:R-:W-:Y:S02]  /*15f10*/  ISETP.LE.U32.AND P2, PT, R57, UR16, PT ;  /* 0x0000001039007c0c */ /* 0x000fe4000bf43070 */
[----:B------:R-:W-:Y:S01]  /*15f20*/  LOP3.LUT R57, R141, UR25, R124, 0x96, !PT ;  /* 0x000000198d397c12 */ /* 0x000fe2000f8e967c */
[----:B------:R4:W-:Y:S01]  /*15f30*/  STG.E.U16 [R110.64+0xae], R55 ;  /* 0x0000ae376e007986 */ /* 0x0009e2000c10151a */
[----:B------:R-:W-:Y:S02]  /*15f40*/  LOP3.LUT R53, R65, UR22, R148, 0x96, !PT ;  /* 0x0000001641357c12 */ /* 0x000fe4000f8e9694 */
[----:B------:R-:W-:Y:S01]  /*15f50*/  SHF.R.U32.HI R60, RZ, 0x10, R60 ;  /* 0x00000010ff3c7819 */ /* 0x000fe2000001163c */
[----:B-1----:R-:W-:Y:S03]  /*15f60*/  IMAD.WIDE.U32 R146, R57, -0x2daee0ad, RZ ;  /* 0xd2511f5339927825 */ /* 0x002fe600078e00ff */
[----:B------:R-:W-:Y:S01]  /*15f70*/  LOP3.LUT R60, R60, 0xff, RZ, 0xc0, !PT ;  /* 0x000000ff3c3c7812 */ /* 0x000fe200078ec0ff */
[----:B------:R-:W-:Y:S01]  /*15f80*/  IMAD.WIDE.U32 R124, R53, -0x326172a9, RZ ;  /* 0xcd9e8d57357c7825 */ /* 0x000fe200078e00ff */
[----:B------:R-:W-:Y:S04]  /*15f90*/  LOP3.LUT R51, R147, UR18, R64, 0x96, !PT ;  /* 0x0000001293337c12 */ /* 0x000fe8000f8e9640 */
[----:B------:R-:W-:Y:S05]  /*15fa0*/  LOP3.LUT R140, R125, UR19, R140, 0x96, !PT ;  /* 0x000000137d8c7c12 */ /* 0x000fea000f8e968c */
[----:B------:R-:W-:Y:S05]  /*15fb0*/  IMAD.WIDE.U32 R140, R140, -0x2daee0ad, RZ ;  /* 0xd2511f538c8c7825 */ /* 0x000fea00078e00ff */
[----:B------:R-:W-:Y:S02]  /*15fc0*/  LOP3.LUT R146, R141, UR13, R146, 0x96, !PT ;  /* 0x0000000d8d927c12 */ /* 0x000fe4000f8e9692 */
[----:B----4-:R-:W-:Y:S01]  /*15fd0*/  PRMT R55, R120, 0x7610, R55 ;  /* 0x0000761078377816 */ /* 0x010fe20000000037 */
[----:B------:R-:W-:Y:S02]  /*15fe0*/  @!P5 HADD2 R106, -R54.H0_H0, -RZ.H0_H0 ;  /* 0xa00000ff366ad230 */ /* 0x000fe40000000900 */
[----:B------:R-:W-:Y:S03]  /*15ff0*/  IMAD.WIDE.U32 R146, R146, -0x326172a9, RZ ;  /* 0xcd9e8d5792927825 */ /* 0x000fe600078e00ff */
[----:B------:R-:W-:Y:S01]  /*16000*/  PRMT R61, R106, 0x7610, R61 ;  /* 0x000076106a3d7816 */ /* 0x000fe2000000003d */
[----:B------:R1:W-:Y:S03]  /*16010*/  @!P5 STL.S16 [R1+0x24], R106 ;  /* 0x0000246a0100d387 */ /* 0x0003e60000100600 */
[----:B------:R-:W-:Y:S01]  /*16020*/  @!P5 PRMT R54, R61, 0x5410, RZ ;  /* 0x000054103d36d816 */ /* 0x000fe200000000ff */
[----:B------:R2:W4:Y:S01]  /*16030*/  LDL.S16 R160, [R1+0x50] ;  /* 0x0000500001a07983 */ /* 0x0005220000100600 */
[----:B------:R-:W-:Y:S01]  /*16040*/  ISETP.LE.U32.AND P5, PT, R60, UR16, PT ;  /* 0x000000103c007c0c */ /* 0x000fe2000bfa3070 */
[----:B------:R-:W-:Y:S01]  /*16050*/  IMAD.WIDE.U32 R60, R51, -0x326172a9, RZ ;  /* 0xcd9e8d57333c7825 */ /* 0x000fe200078e00ff */
[----:B------:R-:W-:Y:S01]  /*16060*/  PRMT R51, R117, 0x7610, R51 ;  /* 0x0000761075337816 */ /* 0x000fe20000000033 */
[----:B------:R2:W2:Y:S03]  /*16070*/  LDL.S16 R149, [R1+0x54] ;  /* 0x0000540001957983 */ /* 0x0004a60000100600 */
[----:B------:R-:W-:Y:S01]  /*16080*/  LOP3.LUT R124, R61, UR14, R124, 0x96, !PT ;  /* 0x0000000e3d7c7c12 */ /* 0x000fe2000f8e967c */
[----:B------:R2:W2:Y:S04]  /*16090*/  LDL.S16 R148, [R1+0x48] ;  /* 0x0000480001947983 */ /* 0x0004a80000100600 */
[----:B------:R2:W2:Y:S01]  /*160a0*/  LDL.S16 R121, [R1+0x30] ;  /* 0x0000300001797983 */ /* 0x0004a20000100600 */
[----:B------:R-:W-:Y:S03]  /*160b0*/  IMAD.WIDE.U32 R124, R124, -0x2daee0ad, RZ ;  /* 0xd2511f537c7c7825 */ /* 0x000fe600078e00ff */
[----:B------:R2:W2:Y:S02]  /*160c0*/  LDL.S16 R119, [R1+0x2c] ;  /* 0x00002c0001777983 */ /* 0x0004a40000100600 */
[----:B------:R-:W-:Y:S02]  /*160d0*/  LOP3.LUT R140, R125, UR9, R140, 0x96, !PT ;  /* 0x000000097d8c7c12 */ /* 0x000fe4000f8e968c */
[----:B------:R-:W-:Y:S01]  /*160e0*/  STG.E.U16 [R110.64+0xb0], R54 ;  /* 0x0000b0366e007986 */ /* 0x000fe2000c10151a */
[----:B-1----:R-:W-:Y:S02]  /*160f0*/  LOP3.LUT R106, R147, UR10, R60, 0x96, !PT ;  /* 0x0000000a936a7c12 */ /* 0x002fe4000f8e963c */
[----:B------:R-:W-:Y:S05]  /*16100*/  IMAD.WIDE.U32 R140, R140, -0x326172a9, RZ ;  /* 0xcd9e8d578c8c7825 */ /* 0x000fea00078e00ff */
[----:B------:R-:W-:Y:S01]  /*16110*/  LOP3.LUT R57, R141, UR4, R146, 0x96, !PT ;  /* 0x000000048d397c12 */ /* 0x000fe2000f8e9692 */
[----:B------:R-:W-:Y:S03]  /*16120*/  UIADD3 UR4, UR20, 0x3c6ef372, URZ ;  /* 0x3c6ef37214047890 */ /* 0x000fe6000fffe03f */
[----:B------:R-:W-:Y:S03]  /*16130*/  LOP3.LUT R53, R57, 0xff, RZ, 0xc0, !PT ;  /* 0x000000ff39357812 */ /* 0x000fe600078ec0ff */
[----:B------:R-:W-:Y:S01]  /*16140*/  LOP3.LUT R192, R151, UR4, R192, 0x96, !PT ;  /* 0x0000000497c07c12 */ /* 0x000fe2000f8e96c0 */
[----:B------:R-:W-:Y:S06]  /*16150*/  UIADD3 UR4, UR21, 0x646e171e, URZ ;  /* 0x646e171e15047890 */ /* 0x000fec000fffe03f */
[----:B------:R-:W-:Y:S02]  /*16160*/  LOP3.LUT R182, R185, UR4, R182, 0x96, !PT ;  /* 0x00000004b9b67c12 */ /* 0x000fe4000f8e96b6 */
[----:B------:R-:W-:Y:S02]  /*16170*/  LOP3.LUT R136, R155, UR4, R136, 0x96, !PT ;  /* 0x000000049b887c12 */ /* 0x000fe4000f8e9688 */
[----:B------:R-:W-:Y:S02]  /*16180*/  LOP3.LUT R138, R159, UR4, R138, 0x96, !PT ;  /* 0x000000049f8a7c12 */ /* 0x000fe4000f8e968a */
[----:B------:R-:W-:Y:S02]  /*16190*/  LOP3.LUT R128, R135, UR4, R128, 0x96, !PT ;  /* 0x0000000487807c12 */ /* 0x000fe4000f8e9680 */
[----:B------:R-:W-:Y:S01]  /*161a0*/  LOP3.LUT R130, R143, UR4, R130, 0x96, !PT ;  /* 0x000000048f827c12 */ /* 0x000fe2000f8e9682 */
[----:B---3--:R-:W-:Y:S05]  /*161b0*/  @!P3 HADD2 R66, -R51.H0_H0, -RZ.H0_H0 ;  /* 0xa00000ff3342b230 */ /* 0x008fea0000000900 */
[----:B------:R-:W-:Y:S01]  /*161c0*/  PRMT R60, R66, 0x7610, R60 ;  /* 0x00007610423c7816 */ /* 0x000fe2000000003c */
[----:B------:R1:W-:Y:S02]  /*161d0*/  @!P3 STL.S16 [R1+0x38], R66 ;  /* 0x000038420100b387 */ /* 0x0003e40000100600 */
[----:B-1----:R-:W-:Y:S02]  /*161e0*/  PRMT R66, R51, 0x5410, R50 ;  /* 0x0000541033427816 */ /* 0x002fe40000000032 */
[----:B------:R-:W-:Y:S02]  /*161f0*/  @!P3 PRMT R51, R60, 0x5410, RZ ;  /* 0x000054103c33b816 */ /* 0x000fe400000000ff */
[----:B------:R-:W-:Y:S02]  /*16200*/  ISETP.LE.U32.AND P3, PT, R53, UR16, PT ;  /* 0x0000001035007c0c */ /* 0x000fe4000bf63070 */
[----:B------:R-:W-:Y:S01]  /*16210*/  LOP3.LUT R53, R57, 0xffff, RZ, 0xc0, !PT ;  /* 0x0000ffff39357812 */ /* 0x000fe200078ec0ff */
[----:B------:R1:W-:Y:S03]  /*16220*/  STG.E.U16 [R108.64+0xb0], R51 ;  /* 0x0000b0336c007986 */ /* 0x0003e6000c10151a */
[--C-:B------:R-:W-:Y:S02]  /*16230*/  SHF.R.U32.HI R54, RZ, 0x8, R53.reuse ;  /* 0x00000008ff367819 */ /* 0x100fe40000011635 */
[----:B------:R-:W-:Y:S02]  /*16240*/  PRMT R53, R120, 0x7632, R53 ;  /* 0x0000763278357816 */ /* 0x000fe40000000035 */
[----:B------:R-:W-:Y:S01]  /*16250*/  LOP3.LUT R54, R54, 0xffff, RZ, 0xc0, !PT ;  /* 0x0000ffff36367812 */ /* 0x000fe200078ec0ff */
[----:B------:R-:W3:Y:S01]  /*16260*/  LDC.U8 R120, c[0x0][0x2d8] ;  /* 0x0000b600ff787b82 */ /* 0x000ee20000000000 */
[----:B------:R-:W-:Y:S01]  /*16270*/  PRMT R65, R55, 0x5410, R53 ;  /* 0x0000541037417816 */ /* 0x000fe20000000035 */
[----:B----4-:R-:W-:Y:S02]  /*16280*/  @!P0 HADD2 R160, -R50.H0_H0, -RZ.H0_H0 ;  /* 0xa00000ff32a08230 */ /* 0x010fe40000000900 */
[----:B--2---:R-:W-:Y:S03]  /*16290*/  @!P4 HADD2 R149, -R55.H0_H0, -RZ.H0_H0 ;  /* 0xa00000ff3795c230 */ /* 0x004fe60000000900 */
[----:B------:R-:W-:Y:S01]  /*162a0*/  PRMT R59, R160, 0x7610, R59 ;  /* 0x00007610a03b7816 */ /* 0x000fe2000000003b */
[----:B------:R-:W-:Y:S01]  /*162b0*/  @!P0 STL.S16 [R1+0x50], R160 ;  /* 0x000050a001008387 */ /* 0x000fe20000100600 */
[----:B------:R-:W-:Y:S02]  /*162c0*/  @!P6 HADD2 R148, -R53.H0_H0, -RZ.H0_H0 ;  /* 0xa00000ff3594e230 */ /* 0x000fe40000000900 */
[----:B------:R-:W-:Y:S01]  /*162d0*/  @!P0 PRMT R50, R59, 0x5410, RZ ;  /* 0x000054103b328816 */ /* 0x000fe200000000ff */
[----:B------:R-:W-:Y:S01]  /*162e0*/  @!P4 STL.S16 [R1+0x54], R149 ;  /* 0x000054950100c387 */ /* 0x000fe20000100600 */
[----:B------:R-:W-:Y:S02]  /*162f0*/  PRMT R117, R149, 0x7610, R117 ;  /* 0x0000761095757816 */ /* 0x000fe40000000075 */
[----:B------:R-:W-:Y:S01]  /*16300*/  PRMT R64, R148, 0x7610, R64 ;  /* 0x0000761094407816 */ /* 0x000fe20000000040 */
[----:B------:R2:W4:Y:S01]  /*16310*/  LDL.S16 R60, [R1+0x14] ;  /* 0x00001400013c7983 */ /* 0x0005220000100600 */
[----:B------:R-:W-:Y:S02]  /*16320*/  @!P4 PRMT R55, R117, 0x5410, RZ ;  /* 0x000054107537c816 */ /* 0x000fe400000000ff */
[----:B------:R-:W-:Y:S01]  /*16330*/  @!P6 PRMT R53, R64, 0x5410, RZ ;  /* 0x000054104035e816 */ /* 0x000fe200000000ff */
[----:B------:R2:W2:Y:S01]  /*16340*/  LDL.S16 R59, [R1+0x10] ;  /* 0x00001000013b7983 */ /* 0x0004a20000100600 */
[----:B------:R-:W-:Y:S02]  /*16350*/  ISETP.LE.U32.AND P0, PT, R54, UR16, PT ;  /* 0x0000001036007c0c */ /* 0x000fe4000bf03070 */
[--C-:B------:R-:W-:Y:S01]  /*16360*/  SHF.R.U32.HI R54, RZ, 0x18, R57.reuse ;  /* 0x00000018ff367819 */ /* 0x100fe20000011639 */
[----:B------:R3:W-:Y:S01]  /*16370*/  STG.E.U16 [R108.64+0xb2], R50 ;  /* 0x0000b2326c007986 */ /* 0x0007e2000c10151a */
[----:B-1----:R-:W-:Y:S02]  /*16380*/  LOP3.LUT R51, R126, 0xff, RZ, 0xc0, !PT ;  /* 0x000000ff7e337812 */ /* 0x002fe400078ec0ff */
[----:B------:R-:W-:Y:S01]  /*16390*/  ISETP.LE.U32.AND P4, PT, R54, UR16, PT ;  /* 0x0000001036007c0c */ /* 0x000fe2000bf83070 */
[----:B------:R1:W-:Y:S01]  /*163a0*/  STG.E.U16 [R172.64+0xc2], R53 ;  /* 0x0000c235ac007986 */ /* 0x0003e2000c10151a */
[----:B------:R-:W-:Y:S02]  /*163b0*/  PRMT R54, R118, 0x7632, R54 ;  /* 0x0000763276367816 */ /* 0x000fe40000000036 */
[----:B------:R-:W-:Y:S01]  /*163c0*/  SHF.R.U32.HI R57, RZ, 0x10, R57 ;  /* 0x00000010ff397819 */ /* 0x000fe20000011639 */
[----:B------:R1:W-:Y:S02]  /*163d0*/  STG.E.U16 [R172.64+0xc0], R55 ;  /* 0x0000c037ac007986 */ /* 0x0003e4000c10151a */
[----:B------:R-:W-:Y:S02]  /*163e0*/  @!P2 HADD2 R119, -R54.H0_H0, -RZ.H0_H0 ;  /* 0xa00000ff3677a230 */ /* 0x000fe40000000900 */
[----:B------:R-:W-:Y:S01]  /*163f0*/  @!P6 STL.S16 [R1+0x48], R148 ;  /* 0x000048940100e387 */ /* 0x000fe20000100600 */
[----:B------:R-:W-:Y:S02]  /*16400*/  ISETP.LE.U32.AND P6, PT, R51, UR16, PT ;  /* 0x0000001033007c0c */ /* 0x000fe4000bfc3070 */
[----:B------:R-:W-:Y:S02]  /*16410*/  LOP3.LUT R51, R126, 0xffff, RZ, 0xc0, !PT ;  /* 0x0000ffff7e337812 */ /* 0x000fe400078ec0ff */
[----:B------:R-:W-:Y:S02]  /*16420*/  PRMT R61, R119, 0x7610, R61 ;  /* 0x00007610773d7816 */ /* 0x000fe4000000003d */
[----:B------:R-:W-:Y:S02]  /*16430*/  SHF.R.U32.HI R51, RZ, 0x8, R51 ;  /* 0x00000008ff337819 */ /* 0x000fe40000011633 */
[----:B---3--:R-:W-:Y:S04]  /*16440*/  PRMT R50, R118, 0x7610, R50 ;  /* 0x0000761076327816 */ /* 0x008fe80000000032 */
[----:B------:R-:W-:Y:S01]  /*16450*/  PRMT R64, R50, 0x5410, R54 ;  /* 0x0000541032407816 */ /* 0x000fe20000000036 */
[----:B------:R-:W-:Y:S01]  /*16460*/  @!P5 HADD2 R121, -R50.H0_H0, -RZ.H0_H0 ;  /* 0xa00000ff3279d230 */ /* 0x000fe20000000900 */
[----:B-1----:R-:W-:Y:S02]  /*16470*/  LOP3.LUT R53, R51, 0xffff, RZ, 0xc0, !PT ;  /* 0x0000ffff33357812 */ /* 0x002fe400078ec0ff */
[C---:B------:R-:W-:Y:S02]  /*16480*/  PRMT R51, R116.reuse, 0x7610, R51 ;  /* 0x0000761074337816 */ /* 0x040fe40000000033 */
[----:B------:R-:W-:Y:S01]  /*16490*/  PRMT R63, R121, 0x7610, R63 ;  /* 0x00007610793f7816 */ /* 0x000fe2000000003f */
[----:B------:R-:W-:Y:S01]  /*164a0*/  @!P5 STL.S16 [R1+0x30], R121 ;  /* 0x000030790100d387 */ /* 0x000fe20000100600 */
[----:B------:R-:W-:Y:S02]  /*164b0*/  LOP3.LUT R55, R57, 0xff, RZ, 0xc0, !PT ;  /* 0x000000ff39377812 */ /* 0x000fe400078ec0ff */
[----:B------:R-:W-:Y:S01]  /*164c0*/  @!P5 PRMT R50, R63, 0x5410, RZ ;  /* 0x000054103f32d816 */ /* 0x000fe200000000ff */
[----:B------:R1:W-:Y:S01]  /*164d0*/  @!P2 STL.S16 [R1+0x2c], R119 ;  /* 0x00002c770100a387 */ /* 0x0003e20000100600 */
[----:B------:R-:W-:Y:S02]  /*164e0*/  ISETP.LE.U32.AND P5, PT, R55, UR16, PT ;  /* 0x0000001037007c0c */ /* 0x000fe4000bfa3070 */
[----:B------:R-:W-:Y:S01]  /*164f0*/  PRMT R55, R116, 0x7632, R55 ;  /* 0x0000763274377816 */ /* 0x000fe20000000037 */
[----:B------:R3:W-:Y:S01]  /*16500*/  STG.E.U16 [R188.64+0xc0], R50 ;  /* 0x0000c032bc007986 */ /* 0x0007e2000c10151a */
[----:B------:R-:W-:Y:S02]  /*16510*/  @!P2 PRMT R54, R61, 0x5410, RZ ;  /* 0x000054103d36a816 */ /* 0x000fe400000000ff */
[----:B------:R-:W-:Y:S02]  /*16520*/  ISETP.LE.U32.AND P2, PT, R53, UR16, PT ;  /* 0x0000001035007c0c */ /* 0x000fe4000bf43070 */
[----:B------:R-:W-:Y:S01]  /*16530*/  SHF.R.U32.HI R53, RZ, 0x10, R126 ;  /* 0x00000010ff357819 */ /* 0x000fe2000001167e */
[----:B------:R3:W-:Y:S01]  /*16540*/  STG.E.U16 [R188.64+0xc2], R54 ;  /* 0x0000c236bc007986 */ /* 0x0007e2000c10151a */
[----:B------:R-:W-:Y:S02]  /*16550*/  PRMT R61, R51, 0x5410, R55 ;  /* 0x00005410333d7816 */ /* 0x000fe40000000037 */
[----:B------:R-:W-:Y:S01]  /*16560*/  LOP3.LUT R53, R53, 0xff, RZ, 0xc0, !PT ;  /* 0x000000ff35357812 */ /* 0x000fe200078ec0ff */
[----:B-1----:R-:W1:Y:S01]  /*16570*/  LDC.U8 R119, c[0x0][0x2d8] ;  /* 0x0000b600ff777b82 */ /* 0x002e620000000000 */
[----:B---3--:R-:W-:Y:S05]  /*16580*/  PRMT R50, R115, 0x7610, R50 ;  /* 0x0000761073327816 */ /* 0x008fea0000000032 */
[----:B------:R-:W-:Y:S01]  /*16590*/  @!P5 HADD2 R249, -R50.H0_H0, -RZ.H0_H0 ;  /* 0xa00000ff32f9d230 */ /* 0x000fe20000000900 */
[----:B------:R-:W-:Y:S04]  /*165a0*/  LOP3.LUT R54, R140, 0xffff, RZ, 0xc0, !PT ;  /* 0x0000ffff8c367812 */ /* 0x000fe800078ec0ff */
[----:B------:R-:W-:Y:S02]  /*165b0*/  SHF.R.U32.HI R54, RZ, 0x8, R54 ;  /* 0x00000008ff367819 */ /* 0x000fe40000011636 */
[----:B-1----:R-:W-:Y:S01]  /*165c0*/  PRMT R119, R119, 0x7054, R120 ;  /* 0x0000705477777816 */ /* 0x002fe20000000078 */
[----:B----4-:R-:W-:Y:S02]  /*165d0*/  @!P3 HADD2 R60, -R51.H0_H0, -RZ.H0_H0 ;  /* 0xa00000ff333cb230 */ /* 0x010fe40000000900 */
[----:B--2---:R-:W-:Y:S03]  /*165e0*/  @!P0 HADD2 R59, -R55.H0_H0, -RZ.H0_H0 ;  /* 0xa00000ff373b8230 */ /* 0x004fe60000000900 */
[----:B------:R-:W-:Y:S01]  /*165f0*/  PRMT R57, R60, 0x7610, R57 ;  /* 0x000076103c397816 */ /* 0x000fe20000000039 */
[----:B------:R1:W-:Y:S01]  /*16600*/  @!P3 STL.S16 [R1+0x14], R60 ;  /* 0x0000143c0100b387 */ /* 0x0003e20000100600 */
[----:B------:R-:W-:Y:S03]  /*16610*/  PRMT R58, R59, 0x7610, R58 ;  /* 0x000076103b3a7816 */ /* 0x000fe6000000003a */
[----:B------:R-:W-:Y:S01]  /*16620*/  @!P0 STL.S16 [R1+0x10], R59 ;  /* 0x0000103b01008387 */ /* 0x000fe20000100600 */
[----:B------:R-:W-:Y:S02]  /*16630*/  @!P3 PRMT R51, R57, 0x5410, RZ ;  /* 0x000054103933b816 */ /* 0x000fe400000000ff */
[----:B------:R-:W-:Y:S02]  /*16640*/  ISETP.LE.U32.AND P3, PT, R53, UR16, PT ;  /* 0x0000001035007c0c */ /* 0x000fe4000bf63070 */
[----:B------:R-:W-:Y:S01]  /*16650*/  PRMT R53, R115, 0x7632, R53 ;  /* 0x0000763273357816 */ /* 0x000fe20000000035 */
[----:B------:R2:W-:Y:S01]  /*16660*/  STG.E.U16 [R110.64+0xbe], R51 ;  /* 0x0000be336e007986 */ /* 0x0005e2000c10151a */
[----:B------:R-:W-:Y:S02]  /*16670*/  @!P0 PRMT R55, R58, 0x5410, RZ ;  /* 0x000054103a378816 */ /* 0x000fe400000000ff */
[----:B------:R-:W-:Y:S01]  /*16680*/  SHF.R.U32.HI R57, RZ, 0x18, R126 ;  /* 0x00000018ff397819 */ /* 0x000fe2000001167e */
[----:B------:R-:W-:Y:S02]  /*16690*/  @!P4 HADD2 R246, -R53.H0_H0, -RZ.H0_H0 ;  /* 0xa00000ff35f6c230 */ /* 0x000fe40000000900 */
[----:B------:R3:W-:Y:S01]  /*166a0*/  STG.E.U16 [R110.64+0xc0], R55 ;  /* 0x0000c0376e007986 */ /* 0x0007e2000c10151a */
[----:B------:R-:W-:Y:S02]  /*166b0*/  ISETP.LE.U32.AND P0, PT, R57, UR16, PT ;  /* 0x0000001039007c0c */ /* 0x000fe4000bf03070 */
[----:B------:R-:W-:Y:S02]  /*166c0*/  LOP3.LUT R57, R140, 0xff, RZ, 0xc0, !PT ;  /* 0x000000ff8c397812 */ /* 0x000fe400078ec0ff */
[----:B-1----:R-:W-:Y:S02]  /*166d0*/  PRMT R60, R50, 0x5410, R53 ;  /* 0x00005410323c7816 */ /* 0x002fe40000000035 */
[----:B------:R-:W-:Y:S02]  /*166e0*/  @!P5 PRMT R50, R249, 0x5410, RZ ;  /* 0x00005410f932d816 */ /* 0x000fe400000000ff */
[----:B------:R-:W-:Y:S02]  /*166f0*/  @!P4 PRMT R53, R246, 0x5410, RZ ;  /* 0x00005410f635c816 */ /* 0x000fe400000000ff */
[----:B------:R-:W-:Y:S01]  /*16700*/  ISETP.LE.U32.AND P5, PT, R57, UR16, PT ;  /* 0x0000001039007c0c */ /* 0x000fe2000bfa3070 */
[----:B------:R1:W-:Y:S01]  /*16710*/  STG.E.U16 [R108.64+0xc0], R50 ;  /* 0x0000c0326c007986 */ /* 0x0003e2000c10151a */
[----:B------:R-:W-:Y:S02]  /*16720*/  LOP3.LUT R57, R54, 0xffff, RZ, 0xc0, !PT ;  /* 0x0000ffff36397812 */ /* 0x000fe400078ec0ff */
[C---:B------:R-:W-:Y:S01]  /*16730*/  PRMT R54, R114.reuse, 0x7610, R54 ;  /* 0x0000761072367816 */ /* 0x040fe20000000036 */
[----:B------:R4:W-:Y:S01]  /*16740*/  STG.E.U16 [R108.64+0xc2], R53 ;  /* 0x0000c2356c007986 */ /* 0x0009e2000c10151a */
[----:B--2---:R-:W-:Y:S01]  /*16750*/  PRMT R51, R114, 0x7632, R51 ;  /* 0x0000763272337816 */ /* 0x004fe20000000033 */
[----:B------:R-:W-:Y:S01]  /*16760*/  IMAD.WIDE.U32 R114, R62, -0x2daee0ad, RZ ;  /* 0xd2511f533e727825 */ /* 0x000fe200078e00ff */
[----:B------:R-:W-:Y:S01]  /*16770*/  ISETP.LE.U32.AND P4, PT, R57, UR16, PT ;  /* 0x0000001039007c0c */ /* 0x000fe2000bf83070 */
[----:B------:R-:W-:Y:S01]  /*16780*/  @!P6 HADD2 R242, -R54.H0_H0, -RZ.H0_H0 ;  /* 0xa00000ff36f2e230 */ /* 0x000fe20000000900 */
[----:B------:R-:W-:Y:S01]  /*16790*/  PRMT R63, R54, 0x5410, R51 ;  /* 0x00005410363f7816 */ /* 0x000fe20000000033 */
[----:B------:R-:W-:Y:S01]  /*167a0*/  @!P2 HADD2 R241, -R51.H0_H0, -RZ.H0_H0 ;  /* 0xa00000ff33f1a230 */ /* 0x000fe20000000900 */
[----:B---3--:R-:W-:Y:S02]  /*167b0*/  SHF.R.U32.HI R55, RZ, 0x18, R140 ;  /* 0x00000018ff377819 */ /* 0x008fe4000001168c */
[----:B------:R-:W-:Y:S02]  /*167c0*/  @!P6 PRMT R54, R242, 0x5410, RZ ;  /* 0x00005410f236e816 */ /* 0x000fe400000000ff */
[----:B------:R-:W-:Y:S02]  /*167d0*/  @!P2 PRMT R51, R241, 0x5410, RZ ;  /* 0x00005410f133a816 */ /* 0x000fe400000000ff */
[----:B------:R-:W-:Y:S01]  /*167e0*/  ISETP.LE.U32.AND P2, PT, R55, UR16, PT ;  /* 0x0000001037007c0c */ /* 0x000fe2000bf43070 */
[----:B------:R2:W-:Y:S01]  /*167f0*/  STG.E.U16 [R172.64+0xd0], R54 ;  /* 0x0000d036ac007986 */ /* 0x0005e2000c10151a */
[----:B------:R-:W-:Y:S02]  /*16800*/  LOP3.LUT R55, R115, UR24, R122, 0x96, !PT ;  /* 0x0000001873377c12 */ /* 0x000fe4000f8e967a */
[----:B------:R-:W-:Y:S01]  /*16810*/  SHF.R.U32.HI R57, RZ, 0x10, R140 ;  /* 0x00000010ff397819 */ /* 0x000fe2000001168c */
[----:B------:R3:W-:Y:S03]  /*16820*/  STG.E.U16 [R172.64+0xd2], R51 ;  /* 0x0000d233ac007986 */ /* 0x0007e6000c10151a */
[----:B------:R-:W-:Y:S02]  /*16830*/  LOP3.LUT R57, R57, 0xff, RZ, 0xc0, !PT ;  /* 0x000000ff39397812 */ /* 0x000fe400078ec0ff */
[----:B-1----:R-:W-:Y:S02]  /*16840*/  PRMT R50, R113, 0x7610, R50 ;  /* 0x0000761071327816 */ /* 0x002fe40000000032 */
[----:B------:R-:W-:Y:S02]  /*16850*/  ISETP.LE.U32.AND P6, PT, R57, UR16, PT ;  /* 0x0000001039007c0c */ /* 0x000fe4000bfc3070 */
[----:B----4-:R-:W-:Y:S01]  /*16860*/  PRMT R53, R113, 0x7632, R53 ;  /* 0x0000763271357816 */ /* 0x010fe20000000035 */
[----:B------:R-:W-:Y:S01]  /*16870*/  @!P3 HADD2 R240, -R50.H0_H0, -RZ.H0_H0 ;  /* 0xa00000ff32f0b230 */ /* 0x000fe20000000900 */
[----:B------:R-:W-:Y:S02]  /*16880*/  PRMT R57, R40, 0x7632, R57 ;  /* 0x0000763228397816 */ /* 0x000fe40000000039 */
[----:B------:R-:W-:Y:S01]  /*16890*/  PRMT R62, R50, 0x5410, R53 ;  /* 0x00005410323e7816 */ /* 0x000fe20000000035 */
[----:B------:R-:W-:Y:S01]  /*168a0*/  @!P0 HADD2 R247, -R53.H0_H0, -RZ.H0_H0 ;  /* 0xa00000ff35f78230 */ /* 0x000fe20000000900 */
[----:B------:R-:W-:Y:S04]  /*168b0*/  @!P3 PRMT R50, R240, 0x5410, RZ ;  /* 0x00005410f032b816 */ /* 0x000fe800000000ff */
[----:B------:R-:W-:Y:S01]  /*168c0*/  @!P0 PRMT R53, R247, 0x5410, RZ ;  /* 0x00005410f7358816 */ /* 0x000fe200000000ff */
[----:B------:R1:W-:Y:S01]  /*168d0*/  STG.E.U16 [R188.64+0xd0], R50 ;  /* 0x0000d032bc007986 */ /* 0x0003e2000c10151a */
[C---:B--2---:R-:W-:Y:S03]  /*168e0*/  LOP3.LUT R54, R55.reuse, 0xff, RZ, 0xc0, !PT ;  /* 0x000000ff37367812 */ /* 0x044fe600078ec0ff */
[----:B------:R2:W-:Y:S01]  /*168f0*/  STG.E.U16 [R188.64+0xd2], R53 ;  /* 0x0000d235bc007986 */ /* 0x0005e2000c10151a */
[----:B---3--:R-:W-:Y:S02]  /*16900*/  LOP3.LUT R51, R55, 0xffff, RZ, 0xc0, !PT ;  /* 0x0000ffff37337812 */ /* 0x008fe400078ec0ff */
[----:B------:R-:W-:Y:S02]  /*16910*/  ISETP.LE.U32.AND P3, PT, R54, UR16, PT ;  /* 0x0000001036007c0c */ /* 0x000fe4000bf63070 */
[----:B------:R-:W-:Y:S04]  /*16920*/  SHF.R.U32.HI R51, RZ, 0x8, R51 ;  /* 0x00000008ff337819 */ /* 0x000fe80000011633 */
[----:B------:R-:W-:Y:S02]  /*16930*/  LOP3.LUT R54, R51, 0xffff, RZ, 0xc0, !PT ;  /* 0x0000ffff33367812 */ /* 0x000fe400078ec0ff */
[----:B------:R-:W-:Y:S02]  /*16940*/  PRMT R51, R112, 0x7632, R51 ;  /* 0x0000763270337816 */ /* 0x000fe40000000033 */
[----:B------:R-:W-:Y:S02]  /*16950*/  ISETP.LE.U32.AND P0, PT, R54, UR16, PT ;  /* 0x0000001036007c0c */ /* 0x000fe4000bf03070 */
[--C-:B------:R-:W-:Y:S01]  /*16960*/  SHF.R.U32.HI R54, RZ, 0x10, R55.reuse ;  /* 0x00000010ff367819 */ /* 0x100fe20000011637 */
[----:B------:R-:W-:Y:S01]  /*16970*/  @!P4 HADD2 R239, -R51.H0_H0, -RZ.H0_H0 ;  /* 0xa00000ff33efc230 */ /* 0x000fe20000000900 */
[----:B------:R-:W-:Y:S01]  /*16980*/  SHF.R.U32.HI R55, RZ, 0x18, R55 ;  /* 0x00000018ff377819 */ /* 0x000fe20000011637 */
[----:B------:R-:W-:Y:S01]  /*16990*/  @!P3 HADD2 R228, -R52.H0_H0, -RZ.H0_H0 ;  /* 0xa00000ff34e4b230 */ /* 0x000fe20000000900 */
[----:B------:R-:W-:Y:S02]  /*169a0*/  LOP3.LUT R54, R54, 0xff, RZ, 0xc0, !PT ;  /* 0x000000ff36367812 */ /* 0x000fe400078ec0ff */
[----:B-1----:R-:W-:Y:S02]  /*169b0*/  PRMT R50, R112, 0x7610, R50 ;  /* 0x0000761070327816 */ /* 0x002fe40000000032 */
[----:B------:R-:W-:Y:S02]  /*169c0*/  SHF.R.U32.HI R112, RZ, 0x10, R186 ;  /* 0x00000010ff707819 */ /* 0x000fe400000116ba */
[----:B------:R-:W-:Y:S01]  /*169d0*/  PRMT R59, R50, 0x5410, R51 ;  /* 0x00005410323b7816 */ /* 0x000fe20000000033 */
[----:B------:R-:W-:Y:S01]  /*169e0*/  @!P5 HADD2 R245, -R50.H0_H0, -RZ.H0_H0 ;  /* 0xa00000ff32f5d230 */ /* 0x000fe20000000900 */
[----:B------:R-:W-:Y:S02]  /*169f0*/  @!P4 PRMT R51, R239, 0x5410, RZ ;  /* 0x00005410ef33c816 */ /* 0x000fe400000000ff */
[----:B--2---:R-:W-:Y:S02]  /*16a00*/  PRMT R53, R107, 0x7632, R53 ;  /* 0x000076326b357816 */ /* 0x004fe40000000035 */
[----:B------:R-:W-:Y:S01]  /*16a10*/  @!P5 PRMT R50, R245, 0x5410, RZ ;  /* 0x00005410f532d816 */ /* 0x000fe200000000ff */
[----:B------:R1:W-:Y:S01]  /*16a20*/  STG.E.U16 [R110.64+0xd0], R51 ;  /* 0x0000d0336e007986 */ /* 0x0003e2000c10151a */
[----:B------:R-:W-:Y:S01]  /*16a30*/  ISETP.LE.U32.AND P5, PT, R54, UR16, PT ;  /* 0x0000001036007c0c */ /* 0x000fe2000bfa3070 */
[----:B------:R-:W-:Y:S01]  /*16a40*/  @!P2 HADD2 R234, -R53.H0_H0, -RZ.H0_H0 ;  /* 0xa00000ff35eaa230 */ /* 0x000fe20000000900 */
[----:B------:R-:W-:Y:S01]  /*16a50*/  ISETP.LE.U32.AND P4, PT, R55, UR16, PT ;  /* 0x0000001037007c0c */ /* 0x000fe2000bf83070 */
[----:B------:R2:W-:Y:S01]  /*16a60*/  STG.E.U16 [R110.64+0xce], R50 ;  /* 0x0000ce326e007986 */ /* 0x0005e2000c10151a */
[----:B------:R-:W-:Y:S09]  /*16a70*/  LOP3.LUT R112, R112, 0xff, RZ, 0xc0, !PT ;  /* 0x000000ff70707812 */ /* 0x000ff200078ec0ff */
[----:B------:R-:W-:Y:S01]  /*16a80*/  @!P5 HADD2 R226, -R43.H0_H0, -RZ.H0_H0 ;  /* 0xa00000ff2be2d230 */ /* 0x000fe20000000900 */
[C---:B-1----:R-:W-:Y:S02]  /*16a90*/  PRMT R51, R52.reuse, 0x7632, R51 ;  /* 0x0000763234337816 */ /* 0x042fe40000000033 */
[----:B--2---:R-:W-:Y:S03]  /*16aa0*/  PRMT R50, R107, 0x7610, R50 ;  /* 0x000076106b327816 */ /* 0x004fe60000000032 */
[----:B------:R-:W-:Y:S01]  /*16ab0*/  @!P0 HADD2 R227, -R51.H0_H0, -RZ.H0_H0 ;  /* 0xa00000ff33e38230 */ /* 0x000fe20000000900 */
[----:B------:R-:W-:Y:S01]  /*16ac0*/  PRMT R160, R52, 0x5410, R51 ;  /* 0x0000541034a07816 */ /* 0x000fe20000000033 */
[----:B------:R-:W-:Y:S01]  /*16ad0*/  IMAD.WIDE.U32 R106, R106, -0x2daee0ad, RZ ;  /* 0xd2511f536a6a7825 */ /* 0x000fe200078e00ff */
[----:B------:R-:W-:Y:S01]  /*16ae0*/  PRMT R58, R50, 0x5410, R53 ;  /* 0x00005410323a7816 */ /* 0x000fe20000000035 */
[----:B------:R-:W-:Y:S01]  /*16af0*/  @!P6 HADD2 R238, -R50.H0_H0, -RZ.H0_H0 ;  /* 0xa00000ff32eee230 */ /* 0x000fe20000000900 */
[----:B------:R-:W-:Y:S02]  /*16b00*/  @!P2 PRMT R53, R234, 0x5410, RZ ;  /* 0x00005410ea35a816 */ /* 0x000fe400000000ff */
[----:B------:R-:W-:Y:S02]  /*16b10*/  @!P3 PRMT R52, R228, 0x5410, RZ ;  /* 0x00005410e434b816 */ /* 0x000fe400000000ff */
[----:B------:R-:W-:Y:S01]  /*16b20*/  @!P6 PRMT R50, R238, 0x5410, RZ ;  /* 0x00005410ee32e816 */ /* 0x000fe200000000ff */
[----:B------:R-:W-:Y:S01]  /*16b30*/  STG.E.U16 [R108.64+0xd2], R53 ;  /* 0x0000d2356c007986 */ /* 0x000fe2000c10151a */
[----:B------:R-:W-:Y:S03]  /*16b40*/  @!P0 PRMT R51, R227, 0x5410, RZ ;  /* 0x00005410e3338816 */ /* 0x000fe600000000ff */
[----:B------:R1:W-:Y:S04]  /*16b50*/  STG.E.U16 [R108.64+0xd0], R50 ;  /* 0x0000d0326c007986 */ /* 0x0003e8000c10151a */
[----:B------:R-:W-:Y:S04]  /*16b60*/  STG.E.U16 [R172.64+0xe0], R52 ;  /* 0x0000e034ac007986 */ /* 0x000fe8000c10151a */
[----:B------:R2:W-:Y:S01]  /*16b70*/  STG.E.U16 [R172.64+0xe2], R51 ;  /* 0x0000e233ac007986 */ /* 0x0005e2000c10151a */
[C---:B-1----:R-:W-:Y:S04]  /*16b80*/  PRMT R50, R43.reuse, 0x7632, R50 ;  /* 0x000076322b327816 */ /* 0x042fe80000000032 */
[----:B------:R-:W-:Y:S01]  /*16b90*/  PRMT R161, R43, 0x5410, R50 ;  /* 0x000054102ba17816 */ /* 0x000fe20000000032 */
[----:B------:R-:W-:Y:S01]  /*16ba0*/  @!P4 HADD2 R233, -R50.H0_H0, -RZ.H0_H0 ;  /* 0xa00000ff32e9c230 */ /* 0x000fe20000000900 */
[----:B------:R-:W-:Y:S02]  /*16bb0*/  @!P5 PRMT R43, R226, 0x5410, RZ ;  /* 0x00005410e22bd816 */ /* 0x000fe400000000ff */
[--C-:B--2---:R-:W-:Y:S02]  /*16bc0*/  LOP3.LUT R51, R107, UR24, R124.reuse, 0x96, !PT ;  /* 0x000000186b337c12 */ /* 0x104fe4000f8e967c */
[----:B------:R-:W-:Y:S01]  /*16bd0*/  @!P4 PRMT R50, R233, 0x5410, RZ ;  /* 0x00005410e932c816 */ /* 0x000fe200000000ff */
[----:B------:R1:W-:Y:S01]  /*16be0*/  STG.E.U16 [R188.64+0xe0], R43 ;  /* 0x0000e02bbc007986 */ /* 0x0003e2000c10151a */
[----:B------:R-:W-:Y:S03]  /*16bf0*/  LOP3.LUT R124, R107, UR4, R124, 0x96, !PT ;  /* 0x000000046b7c7c12 */ /* 0x000fe6000f8e967c */
[----:B------:R2:W-:Y:S01]  /*16c00*/  STG.E.U16 [R188.64+0xe2], R50 ;  /* 0x0000e232bc007986 */ /* 0x0005e2000c10151a */
[----:B-1----:R-:W-:Y:S04]  /*16c10*/  LOP3.LUT R43, R51, 0xff, RZ, 0xc0, !PT ;  /* 0x000000ff332b7812 */ /* 0x002fe800078ec0ff */
[----:B------:R-:W-:Y:S02]  /*16c20*/  ISETP.LE.U32.AND P0, PT, R43, UR16, PT ;  /* 0x000000102b007c0c */ /* 0x000fe4000bf03070 */
[C---:B------:R-:W-:Y:S02]  /*16c30*/  PRMT R43, R49.reuse, 0x7632, R43 ;  /* 0x00007632312b7816 */ /* 0x040fe4000000002b */
[--C-:B--2---:R-:W-:Y:S02]  /*16c40*/  SHF.R.U32.HI R50, RZ, 0x10, R114.reuse ;  /* 0x00000010ff327819 */ /* 0x104fe40000011672 */
[----:B------:R-:W-:Y:S02]  /*16c50*/  PRMT R148, R49, 0x5410, R43 ;  /* 0x0000541031947816 */ /* 0x000fe4000000002b */
[----:B------:R-:W-:Y:S04]  /*16c60*/  LOP3.LUT R50, R50, 0xff, RZ, 0xc0, !PT ;  /* 0x000000ff32327812 */ /* 0x000fe800078ec0ff */
[----:B------:R-:W-:Y:S01]  /*16c70*/  ISETP.LE.U32.AND P4, PT, R50, UR16, PT ;  /* 0x0000001032007c0c */ /* 0x000fe2000bf83070 */
[----:B------:R-:W-:Y:S05]  /*16c80*/  @!P0 HADD2 R231, -R49.H0_H0, -RZ.H0_H0 ;  /* 0xa00000ff31e78230 */ /* 0x000fea0000000900 */
[----:B------:R-:W-:Y:S05]  /*16c90*/  @!P0 PRMT R49, R231, 0x5410, RZ ;  /* 0x00005410e7318816 */ /* 0x000fea00000000ff */
[----:B------:R1:W-:Y:S02]  /*16ca0*/  STG.E.U16 [R110.64+0xde], R49 ;  /* 0x0000de316e007986 */ /* 0x0003e4000c10151a */
[----:B------:R-:W-:Y:S01]  /*16cb0*/  @!P4 HADD2 R221, -R42.H0_H0, -RZ.H0_H0 ;  /* 0xa00000ff2addc230 */ /* 0x000fe20000000900 */
[----:B-1----:R-:W-:Y:S04]  /*16cc0*/  LOP3.LUT R49, R51, 0xffff, RZ, 0xc0, !PT ;  /* 0x0000ffff33317812 */ /* 0x002fe800078ec0ff */
[----:B------:R-:W-:Y:S04]  /*16cd0*/  SHF.R.U32.HI R49, RZ, 0x8, R49 ;  /* 0x00000008ff317819 */ /* 0x000fe80000011631 */
[----:B------:R-:W-:Y:S04]  /*16ce0*/  LOP3.LUT R49, R49, 0xffff, RZ, 0xc0, !PT ;  /* 0x0000ffff31317812 */ /* 0x000fe800078ec0ff */
[----:B------:R-:W-:Y:S02]  /*16cf0*/  ISETP.LE.U32.AND P3, PT, R49, UR16, PT ;  /* 0x0000001031007c0c */ /* 0x000fe4000bf63070 */
[--C-:B------:R-:W-:Y:S02]  /*16d00*/  SHF.R.U32.HI R49, RZ, 0x10, R51.reuse ;  /* 0x00000010ff317819 */ /* 0x100fe40000011633 */
[----:B------:R-:W-:Y:S02]  /*16d10*/  SHF.R.U32.HI R51, RZ, 0x18, R51 ;  /* 0x00000018ff337819 */ /* 0x000fe40000011633 */
[----:B------:R-:W-:Y:S02]  /*16d20*/  LOP3.LUT R49, R49, 0xff, RZ, 0xc0, !PT ;  /* 0x000000ff31317812 */ /* 0x000fe400078ec0ff */
[----:B------:R-:W-:Y:S02]  /*16d30*/  ISETP.LE.U32.AND P0, PT, R51, UR16, PT ;  /* 0x0000001033007c0c */ /* 0x000fe4000bf03070 */
[----:B------:R-:W-:Y:S02]  /*16d40*/  ISETP.LE.U32.AND P2, PT, R49, UR16, PT ;  /* 0x0000001031007c0c */ /* 0x000fe4000bf43070 */
[C---:B------:R-:W-:Y:S01]  /*16d50*/  LOP3.LUT R49, R114.reuse, 0xff, RZ, 0xc0, !PT ;  /* 0x000000ff72317812 */ /* 0x040fe200078ec0ff */
[----:B------:R-:W-:Y:S03]  /*16d60*/  @!P3 HADD2 R225, -R43.H0_H0, -RZ.H0_H0 ;  /* 0xa00000ff2be1b230 */ /* 0x000fe60000000900 */
[----:B------:R-:W-:Y:S02]  /*16d70*/  ISETP.LE.U32.AND P6, PT, R49, UR16, PT ;  /* 0x0000001031007c0c */ /* 0x000fe4000bfc3070 */
[----:B------:R-:W-:Y:S02]  /*16d80*/  LOP3.LUT R49, R114, 0xffff, RZ, 0xc0, !PT ;  /* 0x0000ffff72317812 */ /* 0x000fe400078ec0ff */
[----:B------:R-:W-:Y:S02]  /*16d90*/  @!P3 PRMT R43, R225, 0x5410, RZ ;  /* 0x00005410e12bb816 */ /* 0x000fe400000000ff */
[----:B------:R-:W-:Y:S01]  /*16da0*/  SHF.R.U32.HI R49, RZ, 0x8, R49 ;  /* 0x00000008ff317819 */ /* 0x000fe20000011631 */
[----:B------:R-:W-:Y:S02]  /*16db0*/  @!P2 HADD2 R224, -R41.H0_H0, -RZ.H0_H0 ;  /* 0xa00000ff29e0a230 */ /* 0x000fe40000000900 */
[----:B------:R1:W-:Y:S01]  /*16dc0*/  STG.E.U16 [R110.64+0xe0], R43 ;  /* 0x0000e02b6e007986 */ /* 0x0003e2000c10151a */
[----:B------:R-:W-:Y:S03]  /*16dd0*/  LOP3.LUT R49, R49, 0xffff, RZ, 0xc0, !PT ;  /* 0x0000ffff31317812 */ /* 0x000fe600078ec0ff */
[----:B------:R-:W-:Y:S01]  /*16de0*/  @!P6 HADD2 R223, -R48.H0_H0, -RZ.H0_H0 ;  /* 0xa00000ff30dfe230 */ /* 0x000fe20000000900 */
[----:B------:R-:W-:Y:S02]  /*16df0*/  ISETP.LE.U32.AND P5, PT, R49, UR16, PT ;  /* 0x0000001031007c0c */ /* 0x000fe4000bfa3070 */
[C---:B------:R-:W-:Y:S04]  /*16e00*/  PRMT R49, R41.reuse, 0x7632, R49 ;  /* 0x0000763229317816 */ /* 0x040fe80000000031 */
[----:B------:R-:W-:Y:S01]  /*16e10*/  PRMT R149, R41, 0x5410, R49 ;  /* 0x0000541029957816 */ /* 0x000fe20000000031 */
[----:B------:R-:W-:Y:S01]  /*16e20*/  @!P0 HADD2 R218, -R49.H0_H0, -RZ.H0_H0 ;  /* 0xa00000ff31da8230 */ /* 0x000fe20000000900 */
[----:B------:R-:W-:Y:S04]  /*16e30*/  @!P2 PRMT R41, R224, 0x5410, RZ ;  /* 0x00005410e029a816 */ /* 0x000fe800000000ff */
[----:B------:R-:W-:Y:S01]  /*16e40*/  @!P0 PRMT R49, R218, 0x5410, RZ ;  /* 0x00005410da318816 */ /* 0x000fe200000000ff */
[----:B------:R2:W-:Y:S04]  /*16e50*/  STG.E.U16 [R108.64+0xe0], R41 ;  /* 0x0000e0296c007986 */ /* 0x0005e8000c10151a */
[----:B------:R-:W-:Y:S01]  /*16e60*/  STG.E.U16 [R108.64+0xe2], R49 ;  /* 0x0000e2316c007986 */ /* 0x000fe2000c10151a */
[C---:B-1----:R-:W-:Y:S04]  /*16e70*/  PRMT R43, R48.reuse, 0x7632, R43 ;  /* 0x00007632302b7816 */ /* 0x042fe8000000002b */
[----:B------:R-:W-:Y:S01]  /*16e80*/  PRMT R162, R48, 0x5410, R43 ;  /* 0x0000541030a27816 */ /* 0x000fe2000000002b */
[----:B------:R-:W-:Y:S01]  /*16e90*/  @!P5 HADD2 R222, -R43.H0_H0, -RZ.H0_H0 ;  /* 0xa00000ff2bded230 */ /* 0x000fe20000000900 */
[----:B------:R-:W-:Y:S04]  /*16ea0*/  @!P6 PRMT R48, R223, 0x5410, RZ ;  /* 0x00005410df30e816 */ /* 0x000fe800000000ff */
[----:B------:R-:W-:Y:S01]  /*16eb0*/  @!P5 PRMT R43, R222, 0x5410, RZ ;  /* 0x00005410de2bd816 */ /* 0x000fe200000000ff */
[----:B------:R1:W-:Y:S04]  /*16ec0*/  STG.E.U16 [R172.64+0xf0], R48 ;  /* 0x0000f030ac007986 */ /* 0x0003e8000c10151a */
[----:B------:R-:W-:Y:S01]  /*16ed0*/  STG.E.U16 [R172.64+0xf2], R43 ;  /* 0x0000f22bac007986 */ /* 0x000fe2000c10151a */
[----:B--2---:R-:W-:Y:S04]  /*16ee0*/  SHF.R.U32.HI R41, RZ, 0x18, R114 ;  /* 0x00000018ff297819 */ /* 0x004fe80000011672 */
[----:B------:R-:W-:Y:S02]  /*16ef0*/  ISETP.LE.U32.AND P2, PT, R41, UR16, PT ;  /* 0x0000001029007c0c */ /* 0x000fe4000bf43070 */
[C---:B------:R-:W-:Y:S04]  /*16f00*/  PRMT R41, R42.reuse, 0x7632, R41 ;  /* 0x000076322a297816 */ /* 0x040fe80000000029 */
[----:B------:R-:W-:Y:S02]  /*16f10*/  PRMT R163, R42, 0x5410, R41 ;  /* 0x000054102aa37816 */ /* 0x000fe40000000029 */
[----:B------:R-:W-:Y:S05]  /*16f20*/  @!P4 PRMT R42, R221, 0x5410, RZ ;  /* 0x00005410dd2ac816 */ /* 0x000fea00000000ff */
[----:B------:R2:W-:Y:S01]  /*16f30*/  STG.E.U16 [R188.64+0xf0], R42 ;  /* 0x0000f02abc007986 */ /* 0x0005e2000c10151a */
[----:B------:R-:W-:Y:S01]  /*16f40*/  @!P2 HADD2 R219, -R41.H0_H0, -RZ.H0_H0 ;  /* 0xa00000ff29dba230 */ /* 0x000fe20000000900 */
[----:B-1----:R-:W-:Y:S01]  /*16f50*/  LOP3.LUT R48, R193, UR5, R208, 0x96, !PT ;  /* 0x00000005c1307c12 */ /* 0x002fe2000f8e96d0 */
[----:B------:R-:W-:Y:S01]  /*16f60*/  UIADD3 UR5, UR20, -0x4ab325aa, URZ ;  /* 0xb54cda5614057890 */ /* 0x000fe2000fffe03f */
[----:B------:R1:W5:Y:S02]  /*16f70*/  LDL.LU.64 R208, [R1+0x1f8] ;  /* 0x0001f80001d07983 */ /* 0x0003640000300a00 */
[----:B------:R-:W-:Y:S01]  /*16f80*/  @!P2 PRMT R41, R219, 0x5410, RZ ;  /* 0x00005410db29a816 */ /* 0x000fe200000000ff */
[----:B------:R-:W-:Y:S02]  /*16f90*/  IMAD.WIDE.U32 R192, R192, -0x2daee0ad, RZ ;  /* 0xd2511f53c0c07825 */ /* 0x000fe400078e00ff */
[----:B------:R-:W-:Y:S02]  /*16fa0*/  LOP3.LUT R176, R175, UR5, R176, 0x96, !PT ;  /* 0x00000005afb07c12 */ /* 0x000fe4000f8e96b0 */
[----:B------:R3:W-:Y:S01]  /*16fb0*/  STG.E.U16 [R188.64+0xf2], R41 ;  /* 0x0000f229bc007986 */ /* 0x0007e2000c10151a */
[----:B------:R-:W-:Y:S01]  /*16fc0*/  LOP3.LUT R180, R179, UR5, R180, 0x96, !PT ;  /* 0x00000005b3b47c12 */ /* 0x000fe2000f8e96b4 */
[----:B------:R-:W-:Y:S01]  /*16fd0*/  IMAD.WIDE.U32 R48, R48, -0x2daee0ad, RZ ;  /* 0xd2511f5330307825 */ /* 0x000fe200078e00ff */
[----:B------:R-:W-:Y:S02]  /*16fe0*/  LOP3.LUT R152, R145, UR5, R152, 0x96, !PT ;  /* 0x0000000591987c12 */ /* 0x000fe4000f8e9698 */
[----:B------:R-:W-:Y:S02]  /*16ff0*/  LOP3.LUT R166, R157, UR5, R166, 0x96, !PT ;  /* 0x000000059da67c12 */ /* 0x000fe4000f8e96a6 */
[----:B------:R-:W-:Y:S02]  /*17000*/  LOP3.LUT R132, R127, UR5, R132, 0x96, !PT ;  /* 0x000000057f847c12 */ /* 0x000fe4000f8e9684 */
[----:B------:R-:W-:Y:S02]  /*17010*/  LOP3.LUT R146, R141, UR5, R146, 0x96, !PT ;  /* 0x000000058d927c12 */ /* 0x000fe4000f8e9692 */
[----:B--2---:R-:W-:Y:S02]  /*17020*/  LOP3.LUT R42, R49, UR22, R170, 0x96, !PT ;  /* 0x00000016312a7c12 */ /* 0x004fe4000f8e96aa */
[----:B------:R1:W5:Y:S03]  /*17030*/  LDL.LU.64 R170, [R1+0x1f0] ;  /* 0x0001f00001aa7983 */ /* 0x0003660000300a00 */
[----:B------:R-:W-:Y:S03]  /*17040*/  IMAD.WIDE.U32 R42, R42, -0x326172a9, RZ ;  /* 0xcd9e8d572a2a7825 */ /* 0x000fe600078e00ff */
[----:B------:R1:W2:Y:S02]  /*17050*/  LDL.S16 R121, [R1+0xd8] ;  /* 0x0000d80001797983 */ /* 0x0002a40000100600 */
[----:B------:R-:W-:Y:S02]  /*17060*/  LOP3.LUT R150, R43, UR19, R150, 0x96, !PT ;  /* 0x000000132b967c12 */ /* 0x000fe4000f8e9696 */
[----:B------:R-:W-:Y:S01]  /*17070*/  LOP3.LUT R43, R106, 0xff, RZ, 0xc0, !PT ;  /* 0x000000ff6a2b7812 */ /* 0x000fe200078ec0ff */
[----:B------:R1:W4:Y:S01]  /*17080*/  LDL.S16 R117, [R1+0x158] ;  /* 0x0001580001757983 */ /* 0x0003220000100600 */
[----:B---3--:R-:W-:Y:S01]  /*17090*/  LOP3.LUT R41, R193, UR18, R48, 0x96, !PT ;  /* 0x00000012c1297c12 */ /* 0x008fe2000f8e9630 */
[----:B------:R-:W-:Y:S01]  /*170a0*/  IMAD.WIDE.U32 R150, R150, -0x2daee0ad, RZ ;  /* 0xd2511f5396967825 */ /* 0x000fe200078e00ff */
[----:B------:R-:W-:Y:S01]  /*170b0*/  ISETP.LE.U32.AND P2, PT, R43, UR16, PT ;  /* 0x000000102b007c0c */ /* 0x000fe2000bf43070 */
[----:B------:R1:W3:Y:S01]  /*170c0*/  LDL.S16 R118, [R1+0x154] ;  /* 0x0001540001767983 */ /* 0x0002e20000100600 */
[----:B------:R-:W-:Y:S01]  /*170d0*/  LOP3.LUT R43, R187, UR5, R190, 0x96, !PT ;  /* 0x00000005bb2b7c12 */ /* 0x000fe2000f8e96be */
[----:B------:R-:W-:Y:S01]  /*170e0*/  IMAD.WIDE.U32 R48, R41, -0x326172a9, RZ ;  /* 0xcd9e8d5729307825 */ /* 0x000fe200078e00ff */
[----:B------:R-:W-:Y:S02]  /*170f0*/  LOP3.LUT R41, R151, UR13, R192, 0x96, !PT ;  /* 0x0000000d97297c12 */ /* 0x000fe4000f8e96c0 */
[----:B------:R-:W-:Y:S02]  /*17100*/  SHF.R.U32.HI R151, RZ, 0x18, R106 ;  /* 0x00000018ff977819 */ /* 0x000fe4000001166a */
[----:B------:R-:W-:Y:S01]  /*17110*/  LOP3.LUT R54, R49, UR14, R42, 0x96, !PT ;  /* 0x0000000e31367c12 */ /* 0x000fe2000f8e962a */
[----:B------:R-:W-:Y:S01]  /*17120*/  IMAD.WIDE.U32 R52, R41, -0x326172a9, RZ ;  /* 0xcd9e8d5729347825 */ /* 0x000fe200078e00ff */
[----:B------:R-:W-:Y:S03]  /*17130*/  LOP3.LUT R41, R106, 0xffff, RZ, 0xc0, !PT ;  /* 0x0000ffff6a297812 */ /* 0x000fe600078ec0ff */
[----:B------:R-:W-:Y:S01]  /*17140*/  IMAD.WIDE.U32 R54, R54, -0x2daee0ad, RZ ;  /* 0xd2511f5336367825 */ /* 0x000fe200078e00ff */
[----:B------:R-:W-:Y:S01]  /*17150*/  SHF.R.U32.HI R41, RZ, 0x8, R41 ;  /* 0x00000008ff297819 */ /* 0x000fe20000011629 */
[----:B------:R-:W-:Y:S01]  /*17160*/  @!P2 HADD2 R220, -R40.H0_H0, -RZ.H0_H0 ;  /* 0xa00000ff28dca230 */ /* 0x000fe20000000900 */
[----:B------:R-:W-:Y:S02]  /*17170*/  LOP3.LUT R53, R53, UR10, R48, 0x96, !PT ;  /* 0x0000000a35357c12 */ /* 0x000fe4000f8e9630 */
[----:B------:R-:W-:Y:S02]  /*17180*/  LOP3.LUT R42, R55, UR9, R150, 0x96, !PT ;  /* 0x00000009372a7c12 */ /* 0x000fe4000f8e9696 */
[----:B------:R-:W-:Y:S02]  /*17190*/  PRMT R150, R40, 0x5410, R57 ;  /* 0x0000541028967816 */ /* 0x000fe40000000039 */
[----:B------:R-:W-:Y:S01]  /*171a0*/  @!P2 PRMT R40, R220, 0x5410, RZ ;  /* 0x00005410dc28a816 */ /* 0x000fe200000000ff */
[----:B------:R-:W-:Y:S01]  /*171b0*/  IMAD.WIDE.U32 R50, R42, -0x326172a9, RZ ;  /* 0xcd9e8d572a327825 */ /* 0x000fe200078e00ff */
[----:B------:R-:W-:Y:S02]  /*171c0*/  LOP3.LUT R41, R41, 0xffff, RZ, 0xc0, !PT ;  /* 0x0000ffff29297812 */ /* 0x000fe400078ec0ff */
[----:B------:R-:W-:Y:S01]  /*171d0*/  LOP3.LUT R55, R43, 0xffff, RZ, 0xc0, !PT ;  /* 0x0000ffff2b377812 */ /* 0x000fe200078ec0ff */
[----:B------:R1:W-:Y:S01]  /*171e0*/  STG.E.U16 [R110.64+0xee], R40 ;  /* 0x0000ee286e007986 */ /* 0x0003e2000c10151a */
[----:B------:R-:W-:Y:S02]  /*171f0*/  LOP3.LUT R48, R51, UR5, R52, 0x96, !PT ;  /* 0x0000000533307c12 */ /* 0x000fe4000f8e9634 */
[----:B------:R-:W-:Y:S02]  /*17200*/  ISETP.LE.U32.AND P0, PT, R41, UR16, PT ;  /* 0x0000001029007c0c */ /* 0x000fe4000bf03070 */
[----:B------:R-:W-:Y:S02]  /*17210*/  LOP3.LUT R41, R48, 0xffff, RZ, 0xc0, !PT ;  /* 0x0000ffff30297812 */ /* 0x000fe400078ec0ff */
[----:B------:R-:W-:Y:S02]  /*17220*/  LOP3.LUT R42, R50, 0xff, RZ, 0xc0, !PT ;  /* 0x000000ff322a7812 */ /* 0x000fe400078ec0ff */
[----:B------:R-:W-:Y:S02]  /*17230*/  SHF.R.U32.HI R41, RZ, 0x8, R41 ;  /* 0x00000008ff297819 */ /* 0x000fe40000011629 */
[----:B------:R-:W-:Y:S02]  /*17240*/  SHF.R.U32.HI R49, RZ, 0x18, R50 ;  /* 0x00000018ff317819 */ /* 0x000fe40000011632 */
[----:B------:R-:W-:Y:S02]  /*17250*/  SHF.R.U32.HI R55, RZ, 0x8, R55 ;  /* 0x00000008ff377819 */ /* 0x000fe40000011637 */
[----:B------:R-:W-:Y:S04]  /*17260*/  SHF.R.U32.HI R52, RZ, 0x18, R186 ;  /* 0x00000018ff347819 */ /* 0x000fe800000116ba */
[----:B------:R-:W-:Y:S01]  /*17270*/  PRMT R52, R112, 0x5410, R52 ;  /* 0x0000541070347816 */ /* 0x000fe20000000034 */
[----:B------:R-:W-:Y:S01]  /*17280*/  IMAD.WIDE.U32 R112, R53, -0x2daee0ad, RZ ;  /* 0xd2511f5335707825 */ /* 0x000fe200078e00ff */
[----:B------:R-:W-:Y:S03]  /*17290*/  LOP3.LUT R53, R184, 0xffff, RZ, 0xc0, !PT ;  /* 0x0000ffffb8357812 */ /* 0x000fe600078ec0ff */
[--C-:B------:R-:W-:Y:S01]  /*172a0*/  HSET2.LE.AND R52, R52, R119.reuse, PT ;  /* 0x0000007734347233 */ /* 0x100fe20003803000 */
[----:B------:R-:W-:Y:S02]  /*172b0*/  SHF.R.U32.HI R53, RZ, 0x8, R53 ;  /* 0x00000008ff357819 */ /* 0x000fe40000011635 */
[----:B-1----:R-:W-:Y:S02]  /*172c0*/  LOP3.LUT R40, R48, 0xff, RZ, 0xc0, !PT ;  /* 0x000000ff30287812 */ /* 0x002fe400078ec0ff */
[----:B------:R-:W-:Y:S02]  /*172d0*/  LOP3.LUT R47, R52, R47, RZ, 0xc0, !PT ;  /* 0x0000002f342f7212 */ /* 0x000fe400078ec0ff */
[----:B------:R-:W-:Y:S02]  /*172e0*/  PRMT R40, R40, 0x5410, R41 ;  /* 0x0000541028287816 */ /* 0x000fe40000000029 */
[----:B------:R-:W-:Y:S02]  /*172f0*/  LOP3.LUT R41, R50, 0xffff, RZ, 0xc0, !PT ;  /* 0x0000ffff32297812 */ /* 0x000fe400078ec0ff */
[----:B------:R-:W-:Y:S01]  /*17300*/  SHF.R.U32.HI R51, RZ, 0x10, R50 ;  /* 0x00000010ff337819 */ /* 0x000fe20000011632 */
[--C-:B------:R-:W-:Y:S01]  /*17310*/  HSET2.LE.AND R40, R40, R119.reuse, PT ;  /* 0x0000007728287233 */ /* 0x100fe20003803000 */
[----:B------:R-:W-:Y:S02]  /*17320*/  SHF.R.U32.HI R41, RZ, 0x8, R41 ;  /* 0x00000008ff297819 */ /* 0x000fe40000011629 */
[----:B------:R-:W-:Y:S02]  /*17330*/  LOP3.LUT R51, R51, 0xff, RZ, 0xc0, !PT ;  /* 0x000000ff33337812 */ /* 0x000fe400078ec0ff */
[----:B------:R-:W-:Y:S02]  /*17340*/  PRMT R42, R42, 0x5410, R41 ;  /* 0x000054102a2a7816 */ /* 0x000fe40000000029 */
[--C-:B------:R-:W-:Y:S02]  /*17350*/  SHF.R.U32.HI R41, RZ, 0x10, R48.reuse ;  /* 0x00000010ff297819 */ /* 0x100fe40000011630 */
[----:B------:R-:W-:Y:S02]  /*17360*/  SHF.R.U32.HI R48, RZ, 0x18, R48 ;  /* 0x00000018ff307819 */ /* 0x000fe40000011630 */
[----:B------:R-:W-:Y:S02]  /*17370*/  LOP3.LUT R41, R41, 0xff, RZ, 0xc0, !PT ;  /* 0x000000ff29297812 */ /* 0x000fe400078ec0ff */
[----:B------:R-:W-:Y:S02]  /*17380*/  PRMT R51, R51, 0x5410, R49 ;  /* 0x0000541033337816 */ /* 0x000fe40000000031 */
[C---:B------:R-:W-:Y:S02]  /*17390*/  LOP3.LUT R49, R186.reuse, 0xffff, RZ, 0xc0, !PT ;  /* 0x0000ffffba317812 */ /* 0x040fe400078ec0ff */
[----:B------:R-:W-:Y:S01]  /*173a0*/  PRMT R41, R41, 0x5410, R48 ;  /* 0x0000541029297816 */ /* 0x000fe20000000030 */
[--C-:B------:R-:W-:Y:S01]  /*173b0*/  HSET2.LE.AND R51, R51, R119.reuse, PT ;  /* 0x0000007733337233 */ /* 0x100fe20003803000 */
[----:B------:R-:W-:Y:S02]  /*173c0*/  LOP3.LUT R48, R186, 0xff, RZ, 0xc0, !PT ;  /* 0x000000ffba307812 */ /* 0x000fe400078ec0ff */
[----:B------:R-:W-:Y:S01]  /*173d0*/  SHF.R.U32.HI R49, RZ, 0x8, R49 ;  /* 0x00000008ff317819 */ /* 0x000fe20000011631 */
[--C-:B------:R-:W-:Y:S01]  /*173e0*/  HSET2.LE.AND R41, R41, R119.reuse, PT ;  /* 0x0000007729297233 */ /* 0x100fe20003803000 */
[----:B------:R-:W-:Y:S01]  /*173f0*/  LOP3.LUT R36, R40, R36, RZ, 0xc0, !PT ;  /* 0x0000002428247212 */ /* 0x000fe200078ec0ff */
[--C-:B------:R-:W-:Y:S01]  /*17400*/  HSET2.LE.AND R40, R42, R119.reuse, PT ;  /* 0x000000772a287233 */ /* 0x100fe20003803000 */
[----:B------:R-:W-:Y:S02]  /*17410*/  PRMT R48, R48, 0x5410, R49 ;  /* 0x0000541030307816 */ /* 0x000fe40000000031 */
[--C-:B------:R-:W-:Y:S02]  /*17420*/  SHF.R.U32.HI R49, RZ, 0x10, R43.reuse ;  /* 0x00000010ff317819 */ /* 0x100fe4000001162b */
[----:B------:R-:W-:Y:S01]  /*17430*/  LOP3.LUT R50, R43, 0xff, RZ, 0xc0, !PT ;  /* 0x000000ff2b327812 */ /* 0x000fe200078ec0ff */
[--C-:B------:R-:W-:Y:S01]  /*17440*/  HSET2.LE.AND R48, R48, R119.reuse, PT ;  /* 0x0000007730307233 */ /* 0x100fe20003803000 */
[----:B------:R-:W-:Y:S02]  /*17450*/  SHF.R.U32.HI R43, RZ, 0x18, R43 ;  /* 0x00000018ff2b7819 */ /* 0x000fe4000001162b */
[----:B------:R-:W-:Y:S02]  /*17460*/  LOP3.LUT R49, R49, 0xff, RZ, 0xc0, !PT ;  /* 0x000000ff31317812 */ /* 0x000fe400078ec0ff */
[----:B------:R-:W-:Y:S02]  /*17470*/  LOP3.LUT R37, R41, R37, RZ, 0xc0, !PT ;  /* 0x0000002529257212 */ /* 0x000fe400078ec0ff */
[----:B------:R-:W-:Y:S02]  /*17480*/  PRMT R49, R49, 0x5410, R43 ;  /* 0x0000541031317816 */ /* 0x000fe4000000002b */
[----:B------:R-:W-:Y:S02]  /*17490*/  LOP3.LUT R38, R40, R38, RZ, 0xc0, !PT ;  /* 0x0000002628267212 */ /* 0x000fe400078ec0ff */
[----:B------:R-:W-:Y:S01]  /*174a0*/  PRMT R50, R50, 0x5410, R55 ;  /* 0x0000541032327816 */ /* 0x000fe20000000037 */
[----:B------:R-:W1:Y:S01]  /*174b0*/  LDSM.16.MT88.4 R40, [R213+0x4000] ;  /* 0x00400000d528783b */ /* 0x000e620000004200 */
[----:B------:R-:W-:Y:S01]  /*174c0*/  LOP3.LUT R39, R51, R39, RZ, 0xc0, !PT ;  /* 0x0000002733277212 */ /* 0x000fe200078ec0ff */
[--C-:B------:R-:W-:Y:S01]  /*174d0*/  HSET2.LE.AND R49, R49, R119.reuse, PT ;  /* 0x0000007731317233 */ /* 0x100fe20003803000 */
[----:B------:R-:W-:Y:S01]  /*174e0*/  LOP3.LUT R46, R48, R46, RZ, 0xc0, !PT ;  /* 0x0000002e302e7212 */ /* 0x000fe200078ec0ff */
[--C-:B------:R-:W-:Y:S01]  /*174f0*/  HSET2.LE.AND R50, R50, R119.reuse, PT ;  /* 0x0000007732327233 */ /* 0x100fe20003803000 */
[----:B------:R-:W-:Y:S02]  /*17500*/  LOP3.LUT R52, R112, 0xffff, RZ, 0xc0, !PT ;  /* 0x0000ffff70347812 */ /* 0x000fe400078ec0ff */
[----:B------:R-:W-:Y:S02]  /*17510*/  LOP3.LUT R45, R49, R45, RZ, 0xc0, !PT ;  /* 0x0000002d312d7212 */ /* 0x000fe400078ec0ff */
[----:B------:R-:W-:Y:S02]  /*17520*/  LOP3.LUT R44, R50, R44, RZ, 0xc0, !PT ;  /* 0x0000002c322c7212 */ /* 0x000fe400078ec0ff */
[----:B------:R-:W-:Y:S01]  /*17530*/  SHF.R.U32.HI R52, RZ, 0x8, R52 ;  /* 0x00000008ff347819 */ /* 0x000fe20000011634 */
[----:B------:R-:W1:Y:S02]  /*17540*/  LDSM.16.MT88.4 R48, [R212+0x4000] ;  /* 0x00400000d430783b */ /* 0x000e640000004200 */
[-C--:B-1----:R-:W-:Y:S08]  /*17550*/  HMMA.16816.F32 R4, R36, R40.reuse, R4 ;  /* 0x000000282404723c */ /* 0x082ff00000001804 */
[C---:B------:R-:W-:Y:S07]  /*17560*/  HMMA.16816.F32 R8, R44.reuse, R40, R8 ;  /* 0x000000282c08723c */ /* 0x040fee0000001808 */
[----:B------:R-:W-:Y:S01]  /*17570*/  SHF.R.U32.HI R41, RZ, 0x10, R112 ;  /* 0x00000010ff297819 */ /* 0x000fe20000011670 */
[-C--:B------:R-:W-:Y:S01]  /*17580*/  HMMA.16816.F32 R12, R44, R42.reuse, R12 ;  /* 0x0000002a2c0c723c */ /* 0x080fe2000000180c */
[----:B------:R-:W-:Y:S03]  /*17590*/  LOP3.LUT R40, R113, UR4, R54, 0x96, !PT ;  /* 0x0000000471287c12 */ /* 0x000fe6000f8e9636 */
[----:B------:R-:W-:Y:S02]  /*175a0*/  LOP3.LUT R41, R41, 0xff, RZ, 0xc0, !PT ;  /* 0x000000ff29297812 */ /* 0x000fe400078ec0ff */
[----:B------:R-:W-:Y:S02]  /*175b0*/  SHF.R.U32.HI R113, RZ, 0x10, R184 ;  /* 0x00000010ff717819 */ /* 0x000fe400000116b8 */
[C---:B------:R-:W-:Y:S04]  /*175c0*/  HMMA.16816.F32 R16, R36.reuse, R42, R16 ;  /* 0x0000002a2410723c */ /* 0x040fe80000001810 */
[----:B------:R-:W-:Y:S03]  /*175d0*/  LOP3.LUT R113, R113, 0xff, RZ, 0xc0, !PT ;  /* 0x000000ff71717812 */ /* 0x000fe600078ec0ff */
[----:B------:R-:W-:Y:S01]  /*175e0*/  LOP3.LUT R42, R112, 0xff, RZ, 0xc0, !PT ;  /* 0x000000ff702a7812 */ /* 0x000fe200078ec0ff */
[-C--:B------:R-:W-:Y:S01]  /*175f0*/  HMMA.16816.F32 R20, R36, R48.reuse, R20 ;  /* 0x000000302414723c */ /* 0x080fe20000001814 */
[----:B------:R-:W-:Y:S03]  /*17600*/  SHF.R.U32.HI R43, RZ, 0x18, R112 ;  /* 0x00000018ff2b7819 */ /* 0x000fe60000011670 */
[----:B------:R-:W-:Y:S02]  /*17610*/  LOP3.LUT R112, R184, 0xff, RZ, 0xc0, !PT ;  /* 0x000000ffb8707812 */ /* 0x000fe400078ec0ff */
[----:B------:R-:W-:Y:S02]  /*17620*/  PRMT R42, R42, 0x5410, R52 ;  /* 0x000054102a2a7816 */ /* 0x000fe40000000034 */
[----:B------:R-:W-:Y:S01]  /*17630*/  PRMT R112, R112, 0x5410, R53 ;  /* 0x0000541070707816 */ /* 0x000fe20000000035 */
[C---:B------:R-:W-:Y:S01]  /*17640*/  HMMA.16816.F32 R24, R44.reuse, R48, R24 ;  /* 0x000000302c18723c */ /* 0x040fe20000001818 */
[----:B------:R-:W1:Y:S02]  /*17650*/  LDSM.16.MT88.4 R52, [R213+0x4400] ;  /* 0x00440000d534783b */ /* 0x000e640000004200 */
[----:B------:R-:W-:Y:S01]  /*17660*/  PRMT R43, R41, 0x5410, R43 ;  /* 0x00005410292b7816 */ /* 0x000fe2000000002b */
[--C-:B------:R-:W-:Y:S01]  /*17670*/  HSET2.LE.AND R42, R42, R119.reuse, PT ;  /* 0x000000772a2a7233 */ /* 0x100fe20003803000 */
[C---:B------:R-:W-:Y:S02]  /*17680*/  LOP3.LUT R41, R40.reuse, 0xffff, RZ, 0xc0, !PT ;  /* 0x0000ffff28297812 */ /* 0x040fe400078ec0ff */
[--C-:B------:R-:W-:Y:S01]  /*17690*/  SHF.R.U32.HI R48, RZ, 0x10, R40.reuse ;  /* 0x00000010ff307819 */ /* 0x100fe20000011628 */
[-C--:B------:R-:W-:Y:S01]  /*176a0*/  HMMA.16816.F32 R28, R44, R50.reuse, R28 ;  /* 0x000000322c1c723c */ /* 0x080fe2000000181c */
[----:B------:R-:W-:Y:S01]  /*176b0*/  LOP3.LUT R49, R40, 0xff, RZ, 0xc0, !PT ;  /* 0x000000ff28317812 */ /* 0x000fe200078ec0ff */
[----:B------:R-:W1:Y:S02]  /*176c0*/  LDSM.16.MT88.4 R44, [R212+0x4400] ;  /* 0x00440000d42c783b */ /* 0x000e640000004200 */
[----:B------:R-:W-:Y:S01]  /*176d0*/  SHF.R.U32.HI R116, RZ, 0x8, R41 ;  /* 0x00000008ff747819 */ /* 0x000fe20000011629 */
[--C-:B------:R-:W-:Y:S01]  /*176e0*/  HSET2.LE.AND R43, R43, R119.reuse, PT ;  /* 0x000000772b2b7233 */ /* 0x100fe20003803000 */
[----:B------:R-:W-:Y:S02]  /*176f0*/  SHF.R.U32.HI R41, RZ, 0x18, R40 ;  /* 0x00000018ff297819 */ /* 0x000fe40000011628 */
[----:B------:R-:W-:Y:S01]  /*17700*/  LOP3.LUT R48, R48, 0xff, RZ, 0xc0, !PT ;  /* 0x000000ff30307812 */ /* 0x000fe200078ec0ff */
[----:B------:R-:W-:Y:S03]  /*17710*/  HMMA.16816.F32 R32, R36, R50, R32 ;  /* 0x000000322420723c */ /* 0x000fe60000001820 */
[----:B------:R-:W-:Y:S02]  /*17720*/  PRMT R40, R49, 0x5410, R116 ;  /* 0x0000541031287816 */ /* 0x000fe40000000074 */
[----:B------:R-:W-:Y:S02]  /*17730*/  LOP3.LUT R49, R182, 0xffff, RZ, 0xc0, !PT ;  /* 0x0000ffffb6317812 */ /* 0x000fe400078ec0ff */
[----:B------:R-:W-:Y:S01]  /*17740*/  PRMT R41, R48, 0x5410, R41 ;  /* 0x0000541030297816 */ /* 0x000fe20000000029 */
[--C-:B------:R-:W-:Y:S01]  /*17750*/  HSET2.LE.AND R40, R40, R119.reuse, PT ;  /* 0x0000007728287233 */ /* 0x100fe20003803000 */
[----:B------:R-:W-:Y:S03]  /*17760*/  LOP3.LUT R48, R182, 0xff, RZ, 0xc0, !PT ;  /* 0x000000ffb6307812 */ /* 0x000fe600078ec0ff */
[----:B------:R-:W-:Y:S01]  /*17770*/  SHF.R.U32.HI R49, RZ, 0x8, R49 ;  /* 0x00000008ff317819 */ /* 0x000fe20000011631 */
[--C-:B------:R-:W-:Y:S01]  /*17780*/  HSET2.LE.AND R41, R41, R119.reuse, PT ;  /* 0x0000007729297233 */ /* 0x100fe20003803000 */
[----:B------:R-:W-:Y:S01]  /*17790*/  SHF.R.U32.HI R184, RZ, 0x18, R184 ;  /* 0x00000018ffb87819 */ /* 0x000fe200000116b8 */
[--C-:B------:R-:W-:Y:S01]  /*177a0*/  HSET2.LE.AND R38, R112, R119.reuse, PT ;  /* 0x0000007770267233 */ /* 0x100fe20003803000 */
[----:B------:R-:W-:Y:S02]  /*177b0*/  PRMT R48, R48, 0x5410, R49 ;  /* 0x0000541030307816 */ /* 0x000fe40000000031 */
[--C-:B------:R-:W-:Y:S02]  /*177c0*/  SHF.R.U32.HI R49, RZ, 0x10, R182.reuse ;  /* 0x00000010ff317819 */ /* 0x100fe400000116b6 */
[----:B------:R-:W-:Y:S01]  /*177d0*/  SHF.R.U32.HI R182, RZ, 0x18, R182 ;  /* 0x00000018ffb67819 */ /* 0x000fe200000116b6 */
[--C-:B------:R-:W-:Y:S01]  /*177e0*/  HSET2.LE.AND R36, R48, R119.reuse, PT ;  /* 0x0000007730247233 */ /* 0x100fe20003803000 */
[----:B------:R-:W-:Y:S02]  /*177f0*/  LOP3.LUT R49, R49, 0xff, RZ, 0xc0, !PT ;  /* 0x000000ff31317812 */ /* 0x000fe400078ec0ff */
[----:B------:R-:W-:Y:S02]  /*17800*/  PRMT R39, R113, 0x5410, R184 ;  /* 0x0000541071277816 */ /* 0x000fe400000000b8 */
[----:B------:R-:W-:Y:S02]  /*17810*/  PRMT R49, R49, 0x5410, R182 ;  /* 0x0000541031317816 */ /* 0x000fe400000000b6 */
[----:B------:R-:W-:Y:S01]  /*17820*/  LOP3.LUT R40, R40, R105, RZ, 0xc0, !PT ;  /* 0x0000006928287212 */ /* 0x000fe200078ec0ff */
[--C-:B------:R-:W-:Y:S01]  /*17830*/  HSET2.LE.AND R39, R39, R119.reuse, PT ;  /* 0x0000007727277233 */ /* 0x100fe20003803000 */
[----:B------:R-:W-:Y:S01]  /*17840*/  LOP3.LUT R41, R41, R104, RZ, 0xc0, !PT ;  /* 0x0000006829297212 */ /* 0x000fe200078ec0ff */
[--C-:B------:R-:W-:Y:S01]  /*17850*/  HSET2.LE.AND R37, R49, R119.reuse, PT ;  /* 0x0000007731257233 */ /* 0x100fe20003803000 */
[----:B------:R-:W-:Y:S02]  /*17860*/  LOP3.LUT R42, R42, R103, RZ, 0xc0, !PT ;  /* 0x000000672a2a7212 */ /* 0x000fe400078ec0ff */
[----:B------:R-:W-:Y:S02]  /*17870*/  LOP3.LUT R43, R43, R102, RZ, 0xc0, !PT ;  /* 0x000000662b2b7212 */ /* 0x000fe400078ec0ff */
[----:B------:R-:W-:Y:S02]  /*17880*/  LOP3.LUT R36, R36, R101, RZ, 0xc0, !PT ;  /* 0x0000006524247212 */ /* 0x000fe400078ec0ff */
[----:B------:R-:W-:Y:S02]  /*17890*/  LOP3.LUT R37, R37, R100, RZ, 0xc0, !PT ;  /* 0x0000006425257212 */ /* 0x000fe400078ec0ff */
[----:B------:R-:W-:Y:S01]  /*178a0*/  LOP3.LUT R38, R38, R99, RZ, 0xc0, !PT ;  /* 0x0000006326267212 */ /* 0x000fe200078ec0ff */
[-C--:B-1----:R-:W-:Y:S01]  /*178b0*/  HMMA.16816.F32 R4, R40, R52.reuse, R4 ;  /* 0x000000342804723c */ /* 0x082fe20000001804 */
[----:B------:R-:W-:Y:S02]  /*178c0*/  LOP3.LUT R39, R39, R98, RZ, 0xc0, !PT ;  /* 0x0000006227277212 */ /* 0x000fe400078ec0ff */
[C---:B------:R-:W-:Y:S02]  /*178d0*/  LOP3.LUT R48, R174.reuse, 0xffff, RZ, 0xc0, !PT ;  /* 0x0000ffffae307812 */ /* 0x040fe400078ec0ff */
[----:B------:R-:W-:Y:S02]  /*178e0*/  LOP3.LUT R99, R174, 0xff, RZ, 0xc0, !PT ;  /* 0x000000ffae637812 */ /* 0x000fe400078ec0ff */
[----:B------:R-:W-:Y:S01]  /*178f0*/  SHF.R.U32.HI R48, RZ, 0x8, R48 ;  /* 0x00000008ff307819 */ /* 0x000fe20000011630 */
[C---:B------:R-:W-:Y:S01]  /*17900*/  HMMA.16816.F32 R8, R36.reuse, R52, R8 ;  /* 0x000000342408723c */ /* 0x040fe20000001808 */
[----:B------:R-:W-:Y:S03]  /*17910*/  SHF.R.U32.HI R101, RZ, 0x10, R176 ;  /* 0x00000010ff657819 */ /* 0x000fe600000116b0 */
[----:B------:R-:W-:Y:S02]  /*17920*/  PRMT R99, R99, 0x5410, R48 ;  /* 0x0000541063637816 */ /* 0x000fe40000000030 */
[--C-:B------:R-:W-:Y:S01]  /*17930*/  SHF.R.U32.HI R100, RZ, 0x18, R174.reuse ;  /* 0x00000018ff647819 */ /* 0x100fe200000116ae */
[----:B------:R-:W1:Y:S01]  /*17940*/  LDSM.16.MT88.4 R48, [R213+0x4800] ;  /* 0x00480000d530783b */ /* 0x000e620000004200 */
[----:B------:R-:W-:Y:S01]  /*17950*/  SHF.R.U32.HI R52, RZ, 0x10, R174 ;  /* 0x00000010ff347819 */ /* 0x000fe200000116ae */
[-C--:B------:R-:W-:Y:S03]  /*17960*/  HMMA.16816.F32 R12, R36, R54.reuse, R12 ;  /* 0x00000036240c723c */ /* 0x080fe6000000180c */
[----:B------:R-:W-:Y:S02]  /*17970*/  LOP3.LUT R102, R176, 0xff, RZ, 0xc0, !PT ;  /* 0x000000ffb0667812 */ /* 0x000fe400078ec0ff */
[----:B------:R-:W-:Y:S02]  /*17980*/  LOP3.LUT R101, R101, 0xff, RZ, 0xc0, !PT ;  /* 0x000000ff65657812 */ /* 0x000fe400078ec0ff */
[----:B------:R-:W-:Y:S01]  /*17990*/  SHF.R.U32.HI R98, RZ, 0x10, R178 ;  /* 0x00000010ff627819 */ /* 0x000fe200000116b2 */
[C---:B------:R-:W-:Y:S01]  /*179a0*/  HMMA.16816.F32 R16, R40.reuse, R54, R16 ;  /* 0x000000362810723c */ /* 0x040fe20000001810 */
[----:B------:R-:W-:Y:S03]  /*179b0*/  SHF.R.U32.HI R103, RZ, 0x10, R180 ;  /* 0x00000010ff677819 */ /* 0x000fe600000116b4 */
[C---:B------:R-:W-:Y:S02]  /*179c0*/  LOP3.LUT R53, R178.reuse, 0xff, RZ, 0xc0, !PT ;  /* 0x000000ffb2357812 */ /* 0x040fe400078ec0ff */
[----:B------:R-:W-:Y:S02]  /*179d0*/  LOP3.LUT R103, R103, 0xff, RZ, 0xc0, !PT ;  /* 0x000000ff67677812 */ /* 0x000fe400078ec0ff */
[----:B------:R-:W-:Y:S01]  /*179e0*/  LOP3.LUT R54, R178, 0xffff, RZ, 0xc0, !PT ;  /* 0x0000ffffb2367812 */ /* 0x000fe200078ec0ff */
[-C--:B------:R-:W-:Y:S03]  /*179f0*/  HMMA.16816.F32 R20, R40, R44.reuse, R20 ;  /* 0x0000002c2814723c */ /* 0x080fe60000001814 */
[----:B------:R-:W-:Y:S02]  /*17a00*/  LOP3.LUT R55, R52, 0xff, RZ, 0xc0, !PT ;  /* 0x000000ff34377812 */ /* 0x000fe400078ec0ff */
[----:B------:R-:W-:Y:S02]  /*17a10*/  LOP3.LUT R52, R180, 0xffff, RZ, 0xc0, !PT ;  /* 0x0000ffffb4347812 */ /* 0x000fe400078ec0ff */
[----:B------:R-:W-:Y:S01]  /*17a20*/  PRMT R100, R55, 0x5410, R100 ;  /* 0x0000541037647816 */ /* 0x000fe20000000064 */
[C---:B------:R-:W-:Y:S01]  /*17a30*/  HMMA.16816.F32 R24, R36.reuse, R44, R24 ;  /* 0x0000002c2418723c */ /* 0x040fe20000001818 */
[----:B------:R-:W-:Y:S03]  /*17a40*/  SHF.R.U32.HI R178, RZ, 0x18, R178 ;  /* 0x00000018ffb27819 */ /* 0x000fe600000116b2 */
[----:B------:R-:W-:Y:S02]  /*17a50*/  SHF.R.U32.HI R52, RZ, 0x8, R52 ;  /* 0x00000008ff347819 */ /* 0x000fe40000011634 */
[----:B------:R-:W-:Y:S01]  /*17a60*/  LOP3.LUT R98, R98, 0xff, RZ, 0xc0, !PT ;  /* 0x000000ff62627812 */ /* 0x000fe200078ec0ff */
[----:B--2---:R-:W-:Y:S01]  /*17a70*/  @!P0 HADD2 R121, -R57.H0_H0, -RZ.H0_H0 ;  /* 0xa00000ff39798230 */ /* 0x004fe20000000900 */
[----:B------:R-:W-:Y:S01]  /*17a80*/  SHF.R.U32.HI R44, RZ, 0x8, R54 ;  /* 0x00000008ff2c7819 */ /* 0x000fe20000011636 */
[-C--:B------:R-:W-:Y:S03]  /*17a90*/  HMMA.16816.F32 R28, R36, R46.reuse, R28 ;  /* 0x0000002e241c723c */ /* 0x080fe6000000181c */
[----:B------:R-:W-:Y:S01]  /*17aa0*/  LOP3.LUT R54, R176, 0xffff, RZ, 0xc0, !PT ;  /* 0x0000ffffb0367812 */ /* 0x000fe200078ec0ff */
[----:B------:R-:W-:Y:S01]  /*17ab0*/  @!P0 STL.S16 [R1+0xd8], R121 ;  /* 0x0000d87901008387 */ /* 0x000fe20000100600 */
[----:B------:R-:W-:Y:S02]  /*17ac0*/  SHF.R.U32.HI R176, RZ, 0x18, R176 ;  /* 0x00000018ffb07819 */ /* 0x000fe400000116b0 */
[----:B------:R-:W-:Y:S01]  /*17ad0*/  SHF.R.U32.HI R54, RZ, 0x8, R54 ;  /* 0x00000008ff367819 */ /* 0x000fe20000011636 */
[----:B------:R-:W-:Y:S01]  /*17ae0*/  HMMA.16816.F32 R32, R40, R46, R32 ;  /* 0x0000002e2820723c */ /* 0x000fe20000001820 */
[----:B------:R-:W-:Y:S03]  /*17af0*/  PRMT R101, R101, 0x5410, R176 ;  /* 0x0000541065657816 */ /* 0x000fe600000000b0 */
[----:B------:R-:W-:Y:S01]  /*17b00*/  PRMT R102, R102, 0x5410, R54 ;  /* 0x0000541066667816 */ /* 0x000fe20000000036 */
[--C-:B------:R-:W-:Y:S01]  /*17b10*/  HSET2.LE.AND R39, R100, R119.reuse, PT ;  /* 0x0000007764277233 */ /* 0x100fe20003803000 */
[----:B------:R-:W-:Y:S01]  /*17b20*/  LOP3.LUT R45, R180, 0xff, RZ, 0xc0, !PT ;  /* 0x000000ffb42d7812 */ /* 0x000fe200078ec0ff */
[--C-:B------:R-:W-:Y:S01]  /*17b30*/  HSET2.LE.AND R37, R101, R119.reuse, PT ;  /* 0x0000007765257233 */ /* 0x100fe20003803000 */
[----:B------:R-:W-:Y:S01]  /*17b40*/  SHF.R.U32.HI R180, RZ, 0x18, R180 ;  /* 0x00000018ffb47819 */ /* 0x000fe200000116b4 */
[--C-:B------:R-:W-:Y:S03]  /*17b50*/  HSET2.LE.AND R36, R102, R119.reuse, PT ;  /* 0x0000007766247233 */ /* 0x100fe60003803000 */
[----:B------:R-:W-:Y:S01]  /*17b60*/  PRMT R44, R53, 0x5410, R44 ;  /* 0x00005410352c7816 */ /* 0x000fe2000000002c */
[--C-:B------:R-:W-:Y:S01]  /*17b70*/  HSET2.LE.AND R38, R99, R119.reuse, PT ;  /* 0x0000007763267233 */ /* 0x100fe20003803000 */
[----:B------:R-:W-:Y:S02]  /*17b80*/  PRMT R45, R45, 0x5410, R52 ;  /* 0x000054102d2d7816 */ /* 0x000fe40000000034 */
[----:B------:R-:W-:Y:S01]  /*17b90*/  PRMT R99, R103, 0x5410, R180 ;  /* 0x0000541067637816 */ /* 0x000fe200000000b4 */
[----:B------:R-:W2:Y:S01]  /*17ba0*/  LDSM.16.MT88.4 R52, [R212+0x4800] ;  /* 0x00480000d434783b */ /* 0x000ea20000004200 */
[----:B------:R-:W-:Y:S01]  /*17bb0*/  PRMT R43, R98, 0x5410, R178 ;  /* 0x00005410622b7816 */ /* 0x000fe200000000b2 */
[--C-:B------:R-:W-:Y:S01]  /*17bc0*/  HSET2.LE.AND R40, R45, R119.reuse, PT ;  /* 0x000000772d287233 */ /* 0x100fe20003803000 */
[----:B------:R-:W-:Y:S01]  /*17bd0*/  LOP3.LUT R36, R36, R97, RZ, 0xc0, !PT ;  /* 0x0000006124247212 */ /* 0x000fe200078ec0ff */
[--C-:B------:R-:W-:Y:S01]  /*17be0*/  HSET2.LE.AND R42, R44, R119.reuse, PT ;  /* 0x000000772c2a7233 */ /* 0x100fe20003803000 */
[----:B------:R-:W-:Y:S01]  /*17bf0*/  LOP3.LUT R37, R37, R96, RZ, 0xc0, !PT ;  /* 0x0000006025257212 */ /* 0x000fe200078ec0ff */
[--C-:B------:R-:W-:Y:S01]  /*17c00*/  HSET2.LE.AND R41, R99, R119.reuse, PT ;  /* 0x0000007763297233 */ /* 0x100fe20003803000 */
[----:B------:R-:W-:Y:S01]  /*17c10*/  LOP3.LUT R38, R38, R95, RZ, 0xc0, !PT ;  /* 0x0000005f26267212 */ /* 0x000fe200078ec0ff */
[--C-:B------:R-:W-:Y:S01]  /*17c20*/  HSET2.LE.AND R43, R43, R119.reuse, PT ;  /* 0x000000772b2b7233 */ /* 0x100fe20003803000 */
[----:B------:R-:W-:Y:S02]  /*17c30*/  LOP3.LUT R39, R39, R94, RZ, 0xc0, !PT ;  /* 0x0000005e27277212 */ /* 0x000fe400078ec0ff */
[----:B------:R-:W-:Y:S02]  /*17c40*/  LOP3.LUT R40, R40, R93, RZ, 0xc0, !PT ;  /* 0x0000005d28287212 */ /* 0x000fe400078ec0ff */
[----:B------:R-:W-:Y:S02]  /*17c50*/  LOP3.LUT R41, R41, R92, RZ, 0xc0, !PT ;  /* 0x0000005c29297212 */ /* 0x000fe400078ec0ff */
[----:B------:R-:W-:Y:S01]  /*17c60*/  LOP3.LUT R42, R42, R91, RZ, 0xc0, !PT ;  /* 0x0000005b2a2a7212 */ /* 0x000fe200078ec0ff */
[-C--:B-1----:R-:W-:Y:S01]  /*17c70*/  HMMA.16816.F32 R4, R36, R48.reuse, R4 ;  /* 0x000000302404723c */ /* 0x082fe20000001804 */
[----:B------:R-:W-:Y:S02]  /*17c80*/  LOP3.LUT R43, R43, R90, RZ, 0xc0, !PT ;  /* 0x0000005a2b2b7212 */ /* 0x000fe400078ec0ff */
[----:B------:R-:W-:Y:S02]  /*17c90*/  LOP3.LUT R45, R154, 0xffff, RZ, 0xc0, !PT ;  /* 0x0000ffff9a2d7812 */ /* 0x000fe400078ec0ff */
[--C-:B------:R-:W-:Y:S02]  /*17ca0*/  SHF.R.U32.HI R44, RZ, 0x10, R154.reuse ;  /* 0x00000010ff2c7819 */ /* 0x100fe4000001169a */
[----:B------:R-:W-:Y:S01]  /*17cb0*/  SHF.R.U32.HI R45, RZ, 0x8, R45 ;  /* 0x00000008ff2d7819 */ /* 0x000fe2000001162d */
[C---:B------:R-:W-:Y:S01]  /*17cc0*/  HMMA.16816.F32 R8, R40.reuse, R48, R8 ;  /* 0x000000302808723c */ /* 0x040fe20000001808 */
[----:B------:R-:W-:Y:S03]  /*17cd0*/  LOP3.LUT R44, R44, 0xff, RZ, 0xc0, !PT ;  /* 0x000000ff2c2c7812 */ /* 0x000fe600078ec0ff */
[----:B------:R-:W-:Y:S02]  /*17ce0*/  LOP3.LUT R93, R136, 0xffff, RZ, 0xc0, !PT ;  /* 0x0000ffff885d7812 */ /* 0x000fe400078ec0ff */
[----:B------:R-:W-:Y:S02]  /*17cf0*/  LOP3.LUT R90, R158, 0xff, RZ, 0xc0, !PT ;  /* 0x000000ff9e5a7812 */ /* 0x000fe400078ec0ff */
[----:B------:R-:W-:Y:S01]  /*17d00*/  SHF.R.U32.HI R49, RZ, 0x18, R154 ;  /* 0x00000018ff317819 */ /* 0x000fe2000001169a */
[-C--:B------:R-:W-:Y:S03]  /*17d10*/  HMMA.16816.F32 R12, R40, R50.reuse, R12 ;  /* 0x00000032280c723c */ /* 0x080fe6000000180c */
[----:B------:R-:W-:Y:S02]  /*17d20*/  PRMT R49, R44, 0x5410, R49 ;  /* 0x000054102c317816 */ /* 0x000fe40000000031 */
[----:B------:R-:W-:Y:S02]  /*17d30*/  LOP3.LUT R91, R136, 0xff, RZ, 0xc0, !PT ;  /* 0x000000ff885b7812 */ /* 0x000fe400078ec0ff */
[----:B------:R-:W-:Y:S01]  /*17d40*/  SHF.R.U32.HI R93, RZ, 0x8, R93 ;  /* 0x00000008ff5d7819 */ /* 0x000fe2000001165d */
[C---:B------:R-:W-:Y:S01]  /*17d50*/  HMMA.16816.F32 R16, R36.reuse, R50, R16 ;  /* 0x000000322410723c */ /* 0x040fe20000001810 */
[--C-:B------:R-:W-:Y:S03]  /*17d60*/  SHF.R.U32.HI R48, RZ, 0x10, R158.reuse ;  /* 0x00000010ff307819 */ /* 0x100fe6000001169e */
[----:B------:R-:W-:Y:S03]  /*17d70*/  LOP3.LUT R92, R138, 0xffff, RZ, 0xc0, !PT ;  /* 0x0000ffff8a5c7812 */ /* 0x000fe600078ec0ff */
[----:B------:R-:W-:Y:S01]  /*17d80*/  LOP3.LUT R50, R154, 0xff, RZ, 0xc0, !PT ;  /* 0x000000ff9a327812 */ /* 0x000fe200078ec0ff */
[-C--:B--2---:R-:W-:Y:S01]  /*17d90*/  HMMA.16816.F32 R20, R36, R52.reuse, R20 ;  /* 0x000000342414723c */ /* 0x084fe20000001814 */
[----:B------:R-:W-:Y:S03]  /*17da0*/  LOP3.LUT R51, R158, 0xffff, RZ, 0xc0, !PT ;  /* 0x0000ffff9e337812 */ /* 0x000fe600078ec0ff */
[----:B------:R-:W-:Y:S02]  /*17db0*/  PRMT R50, R50, 0x5410, R45 ;  /* 0x0000541032327816 */ /* 0x000fe4000000002d */
[----:B------:R-:W-:Y:S01]  /*17dc0*/  SHF.R.U32.HI R158, RZ, 0x18, R158 ;  /* 0x00000018ff9e7819 */ /* 0x000fe2000001169e */
[----:B------:R-:W1:Y:S01]  /*17dd0*/  LDSM.16.MT88.4 R44, [R213+0x4c00] ;  /* 0x004c0000d52c783b */ /* 0x000e620000004200 */
[----:B------:R-:W-:Y:S01]  /*17de0*/  SHF.R.U32.HI R92, RZ, 0x8, R92 ;  /* 0x00000008ff5c7819 */ /* 0x000fe2000001165c */
[C---:B------:R-:W-:Y:S07]  /*17df0*/  HMMA.16816.F32 R24, R40.reuse, R52, R24 ;  /* 0x000000342818723c */ /* 0x040fee0000001818 */
[----:B------:R-:W-:Y:S01]  /*17e00*/  SHF.R.U32.HI R52, RZ, 0x8, R51 ;  /* 0x00000008ff347819 */ /* 0x000fe20000011633 */
[-C--:B------:R-:W-:Y:S01]  /*17e10*/  HMMA.16816.F32 R28, R40, R54.reuse, R28 ;  /* 0x00000036281c723c */ /* 0x080fe2000000181c */
[--C-:B------:R-:W-:Y:S03]  /*17e20*/  SHF.R.U32.HI R51, RZ, 0x10, R136.reuse ;  /* 0x00000010ff337819 */ /* 0x100fe60000011688 */
[----:B------:R-:W-:Y:S02]  /*17e30*/  SHF.R.U32.HI R136, RZ, 0x18, R136 ;  /* 0x00000018ff887819 */ /* 0x000fe40000011688 */
[----:B------:R-:W-:Y:S01]  /*17e40*/  LOP3.LUT R51, R51, 0xff, RZ, 0xc0, !PT ;  /* 0x000000ff33337812 */ /* 0x000fe200078ec0ff */
[--C-:B------:R-:W-:Y:S01]  /*17e50*/  HSET2.LE.AND R42, R50, R119.reuse, PT ;  /* 0x00000077322a7233 */ /* 0x100fe20003803000 */
[----:B------:R-:W-:Y:S01]  /*17e60*/  PRMT R52, R90, 0x5410, R52 ;  /* 0x000054105a347816 */ /* 0x000fe20000000034 */
[----:B------:R-:W-:Y:S03]  /*17e70*/  HMMA.16816.F32 R32, R36, R54, R32 ;  /* 0x000000362420723c */ /* 0x000fe60000001820 */
[----:B------:R-:W-:Y:S01]  /*17e80*/  PRMT R90, R91, 0x5410, R93 ;  /* 0x000054105b5a7816 */ /* 0x000fe2000000005d */
[--C-:B------:R-:W-:Y:S01]  /*17e90*/  HSET2.LE.AND R43, R49, R119.reuse, PT ;  /* 0x00000077312b7233 */ /* 0x100fe20003803000 */
[----:B------:R-:W-:Y:S02]  /*17ea0*/  PRMT R51, R51, 0x5410, R136 ;  /* 0x0000541033337816 */ /* 0x000fe40000000088 */
[--C-:B------:R-:W-:Y:S01]  /*17eb0*/  SHF.R.U32.HI R91, RZ, 0x10, R138.reuse ;  /* 0x00000010ff5b7819 */ /* 0x100fe2000001168a */
[--C-:B------:R-:W-:Y:S01]  /*17ec0*/  HSET2.LE.AND R40, R90, R119.reuse, PT ;  /* 0x000000775a287233 */ /* 0x100fe20003803000 */
[----:B------:R-:W-:Y:S03]  /*17ed0*/  LOP3.LUT R53, R138, 0xff, RZ, 0xc0, !PT ;  /* 0x000000ff8a357812 */ /* 0x000fe600078ec0ff */
[----:B------:R-:W-:Y:S01]  /*17ee0*/  SHF.R.U32.HI R138, RZ, 0x18, R138 ;  /* 0x00000018ff8a7819 */ /* 0x000fe2000001168a */
[--C-:B------:R-:W-:Y:S01]  /*17ef0*/  HSET2.LE.AND R41, R51, R119.reuse, PT ;  /* 0x0000007733297233 */ /* 0x100fe20003803000 */
[----:B------:R-:W-:Y:S01]  /*17f00*/  LOP3.LUT R91, R91, 0xff, RZ, 0xc0, !PT ;  /* 0x000000ff5b5b7812 */ /* 0x000fe200078ec0ff */
[--C-:B------:R-:W-:Y:S01]  /*17f10*/  HSET2.LE.AND R38, R52, R119.reuse, PT ;  /* 0x0000007734267233 */ /* 0x100fe20003803000 */
[----:B------:R-:W-:Y:S02]  /*17f20*/  LOP3.LUT R39, R48, 0xff, RZ, 0xc0, !PT ;  /* 0x000000ff30277812 */ /* 0x000fe400078ec0ff */
[----:B------:R-:W-:Y:S01]  /*17f30*/  PRMT R53, R53, 0x5410, R92 ;  /* 0x0000541035357816 */ /* 0x000fe2000000005c */
[----:B------:R-:W2:Y:S01]  /*17f40*/  LDSM.16.MT88.4 R48, [R212+0x4c00] ;  /* 0x004c0000d430783b */ /* 0x000ea20000004200 */
[----:B------:R-:W-:Y:S02]  /*17f50*/  PRMT R90, R91, 0x5410, R138 ;  /* 0x000054105b5a7816 */ /* 0x000fe4000000008a */
[----:B------:R-:W-:Y:S01]  /*17f60*/  PRMT R39, R39, 0x5410, R158 ;  /* 0x0000541027277816 */ /* 0x000fe2000000009e */
        /* <DEDUP_REMOVED lines=12> */
[----:B------:R-:W-:Y:S02]  /*18030*/  LOP3.LUT R54, R144, 0xff, RZ, 0xc0, !PT ;  /* 0x000000ff90367812 */ /* 0x000fe400078ec0ff */
[----:B------:R-:W-:Y:S02]  /*18040*/  SHF.R.U32.HI R53, RZ, 0x18, R144 ;  /* 0x00000018ff357819 */ /* 0x000fe40000011690 */
[C---:B------:R-:W-:Y:S01]  /*18050*/  LOP3.LUT R52, R156.reuse, 0xffff, RZ, 0xc0, !PT ;  /* 0x0000ffff9c347812 */ /* 0x040fe200078ec0ff */
[C---:B------:R-:W-:Y:S01]  /*18060*/  HMMA.16816.F32 R8, R36.reuse, R44, R8 ;  /* 0x0000002c2408723c */ /* 0x040fe20000001808 */
[----:B------:R-:W-:Y:S03]  /*18070*/  LOP3.LUT R83, R156, 0xff, RZ, 0xc0, !PT ;  /* 0x000000ff9c537812 */ /* 0x000fe600078ec0ff */
[----:B------:R-:W-:Y:S02]  /*18080*/  SHF.R.U32.HI R52, RZ, 0x8, R52 ;  /* 0x00000008ff347819 */ /* 0x000fe40000011634 */
[----:B------:R-:W-:Y:S02]  /*18090*/  LOP3.LUT R55, R152, 0xffff, RZ, 0xc0, !PT ;  /* 0x0000ffff98377812 */ /* 0x000fe400078ec0ff */
[----:B------:R-:W-:Y:S01]  /*180a0*/  LOP3.LUT R44, R144, 0xffff, RZ, 0xc0, !PT ;  /* 0x0000ffff902c7812 */ /* 0x000fe200078ec0ff */
[-C--:B------:R-:W-:Y:S03]  /*180b0*/  HMMA.16816.F32 R12, R36, R46.reuse, R12 ;  /* 0x0000002e240c723c */ /* 0x080fe6000000180c */
[----:B------:R-:W-:Y:S02]  /*180c0*/  SHF.R.U32.HI R45, RZ, 0x10, R144 ;  /* 0x00000010ff2d7819 */ /* 0x000fe40000011690 */
[----:B------:R-:W-:Y:S02]  /*180d0*/  SHF.R.U32.HI R44, RZ, 0x8, R44 ;  /* 0x00000008ff2c7819 */ /* 0x000fe4000001162c */
[----:B------:R-:W-:Y:S01]  /*180e0*/  LOP3.LUT R45, R45, 0xff, RZ, 0xc0, !PT ;  /* 0x000000ff2d2d7812 */ /* 0x000fe200078ec0ff */
[C---:B------:R-:W-:Y:S01]  /*180f0*/  HMMA.16816.F32 R16, R40.reuse, R46, R16 ;  /* 0x0000002e2810723c */ /* 0x040fe20000001810 */
[----:B------:R-:W-:Y:S03]  /*18100*/  PRMT R54, R54, 0x5410, R44 ;  /* 0x0000541036367816 */ /* 0x000fe6000000002c */
[----:B------:R-:W-:Y:S02]  /*18110*/  PRMT R53, R45, 0x5410, R53 ;  /* 0x000054102d357816 */ /* 0x000fe40000000035 */
[----:B------:R-:W-:Y:S01]  /*18120*/  SHF.R.U32.HI R84, RZ, 0x10, R152 ;  /* 0x00000010ff547819 */ /* 0x000fe20000011698 */
[----:B------:R-:W1:Y:S01]  /*18130*/  LDSM.16.MT88.4 R44, [R213+0x5000] ;  /* 0x00500000d52c783b */ /* 0x000e620000004200 */
[----:B------:R-:W-:Y:S01]  /*18140*/  PRMT R83, R83, 0x5410, R52 ;  /* 0x0000541053537816 */ /* 0x000fe20000000034 */
[-C--:B--2---:R-:W-:Y:S03]  /*18150*/  HMMA.16816.F32 R20, R40, R48.reuse, R20 ;  /* 0x000000302814723c */ /* 0x084fe60000001814 */
[----:B------:R-:W-:Y:S02]  /*18160*/  LOP3.LUT R52, R152, 0xff, RZ, 0xc0, !PT ;  /* 0x000000ff98347812 */ /* 0x000fe400078ec0ff */
[----:B------:R-:W-:Y:S02]  /*18170*/  SHF.R.U32.HI R55, RZ, 0x8, R55 ;  /* 0x00000008ff377819 */ /* 0x000fe40000011637 */
[----:B------:R-:W-:Y:S01]  /*18180*/  SHF.R.U32.HI R152, RZ, 0x18, R152 ;  /* 0x00000018ff987819 */ /* 0x000fe20000011698 */
[C---:B------:R-:W-:Y:S01]  /*18190*/  HMMA.16816.F32 R24, R36.reuse, R48, R24 ;  /* 0x000000302418723c */ /* 0x040fe20000001818 */
[----:B------:R-:W-:Y:S03]  /*181a0*/  LOP3.LUT R87, R84, 0xff, RZ, 0xc0, !PT ;  /* 0x000000ff54577812 */ /* 0x000fe600078ec0ff */
[----:B------:R-:W-:Y:S02]  /*181b0*/  PRMT R52, R52, 0x5410, R55 ;  /* 0x0000541034347816 */ /* 0x000fe40000000037 */
[----:B------:R-:W-:Y:S01]  /*181c0*/  SHF.R.U32.HI R82, RZ, 0x10, R156 ;  /* 0x00000010ff527819 */ /* 0x000fe2000001169c */
[--C-:B------:R-:W-:Y:S01]  /*181d0*/  HSET2.LE.AND R48, R54, R119.reuse, PT ;  /* 0x0000007736307233 */ /* 0x100fe20003803000 */
[C---:B------:R-:W-:Y:S01]  /*181e0*/  LOP3.LUT R85, R166.reuse, 0xffff, RZ, 0xc0, !PT ;  /* 0x0000ffffa6557812 */ /* 0x040fe200078ec0ff */
[-C--:B------:R-:W-:Y:S03]  /*181f0*/  HMMA.16816.F32 R28, R36, R50.reuse, R28 ;  /* 0x00000032241c723c */ /* 0x080fe6000000181c */
[----:B------:R-:W-:Y:S01]  /*18200*/  SHF.R.U32.HI R88, RZ, 0x10, R166 ;  /* 0x00000010ff587819 */ /* 0x000fe200000116a6 */
[--C-:B------:R-:W-:Y:S01]  /*18210*/  HSET2.LE.AND R52, R52, R119.reuse, PT ;  /* 0x0000007734347233 */ /* 0x100fe20003803000 */
[----:B------:R-:W-:Y:S02]  /*18220*/  PRMT R49, R87, 0x5410, R152 ;  /* 0x0000541057317816 */ /* 0x000fe40000000098 */
[----:B------:R-:W-:Y:S01]  /*18230*/  SHF.R.U32.HI R156, RZ, 0x18, R156 ;  /* 0x00000018ff9c7819 */ /* 0x000fe2000001169c */
[----:B------:R-:W-:Y:S01]  /*18240*/  HMMA.16816.F32 R32, R40, R50, R32 ;  /* 0x000000322820723c */ /* 0x000fe20000001820 */
[----:B------:R-:W-:Y:S01]  /*18250*/  LOP3.LUT R86, R166, 0xff, RZ, 0xc0, !PT ;  /* 0x000000ffa6567812 */ /* 0x000fe200078ec0ff */
[----:B------:R-:W-:Y:S02]  /*18260*/  LDSM.16.MT88.4 R152, [R213+0x5c00] ;  /* 0x005c0000d598783b */ /* 0x000fe40000004200 */
[----:B------:R-:W-:Y:S01]  /*18270*/  SHF.R.U32.HI R166, RZ, 0x18, R166 ;  /* 0x00000018ffa67819 */ /* 0x000fe200000116a6 */
[--C-:B------:R-:W-:Y:S01]  /*18280*/  HSET2.LE.AND R39, R53, R119.reuse, PT ;  /* 0x0000007735277233 */ /* 0x100fe20003803000 */
[----:B------:R-:W-:Y:S01]  /*18290*/  SHF.R.U32.HI R85, RZ, 0x8, R85 ;  /* 0x00000008ff557819 */ /* 0x000fe20000011655 */
[--C-:B------:R-:W-:Y:S01]  /*182a0*/  HSET2.LE.AND R49, R49, R119.reuse, PT ;  /* 0x0000007731317233 */ /* 0x100fe20003803000 */
[----:B------:R-:W-:Y:S01]  /*182b0*/  LOP3.LUT R84, R88, 0xff, RZ, 0xc0, !PT ;  /* 0x000000ff58547812 */ /* 0x000fe200078ec0ff */
[--C-:B------:R-:W-:Y:S03]  /*182c0*/  HSET2.LE.AND R42, R83, R119.reuse, PT ;  /* 0x00000077532a7233 */ /* 0x100fe60003803000 */
[----:B------:R-:W-:Y:S02]  /*182d0*/  LOP3.LUT R82, R82, 0xff, RZ, 0xc0, !PT ;  /* 0x000000ff52527812 */ /* 0x000fe400078ec0ff */
[----:B------:R-:W-:Y:S02]  /*182e0*/  LOP3.LUT R36, R52, R81, RZ, 0xc0, !PT ;  /* 0x0000005134247212 */ /* 0x000fe400078ec0ff */
[----:B------:R-:W-:Y:S01]  /*182f0*/  PRMT R85, R86, 0x5410, R85 ;  /* 0x0000541056557816 */ /* 0x000fe20000000055 */
[----:B------:R-:W2:Y:S01]  /*18300*/  LDSM.16.MT88.4 R52, [R212+0x5000] ;  /* 0x00500000d434783b */ /* 0x000ea20000004200 */
[----:B------:R-:W-:Y:S01]  /*18310*/  PRMT R84, R84, 0x5410, R166 ;  /* 0x0000541054547816 */ /* 0x000fe200000000a6 */
[----:B------:R-:W-:Y:S01]  /*18320*/  IMAD.MOV.U32 R166, RZ, RZ, R0 ;  /* 0x000000ffffa67224 */ /* 0x000fe200078e0000 */
        /* <DEDUP_REMOVED lines=27> */
[----:B------:R-:W-:Y:S01]  /*184e0*/  PRMT R74, R74, 0x5410, R48 ;  /* 0x000054104a4a7816 */ /* 0x000fe20000000030 */
[----:B------:R-:W1:Y:S01]  /*184f0*/  LDSM.16.MT88.4 R44, [R213+0x5400] ;  /* 0x00540000d52c783b */ /* 0x000e620000004200 */
[--C-:B------:R-:W-:Y:S01]  /*18500*/  SHF.R.U32.HI R48, RZ, 0x10, R128.reuse ;  /* 0x00000010ff307819 */ /* 0x100fe20000011680 */
[-C--:B--2---:R-:W-:Y:S03]  /*18510*/  HMMA.16816.F32 R20, R36, R52.reuse, R20 ;  /* 0x000000342414723c */ /* 0x084fe60000001814 */
[----:B------:R-:W-:Y:S02]  /*18520*/  LOP3.LUT R78, R128, 0xff, RZ, 0xc0, !PT ;  /* 0x000000ff804e7812 */ /* 0x000fe400078ec0ff */
[----:B------:R-:W-:Y:S02]  /*18530*/  SHF.R.U32.HI R128, RZ, 0x18, R128 ;  /* 0x00000018ff807819 */ /* 0x000fe40000011680 */
[----:B------:R-:W-:Y:S01]  /*18540*/  SHF.R.U32.HI R49, RZ, 0x8, R49 ;  /* 0x00000008ff317819 */ /* 0x000fe20000011631 */
[C---:B------:R-:W-:Y:S01]  /*18550*/  HMMA.16816.F32 R24, R40.reuse, R52, R24 ;  /* 0x000000342818723c */ /* 0x040fe20000001818 */
[----:B------:R-:W-:Y:S03]  /*18560*/  LOP3.LUT R48, R48, 0xff, RZ, 0xc0, !PT ;  /* 0x000000ff30307812 */ /* 0x000fe600078ec0ff */
[----:B------:R-:W-:Y:S02]  /*18570*/  SHF.R.U32.HI R75, RZ, 0x10, R142 ;  /* 0x00000010ff4b7819 */ /* 0x000fe4000001168e */
[----:B------:R-:W-:Y:S02]  /*18580*/  LOP3.LUT R80, R130, 0xffff, RZ, 0xc0, !PT ;  /* 0x0000ffff82507812 */ /* 0x000fe400078ec0ff */
[----:B------:R-:W-:Y:S01]  /*18590*/  PRMT R78, R78, 0x5410, R49 ;  /* 0x000054104e4e7816 */ /* 0x000fe20000000031 */
[-C--:B------:R-:W-:Y:S03]  /*185a0*/  HMMA.16816.F32 R28, R40, R54.reuse, R28 ;  /* 0x00000036281c723c */ /* 0x080fe6000000181c */
[----:B------:R-:W-:Y:S02]  /*185b0*/  PRMT R53, R48, 0x5410, R128 ;  /* 0x0000541030357816 */ /* 0x000fe40000000080 */
[----:B------:R-:W-:Y:S01]  /*185c0*/  SHF.R.U32.HI R79, RZ, 0x10, R130 ;  /* 0x00000010ff4f7819 */ /* 0x000fe20000011682 */
[----:B------:R-:W2:Y:S01]  /*185d0*/  LDSM.16.MT88.4 R48, [R212+0x5400] ;  /* 0x00540000d430783b */ /* 0x000ea20000004200 */
[----:B------:R-:W-:Y:S01]  /*185e0*/  SHF.R.U32.HI R142, RZ, 0x18, R142 ;  /* 0x00000018ff8e7819 */ /* 0x000fe2000001168e */
[----:B------:R-:W-:Y:S01]  /*185f0*/  HMMA.16816.F32 R32, R36, R54, R32 ;  /* 0x000000362420723c */ /* 0x000fe20000001820 */
[----:B------:R-:W-:Y:S03]  /*18600*/  LOP3.LUT R52, R130, 0xff, RZ, 0xc0, !PT ;  /* 0x000000ff82347812 */ /* 0x000fe600078ec0ff */
[----:B------:R-:W-:Y:S01]  /*18610*/  SHF.R.U32.HI R80, RZ, 0x8, R80 ;  /* 0x00000008ff507819 */ /* 0x000fe20000011650 */
[--C-:B------:R-:W-:Y:S01]  /*18620*/  HSET2.LE.AND R40, R78, R119.reuse, PT ;  /* 0x000000774e287233 */ /* 0x100fe20003803000 */
[----:B------:R-:W-:Y:S01]  /*18630*/  SHF.R.U32.HI R130, RZ, 0x18, R130 ;  /* 0x00000018ff827819 */ /* 0x000fe20000011682 */
[--C-:B------:R-:W-:Y:S01]  /*18640*/  HSET2.LE.AND R41, R53, R119.reuse, PT ;  /* 0x0000007735297233 */ /* 0x100fe20003803000 */
[----:B------:R-:W-:Y:S01]  /*18650*/  LOP3.LUT R79, R79, 0xff, RZ, 0xc0, !PT ;  /* 0x000000ff4f4f7812 */ /* 0x000fe200078ec0ff */
[--C-:B------:R-:W-:Y:S03]  /*18660*/  HSET2.LE.AND R42, R77, R119.reuse, PT ;  /* 0x000000774d2a7233 */ /* 0x100fe60003803000 */
[----:B------:R-:W-:Y:S01]  /*18670*/  LOP3.LUT R75, R75, 0xff, RZ, 0xc0, !PT ;  /* 0x000000ff4b4b7812 */ /* 0x000fe200078ec0ff */
[--C-:B------:R-:W-:Y:S01]  /*18680*/  HSET2.LE.AND R43, R76, R119.reuse, PT ;  /* 0x000000774c2b7233 */ /* 0x100fe20003803000 */
[----:B------:R-:W-:Y:S01]  /*18690*/  PRMT R52, R52, 0x5410, R80 ;  /* 0x0000541034347816 */ /* 0x000fe20000000050 */
[--C-:B------:R-:W-:Y:S01]  /*186a0*/  HSET2.LE.AND R38, R74, R119.reuse, PT ;  /* 0x000000774a267233 */ /* 0x100fe20003803000 */
        /* <DEDUP_REMOVED lines=15> */
[----:B------:R-:W-:Y:S02]  /*187a0*/  LOP3.LUT R54, R140, 0xffff, RZ, 0xc0, !PT ;  /* 0x0000ffff8c367812 */ /* 0x000fe400078ec0ff */
[----:B------:R-:W-:Y:S01]  /*187b0*/  SHF.R.U32.HI R52, RZ, 0x10, R126 ;  /* 0x00000010ff347819 */ /* 0x000fe2000001167e */
[C---:B------:R-:W-:Y:S01]  /*187c0*/  HMMA.16816.F32 R8, R36.reuse, R44, R8 ;  /* 0x0000002c2408723c */ /* 0x040fe20000001808 */
[----:B------:R-:W-:Y:S03]  /*187d0*/  SHF.R.U32.HI R69, RZ, 0x10, R132 ;  /* 0x00000010ff457819 */ /* 0x000fe60000011684 */
[----:B------:R-:W-:Y:S02]  /*187e0*/  SHF.R.U32.HI R68, RZ, 0x18, R126 ;  /* 0x00000018ff447819 */ /* 0x000fe4000001167e */
[----:B------:R-:W-:Y:S02]  /*187f0*/  LOP3.LUT R55, R52, 0xff, RZ, 0xc0, !PT ;  /* 0x000000ff34377812 */ /* 0x000fe400078ec0ff */
[----:B------:R-:W-:Y:S01]  /*18800*/  LOP3.LUT R44, R126, 0xffff, RZ, 0xc0, !PT ;  /* 0x0000ffff7e2c7812 */ /* 0x000fe200078ec0ff */
[-C--:B------:R-:W-:Y:S03]  /*18810*/  HMMA.16816.F32 R12, R36, R46.reuse, R12 ;  /* 0x0000002e240c723c */ /* 0x080fe6000000180c */
[----:B------:R-:W-:Y:S02]  /*18820*/  SHF.R.U32.HI R44, RZ, 0x8, R44 ;  /* 0x00000008ff2c7819 */ /* 0x000fe4000001162c */
[----:B------:R-:W-:Y:S02]  /*18830*/  LOP3.LUT R70, R132, 0xff, RZ, 0xc0, !PT ;  /* 0x000000ff84467812 */ /* 0x000fe400078ec0ff */
[----:B------:R-:W-:Y:S01]  /*18840*/  PRMT R67, R67, 0x5410, R44 ;  /* 0x0000541043437816 */ /* 0x000fe2000000002c */
[C---:B------:R-:W-:Y:S01]  /*18850*/  HMMA.16816.F32 R16, R40.reuse, R46, R16 ;  /* 0x0000002e2810723c */ /* 0x040fe20000001810 */
[----:B------:R-:W-:Y:S01]  /*18860*/  LOP3.LUT R69, R69, 0xff, RZ, 0xc0, !PT ;  /* 0x000000ff45457812 */ /* 0x000fe200078ec0ff */
[----:B------:R-:W1:Y:S02]  /*18870*/  LDSM.16.MT88.4 R44, [R213+0x5800] ;  /* 0x00580000d52c783b */ /* 0x000e640000004200 */
[----:B------:R-:W-:Y:S02]  /*18880*/  LOP3.LUT R52, R146, 0xffff, RZ, 0xc0, !PT ;  /* 0x0000ffff92347812 */ /* 0x000fe400078ec0ff */
[----:B------:R-:W-:Y:S02]  /*18890*/  SHF.R.U32.HI R66, RZ, 0x10, R140 ;  /* 0x00000010ff427819 */ /* 0x000fe4000001168c */
[----:B------:R-:W-:Y:S01]  /*188a0*/  PRMT R68, R55, 0x5410, R68 ;  /* 0x0000541037447816 */ /* 0x000fe20000000044 */
[-C--:B--2---:R-:W-:Y:S03]  /*188b0*/  HMMA.16816.F32 R20, R40, R48.reuse, R20 ;  /* 0x000000302814723c */ /* 0x084fe60000001814 */
[----:B------:R-:W-:Y:S02]  /*188c0*/  SHF.R.U32.HI R71, RZ, 0x10, R146 ;  /* 0x00000010ff477819 */ /* 0x000fe40000011692 */
[----:B------:R-:W-:Y:S02]  /*188d0*/  LOP3.LUT R53, R140, 0xff, RZ, 0xc0, !PT ;  /* 0x000000ff8c357812 */ /* 0x000fe400078ec0ff */
[----:B------:R-:W-:Y:S01]  /*188e0*/  SHF.R.U32.HI R52, RZ, 0x8, R52 ;  /* 0x00000008ff347819 */ /* 0x000fe20000011634 */
[C---:B------:R-:W-:Y:S01]  /*188f0*/  HMMA.16816.F32 R24, R36.reuse, R48, R24 ;  /* 0x000000302418723c */ /* 0x040fe20000001818 */
[----:B------:R-:W-:Y:S03]  /*18900*/  SHF.R.U32.HI R140, RZ, 0x18, R140 ;  /* 0x00000018ff8c7819 */ /* 0x000fe6000001168c */
[----:B------:R-:W-:Y:S02]  /*18910*/  LOP3.LUT R71, R71, 0xff, RZ, 0xc0, !PT ;  /* 0x000000ff47477812 */ /* 0x000fe400078ec0ff */
[----:B------:R-:W-:Y:S02]  /*18920*/  LOP3.LUT R66, R66, 0xff, RZ, 0xc0, !PT ;  /* 0x000000ff42427812 */ /* 0x000fe400078ec0ff */
[----:B------:R-:W-:Y:S01]  /*18930*/  SHF.R.U32.HI R48, RZ, 0x8, R54 ;  /* 0x00000008ff307819 */ /* 0x000fe20000011636 */
[-C--:B------:R-:W-:Y:S03]  /*18940*/  HMMA.16816.F32 R28, R36, R50.reuse, R28 ;  /* 0x00000032241c723c */ /* 0x080fe6000000181c */
[----:B------:R-:W-:Y:S02]  /*18950*/  LOP3.LUT R54, R132, 0xffff, RZ, 0xc0, !PT ;  /* 0x0000ffff84367812 */ /* 0x000fe400078ec0ff */
        /* <DEDUP_REMOVED lines=29> */
[----:B------:R-:W-:Y:S02]  /*18b30*/  SHF.R.U32.HI R48, RZ, 0x10, R106 ;  /* 0x00000010ff307819 */ /* 0x000fe4000001166a */
[----:B------:R-:W-:Y:S02]  /*18b40*/  LOP3.LUT R51, R124, 0xffff, RZ, 0xc0, !PT ;  /* 0x0000ffff7c337812 */ /* 0x000fe400078ec0ff */
[----:B------:R-:W-:Y:S01]  /*18b50*/  LOP3.LUT R48, R48, 0xff, RZ, 0xc0, !PT ;  /* 0x000000ff30307812 */ /* 0x000fe200078ec0ff */
[C---:B------:R-:W-:Y:S01]  /*18b60*/  HMMA.16816.F32 R8, R40.reuse, R44, R8 ;  /* 0x0000002c2808723c */ /* 0x040fe20000001808 */
[----:B------:R-:W-:Y:S03]  /*18b70*/  SHF.R.U32.HI R51, RZ, 0x8, R51 ;  /* 0x00000008ff337819 */ /* 0x000fe60000011633 */
[----:B------:R-:W-:Y:S02]  /*18b80*/  LOP3.LUT R50, R124, 0xff, RZ, 0xc0, !PT ;  /* 0x000000ff7c327812 */ /* 0x000fe400078ec0ff */
[----:B------:R-:W-:Y:S02]  /*18b90*/  PRMT R151, R48, 0x5410, R151 ;  /* 0x0000541030977816 */ /* 0x000fe40000000097 */
[-C--:B------:R-:W-:Y:S01]  /*18ba0*/  HMMA.16816.F32 R12, R40, R46.reuse, R12 ;  /* 0x0000002e280c723c */ /* 0x080fe2000000180c */
[----:B------:R-:W-:Y:S03]  /*18bb0*/  LOP3.LUT R48, R106, 0xff, RZ, 0xc0, !PT ;  /* 0x000000ff6a307812 */ /* 0x000fe600078ec0ff */
[--C-:B------:R-:W-:Y:S01]  /*18bc0*/  HSET2.LE.AND R151, R151, R119.reuse, PT ;  /* 0x0000007797977233 */ /* 0x100fe20003803000 */
[--C-:B------:R-:W-:Y:S02]  /*18bd0*/  PRMT R50, R50, 0x5410, R51.reuse ;  /* 0x0000541032327816 */ /* 0x100fe40000000033 */
[----:B------:R-:W-:Y:S01]  /*18be0*/  PRMT R51, R121, 0x7610, R51 ;  /* 0x0000761079337816 */ /* 0x000fe20000000033 */
[C---:B------:R-:W-:Y:S01]  /*18bf0*/  HMMA.16816.F32 R16, R36.reuse, R46, R16 ;  /* 0x0000002e2410723c */ /* 0x040fe20000001810 */
[----:B------:R-:W-:Y:S03]  /*18c00*/  LOP3.LUT R151, R151, R56, RZ, 0xc0, !PT ;  /* 0x0000003897977212 */ /* 0x000fe600078ec0ff */
[----:B------:R-:W-:Y:S02]  /*18c10*/  @!P0 PRMT R57, R51, 0x5410, RZ ;  /* 0x0000541033398816 */ /* 0x000fe400000000ff */
[--C-:B------:R-:W-:Y:S02]  /*18c20*/  SHF.R.U32.HI R44, RZ, 0x10, R114.reuse ;  /* 0x00000010ff2c7819 */ /* 0x100fe40000011672 */
[-C--:B--2---:R-:W-:Y:S01]  /*18c30*/  HMMA.16816.F32 R20, R36, R52.reuse, R20 ;  /* 0x000000342414723c */ /* 0x084fe20000001814 */
[----:B------:R-:W-:Y:S03]  /*18c40*/  STG.E.U16 [R110.64+0xf0], R57 ;  /* 0x0000f0396e007986 */ /* 0x000fe6000c10151a */
[----:B------:R-:W-:Y:S02]  /*18c50*/  SHF.R.U32.HI R46, RZ, 0x18, R114 ;  /* 0x00000018ff2e7819 */ /* 0x000fe40000011672 */
[----:B------:R-:W-:Y:S02]  /*18c60*/  LOP3.LUT R44, R44, 0xff, RZ, 0xc0, !PT ;  /* 0x000000ff2c2c7812 */ /* 0x000fe400078ec0ff */
[C---:B------:R-:W-:Y:S01]  /*18c70*/  HMMA.16816.F32 R24, R40.reuse, R52, R24 ;  /* 0x000000342818723c */ /* 0x040fe20000001818 */
[C---:B------:R-:W-:Y:S03]  /*18c80*/  LOP3.LUT R47, R114.reuse, 0xffff, RZ, 0xc0, !PT ;  /* 0x0000ffff722f7812 */ /* 0x040fe600078ec0ff */
[----:B------:R-:W-:Y:S02]  /*18c90*/  LOP3.LUT R45, R114, 0xff, RZ, 0xc0, !PT ;  /* 0x000000ff722d7812 */ /* 0x000fe400078ec0ff */
[----:B------:R-:W-:Y:S02]  /*18ca0*/  LOP3.LUT R114, R115, UR4, R122, 0x96, !PT ;  /* 0x0000000473727c12 */ /* 0x000fe4000f8e967a */
[-C--:B------:R-:W-:Y:S01]  /*18cb0*/  HMMA.16816.F32 R28, R40, R54.reuse, R28 ;  /* 0x00000036281c723c */ /* 0x080fe2000000181c */
[----:B------:R-:W-:Y:S01]  /*18cc0*/  SHF.R.U32.HI R47, RZ, 0x8, R47 ;  /* 0x00000008ff2f7819 */ /* 0x000fe2000001162f */
[----:B------:R-:W1:Y:S02]  /*18cd0*/  LDSM.16.MT88.4 R40, [R212+0x5c00] ;  /* 0x005c0000d428783b */ /* 0x000e640000004200 */
[----:B------:R-:W-:Y:S02]  /*18ce0*/  PRMT R44, R44, 0x5410, R46 ;  /* 0x000054102c2c7816 */ /* 0x000fe4000000002e */
[----:B------:R-:W-:Y:S02]  /*18cf0*/  LOP3.LUT R46, R106, 0xffff, RZ, 0xc0, !PT ;  /* 0x0000ffff6a2e7812 */ /* 0x000fe400078ec0ff */
[----:B------:R-:W-:Y:S01]  /*18d00*/  HMMA.16816.F32 R32, R36, R54, R32 ;  /* 0x000000362420723c */ /* 0x000fe20000001820 */
[C---:B------:R-:W-:Y:S03]  /*18d10*/  LOP3.LUT R58, R114.reuse, 0xffff, RZ, 0xc0, !PT ;  /* 0x0000ffff723a7812 */ /* 0x040fe600078ec0ff */
[----:B------:R-:W-:Y:S01]  /*18d20*/  SHF.R.U32.HI R53, RZ, 0x10, R114 ;  /* 0x00000010ff357819 */ /* 0x000fe20000011672 */
[--C-:B------:R-:W-:Y:S01]  /*18d30*/  HSET2.LE.AND R44, R44, R119.reuse, PT ;  /* 0x000000772c2c7233 */ /* 0x100fe20003803000 */
[----:B------:R-:W-:Y:S01]  /*18d40*/  PRMT R45, R45, 0x5410, R47 ;  /* 0x000054102d2d7816 */ /* 0x000fe2000000002f */
[--C-:B------:R-:W-:Y:S01]  /*18d50*/  HSET2.LE.AND R38, R50, R119.reuse, PT ;  /* 0x0000007732267233 */ /* 0x100fe20003803000 */
[----:B------:R-:W-:Y:S04]  /*18d60*/  LOP3.LUT R47, R114, 0xff, RZ, 0xc0, !PT ;  /* 0x000000ff722f7812 */ /* 0x000fe800078ec0ff */
[----:B------:R-:W-:Y:S01]  /*18d70*/  SHF.R.U32.HI R58, RZ, 0x8, R58 ;  /* 0x00000008ff3a7819 */ /* 0x000fe2000001163a */
[--C-:B------:R-:W-:Y:S01]  /*18d80*/  HSET2.LE.AND R45, R45, R119.reuse, PT ;  /* 0x000000772d2d7233 */ /* 0x100fe20003803000 */
[----:B------:R-:W-:Y:S02]  /*18d90*/  LOP3.LUT R53, R53, 0xff, RZ, 0xc0, !PT ;  /* 0x000000ff35357812 */ /* 0x000fe400078ec0ff */
[----:B------:R-:W-:Y:S02]  /*18da0*/  SHF.R.U32.HI R52, RZ, 0x8, R46 ;  /* 0x00000008ff347819 */ /* 0x000fe4000001162e */
[----:B------:R-:W-:Y:S02]  /*18db0*/  SHF.R.U32.HI R46, RZ, 0x18, R114 ;  /* 0x00000018ff2e7819 */ /* 0x000fe40000011672 */
[----:B------:R-:W-:Y:S02]  /*18dc0*/  PRMT R47, R47, 0x5410, R58 ;  /* 0x000054102f2f7816 */ /* 0x000fe4000000003a */
[----:B------:R-:W-:Y:S02]  /*18dd0*/  PRMT R46, R53, 0x5410, R46 ;  /* 0x00005410352e7816 */ /* 0x000fe4000000002e */
[----:B------:R-:W-:Y:S01]  /*18de0*/  LOP3.LUT R162, R45, R162, RZ, 0xc0, !PT ;  /* 0x000000a22da27212 */ /* 0x000fe200078ec0ff */
[--C-:B------:R-:W-:Y:S01]  /*18df0*/  HSET2.LE.AND R47, R47, R119.reuse, PT ;  /* 0x000000772f2f7233 */ /* 0x100fe20003803000 */
[----:B------:R-:W-:Y:S01]  /*18e00*/  LOP3.LUT R163, R44, R163, RZ, 0xc0, !PT ;  /* 0x000000a32ca37212 */ /* 0x000fe200078ec0ff */
[--C-:B------:R-:W-:Y:S01]  /*18e10*/  HSET2.LE.AND R46, R46, R119.reuse, PT ;  /* 0x000000772e2e7233 */ /* 0x100fe20003803000 */
[--C-:B------:R-:W-:Y:S02]  /*18e20*/  SHF.R.U32.HI R49, RZ, 0x10, R124.reuse ;  /* 0x00000010ff317819 */ /* 0x100fe4000001167c */
[----:B------:R-:W-:Y:S02]  /*18e30*/  LOP3.LUT R160, R47, R160, RZ, 0xc0, !PT ;  /* 0x000000a02fa07212 */ /* 0x000fe400078ec0ff */
[----:B------:R-:W-:Y:S02]  /*18e40*/  LOP3.LUT R161, R46, R161, RZ, 0xc0, !PT ;  /* 0x000000a12ea17212 */ /* 0x000fe400078ec0ff */
[----:B------:R-:W-:Y:S02]  /*18e50*/  SHF.R.U32.HI R124, RZ, 0x18, R124 ;  /* 0x00000018ff7c7819 */ /* 0x000fe4000001167c */
[----:B------:R-:W-:Y:S02]  /*18e60*/  LOP3.LUT R49, R49, 0xff, RZ, 0xc0, !PT ;  /* 0x000000ff31317812 */ /* 0x000fe400078ec0ff */
[----:B------:R-:W-:Y:S01]  /*18e70*/  PRMT R48, R48, 0x5410, R52 ;  /* 0x0000541030307816 */ /* 0x000fe20000000034 */
[-C--:B------:R-:W-:Y:S01]  /*18e80*/  HMMA.16816.F32 R144, R160, R152.reuse, R4 ;  /* 0x00000098a090723c */ /* 0x080fe20000001804 */
[----:B------:R-:W-:Y:S02]  /*18e90*/  PRMT R49, R49, 0x5410, R124 ;  /* 0x0000541031317816 */ /* 0x000fe4000000007c */
[----:B------:R-:W-:Y:S01]  /*18ea0*/  LOP3.LUT R148, R38, R148, RZ, 0xc0, !PT ;  /* 0x0000009426947212 */ /* 0x000fe200078ec0ff */
[--C-:B------:R-:W-:Y:S02]  /*18eb0*/  HSET2.LE.AND R36, R48, R119.reuse, PT ;  /* 0x0000007730247233 */ /* 0x100fe40003803000 */
[----:B------:R-:W-:Y:S01]  /*18ec0*/  HSET2.LE.AND R37, R49, R119, PT ;  /* 0x0000007731257233 */ /* 0x000fe20003803000 */
[--C-:B------:R-:W-:Y:S02]  /*18ed0*/  SHF.R.U32.HI R4, RZ, 0x10, R106.reuse ;  /* 0x00000010ff047819 */ /* 0x100fe4000001166a */
[----:B------:R-:W-:Y:S03]  /*18ee0*/  SHF.R.U32.HI R106, RZ, 0x18, R106 ;  /* 0x00000018ff6a7819 */ /* 0x000fe6000001166a */
[----:B------:R-:W-:Y:S02]  /*18ef0*/  LOP3.LUT R4, R4, 0xff, RZ, 0xc0, !PT ;  /* 0x000000ff04047812 */ /* 0x000fe400078ec0ff */
[----:B------:R-:W-:Y:S02]  /*18f00*/  ISETP.LE.U32.AND P0, PT, R106, UR16, PT ;  /* 0x000000106a007c0c */ /* 0x000fe4000bf03070 */
[----:B------:R-:W-:Y:S02]  /*18f10*/  ISETP.LE.U32.AND P2, PT, R4, UR16, PT ;  /* 0x0000001004007c0c */ /* 0x000fe4000bf43070 */
[----:B------:R-:W-:Y:S02]  /*18f20*/  LOP3.LUT R149, R37, R149, RZ, 0xc0, !PT ;  /* 0x0000009525957212 */ /* 0x000fe400078ec0ff */
[----:B------:R-:W-:Y:S07]  /*18f30*/  LOP3.LUT R150, R36, R150, RZ, 0xc0, !PT ;  /* 0x0000009624967212 */ /* 0x000fee00078ec0ff */
[C---:B------:R-:W-:Y:S01]  /*18f40*/  HMMA.16816.F32 R132, R148.reuse, R152, R8 ;  /* 0x000000989484723c */ /* 0x040fe20000001808 */
[C---:B----4-:R-:W-:Y:S01]  /*18f50*/  @!P0 HADD2 R117, -R56.reuse.H1_H1, -RZ.H0_H0 ;  /* 0xa00000ff38758230 */ /* 0x050fe20000000d00 */
[----:B------:R-:W-:Y:S01]  /*18f60*/  @P0 PRMT R4, R56, 0x7632, R4 ;  /* 0x0000763238040816 */ /* 0x000fe20000000004 */
[----:B---3--:R-:W-:Y:S03]  /*18f70*/  @!P2 HADD2 R118, -R56.H0_H0, -RZ.H0_H0 ;  /* 0xa00000ff3876a230 */ /* 0x008fe60000000900 */
[----:B------:R-:W-:Y:S02]  /*18f80*/  PRMT R5, R117, 0x7610, R5 ;  /* 0x0000761075057816 */ /* 0x000fe40000000005 */
[-C--:B------:R-:W-:Y:S01]  /*18f90*/  HMMA.16816.F32 R136, R148, R154.reuse, R12 ;  /* 0x0000009a9488723c */ /* 0x080fe2000000180c */
[----:B------:R-:W-:Y:S03]  /*18fa0*/  @!P2 STL.S16 [R1+0x154], R118 ;  /* 0x000154760100a387 */ /* 0x000fe60000100600 */
[----:B------:R-:W-:Y:S01]  /*18fb0*/  @!P0 PRMT R4, R5, 0x5410, RZ ;  /* 0x0000541005048816 */ /* 0x000fe200000000ff */
[----:B------:R-:W-:Y:S01]  /*18fc0*/  @!P0 STL.S16 [R1+0x158], R117 ;  /* 0x0001587501008387 */ /* 0x000fe20000100600 */
[----:B------:R-:W-:Y:S02]  /*18fd0*/  PRMT R6, R118, 0x7610, R6 ;  /* 0x0000761076067816 */ /* 0x000fe40000000006 */
[C---:B------:R-:W-:Y:S01]  /*18fe0*/  HMMA.16816.F32 R152, R160.reuse, R154, R16 ;  /* 0x0000009aa098723c */ /* 0x040fe20000001810 */
[----:B------:R2:W-:Y:S03]  /*18ff0*/  STG.E.U16 [R108.64+0xf2], R4 ;  /* 0x0000f2046c007986 */ /* 0x0005e6000c10151a */
[----:B------:R-:W-:Y:S02]  /*19000*/  @!P2 PRMT R56, R6, 0x5410, RZ ;  /* 0x000054100638a816 */ /* 0x000fe400000000ff */
[----:B------:R-:W-:Y:S01]  /*19010*/  ISETP.LT.AND P2, PT, RZ, UR17, PT ;  /* 0x00000011ff007c0c */ /* 0x000fe2000bf41270 */
[----:B------:R-:W-:Y:S01]  /*19020*/  UIADD3 UR17, UR17, -0x1, URZ ;  /* 0xffffffff11117890 */ /* 0x000fe2000fffe03f */
[-C--:B-1----:R-:W-:Y:S01]  /*19030*/  HMMA.16816.F32 R156, R160, R40.reuse, R20 ;  /* 0x00000028a09c723c */ /* 0x082fe20000001814 */
[----:B------:R-:W-:Y:S07]  /*19040*/  STG.E.U16 [R108.64+0xf0], R56 ;  /* 0x0000f0386c007986 */ /* 0x000fee000c10151a */
[C---:B------:R-:W-:Y:S08]  /*19050*/  HMMA.16816.F32 R140, R148.reuse, R40, R24 ;  /* 0x00000028948c723c */ /* 0x040ff00000001818 */
[-C--:B------:R-:W-:Y:S01]  /*19060*/  HMMA.16816.F32 R148, R148, R42.reuse, R28 ;  /* 0x0000002a9494723c */ /* 0x080fe2000000181c */
[----:B--2---:R-:W-:Y:S07]  /*19070*/  IADD3 R4, P0, R172, -0x100, RZ ;  /* 0xffffff00ac047810 */ /* 0x004fee0007f1e0ff */
[----:B------:R-:W-:Y:S01]  /*19080*/  HMMA.16816.F32 R160, R160, R42, R32 ;  /* 0x0000002aa0a0723c */ /* 0x000fe20000001820 */
[----:B------:R1:W-:Y:S03]  /*19090*/  STL [R1+0x1e8], R4 ;  /* 0x0001e80401007387 */ /* 0x0003e60000100800 */
[----:B-1----:R-:W-:Y:S05]  /*190a0*/  IADD3.X R4, R173, -0x1, RZ, P0, !PT ;  /* 0xffffffffad047810 */ /* 0x002fea00007fe4ff */
[----:B------:R1:W-:Y:S02]  /*190b0*/  STL [R1+0x1ec], R4 ;  /* 0x0001ec0401007387 */ /* 0x0003e40000100800 */
[----:B-1---5:R-:W-:-:S05]  /*190c0*/  @P2 BRA `(.L_x_550) ;  /* 0xffff556000002947 */ /* 0x022fca000383ffff */
.L_x_549:
[----:B----4-:R-:W2:Y:S01]  /*190d0*/  LDL.LU R11, [R1+0x1dc] ;  /* 0x0001dc00010b7983 */ /* 0x010ea20000300800 */
[----:B------:R-:W-:-:S02]  /*190e0*/  MOV R15, 0x3f800000 ;  /* 0x3f800000000f7802 */ /* 0x000fc40000000f00 */
[----:B------:R-:W-:Y:S01]  /*190f0*/  MOV R16, 0x3f800000 ;  /* 0x3f80000000107802 */ /* 0x000fe20000000f00 */
[----:B------:R-:W3:Y:S01]  /*19100*/  LDL.LU R9, [R1+0x1d8] ;  /* 0x0001d80001097983 */ /* 0x000ee20000300800 */
[----:B------:R-:W-:Y:S02]  /*19110*/  MOV R13, 0x3f800000 ;  /* 0x3f800000000d7802 */ /* 0x000fe40000000f00 */
[----:B------:R-:W-:Y:S01]  /*19120*/  MOV R14, 0x3f800000 ;  /* 0x3f800000000e7802 */ /* 0x000fe20000000f00 */
[----:B------:R-:W4:Y:S01]  /*19130*/  LDL.LU R8, [R1+0x1e0] ;  /* 0x0001e00001087983 */ /* 0x000f220000300800 */
[----:B------:R-:W1:Y:S01]  /*19140*/  S2UR UR6, SR_CTAID.Y ;  /* 0x00000000000679c3 */ /* 0x000e620000002600 */
[----:B------:R-:W-:Y:S02]  /*19150*/  UISETP.NE.AND UP0, UPT, UR8, -0x1, UPT ;  /* 0xffffffff0800788c */ /* 0x000fe4000bf05270 */
[----:B------:R-:W4:Y:S01]  /*19160*/  LDL.LU R5, [R1+0x1e4] ;  /* 0x0001e40001057983 */ /* 0x000f220000300800 */
[----:B------:R-:W-:-:S03]  /*19170*/  ULDC.64 UR4, c[0x0][0x1e8] ;  /* 0x00007a0000047ab9 */ /* 0x000fc60000000a00 */
[----:B------:R-:W4:Y:S05]  /*19180*/  LDL.LU R24, [R1+0x178] ;  /* 0x0001780001187983 */ /* 0x000f2a0000300800 */
[----:B------:R-:W-:-:S04]  /*19190*/  @UP0 UIMAD.WIDE.U32 UR16, UR8, UR4, URZ ;  /* 0x00000004081002a5 */ /* 0x000fc8000f8e003f */
[----:B------:R-:W-:-:S03]  /*191a0*/  @UP0 UIMAD UR7, UR8, UR5, UR17 ;  /* 0x00000005080702a4 */ /* 0x000fc6000f8e0211 */
[----:B------:R-:W-:Y:S02]  /*191b0*/  ULDC.64 UR4, c[0x0][0x1e0] ;  /* 0x0000780000047ab9 */ /* 0x000fe40000000a00 */
[----:B-1----:R-:W-:Y:S02]  /*191c0*/  @!UP0 USHF.R.S32.HI UR14, URZ, 0x1f, UR6 ;  /* 0x0000001f3f0e8899 */ /* 0x002fe40008011406 */
[----:B------:R-:W-:Y:S02]  /*191d0*/  @!UP0 UIMAD.WIDE.U32 UR22, UR6, UR4, URZ ;  /* 0x00000004061682a5 */ /* 0x000fe4000f8e003f */
[----:B------:R-:W-:-:S03]  /*191e0*/  @!UP0 UIMAD UR14, UR14, UR4, URZ ;  /* 0x000000040e0e82a4 */ /* 0x000fc6000f8e023f */
[----:B------:R-:W-:Y:S01]  /*191f0*/  ULDC.U8 UR4, c[0x0][0x329] ;  /* 0x0000ca4000047ab9 */ /* 0x000fe20000000000 */
[----:B------:R-:W1:Y:S01]  /*19200*/  S2UR UR10, SR_CTAID.X ;  /* 0x00000000000a79c3 */ /* 0x000e620000002500 */
[----:B------:R-:W-:Y:S02]  /*19210*/  UISETP.NE.AND UP1, UPT, UR4, URZ, UPT ;  /* 0x0000003f0400728c */ /* 0x000fe4000bf25270 */
[----:B------:R-:W-:-:S03]  /*19220*/  @!UP0 UIMAD UR14, UR6, UR5, UR14 ;  /* 0x00000005060e82a4 */ /* 0x000fc6000f8e020e */
[----:B------:R-:W-:Y:S02]  /*19230*/  ULDC.U8 UR5, c[0x0][0x328] ;  /* 0x0000ca0000057ab9 */ /* 0x000fe40000000000 */
[----:B------:R-:W-:Y:S01]  /*19240*/  UISETP.NE.AND UP2, UPT, UR5, URZ, UPT ;  /* 0x0000003f0500728c */ /* 0x000fe2000bf45270 */
[----:B------:R-:W1:Y:S01]  /*19250*/  S2UR UR13, SR_CTAID.Z ;  /* 0x00000000000d79c3 */ /* 0x000e620000002700 */
[----:B------:R-:W-:Y:S02]  /*19260*/  ULDC UR9, c[0x0][0x214] ;  /* 0x0000850000097ab9 */ /* 0x000fe40000000800 */
[----:B------:R-:W-:Y:S02]  /*19270*/  UISETP.NE.OR UP3, UPT, UR4, URZ, !UP2 ;  /* 0x0000003f0400728c */ /* 0x000fe4000d765670 */
[----:B------:R-:W-:Y:S02]  /*19280*/  @UP1 ULDC UR17, c[0x0][0x210] ;  /* 0x0000840000111ab9 */ /* 0x000fe40000000800 */
[----:B------:R-:W-:-:S02]  /*19290*/  ULDC UR5, c[0x0][0x234] ;  /* 0x00008d0000057ab9 */ /* 0x000fc40000000800 */
[----:B------:R-:W-:Y:S02]  /*192a0*/  @UP1 UIMAD UR17, UR17, UR9, URZ ;  /* 0x00000009111112a4 */ /* 0x000fe4000f8e023f */
[----:B------:R-:W-:Y:S02]  /*192b0*/  @!UP1 USEL UR17, UR9, UR5, !UP2 ;  /* 0x0000000509119287 */ /* 0x000fe4000d000000 */
[----:B------:R-:W-:Y:S02]  /*192c0*/  ULDC UR4, c[0x0][0x1c0] ;  /* 0x0000700000047ab9 */ /* 0x000fe40000000800 */
[----:B------:R-:W-:Y:S02]  /*192d0*/  @UP1 UMOV UR18, 0x1 ;  /* 0x0000000100121882 */ /* 0x000fe40000000000 */
[----:B------:R-:W-:Y:S02]  /*192e0*/  @!UP1 UIMAD UR18, UR17, UR4, URZ ;  /* 0x00000004111292a4 */ /* 0x000fe4000f8e023f */
[----:B------:R-:W-:-:S02]  /*192f0*/  @!UP3 UIMAD UR20, UR6, UR9, URZ ;  /* 0x000000090614b2a4 */ /* 0x000fc4000f8e023f */
[----:B------:R-:W-:Y:S02]  /*19300*/  @UP1 ULDC UR19, c[0x0][0x210] ;  /* 0x0000840000131ab9 */ /* 0x000fe40000000800 */
[----:B------:R-:W-:Y:S02]  /*19310*/  UIMAD UR5, UR6, UR18, URZ ;  /* 0x00000012060572a4 */ /* 0x000fe4000f8e023f */
[----:B------:R-:W-:Y:S02]  /*19320*/  @!UP1 UMOV UR19, 0x1 ;  /* 0x0000000100139882 */ /* 0x000fe40000000000 */
[----:B------:R-:W-:Y:S02]  /*19330*/  @!UP3 USEL UR20, UR20, UR8, !UP0 ;  /* 0x000000081414b287 */ /* 0x000fe4000c000000 */
[----:B-1----:R-:W-:Y:S02]  /*19340*/  UIMAD UR4, UR10, UR19, URZ ;  /* 0x000000130a0472a4 */ /* 0x002fe4000f8e023f */
[----:B------:R-:W-:-:S02]  /*19350*/  USEL UR5, UR5, URZ, UP3 ;  /* 0x0000003f05057287 */ /* 0x000fc40009800000 */
[----:B------:R-:W-:Y:S02]  /*19360*/  USHF.L.U32 UR4, UR4, 0x7, URZ ;  /* 0x0000000704047899 */ /* 0x000fe4000800063f */
[----:B------:R-:W-:Y:S02]  /*19370*/  UIMAD UR17, UR13, UR17, UR5 ;  /* 0x000000110d1172a4 */ /* 0x000fe4000f8e0205 */
[----:B------:R-:W-:Y:S02]  /*19380*/  UMOV UR24, URZ ;  /* 0x0000003f00187c82 */ /* 0x000fe40008000000 */
[----:B------:R-:W-:Y:S02]  /*19390*/  @!UP3 UMOV UR24, UR20 ;  /* 0x000000140018bc82 */ /* 0x000fe40008000000 */
[----:B------:R-:W-:Y:S02]  /*193a0*/  UMOV UR25, URZ ;  /* 0x0000003f00197c82 */ /* 0x000fe40008000000 */
[----:B------:R-:W-:-:S02]  /*193b0*/  USHF.R.S32.HI UR5, URZ, 0x1f, UR4 ;  /* 0x0000001f3f057899 */ /* 0x000fc40008011404 */
[----:B------:R-:W-:Y:S02]  /*193c0*/  @!UP3 USHF.R.S32.HI UR25, URZ, 0x1f, UR20 ;  /* 0x0000001f3f19b899 */ /* 0x000fe40008011414 */
[----:B------:R-:W-:Y:S02]  /*193d0*/  USHF.R.S32.HI UR6, URZ, 0x1f, UR17 ;  /* 0x0000001f3f067899 */ /* 0x000fe40008011411 */
[----:B------:R-:W-:Y:S01]  /*193e0*/  UIADD3 UR4, UP2, UP1, UR4, UR24, UR17 ;  /* 0x0000001804047290 */ /* 0x000fe2000f95e011 */
[----:B------:R-:W-:Y:S01]  /*193f0*/  BSSY B0, `(.L_x_553) ;  /* 0x00000ba000007945 */ /* 0x000fe20003800000 */
[----:B--2---:R-:W1:Y:S04]  /*19400*/  SHFL.BFLY PT, R7, R11, 0x2, 0x1f ;  /* 0x0c401f000b077f89 */ /* 0x004e6800000e0000 */
[----:B---3--:R-:W2:Y:S04]  /*19410*/  SHFL.BFLY PT, R6, R9, 0x2, 0x1f ;  /* 0x0c401f0009067f89 */ /* 0x008ea800000e0000 */
[----:B----4-:R-:W3:Y:S04]  /*19420*/  SHFL.BFLY PT, R10, R8, 0x2, 0x1f ;  /* 0x0c401f00080a7f89 */ /* 0x010ee800000e0000 */
[----:B------:R-:W4:Y:S01]  /*19430*/  SHFL.BFLY PT, R4, R5, 0x2, 0x1f ;  /* 0x0c401f0005047f89 */ /* 0x000f2200000e0000 */
[----:B-1----:R-:W-:-:S02]  /*19440*/  FADD.FTZ R7, R7, R11 ;  /* 0x0000000b07077221 */ /* 0x002fc40000010000 */
[----:B--2---:R-:W-:-:S03]  /*19450*/  FADD.FTZ R6, R6, R9 ;  /* 0x0000000906067221 */ /* 0x004fc60000010000 */
[----:B------:R-:W1:Y:S01]  /*19460*/  SHFL.BFLY PT, R12, R7, 0x1, 0x1f ;  /* 0x0c201f00070c7f89 */ /* 0x000e6200000e0000 */
[----:B---3--:R-:W-:-:S03]  /*19470*/  FADD.FTZ R10, R10, R8 ;  /* 0x000000080a0a7221 */ /* 0x008fc60000010000 */
[----:B------:R-:W2:Y:S01]  /*19480*/  SHFL.BFLY PT, R11, R6, 0x1, 0x1f ;  /* 0x0c201f00060b7f89 */ /* 0x000ea200000e0000 */
[----:B----4-:R-:W-:-:S03]  /*19490*/  FADD.FTZ R4, R4, R5 ;  /* 0x0000000504047221 */ /* 0x010fc60000010000 */
[----:B------:R-:W3:Y:S04]  /*194a0*/  S2R R8, SR_TID.X ;  /* 0x0000000000087919 */ /* 0x000ee80000002100 */
[----:B------:R-:W4:Y:S04]  /*194b0*/  SHFL.BFLY PT, R5, R10, 0x1, 0x1f ;  /* 0x0c201f000a057f89 */ /* 0x000f2800000e0000 */
[----:B------:R-:W3:Y:S01]  /*194c0*/  SHFL.BFLY PT, R9, R4, 0x1, 0x1f ;  /* 0x0c201f0004097f89 */ /* 0x000ee200000e0000 */
[----:B-1----:R-:W-:Y:S02]  /*194d0*/  FADD.FTZ R12, R7, R12 ;  /* 0x0000000c070c7221 */ /* 0x002fe40000010000 */
[----:B--2---:R-:W-:-:S02]  /*194e0*/  FADD.FTZ R11, R6, R11 ;  /* 0x0000000b060b7221 */ /* 0x004fc40000010000 */
[----:B----4-:R-:W-:Y:S01]  /*194f0*/  FADD.FTZ R10, R10, R5 ;  /* 0x000000050a0a7221 */ /* 0x010fe20000010000 */
[----:B---3--:R-:W-:-:S04]  /*19500*/  SHF.R.S32.HI R5, RZ, 0x1f, R8 ;  /* 0x0000001fff057819 */ /* 0x008fc80000011408 */
[CC--:B------:R-:W-:Y:S02]  /*19510*/  LEA.HI R7, R5.reuse, R8.reuse, RZ, 0x2 ;  /* 0x0000000805077211 */ /* 0x0c0fe400078f10ff */
[----:B------:R-:W-:Y:S02]  /*19520*/  LEA.HI R5, R5, R8, RZ, 0x5 ;  /* 0x0000000805057211 */ /* 0x000fe400078f28ff */
[----:B------:R-:W-:Y:S01]  /*19530*/  LOP3.LUT R6, R7, 0xfffffffc, RZ, 0xc0, !PT ;  /* 0xfffffffc07067812 */ /* 0x000fe200078ec0ff */
[----:B------:R-:W-:Y:S01]  /*19540*/  FADD.FTZ R9, R4, R9 ;  /* 0x0000000904097221 */ /* 0x000fe20000010000 */
[----:B------:R-:W-:-:S03]  /*19550*/  SHF.R.S32.HI R4, RZ, 0x5, R5 ;  /* 0x00000005ff047819 */ /* 0x000fc60000011405 */
[----:B------:R-:W-:-:S05]  /*19560*/  IMAD.IADD R6, R8, 0x1, -R6 ;  /* 0x0000000108067824 */ /* 0x000fca00078e0a06 */
[----:B------:R-:W-:Y:S02]  /*19570*/  LEA R4, R4, R6, 0x8 ;  /* 0x0000000604047211 */ /* 0x000fe400078e40ff */
[----:B------:R-:W-:-:S04]  /*19580*/  SHF.R.S32.HI R6, RZ, 0x2, R7 ;  /* 0x00000002ff067819 */ /* 0x000fc80000011407 */
[----:B------:R-:W-:-:S04]  /*19590*/  SHF.R.S32.HI R17, RZ, 0x1f, R6 ;  /* 0x0000001fff117819 */ /* 0x000fc80000011406 */
[----:B------:R-:W-:-:S04]  /*195a0*/  LEA.HI R17, R17, R6, RZ, 0x3 ;  /* 0x0000000611117211 */ /* 0x000fc800078f18ff */
[----:B------:R-:W-:Y:S02]  /*195b0*/  LOP3.LUT R17, R17, 0xfffffff8, RZ, 0xc0, !PT ;  /* 0xfffffff811117812 */ /* 0x000fe400078ec0ff */
[----:B------:R-:W-:Y:S02]  /*195c0*/  FSETP.NE.FTZ.AND P4, PT, R12, RZ, PT ;  /* 0x000000ff0c00720b */ /* 0x000fe40003f95000 */
[----:B------:R-:W-:Y:S01]  /*195d0*/  FSETP.NE.FTZ.AND P3, PT, R11, RZ, PT ;  /* 0x000000ff0b00720b */ /* 0x000fe20003f75000 */
[----:B------:R-:W-:Y:S01]  /*195e0*/  IMAD.IADD R17, R6, 0x1, -R17 ;  /* 0x0000000106117824 */ /* 0x000fe200078e0a11 */
[----:B------:R-:W-:Y:S02]  /*195f0*/  FSETP.NE.FTZ.AND P2, PT, R10, RZ, PT ;  /* 0x000000ff0a00720b */ /* 0x000fe40003f55000 */
[----:B------:R-:W-:Y:S02]  /*19600*/  FSETP.NE.FTZ.AND P1, PT, R9, RZ, PT ;  /* 0x000000ff0900720b */ /* 0x000fe40003f35000 */
[----:B------:R-:W-:-:S04]  /*19610*/  LEA.HI R18, R17, R17, RZ, 0x1 ;  /* 0x0000001111127211 */ /* 0x000fc800078f08ff */
[----:B------:R-:W-:Y:S02]  /*19620*/  SHF.R.S32.HI R19, RZ, 0x1, R18 ;  /* 0x00000001ff137819 */ /* 0x000fe40000011412 */
[----:B------:R-:W-:Y:S01]  /*19630*/  LOP3.LUT R18, R18, 0x3fffffe, RZ, 0xc0, !PT ;  /* 0x03fffffe12127812 */ /* 0x000fe200078ec0ff */
[----:B------:R-:W1:Y:S01]  /*19640*/  @P4 MUFU.RCP R15, R12 ;  /* 0x0000000c000f4308 */ /* 0x000e620000001000 */
[----:B------:R-:W-:Y:S02]  /*19650*/  SHF.L.U32 R20, R19, 0x6, RZ ;  /* 0x0000000613147819 */ /* 0x000fe400000006ff */
[----:B------:R-:W-:Y:S02]  /*19660*/  IADD3 R18, R17, -R18, RZ ;  /* 0x8000001211127210 */ /* 0x000fe40007ffe0ff */
[----:B------:R-:W-:-:S03]  /*19670*/  LOP3.LUT R20, R20, 0xc0, RZ, 0xc0, !PT ;  /* 0x000000c014147812 */ /* 0x000fc600078ec0ff */
[----:B------:R-:W2:Y:S01]  /*19680*/  @P3 MUFU.RCP R16, R11 ;  /* 0x0000000b00103308 */ /* 0x000ea20000001000 */
[----:B------:R-:W-:Y:S01]  /*19690*/  IMAD R4, R18, 0x10, R4 ;  /* 0x0000001012047824 */ /* 0x000fe200078e0204 */
[----:B------:R-:W-:-:S06]  /*196a0*/  LEA.HI R20, R20, R20, RZ, 0x1d ;  /* 0x0000001414147211 */ /* 0x000fcc00078fe8ff */
[----:B------:R-:W3:Y:S01]  /*196b0*/  @P2 MUFU.RCP R13, R10 ;  /* 0x0000000a000d2308 */ /* 0x000ee20000001000 */
[----:B------:R-:W-:-:S07]  /*196c0*/  LOP3.LUT R17, R19, 0x1, RZ, 0xc0, !PT ;  /* 0x0000000113117812 */ /* 0x000fce00078ec0ff */
[----:B------:R-:W4:Y:S01]  /*196d0*/  @P1 MUFU.RCP R14, R9 ;  /* 0x00000009000e1308 */ /* 0x000f220000001000 */
[----:B------:R-:W-:Y:S02]  /*196e0*/  LEA R20, R4, R20, 0x1 ;  /* 0x0000001404147211 */ /* 0x000fe400078e08ff */
[----:B------:R-:W-:Y:S02]  /*196f0*/  ISETP.NE.U32.AND P0, PT, R17, 0x1, PT ;  /* 0x000000011100780c */ /* 0x000fe40003f05070 */
[----:B------:R-:W-:Y:S01]  /*19700*/  MOV R4, 0xfffffff0 ;  /* 0xfffffff000047802 */ /* 0x000fe20000000f00 */
[----:B-1----:R-:W-:Y:S02]  /*19710*/  FMUL.FTZ R15, R15, c[0x0][0x2dc] ;  /* 0x0000b7000f0f7a20 */ /* 0x002fe40000410000 */
[----:B--2---:R-:W-:Y:S01]  /*19720*/  FMUL.FTZ R16, R16, c[0x0][0x2dc] ;  /* 0x0000b70010107a20 */ /* 0x004fe20000410000 */
[----:B------:R-:W-:Y:S01]  /*19730*/  SEL R4, R4, 0x10, !P0 ;  /* 0x0000001004047807 */ /* 0x000fe20004000000 */
[----:B---3--:R-:W-:Y:S01]  /*19740*/  FMUL.FTZ R13, R13, c[0x0][0x2dc] ;  /* 0x0000b7000d0d7a20 */ /* 0x008fe20000410000 */
[----:B------:R-:W-:Y:S01]  /*19750*/  LOP3.LUT P0, RZ, R19, 0x2, RZ, 0xc0, !PT ;  /* 0x0000000213ff7812 */ /* 0x000fe2000780c0ff */
[----:B------:R-:W-:-:S02]  /*19760*/  FMUL.FTZ R144, R15, R144 ;  /* 0x000000900f907220 */ /* 0x000fc40000410000 */
[C---:B------:R-:W-:Y:S02]  /*19770*/  FMUL.FTZ R145, R15.reuse, R145 ;  /* 0x000000910f917220 */ /* 0x040fe40000410000 */
[----:B----4-:R-:W-:Y:S02]  /*19780*/  FMUL.FTZ R14, R14, c[0x0][0x2dc] ;  /* 0x0000b7000e0e7a20 */ /* 0x010fe40000410000 */
[C---:B------:R-:W-:Y:S02]  /*19790*/  FMUL.FTZ R146, R16.reuse, R146 ;  /* 0x0000009210927220 */ /* 0x040fe40000410000 */
[----:B------:R-:W-:Y:S02]  /*197a0*/  FMUL.FTZ R147, R16, R147 ;  /* 0x0000009310937220 */ /* 0x000fe40000410000 */
[C---:B------:R-:W-:Y:S02]  /*197b0*/  FMUL.FTZ R152, R15.reuse, R152 ;  /* 0x000000980f987220 */ /* 0x040fe40000410000 */
[----:B------:R-:W-:-:S02]  /*197c0*/  FMUL.FTZ R153, R15, R153 ;  /* 0x000000990f997220 */ /* 0x000fc40000410000 */
[C---:B------:R-:W-:Y:S02]  /*197d0*/  FMUL.FTZ R154, R16.reuse, R154 ;  /* 0x0000009a109a7220 */ /* 0x040fe40000410000 */
[----:B------:R-:W-:Y:S02]  /*197e0*/  FMUL.FTZ R155, R16, R155 ;  /* 0x0000009b109b7220 */ /* 0x000fe40000410000 */
[----:B------:R-:W-:Y:S02]  /*197f0*/  IMAD.SHL.U32 R20, R20, 0x2, RZ ;  /* 0x0000000214147824 */ /* 0x000fe400078e00ff */
[C---:B------:R-:W-:Y:S02]  /*19800*/  FMUL.FTZ R132, R13.reuse, R132 ;  /* 0x000000840d847220 */ /* 0x040fe40000410000 */
[----:B------:R-:W-:Y:S02]  /*19810*/  FMUL.FTZ R133, R13, R133 ;  /* 0x000000850d857220 */ /* 0x000fe40000410000 */
[----:B------:R-:W-:-:S02]  /*19820*/  FMUL.FTZ R134, R14, R134 ;  /* 0x000000860e867220 */ /* 0x000fc40000410000 */
[C---:B------:R-:W-:Y:S02]  /*19830*/  FMUL.FTZ R135, R14.reuse, R135 ;  /* 0x000000870e877220 */ /* 0x040fe40000410000 */
[C---:B------:R-:W-:Y:S02]  /*19840*/  FMUL.FTZ R136, R13.reuse, R136 ;  /* 0x000000880d887220 */ /* 0x040fe40000410000 */
[----:B------:R-:W-:Y:S02]  /*19850*/  FMUL.FTZ R137, R13, R137 ;  /* 0x000000890d897220 */ /* 0x000fe40000410000 */
[C---:B------:R-:W-:Y:S02]  /*19860*/  FMUL.FTZ R138, R14.reuse, R138 ;  /* 0x0000008a0e8a7220 */ /* 0x040fe40000410000 */
[----:B------:R-:W-:Y:S01]  /*19870*/  FMUL.FTZ R139, R14, R139 ;  /* 0x0000008b0e8b7220 */ /* 0x000fe20000410000 */
[----:B------:R-:W-:Y:S02]  /*19880*/  F2FP.PACK_AB R144, R145, R144 ;  /* 0x000000909190723e */ /* 0x000fe400000000ff */
[----:B------:R-:W-:-:S02]  /*19890*/  F2FP.PACK_AB R146, R147, R146 ;  /* 0x000000929392723e */ /* 0x000fc400000000ff */
[----:B------:R-:W-:Y:S02]  /*198a0*/  F2FP.PACK_AB R152, R153, R152 ;  /* 0x000000989998723e */ /* 0x000fe400000000ff */
[----:B------:R-:W-:Y:S02]  /*198b0*/  F2FP.PACK_AB R154, R155, R154 ;  /* 0x0000009a9b9a723e */ /* 0x000fe400000000ff */
[----:B------:R-:W-:Y:S01]  /*198c0*/  IADD3 R17, R20, R4, RZ ;  /* 0x0000000414117210 */ /* 0x000fe20007ffe0ff */
[----:B------:R-:W-:Y:S01]  /*198d0*/  FMUL.FTZ R156, R15, R156 ;  /* 0x0000009c0f9c7220 */ /* 0x000fe20000410000 */
[----:B------:R-:W-:Y:S01]  /*198e0*/  F2FP.PACK_AB R132, R133, R132 ;  /* 0x000000848584723e */ /* 0x000fe200000000ff */
[----:B------:R-:W-:Y:S01]  /*198f0*/  FMUL.FTZ R157, R15, R157 ;  /* 0x0000009d0f9d7220 */ /* 0x000fe20000410000 */
[----:B------:R-:W-:Y:S01]  /*19900*/  F2FP.PACK_AB R134, R135, R134 ;  /* 0x000000868786723e */ /* 0x000fe200000000ff */
[----:B------:R-:W-:Y:S01]  /*19910*/  FMUL.FTZ R160, R15, R160 ;  /* 0x000000a00fa07220 */ /* 0x000fe20000410000 */
[----:B------:R-:W-:Y:S01]  /*19920*/  F2FP.PACK_AB R136, R137, R136 ;  /* 0x000000888988723e */ /* 0x000fe200000000ff */
[C---:B------:R-:W-:Y:S01]  /*19930*/  FMUL.FTZ R158, R16.reuse, R158 ;  /* 0x0000009e109e7220 */ /* 0x040fe20000410000 */
[----:B------:R-:W-:Y:S01]  /*19940*/  F2FP.PACK_AB R138, R139, R138 ;  /* 0x0000008a8b8a723e */ /* 0x000fe200000000ff */
[----:B------:R-:W-:Y:S01]  /*19950*/  FMUL.FTZ R159, R16, R159 ;  /* 0x0000009f109f7220 */ /* 0x000fe20000410000 */
[----:B------:R-:W-:Y:S01]  /*19960*/  IADD3 R18, R20, 0x20, RZ ;  /* 0x0000002014127810 */ /* 0x000fe20007ffe0ff */
[----:B------:R-:W-:Y:S01]  /*19970*/  FMUL.FTZ R162, R16, R162 ;  /* 0x000000a210a27220 */ /* 0x000fe20000410000 */
[----:B------:R-:W-:Y:S01]  /*19980*/  STS [R20], R144 ;  /* 0x0000009014007388 */ /* 0x000fe20000000800 */
[----:B------:R-:W-:Y:S01]  /*19990*/  FMUL.FTZ R15, R15, R161 ;  /* 0x000000a10f0f7220 */ /* 0x000fe20000410000 */
[----:B------:R-:W-:Y:S01]  /*199a0*/  @P0 IADD3 R18, R20, -0x20, RZ ;  /* 0xffffffe014120810 */ /* 0x000fe20007ffe0ff */
[----:B------:R-:W-:Y:S01]  /*199b0*/  FMUL.FTZ R16, R16, R163 ;  /* 0x000000a310107220 */ /* 0x000fe20000410000 */
[----:B------:R-:W-:Y:S01]  /*199c0*/  STS [R20+0x200], R146 ;  /* 0x0002009214007388 */ /* 0x000fe20000000800 */
[----:B------:R-:W-:-:S02]  /*199d0*/  FMUL.FTZ R140, R13, R140 ;  /* 0x0000008c0d8c7220 */ /* 0x000fc40000410000 */
[C---:B------:R-:W-:Y:S01]  /*199e0*/  FMUL.FTZ R141, R13.reuse, R141 ;  /* 0x0000008d0d8d7220 */ /* 0x040fe20000410000 */
[----:B------:R-:W-:Y:S01]  /*199f0*/  STS [R17], R152 ;  /* 0x0000009811007388 */ /* 0x000fe20000000800 */
[C---:B------:R-:W-:Y:S02]  /*19a00*/  FMUL.FTZ R148, R13.reuse, R148 ;  /* 0x000000940d947220 */ /* 0x040fe40000410000 */
[C---:B------:R-:W-:Y:S01]  /*19a10*/  FMUL.FTZ R142, R14.reuse, R142 ;  /* 0x0000008e0e8e7220 */ /* 0x040fe20000410000 */
[----:B------:R-:W-:Y:S01]  /*19a20*/  STS [R17+0x200], R154 ;  /* 0x0002009a11007388 */ /* 0x000fe20000000800 */
[C---:B------:R-:W-:Y:S02]  /*19a30*/  FMUL.FTZ R143, R14.reuse, R143 ;  /* 0x0000008f0e8f7220 */ /* 0x040fe40000410000 */
[----:B------:R-:W-:Y:S01]  /*19a40*/  FMUL.FTZ R150, R14, R150 ;  /* 0x000000960e967220 */ /* 0x000fe20000410000 */
[----:B------:R-:W-:Y:S01]  /*19a50*/  STS [R20+0x1000], R132 ;  /* 0x0010008414007388 */ /* 0x000fe20000000800 */
[----:B------:R-:W-:-:S02]  /*19a60*/  FMUL.FTZ R13, R13, R149 ;  /* 0x000000950d0d7220 */ /* 0x000fc40000410000 */
[----:B------:R-:W-:Y:S01]  /*19a70*/  FMUL.FTZ R14, R14, R151 ;  /* 0x000000970e0e7220 */ /* 0x000fe20000410000 */
[----:B------:R-:W-:Y:S01]  /*19a80*/  STS [R20+0x1200], R134 ;  /* 0x0012008614007388 */ /* 0x000fe20000000800 */
[----:B------:R-:W-:Y:S02]  /*19a90*/  F2FP.PACK_AB R156, R157, R156 ;  /* 0x0000009c9d9c723e */ /* 0x000fe400000000ff */
[----:B------:R-:W-:Y:S01]  /*19aa0*/  F2FP.PACK_AB R158, R159, R158 ;  /* 0x0000009e9f9e723e */ /* 0x000fe200000000ff */
[----:B------:R-:W-:Y:S01]  /*19ab0*/  STS [R17+0x1000], R136 ;  /* 0x0010008811007388 */ /* 0x000fe20000000800 */
[----:B------:R-:W-:Y:S02]  /*19ac0*/  F2FP.PACK_AB R15, R15, R160 ;  /* 0x000000a00f0f723e */ /* 0x000fe400000000ff */
[----:B------:R-:W-:Y:S01]  /*19ad0*/  F2FP.PACK_AB R16, R16, R162 ;  /* 0x000000a21010723e */ /* 0x000fe200000000ff */
[----:B------:R1:W-:Y:S01]  /*19ae0*/  STS [R17+0x1200], R138 ;  /* 0x0012008a11007388 */ /* 0x0003e20000000800 */
[----:B------:R-:W-:-:S02]  /*19af0*/  F2FP.PACK_AB R140, R141, R140 ;  /* 0x0000008c8d8c723e */ /* 0x000fc400000000ff */
[----:B------:R-:W-:Y:S02]  /*19b00*/  F2FP.PACK_AB R142, R143, R142 ;  /* 0x0000008e8f8e723e */ /* 0x000fe400000000ff */
[----:B------:R-:W-:Y:S02]  /*19b10*/  F2FP.PACK_AB R13, R13, R148 ;  /* 0x000000940d0d723e */ /* 0x000fe400000000ff */
[----:B------:R-:W-:Y:S01]  /*19b20*/  F2FP.PACK_AB R14, R14, R150 ;  /* 0x000000960e0e723e */ /* 0x000fe200000000ff */
[----:B------:R2:W-:Y:S04]  /*19b30*/  STS [R18], R156 ;  /* 0x0000009c12007388 */ /* 0x0005e80000000800 */
[----:B------:R2:W-:Y:S01]  /*19b40*/  STS [R18+0x200], R158 ;  /* 0x0002009e12007388 */ /* 0x0005e20000000800 */
[----:B-1----:R-:W-:-:S05]  /*19b50*/  IADD3 R17, R4, R18, RZ ;  /* 0x0000001204117210 */ /* 0x002fca0007ffe0ff */
[----:B------:R2:W-:Y:S04]  /*19b60*/  STS [R17], R15 ;  /* 0x0000000f11007388 */ /* 0x0005e80000000800 */
[----:B------:R2:W-:Y:S04]  /*19b70*/  STS [R17+0x200], R16 ;  /* 0x0002001011007388 */ /* 0x0005e80000000800 */
[----:B------:R2:W-:Y:S04]  /*19b80*/  STS [R18+0x1000], R140 ;  /* 0x0010008c12007388 */ /* 0x0005e80000000800 */
[----:B------:R2:W-:Y:S04]  /*19b90*/  STS [R18+0x1200], R142 ;  /* 0x0012008e12007388 */ /* 0x0005e80000000800 */
[----:B------:R2:W-:Y:S04]  /*19ba0*/  STS [R17+0x1000], R13 ;  /* 0x0010000d11007388 */ /* 0x0005e80000000800 */
[----:B------:R2:W-:Y:S04]  /*19bb0*/  STS [R17+0x1200], R14 ;  /* 0x0012000e11007388 */ /* 0x0005e80000000800 */
[----:B------:R-:W-:Y:S06]  /*19bc0*/  BAR.SYNC.DEFER_BLOCKING 0x0 ;  /* 0x0000000000007b1d */ /* 0x000fec0000010000 */
[----:B------:R1:W3:Y:S01]  /*19bd0*/  @P4 MUFU.LG2 R4, R12 ;  /* 0x0000000c00044308 */ /* 0x0002e20000000c00 */
[----:B------:R-:W-:Y:S01]  /*19be0*/  LOP3.LUT R5, R5, 0xffffffe0, RZ, 0xc0, !PT ;  /* 0xffffffe005057812 */ /* 0x000fe200078ec0ff */
[----:B------:R2:W4:Y:S04]  /*19bf0*/  LDS.128 R20, [R24] ;  /* 0x0000000018147984 */ /* 0x0005280000000c00 */
[----:B------:R2:W2:Y:S04]  /*19c00*/  LDS.128 R16, [R24+0x800] ;  /* 0x0008000018107984 */ /* 0x0004a80000000c00 */
[----:B-1----:R1:W1:Y:S04]  /*19c10*/  LDS.128 R12, [R24+0x1000] ;  /* 0x00100000180c7984 */ /* 0x0022680000000c00 */
[----:B------:R-:W1:Y:S01]  /*19c20*/  LDS.128 R24, [R24+0x1800] ;  /* 0x0018000018187984 */ /* 0x000e620000000c00 */
[----:B------:R-:W3:Y:S01]  /*19c30*/  @P3 MUFU.LG2 R11, R11 ;  /* 0x0000000b000b3308 */ /* 0x000ee20000000c00 */
[----:B------:R-:W-:-:S07]  /*19c40*/  IADD3 R5, -R5, R8, RZ ;  /* 0x0000000805057210 */ /* 0x000fce0007ffe1ff */
[----:B------:R-:W4:Y:S01]  /*19c50*/  @P2 MUFU.LG2 R10, R10 ;  /* 0x0000000a000a2308 */ /* 0x000f220000000c00 */
[----:B------:R-:W-:-:S07]  /*19c60*/  LOP3.LUT P0, RZ, R5, 0x3, RZ, 0xc0, !PT ;  /* 0x0000000305ff7812 */ /* 0x000fce000780c0ff */
[----:B------:R-:W2:Y:S01]  /*19c70*/  @P1 MUFU.LG2 R9, R9 ;  /* 0x0000000900091308 */ /* 0x000ea20000000c00 */
[----:B---3--:R-:W-:Y:S01]  /*19c80*/  @P4 FMUL.FTZ R4, R4, 0.69314718246459960938 ;  /* 0x3f31721804044820 */ /* 0x008fe20000410000 */
[----:B------:R-:W-:Y:S01]  /*19c90*/  @!UP0 UIADD3 UR7, UR23, UR14, URZ ;  /* 0x0000000e17078290 */ /* 0x000fe2000fffe03f */
[----:B------:R-:W-:Y:S01]  /*19ca0*/  @P3 FMUL.FTZ R11, R11, 0.69314718246459960938 ;  /* 0x3f3172180b0b3820 */ /* 0x000fe20000410000 */
[----:B------:R-:W-:Y:S01]  /*19cb0*/  UIADD3.X UR5, UR5, UR25, UR6, UP2, UP1 ;  /* 0x0000001905057290 */ /* 0x000fe200097e2406 */
[----:B------:R-:W-:Y:S01]  /*19cc0*/  IMAD.MOV.U32 R8, RZ, RZ, 0x7f800000 ;  /* 0x7f800000ff087424 */ /* 0x000fe200078e00ff */
[----:B------:R-:W-:Y:S01]  /*19cd0*/  ULDC.64 UR8, c[0x0][0x118] ;  /* 0x0000460000087ab9 */ /* 0x000fe20000000a00 */
[----:B----4-:R-:W-:Y:S01]  /*19ce0*/  @P2 FMUL.FTZ R10, R10, 0.69314718246459960938 ;  /* 0x3f3172180a0a2820 */ /* 0x010fe20000410000 */
[----:B------:R-:W-:Y:S01]  /*19cf0*/  @!UP0 UMOV UR16, UR22 ;  /* 0x0000001600108c82 */ /* 0x000fe20008000000 */
[----:B-----5:R-:W-:Y:S01]  /*19d00*/  @P4 FFMA.FTZ R8, R164, c[0x0][0x238], R4 ;  /* 0x00008e00a4084a23 */ /* 0x020fe20000010004 */
[----:B------:R-:W-:Y:S01]  /*19d10*/  MOV R28, 0x7f800000 ;  /* 0x7f800000001c7802 */ /* 0x000fe20000000f00 */
[----:B------:R-:W-:Y:S01]  /*19d20*/  @P3 FFMA.FTZ R28, R3, c[0x0][0x238], R11 ;  /* 0x00008e00031c3a23 */ /* 0x000fe2000001000b */
[----:B------:R-:W-:Y:S01]  /*19d30*/  MOV R4, 0x7f800000 ;  /* 0x7f80000000047802 */ /* 0x000fe20000000f00 */
[----:B--2---:R-:W-:Y:S01]  /*19d40*/  @P1 FMUL.FTZ R9, R9, 0.69314718246459960938 ;  /* 0x3f31721809091820 */ /* 0x004fe20000410000 */
[----:B------:R-:W-:Y:S01]  /*19d50*/  MOV R5, 0x7f800000 ;  /* 0x7f80000000057802 */ /* 0x000fe20000000f00 */
[----:B------:R-:W-:-:S02]  /*19d60*/  @P2 FFMA.FTZ R4, R2, c[0x0][0x238], R10 ;  /* 0x00008e0002042a23 */ /* 0x000fc4000001000a */
[----:B------:R-:W-:Y:S01]  /*19d70*/  @P1 FFMA.FTZ R5, R0, c[0x0][0x238], R9 ;  /* 0x00008e0000051a23 */ /* 0x000fe20000010009 */
[----:B------:R-:W-:Y:S05]  /*19d80*/  @P0 BRA `(.L_x_554) ;  /* 0x0000020000000947 */ /* 0x000fea0003800000 */
[----:B------:R-:W2:Y:S02]  /*19d90*/  LDL.LU R29, [R1+0x17c] ;  /* 0x00017c00011d7983 */ /* 0x000ea40000300800 */
[C---:B--2---:R-:W-:Y:S02]  /*19da0*/  ISETP.GE.AND P6, PT, R29.reuse, UR12, PT ;  /* 0x0000000c1d007c0c */ /* 0x044fe4000bfc6270 */
[C---:B------:R-:W-:Y:S02]  /*19db0*/  IADD3 R11, R29.reuse, 0x8, RZ ;  /* 0x000000081d0b7810 */ /* 0x040fe40007ffe0ff */
[----:B------:R-:W-:Y:S02]  /*19dc0*/  IADD3 R2, R29, 0x40, RZ ;  /* 0x000000401d027810 */ /* 0x000fe40007ffe0ff */
[----:B------:R-:W-:Y:S02]  /*19dd0*/  ISETP.GE.AND P5, PT, R11, UR12, PT ;  /* 0x0000000c0b007c0c */ /* 0x000fe4000bfa6270 */
[----:B------:R-:W-:-:S02]  /*19de0*/  IADD3 R0, R29, 0x48, RZ ;  /* 0x000000481d007810 */ /* 0x000fc40007ffe0ff */
[----:B------:R-:W-:Y:S02]  /*19df0*/  ISETP.GE.AND P4, PT, R2, UR12, PT ;  /* 0x0000000c02007c0c */ /* 0x000fe4000bf86270 */
        /* <DEDUP_REMOVED lines=25> */
.L_x_554:
[----:B------:R-:W-:Y:S05]  /*19f90*/  BSYNC B0 ;  /* 0x0000000000007941 */ /* 0x000fea0003800000 */
.L_x_553:
[----:B--2---:R-:W2:Y:S01]  /*19fa0*/  LDL.LU.64 R28, [R1+0x1a0] ;  /* 0x0001a000011c7983 */ /* 0x004ea20000300a00 */
[----:B------:R-:W-:Y:S01]  /*19fb0*/  UIMAD UR10, UR10, -0x80, UR15 ;  /* 0xffffff800a0a78a4 */ /* 0x000fe2000f8e020f */
[----:B------:R-:W-:Y:S01]  /*19fc0*/  BSSY B0, `(.L_x_555) ;  /* 0x0000020000007945 */ /* 0x000fe20003800000 */
[----:B------:R-:W-:Y:S01]  /*19fd0*/  USHF.R.S32.HI UR6, URZ, 0x1f, UR13 ;  /* 0x0000001f3f067899 */ /* 0x000fe2000801140d */
[----:B------:R-:W3:Y:S01]  /*19fe0*/  S2R R4, SR_TID.X ;  /* 0x0000000000047919 */ /* 0x000ee20000002100 */
[----:B------:R-:W-:Y:S02]  /*19ff0*/  ULDC.64 UR4, c[0x0][0x1f0] ;  /* 0x00007c0000047ab9 */ /* 0x000fe40000000a00 */
[----:B------:R-:W-:Y:S01]  /*1a000*/  UIMAD UR4, UR6, UR4, URZ ;  /* 0x00000004060472a4 */ /* 0x000fe2000f8e023f */
[----:B------:R-:W4:Y:S03]  /*1a010*/  S2R R0, SR_CTAID.Z ;  /* 0x0000000000007919 */ /* 0x000f260000002700 */
[----:B------:R-:W-:Y:S01]  /*1a020*/  UIMAD UR4, UR13, UR5, UR4 ;  /* 0x000000050d0472a4 */ /* 0x000fe2000f8e0204 */
[----:B---3--:R-:W-:-:S04]  /*1a030*/  SHF.R.S32.HI R3, RZ, 0x1f, R4 ;  /* 0x0000001fff037819 */ /* 0x008fc80000011404 */
        /* <DEDUP_REMOVED lines=24> */
.L_x_556:
[----:B------:R-:W-:Y:S05]  /*1a1c0*/  BSYNC B0 ;  /* 0x0000000000007941 */ /* 0x000fea0003800000 */
.L_x_555:
[----:B------:R-:W-:Y:S01]  /*1a1d0*/  LEA.HI.SX32 R0, R7, 0x20, 0x1e ;  /* 0x0000002007007811 */ /* 0x000fe200078ff2ff */
        /* <DEDUP_REMOVED lines=14> */
.L_x_558:
[----:B------:R-:W-:Y:S05]  /*1a2c0*/  BSYNC B0 ;  /* 0x0000000000007941 */ /* 0x000fea0003800000 */
.L_x_557:
[----:B------:R-:W-:Y:S01]  /*1a2d0*/  LEA.HI.SX32 R0, R7, 0x40, 0x1e ;  /* 0x0000004007007811 */ /* 0x000fe200078ff2ff */
        /* <DEDUP_REMOVED lines=14> */
.L_x_560:
[----:B------:R-:W-:Y:S05]  /*1a3c0*/  BSYNC B0 ;  /* 0x0000000000007941 */ /* 0x000fea0003800000 */
.L_x_559:
[----:B------:R-:W-:-:S04]  /*1a3d0*/  LEA.HI.SX32 R7, R7, 0x60, 0x1e ;  /* 0x0000006007077811 */ /* 0x000fc800078ff2ff */
[----:B------:R-:W-:-:S13]  /*1a3e0*/  ISETP.GE.OR P1, PT, R7, UR10, P1 ;  /* 0x0000000a07007c0c */ /* 0x000fda0008f26670 */
[----:B------:R-:W-:Y:S05]  /*1a3f0*/  @P1 EXIT ;  /* 0x000000000000194d */ /* 0x000fea0003800000 */
[----:B------:R-:W-:Y:S01]  /*1a400*/  IADD3 R0, P0, R8, 0x60, RZ ;  /* 0x0000006008007810 */ /* 0x000fe20007f1e0ff */
[----:B-12---:R-:W-:Y:S01]  /*1a410*/  IMAD.MOV.U32 R2, RZ, RZ, R4 ;  /* 0x000000ffff027224 */ /* 0x006fe200078e0004 */
        /* <DEDUP_REMOVED lines=8> */
[----:B------:R-:W-:Y:S01]  /*1a4a0*/  STG.E.128 [R4.64], R24 ;  /* 0x0000001804007986 */ /* 0x000fe2000c101d08 */
[----:B------:R-:W-:Y:S05]  /*1a4b0*/  EXIT ;  /* 0x000000000000794d */ /* 0x000fea0003800000 */
.L_x_519:
[----:B------:R-:W-:Y:S01]  /*1a4c0*/  UISETP.NE.AND UP3, UPT, UR8, -0x1, UPT ;  /* 0xffffffff0800788c */ /* 0x000fe2000bf65270 */
[----:B------:R-:W-:Y:S01]  /*1a4d0*/  LEA.HI R8, R12, R7, RZ, 0x2 ;  /* 0x000000070c087211 */ /* 0x000fe200078f10ff */
[----:B------:R-:W-:Y:S01]  /*1a4e0*/  USHF.R.S32.HI UR13, URZ, 0x1f, UR9 ;  /* 0x0000001f3f0d7899 */ /* 0x000fe20008011409 */
[----:B------:R-:W1:Y:S01]  /*1a4f0*/  S2R R10, SR_CTAID.Z ;  /* 0x00000000000a7919 */ /* 0x000e620000002700 */
[----:B------:R-:W-:Y:S01]  /*1a500*/  ULDC.64 UR6, c[0x0][0x1e8] ;  /* 0x00007a0000067ab9 */ /* 0x000fe20000000a00 */
[----:B------:R-:W-:Y:S01]  /*1a510*/  LOP3.LUT R0, R8, 0xfffffffc, RZ, 0xc0, !PT ;  /* 0xfffffffc08007812 */ /* 0x000fe200078ec0ff */
[----:B------:R-:W-:Y:S01]  /*1a520*/  ULDC.64 UR4, c[0x0][0x1f0] ;  /* 0x00007c0000047ab9 */ /* 0x000fe20000000a00 */
[----:B------:R-:W-:Y:S01]  /*1a530*/  SHF.R.S32.HI R8, RZ, 0x2, R8 ;  /* 0x00000002ff087819 */ /* 0x000fe20000011408 */
[----:B------:R-:W-:Y:S01]  /*1a540*/  UIMAD UR4, UR13, UR4, URZ ;  /* 0x000000040d0472a4 */ /* 0x000fe2000f8e023f */
[----:B------:R-:W-:Y:S01]  /*1a550*/  IMAD.U32 R14, RZ, RZ, UR11 ;  /* 0x0000000bff0e7e24 */ /* 0x000fe2000f8e00ff */
[----:B------:R-:W-:Y:S01]  /*1a560*/  ULDC UR14, c[0x0][0x214] ;  /* 0x00008500000e7ab9 */ /* 0x000fe20000000800 */
[----:B------:R-:W-:Y:S01]  /*1a570*/  IMAD.IADD R7, R7, 0x1, -R0 ;  /* 0x0000000107077824 */ /* 0x000fe200078e0a00 */
[----:B------:R-:W-:Y:S01]  /*1a580*/  @UP3 UIMAD.WIDE.U32 UR16, UR8, UR6, URZ ;  /* 0x00000006081032a5 */ /* 0x000fe2000f8e003f */
[--C-:B------:R-:W-:Y:S01]  /*1a590*/  SHF.R.S32.HI R9, RZ, 0x1f, R8.reuse ;  /* 0x0000001fff097819 */ /* 0x100fe20000011408 */
[----:B------:R-:W-:Y:S01]  /*1a5a0*/  @!UP3 USHF.R.S32.HI UR18, URZ, 0x1f, UR10 ;  /* 0x0000001f3f12b899 */ /* 0x000fe2000801140a */
[----:B------:R-:W-:Y:S01]  /*1a5b0*/  IMAD.SHL.U32 R0, R7, 0x8, RZ ;  /* 0x0000000807007824 */ /* 0x000fe200078e00ff */
[----:B------:R-:W-:Y:S01]  /*1a5c0*/  ULDC.U8 UR6, c[0x0][0x329] ;  /* 0x0000ca4000067ab9 */ /* 0x000fe20000000000 */
[----:B------:R-:W-:Y:S01]  /*1a5d0*/  BSSY B0, `(.L_x_561) ;  /* 0x0000039000007945 */ /* 0x000fe20003800000 */
[----:B------:R-:W-:Y:S01]  /*1a5e0*/  UISETP.NE.AND UP2, UPT, UR6, URZ, UPT ;  /* 0x0000003f0600728c */ /* 0x000fe2000bf45270 */
[----:B------:R-:W-:Y:S01]  /*1a5f0*/  IMAD.WIDE R14, R14, 0x80, R8 ;  /* 0x000000800e0e7825 */ /* 0x000fe200078e0208 */
[----:B------:R-:W-:Y:S01]  /*1a600*/  @UP3 UIMAD UR7, UR8, UR7, UR17 ;  /* 0x00000007080732a4 */ /* 0x000fe2000f8e0211 */
[----:B------:R-:W-:Y:S01]  /*1a610*/  ISETP.GE.AND P1, PT, R0, c[0x0][0x220], PT ;  /* 0x0000880000007a0c */ /* 0x000fe20003f26270 */
[----:B------:R-:W-:-:S02]  /*1a620*/  UIMAD UR13, UR9, UR5, UR4 ;  /* 0x00000005090d72a4 */ /* 0x000fc4000f8e0204 */
[----:B------:R-:W-:Y:S02]  /*1a630*/  ULDC.U8 UR17, c[0x0][0x328] ;  /* 0x0000ca0000117ab9 */ /* 0x000fe40000000000 */
[----:B------:R-:W-:Y:S02]  /*1a640*/  ULDC.64 UR4, c[0x0][0x1e0] ;  /* 0x0000780000047ab9 */ /* 0x000fe40000000a00 */
[----:B------:R-:W-:Y:S02]  /*1a650*/  UISETP.NE.AND UP4, UPT, UR17, URZ, UPT ;  /* 0x0000003f1100728c */ /* 0x000fe4000bf85270 */
[----:B------:R-:W-:Y:S02]  /*1a660*/  @!UP3 UIMAD UR18, UR18, UR4, URZ ;  /* 0x000000041212b2a4 */ /* 0x000fe4000f8e023f */
[----:B------:R-:W-:Y:S02]  /*1a670*/  @UP3 UMOV UR19, UR16 ;  /* 0x0000001000133c82 */ /* 0x000fe40008000000 */
[----:B------:R-:W-:-:S02]  /*1a680*/  UISETP.EQ.AND UP4, UPT, UR6, URZ, UP4 ;  /* 0x0000003f0600728c */ /* 0x000fc4000a782270 */
[----:B------:R-:W-:Y:S02]  /*1a690*/  @!UP2 UISETP.NE.AND UP1, UPT, UR17, URZ, UPT ;  /* 0x0000003f1100a28c */ /* 0x000fe4000bf25270 */
[----:B------:R-:W-:Y:S02]  /*1a6a0*/  @!UP3 UIMAD UR18, UR10, UR5, UR18 ;  /* 0x000000050a12b2a4 */ /* 0x000fe4000f8e0212 */
[----:B------:R-:W-:Y:S02]  /*1a6b0*/  @UP2 ULDC UR16, c[0x0][0x210] ;  /* 0x0000840000102ab9 */ /* 0x000fe40000000800 */
[----:B------:R-:W-:Y:S02]  /*1a6c0*/  @!UP3 UIMAD.WIDE.U32 UR20, UR10, UR4, URZ ;  /* 0x000000040a14b2a5 */ /* 0x000fe4000f8e003f */
[----:B------:R-:W-:Y:S02]  /*1a6d0*/  ULDC UR5, c[0x0][0x234] ;  /* 0x00008d0000057ab9 */ /* 0x000fe40000000800 */
[----:B------:R-:W-:-:S02]  /*1a6e0*/  @UP2 UIMAD UR16, UR16, UR14, URZ ;  /* 0x0000000e101022a4 */ /* 0x000fc4000f8e023f */
[----:B------:R-:W-:Y:S02]  /*1a6f0*/  UISETP.NE.OR UP0, UPT, UR8, -0x1, !UP4 ;  /* 0xffffffff0800788c */ /* 0x000fe4000e705670 */
[----:B------:R-:W-:Y:S02]  /*1a700*/  @!UP2 USEL UR16, UR14, UR5, !UP1 ;  /* 0x000000050e10a287 */ /* 0x000fe4000c800000 */
[----:B------:R-:W-:Y:S02]  /*1a710*/  ULDC UR4, c[0x0][0x1c0] ;  /* 0x0000700000047ab9 */ /* 0x000fe40000000800 */
[----:B------:R-:W-:Y:S02]  /*1a720*/  @UP2 UMOV UR22, 0x1 ;  /* 0x0000000100162882 */ /* 0x000fe40000000000 */
[----:B------:R-:W-:Y:S02]  /*1a730*/  @!UP2 UIMAD UR22, UR16, UR4, URZ ;  /* 0x000000041016a2a4 */ /* 0x000fe4000f8e023f */
[----:B------:R-:W-:-:S02]  /*1a740*/  @!UP3 UMOV UR19, UR20 ;  /* 0x000000140013bc82 */ /* 0x000fc40008000000 */
[----:B------:R-:W-:Y:S01]  /*1a750*/  @!UP3 UIADD3 UR7, UR21, UR18, URZ ;  /* 0x000000121507b290 */ /* 0x000fe2000fffe03f */
[C---:B------:R-:W-:Y:S01]  /*1a760*/  IADD3 R2, P0, R0.reuse, UR19, RZ ;  /* 0x0000001300027c10 */ /* 0x040fe2000ff1e0ff */
[----:B------:R-:W-:Y:S02]  /*1a770*/  UIADD3 UR15, -UR12, UR15, URZ ;  /* 0x0000000f0c0f7290 */ /* 0x000fe4000fffe13f */
[----:B------:R-:W-:Y:S02]  /*1a780*/  UIMAD UR22, UR10, UR22, URZ ;  /* 0x000000160a1672a4 */ /* 0x000fe4000f8e023f */
[----:B------:R-:W-:Y:S01]  /*1a790*/  @!UP0 UIMAD UR8, UR10, UR14, URZ ;  /* 0x0000000e0a0882a4 */ /* 0x000fe2000f8e023f */
[----:B------:R-:W-:Y:S01]  /*1a7a0*/  LEA.HI.X.SX32 R3, R0, UR7, 0x1, P0 ;  /* 0x0000000700037c11 */ /* 0x000fe200080f0eff */
[----:B------:R-:W-:Y:S01]  /*1a7b0*/  @UP2 ULDC UR23, c[0x0][0x210] ;  /* 0x0000840000172ab9 */ /* 0x000fe20000000800 */
[C---:B------:R-:W-:Y:S01]  /*1a7c0*/  ISETP.GE.OR P0, PT, R8.reuse, UR15, P1 ;  /* 0x0000000f08007c0c */ /* 0x040fe20008f06670 */
[----:B------:R-:W-:Y:S01]  /*1a7d0*/  USEL UR22, UR22, URZ, !UP4 ;  /* 0x0000003f16167287 */ /* 0x000fe2000e000000 */
[----:B------:R-:W-:Y:S01]  /*1a7e0*/  ISETP.GE.AND P6, PT, R8, UR15, PT ;  /* 0x0000000f08007c0c */ /* 0x000fe2000bfc6270 */
[----:B------:R-:W-:Y:S01]  /*1a7f0*/  @!UP2 UMOV UR23, 0x1 ;  /* 0x000000010017a882 */ /* 0x000fe20000000000 */
[----:B-1----:R-:W-:Y:S01]  /*1a800*/  IMAD.WIDE.U32 R10, R10, c[0x0][0x1f0], R2 ;  /* 0x00007c000a0a7a25 */ /* 0x002fe200078e0002 */
[----:B------:R-:W-:-:S02]  /*1a810*/  UIMAD UR12, UR12, UR23, URZ ;  /* 0x000000170c0c72a4 */ /* 0x000fc4000f8e023f */
[----:B------:R-:W-:Y:S02]  /*1a820*/  UIMAD UR22, UR9, UR16, UR22 ;  /* 0x00000010091672a4 */ /* 0x000fe4000f8e0216 */
[----:B------:R-:W-:Y:S01]  /*1a830*/  @!UP4 UMOV UR24, URZ ;  /* 0x0000003f0018cc82 */ /* 0x000fe20008000000 */
[----:B------:R-:W-:Y:S01]  /*1a840*/  IADD3 R13, R11, UR13, RZ ;  /* 0x0000000d0b0d7c10 */ /* 0x000fe2000fffe0ff */
[----:B------:R-:W-:Y:S02]  /*1a850*/  @UP4 UMOV UR24, UR8 ;  /* 0x0000000800184c82 */ /* 0x000fe40008000000 */
[----:B------:R-:W-:Y:S02]  /*1a860*/  @!UP4 UMOV UR25, URZ ;  /* 0x0000003f0019cc82 */ /* 0x000fe40008000000 */
[----:B------:R-:W-:Y:S02]  /*1a870*/  USHF.R.S32.HI UR4, URZ, 0x1f, UR12 ;  /* 0x0000001f3f047899 */ /* 0x000fe4000801140c */
[----:B------:R-:W-:-:S02]  /*1a880*/  @UP4 USHF.R.S32.HI UR25, URZ, 0x1f, UR8 ;  /* 0x0000001f3f194899 */ /* 0x000fc40008011408 */
[----:B------:R-:W-:Y:S02]  /*1a890*/  USHF.R.S32.HI UR5, URZ, 0x1f, UR22 ;  /* 0x0000001f3f057899 */ /* 0x000fe40008011416 */
[----:B------:R-:W-:Y:S02]  /*1a8a0*/  UIADD3 UR12, UP1, UP0, UR12, UR24, UR22 ;  /* 0x000000180c0c7290 */ /* 0x000fe4000f83e016 */
[----:B------:R-:W-:Y:S02]  /*1a8b0*/  ULDC.64 UR6, c[0x0][0x118] ;  /* 0x0000460000067ab9 */ /* 0x000fe40000000a00 */
        /* <DEDUP_REMOVED lines=10> */
.L_x_562:
[----:B------:R-:W-:Y:S05]  /*1a960*/  BSYNC B0 ;  /* 0x0000000000007941 */ /* 0x000fea0003800000 */
.L_x_561:
        /* <DEDUP_REMOVED lines=16> */
.L_x_564:
[----:B------:R-:W-:Y:S05]  /*1aa70*/  BSYNC B0 ;  /* 0x0000000000007941 */ /* 0x000fea0003800000 */
.L_x_563:
        /* <DEDUP_REMOVED lines=16> */
.L_x_566:
[----:B------:R-:W-:Y:S05]  /*1ab80*/  BSYNC B0 ;  /* 0x0000000000007941 */ /* 0x000fea0003800000 */
.L_x_565:
        /* <DEDUP_REMOVED lines=15> */
.L_x_568:
[----:B------:R-:W-:Y:S05]  /*1ac80*/  BSYNC B0 ;  /* 0x0000000000007941 */ /* 0x000fea0003800000 */
.L_x_567:
        /* <DEDUP_REMOVED lines=10> */
[----:B-1----:R-:W-:-:S02]  /*1ad30*/  @!P6 LEA R12, P3, R6, c[0x0][0x200], 0x2 ;  /* 0x00008000060cea11 */ /* 0x002fc400078610ff */
[----:B------:R-:W-:Y:S02]  /*1ad40*/  @!P4 IADD3 R5, P1, R4, UR12, RZ ;  /* 0x0000000c0405cc10 */ /* 0x000fe4000ff3e0ff */
[----:B------:R-:W-:Y:S02]  /*1ad50*/  @!P5 LEA.HI.X.SX32 R0, R0, UR4, 0x1, P2 ;  /* 0x000000040000dc11 */ /* 0x000fe400090f0eff */
[----:B------:R-:W-:Y:S02]  /*1ad60*/  @!P6 LEA.HI.X R13, R6, c[0x0][0x204], R8, 0x2, P3 ;  /* 0x00008100060dea11 */ /* 0x000fe400018f1408 */
[----:B------:R-:W-:Y:S02]  /*1ad70*/  @!P5 LEA R10, P2, R2, c[0x0][0x200], 0x2 ;  /* 0x00008000020ada11 */ /* 0x000fe400078410ff */
        /* <DEDUP_REMOVED lines=19> */
.L_x_569:
        /* <DEDUP_REMOVED lines=13> */
.L_x_1138:


//--------------------- .text._ZN5flash16flash_fwd_kernelI23Flash_fwd_kernel_traitsILi32ELi128ELi128ELi4ELb0ELb0EN7cutlass6half_tE19Flash_kernel_traitsILi32ELi128ELi128ELi4ES3_EELb0ELb0ELb0ELb0ELb0ELb0ELb1ELb0EEEvNS_16Flash_fwd_paramsE --------------------------
	.section	.text._ZN5flash16flash_fwd_kernelI23Flash_fwd_kernel_traitsILi32ELi128ELi128ELi4ELb0ELb0EN7cutlass6half_tE19Flash_kernel_traitsILi32ELi128ELi128ELi4ES3_EELb0ELb0ELb0ELb0ELb0ELb0ELb1ELb0EEEvNS_16Flash_fwd_paramsE,"ax",@progbits
	.sectioninfo	@"SHI_REGISTERS=255"
	.align	128
        .global         _ZN5flash16flash_fwd_kernelI23Flash_fwd_kernel_traitsILi32ELi128ELi128ELi4ELb0ELb0EN7cutlass6half_tE19Flash_kernel_traitsILi32ELi128ELi128ELi4ES3_EELb0ELb0ELb0ELb0ELb0ELb0ELb1ELb0EEEvNS_16Flash_fwd_paramsE
        .type           _ZN5flash16flash_fwd_kernelI23Flash_fwd_kernel_traitsILi32ELi128ELi128ELi4ELb0ELb0EN7cutlass6half_tE19Flash_kernel_traitsILi32ELi128ELi128ELi4ES3_EELb0ELb0ELb0ELb0ELb0ELb0ELb1ELb0EEEvNS_16Flash_fwd_paramsE,@function
        .size           _ZN5flash16flash_fwd_kernelI23Flash_fwd_kernel_traitsILi32ELi128ELi128ELi4ELb0ELb0EN7cutlass6half_tE19Flash_kernel_traitsILi32ELi128ELi128ELi4ES3_EELb0ELb0ELb0ELb0ELb0ELb0ELb1ELb0EEEvNS_16Flash_fwd_paramsE,(.L_x_1139 - _ZN5flash16flash_fwd_kernelI23Flash_fwd_kernel_traitsILi32ELi128ELi128ELi4ELb0ELb0EN7cutlass6half_tE19Flash_kernel_traitsILi32ELi128ELi128ELi4ES3_EELb0ELb0ELb0ELb0ELb0ELb0ELb1ELb0EEEvNS_16Flash_fwd_paramsE)
        .other          _ZN5flash16flash_fwd_kernelI23Flash_fwd_kernel_traitsILi32ELi128ELi128ELi4ELb0ELb0EN7cutlass6half_tE19Flash_kernel_traitsILi32ELi128ELi128ELi4ES3_EELb0ELb0ELb0ELb0ELb0ELb0ELb1ELb0EEEvNS_16Flash_fwd_paramsE,@"STO_CUDA_ENTRY STV_DEFAULT"
_ZN5flash16flash_fwd_kernelI23Flash_fwd_kernel_traitsILi32ELi128ELi128ELi4ELb0ELb0EN7cutlass6half_tE19Flash_kernel_traitsILi32ELi128ELi128ELi4ES3_EELb0ELb0ELb0ELb0ELb0ELb0ELb1ELb0EEEvNS_16Flash_fwd_paramsE:
.text._ZN5flash16flash_fwd_kernelI23Flash_fwd_kernel_traitsILi32ELi128ELi128ELi4ELb0ELb0EN7cutlass6half_tE19Flash_kernel_traitsILi32ELi128ELi128ELi4ES3_EELb0ELb0ELb0ELb0ELb0ELb0ELb1ELb0EEEvNS_16Flash_fwd_paramsE:
        /* <DEDUP_REMOVED lines=36> */
.L_x_570:
[----:B-1----:R-:W-:Y:S02]  /*0240*/  MOV R0, c[0x0][0x218] ;  /* 0x0000860000007a02 */ /* 0x002fe40000000f00 */
.L_x_571:
        /* <DEDUP_REMOVED lines=44> */
.L_x_573:
        /* <DEDUP_REMOVED lines=42> */
.L_x_574:
[----:B------:R-:W-:Y:S01]  /*07b0*/  SHF.R.S32.HI R20, RZ, 0x1f, R112 ;  /* 0x0000001fff147819 */ /* 0x000fe20000011470 */
[----:B------:R-:W-:Y:S01]  /*07c0*/  IMAD.IADD R13, R14, 0x1, -R25 ;  /* 0x000000010e0d7824 */ /* 0x000fe200078e0a19 */
[----:B------:R-:W-:Y:S01]  /*07d0*/  BSSY B0, `(.L_x_575) ;  /* 0x0000034000007945 */ /* 0x000fe20003800000 */
[----:B------:R-:W-:Y:S01]  /*07e0*/  IMAD R5, R5, c[0x0][0x1a8], RZ ;  /* 0x00006a0005057a24 */ /* 0x000fe200078e02ff */
[CC--:B------:R-:W-:Y:S02]  /*07f0*/  LEA.HI R4, R20.reuse, R112.reuse, RZ, 0x2 ;  /* 0x0000007014047211 */ /* 0x0c0fe400078f10ff */
        /* <DEDUP_REMOVED lines=11> */
[--C-:B------:R-:W-:Y:S02]  /*08b0*/  SHF.R.S32.HI R251, RZ, 0x1f, R250.reuse ;  /* 0x0000001ffffb7819 */ /* 0x100fe400000114fa */
[----:B------:R-:W-:Y:S02]  /*08c0*/  LOP3.LUT R3, R0, 0x18, R250, 0xf8, !PT ;  /* 0x0000001800037812 */ /* 0x000fe400078ef8fa */
[----:B------:R-:W-:Y:S01]  /*08d0*/  SHF.R.U32.HI R0, RZ, 0x3, R0 ;  /* 0x00000003ff007819 */ /* 0x000fe20000011600 */
[----:B------:R1:W-:Y:S01]  /*08e0*/  STL.64 [R1+0x18], R250 ;  /* 0x000018fa01007387 */ /* 0x0003e20000100a00 */
[----:B------:R-:W-:Y:S02]  /*08f0*/  IADD3 R6, P0, R250, R9, RZ ;  /* 0x00000009fa067210 */ /* 0x000fe40007f1e0ff */
[----:B------:R-:W-:Y:S01]  /*0900*/  LOP3.LUT R0, R3, R0, RZ, 0x3c, !PT ;  /* 0x0000000003007212 */ /* 0x000fe200078e3cff */
[----:B------:R1:W-:Y:S01]  /*0910*/  STL [R1+0x44], R13 ;  /* 0x0000440d01007387 */ /* 0x0003e20000100800 */
        /* <DEDUP_REMOVED lines=31> */
.L_x_576:
[----:B------:R-:W-:Y:S05]  /*0b10*/  BSYNC B0 ;  /* 0x0000000000007941 */ /* 0x000fea0003800000 */
.L_x_575:
        /* <DEDUP_REMOVED lines=22> */
.L_x_578:
[----:B------:R-:W-:Y:S05]  /*0c80*/  BSYNC B0 ;  /* 0x0000000000007941 */ /* 0x000fea0003800000 */
.L_x_577:
        /* <DEDUP_REMOVED lines=22> */
.L_x_580:
[----:B------:R-:W-:Y:S05]  /*0df0*/  BSYNC B0 ;  /* 0x0000000000007941 */ /* 0x000fea0003800000 */
.L_x_579:
        /* <DEDUP_REMOVED lines=25> */
.L_x_582:
[----:B------:R-:W-:Y:S05]  /*0f90*/  BSYNC B0 ;  /* 0x0000000000007941 */ /* 0x000fea0003800000 */
.L_x_581:
        /* <DEDUP_REMOVED lines=16> */
[----:B------:R-:W-:Y:S02]  /*10a0*/  IMAD R9, R15, c[0x0][0x1b8], RZ ;  /* 0x00006e000f097a24 */ /* 0x000fe400078e02ff */
[C---:B------:R-:W-:Y:S01]  /*10b0*/  IMAD R10, R12.reuse, c[0x0][0x1b4], R10 ;  /* 0x00006d000c0a7a24 */ /* 0x040fe200078e020a */
[----:B------:R-:W-:Y:S01]  /*10c0*/  LEA.HI R14, R13, R13, RZ, 0x1 ;  /* 0x0000000d0d0e7211 */ /* 0x000fe200078f08ff */
[----:B------:R-:W-:-:S03]  /*10d0*/  IMAD.WIDE.U32 R32, R12, c[0x0][0x1b0], R6 ;  /* 0x00006c000c207a25 */ /* 0x000fc600078e0006 */
[----:B------:R-:W-:Y:S01]  /*10e0*/  SHF.R.S32.HI R0, RZ, 0x1, R14 ;  /* 0x00000001ff007819 */ /* 0x000fe2000001140e */
[C---:B------:R-:W-:Y:S01]  /*10f0*/  IMAD.WIDE.U32 R30, R12.reuse, c[0x0][0x1b8], R4 ;  /* 0x00006e000c1e7a25 */ /* 0x040fe200078e0004 */
[----:B------:R-:W-:Y:S01]  /*1100*/  LOP3.LUT R4, R23, 0xffffffe0, RZ, 0xc0, !PT ;  /* 0xffffffe017047812 */ /* 0x000fe200078ec0ff */
[----:B------:R1:W-:Y:S01]  /*1110*/  STL.64 [R1+0x30], R32 ;  /* 0x0000302001007387 */ /* 0x0003e20000100a00 */
[----:B------:R-:W-:Y:S01]  /*1120*/  IADD3 R207, R33, R10, RZ ;  /* 0x0000000a21cf7210 */ /* 0x000fe20007ffe0ff */
[----:B------:R-:W-:Y:S01]  /*1130*/  IMAD R9, R12, c[0x0][0x1bc], R9 ;  /* 0x00006f000c097a24 */ /* 0x000fe200078e0209 */
[----:B------:R-:W-:Y:S01]  /*1140*/  MOV R206, R32 ;  /* 0x0000002000ce7202 */ /* 0x000fe20000000f00 */
[----:B------:R-:W-:Y:S01]  /*1150*/  IMAD.IADD R10, R112, 0x1, -R4 ;  /* 0x00000001700a7824 */ /* 0x000fe200078e0a04 */
[----:B------:R-:W-:Y:S01]  /*1160*/  SHF.R.S32.HI R8, RZ, 0x1f, R14 ;  /* 0x0000001fff087819 */ /* 0x000fe2000001140e */
[----:B------:R1:W-:Y:S01]  /*1170*/  STL.64 [R1+0x28], R30 ;  /* 0x0000281e01007387 */ /* 0x0003e20000100a00 */
[----:B------:R-:W-:Y:S01]  /*1180*/  IADD3 R16, R31, R9, RZ ;  /* 0x000000091f107210 */ /* 0x000fe20007ffe0ff */
[C---:B------:R-:W-:Y:S01]  /*1190*/  IMAD R5, R25.reuse, -0x80, R24 ;  /* 0xffffff8019057824 */ /* 0x040fe200078e0218 */
[----:B------:R-:W-:Y:S01]  /*11a0*/  LEA.HI R8, R8, R0, RZ, 0x2 ;  /* 0x0000000008087211 */ /* 0x000fe200078f10ff */
[----:B------:R1:W-:Y:S01]  /*11b0*/  STL.64 [R1+0x20], R206 ;  /* 0x000020ce01007387 */ /* 0x0003e20000100a00 */
[----:B------:R-:W-:Y:S01]  /*11c0*/  SHF.R.S32.HI R12, RZ, 0x1f, R25 ;  /* 0x0000001fff0c7819 */ /* 0x000fe20000011419 */
[----:B------:R-:W-:Y:S01]  /*11d0*/  IMAD.WIDE.U32 R6, R25, R203, R206 ;  /* 0x000000cb19067225 */ /* 0x000fe200078e00ce */
[----:B------:R-:W-:Y:S01]  /*11e0*/  LOP3.LUT R8, R8, 0xfffffffc, RZ, 0xc0, !PT ;  /* 0xfffffffc08087812 */ /* 0x000fe200078ec0ff */
[----:B------:R1:W-:Y:S01]  /*11f0*/  STL [R1+0x54], R10 ;  /* 0x0000540a01007387 */ /* 0x0003e20000100800 */
[----:B------:R-:W-:-:S03]  /*1200*/  ISETP.GE.AND P0, PT, R2, R5, PT ;  /* 0x000000050200720c */ /* 0x000fc60003f06270 */
[----:B------:R1:W-:Y:S01]  /*1210*/  STL [R1+0x14], R16 ;  /* 0x0000141001007387 */ /* 0x0003e20000100800 */
[----:B------:R-:W-:Y:S02]  /*1220*/  IMAD.IADD R15, R0, 0x1, -R8 ;  /* 0x00000001000f7824 */ /* 0x000fe400078e0a08 */
[----:B------:R-:W-:Y:S02]  /*1230*/  IMAD R0, R200, R25, RZ ;  /* 0x00000019c8007224 */ /* 0x000fe400078e02ff */
[----:B------:R-:W-:Y:S01]  /*1240*/  IMAD.MOV.U32 R8, RZ, RZ, 0x10 ;  /* 0x00000010ff087424 */ /* 0x000fe200078e00ff */
[----:B------:R-:W-:Y:S01]  /*1250*/  LOP3.LUT P1, RZ, R15, 0x2, RZ, 0xc0, !PT ;  /* 0x000000020fff7812 */ /* 0x000fe2000782c0ff */
[----:B------:R-:W-:-:S03]  /*1260*/  IMAD R0, R12, R203, R0 ;  /* 0x000000cb0c007224 */ /* 0x000fc600078e0200 */
[----:B------:R-:W-:Y:S02]  /*1270*/  SEL R4, R8, 0xfffffff0, !P1 ;  /* 0xfffffff008047807 */ /* 0x000fe40004800000 */
        /* <DEDUP_REMOVED lines=13> */
.L_x_584:
[----:B------:R-:W-:Y:S05]  /*1350*/  BSYNC B0 ;  /* 0x0000000000007941 */ /* 0x000fea0003800000 */
.L_x_583:
        /* <DEDUP_REMOVED lines=17> */
.L_x_586:
[----:B------:R-:W-:Y:S05]  /*1470*/  BSYNC B0 ;  /* 0x0000000000007941 */ /* 0x000fea0003800000 */
.L_x_585:
        /* <DEDUP_REMOVED lines=15> */
.L_x_588:
[----:B------:R-:W-:Y:S05]  /*1570*/  BSYNC B0 ;  /* 0x0000000000007941 */ /* 0x000fea0003800000 */
.L_x_587:
        /* <DEDUP_REMOVED lines=17> */
.L_x_590:
[----:B------:R-:W-:Y:S05]  /*1690*/  BSYNC B0 ;  /* 0x0000000000007941 */ /* 0x000fea0003800000 */
.L_x_589:
        /* <DEDUP_REMOVED lines=26> */
.L_x_592:
[----:B------:R-:W-:Y:S05]  /*1840*/  BSYNC B0 ;  /* 0x0000000000007941 */ /* 0x000fea0003800000 */
.L_x_591:
        /* <DEDUP_REMOVED lines=17> */
.L_x_594:
[----:B------:R-:W-:Y:S05]  /*1960*/  BSYNC B0 ;  /* 0x0000000000007941 */ /* 0x000fea0003800000 */
.L_x_593:
        /* <DEDUP_REMOVED lines=17> */
.L_x_596:
[----:B------:R-:W-:Y:S05]  /*1a80*/  BSYNC B0 ;  /* 0x0000000000007941 */ /* 0x000fea0003800000 */
.L_x_595:
        /* <DEDUP_REMOVED lines=18> */
.L_x_598:
[----:B------:R-:W-:Y:S05]  /*1bb0*/  BSYNC B0 ;  /* 0x0000000000007941 */ /* 0x000fea0003800000 */
.L_x_597:
        /* <DEDUP_REMOVED lines=43> */
[----:B------:R-:W5:Y:S04]  /*1e70*/  LDSM.16.M88.4 R12, [R187+0x1000] ;  /* 0x00100000bb0c783b */ /* 0x000f680000000200 */
[----:B------:R-:W-:Y:S04]  /*1e80*/  LDSM.16.M88.4 R16, [R188] ;  /* 0x00000000bc10783b */ /* 0x000fe80000000200 */
[----:B------:R-:W-:Y:S04]  /*1e90*/  LDSM.16.M88.4 R52, [R189] ;  /* 0x00000000bd34783b */ /* 0x000fe80000000200 */
[----:B------:R-:W-:Y:S04]  /*1ea0*/  LDSM.16.M88.4 R8, [R188+0x1000] ;  /* 0x00100000bc08783b */ /* 0x000fe80000000200 */
[----:B------:R-:W2:Y:S04]  /*1eb0*/  LDSM.16.M88.4 R56, [R184+0x2400] ;  /* 0x00240000b838783b */ /* 0x000ea80000000200 */
[----:B------:R-:W3:Y:S04]  /*1ec0*/  LDSM.16.M88.4 R76, [R189+0x400] ;  /* 0x00040000bd4c783b */ /* 0x000ee80000000200 */
[----:B------:R-:W4:Y:S04]  /*1ed0*/  LDSM.16.M88.4 R96, [R184+0x2800] ;  /* 0x00280000b860783b */ /* 0x000f280000000200 */
[----:B------:R-:W3:Y:S04]  /*1ee0*/  LDSM.16.M88.4 R108, [R189+0x800] ;  /* 0x00080000bd6c783b */ /* 0x000ee80000000200 */
[----:B------:R-:W3:Y:S01]  /*1ef0*/  LDSM.16.M88.4 R84, [R184+0x2c00] ;  /* 0x002c0000b854783b */ /* 0x000ee20000000200 */
[-C--:B-1--4-:R-:W-:Y:S03]  /*1f00*/  HMMA.16816.F32 R28, R20, R48.reuse, RZ ;  /* 0x00000030141c723c */ /* 0x092fe600000018ff */
[----:B------:R-:W1:Y:S04]  /*1f10*/  LDSM.16.M88.4 R100, [R189+0xc00] ;  /* 0x000c0000bd64783b */ /* 0x000e680000000200 */
[----:B------:R-:W4:Y:S01]  /*1f20*/  LDSM.16.M88.4 R92, [R184+0x3000] ;  /* 0x00300000b85c783b */ /* 0x000f220000000200 */
[C---:B-----5:R-:W-:Y:S03]  /*1f30*/  HMMA.16816.F32 R32, R12.reuse, R48, RZ ;  /* 0x000000300c20723c */ /* 0x060fe600000018ff */
[----:B------:R-:W5:Y:S04]  /*1f40*/  LDSM.16.M88.4 R72, [R189+0x1000] ;  /* 0x00100000bd48783b */ /* 0x000f680000000200 */
[----:B------:R-:W1:Y:S04]  /*1f50*/  LDSM.16.M88.4 R64, [R184+0x3400] ;  /* 0x00340000b840783b */ /* 0x000e680000000200 */
[----:B------:R-:W1:Y:S01]  /*1f60*/  LDSM.16.M88.4 R88, [R189+0x1400] ;  /* 0x00140000bd58783b */ /* 0x000e620000000200 */
[----:B--2---:R-:W-:Y:S03]  /*1f70*/  HMMA.16816.F32 R36, R12, R56, RZ ;  /* 0x000000380c24723c */ /* 0x004fe600000018ff */
[----:B------:R-:W2:Y:S04]  /*1f80*/  LDSM.16.M88.4 R68, [R184+0x3800] ;  /* 0x00380000b844783b */ /* 0x000ea80000000200 */
[----:B------:R-:W1:Y:S01]  /*1f90*/  LDSM.16.M88.4 R104, [R189+0x1800] ;  /* 0x00180000bd68783b */ /* 0x000e620000000200 */
[----:B------:R-:W-:Y:S03]  /*1fa0*/  HMMA.16816.F32 R28, R16, R52, R28 ;  /* 0x00000034101c723c */ /* 0x000fe6000000181c */
[----:B------:R-:W1:Y:S04]  /*1fb0*/  LDSM.16.M88.4 R60, [R184+0x3c00] ;  /* 0x003c0000b83c783b */ /* 0x000e680000000200 */
[----:B------:R-:W1:Y:S01]  /*1fc0*/  LDSM.16.M88.4 R80, [R189+0x1c00] ;  /* 0x001c0000bd50783b */ /* 0x000e620000000200 */
[----:B------:R-:W-:-:S04]  /*1fd0*/  DEPBAR.LE SB0, 0x0 ;  /* 0x000080000000791a */ /* 0x000fc80000000000 */
[----:B------:R-:W-:Y:S08]  /*1fe0*/  HMMA.16816.F32 R40, R8, R52, R32 ;  /* 0x000000340828723c */ /* 0x000ff00000001820 */
[----:B------:R-:W-:Y:S04]  /*1ff0*/  HMMA.16816.F32 R32, R20, R56, RZ ;  /* 0x000000381420723c */ /* 0x000fe800000018ff */
[----:B------:R-:W-:-:S04]  /*2000*/  FMUL.FTZ R0, R28, c[0x0][0x2ec] ;  /* 0x0000bb001c007a20 */ /* 0x000fc80000410000 */
[----:B---3--:R-:W-:Y:S01]  /*2010*/  HMMA.16816.F32 R44, R8, R76, R36 ;  /* 0x0000004c082c723c */ /* 0x008fe20000001824 */
[----:B------:R3:W-:Y:S07]  /*2020*/  MUFU.TANH R135, R0 ;  /* 0x0000000000877308 */ /* 0x0007ee0000002400 */
[----:B------:R-:W-:Y:S01]  /*2030*/  HMMA.16816.F32 R36, R12, R96, RZ ;  /* 0x000000600c24723c */ /* 0x000fe200000018ff */
[----:B---3--:R-:W-:-:S04]  /*2040*/  FMUL.FTZ R0, R29, c[0x0][0x2ec] ;  /* 0x0000bb001d007a20 */ /* 0x008fc80000410000 */
[----:B------:R3:W-:Y:S11]  /*2050*/  MUFU.TANH R144, R0 ;  /* 0x0000000000907308 */ /* 0x0007f60000002400 */
[----:B------:R-:W-:Y:S08]  /*2060*/  @!UPT UIADD3 URZ, URZ, URZ, URZ ;  /* 0x0000003f3f3ff290 */ /* 0x000ff0000fffe03f */
[----:B------:R-:W-:Y:S01]  /*2070*/  HMMA.16816.F32 R36, R8, R108, R36 ;  /* 0x0000006c0824723c */ /* 0x000fe20000001824 */
[----:B---3--:R-:W-:-:S04]  /*2080*/  FMUL.FTZ R0, R30, c[0x0][0x2ec] ;  /* 0x0000bb001e007a20 */ /* 0x008fc80000410000 */
[----:B------:R3:W-:Y:S02]  /*2090*/  MUFU.TANH R127, R0 ;  /* 0x00000000007f7308 */ /* 0x0007e40000002400 */
[----:B---3--:R-:W-:Y:S02]  /*20a0*/  FMUL.FTZ R0, R31, c[0x0][0x2ec] ;  /* 0x0000bb001f007a20 */ /* 0x008fe40000410000 */
[----:B------:R-:W-:Y:S04]  /*20b0*/  HMMA.16816.F32 R28, R16, R76, R32 ;  /* 0x0000004c101c723c */ /* 0x000fe80000001820 */
[----:B------:R3:W-:Y:S04]  /*20c0*/  MUFU.TANH R136, R0 ;  /* 0x0000000000887308 */ /* 0x0007e80000002400 */
[----:B------:R-:W-:Y:S01]  /*20d0*/  HMMA.16816.F32 R32, R20, R96, RZ ;  /* 0x000000601420723c */ /* 0x000fe200000018ff */
[----:B---3--:R-:W-:-:S04]  /*20e0*/  FMUL.FTZ R0, R40, c[0x0][0x2ec] ;  /* 0x0000bb0028007a20 */ /* 0x008fc80000410000 */
[----:B------:R3:W-:Y:S02]  /*20f0*/  MUFU.TANH R113, R0 ;  /* 0x0000000000717308 */ /* 0x0007e40000002400 */
[----:B---3--:R-:W-:-:S06]  /*2100*/  FMUL.FTZ R0, R41, c[0x0][0x2ec] ;  /* 0x0000bb0029007a20 */ /* 0x008fcc0000410000 */
[----:B------:R3:W-:Y:S02]  /*2110*/  MUFU.TANH R119, R0 ;  /* 0x0000000000777308 */ /* 0x0007e40000002400 */
[----:B---3--:R-:W-:-:S06]  /*2120*/  FMUL.FTZ R0, R42, c[0x0][0x2ec] ;  /* 0x0000bb002a007a20 */ /* 0x008fcc0000410000 */
[----:B------:R3:W1:Y:S02]  /*2130*/  MUFU.TANH R48, R0 ;  /* 0x0000000000307308 */ /* 0x0006640000002400 */
[----:B---3--:R-:W-:-:S06]  /*2140*/  FMUL.FTZ R0, R43, c[0x0][0x2ec] ;  /* 0x0000bb002b007a20 */ /* 0x008fcc0000410000 */
[----:B------:R3:W-:Y:S02]  /*2150*/  MUFU.TANH R49, R0 ;  /* 0x0000000000317308 */ /* 0x0007e40000002400 */
[----:B---3--:R-:W-:-:S06]  /*2160*/  FMUL.FTZ R0, R28, c[0x0][0x2ec] ;  /* 0x0000bb001c007a20 */ /* 0x008fcc0000410000 */
[----:B------:R3:W-:Y:S02]  /*2170*/  MUFU.TANH R143, R0 ;  /* 0x00000000008f7308 */ /* 0x0007e40000002400 */
[----:B---3--:R-:W-:-:S06]  /*2180*/  FMUL.FTZ R0, R29, c[0x0][0x2ec] ;  /* 0x0000bb001d007a20 */ /* 0x008fcc0000410000 */
[----:B------:R3:W-:Y:S02]  /*2190*/  MUFU.TANH R156, R0 ;  /* 0x00000000009c7308 */ /* 0x0007e40000002400 */
[----:B---3--:R-:W-:-:S06]  /*21a0*/  FMUL.FTZ R0, R30, c[0x0][0x2ec] ;  /* 0x0000bb001e007a20 */ /* 0x008fcc0000410000 */
        /* <DEDUP_REMOVED lines=10> */
[----:B------:R3:W-:Y:S02]  /*2250*/  MUFU.TANH R77, R0 ;  /* 0x00000000004d7308 */ /* 0x0007e40000002400 */
[----:B---3--:R-:W-:Y:S02]  /*2260*/  FMUL.FTZ R0, R47, c[0x0][0x2ec] ;  /* 0x0000bb002f007a20 */ /* 0x008fe40000410000 */
[----:B------:R-:W-:Y:S04]  /*2270*/  HMMA.16816.F32 R44, R12, R84, RZ ;  /* 0x000000540c2c723c */ /* 0x000fe800000018ff */
[----:B------:R3:W-:Y:S02]  /*2280*/  MUFU.TANH R125, R0 ;  /* 0x00000000007d7308 */ /* 0x0007e40000002400 */
[----:B---3--:R-:W-:-:S06]  /*2290*/  FMUL.FTZ R0, R28, c[0x0][0x2ec] ;  /* 0x0000bb001c007a20 */ /* 0x008fcc0000410000 */
[----:B------:R3:W-:Y:S11]  /*22a0*/  MUFU.TANH R153, R0 ;  /* 0x0000000000997308 */ /* 0x0007f60000002400 */
[----:B------:R-:W-:Y:S01]  /*22b0*/  @!UPT UIADD3 URZ, URZ, URZ, URZ ;  /* 0x0000003f3f3ff290 */ /* 0x000fe2000fffe03f */
[----:B-1----:R-:W-:Y:S01]  /*22c0*/  HMMA.16816.F32 R44, R8, R100, R44 ;  /* 0x00000064082c723c */ /* 0x002fe2000000182c */
[----:B---3--:R-:W-:-:S04]  /*22d0*/  FMUL.FTZ R0, R29, c[0x0][0x2ec] ;  /* 0x0000bb001d007a20 */ /* 0x008fc80000410000 */
[----:B------:R1:W-:Y:S02]  /*22e0*/  MUFU.TANH R168, R0 ;  /* 0x0000000000a87308 */ /* 0x0003e40000002400 */
[----:B-1----:R-:W-:-:S06]  /*22f0*/  FMUL.FTZ R0, R30, c[0x0][0x2ec] ;  /* 0x0000bb001e007a20 */ /* 0x002fcc0000410000 */
[----:B------:R1:W-:Y:S02]  /*2300*/  MUFU.TANH R147, R0 ;  /* 0x0000000000937308 */ /* 0x0003e40000002400 */
[----:B-1----:R-:W-:Y:S02]  /*2310*/  FMUL.FTZ R0, R31, c[0x0][0x2ec] ;  /* 0x0000bb001f007a20 */ /* 0x002fe40000410000 */
[----:B------:R-:W-:Y:S04]  /*2320*/  HMMA.16816.F32 R28, R16, R100, R32 ;  /* 0x00000064101c723c */ /* 0x000fe80000001820 */
[----:B------:R1:W-:Y:S04]  /*2330*/  MUFU.TANH R157, R0 ;  /* 0x00000000009d7308 */ /* 0x0003e80000002400 */
[----:B----4-:R-:W-:Y:S01]  /*2340*/  HMMA.16816.F32 R32, R20, R92, RZ ;  /* 0x0000005c1420723c */ /* 0x010fe200000018ff */
        /* <DEDUP_REMOVED lines=12> */
[----:B-----5:R-:W-:Y:S08]  /*2410*/  HMMA.16816.F32 R40, R8, R72, R36 ;  /* 0x000000480828723c */ /* 0x020ff00000001824 */
        /* <DEDUP_REMOVED lines=18> */
[----:B--2---:R-:W-:Y:S01]  /*2540*/  HMMA.16816.F32 R36, R12, R68, RZ ;  /* 0x000000440c24723c */ /* 0x004fe200000018ff */
        /* <DEDUP_REMOVED lines=43> */
[----:B--2---:R-:W-:-:S04]  /*2800*/  FMUL.FTZ R0, R44, c[0x0][0x2ec] ;  /* 0x0000bb002c007a20 */ /* 0x004fc80000410000 */
        /* <DEDUP_REMOVED lines=33> */
[----:B--2---:R-:W-:-:S07]  /*2a20*/  FMUL.FTZ R0, R39, c[0x0][0x2ec] ;  /* 0x0000bb0027007a20 */ /* 0x004fce0000410000 */
        /* <DEDUP_REMOVED lines=14> */
[----:B------:R-:W1:Y:S01]  /*2b10*/  MUFU.TANH R92, R36 ;  /* 0x00000024005c7308 */ /* 0x000e620000002400 */
[----:B------:R-:W-:Y:S02]  /*2b20*/  FMUL.FTZ R39, R39, c[0x0][0x2ec] ;  /* 0x0000bb0027277a20 */ /* 0x000fe40000410000 */
[----:B------:R-:W-:-:S05]  /*2b30*/  IMAD R0, R25, 0x80, R0 ;  /* 0x0000008019007824 */ /* 0x000fca00078e0200 */
[----:B------:R-:W2:Y:S01]  /*2b40*/  MUFU.TANH R85, R37 ;  /* 0x0000002500557308 */ /* 0x000ea20000002400 */
[C---:B------:R-:W-:Y:S02]  /*2b50*/  IADD3 R3, R0.reuse, 0x8, RZ ;  /* 0x0000000800037810 */ /* 0x040fe40007ffe0ff */
[C---:B------:R-:W-:Y:S02]  /*2b60*/  IADD3 R2, R0.reuse, 0x9, RZ ;  /* 0x0000000900027810 */ /* 0x040fe40007ffe0ff */
[-C--:B------:R-:W-:Y:S02]  /*2b70*/  ISETP.GE.AND P2, PT, R3, R24.reuse, PT ;  /* 0x000000180300720c */ /* 0x080fe40003f46270 */
[----:B------:R-:W-:Y:S01]  /*2b80*/  IADD3 R3, R0, 0x11, RZ ;  /* 0x0000001100037810 */ /* 0x000fe20007ffe0ff */
[----:B------:R-:W-:Y:S01]  /*2b90*/  MUFU.TANH R44, R38 ;  /* 0x00000026002c7308 */ /* 0x000fe20000002400 */
[-C--:B------:R-:W-:Y:S02]  /*2ba0*/  ISETP.GE.AND P0, PT, R2, R24.reuse, PT ;  /* 0x000000180200720c */ /* 0x080fe40003f06270 */
[----:B------:R-:W-:-:S02]  /*2bb0*/  ISETP.GE.AND P4, PT, R3, R24, PT ;  /* 0x000000180300720c */ /* 0x000fc40003f86270 */
[C---:B------:R-:W-:Y:S02]  /*2bc0*/  IADD3 R2, R0.reuse, 0x18, RZ ;  /* 0x0000001800027810 */ /* 0x040fe40007ffe0ff */
[-C--:B------:R-:W-:Y:S01]  /*2bd0*/  ISETP.GE.AND P6, PT, R0, R24.reuse, PT ;  /* 0x000000180000720c */ /* 0x080fe20003fc6270 */
[----:B------:R3:W-:Y:S01]  /*2be0*/  MUFU.TANH R45, R39 ;  /* 0x00000027002d7308 */ /* 0x0007e20000002400 */
[----:B------:R-:W-:Y:S02]  /*2bf0*/  ISETP.GE.AND P3, PT, R2, R24, PT ;  /* 0x000000180200720c */ /* 0x000fe40003f66270 */
[C---:B------:R-:W-:Y:S02]  /*2c00*/  IADD3 R5, R0.reuse, 0x1, RZ ;  /* 0x0000000100057810 */ /* 0x040fe40007ffe0ff */
[----:B------:R-:W-:Y:S02]  /*2c10*/  IADD3 R2, R0, 0x19, RZ ;  /* 0x0000001900027810 */ /* 0x000fe40007ffe0ff */
[----:B------:R-:W-:Y:S01]  /*2c20*/  FSEL R96, R48, -INF , !P6 ;  /* 0xff80000030607808 */ /* 0x000fe20007000000 */
[----:B------:R-:W-:Y:S01]  /*2c30*/  MUFU.TANH R46, R30 ;  /* 0x0000001e002e7308 */ /* 0x000fe20000002400 */
[----:B------:R-:W-:-:S02]  /*2c40*/  FSEL R88, R113, -INF , !P6 ;  /* 0xff80000071587808 */ /* 0x000fc40007000000 */
[----:B------:R-:W-:Y:S01]  /*2c50*/  FSEL R76, R127, -INF , !P6 ;  /* 0xff8000007f4c7808 */ /* 0x000fe20007000000 */
[----:B------:R-:W-:Y:S01]  /*2c60*/  BAR.SYNC.DEFER_BLOCKING 0x0 ;  /* 0x0000000000007b1d */ /* 0x000fe20000010000 */
[----:B------:R-:W-:Y:S02]  /*2c70*/  ISETP.GE.AND P5, PT, R5, R24, PT ;  /* 0x000000180500720c */ /* 0x000fe40003fa6270 */
[----:B-1----:R-:W-:Y:S01]  /*2c80*/  FSEL R92, R92, -INF , !P2 ;  /* 0xff8000005c5c7808 */ /* 0x002fe20005000000 */
[----:B---3--:R-:W-:Y:S01]  /*2c90*/  HMMA.16816.F32 R36, R8, R110, R40 ;  /* 0x0000006e0824723c */ /* 0x008fe20000001828 */
[----:B------:R-:W-:Y:S01]  /*2ca0*/  FSEL R93, R49, -INF , !P5 ;  /* 0xff800000315d7808 */ /* 0x000fe20006800000 */
[----:B------:R1:W-:Y:S01]  /*2cb0*/  MUFU.TANH R52, R31 ;  /* 0x0000001f00347308 */ /* 0x0003e20000002400 */
[----:B------:R-:W-:Y:S02]  /*2cc0*/  FSEL R84, R119, -INF , !P5 ;  /* 0xff80000077547808 */ /* 0x000fe40006800000 */
[----:B------:R-:W-:-:S02]  /*2cd0*/  FSEL R68, R136, -INF , !P5 ;  /* 0xff80000088447808 */ /* 0x000fc40006800000 */
[----:B------:R-:W-:Y:S01]  /*2ce0*/  IADD3 R5, R0, 0x10, RZ ;  /* 0x0000001000057810 */ /* 0x000fe20007ffe0ff */
[----:B------:R-:W-:Y:S01]  /*2cf0*/  HMMA.16816.F32 R40, R12, R94, RZ ;  /* 0x0000005e0c28723c */ /* 0x000fe200000018ff */
[----:B--2---:R-:W-:Y:S02]  /*2d00*/  FSEL R85, R85, -INF , !P0 ;  /* 0xff80000055557808 */ /* 0x004fe40004000000 */
[----:B------:R-:W-:Y:S02]  /*2d10*/  ISETP.GE.AND P1, PT, R5, R24, PT ;  /* 0x000000180500720c */ /* 0x000fe40003f26270 */
[----:B------:R-:W-:Y:S02]  /*2d20*/  FSEL R100, R125, -INF , !P4 ;  /* 0xff8000007d647808 */ /* 0x000fe40006000000 */
[----:B------:R-:W-:Y:S02]  /*2d30*/  FSEL R101, R77, -INF , !P1 ;  /* 0xff8000004d657808 */ /* 0x000fe40004800000 */
[----:B------:R-:W-:Y:S01]  /*2d40*/  FSEL R97, R97, -INF , !P1 ;  /* 0xff80000061617808 */ /* 0x000fe20004800000 */
[----:B-1----:R-:W-:Y:S01]  /*2d50*/  HMMA.16816.F32 R28, R8, R102, R32 ;  /* 0x00000066081c723c */ /* 0x002fe20000001820 */
[----:B------:R-:W-:-:S02]  /*2d60*/  FSEL R81, R139, -INF , !P1 ;  /* 0xff8000008b517808 */ /* 0x000fc40004800000 */
[----:B------:R-:W-:Y:S02]  /*2d70*/  FSEL R47, R143, -INF , !P1 ;  /* 0xff8000008f2f7808 */ /* 0x000fe40004800000 */
[----:B------:R-:W-:Y:S01]  /*2d80*/  FSEL R89, R133, -INF , !P4 ;  /* 0xff80000085597808 */ /* 0x000fe20006000000 */
[----:B------:R-:W-:Y:S02]  /*2d90*/  FMUL.FTZ R36, R36, c[0x0][0x2ec] ;  /* 0x0000bb0024247a20 */ /* 0x000fe40000410000 */
[----:B------:R-:W-:Y:S01]  /*2da0*/  FMUL.FTZ R37, R37, c[0x0][0x2ec] ;  /* 0x0000bb0025257a20 */ /* 0x000fe20000410000 */
[----:B------:R-:W-:Y:S01]  /*2db0*/  HMMA.16816.F32 R32, R12, R66, RZ ;  /* 0x000000420c20723c */ /* 0x000fe200000018ff */
[----:B------:R-:W-:Y:S01]  /*2dc0*/  FMUL.FTZ R38, R38, c[0x0][0x2ec] ;  /* 0x0000bb0026267a20 */ /* 0x000fe20000410000 */
[----:B------:R-:W-:Y:S01]  /*2dd0*/  MUFU.TANH R57, R36 ;  /* 0x0000002400397308 */ /* 0x000fe20000002400 */
[----:B------:R-:W-:-:S07]  /*2de0*/  FMUL.FTZ R39, R39, c[0x0][0x2ec] ;  /* 0x0000bb0027277a20 */ /* 0x000fce0000410000 */
[----:B------:R-:W-:Y:S05]  /*2df0*/  MUFU.TANH R60, R37 ;  /* 0x00000025003c7308 */ /* 0x000fea0000002400 */
[----:B------:R-:W-:Y:S02]  /*2e00*/  FMUL.FTZ R28, R28, c[0x0][0x2ec] ;  /* 0x0000bb001c1c7a20 */ /* 0x000fe40000410000 */
[----:B------:R-:W-:Y:S01]  /*2e10*/  FMUL.FTZ R29, R29, c[0x0][0x2ec] ;  /* 0x0000bb001d1d7a20 */ /* 0x000fe20000410000 */
[----:B------:R-:W-:Y:S01]  /*2e20*/  MUFU.TANH R109, R38 ;  /* 0x00000026006d7308 */ /* 0x000fe20000002400 */
[----:B------:R-:W-:Y:S02]  /*2e30*/  FMUL.FTZ R30, R30, c[0x0][0x2ec] ;  /* 0x0000bb001e1e7a20 */ /* 0x000fe40000410000 */
[----:B------:R-:W-:-:S05]  /*2e40*/  FMUL.FTZ R31, R31, c[0x0][0x2ec] ;  /* 0x0000bb001f1f7a20 */ /* 0x000fca0000410000 */
[----:B------:R1:W-:Y:S08]  /*2e50*/  MUFU.TANH R108, R39 ;  /* 0x00000027006c7308 */ /* 0x0003f00000002400 */
[----:B------:R-:W-:Y:S01]  /*2e60*/  MUFU.TANH R116, R28 ;  /* 0x0000001c00747308 */ /* 0x000fe20000002400 */
[----:B-1----:R-:W-:Y:S07]  /*2e70*/  HMMA.16816.F32 R36, R8, R74, R40 ;  /* 0x0000004a0824723c */ /* 0x002fee0000001828 */
        /* <DEDUP_REMOVED lines=10> */
[----:B-1----:R-:W-:Y:S06]  /*2f20*/  HMMA.16816.F32 R28, R8, R90, R32 ;  /* 0x0000005a081c723c */ /* 0x002fec0000001820 */
[----:B------:R-:W-:Y:S02]  /*2f30*/  MUFU.TANH R122, R37 ;  /* 0x00000025007a7308 */ /* 0x000fe40000002400 */
[----:B------:R-:W-:Y:S06]  /*2f40*/  HMMA.16816.F32 R32, R20, R50, RZ ;  /* 0x000000321420723c */ /* 0x000fec00000018ff */
[----:B------:R-:W-:Y:S01]  /*2f50*/  MUFU.TANH R118, R38 ;  /* 0x0000002600767308 */ /* 0x000fe20000002400 */
[----:B------:R-:W-:-:S02]  /*2f60*/  FSEL R51, R135, -INF , !P6 ;  /* 0xff80000087337808 */ /* 0x000fc40007000000 */
[----:B------:R-:W-:Y:S02]  /*2f70*/  ISETP.GE.AND P6, PT, R2, R24, PT ;  /* 0x000000180200720c */ /* 0x000fe40003fc6270 */
[----:B------:R-:W-:-:S03]  /*2f80*/  IADD3 R2, R0, 0x20, RZ ;  /* 0x0000002000027810 */ /* 0x000fc60007ffe0ff */
[----:B------:R1:W-:Y:S01]  /*2f90*/  MUFU.TANH R124, R39 ;  /* 0x00000027007c7308 */ /* 0x0003e20000002400 */
[----:B------:R-:W-:Y:S02]  /*2fa0*/  FSEL R50, R144, -INF , !P5 ;  /* 0xff80000090327808 */ /* 0x000fe40006800000 */
[----:B------:R-:W-:Y:S01]  /*2fb0*/  ISETP.GE.AND P5, PT, R2, R24, PT ;  /* 0x000000180200720c */ /* 0x000fe20003fa6270 */
[----:B------:R-:W-:Y:S01]  /*2fc0*/  FMUL.FTZ R28, R28, c[0x0][0x2ec] ;  /* 0x0000bb001c1c7a20 */ /* 0x000fe20000410000 */
[----:B------:R-:W-:Y:S01]  /*2fd0*/  IADD3 R2, R0, 0x21, RZ ;  /* 0x0000002100027810 */ /* 0x000fe20007ffe0ff */
[----:B------:R-:W-:Y:S01]  /*2fe0*/  FMUL.FTZ R29, R29, c[0x0][0x2ec] ;  /* 0x0000bb001d1d7a20 */ /* 0x000fe20000410000 */
[----:B------:R-:W-:Y:S01]  /*2ff0*/  FSEL R104, R121, -INF , !P5 ;  /* 0xff80000079687808 */ /* 0x000fe20006800000 */
[----:B------:R-:W-:Y:S01]  /*3000*/  FMUL.FTZ R30, R30, c[0x0][0x2ec] ;  /* 0x0000bb001e1e7a20 */ /* 0x000fe20000410000 */
[----:B------:R-:W-:Y:S01]  /*3010*/  MUFU.TANH R123, R28 ;  /* 0x0000001c007b7308 */ /* 0x000fe20000002400 */
[----:B------:R-:W-:Y:S01]  /*3020*/  FMUL.FTZ R31, R31, c[0x0][0x2ec] ;  /* 0x0000bb001f1f7a20 */ /* 0x000fe20000410000 */
[----:B------:R-:W-:Y:S01]  /*3030*/  FSEL R77, R147, -INF , !P5 ;  /* 0xff800000934d7808 */ /* 0x000fe20006800000 */
[----:B------:R-:W-:Y:S05]  /*3040*/  HMMA.16816.F32 R32, R16, R54, R32 ;  /* 0x000000361020723c */ /* 0x000fea0000001820 */
[----:B------:R-:W-:Y:S03]  /*3050*/  MUFU.TANH R131, R29 ;  /* 0x0000001d00837308 */ /* 0x000fe60000002400 */
[C---:B-1----:R-:W-:Y:S05]  /*3060*/  HMMA.16816.F32 R36, R8.reuse, R106, R40 ;  /* 0x0000006a0824723c */ /* 0x042fea0000001828 */
[----:B------:R-:W-:Y:S03]  /*3070*/  MUFU.TANH R129, R30 ;  /* 0x0000001e00817308 */ /* 0x000fe60000002400 */
[----:B------:R-:W-:Y:S05]  /*3080*/  HMMA.16816.F32 R8, R8, R82, R12 ;  /* 0x000000520808723c */ /* 0x000fea000000180c */
[----:B------:R-:W-:Y:S03]  /*3090*/  MUFU.TANH R130, R31 ;  /* 0x0000001f00827308 */ /* 0x000fe60000002400 */
[----:B------:R-:W-:Y:S01]  /*30a0*/  HMMA.16816.F32 R12, R20, R58, RZ ;  /* 0x0000003a140c723c */ /* 0x000fe200000018ff */
[----:B------:R-:W-:-:S02]  /*30b0*/  FMUL.FTZ R32, R32, c[0x0][0x2ec] ;  /* 0x0000bb0020207a20 */ /* 0x000fc40000410000 */
[----:B------:R-:W-:Y:S02]  /*30c0*/  FMUL.FTZ R33, R33, c[0x0][0x2ec] ;  /* 0x0000bb0021217a20 */ /* 0x000fe40000410000 */
[----:B------:R-:W-:Y:S01]  /*30d0*/  FMUL.FTZ R34, R34, c[0x0][0x2ec] ;  /* 0x0000bb0022227a20 */ /* 0x000fe20000410000 */
[----:B------:R-:W1:Y:S01]  /*30e0*/  MUFU.TANH R7, R32 ;  /* 0x0000002000077308 */ /* 0x000e620000002400 */
[----:B------:R-:W-:Y:S02]  /*30f0*/  FMUL.FTZ R35, R35, c[0x0][0x2ec] ;  /* 0x0000bb0023237a20 */ /* 0x000fe40000410000 */
[----:B------:R-:W-:Y:S02]  /*3100*/  FMUL.FTZ R37, R37, c[0x0][0x2ec] ;  /* 0x0000bb0025257a20 */ /* 0x000fe40000410000 */
[----:B------:R-:W-:Y:S02]  /*3110*/  FMUL.FTZ R39, R39, c[0x0][0x2ec] ;  /* 0x0000bb0027277a20 */ /* 0x000fe40000410000 */
[----:B------:R-:W-:Y:S01]  /*3120*/  FMUL.FTZ R36, R36, c[0x0][0x2ec] ;  /* 0x0000bb0024247a20 */ /* 0x000fe20000410000 */
[----:B------:R-:W2:Y:S01]  /*3130*/  MUFU.TANH R25, R33 ;  /* 0x0000002100197308 */ /* 0x000ea20000002400 */
[----:B------:R-:W-:-:S02]  /*3140*/  FMUL.FTZ R38, R38, c[0x0][0x2ec] ;  /* 0x0000bb0026267a20 */ /* 0x000fc40000410000 */
[----:B------:R-:W-:Y:S02]  /*3150*/  FMUL.FTZ R8, R8, c[0x0][0x2ec] ;  /* 0x0000bb0008087a20 */ /* 0x000fe40000410000 */
[----:B------:R-:W-:Y:S02]  /*3160*/  FMUL.FTZ R9, R9, c[0x0][0x2ec] ;  /* 0x0000bb0009097a20 */ /* 0x000fe40000410000 */
[----:B------:R-:W-:Y:S01]  /*3170*/  FMUL.FTZ R10, R10, c[0x0][0x2ec] ;  /* 0x0000bb000a0a7a20 */ /* 0x000fe20000410000 */
[----:B------:R-:W-:Y:S01]  /*3180*/  MUFU.TANH R154, R8 ;  /* 0x00000008009a7308 */ /* 0x000fe20000002400 */
[----:B------:R-:W-:Y:S01]  /*3190*/  FMUL.FTZ R11, R11, c[0x0][0x2ec] ;  /* 0x0000bb000b0b7a20 */ /* 0x000fe20000410000 */
[----:B------:R-:W-:Y:S01]  /*31a0*/  HMMA.16816.F32 R12, R16, R78, R12 ;  /* 0x0000004e100c723c */ /* 0x000fe2000000180c */
[----:B-1----:R-:W-:-:S05]  /*31b0*/  FSEL R49, R7, -INF , !P2 ;  /* 0xff80000007317808 */ /* 0x002fca0005000000 */
[----:B------:R-:W-:Y:S01]  /*31c0*/  MUFU.TANH R155, R9 ;  /* 0x00000009009b7308 */ /* 0x000fe20000002400 */
[----:B--2---:R-:W-:Y:S02]  /*31d0*/  FSEL R48, R25, -INF , !P0 ;  /* 0xff80000019307808 */ /* 0x004fe40004000000 */
[----:B------:R-:W-:-:S05]  /*31e0*/  FSEL R78, R145, -INF , !P4 ;  /* 0xff800000914e7808 */ /* 0x000fca0006000000 */
[----:B------:R-:W-:Y:S08]  /*31f0*/  MUFU.TANH R162, R10 ;  /* 0x0000000a00a27308 */ /* 0x000ff00000002400 */
[----:B------:R1:W-:Y:S02]  /*3200*/  MUFU.TANH R163, R11 ;  /* 0x0000000b00a37308 */ /* 0x0003e40000002400 */
[----:B------:R-:W-:-:S02]  /*3210*/  FMUL.FTZ R12, R12, c[0x0][0x2ec] ;  /* 0x0000bb000c0c7a20 */ /* 0x000fc40000410000 */
[----:B------:R-:W-:Y:S02]  /*3220*/  FMUL.FTZ R14, R14, c[0x0][0x2ec] ;  /* 0x0000bb000e0e7a20 */ /* 0x000fe40000410000 */
[----:B------:R-:W-:Y:S02]  /*3230*/  FMUL.FTZ R13, R13, c[0x0][0x2ec] ;  /* 0x0000bb000d0d7a20 */ /* 0x000fe40000410000 */
[----:B------:R-:W2:Y:S01]  /*3240*/  MUFU.TANH R6, R34 ;  /* 0x0000002200067308 */ /* 0x000ea20000002400 */
[----:B------:R-:W-:Y:S01]  /*3250*/  FMUL.FTZ R15, R15, c[0x0][0x2ec] ;  /* 0x0000bb000f0f7a20 */ /* 0x000fe20000410000 */
[----:B-1----:R-:W-:Y:S06]  /*3260*/  HMMA.16816.F32 R8, R20, R98, RZ ;  /* 0x000000621408723c */ /* 0x002fec00000018ff */
[----:B------:R-:W1:Y:S01]  /*3270*/  MUFU.TANH R3, R35 ;  /* 0x0000002300037308 */ /* 0x000e620000002400 */
[----:B------:R-:W-:-:S02]  /*3280*/  FSEL R99, R44, -INF , !P2 ;  /* 0xff8000002c637808 */ /* 0x000fc40005000000 */
[----:B--2---:R-:W-:-:S05]  /*3290*/  FSEL R80, R6, -INF , !P2 ;  /* 0xff80000006507808 */ /* 0x004fca0005000000 */
[----:B------:R-:W-:Y:S01]  /*32a0*/  MUFU.TANH R12, R12 ;  /* 0x0000000c000c7308 */ /* 0x000fe20000002400 */
[-C--:B------:R-:W-:Y:S02]  /*32b0*/  ISETP.GE.AND P2, PT, R2, R24.reuse, PT ;  /* 0x000000180200720c */ /* 0x080fe40003f46270 */
[----:B------:R-:W-:Y:S02]  /*32c0*/  IADD3 R2, R0, 0x28, RZ ;  /* 0x0000002800027810 */ /* 0x000fe40007ffe0ff */
[----:B------:R-:W-:Y:S02]  /*32d0*/  FSEL R98, R45, -INF , !P0 ;  /* 0xff8000002d627808 */ /* 0x000fe40004000000 */
[----:B-1----:R-:W-:Y:S01]  /*32e0*/  FSEL R79, R3, -INF , !P0 ;  /* 0xff800000034f7808 */ /* 0x002fe20004000000 */
[----:B------:R-:W1:Y:S01]  /*32f0*/  MUFU.TANH R14, R14 ;  /* 0x0000000e000e7308 */ /* 0x000e620000002400 */
[----:B------:R-:W-:Y:S02]  /*3300*/  ISETP.GE.AND P0, PT, R2, R24, PT ;  /* 0x000000180200720c */ /* 0x000fe40003f06270 */
[----:B------:R-:W-:-:S02]  /*3310*/  IADD3 R2, R0, 0x29, RZ ;  /* 0x0000002900027810 */ /* 0x000fc40007ffe0ff */
[----:B------:R-:W-:Y:S01]  /*3320*/  FSEL R44, R153, -INF , !P5 ;  /* 0xff800000992c7808 */ /* 0x000fe20006800000 */
[----:B------:R-:W-:Y:S01]  /*3330*/  HMMA.16816.F32 R32, R16, R110, R8 ;  /* 0x0000006e1020723c */ /* 0x000fe20000001808 */
[----:B------:R-:W-:Y:S01]  /*3340*/  ISETP.GE.AND P1, PT, R2, R24, PT ;  /* 0x000000180200720c */ /* 0x000fe20003f26270 */
[----:B------:R-:W2:Y:S01]  /*3350*/  MUFU.TANH R13, R13 ;  /* 0x0000000d000d7308 */ /* 0x000ea20000002400 */
[----:B------:R-:W-:Y:S02]  /*3360*/  IADD3 R2, R0, 0x30, RZ ;  /* 0x0000003000027810 */ /* 0x000fe40007ffe0ff */
[----:B------:R-:W-:Y:S02]  /*3370*/  FSEL R105, R138, -INF , !P2 ;  /* 0xff8000008a697808 */ /* 0x000fe40005000000 */
[----:B------:R-:W-:Y:S01]  /*3380*/  FSEL R69, R157, -INF , !P2 ;  /* 0xff8000009d457808 */ /* 0x000fe20005000000 */
[----:B------:R-:W-:Y:S01]  /*3390*/  HMMA.16816.F32 R8, R20, R86, RZ ;  /* 0x000000561408723c */ /* 0x000fe200000018ff */
[----:B------:R-:W-:Y:S01]  /*33a0*/  FSEL R43, R168, -INF , !P2 ;  /* 0xff800000a82b7808 */ /* 0x000fe20005000000 */
[----:B------:R-:W3:Y:S01]  /*33b0*/  MUFU.TANH R15, R15 ;  /* 0x0000000f000f7308 */ /* 0x000ee20000002400 */
[----:B-1----:R-:W-:-:S02]  /*33c0*/  FSEL R73, R14, -INF , !P3 ;  /* 0xff8000000e497808 */ /* 0x002fc40005800000 */
[----:B------:R-:W-:Y:S02]  /*33d0*/  FSEL R109, R109, -INF , !P0 ;  /* 0xff8000006d6d7808 */ /* 0x000fe40004000000 */
[----:B------:R-:W-:Y:S02]  /*33e0*/  FSEL R87, R53, -INF , !P3 ;  /* 0xff80000035577808 */ /* 0x000fe40005800000 */
[----:B------:R-:W-:Y:S01]  /*33f0*/  FSEL R86, R56, -INF , !P6 ;  /* 0xff80000038567808 */ /* 0x000fe20007000000 */
[----:B------:R1:W-:Y:S01]  /*3400*/  MUFU.TANH R134, R37 ;  /* 0x0000002500867308 */ /* 0x0003e20000002400 */
[----:B--2---:R-:W-:Y:S02]  /*3410*/  FSEL R45, R13, -INF , !P6 ;  /* 0xff8000000d2d7808 */ /* 0x004fe40007000000 */
[----:B------:R-:W-:-:S03]  /*3420*/  FSEL R108, R108, -INF , !P1 ;  /* 0xff8000006c6c7808 */ /* 0x000fc60004800000 */
[----:B------:R-:W-:Y:S02]  /*3430*/  FMUL.FTZ R32, R32, c[0x0][0x2ec] ;  /* 0x0000bb0020207a20 */ /* 0x000fe40000410000 */
[----:B------:R-:W-:Y:S01]  /*3440*/  FMUL.FTZ R34, R34, c[0x0][0x2ec] ;  /* 0x0000bb0022227a20 */ /* 0x000fe20000410000 */
[----:B---3--:R-:W-:Y:S01]  /*3450*/  FSEL R72, R15, -INF , !P6 ;  /* 0xff8000000f487808 */ /* 0x008fe20007000000 */
[----:B------:R-:W-:Y:S01]  /*3460*/  FMUL.FTZ R33, R33, c[0x0][0x2ec] ;  /* 0x0000bb0021217a20 */ /* 0x000fe20000410000 */
[----:B------:R-:W-:Y:S01]  /*3470*/  MUFU.TANH R150, R39 ;  /* 0x0000002700967308 */ /* 0x000fe20000002400 */
[----:B------:R-:W-:Y:S02]  /*3480*/  FMUL.FTZ R35, R35, c[0x0][0x2ec] ;  /* 0x0000bb0023237a20 */ /* 0x000fe40000410000 */
[----:B------:R-:W-:Y:S01]  /*3490*/  HMMA.16816.F32 R28, R16, R102, R8 ;  /* 0x00000066101c723c */ /* 0x000fe20000001808 */
[----:B-1----:R-:W-:Y:S02]  /*34a0*/  FSEL R37, R156, -INF , !P4 ;  /* 0xff8000009c257808 */ /* 0x002fe40006000000 */
[----:B------:R-:W-:-:S02]  /*34b0*/  ISETP.GE.AND P4, PT, R2, R24, PT ;  /* 0x000000180200720c */ /* 0x000fc40003f86270 */
[----:B------:R-:W-:Y:S01]  /*34c0*/  MUFU.TANH R32, R32 ;  /* 0x0000002000207308 */ /* 0x000fe20000002400 */
[----:B------:R-:W-:Y:S02]  /*34d0*/  IADD3 R2, R0, 0x31, RZ ;  /* 0x0000003100027810 */ /* 0x000fe40007ffe0ff */
[----:B------:R-:W-:Y:S01]  /*34e0*/  HMMA.16816.F32 R8, R20, R94, RZ ;  /* 0x0000005e1408723c */ /* 0x000fe200000018ff */
[----:B------:R-:W-:Y:S02]  /*34f0*/  FSEL R102, R128, -INF , !P5 ;  /* 0xff80000080667808 */ /* 0x000fe40006800000 */
[----:B------:R-:W-:Y:S02]  /*3500*/  FSEL R103, R142, -INF , !P2 ;  /* 0xff8000008e677808 */ /* 0x000fe40005000000 */
[----:B------:R-:W1:Y:S01]  /*3510*/  MUFU.TANH R34, R34 ;  /* 0x0000002200227308 */ /* 0x000e620000002400 */
[----:B------:R-:W-:Y:S02]  /*3520*/  FSEL R112, R137, -INF , !P4 ;  /* 0xff80000089707808 */ /* 0x000fe40006000000 */
[----:B------:R-:W-:-:S02]  /*3530*/  FSEL R95, R46, -INF , !P3 ;  /* 0xff8000002e5f7808 */ /* 0x000fc40005800000 */
[----:B------:R-:W-:Y:S02]  /*3540*/  FSEL R46, R12, -INF , !P3 ;  /* 0xff8000000c2e7808 */ /* 0x000fe40005800000 */
[-C--:B------:R-:W-:Y:S01]  /*3550*/  ISETP.GE.AND P3, PT, R2, R24.reuse, PT ;  /* 0x000000180200720c */ /* 0x080fe20003f66270 */
[----:B------:R-:W-:Y:S01]  /*3560*/  MUFU.TANH R33, R33 ;  /* 0x0000002100217308 */ /* 0x000fe20000002400 */
[----:B------:R-:W-:Y:S02]  /*3570*/  IADD3 R2, R0, 0x38, RZ ;  /* 0x0000003800027810 */ /* 0x000fe40007ffe0ff */
[----:B------:R-:W-:Y:S01]  /*3580*/  FSEL R94, R52, -INF , !P6 ;  /* 0xff800000345e7808 */ /* 0x000fe20007000000 */
[----:B------:R-:W-:Y:S01]  /*3590*/  FMUL.FTZ R28, R28, c[0x0][0x2ec] ;  /* 0x0000bb001c1c7a20 */ /* 0x000fe20000410000 */
[-C--:B------:R-:W-:Y:S01]  /*35a0*/  ISETP.GE.AND P6, PT, R2, R24.reuse, PT ;  /* 0x000000180200720c */ /* 0x080fe20003fc6270 */
[----:B------:R-:W-:Y:S01]  /*35b0*/  FMUL.FTZ R30, R30, c[0x0][0x2ec] ;  /* 0x0000bb001e1e7a20 */ /* 0x000fe20000410000 */
[----:B------:R-:W-:Y:S01]  /*35c0*/  IADD3 R2, R0, 0x39, RZ ;  /* 0x0000003900027810 */ /* 0x000fe20007ffe0ff */
[----:B------:R-:W2:Y:S01]  /*35d0*/  MUFU.TANH R35, R35 ;  /* 0x0000002300237308 */ /* 0x000ea20000002400 */
[----:B-1----:R-:W-:Y:S01]  /*35e0*/  FSEL R65, R34, -INF , !P0 ;  /* 0xff80000022417808 */ /* 0x002fe20004000000 */
[----:B------:R-:W-:Y:S01]  /*35f0*/  FMUL.FTZ R29, R29, c[0x0][0x2ec] ;  /* 0x0000bb001d1d7a20 */ /* 0x000fe20000410000 */
[----:B------:R-:W-:Y:S01]  /*3600*/  HMMA.16816.F32 R12, R16, R74, R8 ;  /* 0x0000004a100c723c */ /* 0x000fe20000001808 */
[----:B------:R-:W-:Y:S01]  /*3610*/  ISETP.GE.AND P5, PT, R2, R24, PT ;  /* 0x000000180200720c */ /* 0x000fe20003fa6270 */
[----:B------:R-:W-:Y:S01]  /*3620*/  FMUL.FTZ R31, R31, c[0x0][0x2ec] ;  /* 0x0000bb001f1f7a20 */ /* 0x000fe20000410000 */
[----:B------:R-:W-:-:S02]  /*3630*/  IADD3 R2, R0, 0x40, RZ ;  /* 0x0000004000027810 */ /* 0x000fc40007ffe0ff */
[----:B------:R-:W-:Y:S01]  /*3640*/  FSEL R42, R32, -INF , !P0 ;  /* 0xff800000202a7808 */ /* 0x000fe20004000000 */
[----:B------:R-:W-:Y:S01]  /*3650*/  MUFU.TANH R7, R28 ;  /* 0x0000001c00077308 */ /* 0x000fe20000002400 */
[----:B------:R-:W-:Y:S01]  /*3660*/  ISETP.GE.AND P2, PT, R2, R24, PT ;  /* 0x000000180200720c */ /* 0x000fe20003f46270 */
[----:B------:R-:W-:Y:S01]  /*3670*/  HMMA.16816.F32 R8, R20, R66, RZ ;  /* 0x000000421408723c */ /* 0x000fe200000018ff */
[----:B------:R-:W-:Y:S02]  /*3680*/  IADD3 R2, R0, 0x41, RZ ;  /* 0x0000004100027810 */ /* 0x000fe40007ffe0ff */
[----:B------:R-:W-:Y:S02]  /*3690*/  FSEL R75, R60, -INF , !P1 ;  /* 0xff8000003c4b7808 */ /* 0x000fe40004800000 */
[----:B--2---:R-:W-:Y:S01]  /*36a0*/  FSEL R64, R35, -INF , !P1 ;  /* 0xff80000023407808 */ /* 0x004fe20004800000 */
[----:B------:R-:W1:Y:S01]  /*36b0*/  MUFU.TANH R5, R30 ;  /* 0x0000001e00057308 */ /* 0x000e620000002400 */
[----:B------:R-:W-:-:S02]  /*36c0*/  FSEL R66, R57, -INF , !P0 ;  /* 0xff80000039427808 */ /* 0x000fc40004000000 */
[-C--:B------:R-:W-:Y:S02]  /*36d0*/  ISETP.GE.AND P0, PT, R2, R24.reuse, PT ;  /* 0x000000180200720c */ /* 0x080fe40003f06270 */
[----:B------:R-:W-:Y:S02]  /*36e0*/  IADD3 R2, R0, 0x48, RZ ;  /* 0x0000004800027810 */ /* 0x000fe40007ffe0ff */
[----:B------:R-:W-:Y:S01]  /*36f0*/  FSEL R41, R33, -INF , !P1 ;  /* 0xff80000021297808 */ /* 0x000fe20004800000 */
[----:B------:R-:W-:Y:S01]  /*3700*/  MUFU.TANH R6, R29 ;  /* 0x0000001d00067308 */ /* 0x000fe20000002400 */
[-C--:B------:R-:W-:Y:S01]  /*3710*/  ISETP.GE.AND P1, PT, R2, R24.reuse, PT ;  /* 0x000000180200720c */ /* 0x080fe20003f26270 */
[----:B------:R-:W-:Y:S01]  /*3720*/  FMUL.FTZ R12, R12, c[0x0][0x2ec] ;  /* 0x0000bb000c0c7a20 */ /* 0x000fe20000410000 */
[----:B------:R-:W-:Y:S01]  /*3730*/  IADD3 R2, R0, 0x49, RZ ;  /* 0x0000004900027810 */ /* 0x000fe20007ffe0ff */
[----:B------:R-:W-:Y:S01]  /*3740*/  FMUL.FTZ R14, R14, c[0x0][0x2ec] ;  /* 0x0000bb000e0e7a20 */ /* 0x000fe20000410000 */
[----:B------:R-:W-:Y:S01]  /*3750*/  FSEL R110, R141, -INF , !P4 ;  /* 0xff8000008d6e7808 */ /* 0x000fe20006000000 */
[----:B------:R-:W-:Y:S01]  /*3760*/  FMUL.FTZ R13, R13, c[0x0][0x2ec] ;  /* 0x0000bb000d0d7a20 */ /* 0x000fe20000410000 */
[----:B------:R-:W-:Y:S01]  /*3770*/  FSEL R61, R159, -INF , !P4 ;  /* 0xff8000009f3d7808 */ /* 0x000fe20006000000 */
[----:B------:R2:W3:Y:S01]  /*3780*/  MUFU.TANH R3, R31 ;  /* 0x0000001f00037308 */ /* 0x0004e20000002400 */
[----:B------:R-:W-:Y:S01]  /*3790*/  FSEL R40, R167, -INF , !P4 ;  /* 0xff800000a7287808 */ /* 0x000fe20006000000 */
        /* <DEDUP_REMOVED lines=9> */
[----:B--2---:R-:W-:Y:S01]  /*3830*/  HMMA.16816.F32 R28, R16, R90, R8 ;  /* 0x0000005a101c723c */ /* 0x004fe20000001808 */
[----:B------:R-:W-:Y:S01]  /*3840*/  IADD3 R2, R0, 0x51, RZ ;  /* 0x0000005100027810 */ /* 0x000fe20007ffe0ff */
[----:B------:R-:W-:Y:S01]  /*3850*/  MUFU.TANH R12, R12 ;  /* 0x0000000c000c7308 */ /* 0x000fe20000002400 */
[----:B------:R-:W-:-:S02]  /*3860*/  FSEL R114, R114, -INF , !P6 ;  /* 0xff80000072727808 */ /* 0x000fc40007000000 */
[----:B-1----:R-:W-:Y:S02]  /*3870*/  FSEL R59, R5, -INF , !P6 ;  /* 0xff800000053b7808 */ /* 0x002fe40007000000 */
[----:B------:R-:W-:Y:S01]  /*3880*/  FSEL R91, R116, -INF , !P6 ;  /* 0xff800000745b7808 */ /* 0x000fe20007000000 */
[C---:B------:R-:W-:Y:S01]  /*3890*/  HMMA.16816.F32 R8, R20.reuse, R70, RZ ;  /* 0x000000461408723c */ /* 0x040fe200000018ff */
[----:B----4-:R-:W-:Y:S01]  /*38a0*/  FSEL R36, R7, -INF , !P6 ;  /* 0xff80000007247808 */ /* 0x010fe20007000000 */
[----:B------:R-:W1:Y:S01]  /*38b0*/  MUFU.TANH R14, R14 ;  /* 0x0000000e000e7308 */ /* 0x000e620000002400 */
[----:B------:R-:W-:Y:S02]  /*38c0*/  ISETP.GE.AND P6, PT, R2, R24, PT ;  /* 0x000000180200720c */ /* 0x000fe40003fc6270 */
[----:B------:R-:W-:Y:S02]  /*38d0*/  IADD3 R2, R0, 0x58, RZ ;  /* 0x0000005800027810 */ /* 0x000fe40007ffe0ff */
[----:B------:R-:W-:Y:S01]  /*38e0*/  FSEL R115, R115, -INF , !P5 ;  /* 0xff80000073737808 */ /* 0x000fe20006800000 */
[----:B------:R-:W-:Y:S01]  /*38f0*/  HMMA.16816.F32 R20, R20, R62, RZ ;  /* 0x0000003e1414723c */ /* 0x000fe200000018ff */
[----:B------:R-:W-:Y:S01]  /*3900*/  FSEL R90, R117, -INF , !P5 ;  /* 0xff800000755a7808 */ /* 0x000fe20006800000 */
[----:B------:R-:W-:Y:S01]  /*3910*/  MUFU.TANH R13, R13 ;  /* 0x0000000d000d7308 */ /* 0x000fe20000002400 */
[----:B---3--:R-:W-:-:S02]  /*3920*/  FSEL R58, R3, -INF , !P5 ;  /* 0xff800000033a7808 */ /* 0x008fc40006800000 */
[----:B------:R-:W-:Y:S02]  /*3930*/  FSEL R35, R6, -INF , !P5 ;  /* 0xff80000006237808 */ /* 0x000fe40006800000 */
[-C--:B------:R-:W-:Y:S01]  /*3940*/  ISETP.GE.AND P5, PT, R2, R24.reuse, PT ;  /* 0x000000180200720c */ /* 0x080fe20003fa6270 */
[----:B------:R-:W-:Y:S01]  /*3950*/  FMUL.FTZ R28, R28, c[0x0][0x2ec] ;  /* 0x0000bb001c1c7a20 */ /* 0x000fe20000410000 */
[----:B------:R-:W-:Y:S01]  /*3960*/  IADD3 R2, R0, 0x59, RZ ;  /* 0x0000005900027810 */ /* 0x000fe20007ffe0ff */
[----:B------:R-:W2:Y:S01]  /*3970*/  MUFU.TANH R15, R15 ;  /* 0x0000000f000f7308 */ /* 0x000ea20000002400 */
[----:B------:R-:W-:Y:S01]  /*3980*/  FSEL R119, R146, -INF , !P2 ;  /* 0xff80000092777808 */ /* 0x000fe20005000000 */
[----:B------:R-:W-:Y:S01]  /*3990*/  FMUL.FTZ R30, R30, c[0x0][0x2ec] ;  /* 0x0000bb001e1e7a20 */ /* 0x000fe20000410000 */
[----:B------:R-:W-:Y:S01]  /*39a0*/  FSEL R116, R151, -INF , !P2 ;  /* 0xff80000097747808 */ /* 0x000fe20005000000 */
[----:B------:R-:W-:Y:S01]  /*39b0*/  FMUL.FTZ R29, R29, c[0x0][0x2ec] ;  /* 0x0000bb001d1d7a20 */ /* 0x000fe20000410000 */
[----:B------:R-:W-:Y:S01]  /*39c0*/  FSEL R57, R174, -INF , !P2 ;  /* 0xff800000ae397808 */ /* 0x000fe20005000000 */
[----:B------:R-:W-:Y:S01]  /*39d0*/  HMMA.16816.F32 R8, R16, R106, R8 ;  /* 0x0000006a1008723c */ /* 0x000fe20000001808 */
[----:B------:R-:W-:Y:S01]  /*39e0*/  FSEL R34, R177, -INF , !P2 ;  /* 0xff800000b1227808 */ /* 0x000fe20005000000 */
[----:B------:R3:W-:Y:S01]  /*39f0*/  MUFU.TANH R148, R38 ;  /* 0x0000002600947308 */ /* 0x0007e20000002400 */
[----:B------:R-:W-:Y:S01]  /*3a00*/  ISETP.GE.AND P2, PT, R2, R24, PT ;  /* 0x000000180200720c */ /* 0x000fe20003f46270 */
[----:B------:R-:W-:Y:S01]  /*3a10*/  FMUL.FTZ R31, R31, c[0x0][0x2ec] ;  /* 0x0000bb001f1f7a20 */ /* 0x000fe20000410000 */
[----:B------:R-:W-:-:S02]  /*3a20*/  IADD3 R2, R0, 0x60, RZ ;  /* 0x0000006000027810 */ /* 0x000fc40007ffe0ff */
[----:B------:R-:W-:Y:S01]  /*3a30*/  FSEL R121, R149, -INF , !P0 ;  /* 0xff80000095797808 */ /* 0x000fe20004000000 */
[----:B------:R-:W-:Y:S01]  /*3a40*/  HMMA.16816.F32 R16, R16, R82, R20 ;  /* 0x000000521010723c */ /* 0x000fe20000001814 */
[----:B------:R-:W-:Y:S01]  /*3a50*/  FSEL R117, R166, -INF , !P0 ;  /* 0xff800000a6757808 */ /* 0x000fe20004000000 */
[----:B------:R-:W-:Y:S01]  /*3a60*/  MUFU.TANH R28, R28 ;  /* 0x0000001c001c7308 */ /* 0x000fe20000002400 */
[----:B------:R-:W-:Y:S02]  /*3a70*/  FSEL R56, R180, -INF , !P0 ;  /* 0xff800000b4387808 */ /* 0x000fe40004000000 */
[----:B------:R-:W-:Y:S02]  /*3a80*/  FSEL R33, R191, -INF , !P0 ;  /* 0xff800000bf217808 */ /* 0x000fe40004000000 */
[----:B------:R-:W-:Y:S02]  /*3a90*/  ISETP.GE.AND P0, PT, R2, R24, PT ;  /* 0x000000180200720c */ /* 0x000fe40003f06270 */
[----:B------:R-:W-:Y:S01]  /*3aa0*/  IADD3 R2, R0, 0x61, RZ ;  /* 0x0000006100027810 */ /* 0x000fe20007ffe0ff */
[----:B---3--:R-:W-:Y:S01]  /*3ab0*/  IMAD R38, R27, 0x20, R26 ;  /* 0x000000201b267824 */ /* 0x008fe200078e021a */
[----:B------:R-:W-:Y:S01]  /*3ac0*/  FSEL R118, R118, -INF , !P1 ;  /* 0xff80000076767808 */ /* 0x000fe20004800000 */
[----:B------:R-:W3:Y:S01]  /*3ad0*/  MUFU.TANH R30, R30 ;  /* 0x0000001e001e7308 */ /* 0x000ee20000002400 */
[----:B------:R-:W-:-:S02]  /*3ae0*/  FSEL R107, R120, -INF , !P1 ;  /* 0xff800000786b7808 */ /* 0x000fc40004800000 */
[----:B-1----:R-:W-:Y:S01]  /*3af0*/  FSEL R55, R14, -INF , !P1 ;  /* 0xff8000000e377808 */ /* 0x002fe20004800000 */
[----:B------:R-:W-:Y:S01]  /*3b00*/  FMUL.FTZ R3, R10, c[0x0][0x2ec] ;  /* 0x0000bb000a037a20 */ /* 0x000fe20000410000 */
[----:B------:R-:W-:Y:S01]  /*3b10*/  FSEL R32, R12, -INF , !P1 ;  /* 0xff8000000c207808 */ /* 0x000fe20004800000 */
[----:B------:R-:W-:Y:S01]  /*3b20*/  FMUL.FTZ R8, R8, c[0x0][0x2ec] ;  /* 0x0000bb0008087a20 */ /* 0x000fe20000410000 */
[-C--:B------:R-:W-:Y:S01]  /*3b30*/  ISETP.GE.AND P1, PT, R2, R24.reuse, PT ;  /* 0x000000180200720c */ /* 0x080fe20003f26270 */
[----:B------:R-:W-:Y:S01]  /*3b40*/  MUFU.TANH R29, R29 ;  /* 0x0000001d001d7308 */ /* 0x000fe20000002400 */
[----:B------:R-:W-:Y:S01]  /*3b50*/  IADD3 R2, R0, 0x70, RZ ;  /* 0x0000007000027810 */ /* 0x000fe20007ffe0ff */
[----:B------:R-:W-:Y:S01]  /*3b60*/  FMUL.FTZ R5, R9, c[0x0][0x2ec] ;  /* 0x0000bb0009057a20 */ /* 0x000fe20000410000 */
[----:B------:R-:W-:Y:S01]  /*3b70*/  FSEL R124, R124, -INF , !P4 ;  /* 0xff8000007c7c7808 */ /* 0x000fe20006000000 */
[----:B------:R-:W-:Y:S01]  /*3b80*/  FMUL.FTZ R16, R16, c[0x0][0x2ec] ;  /* 0x0000bb0010107a20 */ /* 0x000fe20000410000 */
[----:B------:R-:W-:Y:S01]  /*3b90*/  FSEL R106, R122, -INF , !P4 ;  /* 0xff8000007a6a7808 */ /* 0x000fe20006000000 */
[----:B------:R-:W-:Y:S01]  /*3ba0*/  FMUL.FTZ R18, R18, c[0x0][0x2ec] ;  /* 0x0000bb0012127a20 */ /* 0x000fe20000410000 */
[----:B--2---:R-:W-:Y:S01]  /*3bb0*/  FSEL R54, R15, -INF , !P4 ;  /* 0xff8000000f367808 */ /* 0x004fe20006000000 */
[----:B------:R-:W1:Y:S01]  /*3bc0*/  MUFU.TANH R31, R31 ;  /* 0x0000001f001f7308 */ /* 0x000e620000002400 */
[----:B------:R-:W-:Y:S01]  /*3bd0*/  FSEL R27, R13, -INF , !P4 ;  /* 0xff8000000d1b7808 */ /* 0x000fe20006000000 */
[----:B------:R-:W-:Y:S01]  /*3be0*/  FMUL.FTZ R17, R17, c[0x0][0x2ec] ;  /* 0x0000bb0011117a20 */ /* 0x000fe20000410000 */
[----:B------:R-:W-:-:S02]  /*3bf0*/  ISETP.GE.AND P4, PT, R2, R24, PT ;  /* 0x000000180200720c */ /* 0x000fc40003f86270 */
[----:B------:R-:W-:Y:S02]  /*3c00*/  IADD3 R2, R0, 0x71, RZ ;  /* 0x0000007100027810 */ /* 0x000fe40007ffe0ff */
[----:B------:R-:W-:Y:S01]  /*3c10*/  FSEL R128, R158, -INF , !P3 ;  /* 0xff8000009e807808 */ /* 0x000fe20005800000 */
[----:B------:R2:W4:Y:S01]  /*3c20*/  MUFU.TANH R6, R3 ;  /* 0x0000000300067308 */ /* 0x0005220000002400 */
[----:B------:R-:W-:Y:S02]  /*3c30*/  FSEL R125, R165, -INF , !P3 ;  /* 0xff800000a57d7808 */ /* 0x000fe40005800000 */
[----:B------:R-:W-:Y:S02]  /*3c40*/  FSEL R53, R182, -INF , !P3 ;  /* 0xff800000b6357808 */ /* 0x000fe40005800000 */
[----:B------:R-:W-:Y:S02]  /*3c50*/  FSEL R26, R190, -INF , !P3 ;  /* 0xff800000be1a7808 */ /* 0x000fe40005800000 */
[----:B------:R-:W-:Y:S01]  /*3c60*/  ISETP.GE.AND P3, PT, R2, R24, PT ;  /* 0x000000180200720c */ /* 0x000fe20003f66270 */
[----:B------:R-:W5:Y:S01]  /*3c70*/  MUFU.TANH R8, R8 ;  /* 0x0000000800087308 */ /* 0x000f620000002400 */
[----:B------:R-:W-:-:S02]  /*3c80*/  IADD3 R2, R0, 0x68, RZ ;  /* 0x0000006800027810 */ /* 0x000fc40007ffe0ff */
[----:B------:R-:W-:Y:S02]  /*3c90*/  FSEL R127, R175, -INF , !P6 ;  /* 0xff800000af7f7808 */ /* 0x000fe40007000000 */
[----:B------:R-:W-:Y:S02]  /*3ca0*/  FSEL R120, R179, -INF , !P6 ;  /* 0xff800000b3787808 */ /* 0x000fe40007000000 */
[----:B------:R-:W-:Y:S01]  /*3cb0*/  FSEL R52, R193, -INF , !P6 ;  /* 0xff800000c1347808 */ /* 0x000fe20007000000 */
[----:B--2---:R-:W-:Y:S01]  /*3cc0*/  FMUL.FTZ R3, R11, c[0x0][0x2ec] ;  /* 0x0000bb000b037a20 */ /* 0x004fe20000410000 */
[----:B------:R-:W-:Y:S01]  /*3cd0*/  FSEL R25, R196, -INF , !P6 ;  /* 0xff800000c4197808 */ /* 0x000fe20007000000 */
[----:B------:R-:W-:Y:S01]  /*3ce0*/  MUFU.TANH R5, R5 ;  /* 0x0000000500057308 */ /* 0x000fe20000002400 */
[----:B------:R-:W-:Y:S02]  /*3cf0*/  ISETP.GE.AND P6, PT, R2, R24, PT ;  /* 0x000000180200720c */ /* 0x000fe40003fc6270 */
[----:B------:R-:W-:-:S02]  /*3d00*/  IADD3 R2, R0, 0x69, RZ ;  /* 0x0000006900027810 */ /* 0x000fc40007ffe0ff */
[----:B------:R-:W-:Y:S02]  /*3d10*/  FSEL R129, R129, -INF , !P5 ;  /* 0xff80000081817808 */ /* 0x000fe40006800000 */
[----:B------:R-:W-:Y:S01]  /*3d20*/  FSEL R123, R123, -INF , !P5 ;  /* 0xff8000007b7b7808 */ /* 0x000fe20006800000 */
[----:B------:R-:W2:Y:S01]  /*3d30*/  MUFU.TANH R3, R3 ;  /* 0x0000000300037308 */ /* 0x000ea20000002400 */
[----:B---3--:R-:W-:Y:S02]  /*3d40*/  FSEL R62, R30, -INF , !P5 ;  /* 0xff8000001e3e7808 */ /* 0x008fe40006800000 */
[----:B------:R-:W-:Y:S02]  /*3d50*/  FSEL R28, R28, -INF , !P5 ;  /* 0xff8000001c1c7808 */ /* 0x000fe40006800000 */
[----:B------:R-:W-:Y:S02]  /*3d60*/  ISETP.GE.AND P5, PT, R2, R24, PT ;  /* 0x000000180200720c */ /* 0x000fe40003fa6270 */
[----:B------:R-:W-:Y:S01]  /*3d70*/  IADD3 R2, R0, 0x78, RZ ;  /* 0x0000007800027810 */ /* 0x000fe20007ffe0ff */
[----:B------:R-:W-:Y:S01]  /*3d80*/  MUFU.TANH R16, R16 ;  /* 0x0000001000107308 */ /* 0x000fe20000002400 */
[----:B------:R-:W-:-:S02]  /*3d90*/  FSEL R130, R130, -INF , !P2 ;  /* 0xff80000082827808 */ /* 0x000fc40005000000 */
[----:B------:R-:W-:Y:S02]  /*3da0*/  FSEL R122, R131, -INF , !P2 ;  /* 0xff800000837a7808 */ /* 0x000fe40005000000 */
[----:B-1----:R-:W-:Y:S02]  /*3db0*/  FSEL R74, R31, -INF , !P2 ;  /* 0xff8000001f4a7808 */ /* 0x002fe40005000000 */
[----:B------:R-:W-:Y:S01]  /*3dc0*/  FSEL R29, R29, -INF , !P2 ;  /* 0xff8000001d1d7808 */ /* 0x000fe20005000000 */
[----:B------:R-:W1:Y:S01]  /*3dd0*/  MUFU.TANH R18, R18 ;  /* 0x0000001200127308 */ /* 0x000e620000002400 */
[----:B------:R-:W-:Y:S01]  /*3de0*/  ISETP.GE.AND P2, PT, R2, R24, PT ;  /* 0x000000180200720c */ /* 0x000fe20003f46270 */
[----:B------:R-:W-:Y:S01]  /*3df0*/  FMUL.FTZ R2, R19, c[0x0][0x2ec] ;  /* 0x0000bb0013027a20 */ /* 0x000fe20000410000 */
[----:B------:R-:W-:Y:S02]  /*3e00*/  FSEL R135, R164, -INF , !P0 ;  /* 0xff800000a4877808 */ /* 0x000fe40004000000 */
[----:B------:R-:W-:-:S02]  /*3e10*/  FSEL R131, R173, -INF , !P0 ;  /* 0xff800000ad837808 */ /* 0x000fc40004000000 */
[----:B------:R-:W-:Y:S01]  /*3e20*/  FSEL R82, R185, -INF , !P0 ;  /* 0xff800000b9527808 */ /* 0x000fe20004000000 */
[----:B------:R-:W-:Y:S01]  /*3e30*/  MUFU.TANH R17, R17 ;  /* 0x0000001100117308 */ /* 0x000fe20000002400 */
[----:B------:R-:W-:Y:S02]  /*3e40*/  FSEL R22, R194, -INF , !P0 ;  /* 0xff800000c2167808 */ /* 0x000fe40004000000 */
[----:B------:R-:W-:Y:S02]  /*3e50*/  ISETP.GE.AND P0, PT, R24, 0x81, PT ;  /* 0x000000811800780c */ /* 0x000fe40003f06270 */
[----:B------:R-:W-:Y:S02]  /*3e60*/  IADD3 R0, R0, 0x79, RZ ;  /* 0x0000007900007810 */ /* 0x000fe40007ffe0ff */
[----:B------:R-:W-:Y:S01]  /*3e70*/  FSEL R149, R172, -INF , !P1 ;  /* 0xff800000ac957808 */ /* 0x000fe20004800000 */
[----:B------:R-:W3:Y:S01]  /*3e80*/  MUFU.TANH R2, R2 ;  /* 0x0000000200027308 */ /* 0x000ee20000002400 */
[----:B------:R-:W-:-:S02]  /*3e90*/  FSEL R133, R176, -INF , !P1 ;  /* 0xff800000b0857808 */ /* 0x000fc40004800000 */
[----:B------:R-:W-:Y:S02]  /*3ea0*/  FSEL R83, R192, -INF , !P1 ;  /* 0xff800000c0537808 */ /* 0x000fe40004800000 */
[----:B------:R-:W-:Y:S02]  /*3eb0*/  FSEL R20, R195, -INF , !P1 ;  /* 0xff800000c3147808 */ /* 0x000fe40004800000 */
[----:B------:R-:W-:Y:S01]  /*3ec0*/  ISETP.GE.AND P1, PT, R0, R24, PT ;  /* 0x000000180000720c */ /* 0x000fe20003f26270 */
[----:B------:R-:W-:Y:S01]  /*3ed0*/  IMAD.IADD R0, R126, 0x1, R38 ;  /* 0x000000017e007824 */ /* 0x000fe200078e0226 */
[C---:B------:R-:W-:Y:S02]  /*3ee0*/  IADD3 R196, R189.reuse, 0x400, RZ ;  /* 0x00000400bdc47810 */ /* 0x040fe40007ffe0ff */
[C---:B------:R-:W-:Y:S02]  /*3ef0*/  IADD3 R195, R189.reuse, 0x800, RZ ;  /* 0x00000800bdc37810 */ /* 0x040fe40007ffe0ff */
        /* <DEDUP_REMOVED lines=21> */
[----:B----4-:R-:W-:Y:S02]  /*4050*/  FSEL R126, R6, -INF , !P6 ;  /* 0xff800000067e7808 */ /* 0x010fe40007000000 */
[----:B-----5:R-:W-:Y:S02]  /*4060*/  FSEL R15, R8, -INF , !P6 ;  /* 0xff800000080f7808 */ /* 0x020fe40007000000 */
[----:B--2---:R-:W-:Y:S02]  /*4070*/  FSEL R151, R3, -INF , !P5 ;  /* 0xff80000003977808 */ /* 0x004fe40006800000 */
[----:B------:R-:W-:-:S02]  /*4080*/  FSEL R19, R5, -INF , !P5 ;  /* 0xff80000005137808 */ /* 0x000fc40006800000 */
[----:B-1----:R-:W-:Y:S02]  /*4090*/  FSEL R165, R18, -INF , !P2 ;  /* 0xff80000012a57808 */ /* 0x002fe40005000000 */
[----:B------:R-:W-:Y:S02]  /*40a0*/  FSEL R16, R16, -INF , !P2 ;  /* 0xff80000010107808 */ /* 0x000fe40005000000 */
[----:B---3--:R-:W-:Y:S02]  /*40b0*/  FSEL R164, R2, -INF , !P1 ;  /* 0xff80000002a47808 */ /* 0x008fe40004800000 */
[----:B------:R-:W-:Y:S01]  /*40c0*/  FSEL R17, R17, -INF , !P1 ;  /* 0xff80000011117808 */ /* 0x000fe20004800000 */
        /* <DEDUP_REMOVED lines=50> */
.L_x_601:
[----:B------:R-:W-:Y:S05]  /*43f0*/  BSYNC B0 ;  /* 0x0000000000007941 */ /* 0x000fea0003800000 */
.L_x_600:
[----:B------:R-:W0:Y:S02]  /*4400*/  LDGDEPBAR ;  /* 0x00000000000079af */ /* 0x000e240000000000 */
.L_x_599:
[----:B------:R-:W-:Y:S02]  /*4410*/  FMNMX.FTZ R38, R51, R50, !PT ;  /* 0x0000003233267209 */ /* 0x000fe40007810000 */
[----:B------:R-:W-:Y:S02]  /*4420*/  SHF.L.U32 R185, R0, 0x1, RZ ;  /* 0x0000000100b97819 */ /* 0x000fe400000006ff */
        /* <DEDUP_REMOVED lines=31> */
[----:B--2---:R-:W2:Y:S02]  /*4620*/  SHFL.BFLY PT, R2, R38, 0x2, 0x1f ;  /* 0x0c401f0026027f89 */ /* 0x004ea400000e0000 */
[----:B--2---:R-:W-:-:S05]  /*4630*/  FMNMX.FTZ R38, R38, R2, !PT ;  /* 0x0000000226267209 */ /* 0x004fca0007810000 */
[----:B------:R-:W2:Y:S02]  /*4640*/  SHFL.BFLY PT, R2, R38, 0x1, 0x1f ;  /* 0x0c201f0026027f89 */ /* 0x000ea400000e0000 */
[----:B--2---:R-:W-:-:S04]  /*4650*/  FMNMX.FTZ R38, R38, R2, !PT ;  /* 0x0000000226267209 */ /* 0x004fc80007810000 */
[C---:B------:R-:W-:Y:S01]  /*4660*/  FSETP.NEU.FTZ.AND P1, PT, R38.reuse, -INF , PT ;  /* 0xff8000002600780b */ /* 0x040fe20003f3d000 */
[----:B------:R-:W-:-:S05]  /*4670*/  FMUL.FTZ R2, R38, c[0x0][0x23c] ;  /* 0x00008f0026027a20 */ /* 0x000fca0000410000 */
[----:B------:R-:W-:-:S05]  /*4680*/  FSEL R2, R2, RZ, P1 ;  /* 0x000000ff02027208 */ /* 0x000fca0000800000 */
[--C-:B------:R-:W-:Y:S02]  /*4690*/  FFMA.FTZ R3, R51, c[0x0][0x23c], -R2.reuse ;  /* 0x00008f0033037a23 */ /* 0x100fe40000010802 */
[--C-:B------:R-:W-:Y:S02]  /*46a0*/  FFMA.FTZ R5, R15, c[0x0][0x23c], -R2.reuse ;  /* 0x00008f000f057a23 */ /* 0x100fe40000010802 */
[----:B------:R2:W-:Y:S08]  /*46b0*/  MUFU.EX2 R218, R3 ;  /* 0x0000000300da7308 */ /* 0x0005f00000000800 */
[----:B------:R3:W-:Y:S01]  /*46c0*/  MUFU.EX2 R244, R5 ;  /* 0x0000000500f47308 */ /* 0x0007e20000000800 */
[----:B--2---:R-:W-:-:S07]  /*46d0*/  FFMA.FTZ R3, R50, c[0x0][0x23c], -R2 ;  /* 0x00008f0032037a23 */ /* 0x004fce0000010802 */
[----:B------:R2:W4:Y:S01]  /*46e0*/  MUFU.EX2 R217, R3 ;  /* 0x0000000300d97308 */ /* 0x0005220000000800 */
[----:B---3--:R-:W-:-:S07]  /*46f0*/  FFMA.FTZ R5, R19, c[0x0][0x23c], -R2 ;  /* 0x00008f0013057a23 */ /* 0x008fce0000010802 */
[----:B------:R3:W-:Y:S01]  /*4700*/  MUFU.EX2 R248, R5 ;  /* 0x0000000500f87308 */ /* 0x0007e20000000800 */
[----:B--2---:R-:W-:Y:S01]  /*4710*/  FFMA.FTZ R3, R49, c[0x0][0x23c], -R2 ;  /* 0x00008f0031037a23 */ /* 0x004fe20000010802 */
[----:B-1--4-:R-:W-:-:S06]  /*4720*/  F2FP.PACK_AB R12, R217, R218 ;  /* 0x000000dad90c723e */ /* 0x012fcc00000000ff */
[----:B------:R1:W-:Y:S01]  /*4730*/  MUFU.EX2 R219, R3 ;  /* 0x0000000300db7308 */ /* 0x0003e20000000800 */
[----:B---3--:R-:W-:-:S07]  /*4740*/  FFMA.FTZ R5, R21, c[0x0][0x23c], -R2 ;  /* 0x00008f0015057a23 */ /* 0x008fce0000010802 */
        /* <DEDUP_REMOVED lines=178> */
[--C-:B-1----:R-:W-:Y:S02]  /*5270*/  FFMA.FTZ R3, R69, c[0x0][0x23c], -R6.reuse ;  /* 0x00008f0045037a23 */ /* 0x102fe40000010806 */
[----:B------:R-:W-:Y:S04]  /*5280*/  HMMA.16816.F32 R68, R12, R22, RZ ;  /* 0x000000160c44723c */ /* 0x000fe800000018ff */
        /* <DEDUP_REMOVED lines=25> */
[----:B--2---:R-:W-:-:S07]  /*5420*/  FFMA.FTZ R7, R85, c[0x0][0x23c], -R5 ;  /* 0x00008f0055077a23 */ /* 0x004fce0000010805 */
[----:B------:R-:W2:Y:S01]  /*5430*/  MUFU.EX2 R175, R7 ;  /* 0x0000000700af7308 */ /* 0x000ea20000000800 */
[----:B---3--:R-:W-:-:S07]  /*5440*/  FFMA.FTZ R3, R58, c[0x0][0x23c], -R6 ;  /* 0x00008f003a037a23 */ /* 0x008fce0000010806 */
[----:B------:R3:W-:Y:S01]  /*5450*/  MUFU.EX2 R210, R3 ;  /* 0x0000000300d27308 */ /* 0x0007e20000000800 */
[----:B--2---:R-:W-:Y:S01]  /*5460*/  F2FP.PACK_AB R10, R175, R170 ;  /* 0x000000aaaf0a723e */ /* 0x004fe200000000ff */
[----:B---3--:R-:W-:-:S06]  /*5470*/  FFMA.FTZ R3, R57, c[0x0][0x23c], -R6 ;  /* 0x00008f0039037a23 */ /* 0x008fcc0000010806 */
[----:B------:R2:W-:Y:S02]  /*5480*/  MUFU.EX2 R211, R3 ;  /* 0x0000000300d37308 */ /* 0x0005e40000000800 */
[--C-:B--2---:R-:W-:Y:S02]  /*5490*/  FFMA.FTZ R3, R56, c[0x0][0x23c], -R6.reuse ;  /* 0x00008f0038037a23 */ /* 0x104fe40000010806 */
[----:B------:R-:W-:Y:S04]  /*54a0*/  HMMA.16816.F32 R56, R12, R18, RZ ;  /* 0x000000120c38723c */ /* 0x000fe800000018ff */
[----:B------:R2:W-:Y:S02]  /*54b0*/  MUFU.EX2 R214, R3 ;  /* 0x0000000300d67308 */ /* 0x0005e40000000800 */
[----:B--2---:R-:W-:-:S06]  /*54c0*/  FFMA.FTZ R3, R55, c[0x0][0x23c], -R6 ;  /* 0x00008f0037037a23 */ /* 0x004fcc0000010806 */
[----:B------:R2:W-:Y:S02]  /*54d0*/  MUFU.EX2 R213, R3 ;  /* 0x0000000300d57308 */ /* 0x0005e40000000800 */
[----:B--2---:R-:W-:-:S06]  /*54e0*/  FFMA.FTZ R3, R54, c[0x0][0x23c], -R6 ;  /* 0x00008f0036037a23 */ /* 0x004fcc0000010806 */
[----:B------:R2:W-:Y:S02]  /*54f0*/  MUFU.EX2 R212, R3 ;  /* 0x0000000300d47308 */ /* 0x0005e40000000800 */
[----:B--2---:R-:W-:-:S06]  /*5500*/  FFMA.FTZ R3, R53, c[0x0][0x23c], -R6 ;  /* 0x00008f0035037a23 */ /* 0x004fcc0000010806 */
[----:B------:R2:W-:Y:S02]  /*5510*/  MUFU.EX2 R215, R3 ;  /* 0x0000000300d77308 */ /* 0x0005e40000000800 */
[----:B--2---:R-:W-:Y:S02]  /*5520*/  FFMA.FTZ R3, R52, c[0x0][0x23c], -R6 ;  /* 0x00008f0034037a23 */ /* 0x004fe40000010806 */
[----:B------:R-:W-:Y:S04]  /*5530*/  HMMA.16816.F32 R52, R12, R20, RZ ;  /* 0x000000140c34723c */ /* 0x000fe800000018ff */
[----:B------:R2:W-:Y:S02]  /*5540*/  MUFU.EX2 R216, R3 ;  /* 0x0000000300d87308 */ /* 0x0005e40000000800 */
[----:B--2---:R-:W-:-:S06]  /*5550*/  FFMA.FTZ R3, R88, c[0x0][0x23c], -R5 ;  /* 0x00008f0058037a23 */ /* 0x004fcc0000010805 */
[----:B------:R1:W-:Y:S02]  /*5560*/  MUFU.EX2 R171, R3 ;  /* 0x0000000300ab7308 */ /* 0x0003e40000000800 */
[----:B-1----:R-:W-:Y:S01]  /*5570*/  FMNMX.FTZ R3, R2, R8, !PT ;  /* 0x0000000802037209 */ /* 0x002fe20007810000 */
[----:B------:R-:W-:-:S03]  /*5580*/  FFMA.FTZ R2, R84, c[0x0][0x23c], -R5 ;  /* 0x00008f0054027a23 */ /* 0x000fc60000010805 */
[C---:B------:R-:W-:Y:S02]  /*5590*/  FSETP.NEU.FTZ.AND P1, PT, R3.reuse, -INF , PT ;  /* 0xff8000000300780b */ /* 0x040fe40003f3d000 */
        /* <DEDUP_REMOVED lines=48> */
[----:B--2---:R-:W-:-:S04]  /*58a0*/  FFMA.FTZ R0, R103, c[0x0][0x23c], -R5 ;  /* 0x00008f0067007a23 */ /* 0x004fc80000010805 */
[----:B------:R2:W4:Y:S02]  /*58b0*/  MUFU.EX2 R98, R0 ;  /* 0x0000000000627308 */ /* 0x0005240000000800 */
[----:B--2---:R-:W-:Y:S02]  /*58c0*/  FFMA.FTZ R0, R66, c[0x0][0x23c], -R5 ;  /* 0x00008f0042007a23 */ /* 0x004fe40000010805 */
[----:B------:R-:W-:Y:S04]  /*58d0*/  HMMA.16816.F32 R64, R8, R24, R40 ;  /* 0x000000180840723c */ /* 0x000fe80000001828 */
[----:B------:R2:W-:Y:S03]  /*58e0*/  MUFU.EX2 R95, R0 ;  /* 0x00000000005f7308 */ /* 0x0005e60000000800 */
[----:B------:R-:W-:-:S02]  /*58f0*/  F2FP.PACK_AB R8, R222, R221 ;  /* 0x000000ddde08723e */ /* 0x000fc400000000ff */
[----:B------:R-:W-:Y:S02]  /*5900*/  F2FP.PACK_AB R9, R182, R201 ;  /* 0x000000c9b609723e */ /* 0x000fe400000000ff */
[----:B------:R-:W-:Y:S02]  /*5910*/  F2FP.PACK_AB R10, R223, R224 ;  /* 0x000000e0df0a723e */ /* 0x000fe400000000ff */
[----:B------:R-:W-:Y:S01]  /*5920*/  F2FP.PACK_AB R11, R209, R200 ;  /* 0x000000c8d10b723e */ /* 0x000fe200000000ff */
[----:B--2---:R-:W-:-:S06]  /*5930*/  FFMA.FTZ R0, R75, c[0x0][0x23c], -R5 ;  /* 0x00008f004b007a23 */ /* 0x004fcc0000010805 */
[C---:B------:R-:W-:Y:S01]  /*5940*/  HMMA.16816.F32 R60, R8.reuse, R24, R60 ;  /* 0x00000018083c723c */ /* 0x040fe2000000183c */
[----:B------:R2:W5:Y:S07]  /*5950*/  MUFU.EX2 R94, R0 ;  /* 0x00000000005e7308 */ /* 0x00056e0000000800 */
[C---:B------:R-:W-:Y:S01]  /*5960*/  HMMA.16816.F32 R40, R8.reuse, R26, R56 ;  /* 0x0000001a0828723c */ /* 0x040fe20000001838 */
[----:B------:R-:W1:Y:S07]  /*5970*/  LDSM.16.MT88.4 R24, [R186+0x4c00] ;  /* 0x004c0000ba18783b */ /* 0x000e6e0000004200 */
[----:B------:R-:W-:Y:S01]  /*5980*/  HMMA.16816.F32 R48, R8, R28, R52 ;  /* 0x0000001c0830723c */ /* 0x000fe20000001834 */
[----:B--2---:R-:W-:-:S04]  /*5990*/  FFMA.FTZ R0, R104, c[0x0][0x23c], -R2 ;  /* 0x00008f0068007a23 */ /* 0x004fc80000010802 */
[----:B------:R2:W-:Y:S03]  /*59a0*/  MUFU.EX2 R89, R0 ;  /* 0x0000000000597308 */ /* 0x0005e60000000800 */
[----:B------:R-:W-:Y:S07]  /*59b0*/  HMMA.16816.F32 R44, R8, R30, R68 ;  /* 0x0000001e082c723c */ /* 0x000fee0000001844 */
[----:B----4-:R-:W-:-:S02]  /*59c0*/  F2FP.PACK_AB R8, R98, R97 ;  /* 0x000000616208723e */ /* 0x010fc400000000ff */
[----:B-----5:R-:W-:Y:S01]  /*59d0*/  F2FP.PACK_AB R10, R94, R95 ;  /* 0x0000005f5e0a723e */ /* 0x020fe200000000ff */
[----:B--2---:R-:W-:-:S04]  /*59e0*/  FFMA.FTZ R0, R105, c[0x0][0x23c], -R2 ;  /* 0x00008f0069007a23 */ /* 0x004fc80000010802 */
        /* <DEDUP_REMOVED lines=11> */
[----:B------:R-:W1:Y:S01]  /*5aa0*/  LDSM.16.MT88.4 R20, [R185+0x4c00] ;  /* 0x004c0000b914783b */ /* 0x000e620000004200 */
[----:B--2---:R-:W-:-:S04]  /*5ab0*/  FFMA.FTZ R0, R110, c[0x0][0x23c], -R5 ;  /* 0x00008f006e007a23 */ /* 0x004fc80000010805 */
[----:B------:R2:W-:Y:S02]  /*5ac0*/  MUFU.EX2 R87, R0 ;  /* 0x0000000000577308 */ /* 0x0005e40000000800 */
        /* <DEDUP_REMOVED lines=120> */
[C---:B------:R-:W-:Y:S01]  /*6250*/  HMMA.16816.F32 R140, R8.reuse, R20, R140 ;  /* 0x00000014088c723c */ /* 0x040fe2000000188c */
[----:B------:R-:W-:Y:S07]  /*6260*/  LDSM.16.MT88.4 R20, [R186+0x5c00] ;  /* 0x005c0000ba14783b */ /* 0x000fee0000004200 */
[----:B------:R-:W-:Y:S01]  /*6270*/  HMMA.16816.F32 R24, R8, R26, R28 ;  /* 0x0000001a0818723c */ /* 0x000fe2000000181c */
[----:B-1----:R-:W-:-:S04]  /*6280*/  FFMA.FTZ R0, R134, c[0x0][0x23c], -R5 ;  /* 0x00008f0086007a23 */ /* 0x002fc80000010805 */
[----:B------:R1:W4:Y:S02]  /*6290*/  MUFU.EX2 R56, R0 ;  /* 0x0000000000387308 */ /* 0x0003240000000800 */
[----:B---3--:R-:W-:Y:S01]  /*62a0*/  F2FP.PACK_AB R8, R58, R59 ;  /* 0x0000003b3a08723e */ /* 0x008fe200000000ff */
        /* <DEDUP_REMOVED lines=11> */
[----:B---3--:R-:W-:Y:S01]  /*6360*/  F2FP.PACK_AB R11, R52, R53 ;  /* 0x00000035340b723e */ /* 0x008fe200000000ff */
[----:B------:R-:W1:Y:S04]  /*6370*/  LDSM.16.MT88.4 R148, [R185+0x5c00] ;  /* 0x005c0000b994783b */ /* 0x000e680000004200 */
[----:B------:R3:W4:Y:S02]  /*6380*/  MUFU.EX2 R51, R0 ;  /* 0x0000000000337308 */ /* 0x0007240000000800 */
[C---:B--2---:R-:W-:Y:S08]  /*6390*/  HMMA.16816.F32 R136, R8.reuse, R12, R136 ;  /* 0x0000000c0888723c */ /* 0x044ff00000001888 */
[----:B------:R-:W-:Y:S01]  /*63a0*/  HMMA.16816.F32 R144, R8, R14, R144 ;  /* 0x0000000e0890723c */ /* 0x000fe20000001890 */
[----:B---3--:R-:W-:-:S04]  /*63b0*/  FFMA.FTZ R0, R152, c[0x0][0x23c], -R5 ;  /* 0x00008f0098007a23 */ /* 0x008fc80000010805 */
        /* <DEDUP_REMOVED lines=8> */
[----:B----4-:R-:W-:-:S07]  /*6440*/  F2FP.PACK_AB R11, R51, R61 ;  /* 0x0000003d330b723e */ /* 0x010fce00000000ff */
[----:B------:R-:W-:Y:S01]  /*6450*/  HMMA.16816.F32 R44, R8, R16, R44 ;  /* 0x00000010082c723c */ /* 0x000fe2000000182c */
[----:B--2---:R-:W-:-:S07]  /*6460*/  FFMA.FTZ R0, R154, c[0x0][0x23c], -R5 ;  /* 0x00008f009a007a23 */ /* 0x004fce0000010805 */
[C---:B------:R-:W-:Y:S01]  /*6470*/  HMMA.16816.F32 R140, R8.reuse, R12, R140 ;  /* 0x0000000c088c723c */ /* 0x040fe2000000188c */
[----:B------:R2:W-:Y:S07]  /*6480*/  MUFU.EX2 R48, R0 ;  /* 0x0000000000307308 */ /* 0x0005ee0000000800 */
[C---:B------:R-:W-:Y:S08]  /*6490*/  HMMA.16816.F32 R12, R8.reuse, R14, R40 ;  /* 0x0000000e080c723c */ /* 0x040ff00000001828 */
[----:B------:R-:W-:Y:S01]  /*64a0*/  HMMA.16816.F32 R24, R8, R18, R24 ;  /* 0x000000120818723c */ /* 0x000fe20000001818 */
[----:B--2---:R-:W-:-:S02]  /*64b0*/  FFMA.FTZ R0, R155, c[0x0][0x23c], -R5 ;  /* 0x00008f009b007a23 */ /* 0x004fc40000010805 */
[----:B------:R-:W-:Y:S02]  /*64c0*/  FADD.FTZ R5, R218, R217 ;  /* 0x000000d9da057221 */ /* 0x000fe40000010000 */
[----:B------:R2:W-:Y:S02]  /*64d0*/  MUFU.EX2 R39, R0 ;  /* 0x0000000000277308 */ /* 0x0005e40000000800 */
[----:B------:R-:W-:Y:S02]  /*64e0*/  FADD.FTZ R5, R219, R5 ;  /* 0x00000005db057221 */ /* 0x000fe40000010000 */
[----:B--2---:R-:W-:Y:S01]  /*64f0*/  FFMA.FTZ R0, R160, c[0x0][0x23c], -R2 ;  /* 0x00008f00a0007a23 */ /* 0x004fe20000010802 */
[----:B---3--:R-:W-:-:S03]  /*6500*/  F2FP.PACK_AB R160, R49, R50 ;  /* 0x0000003231a0723e */ /* 0x008fc600000000ff */
[----:B------:R2:W-:Y:S02]  /*6510*/  MUFU.EX2 R30, R0 ;  /* 0x00000000001e7308 */ /* 0x0005e40000000800 */
[----:B--2---:R-:W-:-:S06]  /*6520*/  FFMA.FTZ R0, R161, c[0x0][0x23c], -R2 ;  /* 0x00008f00a1007a23 */ /* 0x004fcc0000010802 */
[----:B------:R2:W3:Y:S02]  /*6530*/  MUFU.EX2 R31, R0 ;  /* 0x00000000001f7308 */ /* 0x0004e40000000800 */
[--C-:B--2---:R-:W-:Y:S01]  /*6540*/  FFMA.FTZ R0, R162, c[0x0][0x23c], -R2.reuse ;  /* 0x00008f00a2007a23 */ /* 0x104fe20000010802 */
[----:B---3--:R-:W-:Y:S01]  /*6550*/  F2FP.PACK_AB R161, R31, R30 ;  /* 0x0000001e1fa1723e */ /* 0x008fe200000000ff */
[----:B------:R-:W-:Y:S01]  /*6560*/  FFMA.FTZ R2, R163, c[0x0][0x23c], -R2 ;  /* 0x00008f00a3027a23 */ /* 0x000fe20000010802 */
[----:B------:R-:W-:-:S03]  /*6570*/  F2FP.PACK_AB R162, R39, R48 ;  /* 0x0000003027a2723e */ /* 0x000fc600000000ff */
[----:B------:R2:W-:Y:S08]  /*6580*/  MUFU.EX2 R29, R0 ;  /* 0x00000000001d7308 */ /* 0x0005f00000000800 */
[----:B------:R3:W4:Y:S01]  /*6590*/  MUFU.EX2 R28, R2 ;  /* 0x00000002001c7308 */ /* 0x0007220000000800 */
[----:B--2---:R-:W-:Y:S01]  /*65a0*/  FFMA.FTZ R0, R166, c[0x0][0x23c], -R6 ;  /* 0x00008f00a6007a23 */ /* 0x004fe20000010806 */
[----:B------:R-:W-:-:S06]  /*65b0*/  F2FP.PACK_AB R166, R239, R242 ;  /* 0x000000f2efa6723e */ /* 0x000fcc00000000ff */
[----:B------:R2:W-:Y:S01]  /*65c0*/  MUFU.EX2 R16, R0 ;  /* 0x0000000000107308 */ /* 0x0005e20000000800 */
[----:B---3--:R-:W-:Y:S01]  /*65d0*/  FFMA.FTZ R2, R165, c[0x0][0x23c], -R6 ;  /* 0x00008f00a5027a23 */ /* 0x008fe20000010806 */
[----:B----4-:R-:W-:-:S06]  /*65e0*/  F2FP.PACK_AB R163, R28, R29 ;  /* 0x0000001d1ca3723e */ /* 0x010fcc00000000ff */
[----:B------:R3:W-:Y:S01]  /*65f0*/  MUFU.EX2 R10, R2 ;  /* 0x00000002000a7308 */ /* 0x0007e20000000800 */
[----:B-1----:R-:W-:Y:S01]  /*6600*/  HMMA.16816.F32 R136, R160, R148, R136 ;  /* 0x00000094a088723c */ /* 0x002fe20000001888 */
[--C-:B--2---:R-:W-:Y:S02]  /*6610*/  FFMA.FTZ R0, R167, c[0x0][0x23c], -R6.reuse ;  /* 0x00008f00a7007a23 */ /* 0x104fe40000010806 */
[----:B------:R-:W-:Y:S01]  /*6620*/  FFMA.FTZ R6, R164, c[0x0][0x23c], -R6 ;  /* 0x00008f00a4067a23 */ /* 0x000fe20000010806 */
[----:B------:R-:W-:-:S03]  /*6630*/  F2FP.PACK_AB R164, R246, R247 ;  /* 0x000000f7f6a4723e */ /* 0x000fc600000000ff */
[----:B------:R1:W2:Y:S01]  /*6640*/  MUFU.EX2 R11, R0 ;  /* 0x00000000000b7308 */ /* 0x0002a20000000800 */
[----:B------:R-:W-:Y:S01]  /*6650*/  HMMA.16816.F32 R144, R160, R150, R144 ;  /* 0x00000096a090723c */ /* 0x000fe20000001890 */
[----:B---3--:R-:W-:-:S06]  /*6660*/  FADD.FTZ R2, R171, R169 ;  /* 0x000000a9ab027221 */ /* 0x008fcc0000010000 */
[----:B------:R3:W4:Y:S01]  /*6670*/  MUFU.EX2 R9, R6 ;  /* 0x0000000600097308 */ /* 0x0007220000000800 */
[----:B------:R-:W-:Y:S01]  /*6680*/  HMMA.16816.F32 R156, R160, R20, R156 ;  /* 0x00000014a09c723c */ /* 0x000fe2000000189c */
[----:B-1----:R-:W-:Y:S01]  /*6690*/  FADD.FTZ R0, R168, R7 ;  /* 0x00000007a8007221 */ /* 0x002fe20000010000 */
[----:B--2---:R-:W-:Y:S01]  /*66a0*/  F2FP.PACK_AB R165, R11, R16 ;  /* 0x000000100ba5723e */ /* 0x004fe200000000ff */
[----:B------:R-:W-:-:S05]  /*66b0*/  FADD.FTZ R7, R170, R2 ;  /* 0x00000002aa077221 */ /* 0x000fca0000010000 */
[----:B------:R-:W-:Y:S01]  /*66c0*/  HMMA.16816.F32 R160, R160, R22, R32 ;  /* 0x00000016a0a0723c */ /* 0x000fe20000001820 */
[----:B------:R-:W-:Y:S02]  /*66d0*/  FADD.FTZ R2, R220, R5 ;  /* 0x00000005dc027221 */ /* 0x000fe40000010000 */
[----:B------:R-:W-:Y:S02]  /*66e0*/  FADD.FTZ R7, R175, R7 ;  /* 0x00000007af077221 */ /* 0x000fe40000010000 */
[----:B---3--:R-:W-:Y:S01]  /*66f0*/  FADD.FTZ R6, R96, R0 ;  /* 0x0000000060067221 */ /* 0x008fe20000010000 */
[----:B----4-:R-:W-:Y:S01]  /*6700*/  F2FP.PACK_AB R167, R9, R10 ;  /* 0x0000000a09a7723e */ /* 0x010fe200000000ff */
        /* <DEDUP_REMOVED lines=123> */
[----:B------:R-:W-:Y:S01]  /*6ec0*/  ISETP.GE.AND P0, PT, R250, c[0x0][0x220], PT ;  /* 0x00008800fa007a0c */ /* 0x000fe20003f06270 */
[----:B-1----:R-:W-:Y:S01]  /*6ed0*/  IMAD.MOV.U32 R0, RZ, RZ, c[0x0][0x1a4] ;  /* 0x00006900ff007624 */ /* 0x002fe200078e00ff */
        /* <DEDUP_REMOVED lines=8> */
[----:B------:R-:W-:-:S05]  /*6f60*/  @!P0 IMAD R0, R0, 0x60, RZ ;  /* 0x0000006000008824 */ /* 0x000fca00078e02ff */
[----:B------:R1:W-:Y:S01]  /*6f70*/  @!P0 STL [R1+0x10], R0 ;  /* 0x0000100001008387 */ /* 0x0003e20000100800 */
[----:B------:R-:W-:Y:S05]  /*6f80*/  BRA `(.L_x_603) ;  /* 0x000003a000007947 */ /* 0x000fea0003800000 */
.L_x_605:
[----:B------:R-:W2:Y:S01]  /*6f90*/  LDL.64 R214, [R1+0x30] ;  /* 0x0000300001d67983 */ /* 0x000ea20000100a00 */
[----:B------:R-:W-:Y:S01]  /*6fa0*/  @!P0 IMAD.MOV.U32 R6, RZ, RZ, c[0x0][0x19c] ;  /* 0x00006700ff068624 */ /* 0x000fe200078e00ff */
[----:B------:R-:W-:Y:S01]  /*6fb0*/  IADD3 R0, R198, -0x1, RZ ;  /* 0xffffffffc6007810 */ /* 0x000fe20007ffe0ff */
[----:B------:R-:W-:Y:S01]  /*6fc0*/  @!P0 IMAD.MOV.U32 R7, RZ, RZ, c[0x0][0x198] ;  /* 0x00006600ff078624 */ /* 0x000fe200078e00ff */
[----:B------:R-:W3:Y:S01]  /*6fd0*/  LDL.64 R212, [R1+0x20] ;  /* 0x0000200001d47983 */ /* 0x000ee20000100a00 */
[----:B------:R-:W-:Y:S01]  /*6fe0*/  IMAD.MOV.U32 R211, RZ, RZ, c[0x0][0x198] ;  /* 0x00006600ffd37624 */ /* 0x000fe200078e00ff */
[----:B------:R-:W-:Y:S01]  /*6ff0*/  SHF.R.S32.HI R3, RZ, 0x1f, R0 ;  /* 0x0000001fff037819 */ /* 0x000fe20000011400 */
[C---:B------:R-:W-:Y:S01]  /*7000*/  IMAD.WIDE.U32 R4, R0.reuse, c[0x0][0x198], RZ ;  /* 0x0000660000047a25 */ /* 0x040fe200078e00ff */
[----:B------:R1:W-:Y:S03]  /*7010*/  @P0 STS [R197+0x2000], RZ ;  /* 0x002000ffc5000388 */ /* 0x0003e60000000800 */
[----:B------:R-:W-:Y:S01]  /*7020*/  IMAD R3, R3, c[0x0][0x198], RZ ;  /* 0x0000660003037a24 */ /* 0x000fe200078e02ff */
[----:B------:R1:W-:Y:S01]  /*7030*/  @P0 STS [R197+0x2004], RZ ;  /* 0x002004ffc5000388 */ /* 0x0003e20000000800 */
[----:B------:R-:W-:Y:S02]  /*7040*/  IMAD.SHL.U32 R211, R211, 0x20, RZ ;  /* 0x00000020d3d37824 */ /* 0x000fe400078e00ff */
[----:B------:R-:W-:Y:S01]  /*7050*/  IMAD R3, R0, c[0x0][0x19c], R3 ;  /* 0x0000670000037a24 */ /* 0x000fe200078e0203 */
[----:B------:R1:W-:Y:S01]  /*7060*/  @P0 STS.64 [R197+0x2008], RZ ;  /* 0x002008ffc5000388 */ /* 0x0003e20000000a00 */
[----:B------:R-:W-:Y:S02]  /*7070*/  @!P0 IMAD.MOV.U32 R0, RZ, RZ, c[0x0][0x198] ;  /* 0x00006600ff008624 */ /* 0x000fe400078e00ff */
[----:B------:R-:W-:Y:S02]  /*7080*/  IMAD.IADD R3, R5, 0x1, R3 ;  /* 0x0000000105037824 */ /* 0x000fe400078e0203 */
[----:B---3--:R-:W-:Y:S01]  /*7090*/  IMAD.MOV.U32 R212, RZ, RZ, 0x5 ;  /* 0x00000005ffd47424 */ /* 0x008fe200078e00ff */
[C---:B--2---:R-:W-:Y:S04]  /*70a0*/  LEA R2, P3, R4.reuse, R214, 0x7 ;  /* 0x000000d604027211 */ /* 0x044fe800078638ff */
        /* <DEDUP_REMOVED lines=40> */
.L_x_603:
[----:B------:R-:W2:Y:S01]  /*7330*/  LDL.64 R8, [R1+0x28] ;  /* 0x0000280001087983 */ /* 0x000ea20000100a00 */
[----:B------:R-:W-:Y:S04]  /*7340*/  DEPBAR.LE SB0, 0x0 ;  /* 0x000080000000791a */ /* 0x000fe80000000000 */
[----:B------:R-:W-:Y:S01]  /*7350*/  IMAD.WIDE.U32 R4, R198, c[0x0][0x1a0], RZ ;  /* 0x00006800c6047a25 */ /* 0x000fe200078e00ff */
[----:B------:R-:W3:Y:S01]  /*7360*/  LDL R6, [R1+0x14] ;  /* 0x0000140001067983 */ /* 0x000ee20000100800 */
[----:B------:R-:W-:Y:S02]  /*7370*/  MOV R13, c[0x0][0x1a0] ;  /* 0x00006800000d7a02 */ /* 0x000fe40000000f00 */
[----:B------:R-:W-:Y:S01]  /*7380*/  MOV R14, c[0x0][0x1a4] ;  /* 0x00006900000e7a02 */ /* 0x000fe20000000f00 */
[----:B------:R-:W4:Y:S01]  /*7390*/  LDL R12, [R1+0x10] ;  /* 0x00001000010c7983 */ /* 0x000f220000100800 */
[----:B-1----:R-:W-:Y:S03]  /*73a0*/  SHF.R.S32.HI R0, RZ, 0x1f, R198 ;  /* 0x0000001fff007819 */ /* 0x002fe600000114c6 */
[----:B------:R-:W-:Y:S02]  /*73b0*/  BAR.SYNC.DEFER_BLOCKING 0x0 ;  /* 0x0000000000007b1d */ /* 0x000fe40000010000 */
[----:B------:R-:W-:Y:S04]  /*73c0*/  IMAD R0, R0, c[0x0][0x1a0], RZ ;  /* 0x0000680000007a24 */ /* 0x000fe800078e02ff */
[----:B------:R-:W-:Y:S05]  /*73d0*/  IMAD R0, R198, c[0x0][0x1a4], R0 ;  /* 0x00006900c6007a24 */ /* 0x000fea00078e0200 */
[----:B------:R-:W-:Y:S01]  /*73e0*/  IADD3 R0, R5, R0, RZ ;  /* 0x0000000005007210 */ /* 0x000fe20007ffe0ff */
[----:B------:R-:W-:Y:S06]  /*73f0*/  @P0 STS.64 [R197+0x4008], RZ ;  /* 0x004008ffc5000388 */ /* 0x000fec0000000a00 */
[----:B------:R-:W-:Y:S04]  /*7400*/  @P0 STS [R197+0x4000], RZ ;  /* 0x004000ffc5000388 */ /* 0x000fe80000000800 */
[----:B------:R-:W-:Y:S01]  /*7410*/  @P0 STS [R197+0x4004], RZ ;  /* 0x004004ffc5000388 */ /* 0x000fe20000000800 */
[----:B--2---:R-:W-:Y:S04]  /*7420*/  LEA R2, P2, R4, R8, 0x7 ;  /* 0x0000000804027211 */ /* 0x004fe800078438ff */
[----:B------:R-:W-:Y:S02]  /*7430*/  @!P0 LEA R10, P4, R2, c[0x0][0x170], 0x1 ;  /* 0x00005c00020a8a11 */ /* 0x000fe400078808ff */
[----:B---3--:R-:W-:Y:S02]  /*7440*/  LEA.HI.X R3, R4, R6, R0, 0x7, P2 ;  /* 0x0000000604037211 */ /* 0x008fe400010f3c00 */
[C---:B------:R-:W-:Y:S02]  /*7450*/  @!P0 IADD3 R5, P1, R2.reuse, UR4, RZ ;  /* 0x0000000402058c10 */ /* 0x040fe4000ff3e0ff */
[--C-:B------:R-:W-:Y:S02]  /*7460*/  @!P0 LEA.HI.X R11, R2, c[0x0][0x174], R3.reuse, 0x1, P4 ;  /* 0x00005d00020b8a11 */ /* 0x100fe400020f0c03 */
        /* <DEDUP_REMOVED lines=8> */
[C---:B------:R-:W-:Y:S02]  /*74f0*/  @!P0 LEA R6, P1, R0.reuse, c[0x0][0x170], 0x1 ;  /* 0x00005c0000068a11 */ /* 0x040fe400078208ff */
[C---:B------:R-:W-:Y:S01]  /*7500*/  @!P0 LEA.HI.X R7, R13.reuse, R3, R14, 0x6, P2 ;  /* 0x000000030d078211 */ /* 0x040fe200010f340e */
[----:B------:R-:W-:Y:S01]  /*7510*/  @P0 STS.128 [R197+0x4800], RZ ;  /* 0x004800ffc5000388 */ /* 0x000fe20000000c00 */
[----:B------:R-:W-:Y:S02]  /*7520*/  @!P0 IMAD.WIDE.U32 R2, R13, 0x60, R2 ;  /* 0x000000600d028825 */ /* 0x000fe400078e0002 */
[----:B------:R-:W-:Y:S03]  /*7530*/  @!P0 LEA.HI.X R7, R0, c[0x0][0x174], R7, 0x1, P1 ;  /* 0x00005d0000078a11 */ /* 0x000fe600008f0c07 */
[----:B------:R-:W-:Y:S02]  /*7540*/  @!P0 LEA R4, P1, R2, c[0x0][0x170], 0x1 ;  /* 0x00005c0002048a11 */ /* 0x000fe400078208ff */
[----:B------:R-:W-:Y:S01]  /*7550*/  @!PT LDS RZ, [RZ] ;  /* 0x00000000fffff984 */ /* 0x000fe20000000800 */
[----:B------:R-:W-:Y:S01]  /*7560*/  @!PT LDS RZ, [RZ] ;  /* 0x00000000fffff984 */ /* 0x000fe20000000800 */
[----:B------:R-:W-:Y:S01]  /*7570*/  @!PT LDS RZ, [RZ] ;  /* 0x00000000fffff984 */ /* 0x000fe20000000800 */
[----:B------:R1:W-:Y:S01]  /*7580*/  @!P0 LDGSTS.E.BYPASS.LTC128B.128 [R197+0x4800], [R8.64] ;  /* 0x0480000008c58fae */ /* 0x0003e2000b901d46 */
[----:B----4-:R-:W-:Y:S04]  /*7590*/  @!P0 IADD3 R0, R12, R3, RZ ;  /* 0x000000030c008210 */ /* 0x010fe80007ffe0ff */
[----:B------:R-:W-:Y:S02]  /*75a0*/  @!P0 LEA.HI.X R5, R2, c[0x0][0x174], R0, 0x1, P1 ;  /* 0x00005d0002058a11 */ /* 0x000fe400008f0c00 */
[----:B------:R-:W-:Y:S01]  /*75b0*/  ISETP.GT.AND P1, PT, R198, RZ, PT ;  /* 0x000000ffc600720c */ /* 0x000fe20003f24270 */
[----:B------:R-:W-:Y:S08]  /*75c0*/  @P0 STS.128 [R197+0x5000], RZ ;  /* 0x005000ffc5000388 */ /* 0x000ff00000000c00 */
[----:B------:R-:W-:Y:S01]  /*75d0*/  @!PT LDS RZ, [RZ] ;  /* 0x00000000fffff984 */ /* 0x000fe20000000800 */
[----:B------:R-:W-:Y:S01]  /*75e0*/  @!PT LDS RZ, [RZ] ;  /* 0x00000000fffff984 */ /* 0x000fe20000000800 */
[----:B------:R-:W-:Y:S01]  /*75f0*/  @!PT LDS RZ, [RZ] ;  /* 0x00000000fffff984 */ /* 0x000fe20000000800 */
[----:B------:R2:W-:Y:S08]  /*7600*/  @!P0 LDGSTS.E.BYPASS.LTC128B.128 [R197+0x5000], [R6.64] ;  /* 0x0500000006c58fae */ /* 0x0005f0000b901d46 */
[----:B------:R-:W-:Y:S08]  /*7610*/  @P0 STS.128 [R197+0x5800], RZ ;  /* 0x005800ffc5000388 */ /* 0x000ff00000000c00 */
[----:B------:R-:W-:Y:S01]  /*7620*/  @!PT LDS RZ, [RZ] ;  /* 0x00000000fffff984 */ /* 0x000fe20000000800 */
[----:B------:R-:W-:Y:S01]  /*7630*/  @!PT LDS RZ, [RZ] ;  /* 0x00000000fffff984 */ /* 0x000fe20000000800 */
[----:B------:R-:W-:Y:S01]  /*7640*/  @!PT LDS RZ, [RZ] ;  /* 0x00000000fffff984 */ /* 0x000fe20000000800 */
[----:B------:R2:W-:Y:S08]  /*7650*/  @!P0 LDGSTS.E.BYPASS.LTC128B.128 [R197+0x5800], [R4.64] ;  /* 0x0580000004c58fae */ /* 0x0005f0000b901d46 */
[----:B------:R-:W-:Y:S08]  /*7660*/  LDSM.16.M88.4 R128, [R187] ;  /* 0x00000000bb80783b */ /* 0x000ff00000000200 */
[----:B------:R-:W0:Y:S08]  /*7670*/  LDGDEPBAR ;  /* 0x00000000000079af */ /* 0x000e300000000000 */
[----:B------:R-:W2:Y:S08]  /*7680*/  LDSM.16.M88.4 R16, [R184+0x2000] ;  /* 0x00200000b810783b */ /* 0x000eb00000000200 */
[----:B------:R-:W1:Y:S08]  /*7690*/  LDSM.16.M88.4 R124, [R187+0x1000] ;  /* 0x00100000bb7c783b */ /* 0x000e700000000200 */
[----:B------:R-:W3:Y:S08]  /*76a0*/  LDSM.16.M88.4 R32, [R184+0x2400] ;  /* 0x00240000b820783b */ /* 0x000ef00000000200 */
[----:B------:R-:W4:Y:S08]  /*76b0*/  LDSM.16.M88.4 R48, [R184+0x2800] ;  /* 0x00280000b830783b */ /* 0x000f300000000200 */
[----:B------:R-:W5:Y:S08]  /*76c0*/  LDSM.16.M88.4 R64, [R184+0x2c00] ;  /* 0x002c0000b840783b */ /* 0x000f700000000200 */
        /* <DEDUP_REMOVED lines=8> */
[----:B------:R-:W-:Y:S01]  /*7750*/  LDSM.16.M88.4 R172, [R188] ;  /* 0x00000000bcac783b */ /* 0x000fe20000000200 */
[-C--:B---3--:R-:W-:Y:S07]  /*7760*/  HMMA.16816.F32 R20, R128, R32.reuse, RZ ;  /* 0x000000208014723c */ /* 0x088fee00000018ff */
[----:B------:R-:W3:Y:S01]  /*7770*/  LDSM.16.M88.4 R176, [R189] ;  /* 0x00000000bdb0783b */ /* 0x000ee20000000200 */
[C---:B------:R-:W-:Y:S07]  /*7780*/  HMMA.16816.F32 R24, R124.reuse, R32, RZ ;  /* 0x000000207c18723c */ /* 0x040fee00000018ff */
[----:B------:R-:W1:Y:S01]  /*7790*/  LDSM.16.M88.4 R180, [R188+0x1000] ;  /* 0x00100000bcb4783b */ /* 0x000e620000000200 */
[-C--:B------:R-:W-:Y:S08]  /*77a0*/  HMMA.16816.F32 R28, R124, R34.reuse, RZ ;  /* 0x000000227c1c723c */ /* 0x080ff000000018ff */
[C---:B------:R-:W-:Y:S08]  /*77b0*/  HMMA.16816.F32 R32, R128.reuse, R34, RZ ;  /* 0x000000228020723c */ /* 0x040ff000000018ff */
        /* <DEDUP_REMOVED lines=23> */
[----:B------:R-:W-:Y:S08]  /*7930*/  HMMA.16816.F32 R128, R128, R170, RZ ;  /* 0x000000aa8080723c */ /* 0x000ff000000018ff */
[-C--:B---3--:R-:W-:Y:S08]  /*7940*/  HMMA.16816.F32 R4, R172, R176.reuse, R4 ;  /* 0x000000b0ac04723c */ /* 0x088ff00000001804 */
        /* <DEDUP_REMOVED lines=80> */
[----:B------:R1:W1:Y:S01]  /*7e50*/  MUFU.TANH R170, R23 ;  /* 0x0000001700aa7308 */ /* 0x0002620000002400 */
        /* <DEDUP_REMOVED lines=216> */
.L_x_604:
        /* <DEDUP_REMOVED lines=152> */
[----:B------:R-:W-:Y:S02]  /*9560*/  FFMA.FTZ R6, R33, c[0x0][0x23c], -R43 ;  /* 0x00008f0021067a23 */ /* 0x000fe4000001082b */
[--C-:B------:R-:W-:Y:S01]  /*9570*/  FFMA.FTZ R12, R86, c[0x0][0x23c], -R65.reuse ;  /* 0x00008f00560c7a23 */ /* 0x100fe20000010841 */
        /* <DEDUP_REMOVED lines=52> */
[----:B---3--:R-:W-:Y:S09]  /*98c0*/  FFMA.FTZ R5, R20, c[0x0][0x23c], -R65 ;  /* 0x00008f0014057a23 */ /* 0x008ff20000010841 */
        /* <DEDUP_REMOVED lines=9> */
[----:B------:R1:W5:Y:S01]  /*9960*/  MUFU.EX2 R28, R7 ;  /* 0x00000007001c7308 */ /* 0x0003620000000800 */
[--C-:B--2---:R-:W-:Y:S01]  /*9970*/  FFMA.FTZ R4, R199, c[0x0][0x23c], -R66.reuse ;  /* 0x00008f00c7047a23 */ /* 0x104fe20000010842 */
[----:B----4-:R-:W-:Y:S08]  /*9980*/  F2FP.PACK_AB R32, R175, R135 ;  /* 0x00000087af20723e */ /* 0x010ff000000000ff */
[----:B------:R2:W-:Y:S01]  /*9990*/  MUFU.EX2 R134, R4 ;  /* 0x0000000400867308 */ /* 0x0005e20000000800 */
[--C-:B---3--:R-:W-:Y:S09]  /*99a0*/  FFMA.FTZ R5, R54, c[0x0][0x23c], -R65.reuse ;  /* 0x00008f0036057a23 */ /* 0x108ff20000010841 */
[----:B------:R3:W-:Y:S01]  /*99b0*/  MUFU.EX2 R235, R5 ;  /* 0x0000000500eb7308 */ /* 0x0007e20000000800 */
[--C-:B-1----:R-:W-:Y:S01]  /*99c0*/  FFMA.FTZ R7, R78, c[0x0][0x23c], -R66.reuse ;  /* 0x00008f004e077a23 */ /* 0x102fe20000010842 */
[----:B-----5:R-:W-:Y:S01]  /*99d0*/  MOV R137, R28 ;  /* 0x0000001c00897202 */ /* 0x020fe20000000f00 */
[----:B------:R-:W-:Y:S07]  /*99e0*/  FFMA.FTZ R28, R99, c[0x0][0x23c], -R65 ;  /* 0x00008f00631c7a23 */ /* 0x000fee0000010841 */
[----:B------:R1:W-:Y:S01]  /*99f0*/  MUFU.EX2 R236, R8 ;  /* 0x0000000800ec7308 */ /* 0x0003e20000000800 */
[----:B--2---:R-:W-:Y:S09]  /*9a00*/  FFMA.FTZ R4, R207, c[0x0][0x23c], -R66 ;  /* 0x00008f00cf047a23 */ /* 0x004ff20000010842 */
[----:B------:R2:W4:Y:S01]  /*9a10*/  MUFU.EX2 R171, R4 ;  /* 0x0000000400ab7308 */ /* 0x0005220000000800 */
[--C-:B---3--:R-:W-:Y:S02]  /*9a20*/  FFMA.FTZ R5, R60, c[0x0][0x23c], -R64.reuse ;  /* 0x00008f003c057a23 */ /* 0x108fe40000010840 */
[--C-:B------:R-:W-:Y:S07]  /*9a30*/  FFMA.FTZ R60, R92, c[0x0][0x23c], -R64.reuse ;  /* 0x00008f005c3c7a23 */ /* 0x100fee0000010840 */
[----:B------:R3:W-:Y:S01]  /*9a40*/  MUFU.EX2 R214, R5 ;  /* 0x0000000500d67308 */ /* 0x0007e20000000800 */
[----:B-1----:R-:W-:Y:S09]  /*9a50*/  FFMA.FTZ R8, R52, c[0x0][0x23c], -R43 ;  /* 0x00008f0034087a23 */ /* 0x002ff2000001082b */
[----:B------:R1:W-:Y:S01]  /*9a60*/  MUFU.EX2 R215, R7 ;  /* 0x0000000700d77308 */ /* 0x0003e20000000800 */
[----:B--2---:R-:W-:Y:S01]  /*9a70*/  FFMA.FTZ R4, R205, c[0x0][0x23c], -R64 ;  /* 0x00008f00cd047a23 */ /* 0x004fe20000010840 */
[----:B----4-:R-:W-:Y:S08]  /*9a80*/  F2FP.PACK_AB R33, R171, R134 ;  /* 0x00000086ab21723e */ /* 0x010ff000000000ff */
[----:B------:R2:W-:Y:S01]  /*9a90*/  MUFU.EX2 R200, R4 ;  /* 0x0000000400c87308 */ /* 0x0005e20000000800 */
[----:B---3--:R-:W-:Y:S02]  /*9aa0*/  FFMA.FTZ R5, R70, c[0x0][0x23c], -R65 ;  /* 0x00008f0046057a23 */ /* 0x008fe40000010841 */
[--C-:B------:R-:W-:Y:S07]  /*9ab0*/  FFMA.FTZ R70, R129, c[0x0][0x23c], -R43.reuse ;  /* 0x00008f0081467a23 */ /* 0x100fee000001082b */
[----:B------:R3:W-:Y:S01]  /*9ac0*/  MUFU.EX2 R242, R8 ;  /* 0x0000000800f27308 */ /* 0x0007e20000000800 */
[--C-:B-1----:R-:W-:Y:S09]  /*9ad0*/  FFMA.FTZ R7, R85, c[0x0][0x23c], -R43.reuse ;  /* 0x00008f0055077a23 */ /* 0x102ff2000001082b */
[----:B------:R1:W-:Y:S01]  /*9ae0*/  MUFU.EX2 R212, R5 ;  /* 0x0000000500d47308 */ /* 0x0003e20000000800 */
[--C-:B--2---:R-:W-:Y:S09]  /*9af0*/  FFMA.FTZ R4, R204, c[0x0][0x23c], -R66.reuse ;  /* 0x00008f00cc047a23 */ /* 0x104ff20000010842 */
[----:B------:R2:W-:Y:S01]  /*9b00*/  MUFU.EX2 R174, R4 ;  /* 0x0000000400ae7308 */ /* 0x0005e20000000800 */
[----:B---3--:R-:W-:Y:S02]  /*9b10*/  FFMA.FTZ R8, R68, c[0x0][0x23c], -R43 ;  /* 0x00008f0044087a23 */ /* 0x008fe4000001082b */
[--C-:B------:R-:W-:Y:S07]  /*9b20*/  FFMA.FTZ R68, R119, c[0x0][0x23c], -R65.reuse ;  /* 0x00008f0077447a23 */ /* 0x100fee0000010841 */
[----:B------:R3:W-:Y:S01]  /*9b30*/  MUFU.EX2 R229, R7 ;  /* 0x0000000700e57308 */ /* 0x0007e20000000800 */
[----:B-1----:R-:W-:Y:S09]  /*9b40*/  FMUL.FTZ R5, R42, R141 ;  /* 0x0000008d2a057220 */ /* 0x002ff20000410000 */
[----:B------:R1:W-:Y:S01]  /*9b50*/  MUFU.EX2 R211, R12 ;  /* 0x0000000c00d37308 */ /* 0x0003e20000000800 */
[----:B--2---:R-:W-:Y:S09]  /*9b60*/  FFMA.FTZ R4, R203, c[0x0][0x23c], -R66 ;  /* 0x00008f00cb047a23 */ /* 0x004ff20000010842 */
[----:B------:R2:W-:Y:S01]  /*9b70*/  MUFU.EX2 R179, R4 ;  /* 0x0000000400b37308 */ /* 0x0005e20000000800 */
[----:B---3--:R-:W-:Y:S09]  /*9b80*/  FMUL.FTZ R7, R41, R143 ;  /* 0x0000008f29077220 */ /* 0x008ff20000410000 */
[----:B------:R-:W3:Y:S01]  /*9b90*/  MUFU.EX2 R0, R0 ;  /* 0x0000000000007308 */ /* 0x000ee20000000800 */
[----:B-1----:R-:W-:Y:S09]  /*9ba0*/  FFMA.FTZ R12, R87, c[0x0][0x23c], -R65 ;  /* 0x00008f00570c7a23 */ /* 0x002ff20000010841 */
[----:B------:R1:W-:Y:S01]  /*9bb0*/  MUFU.EX2 R222, R8 ;  /* 0x0000000800de7308 */ /* 0x0003e20000000800 */
[----:B--2---:R-:W-:Y:S09]  /*9bc0*/  FFMA.FTZ R4, R177, c[0x0][0x23c], -R43 ;  /* 0x00008f00b1047a23 */ /* 0x004ff2000001082b */
[----:B------:R2:W-:Y:S01]  /*9bd0*/  MUFU.EX2 R208, R4 ;  /* 0x0000000400d07308 */ /* 0x0005e20000000800 */
[C---:B---3--:R-:W-:Y:S02]  /*9be0*/  FMUL.FTZ R10, R0.reuse, R138 ;  /* 0x0000008a000a7220 */ /* 0x048fe40000410000 */
[C---:B------:R-:W-:Y:S01]  /*9bf0*/  FMUL.FTZ R11, R0.reuse, R139 ;  /* 0x0000008b000b7220 */ /* 0x040fe20000410000 */
[----:B------:R-:W-:Y:S01]  /*9c00*/  MOV R139, R176 ;  /* 0x000000b0008b7202 */ /* 0x000fe20000000f00 */
[C---:B------:R-:W-:Y:S05]  /*9c10*/  FMUL.FTZ R14, R0.reuse, R146 ;  /* 0x00000092000e7220 */ /* 0x040fea0000410000 */
[----:B------:R3:W-:Y:S01]  /*9c20*/  MUFU.EX2 R206, R12 ;  /* 0x0000000c00ce7308 */ /* 0x0007e20000000800 */
[----:B------:R-:W-:Y:S01]  /*9c30*/  FMUL.FTZ R15, R0, R147 ;  /* 0x00000093000f7220 */ /* 0x000fe20000410000 */
[----:B------:R-:W-:Y:S01]  /*9c40*/  MOV R147, R132 ;  /* 0x0000008400937202 */ /* 0x000fe20000000f00 */
[----:B-1----:R-:W-:Y:S07]  /*9c50*/  FMUL.FTZ R8, R2, R136 ;  /* 0x0000008802087220 */ /* 0x002fee0000410000 */
[----:B------:R-:W-:Y:S01]  /*9c60*/  MUFU.EX2 R68, R68 ;  /* 0x0000004400447308 */ /* 0x000fe20000000800 */
[--C-:B--2---:R-:W-:Y:S09]  /*9c70*/  FFMA.FTZ R4, R170, c[0x0][0x23c], -R65.reuse ;  /* 0x00008f00aa047a23 */ /* 0x104ff20000010841 */
[----:B------:R1:W-:Y:S01]  /*9c80*/  MUFU.EX2 R201, R4 ;  /* 0x0000000400c97308 */ /* 0x0003e20000000800 */
[----:B---3--:R-:W-:Y:S09]  /*9c90*/  FMUL.FTZ R12, R2, R144 ;  /* 0x00000090020c7220 */ /* 0x008ff20000410000 */
[----:B------:R-:W-:Y:S01]  /*9ca0*/  MUFU.EX2 R70, R70 ;  /* 0x0000004600467308 */ /* 0x000fe20000000800 */
[--C-:B-1----:R-:W-:Y:S01]  /*9cb0*/  FFMA.FTZ R4, R34, c[0x0][0x23c], -R65.reuse ;  /* 0x00008f0022047a23 */ /* 0x102fe20000010841 */
[----:B------:R-:W-:Y:S08]  /*9cc0*/  F2FP.PACK_AB R34, R200, R180 ;  /* 0x000000b4c822723e */ /* 0x000ff000000000ff */
[----:B------:R1:W-:Y:S02]  /*9cd0*/  MUFU.EX2 R127, R4 ;  /* 0x00000004007f7308 */ /* 0x0003e40000000800 */
[----:B-1----:R-:W-:Y:S01]  /*9ce0*/  FFMA.FTZ R4, R35, c[0x0][0x23c], -R65 ;  /* 0x00008f0023047a23 */ /* 0x002fe20000010841 */
[----:B------:R-:W-:Y:S07]  /*9cf0*/  F2FP.PACK_AB R35, R179, R174 ;  /* 0x000000aeb323723e */ /* 0x000fee00000000ff */
[----:B------:R1:W2:Y:S02]  /*9d00*/  MUFU.EX2 R133, R4 ;  /* 0x0000000400857308 */ /* 0x0002a40000000800 */
[--C-:B-1----:R-:W-:Y:S01]  /*9d10*/  FFMA.FTZ R4, R24, c[0x0][0x23c], -R64.reuse ;  /* 0x00008f0018047a23 */ /* 0x102fe20000010840 */
[----:B--2---:R-:W-:Y:S07]  /*9d20*/  MOV R146, R133 ;  /* 0x0000008500927202 */ /* 0x004fee0000000f00 */
[----:B------:R1:W2:Y:S10]  /*9d30*/  MUFU.EX2 R24, R6 ;  /* 0x0000000600187308 */ /* 0x0002b40000000800 */
[----:B------:R3:W-:Y:S01]  /*9d40*/  MUFU.EX2 R169, R4 ;  /* 0x0000000400a97308 */ /* 0x0007e20000000800 */
[----:B-1----:R-:W-:Y:S02]  /*9d50*/  FFMA.FTZ R6, R81, c[0x0][0x23c], -R43 ;  /* 0x00008f0051067a23 */ /* 0x002fe4000001082b */
[----:B---3--:R-:W-:Y:S07]  /*9d60*/  FFMA.FTZ R4, R25, c[0x0][0x23c], -R64 ;  /* 0x00008f0019047a23 */ /* 0x008fee0000010840 */
[----:B------:R1:W-:Y:S02]  /*9d70*/  MUFU.EX2 R204, R4 ;  /* 0x0000000400cc7308 */ /* 0x0003e40000000800 */
[--C-:B-1----:R-:W-:Y:S08]  /*9d80*/  FFMA.FTZ R4, R26, c[0x0][0x23c], -R66.reuse ;  /* 0x00008f001a047a23 */ /* 0x102ff00000010842 */
[----:B------:R1:W-:Y:S02]  /*9d90*/  MUFU.EX2 R168, R4 ;  /* 0x0000000400a87308 */ /* 0x0003e40000000800 */
[----:B-1----:R-:W-:Y:S08]  /*9da0*/  FFMA.FTZ R4, R27, c[0x0][0x23c], -R66 ;  /* 0x00008f001b047a23 */ /* 0x002ff00000010842 */
[----:B------:R1:W-:Y:S02]  /*9db0*/  MUFU.EX2 R183, R4 ;  /* 0x0000000400b77308 */ /* 0x0003e40000000800 */
[----:B-1----:R-:W-:Y:S08]  /*9dc0*/  FFMA.FTZ R4, R29, c[0x0][0x23c], -R64 ;  /* 0x00008f001d047a23 */ /* 0x002ff00000010840 */
[----:B------:R1:W-:Y:S02]  /*9dd0*/  MUFU.EX2 R244, R4 ;  /* 0x0000000400f47308 */ /* 0x0003e40000000800 */
[--C-:B-1----:R-:W-:Y:S08]  /*9de0*/  FFMA.FTZ R4, R30, c[0x0][0x23c], -R66.reuse ;  /* 0x00008f001e047a23 */ /* 0x102ff00000010842 */
[----:B------:R1:W-:Y:S10]  /*9df0*/  MUFU.EX2 R30, R6 ;  /* 0x00000006001e7308 */ /* 0x0003f40000000800 */
[----:B------:R3:W-:Y:S01]  /*9e00*/  MUFU.EX2 R217, R4 ;  /* 0x0000000400d97308 */ /* 0x0007e20000000800 */
[----:B-1----:R-:W-:Y:S01]  /*9e10*/  FMUL.FTZ R6, R41, R142 ;  /* 0x0000008e29067220 */ /* 0x002fe20000410000 */
[----:B--2---:R-:W-:Y:S01]  /*9e20*/  MOV R142, R24 ;  /* 0x00000018008e7202 */ /* 0x004fe20000000f00 */
[----:B------:R-:W-:Y:S02]  /*9e30*/  FFMA.FTZ R24, R98, c[0x0][0x23c], -R65 ;  /* 0x00008f0062187a23 */ /* 0x000fe40000010841 */
[----:B---3--:R-:W-:Y:S05]  /*9e40*/  FFMA.FTZ R4, R31, c[0x0][0x23c], -R66 ;  /* 0x00008f001f047a23 */ /* 0x008fea0000010842 */
        /* <DEDUP_REMOVED lines=16> */
[----:B------:R-:W-:Y:S06]  /*9f50*/  FMUL.FTZ R18, R41, R150 ;  /* 0x0000009629127220 */ /* 0x000fec0000410000 */
[----:B------:R2:W-:Y:S01]  /*9f60*/  MUFU.EX2 R210, R4 ;  /* 0x0000000400d27308 */ /* 0x0005e20000000800 */
[----:B------:R-:W3:Y:S04]  /*9f70*/  LDL.LU R150, [R1+0x8] ;  /* 0x0000080001967983 */ /* 0x000ee80000300800 */
[----:B------:R-:W4:Y:S01]  /*9f80*/  LDL.LU R151, [R1+0xc] ;  /* 0x00000c0001977983 */ /* 0x000f220000300800 */
[--C-:B--2---:R-:W-:Y:S02]  /*9f90*/  FFMA.FTZ R4, R17, c[0x0][0x23c], -R66.reuse ;  /* 0x00008f0011047a23 */ /* 0x104fe40000010842 */
[--C-:B------:R-:W-:Y:S02]  /*9fa0*/  FFMA.FTZ R17, R96, c[0x0][0x23c], -R43.reuse ;  /* 0x00008f0060117a23 */ /* 0x100fe4000001082b */
[----:B------:R2:W-:Y:S10]  /*9fb0*/  MUFU.EX2 R182, R4 ;  /* 0x0000000400b67308 */ /* 0x0005f40000000800 */
[----:B------:R5:W-:Y:S01]  /*9fc0*/  MUFU.EX2 R176, R17 ;  /* 0x0000001100b07308 */ /* 0x000be20000000800 */
[----:B--2---:R-:W-:Y:S02]  /*9fd0*/  FFMA.FTZ R4, R16, c[0x0][0x23c], -R66 ;  /* 0x00008f0010047a23 */ /* 0x004fe40000010842 */
[C---:B------:R-:W-:Y:S01]  /*9fe0*/  FMUL.FTZ R16, R42.reuse, R148 ;  /* 0x000000942a107220 */ /* 0x040fe20000410000 */
[----:B------:R-:W-:Y:S06]  /*9ff0*/  MOV R148, R127 ;  /* 0x0000007f00947202 */ /* 0x000fec0000000f00 */
[----:B------:R2:W-:Y:S01]  /*a000*/  MUFU.EX2 R203, R4 ;  /* 0x0000000400cb7308 */ /* 0x0005e20000000800 */
[----:B-----5:R-:W-:Y:S01]  /*a010*/  FMUL.FTZ R17, R42, R149 ;  /* 0x000000952a117220 */ /* 0x020fe20000410000 */
[----:B------:R-:W-:Y:S08]  /*a020*/  MOV R149, R126 ;  /* 0x0000007e00957202 */ /* 0x000ff00000000f00 */
        /* <DEDUP_REMOVED lines=15> */
[--C-:B-----5:R-:W-:Y:S02]  /*a120*/  FFMA.FTZ R4, R13, c[0x0][0x23c], -R65.reuse ;  /* 0x00008f000d047a23 */ /* 0x120fe40000010841 */
[----:B------:R-:W-:Y:S01]  /*a130*/  FMUL.FTZ R13, R2, R145 ;  /* 0x00000091020d7220 */ /* 0x000fe20000410000 */
[----:B------:R-:W-:Y:S05]  /*a140*/  MOV R145, R30 ;  /* 0x0000001e00917202 */ /* 0x000fea0000000f00 */
[----:B------:R5:W-:Y:S01]  /*a150*/  MUFU.EX2 R246, R4 ;  /* 0x0000000400f67308 */ /* 0x000be20000000800 */
[--C-:B------:R-:W-:Y:S09]  /*a160*/  FFMA.FTZ R30, R88, c[0x0][0x23c], -R64.reuse ;  /* 0x00008f00581e7a23 */ /* 0x100ff20000010840 */
[----:B------:R1:W-:Y:S01]  /*a170*/  MUFU.EX2 R133, R30 ;  /* 0x0000001e00857308 */ /* 0x0003e20000000800 */
[----:B-----5:R-:W-:Y:S02]  /*a180*/  FFMA.FTZ R4, R67, c[0x0][0x23c], -R65 ;  /* 0x00008f0043047a23 */ /* 0x020fe40000010841 */
[--C-:B------:R-:W-:Y:S07]  /*a190*/  FFMA.FTZ R67, R117, c[0x0][0x23c], -R43.reuse ;  /* 0x00008f0075437a23 */ /* 0x100fee000001082b */
[----:B------:R5:W2:Y:S01]  /*a1a0*/  MUFU.EX2 R25, R4 ;  /* 0x0000000400197308 */ /* 0x000aa20000000800 */
[----:B-1----:R-:W-:Y:S09]  /*a1b0*/  FMUL.FTZ R30, R0, R162 ;  /* 0x000000a2001e7220 */ /* 0x002ff20000410000 */
[----:B------:R-:W-:Y:S01]  /*a1c0*/  MUFU.EX2 R78, R67 ;  /* 0x00000043004e7308 */ /* 0x000fe20000000800 */
[--C-:B-----5:R-:W-:Y:S01]  /*a1d0*/  FFMA.FTZ R4, R56, c[0x0][0x23c], -R64.reuse ;  /* 0x00008f0038047a23 */ /* 0x120fe20000010840 */
[----:B--2---:R-:W-:Y:S01]  /*a1e0*/  MOV R141, R25 ;  /* 0x00000019008d7202 */ /* 0x004fe20000000f00 */
[----:B------:R-:W-:Y:S07]  /*a1f0*/  FMUL.FTZ R25, R2, R157 ;  /* 0x0000009d02197220 */ /* 0x000fee0000410000 */
[----:B------:R1:W-:Y:S02]  /*a200*/  MUFU.EX2 R199, R4 ;  /* 0x0000000400c77308 */ /* 0x0003e40000000800 */
[----:B-1----:R-:W-:Y:S08]  /*a210*/  FFMA.FTZ R4, R57, c[0x0][0x23c], -R64 ;  /* 0x00008f0039047a23 */ /* 0x002ff00000010840 */
[----:B------:R1:W-:Y:S02]  /*a220*/  MUFU.EX2 R218, R4 ;  /* 0x0000000400da7308 */ /* 0x0003e40000000800 */
[--C-:B-1----:R-:W-:Y:S08]  /*a230*/  FFMA.FTZ R4, R58, c[0x0][0x23c], -R66.reuse ;  /* 0x00008f003a047a23 */ /* 0x102ff00000010842 */
[----:B------:R1:W-:Y:S02]  /*a240*/  MUFU.EX2 R177, R4 ;  /* 0x0000000400b17308 */ /* 0x0003e40000000800 */
[----:B-1----:R-:W-:Y:S02]  /*a250*/  FFMA.FTZ R4, R59, c[0x0][0x23c], -R66 ;  /* 0x00008f003b047a23 */ /* 0x002fe40000010842 */
[----:B------:R-:W1:Y:S06]  /*a260*/  LDSM.16.MT88.4 R56, [R186+0x4400] ;  /* 0x00440000ba38783b */ /* 0x000e6c0000004200 */
[----:B------:R2:W-:Y:S02]  /*a270*/  MUFU.EX2 R207, R4 ;  /* 0x0000000400cf7308 */ /* 0x0005e40000000800 */
[----:B--2---:R-:W-:Y:S08]  /*a280*/  FFMA.FTZ R4, R61, c[0x0][0x23c], -R64 ;  /* 0x00008f003d047a23 */ /* 0x004ff00000010840 */
[----:B------:R2:W-:Y:S02]  /*a290*/  MUFU.EX2 R234, R4 ;  /* 0x0000000400ea7308 */ /* 0x0005e40000000800 */
[--C-:B--2---:R-:W-:Y:S08]  /*a2a0*/  FFMA.FTZ R4, R62, c[0x0][0x23c], -R66.reuse ;  /* 0x00008f003e047a23 */ /* 0x104ff00000010842 */
[----:B------:R2:W-:Y:S02]  /*a2b0*/  MUFU.EX2 R216, R4 ;  /* 0x0000000400d87308 */ /* 0x0005e40000000800 */
[----:B--2---:R-:W-:Y:S02]  /*a2c0*/  FFMA.FTZ R4, R63, c[0x0][0x23c], -R66 ;  /* 0x00008f003f047a23 */ /* 0x004fe40000010842 */
[----:B------:R-:W2:Y:S06]  /*a2d0*/  LDSM.16.MT88.4 R60, [R185+0x4800] ;  /* 0x00480000b93c783b */ /* 0x000eac0000004200 */
[----:B------:R5:W-:Y:S02]  /*a2e0*/  MUFU.EX2 R225, R4 ;  /* 0x0000000400e17308 */ /* 0x000be40000000800 */
[--C-:B-----5:R-:W-:Y:S02]  /*a2f0*/  FFMA.FTZ R4, R69, c[0x0][0x23c], -R43.reuse ;  /* 0x00008f0045047a23 */ /* 0x120fe4000001082b */
[----:B------:R-:W-:Y:S06]  /*a300*/  FFMA.FTZ R69, R128, c[0x0][0x23c], -R43 ;  /* 0x00008f0080457a23 */ /* 0x000fec000001082b */
[----:B------:R5:W-:Y:S10]  /*a310*/  MUFU.EX2 R26, R4 ;  /* 0x00000004001a7308 */ /* 0x000bf40000000800 */
[----:B------:R-:W-:Y:S01]  /*a320*/  MUFU.EX2 R69, R69 ;  /* 0x0000004500457308 */ /* 0x000fe20000000800 */
[--C-:B-----5:R-:W-:Y:S02]  /*a330*/  FFMA.FTZ R4, R71, c[0x0][0x23c], -R65.reuse ;  /* 0x00008f0047047a23 */ /* 0x120fe40000010841 */
[--C-:B------:R-:W-:Y:S07]  /*a340*/  FFMA.FTZ R71, R130, c[0x0][0x23c], -R65.reuse ;  /* 0x00008f0082477a23 */ /* 0x100fee0000010841 */
[----:B------:R5:W1:Y:S10]  /*a350*/  MUFU.EX2 R27, R4 ;  /* 0x00000004001b7308 */ /* 0x000a740000000800 */
[----:B------:R-:W-:Y:S01]  /*a360*/  MUFU.EX2 R71, R71 ;  /* 0x0000004700477308 */ /* 0x000fe20000000800 */
[--C-:B-----5:R-:W-:Y:S01]  /*a370*/  FFMA.FTZ R4, R82, c[0x0][0x23c], -R65.reuse ;  /* 0x00008f0052047a23 */ /* 0x120fe20000010841 */
[----:B-1----:R-:W-:Y:S01]  /*a380*/  MOV R138, R27 ;  /* 0x0000001b008a7202 */ /* 0x002fe20000000f00 */
[----:B------:R-:W-:Y:S07]  /*a390*/  FMUL.FTZ R27, R0, R159 ;  /* 0x0000009f001b7220 */ /* 0x000fee0000410000 */
[----:B------:R1:W5:Y:S02]  /*a3a0*/  MUFU.EX2 R29, R4 ;  /* 0x00000004001d7308 */ /* 0x0003640000000800 */
[----:B-1----:R-:W-:Y:S01]  /*a3b0*/  FFMA.FTZ R4, R83, c[0x0][0x23c], -R65 ;  /* 0x00008f0053047a23 */ /* 0x002fe20000010841 */
[----:B-----5:R-:W-:Y:S01]  /*a3c0*/  MOV R136, R29 ;  /* 0x0000001d00887202 */ /* 0x020fe20000000f00 */
[----:B------:R-:W-:Y:S06]  /*a3d0*/  FMUL.FTZ R29, R2, R161 ;  /* 0x000000a1021d7220 */ /* 0x000fec0000410000 */
[----:B------:R1:W5:Y:S02]  /*a3e0*/  MUFU.EX2 R31, R4 ;  /* 0x00000004001f7308 */ /* 0x0003640000000800 */
[--C-:B-1----:R-:W-:Y:S01]  /*a3f0*/  FFMA.FTZ R4, R72, c[0x0][0x23c], -R64.reuse ;  /* 0x00008f0048047a23 */ /* 0x102fe20000010840 */
[----:B-----5:R-:W-:Y:S01]  /*a400*/  MOV R144, R31 ;  /* 0x0000001f00907202 */ /* 0x020fe20000000f00 */
[----:B------:R-:W-:Y:S06]  /*a410*/  FMUL.FTZ R31, R0, R163 ;  /* 0x000000a3001f7220 */ /* 0x000fec0000410000 */
[----:B------:R1:W-:Y:S01]  /*a420*/  MUFU.EX2 R213, R4 ;  /* 0x0000000400d57308 */ /* 0x0003e20000000800 */
[--C-:B------:R-:W-:Y:S09]  /*a430*/  FFMA.FTZ R72, R120, c[0x0][0x23c], -R64.reuse ;  /* 0x00008f0078487a23 */ /* 0x100ff20000010840 */
[----:B------:R-:W-:Y:S01]  /*a440*/  MUFU.EX2 R72, R72 ;  /* 0x0000004800487308 */ /* 0x000fe20000000800 */
[--C-:B-1----:R-:W-:Y:S02]  /*a450*/  FFMA.FTZ R4, R73, c[0x0][0x23c], -R64.reuse ;  /* 0x00008f0049047a23 */ /* 0x102fe40000010840 */
[----:B------:R-:W-:Y:S07]  /*a460*/  FFMA.FTZ R73, R121, c[0x0][0x23c], -R64 ;  /* 0x00008f0079497a23 */ /* 0x000fee0000010840 */
[----:B------:R1:W-:Y:S10]  /*a470*/  MUFU.EX2 R233, R4 ;  /* 0x0000000400e97308 */ /* 0x0003f40000000800 */
[----:B------:R-:W-:Y:S01]  /*a480*/  MUFU.EX2 R73, R73 ;  /* 0x0000004900497308 */ /* 0x000fe20000000800 */
[--C-:B-1----:R-:W-:Y:S02]  /*a490*/  FFMA.FTZ R4, R74, c[0x0][0x23c], -R66.reuse ;  /* 0x00008f004a047a23 */ /* 0x102fe40000010842 */
[--C-:B------:R-:W-:Y:S07]  /*a4a0*/  FFMA.FTZ R74, R122, c[0x0][0x23c], -R66.reuse ;  /* 0x00008f007a4a7a23 */ /* 0x100fee0000010842 */
[----:B------:R1:W-:Y:S10]  /*a4b0*/  MUFU.EX2 R205, R4 ;  /* 0x0000000400cd7308 */ /* 0x0003f40000000800 */
[----:B------:R-:W-:Y:S01]  /*a4c0*/  MUFU.EX2 R74, R74 ;  /* 0x0000004a004a7308 */ /* 0x000fe20000000800 */
[--C-:B-1----:R-:W-:Y:S02]  /*a4d0*/  FFMA.FTZ R4, R75, c[0x0][0x23c], -R66.reuse ;  /* 0x00008f004b047a23 */ /* 0x102fe40000010842 */
[----:B------:R-:W-:Y:S07]  /*a4e0*/  FFMA.FTZ R75, R123, c[0x0][0x23c], -R66 ;  /* 0x00008f007b4b7a23 */ /* 0x000fee0000010842 */
[----:B------:R1:W-:Y:S10]  /*a4f0*/  MUFU.EX2 R224, R4 ;  /* 0x0000000400e07308 */ /* 0x0003f40000000800 */
[----:B------:R-:W5:Y:S01]  /*a500*/  MUFU.EX2 R75, R75 ;  /* 0x0000004b004b7308 */ /* 0x000f620000000800 */
[--C-:B-1----:R-:W-:Y:S02]  /*a510*/  FFMA.FTZ R4, R76, c[0x0][0x23c], -R64.reuse ;  /* 0x00008f004c047a23 */ /* 0x102fe40000010840 */
[--C-:B------:R-:W-:Y:S07]  /*a520*/  FFMA.FTZ R76, R124, c[0x0][0x23c], -R64.reuse ;  /* 0x00008f007c4c7a23 */ /* 0x100fee0000010840 */
[----:B------:R1:W-:Y:S01]  /*a530*/  MUFU.EX2 R230, R4 ;  /* 0x0000000400e67308 */ /* 0x0003e20000000800 */
[----:B-----5:R-:W-:Y:S09]  /*a540*/  F2FP.PACK_AB R161, R75, R74 ;  /* 0x0000004a4ba1723e */ /* 0x020ff200000000ff */
[----:B------:R-:W-:Y:S01]  /*a550*/  MUFU.EX2 R76, R76 ;  /* 0x0000004c004c7308 */ /* 0x000fe20000000800 */
[----:B-1----:R-:W-:Y:S02]  /*a560*/  FFMA.FTZ R4, R77, c[0x0][0x23c], -R64 ;  /* 0x00008f004d047a23 */ /* 0x002fe40000010840 */
[--C-:B------:R-:W-:Y:S07]  /*a570*/  FFMA.FTZ R77, R40, c[0x0][0x23c], -R66.reuse ;  /* 0x00008f00284d7a23 */ /* 0x100fee0000010842 */
[----:B------:R1:W-:Y:S10]  /*a580*/  MUFU.EX2 R232, R4 ;  /* 0x0000000400e87308 */ /* 0x0003f40000000800 */
[----:B------:R-:W-:Y:S01]  /*a590*/  MUFU.EX2 R77, R77 ;  /* 0x0000004d004d7308 */ /* 0x000fe20000000800 */
[----:B-1----:R-:W-:Y:S09]  /*a5a0*/  FFMA.FTZ R4, R79, c[0x0][0x23c], -R66 ;  /* 0x00008f004f047a23 */ /* 0x002ff20000010842 */
[----:B------:R1:W-:Y:S02]  /*a5b0*/  MUFU.EX2 R223, R4 ;  /* 0x0000000400df7308 */ /* 0x0003e40000000800 */
[--C-:B-1----:R-:W-:Y:S08]  /*a5c0*/  FFMA.FTZ R4, R84, c[0x0][0x23c], -R43.reuse ;  /* 0x00008f0054047a23 */ /* 0x102ff0000001082b */
[----:B------:R1:W5:Y:S02]  /*a5d0*/  MUFU.EX2 R221, R4 ;  /* 0x0000000400dd7308 */ /* 0x0003640000000800 */
[----:B-1----:R-:W-:Y:S01]  /*a5e0*/  FMUL.FTZ R4, R42, R140 ;  /* 0x0000008c2a047220 */ /* 0x002fe20000410000 */
[----:B-----5:R-:W-:Y:S02]  /*a5f0*/  F2FP.PACK_AB R40, R229, R221 ;  /* 0x000000dde528723e */ /* 0x020fe400000000ff */
[----:B------:R-:W-:Y:S01]  /*a600*/  MOV R140, R26 ;  /* 0x0000001a008c7202 */ /* 0x000fe20000000f00 */
[C---:B------:R-:W-:Y:S02]  /*a610*/  FMUL.FTZ R26, R0.reuse, R158 ;  /* 0x0000009e001a7220 */ /* 0x040fe40000410000 */
[----:B---3--:R-:W-:Y:S01]  /*a620*/  FFMA.FTZ R0, R0, R150, R134 ;  /* 0x0000009600007223 */ /* 0x008fe20000010086 */
[-C--:B------:R-:W-:Y:S05]  /*a630*/  HMMA.16816.F32 R4, R44, R20.reuse, R4 ;  /* 0x000000142c04723c */ /* 0x080fea0000001804 */
[----:B------:R-:W-:Y:S01]  /*a640*/  FADD.FTZ R0, R171, R0 ;  /* 0x00000000ab007221 */ /* 0x000fe20000010000 */
[----:B------:R-:W-:Y:S02]  /*a650*/  MOV R134, R36 ;  /* 0x0000002400867202 */ /* 0x000fe40000000f00 */
[C---:B------:R-:W-:Y:S04]  /*a660*/  HMMA.16816.F32 R8, R32.reuse, R20, R8 ;  /* 0x000000142008723c */ /* 0x040fe80000001808 */
[----:B------:R-:W-:Y:S03]  /*a670*/  FADD.FTZ R0, R174, R0 ;  /* 0x00000000ae007221 */ /* 0x000fe60000010000 */
[----:B------:R-:W-:Y:S01]  /*a680*/  FFMA.FTZ R20, R97, c[0x0][0x23c], -R43 ;  /* 0x00008f0061147a23 */ /* 0x000fe2000001082b */
[-C--:B------:R-:W-:Y:S03]  /*a690*/  HMMA.16816.F32 R12, R32, R22.reuse, R12 ;  /* 0x00000016200c723c */ /* 0x080fe6000000180c */
[----:B------:R1:W3:Y:S01]  /*a6a0*/  MUFU.EX2 R170, R20 ;  /* 0x0000001400aa7308 */ /* 0x0002e20000000800 */
[C---:B------:R-:W-:Y:S04]  /*a6b0*/  FMUL.FTZ R21, R42.reuse, R153 ;  /* 0x000000992a157220 */ /* 0x040fe80000410000 */
[C---:B------:R-:W-:Y:S05]  /*a6c0*/  HMMA.16816.F32 R16, R44.reuse, R22, R16 ;  /* 0x000000162c10723c */ /* 0x040fea0000001810 */
[----:B------:R5:W-:Y:S02]  /*a6d0*/  MUFU.EX2 R153, R24 ;  /* 0x0000001800997308 */ /* 0x000be40000000800 */
[C---:B------:R-:W-:Y:S02]  /*a6e0*/  FMUL.FTZ R22, R41.reuse, R154 ;  /* 0x0000009a29167220 */ /* 0x040fe40000410000 */
[----:B------:R-:W-:Y:S01]  /*a6f0*/  FMUL.FTZ R23, R41, R155 ;  /* 0x0000009b29177220 */ /* 0x000fe20000410000 */
[----:B------:R-:W3:Y:S04]  /*a700*/  LDL.LU R154, [R1+0x4] ;  /* 0x00000400019a7983 */ /* 0x000ee80000300800 */
[----:B------:R-:W3:Y:S01]  /*a710*/  LDL.LU R155, [R1] ;  /* 0x00000000019b7983 */ /* 0x000ee20000300800 */
[----:B-1----:R-:W-:Y:S02]  /*a720*/  FMUL.FTZ R20, R42, R152 ;  /* 0x000000982a147220 */ /* 0x002fe40000410000 */
[----:B------:R1:W-:Y:S05]  /*a730*/  MUFU.EX2 R152, R28 ;  /* 0x0000001c00987308 */ /* 0x0003ea0000000800 */
[-C--:B------:R-:W-:Y:S03]  /*a740*/  HMMA.16816.F32 R20, R44, R48.reuse, R20 ;  /* 0x000000302c14723c */ /* 0x080fe60000001814 */
[C---:B-----5:R-:W-:Y:S07]  /*a750*/  FMUL.FTZ R24, R2.reuse, R156 ;  /* 0x0000009c02187220 */ /* 0x060fee0000410000 */
[C---:B------:R-:W-:Y:S07]  /*a760*/  HMMA.16816.F32 R24, R32.reuse, R48, R24 ;  /* 0x000000302018723c */ /* 0x040fee0000001818 */
[----:B------:R-:W-:Y:S01]  /*a770*/  FFMA.FTZ R48, R89, c[0x0][0x23c], -R64 ;  /* 0x00008f0059307a23 */ /* 0x000fe20000010840 */
[----:B------:R-:W-:Y:S01]  /*a780*/  F2FP.PACK_AB R49, R183, R168 ;  /* 0x000000a8b731723e */ /* 0x000fe200000000ff */
[C---:B-1----:R-:W-:Y:S02]  /*a790*/  FMUL.FTZ R28, R2.reuse, R160 ;  /* 0x000000a0021c7220 */ /* 0x042fe40000410000 */
[----:B------:R1:W-:Y:S01]  /*a7a0*/  MUFU.EX2 R132, R48 ;  /* 0x0000003000847308 */ /* 0x0003e20000000800 */
[----:B----4-:R-:W-:Y:S01]  /*a7b0*/  FFMA.FTZ R2, R2, R151, R135 ;  /* 0x0000009702027223 */ /* 0x010fe20000010087 */
[----:B------:R-:W-:Y:S02]  /*a7c0*/  F2FP.PACK_AB R160, R73, R72 ;  /* 0x0000004849a0723e */ /* 0x000fe400000000ff */
[----:B------:R-:W-:Y:S01]  /*a7d0*/  MOV R135, R3 ;  /* 0x0000000300877202 */ /* 0x000fe20000000f00 */
[-C--:B------:R-:W-:Y:S07]  /*a7e0*/  HMMA.16816.F32 R28, R32, R50.reuse, R28 ;  /* 0x00000032201c723c */ /* 0x080fee000000181c */
[C---:B------:R-:W-:Y:S02]  /*a7f0*/  FMUL.FTZ R32, R42.reuse, R164 ;  /* 0x000000a42a207220 */ /* 0x040fe40000410000 */
[----:B------:R-:W-:Y:S03]  /*a800*/  FMUL.FTZ R33, R42, R165 ;  /* 0x000000a52a217220 */ /* 0x000fe60000410000 */
[C---:B------:R-:W-:Y:S01]  /*a810*/  FMUL.FTZ R34, R41.reuse, R166 ;  /* 0x000000a629227220 */ /* 0x040fe20000410000 */
[----:B------:R-:W-:Y:S01]  /*a820*/  F2FP.PACK_AB R166, R70, R69 ;  /* 0x0000004546a6723e */ /* 0x000fe200000000ff */
        /* <DEDUP_REMOVED lines=37> */
[-C--:B--2---:R-:W-:Y:S01]  /*aa80*/  HMMA.16816.F32 R4, R44, R60.reuse, R4 ;  /* 0x0000003c2c04723c */ /* 0x084fe20000001804 */
[----:B------:R1:W-:Y:S02]  /*aa90*/  MUFU.EX2 R96, R52 ;  /* 0x0000003400607308 */ /* 0x0003e40000000800 */
[----:B----4-:R-:W-:Y:S08]  /*aaa0*/  FFMA.FTZ R48, R102, c[0x0][0x23c], -R65 ;  /* 0x00008f0066307a23 */ /* 0x010ff00000010841 */
[----:B------:R2:W-:Y:S01]  /*aab0*/  MUFU.EX2 R93, R48 ;  /* 0x00000030005d7308 */ /* 0x0005e20000000800 */
[--C-:B-----5:R-:W-:Y:S09]  /*aac0*/  FFMA.FTZ R56, R112, c[0x0][0x23c], -R43.reuse ;  /* 0x00008f0070387a23 */ /* 0x120ff2000001082b */
[----:B------:R4:W-:Y:S01]  /*aad0*/  MUFU.EX2 R91, R56 ;  /* 0x00000038005b7308 */ /* 0x0009e20000000800 */
[--C-:B-1----:R-:W-:Y:S09]  /*aae0*/  FFMA.FTZ R52, R100, c[0x0][0x23c], -R43.reuse ;  /* 0x00008f0064347a23 */ /* 0x102ff2000001082b */
[----:B------:R1:W-:Y:S01]  /*aaf0*/  MUFU.EX2 R95, R52 ;  /* 0x00000034005f7308 */ /* 0x0003e20000000800 */
[----:B--2---:R-:W-:Y:S07]  /*ab00*/  F2FP.PACK_AB R48, R210, R178 ;  /* 0x000000b2d230723e */ /* 0x004fee00000000ff */
[C---:B------:R-:W-:Y:S01]  /*ab10*/  HMMA.16816.F32 R8, R48.reuse, R60, R8 ;  /* 0x0000003c3008723c */ /* 0x040fe20000001808 */
[----:B----4-:R-:W-:Y:S06]  /*ab20*/  LDSM.16.MT88.4 R56, [R185+0x4c00] ;  /* 0x004c0000b938783b */ /* 0x010fec0000004200 */
[----:B------:R-:W-:Y:S01]  /*ab30*/  FFMA.FTZ R60, R113, c[0x0][0x23c], -R43 ;  /* 0x00008f00713c7a23 */ /* 0x000fe2000001082b */
[-C--:B------:R-:W-:Y:S03]  /*ab40*/  HMMA.16816.F32 R12, R48, R62.reuse, R12 ;  /* 0x0000003e300c723c */ /* 0x080fe6000000180c */
[----:B------:R2:W-:Y:S01]  /*ab50*/  MUFU.EX2 R90, R60 ;  /* 0x0000003c005a7308 */ /* 0x0005e20000000800 */
[----:B-1----:R-:W1:Y:S04]  /*ab60*/  LDSM.16.MT88.4 R52, [R186+0x4800] ;  /* 0x00480000ba34783b */ /* 0x002e680000004200 */
[C---:B------:R-:W-:Y:S04]  /*ab70*/  HMMA.16816.F32 R16, R44.reuse, R62, R16 ;  /* 0x0000003e2c10723c */ /* 0x040fe80000001810 */
[--C-:B--2---:R-:W-:Y:S04]  /*ab80*/  FFMA.FTZ R60, R114, c[0x0][0x23c], -R65.reuse ;  /* 0x00008f00723c7a23 */ /* 0x104fe80000010841 */
[----:B------:R2:W-:Y:S01]  /*ab90*/  MUFU.EX2 R89, R60 ;  /* 0x0000003c00597308 */ /* 0x0005e20000000800 */
[-C--:B-1----:R-:W-:Y:S08]  /*aba0*/  HMMA.16816.F32 R20, R44, R52.reuse, R20 ;  /* 0x000000342c14723c */ /* 0x082ff00000001814 */
[C---:B------:R-:W-:Y:S01]  /*abb0*/  HMMA.16816.F32 R24, R48.reuse, R52, R24 ;  /* 0x000000343018723c */ /* 0x040fe20000001818 */
[----:B--2---:R-:W1:Y:S06]  /*abc0*/  LDSM.16.MT88.4 R60, [R186+0x4c00] ;  /* 0x004c0000ba3c783b */ /* 0x004e6c0000004200 */
[----:B------:R-:W-:Y:S01]  /*abd0*/  FFMA.FTZ R52, R115, c[0x0][0x23c], -R65 ;  /* 0x00008f0073347a23 */ /* 0x000fe20000010841 */
[-C--:B------:R-:W-:Y:S03]  /*abe0*/  HMMA.16816.F32 R28, R48, R54.reuse, R28 ;  /* 0x00000036301c723c */ /* 0x080fe6000000181c */
[----:B------:R2:W-:Y:S04]  /*abf0*/  MUFU.EX2 R88, R52 ;  /* 0x0000003400587308 */ /* 0x0005e80000000800 */
        /* <DEDUP_REMOVED lines=10> */
[----:B--2---:R-:W-:Y:S04]  /*aca0*/  FFMA.FTZ R52, R106, c[0x0][0x23c], -R66 ;  /* 0x00008f006a347a23 */ /* 0x004fe80000010842 */
[-C--:B------:R-:W-:Y:S01]  /*acb0*/  HMMA.16816.F32 R4, R44, R56.reuse, R4 ;  /* 0x000000382c04723c */ /* 0x080fe20000001804 */
[----:B------:R2:W-:Y:S02]  /*acc0*/  MUFU.EX2 R85, R52 ;  /* 0x0000003400557308 */ /* 0x0005e40000000800 */
[----:B----4-:R-:W-:Y:S08]  /*acd0*/  FFMA.FTZ R48, R105, c[0x0][0x23c], -R64 ;  /* 0x00008f0069307a23 */ /* 0x010ff00000010840 */
[----:B------:R4:W-:Y:S01]  /*ace0*/  MUFU.EX2 R86, R48 ;  /* 0x0000003000567308 */ /* 0x0009e20000000800 */
[--C-:B--2---:R-:W-:Y:S09]  /*acf0*/  FFMA.FTZ R52, R107, c[0x0][0x23c], -R66.reuse ;  /* 0x00008f006b347a23 */ /* 0x104ff20000010842 */
[----:B------:R2:W-:Y:S01]  /*ad00*/  MUFU.EX2 R84, R52 ;  /* 0x0000003400547308 */ /* 0x0005e20000000800 */
[----:B----4-:R-:W-:Y:S07]  /*ad10*/  F2FP.PACK_AB R48, R218, R199 ;  /* 0x000000c7da30723e */ /* 0x010fee00000000ff */
[C---:B------:R-:W-:Y:S07]  /*ad20*/  HMMA.16816.F32 R8, R48.reuse, R56, R8 ;  /* 0x000000383008723c */ /* 0x040fee0000001808 */
[----:B------:R-:W-:Y:S01]  /*ad30*/  FFMA.FTZ R56, R110, c[0x0][0x23c], -R66 ;  /* 0x00008f006e387a23 */ /* 0x000fe20000010842 */
[-C--:B------:R-:W-:Y:S03]  /*ad40*/  HMMA.16816.F32 R12, R48, R58.reuse, R12 ;  /* 0x0000003a300c723c */ /* 0x080fe6000000180c */
[----:B------:R4:W-:Y:S01]  /*ad50*/  MUFU.EX2 R81, R56 ;  /* 0x0000003800517308 */ /* 0x0009e20000000800 */
[----:B--2---:R-:W-:Y:S04]  /*ad60*/  FFMA.FTZ R52, R108, c[0x0][0x23c], -R64 ;  /* 0x00008f006c347a23 */ /* 0x004fe80000010840 */
[C---:B------:R-:W-:Y:S05]  /*ad70*/  HMMA.16816.F32 R16, R44.reuse, R58, R16 ;  /* 0x0000003a2c10723c */ /* 0x040fea0000001810 */
[----:B------:R2:W-:Y:S03]  /*ad80*/  MUFU.EX2 R83, R52 ;  /* 0x0000003400537308 */ /* 0x0005e60000000800 */
[-C--:B-1----:R-:W-:Y:S08]  /*ad90*/  HMMA.16816.F32 R20, R44, R60.reuse, R20 ;  /* 0x0000003c2c14723c */ /* 0x082ff00000001814 */
[C---:B------:R-:W-:Y:S01]  /*ada0*/  HMMA.16816.F32 R24, R48.reuse, R60, R24 ;  /* 0x0000003c3018723c */ /* 0x040fe20000001818 */
[----:B----4-:R-:W-:Y:S06]  /*adb0*/  LDSM.16.MT88.4 R56, [R186+0x5000] ;  /* 0x00500000ba38783b */ /* 0x010fec0000004200 */
[----:B------:R-:W-:Y:S01]  /*adc0*/  FFMA.FTZ R60, R111, c[0x0][0x23c], -R66 ;  /* 0x00008f006f3c7a23 */ /* 0x000fe20000010842 */
[-C--:B------:R-:W-:Y:S03]  /*add0*/  HMMA.16816.F32 R28, R48, R62.reuse, R28 ;  /* 0x0000003e301c723c */ /* 0x080fe6000000181c */
[----:B------:R-:W-:Y:S01]  /*ade0*/  MUFU.EX2 R80, R60 ;  /* 0x0000003c00507308 */ /* 0x000fe20000000800 */
[----:B------:R-:W-:Y:S02]  /*adf0*/  FFMA.FTZ R61, R116, c[0x0][0x23c], -R43 ;  /* 0x00008f00743d7a23 */ /* 0x000fe4000001082b */
[----:B--2---:R-:W-:Y:S01]  /*ae00*/  FFMA.FTZ R52, R109, c[0x0][0x23c], -R64 ;  /* 0x00008f006d347a23 */ /* 0x004fe20000010840 */
[----:B------:R-:W-:Y:S01]  /*ae10*/  F2FP.PACK_AB R48, R233, R213 ;  /* 0x000000d5e930723e */ /* 0x000fe200000000ff */
[----:B------:R-:W-:Y:S04]  /*ae20*/  HMMA.16816.F32 R32, R44, R62, R32 ;  /* 0x0000003e2c20723c */ /* 0x000fe80000001820 */
[----:B------:R-:W-:Y:S01]  /*ae30*/  F2FP.PACK_AB R49, R224, R205 ;  /* 0x000000cde031723e */ /* 0x000fe200000000ff */
[----:B------:R1:W-:Y:S01]  /*ae40*/  MUFU.EX2 R82, R52 ;  /* 0x0000003400527308 */ /* 0x0003e20000000800 */
[----:B------:R-:W-:Y:S01]  /*ae50*/  F2FP.PACK_AB R50, R232, R230 ;  /* 0x000000e6e832723e */ /* 0x000fe200000000ff */
[----:B------:R-:W-:Y:S01]  /*ae60*/  FFMA.FTZ R43, R118, c[0x0][0x23c], -R65 ;  /* 0x00008f00762b7a23 */ /* 0x000fe20000010841 */
[----:B------:R-:W-:Y:S01]  /*ae70*/  F2FP.PACK_AB R44, R140, R222 ;  /* 0x000000de8c2c723e */ /* 0x000fe200000000ff */
[----:B------:R-:W-:Y:S03]  /*ae80*/  FFMA.FTZ R66, R39, c[0x0][0x23c], -R66 ;  /* 0x00008f0027427a23 */ /* 0x000fe60000010842 */
[----:B------:R-:W-:Y:S01]  /*ae90*/  F2FP.PACK_AB R45, R138, R212 ;  /* 0x000000d48a2d723e */ /* 0x000fe200000000ff */
[----:B---3--:R-:W-:Y:S01]  /*aea0*/  FFMA.FTZ R39, R42, R155, R173 ;  /* 0x0000009b2a277223 */ /* 0x008fe200000100ad */
[----:B------:R-:W-:Y:S01]  /*aeb0*/  F2FP.PACK_AB R46, R145, R137 ;  /* 0x00000089912e723e */ /* 0x000fe200000000ff */
[----:B------:R2:W3:Y:S01]  /*aec0*/  MUFU.EX2 R79, R61 ;  /* 0x0000003d004f7308 */ /* 0x0004e20000000800 */
[----:B------:R-:W-:Y:S01]  /*aed0*/  F2FP.PACK_AB R47, R144, R136 ;  /* 0x00000088902f723e */ /* 0x000fe200000000ff */
[----:B------:R-:W-:Y:S01]  /*aee0*/  FADD.FTZ R39, R238, R39 ;  /* 0x00000027ee277221 */ /* 0x000fe20000010000 */
[----:B------:R-:W-:Y:S01]  /*aef0*/  F2FP.PACK_AB R51, R223, R215 ;  /* 0x000000d7df33723e */ /* 0x000fe200000000ff */
[----:B------:R-:W-:Y:S01]  /*af00*/  FFMA.FTZ R65, R131, c[0x0][0x23c], -R65 ;  /* 0x00008f0083417a23 */ /* 0x000fe20000010841 */
[----:B------:R-:W-:Y:S01]  /*af10*/  F2FP.PACK_AB R42, R170, R176 ;  /* 0x000000b0aa2a723e */ /* 0x000fe200000000ff */
[----:B------:R-:W-:Y:S04]  /*af20*/  FFMA.FTZ R64, R125, c[0x0][0x23c], -R64 ;  /* 0x00008f007d407a23 */ /* 0x000fe80000010840 */
[----:B------:R4:W5:Y:S01]  /*af30*/  MUFU.EX2 R67, R43 ;  /* 0x0000002b00437308 */ /* 0x0009620000000800 */
[----:B-1----:R-:W1:Y:S09]  /*af40*/  LDSM.16.MT88.4 R52, [R185+0x5000] ;  /* 0x00500000b934783b */ /* 0x002e720000004200 */
[----:B------:R-:W5:Y:S01]  /*af50*/  MUFU.EX2 R65, R65 ;  /* 0x0000004100417308 */ /* 0x000f620000000800 */
[----:B--2---:R-:W2:Y:S01]  /*af60*/  LDSM.16.MT88.4 R60, [R185+0x5400] ;  /* 0x00540000b93c783b */ /* 0x004ea20000004200 */
[----:B---3--:R-:W-:Y:S08]  /*af70*/  F2FP.PACK_AB R164, R78, R79 ;  /* 0x0000004f4ea4723e */ /* 0x008ff000000000ff */
[----:B------:R-:W3:Y:S01]  /*af80*/  MUFU.EX2 R64, R64 ;  /* 0x0000004000407308 */ /* 0x000ee20000000800 */
[----:B----4-:R-:W-:Y:S02]  /*af90*/  F2FP.PACK_AB R43, R152, R153 ;  /* 0x00000099982b723e */ /* 0x010fe400000000ff */
[----:B-----5:R-:W-:Y:S07]  /*afa0*/  F2FP.PACK_AB R165, R68, R67 ;  /* 0x0000004344a5723e */ /* 0x020fee00000000ff */
[----:B------:R-:W4:Y:S01]  /*afb0*/  MUFU.EX2 R66, R66 ;  /* 0x0000004200427308 */ /* 0x000f220000000800 */
[----:B------:R-:W-:Y:S01]  /*afc0*/  F2FP.PACK_AB R167, R65, R71 ;  /* 0x0000004741a7723e */ /* 0x000fe200000000ff */
[-C--:B-1----:R-:W-:Y:S03]  /*afd0*/  HMMA.16816.F32 R4, R44, R52.reuse, R4 ;  /* 0x000000342c04723c */ /* 0x082fe60000001804 */
[----:B---3--:R-:W-:Y:S05]  /*afe0*/  F2FP.PACK_AB R162, R64, R76 ;  /* 0x0000004c40a2723e */ /* 0x008fea00000000ff */
[C---:B------:R-:W-:Y:S04]  /*aff0*/  HMMA.16816.F32 R8, R48.reuse, R52, R8 ;  /* 0x000000343008723c */ /* 0x040fe80000001808 */
[----:B----4-:R-:W-:Y:S04]  /*b000*/  F2FP.PACK_AB R163, R66, R77 ;  /* 0x0000004d42a3723e */ /* 0x010fe800000000ff */
[-C--:B------:R-:W-:Y:S08]  /*b010*/  HMMA.16816.F32 R12, R48, R54.reuse, R12 ;  /* 0x00000036300c723c */ /* 0x080ff0000000180c */
[C---:B------:R-:W-:Y:S01]  /*b020*/  HMMA.16816.F32 R16, R44.reuse, R54, R16 ;  /* 0x000000362c10723c */ /* 0x040fe20000001810 */
[----:B------:R-:W1:Y:S07]  /*b030*/  LDSM.16.MT88.4 R52, [R186+0x5400] ;  /* 0x00540000ba34783b */ /* 0x000e6e0000004200 */
[-C--:B------:R-:W-:Y:S08]  /*b040*/  HMMA.16816.F32 R20, R44, R56.reuse, R20 ;  /* 0x000000382c14723c */ /* 0x080ff00000001814 */
[C---:B------:R-:W-:Y:S07]  /*b050*/  HMMA.16816.F32 R24, R48.reuse, R56, R24 ;  /* 0x000000383018723c */ /* 0x040fee0000001818 */
[----:B------:R-:W-:Y:S01]  /*b060*/  FFMA.FTZ R56, R41, R154, R172 ;  /* 0x0000009a29387223 */ /* 0x000fe200000100ac */
[-C--:B------:R-:W-:Y:S01]  /*b070*/  HMMA.16816.F32 R28, R48, R58.reuse, R28 ;  /* 0x0000003a301c723c */ /* 0x080fe2000000181c */
[----:B------:R-:W3:Y:S03]  /*b080*/  LDSM.16.MT88.4 R48, [R185+0x5800] ;  /* 0x00580000b930783b */ /* 0x000ee60000004200 */
[----:B------:R-:W-:Y:S01]  /*b090*/  FADD.FTZ R56, R228, R56 ;  /* 0x00000038e4387221 */ /* 0x000fe20000010000 */
[----:B------:R-:W-:Y:S01]  /*b0a0*/  F2FP.PACK_AB R41, R206, R211 ;  /* 0x000000d3ce29723e */ /* 0x000fe200000000ff */
[----:B------:R-:W-:Y:S02]  /*b0b0*/  FADD.FTZ R57, R175, R2 ;  /* 0x00000002af397221 */ /* 0x000fe40000010000 */
[----:B------:R-:W-:Y:S01]  /*b0c0*/  FADD.FTZ R2, R231, R39 ;  /* 0x00000027e7027221 */ /* 0x000fe20000010000 */
[----:B------:R-:W-:Y:S04]  /*b0d0*/  HMMA.16816.F32 R32, R44, R58, R32 ;  /* 0x0000003a2c20723c */ /* 0x000fe80000001820 */
[----:B------:R-:W-:Y:S02]  /*b0e0*/  FADD.FTZ R39, R219, R56 ;  /* 0x00000038db277221 */ /* 0x000fe40000010000 */
[----:B------:R-:W-:Y:S01]  /*b0f0*/  FADD.FTZ R2, R249, R2 ;  /* 0x00000002f9027221 */ /* 0x000fe20000010000 */
[----:B------:R-:W-:Y:S01]  /*b100*/  F2FP.PACK_AB R44, R132, R133 ;  /* 0x00000085842c723e */ /* 0x000fe200000000ff */
[-C--:B--2---:R-:W-:Y:S05]  /*b110*/  HMMA.16816.F32 R4, R40, R60.reuse, R4 ;  /* 0x0000003c2804723c */ /* 0x084fea0000001804 */
[----:B------:R-:W-:Y:S01]  /*b120*/  FADD.FTZ R2, R202, R2 ;  /* 0x00000002ca027221 */ /* 0x000fe20000010000 */
[----:B------:R-:W-:Y:S02]  /*b130*/  F2FP.PACK_AB R45, R99, R127 ;  /* 0x0000007f632d723e */ /* 0x000fe400000000ff */
[----:B------:R-:W-:Y:S01]  /*b140*/  F2FP.PACK_AB R46, R98, R126 ;  /* 0x0000007e622e723e */ /* 0x000fe200000000ff */
[----:B------:R-:W-:Y:S03]  /*b150*/  FADD.FTZ R56, R208, R2 ;  /* 0x00000002d0387221 */ /* 0x000fe60000010000 */
[----:B------:R-:W-:Y:S07]  /*b160*/  F2FP.PACK_AB R47, R96, R97 ;  /* 0x00000061602f723e */ /* 0x000fee00000000ff */
[C---:B------:R-:W-:Y:S08]  /*b170*/  HMMA.16816.F32 R8, R44.reuse, R60, R8 ;  /* 0x0000003c2c08723c */ /* 0x040ff00000001808 */
[-C--:B------:R-:W-:Y:S08]  /*b180*/  HMMA.16816.F32 R12, R44, R62.reuse, R12 ;  /* 0x0000003e2c0c723c */ /* 0x080ff0000000180c */
[C---:B------:R-:W-:Y:S08]  /*b190*/  HMMA.16816.F32 R16, R40.reuse, R62, R16 ;  /* 0x0000003e2810723c */ /* 0x040ff00000001810 */
[-C--:B-1----:R-:W-:Y:S08]  /*b1a0*/  HMMA.16816.F32 R20, R40, R52.reuse, R20 ;  /* 0x000000342814723c */ /* 0x082ff00000001814 */
[C---:B------:R-:W-:Y:S07]  /*b1b0*/  HMMA.16816.F32 R24, R44.reuse, R52, R24 ;  /* 0x000000342c18723c */ /* 0x040fee0000001818 */
[----:B------:R-:W-:Y:S01]  /*b1c0*/  FADD.FTZ R53, R180, R57 ;  /* 0x00000039b4357221 */ /* 0x000fe20000010000 */
[-C--:B------:R-:W-:Y:S04]  /*b1d0*/  HMMA.16816.F32 R28, R44, R54.reuse, R28 ;  /* 0x000000362c1c723c */ /* 0x080fe8000000181c */
[----:B------:R-:W-:Y:S02]  /*b1e0*/  FADD.FTZ R52, R241, R39 ;  /* 0x00000027f1347221 */ /* 0x000fe40000010000 */
[----:B------:R-:W-:Y:S01]  /*b1f0*/  FADD.FTZ R53, R200, R53 ;  /* 0x00000035c8357221 */ /* 0x000fe20000010000 */
[----:B------:R-:W-:Y:S01]  /*b200*/  F2FP.PACK_AB R46, R82, R83 ;  /* 0x00000053522e723e */ /* 0x000fe200000000ff */
[----:B------:R-:W-:Y:S01]  /*b210*/  FADD.FTZ R39, R179, R0 ;  /* 0x00000000b3277221 */ /* 0x000fe20000010000 */
[----:B------:R-:W-:Y:S04]  /*b220*/  HMMA.16816.F32 R32, R40, R54, R32 ;  /* 0x000000362820723c */ /* 0x000fe80000001820 */
[----:B------:R-:W-:Y:S01]  /*b230*/  FADD.FTZ R0, R181, R52 ;  /* 0x00000034b5007221 */ /* 0x000fe20000010000 */
[----:B------:R-:W-:Y:S01]  /*b240*/  F2FP.PACK_AB R47, R80, R81 ;  /* 0x00000051502f723e */ /* 0x000fe200000000ff */
[----:B------:R-:W-:Y:S01]  /*b250*/  FADD.FTZ R45, R169, R53 ;  /* 0x00000035a92d7221 */ /* 0x000fe20000010000 */
[----:B------:R-:W-:Y:S01]  /*b260*/  F2FP.PACK_AB R40, R94, R95 ;  /* 0x0000005f5e28723e */ /* 0x000fe200000000ff */
[----:B------:R-:W-:Y:S01]  /*b270*/  FADD.FTZ R44, R168, R39 ;  /* 0x00000027a82c7221 */ /* 0x000fe20000010000 */
[----:B------:R-:W1:Y:S03]  /*b280*/  LDSM.16.MT88.4 R52, [R186+0x5800] ;  /* 0x00580000ba34783b */ /* 0x000e660000004200 */
        /* <DEDUP_REMOVED lines=11> */
[----:B------:R-:W2:Y:S01]  /*b340*/  LDSM.16.MT88.4 R148, [R185+0x5c00] ;  /* 0x005c0000b994783b */ /* 0x000ea20000004200 */
[----:B------:R-:W-:Y:S01]  /*b350*/  FADD.FTZ R39, R217, R2 ;  /* 0x00000002d9277221 */ /* 0x000fe20000010000 */
[-C--:B---3--:R-:W-:Y:S03]  /*b360*/  HMMA.16816.F32 R4, R40, R48.reuse, R4 ;  /* 0x000000302804723c */ /* 0x088fe60000001804 */
        /* <DEDUP_REMOVED lines=15> */
[-C--:B-1----:R-:W-:Y:S03]  /*b460*/  HMMA.16816.F32 R20, R40, R52.reuse, R20 ;  /* 0x000000342814723c */ /* 0x082fe60000001814 */
        /* <DEDUP_REMOVED lines=31> */
[-C--:B--2---:R-:W-:Y:S05]  /*b660*/  HMMA.16816.F32 R140, R164, R148.reuse, R4 ;  /* 0x00000094a48c723c */ /* 0x084fea0000001804 */
[----:B------:R-:W-:Y:S02]  /*b670*/  FADD.FTZ R2, R212, R2 ;  /* 0x00000002d4027221 */ /* 0x000fe40000010000 */
[----:B------:R-:W-:Y:S02]  /*b680*/  FADD.FTZ R0, R213, R48 ;  /* 0x00000030d5007221 */ /* 0x000fe40000010000 */
[----:B------:R-:W-:Y:S03]  /*b690*/  FADD.FTZ R2, R138, R2 ;  /* 0x000000028a027221 */ /* 0x000fe60000010000 */
        /* <DEDUP_REMOVED lines=8> */
[----:B------:R-:W-:Y:S02]  /*b720*/  FADD.FTZ R2, R144, R2 ;  /* 0x0000000290027221 */ /* 0x000fe40000010000 */
[-C--:B------:R-:W-:Y:S03]  /*b730*/  HMMA.16816.F32 R144, R160, R150.reuse, R12 ;  /* 0x00000096a090723c */ /* 0x080fe6000000180c */
[----:B------:R-:W-:Y:S02]  /*b740*/  FADD.FTZ R5, R232, R5 ;  /* 0x00000005e8057221 */ /* 0x000fe40000010000 */
[----:B------:R-:W-:Y:S02]  /*b750*/  FADD.FTZ R4, R221, R4 ;  /* 0x00000004dd047221 */ /* 0x000fe40000010000 */
[----:B------:R-:W-:Y:S01]  /*b760*/  FADD.FTZ R0, R223, R0 ;  /* 0x00000000df007221 */ /* 0x000fe20000010000 */
[C---:B------:R-:W-:Y:S04]  /*b770*/  HMMA.16816.F32 R148, R164.reuse, R150, R16 ;  /* 0x00000096a494723c */ /* 0x040fe80000001810 */
[----:B------:R-:W-:Y:S02]  /*b780*/  FADD.FTZ R6, R211, R2 ;  /* 0x00000002d3067221 */ /* 0x000fe40000010000 */
[----:B------:R-:W-:Y:S01]  /*b790*/  FADD.FTZ R2, R133, R5 ;  /* 0x0000000585027221 */ /* 0x000fe20000010000 */
[----:B------:R-:W-:Y:S01]  /*b7a0*/  MOV R133, R37 ;  /* 0x0000002500857202 */ /* 0x000fe20000000f00 */
[----:B------:R-:W-:Y:S04]  /*b7b0*/  FADD.FTZ R4, R229, R4 ;  /* 0x00000004e5047221 */ /* 0x000fe80000010000 */
[----:B------:R-:W-:Y:S02]  /*b7c0*/  FADD.FTZ R0, R127, R0 ;  /* 0x000000007f007221 */ /* 0x000fe40000010000 */
[----:B------:R-:W-:Y:S02]  /*b7d0*/  FADD.FTZ R5, R206, R6 ;  /* 0x00000006ce057221 */ /* 0x000fe40000010000 */
[----:B------:R-:W-:Y:S01]  /*b7e0*/  FADD.FTZ R2, R132, R2 ;  /* 0x0000000284027221 */ /* 0x000fe20000010000 */
[----:B------:R-:W-:Y:S01]  /*b7f0*/  MOV R132, R38 ;  /* 0x0000002600847202 */ /* 0x000fe20000000f00 */
        /* <DEDUP_REMOVED lines=50> */
.L_x_602:
        /* <DEDUP_REMOVED lines=11> */
[----:B------:R-:W-:-:S11]  /*bbd0*/  SHF.R.S32.HI R22, RZ, 0x1f, R10 ;  /* 0x0000001fff167819 */ /* 0x000fd6000001140a */
[----:B------:R-:W-:-:S05]  /*bbe0*/  @P1 MOV R12, c[0x0][0x210] ;  /* 0x00008400000c1a02 */ /* 0x000fca0000000f00 */
[----:B------:R-:W-:Y:S01]  /*bbf0*/  @P1 IMAD R12, R12, c[0x0][0x214], RZ ;  /* 0x000085000c0c1a24 */ /* 0x000fe200078e02ff */
        /* <DEDUP_REMOVED lines=21> */
[----:B------:R-:W-:Y:S01]  /*bd50*/  @P0 IMAD.WIDE.U32 R6, R30, c[0x0][0x1e8], RZ ;  /* 0x00007a001e060a25 */ /* 0x000fe200078e00ff */
[----:B------:R-:W-:Y:S02]  /*bd60*/  SHF.R.S32.HI R26, RZ, 0x2, R8 ;  /* 0x00000002ff1a7819 */ /* 0x000fe40000011408 */
[----:B------:R-:W-:Y:S01]  /*bd70*/  FSETP.NE.FTZ.AND P4, PT, R24, RZ, PT ;  /* 0x000000ff1800720b */ /* 0x000fe20003f95000 */
[----:B------:R-:W-:Y:S01]  /*bd80*/  IMAD.MOV.U32 R4, RZ, RZ, 0x3f800000 ;  /* 0x3f800000ff047424 */ /* 0x000fe200078e00ff */
[----:B------:R-:W-:Y:S01]  /*bd90*/  @P0 MOV R39, R6 ;  /* 0x0000000600270202 */ /* 0x000fe20000000f00 */
[----:B------:R-:W-:Y:S01]  /*bda0*/  @P0 IMAD R48, R30, c[0x0][0x1ec], R7 ;  /* 0x00007b001e300a24 */ /* 0x000fe200078e0207 */
[----:B------:R-:W-:Y:S01]  /*bdb0*/  LEA.HI R22, R22, R10, RZ, 0x5 ;  /* 0x0000000a16167211 */ /* 0x000fe200078f28ff */
[----:B------:R-:W2:Y:S03]  /*bdc0*/  @P6 MUFU.RCP R2, R23 ;  /* 0x0000001700026308 */ /* 0x000ea60000001000 */
[----:B------:R-:W-:Y:S01]  /*bdd0*/  SHF.R.S32.HI R22, RZ, 0x5, R22 ;  /* 0x00000005ff167819 */ /* 0x000fe20000011416 */
[----:B-1----:R-:W-:Y:S01]  /*bde0*/  FADD.FTZ R27, R5, R9 ;  /* 0x00000009051b7221 */ /* 0x002fe20000010000 */
[----:B------:R-:W-:-:S03]  /*bdf0*/  LOP3.LUT R5, R8, 0xfffffffc, RZ, 0xc0, !PT ;  /* 0xfffffffc08057812 */ /* 0x000fc600078ec0ff */
[----:B------:R-:W1:Y:S01]  /*be00*/  @P4 MUFU.RCP R0, R24 ;  /* 0x0000001800004308 */ /* 0x000e620000001000 */
[----:B------:R-:W-:Y:S02]  /*be10*/  FSETP.NE.FTZ.AND P3, PT, R27, RZ, PT ;  /* 0x000000ff1b00720b */ /* 0x000fe40003f75000 */
[----:B------:R-:W-:Y:S01]  /*be20*/  IADD3 R6, -R5, R10, RZ ;  /* 0x0000000a05067210 */ /* 0x000fe20007ffe1ff */
[----:B------:R-:W-:Y:S02]  /*be30*/  IMAD.MOV.U32 R5, RZ, RZ, 0x3f800000 ;  /* 0x3f800000ff057424 */ /* 0x000fe400078e00ff */
[C---:B--2---:R-:W-:Y:S02]  /*be40*/  FMUL.FTZ R140, R2.reuse, R140 ;  /* 0x0000008c028c7220 */ /* 0x044fe40000410000 */
[----:B------:R-:W2:Y:S01]  /*be50*/  @P5 MUFU.RCP R4, R25 ;  /* 0x0000001900045308 */ /* 0x000ea20000001000 */
[C---:B------:R-:W-:Y:S02]  /*be60*/  FMUL.FTZ R21, R2.reuse, R141 ;  /* 0x0000008d02157220 */ /* 0x040fe40000410000 */
[----:B------:R-:W-:-:S02]  /*be70*/  FMUL.FTZ R148, R2, R148 ;  /* 0x0000009402947220 */ /* 0x000fc40000410000 */
[C---:B------:R-:W-:Y:S01]  /*be80*/  FMUL.FTZ R17, R2.reuse, R149 ;  /* 0x0000009502117220 */ /* 0x040fe20000410000 */
[----:B------:R-:W-:Y:S01]  /*be90*/  F2FP.PACK_AB R21, R21, R140 ;  /* 0x0000008c1515723e */ /* 0x000fe200000000ff */
[C---:B------:R-:W-:Y:S01]  /*bea0*/  FMUL.FTZ R152, R2.reuse, R152 ;  /* 0x0000009802987220 */ /* 0x040fe20000410000 */
[----:B------:R-:W3:Y:S01]  /*beb0*/  @P3 MUFU.RCP R5, R27 ;  /* 0x0000001b00053308 */ /* 0x000ee20000001000 */
[C---:B------:R-:W-:Y:S01]  /*bec0*/  FMUL.FTZ R14, R2.reuse, R153 ;  /* 0x00000099020e7220 */ /* 0x040fe20000410000 */
[----:B------:R-:W-:Y:S01]  /*bed0*/  F2FP.PACK_AB R17, R17, R148 ;  /* 0x000000941111723e */ /* 0x000fe200000000ff */
[C---:B------:R-:W-:Y:S02]  /*bee0*/  FMUL.FTZ R164, R2.reuse, R164 ;  /* 0x000000a402a47220 */ /* 0x040fe40000410000 */
        /* <DEDUP_REMOVED lines=87> */
[----:B---3--:R-:W3:Y:S03]  /*c460*/  @P6 MUFU.LG2 R7, R23 ;  /* 0x0000001700076308 */ /* 0x008ee60000000c00 */
[----:B--2---:R-:W2:Y:S01]  /*c470*/  S2R R9, SR_CTAID.X ;  /* 0x0000000000097919 */ /* 0x004ea20000002500 */
[----:B------:R-:W-:Y:S01]  /*c480*/  @!P2 SEL R2, R4, R30, !P0 ;  /* 0x0000001e0402a207 */ /* 0x000fe20004000000 */
[----:B------:R-:W-:Y:S01]  /*c490*/  @!P0 IMAD.WIDE.U32 R10, R49, c[0x0][0x1e0], RZ ;  /* 0x00007800310a8a25 */ /* 0x000fe200078e00ff */
[----:B------:R-:W-:Y:S01]  /*c4a0*/  @!P0 SHF.R.S32.HI R4, RZ, 0x1f, R49 ;  /* 0x0000001fff048819 */ /* 0x000fe20000011431 */
[----:B------:R2:W4:Y:S04]  /*c4b0*/  LDS.128 R28, [R197] ;  /* 0x00000000c51c7984 */ /* 0x0005280000000c00 */
[----:B------:R2:W4:Y:S04]  /*c4c0*/  LDS.128 R32, [R197+0x800] ;  /* 0x00080000c5207984 */ /* 0x0005280000000c00 */
[----:B------:R2:W4:Y:S04]  /*c4d0*/  LDS.128 R40, [R197+0x1000] ;  /* 0x00100000c5287984 */ /* 0x0005280000000c00 */
[----:B------:R2:W4:Y:S01]  /*c4e0*/  LDS.128 R44, [R197+0x1800] ;  /* 0x00180000c52c7984 */ /* 0x0005220000000c00 */
[----:B-1----:R-:W-:Y:S01]  /*c4f0*/  @P1 MOV R0, 0x1 ;  /* 0x0000000100001802 */ /* 0x002fe20000000f00 */
[----:B------:R-:W-:Y:S01]  /*c500*/  @!P1 IMAD R0, R12, c[0x0][0x1c0], RZ ;  /* 0x000070000c009a24 */ /* 0x000fe200078e02ff */
[----:B------:R-:W-:Y:S01]  /*c510*/  @!P0 MOV R39, R10 ;  /* 0x0000000a00278202 */ /* 0x000fe20000000f00 */
[----:B------:R-:W-:Y:S01]  /*c520*/  @!P0 IMAD R4, R4, c[0x0][0x1e0], RZ ;  /* 0x0000780004048a24 */ /* 0x000fe200078e02ff */
[----:B------:R-:W1:Y:S01]  /*c530*/  @P3 MUFU.LG2 R10, R27 ;  /* 0x0000001b000a3308 */ /* 0x000e620000000c00 */
[----:B------:R-:W-:-:S02]  /*c540*/  IMAD R0, R49, R0, RZ ;  /* 0x0000000031007224 */ /* 0x000fc400078e02ff */
        /* <DEDUP_REMOVED lines=71> */
.L_x_607:
[----:B------:R-:W-:Y:S05]  /*c9c0*/  BSYNC B0 ;  /* 0x0000000000007941 */ /* 0x000fea0003800000 */
.L_x_606:
[----:B-1----:R-:W2:Y:S04]  /*c9d0*/  LDL.LU.64 R4, [R1+0x18] ;  /* 0x0000180001047983 */ /* 0x002ea80000300a00 */
[----:B------:R1:W5:Y:S01]  /*c9e0*/  LDL.64 R10, [R1+0x38] ;  /* 0x00003800010a7983 */ /* 0x0003620000100a00 */
[----:B------:R-:W-:Y:S01]  /*c9f0*/  SHF.R.S32.HI R0, RZ, 0x1f, R19 ;  /* 0x0000001fff007819 */ /* 0x000fe20000011413 */
[----:B------:R-:W-:Y:S04]  /*ca00*/  BSSY B0, `(.L_x_608) ;  /* 0x0000012000007945 */ /* 0x000fe80003800000 */
[----:B------:R-:W-:-:S04]  /*ca10*/  IMAD R0, R0, c[0x0][0x1f0], RZ ;  /* 0x00007c0000007a24 */ /* 0x000fc800078e02ff */
[----:B------:R-:W-:Y:S01]  /*ca20*/  IMAD R0, R19, c[0x0][0x1f4], R0 ;  /* 0x00007d0013007a24 */ /* 0x000fe200078e0200 */
[C---:B--2---:R-:W-:Y:S02]  /*ca30*/  IADD3 R2, P0, R4.reuse, R39, RZ ;  /* 0x0000002704027210 */ /* 0x044fe40007f1e0ff */
[----:B------:R-:W-:-:S03]  /*ca40*/  ISETP.GE.AND P1, PT, R4, c[0x0][0x220], PT ;  /* 0x0000880004007a0c */ /* 0x000fc60003f26270 */
[----:B------:R-:W-:Y:S01]  /*ca50*/  IMAD.X R3, R5, 0x1, R48, P0 ;  /* 0x0000000105037824 */ /* 0x000fe200000e0630 */
[----:B-----5:R-:W-:-:S03]  /*ca60*/  ISETP.GE.OR P0, PT, R26, R20, P1 ;  /* 0x000000141a00720c */ /* 0x020fc60000f06670 */
        /* <DEDUP_REMOVED lines=11> */
.L_x_609:
[----:B-1----:R-:W-:Y:S05]  /*cb20*/  BSYNC B0 ;  /* 0x0000000000007941 */ /* 0x002fea0003800000 */
.L_x_608:
[----:B------:R-:W2:Y:S01]  /*cb30*/  LDL.LU R0, [R1+0x4c] ;  /* 0x00004c0001007983 */ /* 0x000ea20000300800 */
[----:B------:R-:W-:Y:S01]  /*cb40*/  BSSY B0, `(.L_x_610) ;  /* 0x000000e000007945 */ /* 0x000fe20003800000 */
[----:B--2---:R-:W-:-:S13]  /*cb50*/  ISETP.GE.OR P0, PT, R0, R20, P1 ;  /* 0x000000140000720c */ /* 0x004fda0000f06670 */
        /* <DEDUP_REMOVED lines=12> */
.L_x_611:
[----:B------:R-:W-:Y:S05]  /*cc20*/  BSYNC B0 ;  /* 0x0000000000007941 */ /* 0x000fea0003800000 */
.L_x_610:
[----:B------:R-:W2:Y:S01]  /*cc30*/  LDL.LU R0, [R1+0x48] ;  /* 0x0000480001007983 */ /* 0x000ea20000300800 */
[----:B------:R-:W-:Y:S01]  /*cc40*/  BSSY B0, `(.L_x_612) ;  /* 0x000000e000007945 */ /* 0x000fe20003800000 */
[----:B--2---:R-:W-:-:S13]  /*cc50*/  ISETP.GE.OR P0, PT, R0, R20, P1 ;  /* 0x000000140000720c */ /* 0x004fda0000f06670 */
        /* <DEDUP_REMOVED lines=12> */
.L_x_613:
[----:B------:R-:W-:Y:S05]  /*cd20*/  BSYNC B0 ;  /* 0x0000000000007941 */ /* 0x000fea0003800000 */
.L_x_612:
[----:B------:R-:W2:Y:S02]  /*cd30*/  LDL.LU R0, [R1+0x50] ;  /* 0x0000500001007983 */ /* 0x000ea40000300800 */
[----:B--2---:R-:W-:-:S13]  /*cd40*/  ISETP.GE.OR P1, PT, R0, R20, P1 ;  /* 0x000000140000720c */ /* 0x004fda0000f26670 */
        /* <DEDUP_REMOVED lines=13> */
.L_x_572:
[----:B------:R-:W2:Y:S01]  /*ce20*/  LDL.LU R12, [R1+0x40] ;  /* 0x00004000010c7983 */ /* 0x000ea20000300800 */
[----:B-1----:R-:W1:Y:S01]  /*ce30*/  LDC.U8 R4, c[0x0][0x329] ;  /* 0x0000ca40ff047b82 */ /* 0x002e620000000000 */
[----:B------:R-:W-:Y:S01]  /*ce40*/  SHF.R.S32.HI R8, RZ, 0x1f, R112 ;  /* 0x0000001fff087819 */ /* 0x000fe20000011470 */
[----:B------:R-:W-:Y:S01]  /*ce50*/  BSSY B0, `(.L_x_614) ;  /* 0x0000040000007945 */ /* 0x000fe20003800000 */
[----:B------:R-:W-:Y:S02]  /*ce60*/  IADD3 R14, -R25, R14, RZ ;  /* 0x0000000e190e7210 */ /* 0x000fe40007ffe1ff */
[----:B------:R-:W-:Y:S02]  /*ce70*/  LEA.HI R8, R8, R112, RZ, 0x2 ;  /* 0x0000007008087211 */ /* 0x000fe400078f10ff */
[----:B------:R-:W-:Y:S01]  /*ce80*/  SHF.R.S32.HI R9, RZ, 0x1f, R15 ;  /* 0x0000001fff097819 */ /* 0x000fe2000001140f */
[----:B------:R-:W3:Y:S01]  /*ce90*/  LDC.U8 R0, c[0x0][0x328] ;  /* 0x0000ca00ff007b82 */ /* 0x000ee20000000000 */
[----:B------:R-:W-:-:S03]  /*cea0*/  LOP3.LUT R7, R8, 0xfffffffc, RZ, 0xc0, !PT ;  /* 0xfffffffc08077812 */ /* 0x000fc600078ec0ff */
[----:B------:R-:W-:Y:S02]  /*ceb0*/  IMAD R9, R9, c[0x0][0x1f0], RZ ;  /* 0x00007c0009097a24 */ /* 0x000fe400078e02ff */
[----:B------:R-:W-:Y:S02]  /*cec0*/  IMAD.IADD R19, R112, 0x1, -R7 ;  /* 0x0000000170137824 */ /* 0x000fe400078e0a07 */
[----:B------:R-:W-:Y:S01]  /*ced0*/  IMAD R9, R15, c[0x0][0x1f4], R9 ;  /* 0x00007d000f097a24 */ /* 0x000fe200078e0209 */
[----:B-1----:R-:W-:Y:S02]  /*cee0*/  ISETP.NE.AND P0, PT, R4, RZ, PT ;  /* 0x000000ff0400720c */ /* 0x002fe40003f05270 */
[----:B---3--:R-:W-:-:S04]  /*cef0*/  ISETP.NE.AND P3, PT, R0, RZ, PT ;  /* 0x000000ff0000720c */ /* 0x008fc80003f65270 */
[----:B------:R-:W-:-:S07]  /*cf00*/  ISETP.NE.OR P2, PT, R4, RZ, !P3 ;  /* 0x000000ff0400720c */ /* 0x000fce0005f45670 */
[----:B------:R-:W-:Y:S01]  /*cf10*/  @P0 IMAD.MOV.U32 R5, RZ, RZ, c[0x0][0x210] ;  /* 0x00008400ff050624 */ /* 0x000fe200078e00ff */
[----:B------:R-:W-:Y:S01]  /*cf20*/  @P0 MOV R17, c[0x0][0x210] ;  /* 0x0000840000110a02 */ /* 0x000fe20000000f00 */
[----:B------:R-:W-:Y:S02]  /*cf30*/  @!P0 IMAD.MOV.U32 R6, RZ, RZ, c[0x0][0x214] ;  /* 0x00008500ff068624 */ /* 0x000fe400078e00ff */
[----:B------:R-:W-:Y:S02]  /*cf40*/  @P0 IMAD R5, R5, c[0x0][0x214], RZ ;  /* 0x0000850005050a24 */ /* 0x000fe400078e02ff */
[----:B------:R-:W-:Y:S01]  /*cf50*/  @!P0 IMAD.MOV.U32 R17, RZ, RZ, 0x1 ;  /* 0x00000001ff118424 */ /* 0x000fe200078e00ff */
[----:B------:R-:W-:Y:S02]  /*cf60*/  @!P0 SEL R5, R6, c[0x0][0x234], !P3 ;  /* 0x00008d0006058a07 */ /* 0x000fe40005800000 */
[----:B------:R-:W-:Y:S01]  /*cf70*/  CS2R R6, SRZ ;  /* 0x0000000000067805 */ /* 0x000fe2000001ff00 */
[----:B--2---:R-:W-:-:S02]  /*cf80*/  ISETP.NE.AND P4, PT, R12, -0x1, PT ;  /* 0xffffffff0c00780c */ /* 0x004fc40003f85270 */
[----:B------:R-:W-:-:S11]  /*cf90*/  ISETP.NE.OR P1, PT, R12, -0x1, P2 ;  /* 0xffffffff0c00780c */ /* 0x000fd60001725670 */
[----:B------:R-:W-:Y:S01]  /*cfa0*/  @!P4 SHF.R.S32.HI R0, RZ, 0x1f, R13 ;  /* 0x0000001fff00c819 */ /* 0x000fe2000001140d */
[----:B------:R-:W-:-:S04]  /*cfb0*/  @P4 IMAD.WIDE.U32 R2, R12, c[0x0][0x1e8], RZ ;  /* 0x00007a000c024a25 */ /* 0x000fc800078e00ff */
[----:B------:R-:W-:Y:S02]  /*cfc0*/  @!P4 IMAD R0, R0, c[0x0][0x1e0], RZ ;  /* 0x000078000000ca24 */ /* 0x000fe400078e02ff */
[----:B------:R-:W-:Y:S02]  /*cfd0*/  @P4 IMAD R4, R12, c[0x0][0x1ec], R3 ;  /* 0x00007b000c044a24 */ /* 0x000fe400078e0203 */
[----:B------:R-:W-:Y:S02]  /*cfe0*/  @P4 IMAD.MOV.U32 R10, RZ, RZ, R2 ;  /* 0x000000ffff0a4224 */ /* 0x000fe400078e0002 */
        /* <DEDUP_REMOVED lines=8> */
[C---:B------:R-:W-:Y:S01]  /*d070*/  IADD3 R10, P3, R0.reuse, R10, RZ ;  /* 0x0000000a000a7210 */ /* 0x040fe20007f7e0ff */
[----:B------:R-:W-:Y:S01]  /*d080*/  @!P2 IMAD.MOV.U32 R6, RZ, RZ, R12 ;  /* 0x000000ffff06a224 */ /* 0x000fe200078e000c */
[----:B------:R1:W-:Y:S01]  /*d090*/  @!P1 STL [R1+0x40], R12 ;  /* 0x0000400c01009387 */ /* 0x0003e20000100800 */
[----:B------:R-:W-:Y:S01]  /*d0a0*/  IMAD R2, R13, R2, RZ ;  /* 0x000000020d027224 */ /* 0x000fe200078e02ff */
[----:B------:R-:W-:-:S02]  /*d0b0*/  LEA.HI.X.SX32 R11, R0, R4, 0x1, P3 ;  /* 0x00000004000b7211 */ /* 0x000fc400018f0eff */
[----:B------:R-:W-:Y:S02]  /*d0c0*/  ISETP.GE.AND P1, PT, R0, c[0x0][0x220], PT ;  /* 0x0000880000007a0c */ /* 0x000fe40003f26270 */
[----:B------:R-:W-:Y:S01]  /*d0d0*/  SHF.R.S32.HI R4, RZ, 0x2, R8 ;  /* 0x00000002ff047819 */ /* 0x000fe20000011408 */
[----:B------:R-:W-:Y:S01]  /*d0e0*/  IMAD.WIDE.U32 R10, R15, c[0x0][0x1f0], R10 ;  /* 0x00007c000f0a7a25 */ /* 0x000fe200078e000a */
[----:B------:R-:W-:Y:S02]  /*d0f0*/  SEL R0, R2, RZ, P2 ;  /* 0x000000ff02007207 */ /* 0x000fe40001000000 */
[----:B------:R-:W-:Y:S01]  /*d100*/  ISETP.GE.OR P3, PT, R4, R14, P1 ;  /* 0x0000000e0400720c */ /* 0x000fe20000f66670 */
[----:B------:R-:W-:Y:S01]  /*d110*/  IMAD R2, R25, R17, RZ ;  /* 0x0000001119027224 */ /* 0x000fe200078e02ff */
[----:B------:R-:W-:Y:S01]  /*d120*/  @!P2 SHF.R.S32.HI R7, RZ, 0x1f, R12 ;  /* 0x0000001fff07a819 */ /* 0x000fe2000001140c */
[----:B------:R-:W-:Y:S01]  /*d130*/  IMAD R0, R15, R5, R0 ;  /* 0x000000050f007224 */ /* 0x000fe200078e0200 */
[----:B------:R-:W-:-:S02]  /*d140*/  SHF.R.S32.HI R5, RZ, 0x1f, R4 ;  /* 0x0000001fff057819 */ /* 0x000fc40000011404 */
[----:B------:R-:W-:Y:S02]  /*d150*/  SHF.R.S32.HI R8, RZ, 0x1f, R2 ;  /* 0x0000001fff087819 */ /* 0x000fe40000011402 */
[----:B------:R-:W-:Y:S01]  /*d160*/  IADD3 R20, P2, P0, R2, R6, R0 ;  /* 0x0000000602147210 */ /* 0x000fe2000785e000 */
[----:B------:R-:W-:Y:S01]  /*d170*/  IMAD.WIDE R2, R27, 0x80, R4 ;  /* 0x000000801b027825 */ /* 0x000fe200078e0204 */
[----:B------:R-:W-:Y:S02]  /*d180*/  SHF.R.S32.HI R0, RZ, 0x1f, R0 ;  /* 0x0000001fff007819 */ /* 0x000fe40000011400 */
[----:B------:R-:W-:Y:S02]  /*d190*/  ISETP.GE.AND P6, PT, R4, R14, PT ;  /* 0x0000000e0400720c */ /* 0x000fe40003fc6270 */
[----:B------:R-:W-:Y:S01]  /*d1a0*/  IADD3.X R18, R8, R7, R0, P2, P0 ;  /* 0x0000000708127210 */ /* 0x000fe200017e0400 */
[----:B------:R-:W-:Y:S01]  /*d1b0*/  IMAD.IADD R7, R9, 0x1, R11 ;  /* 0x0000000109077824 */ /* 0x000fe200078e020b */
        /* <DEDUP_REMOVED lines=8> */
[----:B------:R1:W-:Y:S02]  /*d240*/  STG.E.128 [R12.64], RZ ;  /* 0x000000ff0c007986 */ /* 0x0003e4000c101d06 */
.L_x_615:
[----:B-1----:R-:W-:Y:S05]  /*d250*/  BSYNC B0 ;  /* 0x0000000000007941 */ /* 0x002fea0003800000 */
.L_x_614:
        /* <DEDUP_REMOVED lines=8> */
[----:B------:R-:W-:Y:S02]  /*d2e0*/  IMAD R12, R8, c[0x0][0x1e8], RZ ;  /* 0x00007a00080c7a24 */ /* 0x000fe400078e02ff */
[----:B------:R-:W-:-:S04]  /*d2f0*/  IMAD.MOV.U32 R8, RZ, RZ, R10 ;  /* 0x000000ffff087224 */ /* 0x000fc800078e000a */
[----:B------:R-:W-:-:S04]  /*d300*/  IMAD.WIDE.U32 R8, R0, c[0x0][0x1e8], R8 ;  /* 0x00007a0000087a25 */ /* 0x000fc800078e0008 */
[----:B------:R-:W-:Y:S01]  /*d310*/  IMAD R0, R0, c[0x0][0x1ec], R12 ;  /* 0x00007b0000007a24 */ /* 0x000fe200078e020c */
[----:B------:R-:W-:-:S04]  /*d320*/  LEA R12, P0, R8, c[0x0][0x1d0], 0x1 ;  /* 0x00007400080c7a11 */ /* 0x000fc800078008ff */
[----:B------:R-:W-:-:S04]  /*d330*/  IADD3 R0, R0, R9, RZ ;  /* 0x0000000900007210 */ /* 0x000fc80007ffe0ff */
[----:B------:R-:W-:-:S05]  /*d340*/  LEA.HI.X R13, R8, c[0x0][0x1d4], R0, 0x1, P0 ;  /* 0x00007500080d7a11 */ /* 0x000fca00000f0c00 */
[----:B------:R1:W-:Y:S02]  /*d350*/  STG.E.128 [R12.64], RZ ;  /* 0x000000ff0c007986 */ /* 0x0003e4000c101d06 */
.L_x_617:
[----:B------:R-:W-:Y:S05]  /*d360*/  BSYNC B0 ;  /* 0x0000000000007941 */ /* 0x000fea0003800000 */
.L_x_616:
        /* <DEDUP_REMOVED lines=16> */
.L_x_619:
[----:B------:R-:W-:Y:S05]  /*d470*/  BSYNC B0 ;  /* 0x0000000000007941 */ /* 0x000fea0003800000 */
.L_x_618:
        /* <DEDUP_REMOVED lines=15> */
.L_x_621:
[----:B------:R-:W-:Y:S05]  /*d570*/  BSYNC B0 ;  /* 0x0000000000007941 */ /* 0x000fea0003800000 */
.L_x_620:
        /* <DEDUP_REMOVED lines=34> */
.L_x_622:
        /* <DEDUP_REMOVED lines=14> */
.L_x_1139:


//--------------------- .text._ZN5flash16flash_fwd_kernelI23Flash_fwd_kernel_traitsILi32ELi128ELi128ELi4ELb0ELb0EN7cutlass6half_tE19Flash_kernel_traitsILi32ELi128ELi128ELi4ES3_EELb1ELb0ELb0ELb1ELb0ELb0ELb0ELb1EEEvNS_16Flash_fwd_paramsE --------------------------
	.section	.text._ZN5flash16flash_fwd_kernelI23Flash_fwd_kernel_traitsILi32ELi128ELi128ELi4ELb0ELb0EN7cutlass6half_tE19Flash_kernel_traitsILi32ELi128ELi128ELi4ES3_EELb1ELb0ELb0ELb1ELb0ELb0ELb0ELb1EEEvNS_16Flash_fwd_paramsE,"ax",@progbits
	.sectioninfo	@"SHI_REGISTERS=255"
	.align	128
        .global         _ZN5flash16flash_fwd_kernelI23Flash_fwd_kernel_traitsILi32ELi128ELi128ELi4ELb0ELb0EN7cutlass6half_tE19Flash_kernel_traitsILi32ELi128ELi128ELi4ES3_EELb1ELb0ELb0ELb1ELb0ELb0ELb0ELb1EEEvNS_16Flash_fwd_paramsE
        .type           _ZN5flash16flash_fwd_kernelI23Flash_fwd_kernel_traitsILi32ELi128ELi128ELi4ELb0ELb0EN7cutlass6half_tE19Flash_kernel_traitsILi32ELi128ELi128ELi4ES3_EELb1ELb0ELb0ELb1ELb0ELb0ELb0ELb1EEEvNS_16Flash_fwd_paramsE,@function
        .size           _ZN5flash16flash_fwd_kernelI23Flash_fwd_kernel_traitsILi32ELi128ELi128ELi4ELb0ELb0EN7cutlass6half_tE19Flash_kernel_traitsILi32ELi128ELi128ELi4ES3_EELb1ELb0ELb0ELb1ELb0ELb0ELb0ELb1EEEvNS_16Flash_fwd_paramsE,(.L_x_1140 - _ZN5flash16flash_fwd_kernelI23Flash_fwd_kernel_traitsILi32ELi128ELi128ELi4ELb0ELb0EN7cutlass6half_tE19Flash_kernel_traitsILi32ELi128ELi128ELi4ES3_EELb1ELb0ELb0ELb1ELb0ELb0ELb0ELb1EEEvNS_16Flash_fwd_paramsE)
        .other          _ZN5flash16flash_fwd_kernelI23Flash_fwd_kernel_traitsILi32ELi128ELi128ELi4ELb0ELb0EN7cutlass6half_tE19Flash_kernel_traitsILi32ELi128ELi128ELi4ES3_EELb1ELb0ELb0ELb1ELb0ELb0ELb0ELb1EEEvNS_16Flash_fwd_paramsE,@"STO_CUDA_ENTRY STV_DEFAULT"
_ZN5flash16flash_fwd_kernelI23Flash_fwd_kernel_traitsILi32ELi128ELi128ELi4ELb0ELb0EN7cutlass6half_tE19Flash_kernel_traitsILi32ELi128ELi128ELi4ES3_EELb1ELb0ELb0ELb1ELb0ELb0ELb0ELb1EEEvNS_16Flash_fwd_paramsE:
.text._ZN5flash16flash_fwd_kernelI23Flash_fwd_kernel_traitsILi32ELi128ELi128ELi4ELb0ELb0EN7cutlass6half_tE19Flash_kernel_traitsILi32ELi128ELi128ELi4ES3_EELb1ELb0ELb0ELb1ELb0ELb0ELb0ELb1EEEvNS_16Flash_fwd_paramsE:
        /* <DEDUP_REMOVED lines=12> */
[----:B------:R-:W-:-:S03]  /*00c0*/  ULDC.64 UR4, c[0x0][0x240] ;  /* 0x0000900000047ab9 */ /* 0x000fc60000000a00 */
[----:B------:R-:W3:Y:S04]  /*00d0*/  @P2 LDG.E.64 R4, [R4.64] ;  /* 0x0000001004042981 */ /* 0x000ee8000c1e1b00 */
[----:B------:R-:W4:Y:S01]  /*00e0*/  @P2 LDG.E.64 R8, [R2.64] ;  /* 0x0000001002082981 */ /* 0x000f22000c1e1b00 */
[----:B------:R-:W5:Y:S01]  /*00f0*/  S2UR UR13, SR_CTAID.Y ;  /* 0x00000000000d79c3 */ /* 0x000f620000002600 */
[----:B------:R-:W-:Y:S02]  /*0100*/  UISETP.NE.U32.AND UP2, UPT, URZ, UR4, UPT ;  /* 0x000000043f00728c */ /* 0x000fe4000bf45070 */
[----:B------:R-:W-:Y:S02]  /*0110*/  UMOV UR10, 0x4 ;  /* 0x00000004000a7882 */ /* 0x000fe40000000000 */
[----:B------:R-:W-:-:S02]  /*0120*/  UISETP.NE.AND.EX UP2, UPT, URZ, UR5, UPT, UP2 ;  /* 0x000000053f00728c */ /* 0x000fc4000bf45320 */
[----:B------:R-:W-:Y:S01]  /*0130*/  ULDC.64 UR20, c[0x0][0x240] ;  /* 0x0000900000147ab9 */ /* 0x000fe20000000a00 */
[----:B------:R-:W1:Y:S01]  /*0140*/  S2UR UR14, SR_CTAID.Z ;  /* 0x00000000000e79c3 */ /* 0x000e620000002700 */
[----:B------:R-:W-:Y:S02]  /*0150*/  ULDC.64 UR4, c[0x0][0x250] ;  /* 0x0000940000047ab9 */ /* 0x000fe40000000a00 */
[----:B------:R-:W-:Y:S01]  /*0160*/  PLOP3.LUT P0, PT, PT, PT, UP2, 0x80, 0x0 ;  /* 0x000000000000781c */ /* 0x000fe20003f0f028 */
[----:B------:R-:W-:Y:S02]  /*0170*/  UISETP.NE.U32.AND UP0, UPT, URZ, UR4, UPT ;  /* 0x000000043f00728c */ /* 0x000fe4000bf05070 */
[----:B------:R-:W-:Y:S02]  /*0180*/  ULDC.U8 UR8, c[0x0][0x312] ;  /* 0x0000c48000087ab9 */ /* 0x000fe40000000000 */
[----:B------:R-:W-:Y:S02]  /*0190*/  UISETP.NE.AND UP3, UPT, UR8, URZ, UPT ;  /* 0x0000003f0800728c */ /* 0x000fe4000bf65270 */
[----:B------:R-:W-:-:S03]  /*01a0*/  UISETP.NE.AND.EX UP0, UPT, URZ, UR5, UPT, UP0 ;  /* 0x000000053f00728c */ /* 0x000fc6000bf05300 */
[----:B------:R-:W-:Y:S02]  /*01b0*/  ULDC.64 UR4, c[0x0][0x250] ;  /* 0x0000940000047ab9 */ /* 0x000fe40000000a00 */
[----:B-----5:R-:W-:-:S06]  /*01c0*/  UIMAD.WIDE UR20, UR13, UR10, UR20 ;  /* 0x0000000a0d1472a5 */ /* 0x020fcc000f8e0214 */
[----:B------:R-:W-:Y:S01]  /*01d0*/  MOV R12, UR20 ;  /* 0x00000014000c7c02 */ /* 0x000fe20008000f00 */
[----:B------:R-:W-:Y:S01]  /*01e0*/  IMAD.U32 R13, RZ, RZ, UR21 ;  /* 0x00000015ff0d7e24 */ /* 0x000fe2000f8e00ff */
[----:B-1----:R-:W-:-:S06]  /*01f0*/  ULOP3.LUT UR6, UR14, UR9, UR13, 0xfe, !UPT ;  /* 0x000000090e067292 */ /* 0x002fcc000f8efe0d */
[----:B--2---:R-:W-:Y:S01]  /*0200*/  LOP3.LUT P3, RZ, R7, UR6, RZ, 0xfc, !PT ;  /* 0x0000000607ff7c12 */ /* 0x004fe2000f86fcff */
[----:B------:R-:W-:Y:S02]  /*0210*/  ULDC.64 UR6, c[0x0][0x248] ;  /* 0x0000920000067ab9 */ /* 0x000fe40000000a00 */
[----:B------:R-:W-:-:S04]  /*0220*/  UISETP.EQ.U32.AND UP1, UPT, URZ, UR6, UPT ;  /* 0x000000063f00728c */ /* 0x000fc8000bf22070 */
[----:B------:R-:W-:-:S03]  /*0230*/  UISETP.EQ.OR.EX UP1, UPT, URZ, UR7, !UP3, UP1 ;  /* 0x000000073f00728c */ /* 0x000fc6000df22710 */
[----:B------:R-:W-:-:S03]  /*0240*/  ULDC.64 UR6, c[0x0][0x248] ;  /* 0x0000920000067ab9 */ /* 0x000fc60000000a00 */
[----:B------:R-:W-:Y:S01]  /*0250*/  @!P3 IMAD.MOV.U32 R14, RZ, RZ, c[0x0][0x308] ;  /* 0x0000c200ff0eb624 */ /* 0x000fe200078e00ff */
[----:B------:R-:W-:Y:S01]  /*0260*/  @!P3 MOV R15, c[0x0][0x30c] ;  /* 0x0000c300000fba02 */ /* 0x000fe20000000f00 */
[----:B------:R-:W-:Y:S02]  /*0270*/  @UP0 UIMAD.WIDE UR4, UR13, UR10, UR4 ;  /* 0x0000000a0d0402a5 */ /* 0x000fe4000f8e0204 */
[----:B------:R-:W-:-:S04]  /*0280*/  UIMAD.WIDE UR6, UR13, UR10, UR6 ;  /* 0x0000000a0d0672a5 */ /* 0x000fc8000f8e0206 */
[----:B------:R-:W-:Y:S02]  /*0290*/  IMAD.U32 R10, RZ, RZ, UR4 ;  /* 0x00000004ff0a7e24 */ /* 0x000fe4000f8e00ff */
[----:B------:R-:W-:Y:S01]  /*02a0*/  IMAD.U32 R11, RZ, RZ, UR5 ;  /* 0x00000005ff0b7e24 */ /* 0x000fe2000f8e00ff */
[----:B---3--:R-:W1:Y:S01]  /*02b0*/  @P2 R2UR UR18, R4 ;  /* 0x00000000041223c2 */ /* 0x008e6200000e0000 */
[----:B----4-:R-:W-:-:S07]  /*02c0*/  @P2 IADD3 R2, P1, R8, c[0x0][0x300], RZ ;  /* 0x0000c00008022a10 */ /* 0x010fce0007f3e0ff */
[----:B------:R-:W2:Y:S01]  /*02d0*/  @P2 R2UR UR19, R5 ;  /* 0x00000000051323c2 */ /* 0x000ea200000e0000 */
[----:B------:R-:W-:-:S05]  /*02e0*/  @P2 IMAD.X R3, RZ, RZ, R9, P1 ;  /* 0x000000ffff032224 */ /* 0x000fca00008e0609 */
[----:B------:R-:W-:Y:S01]  /*02f0*/  @!P3 STG.E.64 [R14.64+0x8], R2 ;  /* 0x000008020e00b986 */ /* 0x000fe2000c101b10 */
[----:B-1----:R-:W-:Y:S02]  /*0300*/  IMAD.U32 R4, RZ, RZ, UR18 ;  /* 0x00000012ff047e24 */ /* 0x002fe4000f8e00ff */
[----:B--2---:R-:W-:-:S05]  /*0310*/  IMAD.U32 R5, RZ, RZ, UR19 ;  /* 0x00000013ff057e24 */ /* 0x004fca000f8e00ff */
[----:B------:R1:W-:Y:S04]  /*0320*/  @!P3 STG.E.64 [R14.64], R4 ;  /* 0x000000040e00b986 */ /* 0x0003e8000c101b10 */
[----:B------:R-:W2:Y:S04]  /*0330*/  @P0 LDG.E R8, [R12.64] ;  /* 0x000000100c080981 */ /* 0x000ea8000c1e1900 */
[----:B------:R-:W3:Y:S01]  /*0340*/  @P0 LDG.E R0, [R12.64+0x4] ;  /* 0x000004100c000981 */ /* 0x000ee2000c1e1900 */
[----:B------:R-:W-:Y:S02]  /*0350*/  PLOP3.LUT P1, PT, PT, PT, UP0, 0x80, 0x0 ;  /* 0x000000000000781c */ /* 0x000fe40003f2f008 */
[----:B------:R-:W-:-:S11]  /*0360*/  PLOP3.LUT P2, PT, PT, PT, UP1, 0x80, 0x0 ;  /* 0x000000000000781c */ /* 0x000fd60003f4f018 */
[----:B------:R4:W5:Y:S01]  /*0370*/  @P1 LDG.E R6, [R10.64] ;  /* 0x000000100a061981 */ /* 0x000962000c1e1900 */
[----:B-1----:R-:W-:Y:S01]  /*0380*/  MOV R4, UR6 ;  /* 0x0000000600047c02 */ /* 0x002fe20008000f00 */
[----:B------:R-:W-:-:S05]  /*0390*/  IMAD.U32 R5, RZ, RZ, UR7 ;  /* 0x00000007ff057e24 */ /* 0x000fca000f8e00ff */
[----:B------:R-:W5:Y:S01]  /*03a0*/  @!P2 LDG.E R9, [R4.64] ;  /* 0x000000100409a981 */ /* 0x000f62000c1e1900 */
[----:B------:R-:W-:Y:S01]  /*03b0*/  UMOV UR8, 0xffffffff ;  /* 0xffffffff00087882 */ /* 0x000fe20000000000 */
[----:B------:R-:W1:Y:S01]  /*03c0*/  LDC.U8 R217, c[0x0][0x2d8] ;  /* 0x0000b600ffd97b82 */ /* 0x000e620000000000 */
[----:B------:R-:W-:Y:S02]  /*03d0*/  UMOV UR22, URZ ;  /* 0x0000003f00167c82 */ /* 0x000fe40008000000 */
[----:B------:R-:W-:Y:S01]  /*03e0*/  UMOV UR23, 0xffffffff ;  /* 0xffffffff00177882 */ /* 0x000fe20000000000 */
[----:B----4-:R-:W-:-:S04]  /*03f0*/  SHF.R.S32.HI R10, RZ, 0x1f, R7 ;  /* 0x0000001fff0a7819 */ /* 0x010fc80000011407 */
[----:B--2---:R-:W2:Y:S08]  /*0400*/  @P0 R2UR UR8, R8 ;  /* 0x00000000080803c2 */ /* 0x004eb000000e0000 */
[----:B---3--:R-:W2:Y:S01]  /*0410*/  @P0 R2UR UR12, R0 ;  /* 0x00000000000c03c2 */ /* 0x008ea200000e0000 */
[----:B------:R-:W-:-:S04]  /*0420*/  ISETP.NE.U32.AND P0, PT, RZ, c[0x0][0x248], PT ;  /* 0x00009200ff007a0c */ /* 0x000fc80003f05070 */
[----:B------:R-:W-:-:S03]  /*0430*/  ISETP.NE.AND.EX P0, PT, RZ, c[0x0][0x24c], PT, P0 ;  /* 0x00009300ff007a0c */ /* 0x000fc60003f05300 */
[----:B-----5:R3:W4:Y:S01]  /*0440*/  @P1 R2UR UR22, R6 ;  /* 0x00000000061613c2 */ /* 0x02072200000e0000 */
[----:B--2---:R-:W-:-:S07]  /*0450*/  @UP2 UIADD3 UR12, UR12, -UR8, URZ ;  /* 0x800000080c0c2290 */ /* 0x004fce000fffe03f */
[----:B------:R3:W2:Y:S01]  /*0460*/  @!P2 R2UR UR23, R9 ;  /* 0x000000000917a3c2 */ /* 0x0006a200000e0000 */
[----:B------:R-:W-:Y:S01]  /*0470*/  LEA.HI R8, R10, R7, RZ, 0x5 ;  /* 0x000000070a087211 */ /* 0x000fe200078f28ff */
[----:B------:R-:W-:Y:S01]  /*0480*/  @!UP2 ULDC UR12, c[0x0][0x214] ;  /* 0x00008500000caab9 */ /* 0x000fe20000000800 */
        /* <DEDUP_REMOVED lines=8> */
.L_x_623:
[----:B-1----:R-:W-:Y:S02]  /*0510*/  ULDC UR6, c[0x0][0x218] ;  /* 0x0000860000067ab9 */ /* 0x002fe40000000800 */
.L_x_624:
        /* <DEDUP_REMOVED lines=21> */
[----:B------:R-:W-:-:S06]  /*0670*/  UISETP.GE.AND UP0, UPT, UR11, 0x1, UPT ;  /* 0x000000010b00788c */ /* 0x000fcc000bf06270 */
[----:B------:R-:W-:-:S13]  /*0680*/  PLOP3.LUT P0, PT, PT, PT, UP0, 0x80, 0x0 ;  /* 0x000000000000781c */ /* 0x000fda0003f0f008 */
[----:B------:R-:W-:Y:S05]  /*0690*/  @!P0 BRA `(.L_x_625) ;  /* 0x0001d9b000008947 */ /* 0x000fea0003800000 */
[----:B------:R-:W-:Y:S01]  /*06a0*/  UISETP.NE.AND UP1, UPT, UR8, -0x1, UPT ;  /* 0xffffffff0800788c */ /* 0x000fe2000bf25270 */
[----:B------:R-:W-:Y:S01]  /*06b0*/  LOP3.LUT R178, R8, 0xffffffe0, RZ, 0xc0, !PT ;  /* 0xffffffe008b27812 */ /* 0x000fe200078ec0ff */
[----:B------:R-:W-:Y:S02]  /*06c0*/  UISETP.NE.AND UP0, UPT, UR23, -0x1, UPT ;  /* 0xffffffff1700788c */ /* 0x000fe4000bf05270 */
[----:B------:R-:W-:Y:S02]  /*06d0*/  ULDC.64 UR4, c[0x0][0x190] ;  /* 0x0000640000047ab9 */ /* 0x000fe40000000a00 */
[----:B------:R-:W-:Y:S01]  /*06e0*/  ULDC.64 UR6, c[0x0][0x178] ;  /* 0x00005e0000067ab9 */ /* 0x000fe20000000a00 */
[----:B------:R-:W-:Y:S01]  /*06f0*/  IMAD.IADD R218, R7, 0x1, -R178 ;  /* 0x0000000107da7824 */ /* 0x000fe200078e0ab2 */
[----:B------:R-:W-:-:S03]  /*0700*/  PLOP3.LUT P0, PT, PT, PT, UP0, 0x80, 0x0 ;  /* 0x000000000000781c */ /* 0x000fc60003f0f008 */
[----:B------:R-:W-:Y:S01]  /*0710*/  @UP1 UIMAD.WIDE.U32 UR24, UR8, UR4, URZ ;  /* 0x00000004081812a5 */ /* 0x000fe2000f8e003f */
[----:B------:R-:W-:Y:S01]  /*0720*/  SHF.R.S32.HI R0, RZ, 0x1f, R218 ;  /* 0x0000001fff007819 */ /* 0x000fe200000114da */
        /* <DEDUP_REMOVED lines=8> */
[----:B------:R-:W-:Y:S02]  /*07b0*/  ULDC UR6, c[0x0][0x1c0] ;  /* 0x0000700000067ab9 */ /* 0x000fe40000000800 */
[----:B------:R-:W-:Y:S02]  /*07c0*/  UIMAD UR6, UR13, UR6, UR14 ;  /* 0x000000060d0672a4 */ /* 0x000fe4000f8e020e */
[----:B------:R-:W-:-:S02]  /*07d0*/  @UP0 UIMAD UR7, UR15, UR5, UR27 ;  /* 0x000000050f0702a4 */ /* 0x000fc4000f8e021b */
[----:B------:R-:W-:Y:S02]  /*07e0*/  USHF.R.S32.HI UR21, URZ, 0x1f, UR14 ;  /* 0x0000001f3f157899 */ /* 0x000fe4000801140e */
[----:B------:R-:W-:Y:S02]  /*07f0*/  ULDC UR5, c[0x0][0x224] ;  /* 0x0000890000057ab9 */ /* 0x000fe40000000800 */
[----:B------:R-:W-:Y:S02]  /*0800*/  UIMAD UR5, UR6, UR5, UR10 ;  /* 0x00000005060572a4 */ /* 0x000fe4000f8e020a */
        /* <DEDUP_REMOVED lines=24> */
.L_x_626:
        /* <DEDUP_REMOVED lines=17> */
[----:B------:R-:W-:-:S06]  /*0aa0*/  IMAD.HI.U32 R3, R13, R3, R12 ;  /* 0x000000030d037227 */ /* 0x000fcc00078e000c */
        /* <DEDUP_REMOVED lines=24> */
.L_x_627:
        /* <DEDUP_REMOVED lines=10> */
[--C-:B------:R-:W-:Y:S01]  /*0cd0*/  SHF.R.S32.HI R181, RZ, 0x5, R8.reuse ;  /* 0x00000005ffb57819 */ /* 0x100fe20000011408 */
[----:B------:R-:W-:Y:S01]  /*0ce0*/  IMAD.SHL.U32 R3, R4, 0x40, RZ ;  /* 0x0000004004037824 */ /* 0x000fe200078e00ff */
[----:B------:R-:W-:Y:S01]  /*0cf0*/  LEA.HI R5, R5, R22, RZ, 0x1 ;  /* 0x0000001605057211 */ /* 0x000fe200078f08ff */
[----:B------:R-:W-:Y:S01]  /*0d00*/  IMAD.SHL.U32 R30, R2, 0x8, RZ ;  /* 0x00000008021e7824 */ /* 0x000fe200078e00ff */
[----:B------:R-:W-:Y:S01]  /*0d10*/  SHF.R.S32.HI R8, RZ, 0x1f, R8 ;  /* 0x0000001fff087819 */ /* 0x000fe20000011408 */
[----:B------:R-:W-:Y:S01]  /*0d20*/  UIMAD UR4, UR14, UR5, UR4 ;  /* 0x000000050e0472a4 */ /* 0x000fe2000f8e0204 */
[----:B------:R-:W-:Y:S01]  /*0d30*/  LOP3.LUT R3, R3, 0xc0, RZ, 0xc0, !PT ;  /* 0x000000c003037812 */ /* 0x000fe200078ec0ff */
[----:B------:R-:W-:Y:S01]  /*0d40*/  IMAD.U32 R21, RZ, RZ, UR9 ;  /* 0x00000009ff157e24 */ /* 0x000fe2000f8e00ff */
[----:B------:R-:W-:Y:S01]  /*0d50*/  LOP3.LUT R5, R5, 0x7fffffe, RZ, 0xc0, !PT ;  /* 0x07fffffe05057812 */ /* 0x000fe200078ec0ff */
[----:B------:R-:W-:Y:S01]  /*0d60*/  BSSY B0, `(.L_x_628) ;  /* 0x000002c000007945 */ /* 0x000fe20003800000 */
[----:B------:R-:W-:-:S02]  /*0d70*/  LOP3.LUT R2, R3, 0x18, R30, 0xf8, !PT ;  /* 0x0000001803027812 */ /* 0x000fc400078ef81e */
[----:B------:R-:W-:Y:S02]  /*0d80*/  SHF.R.U32.HI R3, RZ, 0x3, R3 ;  /* 0x00000003ff037819 */ /* 0x000fe40000011603 */
[----:B------:R-:W-:Y:S02]  /*0d90*/  SHF.R.S32.HI R9, RZ, 0x1f, R218 ;  /* 0x0000001fff097819 */ /* 0x000fe400000114da */
[----:B------:R-:W-:Y:S01]  /*0da0*/  LOP3.LUT R3, R2, R3, RZ, 0x3c, !PT ;  /* 0x0000000302037212 */ /* 0x000fe200078e3cff */
[----:B------:R-:W-:Y:S01]  /*0db0*/  IMAD.IADD R2, R22, 0x1, -R5 ;  /* 0x0000000116027824 */ /* 0x000fe200078e0a05 */
[----:B------:R-:W-:Y:S02]  /*0dc0*/  LEA.HI R8, R8, R181, RZ, 0x2 ;  /* 0x000000b508087211 */ /* 0x000fe400078f10ff */
[----:B------:R-:W-:Y:S01]  /*0dd0*/  LEA.HI R218, R9, R218, RZ, 0x2 ;  /* 0x000000da09da7211 */ /* 0x000fe200078f10ff */
[----:B------:R-:W-:Y:S01]  /*0de0*/  IMAD R2, R181, 0x8, R2 ;  /* 0x00000008b5027824 */ /* 0x000fe200078e0202 */
[----:B------:R-:W-:-:S02]  /*0df0*/  LOP3.LUT R8, R8, 0xffffffc, RZ, 0xc0, !PT ;  /* 0x0ffffffc08087812 */ /* 0x000fc400078ec0ff */
[----:B------:R-:W-:Y:S01]  /*0e00*/  SHF.R.S32.HI R80, RZ, 0x2, R218 ;  /* 0x00000002ff507819 */ /* 0x000fe200000114da */
[----:B------:R-:W-:Y:S01]  /*0e10*/  IMAD.U32 R2, R2, 0x20, R3 ;  /* 0x0000002002027824 */ /* 0x000fe200078e0003 */
[----:B------:R-:W-:Y:S01]  /*0e20*/  SHF.R.S32.HI R31, RZ, 0x1f, R30 ;  /* 0x0000001fff1f7819 */ /* 0x000fe2000001141e */
[----:B------:R-:W-:Y:S01]  /*0e30*/  IMAD.IADD R3, R181, 0x1, -R8 ;  /* 0x00000001b5037824 */ /* 0x000fe200078e0a08 */
[----:B------:R-:W-:Y:S01]  /*0e40*/  IADD3 R14, P0, R30, UR6, RZ ;  /* 0x000000061e0e7c10 */ /* 0x000fe2000ff1e0ff */
[----:B------:R-:W-:Y:S01]  /*0e50*/  IMAD.SHL.U32 R28, R2, 0x2, RZ ;  /* 0x00000002021c7824 */ /* 0x000fe200078e00ff */
[----:B------:R-:W-:Y:S01]  /*0e60*/  SHF.R.S32.HI R23, RZ, 0x1f, R22 ;  /* 0x0000001fff177819 */ /* 0x000fe20000011416 */
[----:B------:R-:W-:Y:S01]  /*0e70*/  IMAD R3, R3, 0x10, R80 ;  /* 0x0000001003037824 */ /* 0x000fe200078e0250 */
[----:B------:R2:W-:Y:S01]  /*0e80*/  STL.64 [R1+0x1b8], R30 ;  /* 0x0001b81e01007387 */ /* 0x0005e20000100a00 */
[----:B------:R-:W-:Y:S02]  /*0e90*/  IADD3.X R15, R31, UR20, RZ, P0, !PT ;  /* 0x000000141f0f7c10 */ /* 0x000fe400087fe4ff */
[----:B------:R-:W-:Y:S01]  /*0ea0*/  ISETP.GE.AND P0, PT, R22, UR22, PT ;  /* 0x0000001616007c0c */ /* 0x000fe2000bf06270 */
[----:B------:R2:W-:Y:S01]  /*0eb0*/  STL [R1+0x190], R3 ;  /* 0x0001900301007387 */ /* 0x0005e20000100800 */
[----:B------:R-:W-:Y:S01]  /*0ec0*/  IMAD.WIDE R20, R21, 0x80, R22 ;  /* 0x0000008015147825 */ /* 0x000fe200078e0216 */
[----:B------:R-:W-:-:S02]  /*0ed0*/  SHF.R.S32.HI R19, RZ, 0x1f, R18 ;  /* 0x0000001fff137819 */ /* 0x000fc40000011412 */
[----:B------:R2:W-:Y:S01]  /*0ee0*/  STL [R1+0x18c], R28 ;  /* 0x00018c1c01007387 */ /* 0x0005e20000100800 */
[----:B-1----:R-:W-:-:S05]  /*0ef0*/  IMAD.WIDE.U32 R12, R12, c[0x0][0x1a8], R14 ;  /* 0x00006a000c0c7a25 */ /* 0x002fca00078e000e */
[----:B------:R-:W-:Y:S02]  /*0f00*/  IADD3 R9, R13, UR4, RZ ;  /* 0x000000040d097c10 */ /* 0x000fe4000fffe0ff */
[----:B------:R-:W-:Y:S05]  /*0f10*/  @P0 BRA `(.L_x_629) ;  /* 0x0000010000000947 */ /* 0x000fea0003800000 */
[----:B------:R-:W-:-:S13]  /*0f20*/  ISETP.GE.AND P0, PT, R30, c[0x0][0x220], PT ;  /* 0x000088001e007a0c */ /* 0x000fda0003f06270 */
[----:B------:R1:W-:Y:S04]  /*0f30*/  @P0 STS [R28], RZ ;  /* 0x000000ff1c000388 */ /* 0x0003e80000000800 */
[----:B------:R1:W-:Y:S04]  /*0f40*/  @P0 STS [R28+0x4], RZ ;  /* 0x000004ff1c000388 */ /* 0x0003e80000000800 */
[----:B------:R1:W-:Y:S01]  /*0f50*/  @P0 STS.64 [R28+0x8], RZ ;  /* 0x000008ff1c000388 */ /* 0x0003e20000000a00 */
[----:B------:R-:W-:Y:S05]  /*0f60*/  @P0 BRA `(.L_x_629) ;  /* 0x000000b000000947 */ /* 0x000fea0003800000 */
[----:B------:R-:W-:Y:S01]  /*0f70*/  MOV R8, R12 ;  /* 0x0000000c00087202 */ /* 0x000fe20000000f00 */
[----:B--2---:R-:W-:-:S04]  /*0f80*/  IMAD R3, R21, c[0x0][0x190], RZ ;  /* 0x0000640015037a24 */ /* 0x004fc800078e02ff */
        /* <DEDUP_REMOVED lines=9> */
.L_x_629:
[----:B------:R-:W-:Y:S05]  /*1020*/  BSYNC B0 ;  /* 0x0000000000007941 */ /* 0x000fea0003800000 */
.L_x_628:
[----:B------:R-:W-:Y:S01]  /*1030*/  IADD3 R16, R22, 0x20, RZ ;  /* 0x0000002016107810 */ /* 0x000fe20007ffe0ff */
[----:B------:R-:W-:Y:S03]  /*1040*/  BSSY B0, `(.L_x_630) ;  /* 0x0000014000007945 */ /* 0x000fe60003800000 */
[----:B------:R-:W-:-:S13]  /*1050*/  ISETP.GE.AND P0, PT, R16, UR22, PT ;  /* 0x0000001610007c0c */ /* 0x000fda000bf06270 */
[----:B------:R-:W-:Y:S05]  /*1060*/  @P0 BRA `(.L_x_631) ;  /* 0x0000011000000947 */ /* 0x000fea0003800000 */
[----:B------:R-:W-:-:S13]  /*1070*/  ISETP.GE.AND P0, PT, R30, c[0x0][0x220], PT ;  /* 0x000088001e007a0c */ /* 0x000fda0003f06270 */
[----:B------:R3:W-:Y:S01]  /*1080*/  @P0 STS.128 [R28+0x800], RZ ;  /* 0x000800ff1c000388 */ /* 0x0007e20000000c00 */
[----:B------:R-:W-:Y:S05]  /*1090*/  @P0 BRA `(.L_x_631) ;  /* 0x000000e000000947 */ /* 0x000fea0003800000 */
[----:B--2---:R-:W-:Y:S01]  /*10a0*/  IADD3 R3, P0, R20, 0x20, RZ ;  /* 0x0000002014037810 */ /* 0x004fe20007f1e0ff */
[----:B------:R-:W-:Y:S01]  /*10b0*/  IMAD.MOV.U32 R14, RZ, RZ, R12 ;  /* 0x000000ffff0e7224 */ /* 0x000fe200078e000c */
        /* <DEDUP_REMOVED lines=12> */
.L_x_631:
[----:B------:R-:W-:Y:S05]  /*1180*/  BSYNC B0 ;  /* 0x0000000000007941 */ /* 0x000fea0003800000 */
.L_x_630:
        /* <DEDUP_REMOVED lines=21> */
.L_x_633:
[----:B------:R-:W-:Y:S05]  /*12e0*/  BSYNC B0 ;  /* 0x0000000000007941 */ /* 0x000fea0003800000 */
.L_x_632:
[----:B------:R-:W-:Y:S01]  /*12f0*/  IADD3 R14, R22, 0x60, RZ ;  /* 0x00000060160e7810 */ /* 0x000fe20007ffe0ff */
[----:B------:R-:W-:Y:S01]  /*1300*/  UIADD3 UR4, UR11, 0x7f, URZ ;  /* 0x0000007f0b047890 */ /* 0x000fe2000fffe03f */
[----:B------:R-:W-:Y:S01]  /*1310*/  IMAD.MOV.U32 R2, RZ, RZ, c[0x0][0x198] ;  /* 0x00006600ff027624 */ /* 0x000fe200078e00ff */
[----:B------:R-:W-:Y:S01]  /*1320*/  BSSY B0, `(.L_x_634) ;  /* 0x0000018000007945 */ /* 0x000fe20003800000 */
[----:B------:R-:W-:Y:S01]  /*1330*/  ISETP.GE.AND P0, PT, R14, UR22, PT ;  /* 0x000000160e007c0c */ /* 0x000fe2000bf06270 */
[----:B------:R-:W-:Y:S01]  /*1340*/  USHF.R.S32.HI UR20, URZ, 0x1f, UR4 ;  /* 0x0000001f3f147899 */ /* 0x000fe20008011404 */
[----:B--2---:R-:W-:Y:S02]  /*1350*/  IMAD.MOV.U32 R3, RZ, RZ, 0x7 ;  /* 0x00000007ff037424 */ /* 0x004fe400078e00ff */
[C---:B------:R-:W-:Y:S01]  /*1360*/  IMAD.SHL.U32 R177, R2.reuse, 0x80, RZ ;  /* 0x0000008002b17824 */ /* 0x040fe200078e00ff */
[----:B------:R-:W-:Y:S02]  /*1370*/  ULEA.HI UR20, UR20, UR4, URZ, 0x7 ;  /* 0x0000000414147291 */ /* 0x000fe4000f8f383f */
[----:B------:R-:W-:-:S06]  /*1380*/  SHF.L.U64.HI R3, R2, R3, c[0x0][0x19c] ;  /* 0x0000670002037619 */ /* 0x000fcc0000010203 */
        /* <DEDUP_REMOVED lines=17> */
.L_x_635:
[----:B------:R-:W-:Y:S05]  /*14a0*/  BSYNC B0 ;  /* 0x0000000000007941 */ /* 0x000fea0003800000 */
.L_x_634:
[----:B-1----:R-:W-:Y:S01]  /*14b0*/  IMAD R9, R23, c[0x0][0x198], RZ ;  /* 0x0000660017097a24 */ /* 0x002fe200078e02ff */
[----:B------:R-:W-:Y:S01]  /*14c0*/  LEA.HI R13, R10, R7, RZ, 0x4 ;  /* 0x000000070a0d7211 */ /* 0x000fe200078f20ff */
[--C-:B------:R-:W-:Y:S01]  /*14d0*/  IMAD.WIDE.U32 R24, R22, c[0x0][0x198], R30.reuse ;  /* 0x0000660016187a25 */ /* 0x100fe200078e001e */
[----:B------:R-:W-:Y:S02]  /*14e0*/  BSSY B0, `(.L_x_636) ;  /* 0x0000035000007945 */ /* 0x000fe40003800000 */
[----:B------:R-:W-:Y:S01]  /*14f0*/  LOP3.LUT R10, R13, 0xfffffff0, RZ, 0xc0, !PT ;  /* 0xfffffff00d0a7812 */ /* 0x000fe200078ec0ff */
[----:B------:R-:W-:Y:S01]  /*1500*/  IMAD R5, R23, c[0x0][0x1a0], RZ ;  /* 0x0000680017057a24 */ /* 0x000fe200078e02ff */
[----:B------:R-:W-:Y:S01]  /*1510*/  IADD3 R24, P1, R24, UR24, RZ ;  /* 0x0000001818187c10 */ /* 0x000fe2000ff3e0ff */
[----:B------:R-:W-:Y:S01]  /*1520*/  IMAD.WIDE.U32 R20, R22, c[0x0][0x1a0], R30 ;  /* 0x0000680016147a25 */ /* 0x000fe200078e001e */
[----:B------:R-:W-:-:S03]  /*1530*/  ULEA.HI.SX32 UR24, UR20, 0xffffffff, 0x19 ;  /* 0xffffffff14187891 */ /* 0x000fc6000f8fca3f */
[----:B------:R-:W-:Y:S01]  /*1540*/  IMAD R8, R22, c[0x0][0x19c], R9 ;  /* 0x0000670016087a24 */ /* 0x000fe200078e0209 */
[----:B------:R-:W-:Y:S01]  /*1550*/  IADD3 R20, P0, R20, UR26, RZ ;  /* 0x0000001a14147c10 */ /* 0x000fe2000ff1e0ff */
[----:B------:R-:W-:Y:S01]  /*1560*/  IMAD R5, R22, c[0x0][0x1a4], R5 ;  /* 0x0000690016057a24 */ /* 0x000fe200078e0205 */
[----:B------:R-:W-:Y:S01]  /*1570*/  IADD3 R9, -R10, R7, RZ ;  /* 0x000000070a097210 */ /* 0x000fe20007ffe1ff */
[----:B------:R-:W-:Y:S01]  /*1580*/  IMAD R11, R19, c[0x0][0x1b0], RZ ;  /* 0x00006c00130b7a24 */ /* 0x000fe200078e02ff */
[----:B------:R-:W-:Y:S01]  /*1590*/  IADD3.X R25, R25, UR7, R8, P1, !PT ;  /* 0x0000000719197c10 */ /* 0x000fe20008ffe408 */
[----:B------:R-:W-:Y:S01]  /*15a0*/  IMAD R19, R19, c[0x0][0x1b8], RZ ;  /* 0x00006e0013137a24 */ /* 0x000fe200078e02ff */
[----:B------:R-:W-:Y:S01]  /*15b0*/  IADD3.X R21, R21, UR23, R5, P0, !PT ;  /* 0x0000001715157c10 */ /* 0x000fe200087fe405 */
[C---:B------:R-:W-:Y:S01]  /*15c0*/  IMAD R11, R18.reuse, c[0x0][0x1b4], R11 ;  /* 0x00006d00120b7a24 */ /* 0x040fe200078e020b */
[----:B------:R-:W-:Y:S01]  /*15d0*/  USHF.R.S32.HI UR25, URZ, 0x1f, UR24 ;  /* 0x0000001f3f197899 */ /* 0x000fe20008011418 */
[----:B------:R-:W-:Y:S01]  /*15e0*/  IMAD.WIDE.U32 R34, R18, c[0x0][0x1b0], R24 ;  /* 0x00006c0012227a25 */ /* 0x000fe200078e0018 */
[----:B------:R-:W-:Y:S01]  /*15f0*/  LEA.HI R12, R9, R9, RZ, 0x1 ;  /* 0x00000009090c7211 */ /* 0x000fe200078f08ff */
[----:B------:R-:W-:-:S02]  /*1600*/  UIMAD UR23, UR24, -0x80, UR11 ;  /* 0xffffff80181778a4 */ /* 0x000fc4000f8e020b */
[C---:B------:R-:W-:Y:S01]  /*1610*/  IMAD R10, R18.reuse, c[0x0][0x1bc], R19 ;  /* 0x00006f00120a7a24 */ /* 0x040fe200078e0213 */
[----:B------:R-:W-:Y:S01]  /*1620*/  IADD3 R27, R35, R11, RZ ;  /* 0x0000000b231b7210 */ /* 0x000fe20007ffe0ff */
[----:B------:R-:W-:Y:S01]  /*1630*/  IMAD.WIDE.U32 R32, R18, c[0x0][0x1b8], R20 ;  /* 0x00006e0012207a25 */ /* 0x000fe200078e0014 */
[----:B------:R-:W-:Y:S01]  /*1640*/  STL.64 [R1+0x1a0], R34 ;  /* 0x0001a02201007387 */ /* 0x000fe20000100a00 */
[----:B------:R-:W-:Y:S02]  /*1650*/  SHF.R.S32.HI R5, RZ, 0x1, R12 ;  /* 0x00000001ff057819 */ /* 0x000fe4000001140c */
[----:B------:R-:W-:Y:S01]  /*1660*/  IMAD R18, R3, UR24, RZ ;  /* 0x0000001803127c24 */ /* 0x000fe2000f8e02ff */
[----:B------:R-:W-:Y:S01]  /*1670*/  STL.64 [R1+0x198], R32 ;  /* 0x0001982001007387 */ /* 0x000fe20000100a00 */
[----:B------:R-:W-:Y:S01]  /*1680*/  IMAD.MOV.U32 R26, RZ, RZ, R34 ;  /* 0x000000ffff1a7224 */ /* 0x000fe200078e0022 */
[----:B------:R-:W-:Y:S01]  /*1690*/  SHF.R.S32.HI R8, RZ, 0x1f, R12 ;  /* 0x0000001fff087819 */ /* 0x000fe2000001140c */
[C---:B------:R-:W-:Y:S01]  /*16a0*/  IMAD R21, R177.reuse, UR25, R18 ;  /* 0x00000019b1157c24 */ /* 0x040fe2000f8e0212 */
[----:B------:R-:W-:Y:S01]  /*16b0*/  ISETP.GE.AND P0, PT, R22, UR23, PT ;  /* 0x0000001716007c0c */ /* 0x000fe2000bf06270 */
[----:B------:R-:W-:Y:S01]  /*16c0*/  IMAD.WIDE.U32 R18, R177, UR24, R26 ;  /* 0x00000018b1127c25 */ /* 0x000fe2000f8e001a */
[----:B------:R1:W-:Y:S01]  /*16d0*/  STL.64 [R1+0x1a8], R26 ;  /* 0x0001a81a01007387 */ /* 0x0003e20000100a00 */
[----:B------:R-:W-:-:S02]  /*16e0*/  LEA.HI R8, R8, R5, RZ, 0x2 ;  /* 0x0000000508087211 */ /* 0x000fc400078f10ff */
[----:B------:R-:W-:Y:S02]  /*16f0*/  IMAD.IADD R21, R19, 0x1, R21 ;  /* 0x0000000113157824 */ /* 0x000fe400078e0215 */
[----:B------:R-:W-:-:S05]  /*1700*/  LOP3.LUT R8, R8, 0xfffffffc, RZ, 0xc0, !PT ;  /* 0xfffffffc08087812 */ /* 0x000fca00078ec0ff */
[----:B------:R-:W-:Y:S01]  /*1710*/  IMAD.IADD R8, R5, 0x1, -R8 ;  /* 0x0000000105087824 */ /* 0x000fe200078e0a08 */
[----:B------:R-:W-:-:S04]  /*1720*/  MOV R5, 0x10 ;  /* 0x0000001000057802 */ /* 0x000fc80000000f00 */
[----:B------:R-:W-:-:S04]  /*1730*/  LOP3.LUT P1, RZ, R8, 0x2, RZ, 0xc0, !PT ;  /* 0x0000000208ff7812 */ /* 0x000fc8000782c0ff */
[----:B------:R-:W-:Y:S02]  /*1740*/  SEL R5, R5, 0xfffffff0, !P1 ;  /* 0xfffffff005057807 */ /* 0x000fe40004800000 */
[----:B-1----:R-:W-:-:S05]  /*1750*/  IADD3 R26, R33, R10, RZ ;  /* 0x0000000a211a7210 */ /* 0x002fca0007ffe0ff */
[----:B------:R1:W-:Y:S01]  /*1760*/  STL [R1+0x188], R26 ;  /* 0x0001881a01007387 */ /* 0x0003e20000100800 */
        /* <DEDUP_REMOVED lines=12> */
.L_x_637:
[----:B------:R-:W-:Y:S05]  /*1830*/  BSYNC B0 ;  /* 0x0000000000007941 */ /* 0x000fea0003800000 */
.L_x_636:
        /* <DEDUP_REMOVED lines=9> */
[----:B-1----:R-:W-:-:S05]  /*18d0*/  IADD3 R11, P0, R180, R18, RZ ;  /* 0x00000012b40b7210 */ /* 0x002fca0007f1e0ff */
[----:B------:R-:W-:Y:S01]  /*18e0*/  IMAD.X R10, R179, 0x1, R21, P0 ;  /* 0x00000001b30a7824 */ /* 0x000fe200000e0615 */
[----:B------:R-:W-:-:S04]  /*18f0*/  LEA R24, P0, R11, c[0x0][0x168], 0x1 ;  /* 0x00005a000b187a11 */ /* 0x000fc800078008ff */
[----:B------:R-:W-:-:S05]  /*1900*/  LEA.HI.X R25, R11, c[0x0][0x16c], R10, 0x1, P0 ;  /* 0x00005b000b197a11 */ /* 0x000fca00000f0c0a */
[----:B------:R-:W-:Y:S01]  /*1910*/  @!PT LDS RZ, [RZ] ;  /* 0x00000000fffff984 */ /* 0x000fe20000000800 */
[----:B------:R-:W-:Y:S01]  /*1920*/  @!PT LDS RZ, [RZ] ;  /* 0x00000000fffff984 */ /* 0x000fe20000000800 */
[----:B------:R-:W-:Y:S01]  /*1930*/  @!PT LDS RZ, [RZ] ;  /* 0x00000000fffff984 */ /* 0x000fe20000000800 */
[----:B------:R1:W-:Y:S04]  /*1940*/  LDGSTS.E.BYPASS.LTC128B.128 [R28+0x2800], [R24.64] ;  /* 0x02800000181c7fae */ /* 0x0003e8000b901d50 */
.L_x_639:
[----:B------:R-:W-:Y:S05]  /*1950*/  BSYNC B0 ;  /* 0x0000000000007941 */ /* 0x000fea0003800000 */
.L_x_638:
[----:B------:R-:W-:Y:S01]  /*1960*/  ISETP.GE.AND P0, PT, R15, UR23, PT ;  /* 0x000000170f007c0c */ /* 0x000fe2000bf06270 */
        /* <DEDUP_REMOVED lines=14> */
.L_x_641:
[----:B------:R-:W-:Y:S05]  /*1a50*/  BSYNC B0 ;  /* 0x0000000000007941 */ /* 0x000fea0003800000 */
.L_x_640:
        /* <DEDUP_REMOVED lines=10> */
[----:B-1----:R-:W-:Y:S02]  /*1b00*/  IADD3 R10, R21, UR4, RZ ;  /* 0x00000004150a7c10 */ /* 0x002fe4000fffe0ff */
[----:B------:R-:W-:-:S04]  /*1b10*/  LEA R18, P0, R20, c[0x0][0x168], 0x1 ;  /* 0x00005a0014127a11 */ /* 0x000fc800078008ff */
[----:B------:R-:W-:-:S05]  /*1b20*/  LEA.HI.X R19, R20, c[0x0][0x16c], R10, 0x1, P0 ;  /* 0x00005b0014137a11 */ /* 0x000fca00000f0c0a */
[----:B------:R-:W-:Y:S01]  /*1b30*/  @!PT LDS RZ, [RZ] ;  /* 0x00000000fffff984 */ /* 0x000fe20000000800 */
[----:B------:R-:W-:Y:S01]  /*1b40*/  @!PT LDS RZ, [RZ] ;  /* 0x00000000fffff984 */ /* 0x000fe20000000800 */
[----:B------:R-:W-:Y:S01]  /*1b50*/  @!PT LDS RZ, [RZ] ;  /* 0x00000000fffff984 */ /* 0x000fe20000000800 */
[----:B------:R1:W-:Y:S04]  /*1b60*/  LDGSTS.E.BYPASS.LTC128B.128 [R28+0x3800], [R18.64] ;  /* 0x03800000121c7fae */ /* 0x0003e8000b901d50 */
.L_x_643:
[----:B------:R-:W-:Y:S05]  /*1b70*/  BSYNC B0 ;  /* 0x0000000000007941 */ /* 0x000fea0003800000 */
.L_x_642:
[----:B------:R-:W-:Y:S01]  /*1b80*/  ULDC.64 UR6, c[0x0][0x318] ;  /* 0x0000c60000067ab9 */ /* 0x000fe20000000a00 */
[----:B------:R-:W0:Y:S01]  /*1b90*/  LDGDEPBAR ;  /* 0x00000000000079af */ /* 0x000e220000000000 */
[----:B------:R-:W-:Y:S02]  /*1ba0*/  UISETP.NE.U32.AND UP1, UPT, URZ, UR6, UPT ;  /* 0x000000063f00728c */ /* 0x000fe4000bf25070 */
[----:B------:R-:W-:Y:S02]  /*1bb0*/  ULDC.64 UR4, c[0x0][0x320] ;  /* 0x0000c80000047ab9 */ /* 0x000fe40000000a00 */
[----:B------:R-:W-:-:S06]  /*1bc0*/  UISETP.NE.AND.EX UP1, UPT, URZ, UR7, UPT, UP1 ;  /* 0x000000073f00728c */ /* 0x000fcc000bf25310 */
        /* <DEDUP_REMOVED lines=8> */
[----:B------:R-:W-:Y:S02]  /*1c50*/  @UP1 ULEA UR6, UP0, UR28, UR6, 0x2 ;  /* 0x000000061c061291 */ /* 0x000fe4000f80103f */
[----:B------:R-:W-:-:S04]  /*1c60*/  @UP1 UIADD3 UR5, UR29, UR5, URZ ;  /* 0x000000051d051290 */ /* 0x000fc8000fffe03f */
[----:B------:R-:W-:Y:S01]  /*1c70*/  @UP1 ULEA.HI.X UR7, UR28, UR7, UR5, 0x2, UP0 ;  /* 0x000000071c071291 */ /* 0x000fe200080f1405 */
[----:B-1----:R-:W-:Y:S01]  /*1c80*/  IMAD.U32 R18, RZ, RZ, UR6 ;  /* 0x00000006ff127e24 */ /* 0x002fe2000f8e00ff */
[----:B------:R-:W1:Y:S01]  /*1c90*/  @P0 MUFU.RCP R10, c[0x0][0x238] ;  /* 0x00008e00000a0b08 */ /* 0x000e620000001000 */
[----:B------:R-:W-:Y:S01]  /*1ca0*/  ISETP.GE.AND P1, PT, R22, UR23, PT ;  /* 0x0000001716007c0c */ /* 0x000fe2000bf26270 */
[----:B------:R-:W-:Y:S02]  /*1cb0*/  ULDC.64 UR4, c[0x0][0x1a0] ;  /* 0x0000680000047ab9 */ /* 0x000fe40000000a00 */
[----:B------:R-:W-:-:S05]  /*1cc0*/  IMAD.U32 R19, RZ, RZ, UR7 ;  /* 0x00000007ff137e24 */ /* 0x000fca000f8e00ff */
[----:B------:R-:W1:Y:S01]  /*1cd0*/  @P0 LDG.E R11, [R18.64] ;  /* 0x00000010120b0981 */ /* 0x000e62000c1e1900 */
[----:B------:R-:W-:Y:S01]  /*1ce0*/  UIMAD.WIDE.U32 UR26, UR24, UR4, URZ ;  /* 0x00000004181a72a5 */ /* 0x000fe2000f8e003f */
[----:B------:R-:W-:Y:S01]  /*1cf0*/  BSSY B0, `(.L_x_644) ;  /* 0x000001d000007945 */ /* 0x000fe20003800000 */
[----:B------:R-:W-:Y:S01]  /*1d00*/  UIMAD UR4, UR25, UR4, URZ ;  /* 0x00000004190472a4 */ /* 0x000fe2000f8e023f */
[----:B------:R-:W-:Y:S03]  /*1d10*/  BAR.SYNC.DEFER_BLOCKING 0x0 ;  /* 0x0000000000007b1d */ /* 0x000fe60000010000 */
[----:B------:R-:W-:Y:S01]  /*1d20*/  UIMAD UR4, UR24, UR5, UR4 ;  /* 0x00000005180472a4 */ /* 0x000fe2000f8e0204 */
[----:B------:R-:W-:Y:S01]  /*1d30*/  MOV R20, UR26 ;  /* 0x0000001a00147c02 */ /* 0x000fe20008000f00 */
[----:B------:R-:W-:Y:S02]  /*1d40*/  IMAD.U32 R21, RZ, RZ, UR27 ;  /* 0x0000001bff157e24 */ /* 0x000fe4000f8e00ff */
[----:B------:R-:W-:Y:S01]  /*1d50*/  UIADD3 UR4, UR27, UR4, URZ ;  /* 0x000000041b047290 */ /* 0x000fe2000fffe03f */
[----:B------:R2:W-:Y:S04]  /*1d60*/  @P1 STS [R28+0x4000], RZ ;  /* 0x004000ff1c001388 */ /* 0x0005e80000000800 */
[----:B------:R2:W-:Y:S04]  /*1d70*/  @P1 STS [R28+0x4004], RZ ;  /* 0x004004ff1c001388 */ /* 0x0005e80000000800 */
[----:B------:R2:W-:Y:S01]  /*1d80*/  @P1 STS.64 [R28+0x4008], RZ ;  /* 0x004008ff1c001388 */ /* 0x0005e20000000a00 */
[----:B-1----:R-:W-:-:S04]  /*1d90*/  @P0 FMUL.FTZ R10, R11, R10 ;  /* 0x0000000a0b0a0220 */ /* 0x002fc80000410000 */
[----:B------:R1:W5:Y:S01]  /*1da0*/  @P0 R2UR UR6, R10 ;  /* 0x000000000a0603c2 */ /* 0x00036200000e0000 */
[C---:B------:R-:W-:Y:S02]  /*1db0*/  LEA R18, P0, R20.reuse, R32, 0x7 ;  /* 0x0000002014127211 */ /* 0x040fe400078038ff */
[----:B-1----:R-:W-:Y:S01]  /*1dc0*/  MOV R10, UR4 ;  /* 0x00000004000a7c02 */ /* 0x002fe20008000f00 */
[----:B------:R-:W-:Y:S02]  /*1dd0*/  UMOV UR4, URZ ;  /* 0x0000003f00047c82 */ /* 0x000fe40008000000 */
[----:B-----5:R-:W-:Y:S01]  /*1de0*/  @UP1 UMOV UR4, UR6 ;  /* 0x0000000600041c82 */ /* 0x020fe20008000000 */
[----:B------:R-:W-:Y:S01]  /*1df0*/  LEA.HI.X R19, R20, R26, R10, 0x7, P0 ;  /* 0x0000001a14137211 */ /* 0x000fe200000f3c0a */
[----:B------:R-:W-:Y:S05]  /*1e00*/  @P1 BRA `(.L_x_645) ;  /* 0x000000b000001947 */ /* 0x000fea0003800000 */
[----:B--2---:R-:W-:-:S13]  /*1e10*/  ISETP.GE.AND P0, PT, R30, c[0x0][0x220], PT ;  /* 0x000088001e007a0c */ /* 0x004fda0003f06270 */
        /* <DEDUP_REMOVED lines=10> */
.L_x_645:
[----:B--2---:R-:W-:Y:S05]  /*1ec0*/  BSYNC B0 ;  /* 0x0000000000007941 */ /* 0x004fea0003800000 */
.L_x_644:
        /* <DEDUP_REMOVED lines=17> */
.L_x_647:
[----:B------:R-:W-:Y:S05]  /*1fe0*/  BSYNC B0 ;  /* 0x0000000000007941 */ /* 0x000fea0003800000 */
.L_x_646:
        /* <DEDUP_REMOVED lines=17> */
.L_x_649:
[----:B------:R-:W-:Y:S05]  /*2100*/  BSYNC B0 ;  /* 0x0000000000007941 */ /* 0x000fea0003800000 */
.L_x_648:
[----:B------:R-:W-:Y:S01]  /*2110*/  ISETP.GE.AND P0, PT, R14, UR23, PT ;  /* 0x000000170e007c0c */ /* 0x000fe2000bf06270 */
        /* <DEDUP_REMOVED lines=17> */
.L_x_651:
[----:B------:R-:W-:Y:S05]  /*2230*/  BSYNC B0 ;  /* 0x0000000000007941 */ /* 0x000fea0003800000 */
.L_x_650:
[----:B-1----:R-:W-:Y:S01]  /*2240*/  LOP3.LUT R10, R17, 0xfffffff8, RZ, 0xc0, !PT ;  /* 0xfffffff8110a7812 */ /* 0x002fe200078ec0ff */
[----:B------:R-:W-:Y:S01]  /*2250*/  IMAD.SHL.U32 R11, R8, 0x40, RZ ;  /* 0x00000040080b7824 */ /* 0x000fe200078e00ff */
[----:B------:R-:W-:Y:S01]  /*2260*/  SHF.R.S32.HI R14, RZ, 0x4, R13 ;  /* 0x00000004ff0e7819 */ /* 0x000fe2000001140d */
[----:B------:R-:W-:Y:S01]  /*2270*/  IMAD.SHL.U32 R8, R4, 0x8, RZ ;  /* 0x0000000804087824 */ /* 0x000fe200078e00ff */
[----:B------:R-:W-:Y:S01]  /*2280*/  LOP3.LUT R16, R12, 0x7fffffe, RZ, 0xc0, !PT ;  /* 0x07fffffe0c107812 */ /* 0x000fe200078ec0ff */
[C---:B------:R-:W-:Y:S01]  /*2290*/  IMAD.IADD R221, R7.reuse, 0x1, -R10 ;  /* 0x0000000107dd7824 */ /* 0x040fe200078e0a0a */
[----:B------:R-:W-:Y:S01]  /*22a0*/  SHF.R.S32.HI R10, RZ, 0x1f, R9 ;  /* 0x0000001fff0a7819 */ /* 0x000fe20000011409 */
[----:B------:R-:W-:Y:S01]  /*22b0*/  IMAD.SHL.U32 R82, R7, 0x2, RZ ;  /* 0x0000000207527824 */ /* 0x000fe200078e00ff */
[----:B------:R-:W-:Y:S01]  /*22c0*/  LEA.HI R13, R13, R14, RZ, 0x1 ;  /* 0x0000000e0d0d7211 */ /* 0x000fe200078f08ff */
[----:B------:R-:W-:Y:S01]  /*22d0*/  IMAD.IADD R183, R9, 0x1, -R16 ;  /* 0x0000000109b77824 */ /* 0x000fe200078e0a10 */
[----:B------:R-:W-:Y:S01]  /*22e0*/  LEA.HI R12, R221, R221, RZ, 0x1 ;  /* 0x000000dddd0c7211 */ /* 0x000fe200078f08ff */
[----:B------:R-:W-:Y:S01]  /*22f0*/  IMAD R176, R181, 0x10, R80 ;  /* 0x00000010b5b07824 */ /* 0x000fe200078e0250 */
[----:B------:R-:W-:Y:S01]  /*2300*/  LEA.HI R9, R10, R9, RZ, 0x3 ;  /* 0x000000090a097211 */ /* 0x000fe200078f18ff */
[----:B------:R-:W-:Y:S01]  /*2310*/  IMAD.U32 R81, RZ, RZ, UR11 ;  /* 0x0000000bff517e24 */ /* 0x000fe2000f8e00ff */
[----:B------:R-:W-:Y:S01]  /*2320*/  LOP3.LUT R10, R12, 0x3fffffe, RZ, 0xc0, !PT ;  /* 0x03fffffe0c0a7812 */ /* 0x000fe200078ec0ff */
[----:B------:R-:W-:Y:S01]  /*2330*/  IMAD.U32 R189, RZ, RZ, UR24 ;  /* 0x00000018ffbd7e24 */ /* 0x000fe2000f8e00ff */
[----:B------:R-:W-:Y:S01]  /*2340*/  LOP3.LUT R13, R13, 0xfffffffe, RZ, 0xc0, !PT ;  /* 0xfffffffe0d0d7812 */ /* 0x000fe200078ec0ff */
[----:B------:R-:W-:Y:S01]  /*2350*/  IMAD.SHL.U32 R182, R9, 0x20, RZ ;  /* 0x0000002009b67824 */ /* 0x000fe200078e00ff */
[----:B------:R-:W-:Y:S01]  /*2360*/  SHF.R.S32.HI R12, RZ, 0x1, R12 ;  /* 0x00000001ff0c7819 */ /* 0x000fe2000001140c */
[----:B------:R-:W-:Y:S01]  /*2370*/  IMAD.IADD R221, R221, 0x1, -R10 ;  /* 0x00000001dddd7824 */ /* 0x000fe200078e0a0a */
[----:B------:R-:W-:Y:S01]  /*2380*/  LOP3.LUT R11, R11, 0xc0, RZ, 0xc0, !PT ;  /* 0x000000c00b0b7812 */ /* 0x000fe200078ec0ff */
[----:B------:R-:W-:Y:S01]  /*2390*/  IMAD.IADD R14, R14, 0x1, -R13 ;  /* 0x000000010e0e7824 */ /* 0x000fe200078e0a0d */
[----:B------:R-:W-:Y:S01]  /*23a0*/  LOP3.LUT R182, R182, 0xffffff00, RZ, 0xc0, !PT ;  /* 0xffffff00b6b67812 */ /* 0x000fe200078ec0ff */
[C---:B------:R-:W-:Y:S01]  /*23b0*/  IMAD.SHL.U32 R9, R12.reuse, 0x40, RZ ;  /* 0x000000400c097824 */ /* 0x040fe200078e00ff */
[----:B------:R-:W-:Y:S01]  /*23c0*/  LOP3.LUT P0, RZ, R12, 0x2, RZ, 0xc0, !PT ;  /* 0x000000020cff7812 */ /* 0x000fe2000780c0ff */
[----:B------:R-:W-:Y:S01]  /*23d0*/  IMAD.SHL.U32 R10, R14, 0x8, RZ ;  /* 0x000000080e0a7824 */ /* 0x000fe200078e00ff */
[----:B------:R-:W-:Y:S01]  /*23e0*/  LOP3.LUT R80, R82, 0x6, RZ, 0xc0, !PT ;  /* 0x0000000652507812 */ /* 0x000fe200078ec0ff */
[----:B------:R-:W-:Y:S01]  /*23f0*/  IMAD R221, R14, 0x8, R221 ;  /* 0x000000080edd7824 */ /* 0x000fe200078e02dd */
[----:B------:R-:W-:Y:S01]  /*2400*/  LOP3.LUT R9, R9, 0xc0, RZ, 0xc0, !PT ;  /* 0x000000c009097812 */ /* 0x000fe200078ec0ff */
[----:B------:R-:W0:Y:S01]  /*2410*/  LDGDEPBAR ;  /* 0x00000000000079af */ /* 0x000e220000000000 */
[----:B------:R-:W-:Y:S01]  /*2420*/  LOP3.LUT R4, R11, 0x8, R10, 0xf8, !PT ;  /* 0x000000080b047812 */ /* 0x000fe200078ef80a */
[----:B------:R-:W-:Y:S01]  /*2430*/  IMAD R10, R181, 0x200, R182 ;  /* 0x00000200b50a7824 */ /* 0x000fe200078e02b6 */
[----:B------:R-:W-:Y:S01]  /*2440*/  LOP3.LUT R8, R9, 0x8, R8, 0xf8, !PT ;  /* 0x0000000809087812 */ /* 0x000fe200078ef808 */
[----:B------:R-:W-:Y:S01]  /*2450*/  IMAD R189, R189, 0x80, R80 ;  /* 0x00000080bdbd7824 */ /* 0x000fe200078e0250 */
[----:B------:R-:W-:Y:S01]  /*2460*/  SHF.R.U32.HI R11, RZ, 0x3, R11 ;  /* 0x00000003ff0b7819 */ /* 0x000fe2000001160b */
[----:B------:R-:W-:Y:S01]  /*2470*/  UISETP.GE.AND UP0, UPT, UR11, 0x81, UPT ;  /* 0x000000810b00788c */ /* 0x000fe2000bf06270 */
[----:B------:R-:W-:-:S02]  /*2480*/  SHF.R.U32.HI R9, RZ, 0x3, R9 ;  /* 0x00000003ff097819 */ /* 0x000fc40000011609 */
[----:B------:R-:W-:Y:S01]  /*2490*/  LOP3.LUT R4, R4, R11, RZ, 0x3c, !PT ;  /* 0x0000000b04047212 */ /* 0x000fe200078e3cff */
[C---:B------:R-:W-:Y:S01]  /*24a0*/  IMAD R11, R183.reuse, 0x20, R10 ;  /* 0x00000020b70b7824 */ /* 0x040fe200078e020a */
[----:B------:R-:W-:Y:S01]  /*24b0*/  LOP3.LUT R8, R8, R9, RZ, 0x3c, !PT ;  /* 0x0000000908087212 */ /* 0x000fe200078e3cff */
[----:B------:R-:W-:Y:S01]  /*24c0*/  IMAD R183, R183, 0x20, R182 ;  /* 0x00000020b7b77824 */ /* 0x000fe200078e02b6 */
[----:B------:R-:W-:Y:S01]  /*24d0*/  IADD3 R176, R176, UR10, RZ ;  /* 0x0000000ab0b07c10 */ /* 0x000fe2000fffe0ff */
[----:B------:R-:W-:Y:S01]  /*24e0*/  IMAD.IADD R222, R4, 0x1, R11 ;  /* 0x0000000104de7824 */ /* 0x000fe200078e020b */
[----:B------:R-:W-:Y:S01]  /*24f0*/  IADD3 R209, R189, 0x1, RZ ;  /* 0x00000001bdd17810 */ /* 0x000fe20007ffe0ff */
[----:B------:R-:W-:Y:S01]  /*2500*/  IMAD.U32 R221, R221, 0x20, R8 ;  /* 0x00000020dddd7824 */ /* 0x000fe200078e0008 */
[----:B------:R-:W-:Y:S01]  /*2510*/  IADD3 R188, R81, -UR12, R176 ;  /* 0x8000000c51bc7c10 */ /* 0x000fe2000fffe0b0 */
[----:B------:R-:W-:Y:S01]  /*2520*/  IMAD.SHL.U32 R222, R222, 0x2, RZ ;  /* 0x00000002dede7824 */ /* 0x000fe200078e00ff */
[----:B------:R-:W-:Y:S01]  /*2530*/  IADD3 R223, R189, 0x8, RZ ;  /* 0x00000008bddf7810 */ /* 0x000fe20007ffe0ff */
[----:B------:R-:W-:Y:S01]  /*2540*/  IMAD.SHL.U32 R221, R221, 0x2, RZ ;  /* 0x00000002dddd7824 */ /* 0x000fe200078e00ff */
[----:B------:R-:W-:Y:S01]  /*2550*/  IADD3 R229, R189, 0x9, RZ ;  /* 0x00000009bde57810 */ /* 0x000fe20007ffe0ff */
[----:B------:R-:W-:Y:S01]  /*2560*/  IMAD R220, R5, 0x2, R222 ;  /* 0x0000000205dc7824 */ /* 0x000fe200078e02de */
[----:B------:R-:W-:Y:S01]  /*2570*/  LDSM.16.M88.4 R8, [R222] ;  /* 0x00000000de08783b */ /* 0x000fe20000000200 */
[----:B------:R-:W-:Y:S01]  /*2580*/  IADD3 R237, R189, 0x10, RZ ;  /* 0x00000010bded7810 */ /* 0x000fe20007ffe0ff */
[----:B------:R-:W-:Y:S01]  /*2590*/  IMAD.IADD R4, R4, 0x1, R183 ;  /* 0x0000000104047824 */ /* 0x000fe200078e02b7 */
[C---:B------:R-:W-:Y:S01]  /*25a0*/  IADD3 R12, R221.reuse, 0x2000, RZ ;  /* 0x00002000dd0c7810 */ /* 0x040fe20007ffe0ff */
[----:B------:R-:W1:Y:S01]  /*25b0*/  LDSM.16.M88.4 R132, [R221+0x2000] ;  /* 0x00200000dd84783b */ /* 0x000e620000000200 */
[----:B------:R-:W-:-:S02]  /*25c0*/  IADD3 R219, R221, 0x2020, RZ ;  /* 0x00002020dddb7810 */ /* 0x000fc40007ffe0ff */
[----:B------:R-:W-:Y:S01]  /*25d0*/  @P0 IADD3 R219, R12, -0x20, RZ ;  /* 0xffffffe00cdb0810 */ /* 0x000fe20007ffe0ff */
[----:B------:R-:W5:Y:S01]  /*25e0*/  LDSM.16.M88.4 R124, [R221+0x2400] ;  /* 0x00240000dd7c783b */ /* 0x000f620000000200 */
[C---:B------:R-:W-:Y:S02]  /*25f0*/  IADD3 R243, R189.reuse, 0x11, RZ ;  /* 0x00000011bdf37810 */ /* 0x040fe40007ffe0ff */
[C---:B------:R-:W-:Y:S01]  /*2600*/  IADD3 R245, R189.reuse, 0x18, RZ ;  /* 0x00000018bdf57810 */ /* 0x040fe20007ffe0ff */
[----:B------:R-:W2:Y:S01]  /*2610*/  LDSM.16.M88.4 R116, [R221+0x2800] ;  /* 0x00280000dd74783b */ /* 0x000ea20000000200 */
[C---:B------:R-:W-:Y:S02]  /*2620*/  IADD3 R241, R189.reuse, 0x19, RZ ;  /* 0x00000019bdf17810 */ /* 0x040fe40007ffe0ff */
[C---:B------:R-:W-:Y:S01]  /*2630*/  IADD3 R231, R189.reuse, 0x20, RZ ;  /* 0x00000020bde77810 */ /* 0x040fe20007ffe0ff */
[----:B------:R-:W3:Y:S01]  /*2640*/  LDSM.16.M88.4 R108, [R221+0x2c00] ;  /* 0x002c0000dd6c783b */ /* 0x000ee20000000200 */
[----:B------:R-:W-:-:S02]  /*2650*/  IADD3 R227, R189, 0x21, RZ ;  /* 0x00000021bde37810 */ /* 0x000fc40007ffe0ff */
[C---:B------:R-:W-:Y:S01]  /*2660*/  IADD3 R207, R189.reuse, 0x29, RZ ;  /* 0x00000029bdcf7810 */ /* 0x040fe20007ffe0ff */
[----:B------:R-:W4:Y:S01]  /*2670*/  LDSM.16.M88.4 R100, [R221+0x3000] ;  /* 0x00300000dd64783b */ /* 0x000f220000000200 */
[C---:B------:R-:W-:Y:S02]  /*2680*/  IADD3 R201, R189.reuse, 0x30, RZ ;  /* 0x00000030bdc97810 */ /* 0x040fe40007ffe0ff */
[C---:B------:R-:W-:Y:S01]  /*2690*/  IADD3 R197, R189.reuse, 0x31, RZ ;  /* 0x00000031bdc57810 */ /* 0x040fe20007ffe0ff */
[----:B------:R-:W3:Y:S01]  /*26a0*/  LDSM.16.M88.4 R92, [R221+0x3400] ;  /* 0x00340000dd5c783b */ /* 0x000ee20000000200 */
[C---:B------:R-:W-:Y:S01]  /*26b0*/  IMAD.IADD R80, R188.reuse, 0x1, -R207 ;  /* 0x00000001bc507824 */ /* 0x040fe200078e0acf */
[C---:B------:R-:W-:Y:S01]  /*26c0*/  IADD3 R195, R189.reuse, 0x49, RZ ;  /* 0x00000049bdc37810 */ /* 0x040fe20007ffe0ff */
[----:B------:R-:W-:Y:S01]  /*26d0*/  IMAD.IADD R81, R188, 0x1, -R201 ;  /* 0x00000001bc517824 */ /* 0x000fe200078e0ac9 */
[----:B------:R-:W3:Y:S01]  /*26e0*/  LDSM.16.M88.4 R84, [R221+0x3800] ;  /* 0x00380000dd54783b */ /* 0x000ee20000000200 */
[----:B------:R-:W-:-:S02]  /*26f0*/  IADD3 R213, R189, 0x51, RZ ;  /* 0x00000051bdd57810 */ /* 0x000fc40007ffe0ff */
[----:B------:R-:W-:Y:S01]  /*2700*/  IABS R80, R80 ;  /* 0x0000005000507213 */ /* 0x000fe20000000000 */
[----:B------:R-:W4:Y:S01]  /*2710*/  LDSM.16.M88.4 R172, [R221+0x3c00] ;  /* 0x003c0000ddac783b */ /* 0x000f220000000200 */
[C---:B------:R-:W-:Y:S02]  /*2720*/  IADD3 R225, R189.reuse, 0x58, RZ ;  /* 0x00000058bde17810 */ /* 0x040fe40007ffe0ff */
[C---:B------:R-:W-:Y:S01]  /*2730*/  IADD3 R235, R189.reuse, 0x60, RZ ;  /* 0x00000060bdeb7810 */ /* 0x040fe20007ffe0ff */
[----:B------:R-:W-:Y:S01]  /*2740*/  LDSM.16.M88.4 R20, [R220] ;  /* 0x00000000dc14783b */ /* 0x000fe20000000200 */
[----:B------:R-:W-:Y:S01]  /*2750*/  IMAD.MOV.U32 R202, RZ, RZ, R80 ;  /* 0x000000ffffca7224 */ /* 0x000fe200078e0050 */
[----:B------:R-:W-:Y:S01]  /*2760*/  IABS R80, R81 ;  /* 0x0000005100507213 */ /* 0x000fe20000000000 */
[----:B------:R-:W-:Y:S01]  /*2770*/  IMAD.IADD R81, R188, 0x1, -R197 ;  /* 0x00000001bc517824 */ /* 0x000fe200078e0ac5 */
[----:B------:R-:W4:Y:S01]  /*2780*/  LDSM.16.M88.4 R164, [R219] ;  /* 0x00000000dba4783b */ /* 0x000f220000000200 */
[----:B------:R-:W-:-:S02]  /*2790*/  IADD3 R233, R189, 0x61, RZ ;  /* 0x00000061bde97810 */ /* 0x000fc40007ffe0ff */
[----:B------:R-:W-:Y:S01]  /*27a0*/  IMAD.MOV.U32 R206, RZ, RZ, R80 ;  /* 0x000000ffffce7224 */ /* 0x000fe200078e0050 */
[----:B------:R-:W4:Y:S01]  /*27b0*/  LDSM.16.M88.4 R160, [R219+0x400] ;  /* 0x00040000dba0783b */ /* 0x000f220000000200 */
[C---:B-1----:R-:W-:Y:S01]  /*27c0*/  HMMA.16816.F32 R76, R8.reuse, R132, RZ ;  /* 0x00000084084c723c */ /* 0x042fe200000018ff */
[----:B------:R-:W-:Y:S01]  /*27d0*/  IABS R80, R81 ;  /* 0x0000005100507213 */ /* 0x000fe20000000000 */
[----:B------:R-:W-:Y:S01]  /*27e0*/  I2F R202, R202 ;  /* 0x000000ca00ca7306 */ /* 0x000fe20000201400 */
[----:B------:R-:W1:Y:S01]  /*27f0*/  LDSM.16.M88.4 R156, [R219+0x800] ;  /* 0x00080000db9c783b */ /* 0x000e620000000200 */
[C---:B------:R-:W-:Y:S02]  /*2800*/  IADD3 R215, R189.reuse, 0x28, RZ ;  /* 0x00000028bdd77810 */ /* 0x040fe40007ffe0ff */
[----:B------:R-:W-:Y:S01]  /*2810*/  IADD3 R193, R189, 0x38, RZ ;  /* 0x00000038bdc17810 */ /* 0x000fe20007ffe0ff */
[----:B------:R-:W1:Y:S01]  /*2820*/  LDSM.16.M88.4 R152, [R219+0xc00] ;  /* 0x000c0000db98783b */ /* 0x000e620000000200 */
[----:B-----5:R-:W-:Y:S01]  /*2830*/  HMMA.16816.F32 R68, R8, R124, RZ ;  /* 0x0000007c0844723c */ /* 0x020fe200000018ff */
[C---:B------:R-:W-:Y:S01]  /*2840*/  IMAD.IADD R204, R188.reuse, 0x1, -R215 ;  /* 0x00000001bccc7824 */ /* 0x040fe200078e0ad7 */
[----:B------:R-:W5:Y:S01]  /*2850*/  I2F R184, R80 ;  /* 0x0000005000b87306 */ /* 0x000f620000201400 */
[----:B------:R-:W1:Y:S01]  /*2860*/  LDSM.16.M88.4 R148, [R219+0x1000] ;  /* 0x00100000db94783b */ /* 0x000e620000000200 */
[C---:B------:R-:W-:Y:S01]  /*2870*/  IMAD.IADD R185, R188.reuse, 0x1, -R193 ;  /* 0x00000001bcb97824 */ /* 0x040fe200078e0ac1 */
[----:B------:R-:W-:-:S02]  /*2880*/  IADD3 R216, R188, 0x8, RZ ;  /* 0x00000008bcd87810 */ /* 0x000fc40007ffe0ff */
[----:B------:R-:W1:Y:S01]  /*2890*/  LDSM.16.M88.4 R144, [R219+0x1400] ;  /* 0x00140000db90783b */ /* 0x000e620000000200 */
[C---:B--2---:R-:W-:Y:S01]  /*28a0*/  HMMA.16816.F32 R60, R8.reuse, R116, RZ ;  /* 0x00000074083c723c */ /* 0x044fe200000018ff */
[----:B------:R-:W-:Y:S01]  /*28b0*/  IABS R204, R204 ;  /* 0x000000cc00cc7213 */ /* 0x000fe20000000000 */
[----:B------:R-:W-:Y:S01]  /*28c0*/  I2F R206, R206 ;  /* 0x000000ce00ce7306 */ /* 0x000fe20000201400 */
[----:B------:R-:W2:Y:S01]  /*28d0*/  LDSM.16.M88.4 R140, [R219+0x1800] ;  /* 0x00180000db8c783b */ /* 0x000ea20000000200 */
[C---:B------:R-:W-:Y:S02]  /*28e0*/  IADD3 R226, R188.reuse, 0x48, RZ ;  /* 0x00000048bce27810 */ /* 0x040fe40007ffe0ff */
[----:B------:R-:W-:Y:S01]  /*28f0*/  IABS R185, R185 ;  /* 0x000000b900b97213 */ /* 0x000fe20000000000 */
[----:B---34-:R-:W3:Y:S01]  /*2900*/  LDSM.16.M88.4 R28, [R219+0x1c00] ;  /* 0x001c0000db1c783b */ /* 0x018ee20000000200 */
[----:B------:R-:W-:Y:S01]  /*2910*/  HMMA.16816.F32 R52, R8, R108, RZ ;  /* 0x0000006c0834723c */ /* 0x000fe200000018ff */
[----:B------:R-:W-:Y:S01]  /*2920*/  IADD3 R224, R188, 0x40, RZ ;  /* 0x00000040bce07810 */ /* 0x000fe20007ffe0ff */
[----:B------:R-:W-:Y:S01]  /*2930*/  I2F R204, R204 ;  /* 0x000000cc00cc7306 */ /* 0x000fe20000201400 */
[----:B------:R-:W4:Y:S01]  /*2940*/  LDSM.16.M88.4 R168, [R222+0x1000] ;  /* 0x00100000dea8783b */ /* 0x000f220000000200 */
[----:B------:R-:W-:-:S02]  /*2950*/  ISETP.GE.AND P3, PT, R209, UR11, PT ;  /* 0x0000000bd1007c0c */ /* 0x000fc4000bf66270 */
[----:B------:R-:W-:Y:S02]  /*2960*/  ISETP.GE.AND P2, PT, R223, UR11, PT ;  /* 0x0000000bdf007c0c */ /* 0x000fe4000bf46270 */
[C---:B------:R-:W-:Y:S01]  /*2970*/  HMMA.16816.F32 R44, R8.reuse, R100, RZ ;  /* 0x00000064082c723c */ /* 0x040fe200000018ff */
[----:B------:R-:W-:Y:S02]  /*2980*/  IADD3 R199, R189, 0x50, RZ ;  /* 0x00000050bdc77810 */ /* 0x000fe40007ffe0ff */
[----:B------:R-:W-:Y:S02]  /*2990*/  ISETP.GE.AND P1, PT, R229, UR11, PT ;  /* 0x0000000be5007c0c */ /* 0x000fe4000bf26270 */
[C---:B------:R-:W-:Y:S02]  /*29a0*/  IADD3 R239, R189.reuse, 0x59, RZ ;  /* 0x00000059bdef7810 */ /* 0x040fe40007ffe0ff */
[C---:B------:R-:W-:Y:S01]  /*29b0*/  IADD3 R205, R189.reuse, 0x68, RZ ;  /* 0x00000068bdcd7810 */ /* 0x040fe20007ffe0ff */
[----:B------:R-:W-:Y:S01]  /*29c0*/  HMMA.16816.F32 R36, R8, R92, RZ ;  /* 0x0000005c0824723c */ /* 0x000fe200000018ff */
[----:B------:R-:W-:-:S02]  /*29d0*/  IADD3 R187, R189, 0x39, RZ ;  /* 0x00000039bdbb7810 */ /* 0x000fc40007ffe0ff */
[C---:B------:R-:W-:Y:S02]  /*29e0*/  IADD3 R191, R189.reuse, 0x48, RZ ;  /* 0x00000048bdbf7810 */ /* 0x040fe40007ffe0ff */
[C---:B------:R-:W-:Y:S02]  /*29f0*/  IADD3 R211, R189.reuse, 0x69, RZ ;  /* 0x00000069bdd37810 */ /* 0x040fe40007ffe0ff */
[----:B------:R-:W-:Y:S01]  /*2a00*/  ISETP.GE.AND P4, PT, R189, UR11, PT ;  /* 0x0000000bbd007c0c */ /* 0x000fe2000bf86270 */
[----:B------:R-:W-:Y:S01]  /*2a10*/  HMMA.16816.F32 R24, R8, R84, RZ ;  /* 0x000000540818723c */ /* 0x000fe200000018ff */
[----:B------:R-:W-:Y:S01]  /*2a20*/  ISETP.GE.AND P0, PT, R237, UR11, PT ;  /* 0x0000000bed007c0c */ /* 0x000fe2000bf06270 */
[----:B------:R-:W-:Y:S01]  /*2a30*/  IMAD.IADD R210, R188, 0x1, -R211 ;  /* 0x00000001bcd27824 */ /* 0x000fe200078e0ad3 */
[----:B------:R-:W-:Y:S02]  /*2a40*/  ISETP.GE.AND P5, PT, R245, UR11, PT ;  /* 0x0000000bf5007c0c */ /* 0x000fe4000bfa6270 */
[----:B------:R-:W-:-:S02]  /*2a50*/  ISETP.GE.AND P6, PT, R243, UR11, PT ;  /* 0x0000000bf3007c0c */ /* 0x000fc4000bfc6270 */
[----:B------:R-:W-:Y:S01]  /*2a60*/  IABS R210, R210 ;  /* 0x000000d200d27213 */ /* 0x000fe20000000000 */
[C---:B------:R-:W-:Y:S05]  /*2a70*/  HMMA.16816.F32 R12, R8.reuse, R172, RZ ;  /* 0x000000ac080c723c */ /* 0x040fea00000018ff */
[----:B------:R-:W-:Y:S03]  /*2a80*/  I2F R210, R210 ;  /* 0x000000d200d27306 */ /* 0x000fe60000201400 */
        /* <DEDUP_REMOVED lines=9> */
[C---:B------:R-:W-:Y:S08]  /*2b20*/  HMMA.16816.F32 R68, R20.reuse, R160, R68 ;  /* 0x000000a01444723c */ /* 0x040ff00000001844 */
[C---:B-1----:R-:W-:Y:S08]  /*2b30*/  HMMA.16816.F32 R60, R20.reuse, R156, R60 ;  /* 0x0000009c143c723c */ /* 0x042ff0000000183c */
[C---:B------:R-:W-:Y:S08]  /*2b40*/  HMMA.16816.F32 R52, R20.reuse, R152, R52 ;  /* 0x000000981434723c */ /* 0x040ff00000001834 */
[C---:B------:R-:W-:Y:S08]  /*2b50*/  HMMA.16816.F32 R44, R20.reuse, R148, R44 ;  /* 0x00000094142c723c */ /* 0x040ff0000000182c */
[C---:B------:R-:W-:Y:S08]  /*2b60*/  HMMA.16816.F32 R36, R20.reuse, R144, R36 ;  /* 0x000000901424723c */ /* 0x040ff00000001824 */
[----:B--2---:R-:W-:Y:S01]  /*2b70*/  HMMA.16816.F32 R24, R20, R140, R24 ;  /* 0x0000008c1418723c */ /* 0x004fe20000001818 */
[----:B-----5:R-:W-:-:S07]  /*2b80*/  FFMA.FTZ R53, R184, -UR4, R53 ;  /* 0x80000004b8357c23 */ /* 0x020fce0008010035 */
[C---:B---3--:R-:W-:Y:S08]  /*2b90*/  HMMA.16816.F32 R12, R20.reuse, R28, R12 ;  /* 0x0000001c140c723c */ /* 0x048ff0000000180c */
        /* <DEDUP_REMOVED lines=8> */
[C---:B------:R-:W-:Y:S01]  /*2c20*/  IMAD.IADD R20, R188.reuse, 0x1, -R189 ;  /* 0x00000001bc147824 */ /* 0x040fe200078e0abd */
[----:B----4-:R-:W-:Y:S01]  /*2c30*/  HMMA.16816.F32 R136, R168, R132, RZ ;  /* 0x00000084a888723c */ /* 0x010fe200000018ff */
[----:B------:R-:W-:-:S03]  /*2c40*/  IMAD.IADD R21, R188, 0x1, -R209 ;  /* 0x00000001bc157824 */ /* 0x000fc600078e0ad1 */
[----:B------:R-:W-:-:S04]  /*2c50*/  IABS R20, R20 ;  /* 0x0000001400147213 */ /* 0x000fc80000000000 */
[----:B------:R-:W-:Y:S01]  /*2c60*/  HMMA.16816.F32 R120, R168, R116, RZ ;  /* 0x00000074a878723c */ /* 0x000fe200000018ff */
[----:B------:R-:W-:Y:S01]  /*2c70*/  IMAD.MOV.U32 R203, RZ, RZ, R20 ;  /* 0x000000ffffcb7224 */ /* 0x000fe200078e0014 */
[----:B------:R-:W-:Y:S01]  /*2c80*/  IABS R20, R21 ;  /* 0x0000001500147213 */ /* 0x000fe20000000000 */
[----:B------:R-:W-:-:S04]  /*2c90*/  IMAD.IADD R21, R188, 0x1, -R223 ;  /* 0x00000001bc157824 */ /* 0x000fc800078e0adf */
[----:B------:R-:W-:Y:S01]  /*2ca0*/  IMAD.MOV.U32 R190, RZ, RZ, R20 ;  /* 0x000000ffffbe7224 */ /* 0x000fe200078e0014 */
[----:B------:R-:W-:Y:S01]  /*2cb0*/  IABS R20, R21 ;  /* 0x0000001500147213 */ /* 0x000fe20000000000 */
[C---:B------:R-:W-:Y:S01]  /*2cc0*/  IMAD.IADD R21, R188.reuse, 0x1, -R229 ;  /* 0x00000001bc157824 */ /* 0x040fe200078e0ae5 */
[----:B------:R-:W-:Y:S01]  /*2cd0*/  HMMA.16816.F32 R104, R168, R100, RZ ;  /* 0x00000064a868723c */ /* 0x000fe200000018ff */
[----:B------:R-:W-:Y:S02]  /*2ce0*/  I2F R203, R203 ;  /* 0x000000cb00cb7306 */ /* 0x000fe40000201400 */
[----:B------:R-:W-:Y:S01]  /*2cf0*/  IMAD.MOV.U32 R247, RZ, RZ, R20 ;  /* 0x000000fffff77224 */ /* 0x000fe200078e0014 */
[----:B------:R-:W-:Y:S01]  /*2d00*/  IABS R20, R21 ;  /* 0x0000001500147213 */ /* 0x000fe20000000000 */
[----:B------:R-:W-:-:S03]  /*2d10*/  IMAD.IADD R21, R188, 0x1, -R237 ;  /* 0x00000001bc157824 */ /* 0x000fc600078e0aed */
[C---:B------:R-:W-:Y:S01]  /*2d20*/  HMMA.16816.F32 R128, R168.reuse, R124, RZ ;  /* 0x0000007ca880723c */ /* 0x040fe200000018ff */
[----:B------:R-:W-:Y:S01]  /*2d30*/  IMAD.MOV.U32 R192, RZ, RZ, R20 ;  /* 0x000000ffffc07224 */ /* 0x000fe200078e0014 */
[----:B------:R-:W-:Y:S01]  /*2d40*/  IABS R20, R21 ;  /* 0x0000001500147213 */ /* 0x000fe20000000000 */
[C---:B------:R-:W-:Y:S01]  /*2d50*/  IMAD.IADD R21, R188.reuse, 0x1, -R243 ;  /* 0x00000001bc157824 */ /* 0x040fe200078e0af3 */
[----:B------:R-:W-:Y:S03]  /*2d60*/  I2F R190, R190 ;  /* 0x000000be00be7306 */ /* 0x000fe60000201400 */
[----:B------:R-:W-:Y:S01]  /*2d70*/  IMAD.MOV.U32 R249, RZ, RZ, R20 ;  /* 0x000000fffff97224 */ /* 0x000fe200078e0014 */
[----:B------:R-:W-:Y:S01]  /*2d80*/  IABS R20, R21 ;  /* 0x0000001500147213 */ /* 0x000fe20000000000 */
[C---:B------:R-:W-:Y:S01]  /*2d90*/  IMAD.IADD R21, R188.reuse, 0x1, -R245 ;  /* 0x00000001bc157824 */ /* 0x040fe200078e0af5 */
[----:B------:R-:W-:Y:S02]  /*2da0*/  HMMA.16816.F32 R112, R168, R108, RZ ;  /* 0x0000006ca870723c */ /* 0x000fe400000018ff */
[----:B------:R-:W1:Y:S01]  /*2db0*/  I2F R247, R247 ;  /* 0x000000f700f77306 */ /* 0x000e620000201400 */
[----:B------:R-:W-:Y:S01]  /*2dc0*/  IMAD.MOV.U32 R194, RZ, RZ, R20 ;  /* 0x000000ffffc27224 */ /* 0x000fe200078e0014 */
[----:B------:R-:W-:Y:S01]  /*2dd0*/  IABS R20, R21 ;  /* 0x0000001500147213 */ /* 0x000fe20000000000 */
[----:B------:R-:W-:-:S03]  /*2de0*/  IMAD.IADD R21, R188, 0x1, -R241 ;  /* 0x00000001bc157824 */ /* 0x000fc600078e0af1 */
[C---:B------:R-:W-:Y:S01]  /*2df0*/  HMMA.16816.F32 R96, R168.reuse, R92, RZ ;  /* 0x0000005ca860723c */ /* 0x040fe200000018ff */
[----:B------:R-:W-:Y:S01]  /*2e00*/  IMAD.MOV.U32 R251, RZ, RZ, R20 ;  /* 0x000000fffffb7224 */ /* 0x000fe200078e0014 */
[----:B------:R-:W-:Y:S01]  /*2e10*/  IABS R20, R21 ;  /* 0x0000001500147213 */ /* 0x000fe20000000000 */
[C---:B------:R-:W-:Y:S01]  /*2e20*/  IMAD.IADD R21, R188.reuse, 0x1, -R231 ;  /* 0x00000001bc157824 */ /* 0x040fe200078e0ae7 */
[----:B------:R-:W2:Y:S03]  /*2e30*/  I2F R249, R249 ;  /* 0x000000f900f97306 */ /* 0x000ea60000201400 */
[----:B------:R-:W-:Y:S01]  /*2e40*/  IMAD.MOV.U32 R196, RZ, RZ, R20 ;  /* 0x000000ffffc47224 */ /* 0x000fe200078e0014 */
[----:B------:R-:W-:Y:S01]  /*2e50*/  IABS R20, R21 ;  /* 0x0000001500147213 */ /* 0x000fe20000000000 */
[----:B------:R-:W-:Y:S01]  /*2e60*/  IMAD.IADD R21, R188, 0x1, -R227 ;  /* 0x00000001bc157824 */ /* 0x000fe200078e0ae3 */
[----:B------:R-:W-:Y:S01]  /*2e70*/  HMMA.16816.F32 R88, R168, R84, RZ ;  /* 0x00000054a858723c */ /* 0x000fe200000018ff */
[----:B-1----:R-:W-:Y:S01]  /*2e80*/  FFMA.FTZ R247, R247, -UR4, R72 ;  /* 0x80000004f7f77c23 */ /* 0x002fe20008010048 */
[----:B------:R-:W1:Y:S01]  /*2e90*/  I2F R251, R251 ;  /* 0x000000fb00fb7306 */ /* 0x000e620000201400 */
[----:B------:R-:W-:Y:S01]  /*2ea0*/  IMAD.MOV.U32 R200, RZ, RZ, R20 ;  /* 0x000000ffffc87224 */ /* 0x000fe200078e0014 */
[----:B------:R-:W-:-:S04]  /*2eb0*/  IABS R20, R21 ;  /* 0x0000001500147213 */ /* 0x000fc80000000000 */
[----:B------:R-:W-:Y:S02]  /*2ec0*/  HMMA.16816.F32 R132, R168, R134, RZ ;  /* 0x00000086a884723c */ /* 0x000fe400000018ff */
[----:B------:R3:W-:Y:S01]  /*2ed0*/  I2F R198, R20 ;  /* 0x0000001400c67306 */ /* 0x0007e20000201400 */
[----:B--2---:R-:W-:-:S05]  /*2ee0*/  FFMA.FTZ R249, R249, -UR4, R68 ;  /* 0x80000004f9f97c23 */ /* 0x004fca0008010044 */
[----:B------:R-:W-:Y:S02]  /*2ef0*/  HMMA.16816.F32 R124, R168, R126, RZ ;  /* 0x0000007ea87c723c */ /* 0x000fe400000018ff */
[----:B------:R-:W2:Y:S01]  /*2f00*/  I2F R196, R196 ;  /* 0x000000c400c47306 */ /* 0x000ea20000201400 */
[----:B-1----:R-:W-:Y:S02]  /*2f10*/  FFMA.FTZ R251, R251, -UR4, R64 ;  /* 0x80000004fbfb7c23 */ /* 0x002fe40008010040 */
[----:B------:R-:W-:-:S03]  /*2f20*/  FFMA.FTZ R64, R202, -UR4, R57 ;  /* 0x80000004ca407c23 */ /* 0x000fc60008010039 */
[----:B------:R-:W-:Y:S01]  /*2f30*/  HMMA.16816.F32 R116, R168, R118, RZ ;  /* 0x00000076a874723c */ /* 0x000fe200000018ff */
[----:B---3--:R-:W1:Y:S01]  /*2f40*/  LDSM.16.M88.4 R20, [R220+0x1000] ;  /* 0x00100000dc14783b */ /* 0x008e620000000200 */
[----:B------:R-:W3:Y:S01]  /*2f50*/  I2F R194, R194 ;  /* 0x000000c200c27306 */ /* 0x000ee20000201400 */
[----:B------:R-:W-:-:S05]  /*2f60*/  DEPBAR.LE SB0, 0x0 ;  /* 0x000080000000791a */ /* 0x000fca0000000000 */
[C---:B------:R-:W-:Y:S01]  /*2f70*/  HMMA.16816.F32 R108, R168.reuse, R110, RZ ;  /* 0x0000006ea86c723c */ /* 0x040fe200000018ff */
[----:B--2---:R-:W-:Y:S01]  /*2f80*/  FFMA.FTZ R196, R196, -UR4, R65 ;  /* 0x80000004c4c47c23 */ /* 0x004fe20008010041 */
[----:B------:R-:W2:Y:S06]  /*2f90*/  I2F R192, R192 ;  /* 0x000000c000c07306 */ /* 0x000eac0000201400 */
[C---:B------:R-:W-:Y:S01]  /*2fa0*/  HMMA.16816.F32 R100, R168.reuse, R102, RZ ;  /* 0x00000066a864723c */ /* 0x040fe200000018ff */
[----:B---3--:R-:W-:Y:S01]  /*2fb0*/  FFMA.FTZ R68, R194, -UR4, R69 ;  /* 0x80000004c2447c23 */ /* 0x008fe20008010045 */
[----:B------:R-:W3:Y:S06]  /*2fc0*/  I2F R200, R200 ;  /* 0x000000c800c87306 */ /* 0x000eec0000201400 */
[----:B------:R-:W-:Y:S01]  /*2fd0*/  HMMA.16816.F32 R92, R168, R94, RZ ;  /* 0x0000005ea85c723c */ /* 0x000fe200000018ff */
[----:B------:R-:W-:Y:S01]  /*2fe0*/  FSEL R68, R68, -INF , !P6 ;  /* 0xff80000044447808 */ /* 0x000fe20007000000 */
[----:B--2---:R-:W-:-:S06]  /*2ff0*/  FFMA.FTZ R72, R192, -UR4, R73 ;  /* 0x80000004c0487c23 */ /* 0x004fcc0008010049 */
[----:B------:R-:W-:Y:S01]  /*3000*/  HMMA.16816.F32 R84, R168, R86, RZ ;  /* 0x00000056a854723c */ /* 0x000fe200000018ff */
[----:B------:R-:W-:Y:S01]  /*3010*/  FSEL R72, R72, -INF , !P1 ;  /* 0xff80000048487808 */ /* 0x000fe20004800000 */
[----:B---3--:R-:W-:-:S06]  /*3020*/  FFMA.FTZ R60, R200, -UR4, R60 ;  /* 0x80000004c83c7c23 */ /* 0x008fcc000801003c */
[C---:B------:R-:W-:Y:S07]  /*3030*/  HMMA.16816.F32 R80, R168.reuse, R172, RZ ;  /* 0x000000aca850723c */ /* 0x040fee00000018ff */
[----:B------:R-:W-:Y:S01]  /*3040*/  IMAD.MOV.U32 R173, RZ, RZ, R185 ;  /* 0x000000ffffad7224 */ /* 0x000fe200078e00b9 */
[----:B------:R-:W-:Y:S01]  /*3050*/  HMMA.16816.F32 R168, R168, R174, RZ ;  /* 0x000000aea8a8723c */ /* 0x000fe200000018ff */
[----:B------:R-:W-:Y:S01]  /*3060*/  IADD3 R185, R189, 0x40, RZ ;  /* 0x00000040bdb97810 */ /* 0x000fe20007ffe0ff */
[----:B------:R-:W-:-:S03]  /*3070*/  IMAD.IADD R172, R188, 0x1, -R187 ;  /* 0x00000001bcac7824 */ /* 0x000fc600078e0abb */
[----:B------:R-:W2:Y:S02]  /*3080*/  I2F R173, R173 ;  /* 0x000000ad00ad7306 */ /* 0x000ea40000201400 */
[----:B------:R-:W-:Y:S01]  /*3090*/  IADD3 R175, R189, 0x41, RZ ;  /* 0x00000041bdaf7810 */ /* 0x000fe20007ffe0ff */
[----:B-1----:R-:W-:Y:S01]  /*30a0*/  HMMA.16816.F32 R136, R20, R164, R136 ;  /* 0x000000a41488723c */ /* 0x002fe20000001888 */
[----:B------:R-:W-:Y:S01]  /*30b0*/  IMAD.IADD R174, R188, 0x1, -R185 ;  /* 0x00000001bcae7824 */ /* 0x000fe200078e0ab9 */
[----:B------:R-:W-:-:S04]  /*30c0*/  IABS R172, R172 ;  /* 0x000000ac00ac7213 */ /* 0x000fc80000000000 */
[----:B------:R-:W-:Y:S01]  /*30d0*/  IABS R174, R174 ;  /* 0x000000ae00ae7213 */ /* 0x000fe20000000000 */
[C---:B------:R-:W-:Y:S01]  /*30e0*/  IMAD.IADD R164, R188.reuse, 0x1, -R175 ;  /* 0x00000001bca47824 */ /* 0x040fe200078e0aaf */
[C---:B------:R-:W-:Y:S01]  /*30f0*/  HMMA.16816.F32 R120, R20.reuse, R156, R120 ;  /* 0x0000009c1478723c */ /* 0x040fe20000001878 */
[----:B------:R-:W1:Y:S03]  /*3100*/  I2F R172, R172 ;  /* 0x000000ac00ac7306 */ /* 0x000e660000201400 */
[----:B------:R-:W-:Y:S01]  /*3110*/  IABS R164, R164 ;  /* 0x000000a400a47213 */ /* 0x000fe20000000000 */
[----:B--2---:R-:W-:Y:S02]  /*3120*/  FFMA.FTZ R48, R173, -UR4, R48 ;  /* 0x80000004ad307c23 */ /* 0x004fe40008010030 */
[----:B------:R-:W-:Y:S01]  /*3130*/  IMAD.IADD R156, R188, 0x1, -R195 ;  /* 0x00000001bc9c7824 */ /* 0x000fe200078e0ac3 */
[----:B------:R-:W-:Y:S01]  /*3140*/  HMMA.16816.F32 R104, R20, R148, R104 ;  /* 0x000000941468723c */ /* 0x000fe20000001868 */
[----:B------:R-:W2:Y:S03]  /*3150*/  I2F R186, R164 ;  /* 0x000000a400ba7306 */ /* 0x000ea60000201400 */
[----:B------:R-:W-:-:S03]  /*3160*/  IABS R156, R156 ;  /* 0x0000009c009c7213 */ /* 0x000fc60000000000 */
[C---:B------:R-:W-:Y:S01]  /*3170*/  IMAD.IADD R148, R188.reuse, 0x1, -R213 ;  /* 0x00000001bc947824 */ /* 0x040fe200078e0ad5 */
[----:B------:R-:W-:Y:S01]  /*3180*/  HMMA.16816.F32 R116, R20, R158, R116 ;  /* 0x0000009e1474723c */ /* 0x000fe20000001874 */
[----:B------:R-:W-:Y:S01]  /*3190*/  IMAD.IADD R149, R188, 0x1, -R225 ;  /* 0x00000001bc957824 */ /* 0x000fe200078e0ae1 */
[----:B------:R3:W4:Y:S01]  /*31a0*/  I2F R164, R156 ;  /* 0x0000009c00a47306 */ /* 0x0007220000201400 */
[----:B-1----:R-:W-:Y:S01]  /*31b0*/  FFMA.FTZ R49, R172, -UR4, R49 ;  /* 0x80000004ac317c23 */ /* 0x002fe20008010031 */
[----:B------:R-:W-:-:S04]  /*31c0*/  IABS R148, R148 ;  /* 0x0000009400947213 */ /* 0x000fc80000000000 */
[C---:B------:R-:W-:Y:S01]  /*31d0*/  HMMA.16816.F32 R108, R20.reuse, R154, R108 ;  /* 0x0000009a146c723c */ /* 0x040fe2000000186c */
[----:B--2---:R-:W-:Y:S01]  /*31e0*/  FFMA.FTZ R45, R186, -UR4, R45 ;  /* 0x80000004ba2d7c23 */ /* 0x004fe2000801002d */
[----:B------:R-:W1:Y:S06]  /*31f0*/  I2F R165, R174 ;  /* 0x000000ae00a57306 */ /* 0x000e6c0000201400 */
[----:B------:R-:W-:Y:S01]  /*3200*/  HMMA.16816.F32 R132, R20, R166, R132 ;  /* 0x000000a61484723c */ /* 0x000fe20000001884 */
[----:B---3--:R-:W-:Y:S01]  /*3210*/  IMAD.MOV.U32 R156, RZ, RZ, R148 ;  /* 0x000000ffff9c7224 */ /* 0x008fe200078e0094 */
[----:B------:R-:W-:Y:S01]  /*3220*/  IABS R148, R149 ;  /* 0x0000009500947213 */ /* 0x000fe20000000000 */
[----:B----4-:R-:W-:-:S04]  /*3230*/  FFMA.FTZ R41, R164, -UR4, R41 ;  /* 0x80000004a4297c23 */ /* 0x010fc80008010029 */
[----:B------:R-:W-:Y:S01]  /*3240*/  FFMA.FTZ R166, R206, -UR4, R52 ;  /* 0x80000004cea67c23 */ /* 0x000fe20008010034 */
[C---:B------:R-:W-:Y:S01]  /*3250*/  HMMA.16816.F32 R124, R20.reuse, R162, R124 ;  /* 0x000000a2147c723c */ /* 0x040fe2000000187c */
[----:B------:R-:W-:Y:S01]  /*3260*/  IMAD.MOV.U32 R149, RZ, RZ, R148 ;  /* 0x000000ffff957224 */ /* 0x000fe200078e0094 */
[----:B------:R-:W-:Y:S01]  /*3270*/  IADD3 R167, R189, 0x70, RZ ;  /* 0x00000070bda77810 */ /* 0x000fe20007ffe0ff */
[----:B------:R-:W-:Y:S01]  /*3280*/  IMAD.IADD R148, R188, 0x1, -R235 ;  /* 0x00000001bc947824 */ /* 0x000fe200078e0aeb */
[----:B------:R-:W-:Y:S01]  /*3290*/  I2F R156, R156 ;  /* 0x0000009c009c7306 */ /* 0x000fe20000201400 */
[----:B-1----:R-:W-:Y:S02]  /*32a0*/  FFMA.FTZ R44, R165, -UR4, R44 ;  /* 0x80000004a52c7c23 */ /* 0x002fe4000801002c */
[----:B------:R-:W-:Y:S01]  /*32b0*/  FFMA.FTZ R162, R204, -UR4, R56 ;  /* 0x80000004cca27c23 */ /* 0x000fe20008010038 */
[----:B------:R-:W-:Y:S01]  /*32c0*/  IABS R159, R148 ;  /* 0x00000094009f7213 */ /* 0x000fe20000000000 */
[C---:B------:R-:W-:Y:S01]  /*32d0*/  IMAD.IADD R148, R188.reuse, 0x1, -R233 ;  /* 0x00000001bc947824 */ /* 0x040fe200078e0ae9 */
[----:B------:R-:W-:Y:S01]  /*32e0*/  HMMA.16816.F32 R112, R20, R152, R112 ;  /* 0x000000981470723c */ /* 0x000fe20000001870 */
[----:B------:R-:W-:Y:S01]  /*32f0*/  IADD3 R163, R189, 0x78, RZ ;  /* 0x00000078bda37810 */ /* 0x000fe20007ffe0ff */
[----:B------:R-:W-:Y:S01]  /*3300*/  IMAD.IADD R73, R188, 0x1, -R167 ;  /* 0x00000001bc497824 */ /* 0x000fe200078e0aa7 */
[----:B------:R-:W1:Y:S01]  /*3310*/  I2F R149, R149 ;  /* 0x0000009500957306 */ /* 0x000e620000201400 */
[----:B------:R-:W-:-:S02]  /*3320*/  IABS R148, R148 ;  /* 0x0000009400947213 */ /* 0x000fc40000000000 */
[C---:B------:R-:W-:Y:S01]  /*3330*/  IMAD.IADD R155, R188.reuse, 0x1, -R163 ;  /* 0x00000001bc9b7824 */ /* 0x040fe200078e0aa3 */
[----:B------:R-:W-:Y:S01]  /*3340*/  IABS R73, R73 ;  /* 0x0000004900497213 */ /* 0x000fe20000000000 */
[----:B------:R-:W-:Y:S01]  /*3350*/  IMAD.IADD R152, R188, 0x1, -R199 ;  /* 0x00000001bc987824 */ /* 0x000fe200078e0ac7 */
[C---:B------:R-:W-:Y:S01]  /*3360*/  HMMA.16816.F32 R128, R20.reuse, R160, R128 ;  /* 0x000000a01480723c */ /* 0x040fe20000001880 */
[----:B------:R-:W-:Y:S01]  /*3370*/  IMAD.MOV.U32 R154, RZ, RZ, R148 ;  /* 0x000000ffff9a7224 */ /* 0x000fe200078e0094 */
[----:B------:R-:W-:Y:S01]  /*3380*/  I2F R159, R159 ;  /* 0x0000009f009f7306 */ /* 0x000fe20000201400 */
[----:B------:R-:W-:Y:S01]  /*3390*/  FFMA.FTZ R148, R203, -UR4, R76 ;  /* 0x80000004cb947c23 */ /* 0x000fe2000801004c */
[C---:B------:R-:W-:Y:S01]  /*33a0*/  IADD3 R203, R189.reuse, 0x79, RZ ;  /* 0x00000079bdcb7810 */ /* 0x040fe20007ffe0ff */
[----:B------:R-:W-:Y:S01]  /*33b0*/  FFMA.FTZ R76, R190, -UR4, R77 ;  /* 0x80000004be4c7c23 */ /* 0x000fe2000801004d */
[----:B------:R-:W-:Y:S01]  /*33c0*/  IABS R152, R152 ;  /* 0x0000009800987213 */ /* 0x000fe20000000000 */
[----:B------:R-:W-:Y:S01]  /*33d0*/  FFMA.FTZ R190, R198, -UR4, R61 ;  /* 0x80000004c6be7c23 */ /* 0x000fe2000801003d */
[----:B------:R-:W-:Y:S01]  /*33e0*/  IADD3 R161, R189, 0x71, RZ ;  /* 0x00000071bda17810 */ /* 0x000fe20007ffe0ff */
[----:B------:R-:W-:Y:S01]  /*33f0*/  IMAD.IADD R52, R188, 0x1, -R203 ;  /* 0x00000001bc347824 */ /* 0x000fe200078e0acb */
[----:B------:R2:W-:Y:S01]  /*3400*/  I2F R153, R152 ;  /* 0x0000009800997306 */ /* 0x0005e20000201400 */
[----:B------:R-:W-:Y:S01]  /*3410*/  IMAD.IADD R61, R216, 0x1, -R189 ;  /* 0x00000001d83d7824 */ /* 0x000fe200078e0abd */
[----:B------:R-:W-:Y:S01]  /*3420*/  FSEL R76, R76, -INF , !P3 ;  /* 0xff8000004c4c7808 */ /* 0x000fe20005800000 */
[C---:B------:R-:W-:Y:S01]  /*3430*/  IMAD.IADD R160, R188.reuse, 0x1, -R191 ;  /* 0x00000001bca07824 */ /* 0x040fe200078e0abf */
[----:B------:R-:W-:Y:S01]  /*3440*/  IABS R52, R52 ;  /* 0x0000003400347213 */ /* 0x000fe20000000000 */
[----:B------:R-:W-:Y:S01]  /*3450*/  IMAD.IADD R212, R188, 0x1, -R161 ;  /* 0x00000001bcd47824 */ /* 0x000fe200078e0aa1 */
[----:B------:R-:W-:Y:S01]  /*3460*/  IABS R56, R61 ;  /* 0x0000003d00387213 */ /* 0x000fe20000000000 */
[--C-:B------:R-:W-:Y:S01]  /*3470*/  IMAD.IADD R61, R224, 0x1, -R189.reuse ;  /* 0x00000001e03d7824 */ /* 0x100fe200078e0abd */
[----:B------:R-:W-:Y:S01]  /*3480*/  IABS R160, R160 ;  /* 0x000000a000a07213 */ /* 0x000fe20000000000 */
[----:B------:R-:W-:Y:S01]  /*3490*/  IMAD.MOV.U32 R214, RZ, RZ, R52 ;  /* 0x000000ffffd67224 */ /* 0x000fe200078e0034 */
[----:B------:R3:W4:Y:S01]  /*34a0*/  I2F R65, R56 ;  /* 0x0000003800417306 */ /* 0x0007220000201400 */
[----:B------:R-:W-:Y:S01]  /*34b0*/  IMAD.IADD R52, R226, 0x1, -R189 ;  /* 0x00000001e2347824 */ /* 0x000fe200078e0abd */
[----:B------:R-:W-:Y:S01]  /*34c0*/  IABS R61, R61 ;  /* 0x0000003d003d7213 */ /* 0x000fe20000000000 */
[C---:B------:R-:W-:Y:S01]  /*34d0*/  HMMA.16816.F32 R100, R20.reuse, R150, R100 ;  /* 0x000000961464723c */ /* 0x040fe20000001864 */
[----:B-1----:R-:W-:Y:S01]  /*34e0*/  FFMA.FTZ R149, R149, -UR4, R32 ;  /* 0x8000000495957c23 */ /* 0x002fe20008010020 */
[----:B------:R-:W-:Y:S01]  /*34f0*/  IABS R155, R155 ;  /* 0x0000009b009b7213 */ /* 0x000fe20000000000 */
[----:B--2---:R-:W-:Y:S01]  /*3500*/  IMAD.IADD R152, R188, 0x1, -R239 ;  /* 0x00000001bc987824 */ /* 0x004fe200078e0aef */
[----:B------:R-:W-:Y:S01]  /*3510*/  IABS R52, R52 ;  /* 0x0000003400347213 */ /* 0x000fe20000000000 */
[----:B------:R-:W1:Y:S01]  /*3520*/  I2F R61, R61 ;  /* 0x0000003d003d7306 */ /* 0x000e620000201400 */
[----:B------:R-:W-:Y:S01]  /*3530*/  FFMA.FTZ R156, R156, -UR4, R37 ;  /* 0x800000049c9c7c23 */ /* 0x000fe20008010025 */
[----:B------:R-:W-:Y:S01]  /*3540*/  IABS R212, R212 ;  /* 0x000000d400d47213 */ /* 0x000fe20000000000 */
[----:B------:R-:W-:Y:S01]  /*3550*/  HMMA.16816.F32 R96, R20, R144, R96 ;  /* 0x000000901460723c */ /* 0x000fe20000001860 */
[----:B------:R-:W-:Y:S01]  /*3560*/  IMAD.MOV.U32 R57, RZ, RZ, R52 ;  /* 0x000000ffff397224 */ /* 0x000fe200078e0034 */
[----:B------:R-:W-:Y:S01]  /*3570*/  IABS R152, R152 ;  /* 0x0000009800987213 */ /* 0x000fe20000000000 */
[----:B------:R-:W-:-:S02]  /*3580*/  IMAD.IADD R37, R224, 0x1, -R167 ;  /* 0x00000001e0257824 */ /* 0x000fc400078e0aa7 */
[--C-:B---3--:R-:W-:Y:S01]  /*3590*/  IMAD.IADD R56, R216, 0x1, -R209.reuse ;  /* 0x00000001d8387824 */ /* 0x108fe200078e0ad1 */
[----:B------:R2:W3:Y:S01]  /*35a0*/  I2F R158, R152 ;  /* 0x00000098009e7306 */ /* 0x0004e20000201400 */
[----:B----4-:R-:W-:Y:S01]  /*35b0*/  FFMA.FTZ R65, R65, -UR4, R78 ;  /* 0x8000000441417c23 */ /* 0x010fe2000801004e */
[C---:B------:R-:W-:Y:S01]  /*35c0*/  HMMA.16816.F32 R88, R20.reuse, R140, R88 ;  /* 0x0000008c1458723c */ /* 0x040fe20000001858 */
[----:B------:R-:W-:Y:S01]  /*35d0*/  FFMA.FTZ R159, R159, -UR4, R24 ;  /* 0x800000049f9f7c23 */ /* 0x000fe20008010018 */
[----:B------:R-:W-:Y:S01]  /*35e0*/  IABS R52, R56 ;  /* 0x0000003800347213 */ /* 0x000fe20000000000 */
[--C-:B------:R-:W-:Y:S01]  /*35f0*/  IMAD.IADD R56, R224, 0x1, -R209.reuse ;  /* 0x00000001e0387824 */ /* 0x100fe200078e0ad1 */
[----:B------:R-:W-:Y:S01]  /*3600*/  FSEL R65, R65, -INF , !P4 ;  /* 0xff80000041417808 */ /* 0x000fe20006000000 */
[----:B------:R-:W-:Y:S01]  /*3610*/  IMAD.IADD R209, R226, 0x1, -R209 ;  /* 0x00000001e2d17824 */ /* 0x000fe200078e0ad1 */
[----:B------:R-:W4:Y:S01]  /*3620*/  I2F R57, R57 ;  /* 0x0000003900397306 */ /* 0x000f220000201400 */
[----:B------:R-:W-:Y:S01]  /*3630*/  IMAD.MOV.U32 R174, RZ, RZ, R52 ;  /* 0x000000ffffae7224 */ /* 0x000fe200078e0034 */
[----:B------:R-:W-:Y:S01]  /*3640*/  IABS R52, R56 ;  /* 0x0000003800347213 */ /* 0x000fe20000000000 */
[----:B-1----:R-:W-:Y:S01]  /*3650*/  FFMA.FTZ R136, R61, -UR4, R136 ;  /* 0x800000043d887c23 */ /* 0x002fe20008010088 */
[----:B------:R-:W-:Y:S01]  /*3660*/  HMMA.16816.F32 R92, R20, R146, R92 ;  /* 0x00000092145c723c */ /* 0x000fe2000000185c */
[----:B------:R-:W-:-:S02]  /*3670*/  IMAD.IADD R61, R224, 0x1, -R223 ;  /* 0x00000001e03d7824 */ /* 0x000fc400078e0adf */
[----:B------:R-:W-:Y:S01]  /*3680*/  IMAD.MOV.U32 R56, RZ, RZ, R52 ;  /* 0x000000ffff387224 */ /* 0x000fe200078e0034 */
[----:B------:R-:W1:Y:S01]  /*3690*/  I2F R174, R174 ;  /* 0x000000ae00ae7306 */ /* 0x000e620000201400 */
[----:B------:R-:W-:Y:S01]  /*36a0*/  IABS R52, R209 ;  /* 0x000000d100347213 */ /* 0x000fe20000000000 */
[----:B--2---:R-:W-:Y:S02]  /*36b0*/  IMAD.IADD R152, R188, 0x1, -R205 ;  /* 0x00000001bc987824 */ /* 0x004fe400078e0acd */
[----:B------:R-:W-:Y:S01]  /*36c0*/  HMMA.16816.F32 R80, R20, R28, R80 ;  /* 0x0000001c1450723c */ /* 0x000fe20000001850 */
[----:B---3--:R-:W-:Y:S02]  /*36d0*/  FFMA.FTZ R32, R158, -UR4, R33 ;  /* 0x800000049e207c23 */ /* 0x008fe40008010021 */
[----:B------:R-:W-:Y:S01]  /*36e0*/  IABS R152, R152 ;  /* 0x0000009800987213 */ /* 0x000fe20000000000 */
[----:B------:R-:W2:Y:S01]  /*36f0*/  I2F R56, R56 ;  /* 0x0000003800387306 */ /* 0x000ea20000201400 */
[----:B----4-:R-:W-:-:S02]  /*3700*/  FFMA.FTZ R78, R57, -UR4, R138 ;  /* 0x80000004394e7c23 */ /* 0x010fc4000801008a */
[--C-:B------:R-:W-:Y:S01]  /*3710*/  IMAD.IADD R57, R216, 0x1, -R223.reuse ;  /* 0x00000001d8397824 */ /* 0x100fe200078e0adf */
[C---:B------:R-:W-:Y:S01]  /*3720*/  HMMA.16816.F32 R84, R20.reuse, R142, R84 ;  /* 0x0000008e1454723c */ /* 0x040fe20000001854 */
[----:B------:R-:W-:Y:S01]  /*3730*/  IMAD.IADD R223, R226, 0x1, -R223 ;  /* 0x00000001e2df7824 */ /* 0x000fe200078e0adf */
[----:B------:R-:W-:Y:S01]  /*3740*/  FSEL R78, R78, -INF , !P4 ;  /* 0xff8000004e4e7808 */ /* 0x000fe20006000000 */
[----:B------:R-:W-:Y:S01]  /*3750*/  IMAD.MOV.U32 R77, RZ, RZ, R152 ;  /* 0x000000ffff4d7224 */ /* 0x000fe200078e0098 */
[----:B------:R-:W-:Y:S01]  /*3760*/  IABS R57, R57 ;  /* 0x0000003900397213 */ /* 0x000fe20000000000 */
[----:B------:R-:W3:Y:S01]  /*3770*/  I2F R52, R52 ;  /* 0x0000003400347306 */ /* 0x000ee20000201400 */
[----:B-1----:R-:W-:Y:S02]  /*3780*/  FFMA.FTZ R174, R174, -UR4, R79 ;  /* 0x80000004aeae7c23 */ /* 0x002fe4000801004f */
[----:B------:R-:W-:Y:S01]  /*3790*/  FFMA.FTZ R28, R153, -UR4, R36 ;  /* 0x80000004991c7c23 */ /* 0x000fe20008010024 */
[----:B------:R-:W-:Y:S01]  /*37a0*/  HMMA.16816.F32 R168, R20, R30, R168 ;  /* 0x0000001e14a8723c */ /* 0x000fe200000018a8 */
[----:B------:R-:W-:Y:S01]  /*37b0*/  IMAD.MOV.U32 R69, RZ, RZ, R57 ;  /* 0x000000ffff457224 */ /* 0x000fe200078e0039 */
[----:B------:R-:W-:Y:S01]  /*37c0*/  IABS R57, R61 ;  /* 0x0000003d00397213 */ /* 0x000fe20000000000 */
[----:B--2---:R-:W-:Y:S01]  /*37d0*/  FFMA.FTZ R61, R56, -UR4, R137 ;  /* 0x80000004383d7c23 */ /* 0x004fe20008010089 */
[----:B------:R-:W-:Y:S01]  /*37e0*/  FSEL R174, R174, -INF , !P3 ;  /* 0xff800000aeae7808 */ /* 0x000fe20005800000 */
[C---:B------:R-:W-:Y:S01]  /*37f0*/  IMAD.IADD R56, R216.reuse, 0x1, -R229 ;  /* 0x00000001d8387824 */ /* 0x040fe200078e0ae5 */
[----:B------:R-:W1:Y:S01]  /*3800*/  I2F R157, R160 ;  /* 0x000000a0009d7306 */ /* 0x000e620000201400 */
[----:B------:R-:W-:Y:S01]  /*3810*/  IMAD.MOV.U32 R79, RZ, RZ, R57 ;  /* 0x000000ffff4f7224 */ /* 0x000fe200078e0039 */
[----:B------:R-:W-:Y:S01]  /*3820*/  IABS R57, R223 ;  /* 0x000000df00397213 */ /* 0x000fe20000000000 */
[----:B------:R-:W-:Y:S01]  /*3830*/  IMAD.IADD R36, R216, 0x1, -R167 ;  /* 0x00000001d8247824 */ /* 0x000fe200078e0aa7 */
[----:B------:R-:W-:Y:S01]  /*3840*/  IABS R56, R56 ;  /* 0x0000003800387213 */ /* 0x000fe20000000000 */
[----:B------:R-:W-:Y:S01]  /*3850*/  IMAD.IADD R29, R226, 0x1, -R211 ;  /* 0x00000001e21d7824 */ /* 0x000fe200078e0ad3 */
[----:B------:R-:W-:Y:S01]  /*3860*/  FSEL R61, R61, -INF , !P3 ;  /* 0xff8000003d3d7808 */ /* 0x000fe20005800000 */
[----:B---3--:R-:W-:Y:S01]  /*3870*/  FFMA.FTZ R139, R52, -UR4, R139 ;  /* 0x80000004348b7c23 */ /* 0x008fe2000801008b */
[----:B------:R2:W3:Y:S01]  /*3880*/  I2F R137, R57 ;  /* 0x0000003900897306 */ /* 0x0004e20000201400 */
[----:B------:R-:W-:Y:S01]  /*3890*/  IMAD.MOV.U32 R52, RZ, RZ, R56 ;  /* 0x000000ffff347224 */ /* 0x000fe200078e0038 */
[----:B------:R-:W-:-:S02]  /*38a0*/  IABS R36, R36 ;  /* 0x0000002400247213 */ /* 0x000fc40000000000 */
[----:B------:R-:W-:Y:S02]  /*38b0*/  FSEL R204, R139, -INF , !P3 ;  /* 0xff8000008bcc7808 */ /* 0x000fe40005800000 */
[----:B------:R-:W-:Y:S02]  /*38c0*/  ISETP.GE.AND P3, PT, R231, UR11, PT ;  /* 0x0000000be7007c0c */ /* 0x000fe4000bf66270 */
[----:B------:R-:W4:Y:S01]  /*38d0*/  I2F R69, R69 ;  /* 0x0000004500457306 */ /* 0x000f220000201400 */
[----:B------:R-:W-:Y:S01]  /*38e0*/  IABS R29, R29 ;  /* 0x0000001d001d7213 */ /* 0x000fe20000000000 */
[----:B-1----:R-:W-:Y:S01]  /*38f0*/  FFMA.FTZ R40, R157, -UR4, R40 ;  /* 0x800000049d287c23 */ /* 0x002fe20008010028 */
[----:B------:R-:W-:Y:S01]  /*3900*/  FSEL R60, R60, -INF , !P3 ;  /* 0xff8000003c3c7808 */ /* 0x000fe20005800000 */
[----:B--2---:R-:W-:-:S04]  /*3910*/  IMAD.IADD R57, R224, 0x1, -R229 ;  /* 0x00000001e0397824 */ /* 0x004fc800078e0ae5 */
[----:B------:R-:W1:Y:S01]  /*3920*/  I2F R79, R79 ;  /* 0x0000004f004f7306 */ /* 0x000e620000201400 */
[----:B------:R-:W-:Y:S02]  /*3930*/  IMAD.IADD R229, R226, 0x1, -R229 ;  /* 0x00000001e2e57824 */ /* 0x000fe400078e0ae5 */
[----:B---3--:R-:W-:Y:S01]  /*3940*/  FFMA.FTZ R152, R137, -UR4, R134 ;  /* 0x8000000489987c23 */ /* 0x008fe20008010086 */
[----:B------:R-:W-:Y:S01]  /*3950*/  IABS R56, R57 ;  /* 0x0000003900387213 */ /* 0x000fe20000000000 */
[C---:B------:R-:W-:Y:S02]  /*3960*/  IMAD.IADD R57, R216.reuse, 0x1, -R237 ;  /* 0x00000001d8397824 */ /* 0x040fe400078e0aed */
[----:B----4-:R-:W-:Y:S01]  /*3970*/  FFMA.FTZ R69, R69, -UR4, R74 ;  /* 0x8000000445457c23 */ /* 0x010fe2000801004a */
[----:B------:R-:W2:Y:S01]  /*3980*/  I2F R52, R52 ;  /* 0x0000003400347306 */ /* 0x000ea20000201400 */
[----:B------:R-:W-:Y:S01]  /*3990*/  IMAD.MOV.U32 R192, RZ, RZ, R56 ;  /* 0x000000ffffc07224 */ /* 0x000fe200078e0038 */
[----:B------:R-:W-:Y:S01]  /*39a0*/  IABS R56, R229 ;  /* 0x000000e500387213 */ /* 0x000fe20000000000 */
[----:B------:R-:W-:Y:S01]  /*39b0*/  IMAD.IADD R74, R216, 0x1, -R243 ;  /* 0x00000001d84a7824 */ /* 0x000fe200078e0af3 */
[----:B------:R-:W-:-:S03]  /*39c0*/  FSEL R69, R69, -INF , !P2 ;  /* 0xff80000045457808 */ /* 0x000fc60005000000 */
[----:B------:R-:W-:Y:S01]  /*39d0*/  IMAD.MOV.U32 R138, RZ, RZ, R56 ;  /* 0x000000ffff8a7224 */ /* 0x000fe200078e0038 */
[----:B------:R-:W-:Y:S01]  /*39e0*/  IABS R56, R57 ;  /* 0x0000003900387213 */ /* 0x000fe20000000000 */
[--C-:B------:R-:W-:Y:S01]  /*39f0*/  IMAD.IADD R57, R224, 0x1, -R237.reuse ;  /* 0x00000001e0397824 */ /* 0x100fe200078e0aed */
[----:B------:R-:W-:Y:S01]  /*3a00*/  I2F R192, R192 ;  /* 0x000000c000c07306 */ /* 0x000fe20000201400 */
[----:B------:R-:W-:Y:S02]  /*3a10*/  IMAD.IADD R237, R226, 0x1, -R237 ;  /* 0x00000001e2ed7824 */ /* 0x000fe400078e0aed */
[----:B------:R-:W-:Y:S01]  /*3a20*/  IMAD.MOV.U32 R189, RZ, RZ, R56 ;  /* 0x000000ffffbd7224 */ /* 0x000fe200078e0038 */
[----:B------:R-:W-:Y:S01]  /*3a30*/  IABS R56, R57 ;  /* 0x0000003900387213 */ /* 0x000fe20000000000 */
[----:B-1----:R-:W-:Y:S02]  /*3a40*/  FFMA.FTZ R79, R79, -UR4, R132 ;  /* 0x800000044f4f7c23 */ /* 0x002fe40008010084 */
[----:B--2---:R-:W-:Y:S01]  /*3a50*/  FFMA.FTZ R132, R52, -UR4, R75 ;  /* 0x8000000434847c23 */ /* 0x004fe2000801004b */
[----:B------:R-:W1:Y:S01]  /*3a60*/  I2F R138, R138 ;  /* 0x0000008a008a7306 */ /* 0x000e620000201400 */
[----:B------:R-:W-:Y:S01]  /*3a70*/  IMAD.MOV.U32 R57, RZ, RZ, R56 ;  /* 0x000000ffff397224 */ /* 0x000fe200078e0038 */
[----:B------:R-:W-:Y:S01]  /*3a80*/  IABS R56, R237 ;  /* 0x000000ed00387213 */ /* 0x000fe20000000000 */
[----:B------:R-:W-:-:S04]  /*3a90*/  IMAD.IADD R75, R224, 0x1, -R245 ;  /* 0x00000001e04b7824 */ /* 0x000fc800078e0af5 */
[----:B------:R-:W-:Y:S01]  /*3aa0*/  IMAD.MOV.U32 R137, RZ, RZ, R56 ;  /* 0x000000ffff897224 */ /* 0x000fe200078e0038 */
[----:B------:R-:W-:Y:S01]  /*3ab0*/  IABS R56, R74 ;  /* 0x0000004a00387213 */ /* 0x000fe20000000000 */
[--C-:B------:R-:W-:Y:S01]  /*3ac0*/  IMAD.IADD R74, R224, 0x1, -R243.reuse ;  /* 0x00000001e04a7824 */ /* 0x100fe200078e0af3 */
[----:B------:R-:W2:Y:S01]  /*3ad0*/  I2F R189, R189 ;  /* 0x000000bd00bd7306 */ /* 0x000ea20000201400 */
[----:B------:R-:W-:Y:S02]  /*3ae0*/  IMAD.IADD R243, R226, 0x1, -R243 ;  /* 0x00000001e2f37824 */ /* 0x000fe400078e0af3 */
[----:B------:R-:W-:Y:S01]  /*3af0*/  IMAD.MOV.U32 R52, RZ, RZ, R56 ;  /* 0x000000ffff347224 */ /* 0x000fe200078e0038 */
[----:B------:R-:W-:Y:S01]  /*3b00*/  IABS R56, R74 ;  /* 0x0000004a00387213 */ /* 0x000fe20000000000 */
[--C-:B------:R-:W-:Y:S02]  /*3b10*/  IMAD.IADD R74, R216, 0x1, -R245.reuse ;  /* 0x00000001d84a7824 */ /* 0x100fe400078e0af5 */
[----:B------:R-:W-:Y:S01]  /*3b20*/  IMAD.IADD R245, R226, 0x1, -R245 ;  /* 0x00000001e2f57824 */ /* 0x000fe200078e0af5 */
[----:B------:R-:W3:Y:S01]  /*3b30*/  I2F R57, R57 ;  /* 0x0000003900397306 */ /* 0x000ee20000201400 */
[----:B------:R-:W-:Y:S01]  /*3b40*/  IMAD.MOV.U32 R188, RZ, RZ, R56 ;  /* 0x000000ffffbc7224 */ /* 0x000fe200078e0038 */
[----:B------:R-:W-:Y:S01]  /*3b50*/  IABS R74, R74 ;  /* 0x0000004a004a7213 */ /* 0x000fe20000000000 */
[----:B-1----:R-:W-:Y:S01]  /*3b60*/  FFMA.FTZ R138, R138, -UR4, R135 ;  /* 0x800000048a8a7c23 */ /* 0x002fe20008010087 */
[----:B------:R-:W-:Y:S01]  /*3b70*/  IABS R56, R243 ;  /* 0x000000f300387213 */ /* 0x000fe20000000000 */
[----:B------:R-:W-:-:S02]  /*3b80*/  FFMA.FTZ R192, R192, -UR4, R133 ;  /* 0x80000004c0c07c23 */ /* 0x000fc40008010085 */
[----:B------:R-:W-:Y:S01]  /*3b90*/  IMAD.MOV.U32 R223, RZ, RZ, R74 ;  /* 0x000000ffffdf7224 */ /* 0x000fe200078e004a */
[----:B------:R-:W-:Y:S01]  /*3ba0*/  IABS R74, R75 ;  /* 0x0000004b004a7213 */ /* 0x000fe20000000000 */
[----:B------:R-:W1:Y:S01]  /*3bb0*/  I2F R52, R52 ;  /* 0x0000003400347306 */ /* 0x000e620000201400 */
[----:B--2---:R-:W-:Y:S02]  /*3bc0*/  FFMA.FTZ R75, R189, -UR4, R70 ;  /* 0x80000004bd4b7c23 */ /* 0x004fe40008010046 */
[----:B------:R-:W-:Y:S02]  /*3bd0*/  IMAD.IADD R70, R216, 0x1, -R241 ;  /* 0x00000001d8467824 */ /* 0x000fe400078e0af1 */
[----:B------:R-:W-:Y:S01]  /*3be0*/  IMAD.MOV.U32 R209, RZ, RZ, R74 ;  /* 0x000000ffffd17224 */ /* 0x000fe200078e004a */
[----:B------:R-:W-:Y:S01]  /*3bf0*/  IABS R74, R245 ;  /* 0x000000f5004a7213 */ /* 0x000fe20000000000 */
[----:B---3--:R-:W-:Y:S01]  /*3c00*/  FFMA.FTZ R206, R57, -UR4, R128 ;  /* 0x8000000439ce7c23 */ /* 0x008fe20008010080 */
[----:B------:R-:W2:Y:S01]  /*3c10*/  I2F R137, R137 ;  /* 0x0000008900897306 */ /* 0x000ea20000201400 */
[----:B------:R-:W-:Y:S01]  /*3c20*/  FSEL R57, R148, -INF , !P4 ;  /* 0xff80000094397808 */ /* 0x000fe20006000000 */
[----:B------:R-:W-:Y:S01]  /*3c30*/  IMAD.IADD R128, R216, 0x1, -R231 ;  /* 0x00000001d8807824 */ /* 0x000fe200078e0ae7 */
[----:B------:R-:W-:Y:S01]  /*3c40*/  FSEL R148, R136, -INF , !P4 ;  /* 0xff80000088947808 */ /* 0x000fe20006000000 */
[----:B------:R-:W-:Y:S01]  /*3c50*/  IMAD.MOV.U32 R189, RZ, RZ, R74 ;  /* 0x000000ffffbd7224 */ /* 0x000fe200078e004a */
[----:B------:R-:W-:Y:S01]  /*3c60*/  ISETP.GE.AND P4, PT, R241, UR11, PT ;  /* 0x0000000bf1007c0c */ /* 0x000fe2000bf86270 */
[--C-:B------:R-:W-:Y:S01]  /*3c70*/  IMAD.IADD R74, R224, 0x1, -R241.reuse ;  /* 0x00000001e04a7824 */ /* 0x100fe200078e0af1 */
[----:B------:R-:W-:Y:S01]  /*3c80*/  IABS R70, R70 ;  /* 0x0000004600467213 */ /* 0x000fe20000000000 */
[----:B------:R-:W-:Y:S01]  /*3c90*/  IMAD.IADD R241, R226, 0x1, -R241 ;  /* 0x00000001e2f17824 */ /* 0x000fe200078e0af1 */
[----:B------:R-:W3:Y:S01]  /*3ca0*/  I2F R56, R56 ;  /* 0x0000003800387306 */ /* 0x000ee20000201400 */
[----:B-1----:R-:W-:Y:S01]  /*3cb0*/  FFMA.FTZ R52, R52, -UR4, R71 ;  /* 0x8000000434347c23 */ /* 0x002fe20008010047 */
[----:B------:R-:W-:Y:S01]  /*3cc0*/  IABS R74, R74 ;  /* 0x0000004a004a7213 */ /* 0x000fe20000000000 */
[--C-:B------:R-:W-:Y:S01]  /*3cd0*/  IMAD.IADD R71, R224, 0x1, -R231.reuse ;  /* 0x00000001e0477824 */ /* 0x100fe200078e0ae7 */
[----:B------:R-:W-:Y:S01]  /*3ce0*/  FSEL R206, R206, -INF , !P0 ;  /* 0xff800000cece7808 */ /* 0x000fe20004000000 */
[----:B------:R-:W-:-:S02]  /*3cf0*/  IMAD.IADD R231, R226, 0x1, -R231 ;  /* 0x00000001e2e77824 */ /* 0x000fc400078e0ae7 */
[----:B------:R-:W-:Y:S01]  /*3d00*/  IMAD.MOV.U32 R136, RZ, RZ, R74 ;  /* 0x000000ffff887224 */ /* 0x000fe200078e004a */
[----:B------:R-:W-:Y:S01]  /*3d10*/  IABS R74, R241 ;  /* 0x000000f1004a7213 */ /* 0x000fe20000000000 */
[----:B--2---:R-:W-:Y:S01]  /*3d20*/  FFMA.FTZ R200, R137, -UR4, R130 ;  /* 0x8000000489c87c23 */ /* 0x004fe20008010082 */
[----:B------:R-:W-:Y:S01]  /*3d30*/  IABS R71, R71 ;  /* 0x0000004700477213 */ /* 0x000fe20000000000 */
[----:B------:R-:W1:Y:S01]  /*3d40*/  I2F R223, R223 ;  /* 0x000000df00df7306 */ /* 0x000e620000201400 */
[----:B------:R-:W-:Y:S01]  /*3d50*/  FSEL R130, R79, -INF , !P2 ;  /* 0xff8000004f827808 */ /* 0x000fe20005000000 */
[----:B------:R-:W-:Y:S01]  /*3d60*/  IMAD.MOV.U32 R134, RZ, RZ, R74 ;  /* 0x000000ffff867224 */ /* 0x000fe200078e004a */
[----:B------:R-:W-:Y:S01]  /*3d70*/  IABS R74, R128 ;  /* 0x00000080004a7213 */ /* 0x000fe20000000000 */
[----:B------:R-:W-:Y:S01]  /*3d80*/  IMAD.MOV.U32 R137, RZ, RZ, R71 ;  /* 0x000000ffff897224 */ /* 0x000fe200078e0047 */
[----:B------:R-:W-:Y:S01]  /*3d90*/  IABS R71, R231 ;  /* 0x000000e700477213 */ /* 0x000fe20000000000 */
[----:B---3--:R-:W-:Y:S01]  /*3da0*/  FFMA.FTZ R139, R56, -UR4, R131 ;  /* 0x80000004388b7c23 */ /* 0x008fe20008010083 */
[----:B------:R-:W-:Y:S01]  /*3db0*/  FSEL R128, R152, -INF , !P2 ;  /* 0xff80000098807808 */ /* 0x000fe20005000000 */
[----:B------:R2:W3:Y:S01]  /*3dc0*/  I2F R135, R74 ;  /* 0x0000004a00877306 */ /* 0x0004e20000201400 */
[----:B------:R-:W-:Y:S01]  /*3dd0*/  FSEL R231, R75, -INF , !P0 ;  /* 0xff8000004be77808 */ /* 0x000fe20004000000 */
[----:B------:R-:W-:Y:S01]  /*3de0*/  IMAD.MOV.U32 R133, RZ, RZ, R71 ;  /* 0x000000ffff857224 */ /* 0x000fe200078e0047 */
[----:B------:R-:W-:-:S05]  /*3df0*/  FSEL R200, R200, -INF , !P0 ;  /* 0xff800000c8c87808 */ /* 0x000fca0004000000 */
[----:B------:R-:W4:Y:S01]  /*3e00*/  I2F R209, R209 ;  /* 0x000000d100d17306 */ /* 0x000f220000201400 */
[----:B-1----:R-:W-:Y:S02]  /*3e10*/  FFMA.FTZ R252, R223, -UR4, R66 ;  /* 0x80000004dffc7c23 */ /* 0x002fe40008010042 */
[----:B------:R-:W-:-:S03]  /*3e20*/  IMAD.IADD R66, R216, 0x1, -R215 ;  /* 0x00000001d8427824 */ /* 0x000fc600078e0ad7 */
[----:B------:R-:W-:Y:S01]  /*3e30*/  FSEL R252, R252, -INF , !P5 ;  /* 0xff800000fcfc7808 */ /* 0x000fe20006800000 */
[--C-:B--2---:R-:W-:Y:S01]  /*3e40*/  IMAD.IADD R74, R216, 0x1, -R227.reuse ;  /* 0x00000001d84a7824 */ /* 0x104fe200078e0ae3 */
[----:B------:R-:W1:Y:S01]  /*3e50*/  I2F R188, R188 ;  /* 0x000000bc00bc7306 */ /* 0x000e620000201400 */
[----:B------:R-:W-:Y:S01]  /*3e60*/  IABS R66, R66 ;  /* 0x0000004200427213 */ /* 0x000fe20000000000 */
[----:B---3--:R-:W-:Y:S02]  /*3e70*/  FFMA.FTZ R62, R135, -UR4, R62 ;  /* 0x80000004873e7c23 */ /* 0x008fe4000801003e */
[----:B------:R-:W-:Y:S01]  /*3e80*/  IABS R71, R74 ;  /* 0x0000004a00477213 */ /* 0x000fe20000000000 */
[C---:B------:R-:W-:Y:S02]  /*3e90*/  IMAD.IADD R74, R224.reuse, 0x1, -R227 ;  /* 0x00000001e04a7824 */ /* 0x040fe400078e0ae3 */
[----:B----4-:R-:W-:Y:S01]  /*3ea0*/  FFMA.FTZ R152, R209, -UR4, R124 ;  /* 0x80000004d1987c23 */ /* 0x010fe2000801007c */
[----:B------:R-:W2:Y:S01]  /*3eb0*/  I2F R189, R189 ;  /* 0x000000bd00bd7306 */ /* 0x000ea20000201400 */
[----:B------:R-:W-:Y:S01]  /*3ec0*/  IMAD.MOV.U32 R56, RZ, RZ, R71 ;  /* 0x000000ffff387224 */ /* 0x000fe200078e0047 */
[----:B------:R-:W-:Y:S01]  /*3ed0*/  IABS R71, R74 ;  /* 0x0000004a00477213 */ /* 0x000fe20000000000 */
[----:B------:R-:W-:Y:S01]  /*3ee0*/  IMAD.MOV.U32 R79, RZ, RZ, R66 ;  /* 0x000000ffff4f7224 */ /* 0x000fe200078e0042 */
[----:B------:R-:W-:Y:S01]  /*3ef0*/  FSEL R74, R247, -INF , !P2 ;  /* 0xff800000f74a7808 */ /* 0x000fe20005000000 */
[----:B------:R-:W-:Y:S01]  /*3f00*/  IMAD.IADD R135, R224, 0x1, -R193 ;  /* 0x00000001e0877824 */ /* 0x000fe200078e0ac1 */
[----:B------:R-:W-:Y:S01]  /*3f10*/  ISETP.GE.AND P2, PT, R227, UR11, PT ;  /* 0x0000000be3007c0c */ /* 0x000fe2000bf46270 */
[----:B------:R-:W-:Y:S01]  /*3f20*/  IMAD.IADD R227, R226, 0x1, -R227 ;  /* 0x00000001e2e37824 */ /* 0x000fe200078e0ae3 */
[----:B------:R-:W3:Y:S01]  /*3f30*/  I2F R70, R70 ;  /* 0x0000004600467306 */ /* 0x000ee20000201400 */
[----:B------:R-:W-:Y:S01]  /*3f40*/  IMAD.MOV.U32 R198, RZ, RZ, R71 ;  /* 0x000000ffffc67224 */ /* 0x000fe200078e0047 */
[----:B------:R-:W-:Y:S01]  /*3f50*/  FSEL R247, R132, -INF , !P1 ;  /* 0xff80000084f77808 */ /* 0x000fe20004800000 */
[----:B-1----:R-:W-:Y:S01]  /*3f60*/  FFMA.FTZ R188, R188, -UR4, R129 ;  /* 0x80000004bcbc7c23 */ /* 0x002fe20008010081 */
[----:B------:R-:W-:-:S02]  /*3f70*/  IABS R71, R227 ;  /* 0x000000e300477213 */ /* 0x000fc40000000000 */
[----:B------:R-:W-:Y:S02]  /*3f80*/  FSEL R124, R192, -INF , !P1 ;  /* 0xff800000c07c7808 */ /* 0x000fe40004800000 */
[----:B------:R1:W4:Y:S01]  /*3f90*/  I2F R160, R71 ;  /* 0x0000004700a07306 */ /* 0x0003220000201400 */
[----:B------:R-:W-:Y:S01]  /*3fa0*/  FSEL R132, R138, -INF , !P1 ;  /* 0xff8000008a847808 */ /* 0x000fe20004800000 */
[----:B--2---:R-:W-:Y:S01]  /*3fb0*/  FFMA.FTZ R138, R189, -UR4, R126 ;  /* 0x80000004bd8a7c23 */ /* 0x004fe2000801007e */
[----:B------:R-:W-:Y:S01]  /*3fc0*/  ISETP.GE.AND P1, PT, R215, UR11, PT ;  /* 0x0000000bd7007c0c */ /* 0x000fe2000bf26270 */
[----:B------:R-:W-:Y:S01]  /*3fd0*/  IMAD.IADD R126, R216, 0x1, -R207 ;  /* 0x00000001d87e7824 */ /* 0x000fe200078e0acf */
[----:B------:R-:W-:Y:S01]  /*3fe0*/  FSEL R227, R52, -INF , !P6 ;  /* 0xff80000034e37808 */ /* 0x000fe20007000000 */
[----:B------:R-:W-:Y:S01]  /*3ff0*/  IMAD.IADD R52, R226, 0x1, -R201 ;  /* 0x00000001e2347824 */ /* 0x000fe200078e0ac9 */
[----:B------:R-:W-:Y:S01]  /*4000*/  FSEL R246, R62, -INF , !P3 ;  /* 0xff8000003ef67808 */ /* 0x000fe20005800000 */
[----:B---3--:R-:W-:Y:S01]  /*4010*/  FFMA.FTZ R131, R70, -UR4, R67 ;  /* 0x8000000446837c23 */ /* 0x008fe20008010043 */
[----:B------:R-:W-:Y:S01]  /*4020*/  FSEL R70, R249, -INF , !P0 ;  /* 0xff800000f9467808 */ /* 0x000fe20004000000 */
[--C-:B------:R-:W-:Y:S01]  /*4030*/  IMAD.IADD R67, R224, 0x1, -R207.reuse ;  /* 0x00000001e0437824 */ /* 0x100fe200078e0acf */
[----:B------:R-:W-:Y:S01]  /*4040*/  ISETP.GE.AND P0, PT, R207, UR11, PT ;  /* 0x0000000bcf007c0c */ /* 0x000fe2000bf06270 */
[C---:B------:R-:W-:Y:S01]  /*4050*/  IMAD.IADD R207, R226.reuse, 0x1, -R207 ;  /* 0x00000001e2cf7824 */ /* 0x040fe200078e0acf */
[----:B------:R-:W2:Y:S01]  /*4060*/  I2F R79, R79 ;  /* 0x0000004f004f7306 */ /* 0x000ea20000201400 */
[----:B------:R-:W-:Y:S01]  /*4070*/  IMAD.IADD R62, R226, 0x1, -R187 ;  /* 0x00000001e23e7824 */ /* 0x000fe200078e0abb */
[----:B------:R-:W-:Y:S01]  /*4080*/  IABS R52, R52 ;  /* 0x0000003400347213 */ /* 0x000fe20000000000 */
[--C-:B-1----:R-:W-:Y:S01]  /*4090*/  IMAD.IADD R71, R224, 0x1, -R215.reuse ;  /* 0x00000001e0477824 */ /* 0x102fe200078e0ad7 */
[----:B------:R-:W-:Y:S01]  /*40a0*/  FSEL R152, R152, -INF , !P5 ;  /* 0xff80000098987808 */ /* 0x000fe20006800000 */
[----:B------:R-:W-:Y:S01]  /*40b0*/  IMAD.IADD R215, R226, 0x1, -R215 ;  /* 0x00000001e2d77824 */ /* 0x000fe200078e0ad7 */
[----:B------:R-:W-:Y:S01]  /*40c0*/  IABS R62, R62 ;  /* 0x0000003e003e7213 */ /* 0x000fe20000000000 */
[----:B----4-:R-:W-:Y:S01]  /*40d0*/  FFMA.FTZ R123, R160, -UR4, R123 ;  /* 0x80000004a07b7c23 */ /* 0x010fe2000801007b */
[----:B------:R-:W-:Y:S01]  /*40e0*/  IABS R66, R71 ;  /* 0x0000004700427213 */ /* 0x000fe20000000000 */
[----:B------:R-:W1:Y:S01]  /*40f0*/  I2F R136, R136 ;  /* 0x0000008800887306 */ /* 0x000e620000201400 */
[----:B------:R-:W-:Y:S01]  /*4100*/  FSEL R138, R138, -INF , !P5 ;  /* 0xff8000008a8a7808 */ /* 0x000fe20006800000 */
[----:B------:R-:W-:Y:S01]  /*4110*/  IMAD.MOV.U32 R234, RZ, RZ, R62 ;  /* 0x000000ffffea7224 */ /* 0x000fe200078e003e */
[----:B------:R-:W-:Y:S01]  /*4120*/  IABS R135, R135 ;  /* 0x0000008700877213 */ /* 0x000fe20000000000 */
[----:B------:R-:W-:Y:S01]  /*4130*/  IMAD.MOV.U32 R129, RZ, RZ, R66 ;  /* 0x000000ffff817224 */ /* 0x000fe200078e0042 */
[----:B------:R-:W-:Y:S01]  /*4140*/  IABS R66, R215 ;  /* 0x000000d700427213 */ /* 0x000fe20000000000 */
[--C-:B------:R-:W-:Y:S01]  /*4150*/  IMAD.IADD R62, R224, 0x1, -R185.reuse ;  /* 0x00000001e03e7824 */ /* 0x100fe200078e0ab9 */
[----:B------:R-:W-:Y:S01]  /*4160*/  FSEL R249, R131, -INF , !P4 ;  /* 0xff80000083f97808 */ /* 0x000fe20006000000 */
[----:B------:R-:W3:Y:S01]  /*4170*/  I2F R56, R56 ;  /* 0x0000003800387306 */ /* 0x000ee20000201400 */
[----:B--2---:R-:W-:Y:S01]  /*4180*/  FFMA.FTZ R242, R79, -UR4, R58 ;  /* 0x800000044ff27c23 */ /* 0x004fe2000801003a */
[----:B------:R-:W-:Y:S01]  /*4190*/  FSEL R64, R64, -INF , !P0 ;  /* 0xff80000040407808 */ /* 0x000fe20004000000 */
[----:B------:R-:W-:Y:S01]  /*41a0*/  IMAD.MOV.U32 R71, RZ, RZ, R66 ;  /* 0x000000ffff477224 */ /* 0x000fe200078e0042 */
[----:B------:R-:W-:Y:S01]  /*41b0*/  IABS R66, R126 ;  /* 0x0000007e00427213 */ /* 0x000fe20000000000 */
[----:B------:R-:W-:Y:S01]  /*41c0*/  IMAD.IADD R58, R216, 0x1, -R185 ;  /* 0x00000001d83a7824 */ /* 0x000fe200078e0ab9 */
[----:B------:R-:W-:-:S02]  /*41d0*/  FSEL R126, R188, -INF , !P6 ;  /* 0xff800000bc7e7808 */ /* 0x000fc40007000000 */
[----:B------:R-:W2:Y:S01]  /*41e0*/  I2F R198, R198 ;  /* 0x000000c600c67306 */ /* 0x000ea20000201400 */
[----:B------:R-:W-:Y:S01]  /*41f0*/  IMAD.MOV.U32 R194, RZ, RZ, R66 ;  /* 0x000000ffffc27224 */ /* 0x000fe200078e0042 */
[----:B------:R-:W-:Y:S01]  /*4200*/  IABS R66, R67 ;  /* 0x0000004300427213 */ /* 0x000fe20000000000 */
[----:B------:R-:W-:Y:S01]  /*4210*/  IMAD.IADD R67, R216, 0x1, -R201 ;  /* 0x00000001d8437824 */ /* 0x000fe200078e0ac9 */
[----:B------:R-:W-:Y:S01]  /*4220*/  IABS R58, R58 ;  /* 0x0000003a003a7213 */ /* 0x000fe20000000000 */
[----:B-1----:R-:W-:Y:S01]  /*4230*/  FFMA.FTZ R125, R136, -UR4, R125 ;  /* 0x80000004887d7c23 */ /* 0x002fe2000801007d */
[----:B------:R-:W-:Y:S01]  /*4240*/  FSEL R136, R139, -INF , !P6 ;  /* 0xff8000008b887808 */ /* 0x000fe20007000000 */
[----:B------:R-:W-:Y:S01]  /*4250*/  IMAD.MOV.U32 R202, RZ, RZ, R66 ;  /* 0x000000ffffca7224 */ /* 0x000fe200078e0042 */
[----:B------:R-:W-:Y:S01]  /*4260*/  IABS R66, R207 ;  /* 0x000000cf00427213 */ /* 0x000fe20000000000 */
[----:B------:R-:W1:Y:S01]  /*4270*/  I2F R129, R129 ;  /* 0x0000008100817306 */ /* 0x000e620000201400 */
[----:B------:R-:W-:Y:S01]  /*4280*/  ISETP.GE.AND P6, PT, R201, UR11, PT ;  /* 0x0000000bc9007c0c */ /* 0x000fe2000bfc6270 */
[----:B---3--:R-:W-:Y:S01]  /*4290*/  FFMA.FTZ R63, R56, -UR4, R63 ;  /* 0x80000004383f7c23 */ /* 0x008fe2000801003f */
[----:B------:R-:W-:Y:S01]  /*42a0*/  FSEL R56, R196, -INF , !P4 ;  /* 0xff800000c4387808 */ /* 0x000fe20006000000 */
[----:B------:R-:W-:Y:S01]  /*42b0*/  IMAD.MOV.U32 R192, RZ, RZ, R66 ;  /* 0x000000ffffc07224 */ /* 0x000fe200078e0042 */
[----:B------:R-:W-:Y:S01]  /*42c0*/  IABS R66, R67 ;  /* 0x0000004300427213 */ /* 0x000fe20000000000 */
[----:B------:R-:W-:Y:S01]  /*42d0*/  IMAD.IADD R67, R224, 0x1, -R201 ;  /* 0x00000001e0437824 */ /* 0x000fe200078e0ac9 */
[----:B------:R-:W-:Y:S01]  /*42e0*/  FSEL R63, R63, -INF , !P2 ;  /* 0xff8000003f3f7808 */ /* 0x000fe20005000000 */
[----:B------:R-:W3:Y:S01]  /*42f0*/  I2F R137, R137 ;  /* 0x0000008900897306 */ /* 0x000ee20000201400 */
[----:B------:R-:W-:Y:S01]  /*4300*/  IMAD.MOV.U32 R201, RZ, RZ, R52 ;  /* 0x000000ffffc97224 */ /* 0x000fe200078e0034 */
[----:B------:R-:W-:Y:S01]  /*4310*/  FSEL R196, R123, -INF , !P2 ;  /* 0xff8000007bc47808 */ /* 0x000fe20005000000 */
[----:B------:R-:W-:Y:S01]  /*4320*/  IMAD.MOV.U32 R75, RZ, RZ, R66 ;  /* 0x000000ffff4b7224 */ /* 0x000fe200078e0042 */
[----:B------:R-:W-:Y:S01]  /*4330*/  IABS R66, R67 ;  /* 0x0000004300427213 */ /* 0x000fe20000000000 */
[----:B------:R-:W-:Y:S01]  /*4340*/  IMAD.IADD R67, R216, 0x1, -R197 ;  /* 0x00000001d8437824 */ /* 0x000fe200078e0ac5 */
[----:B------:R-:W-:Y:S01]  /*4350*/  IABS R62, R62 ;  /* 0x0000003e003e7213 */ /* 0x000fe20000000000 */
[----:B--2---:R-:W-:Y:S01]  /*4360*/  FFMA.FTZ R121, R198, -UR4, R121 ;  /* 0x80000004c6797c23 */ /* 0x004fe20008010079 */
[----:B------:R-:W2:Y:S01]  /*4370*/  I2F R133, R133 ;  /* 0x0000008500857306 */ /* 0x000ea20000201400 */
[----:B-1----:R-:W-:Y:S01]  /*4380*/  FFMA.FTZ R129, R129, -UR4, R116 ;  /* 0x8000000481817c23 */ /* 0x002fe20008010074 */
[----:B------:R-:W-:Y:S01]  /*4390*/  IABS R52, R67 ;  /* 0x0000004300347213 */ /* 0x000fe20000000000 */
[C---:B------:R-:W-:Y:S01]  /*43a0*/  IMAD.IADD R67, R224.reuse, 0x1, -R197 ;  /* 0x00000001e0437824 */ /* 0x040fe200078e0ac5 */
[----:B------:R-:W-:Y:S01]  /*43b0*/  FSEL R116, R121, -INF , !P2 ;  /* 0xff80000079747808 */ /* 0x000fe20005000000 */
[----:B------:R-:W-:Y:S01]  /*43c0*/  IMAD.IADD R123, R224, 0x1, -R175 ;  /* 0x00000001e07b7824 */ /* 0x000fe200078e0aaf */
[----:B------:R-:W-:-:S02]  /*43d0*/  FSEL R242, R242, -INF , !P1 ;  /* 0xff800000f2f27808 */ /* 0x000fc40004800000 */
[----:B------:R-:W1:Y:S01]  /*43e0*/  I2F R71, R71 ;  /* 0x0000004700477306 */ /* 0x000e620000201400 */
[----:B------:R-:W-:Y:S01]  /*43f0*/  IABS R67, R67 ;  /* 0x0000004300437213 */ /* 0x000fe20000000000 */
[----:B---3--:R-:W-:Y:S01]  /*4400*/  FFMA.FTZ R137, R137, -UR4, R120 ;  /* 0x8000000489897c23 */ /* 0x008fe20008010078 */
[----:B------:R-:W-:Y:S01]  /*4410*/  IABS R123, R123 ;  /* 0x0000007b007b7213 */ /* 0x000fe20000000000 */
[----:B------:R-:W-:Y:S01]  /*4420*/  IMAD.IADD R120, R216, 0x1, -R193 ;  /* 0x00000001d8787824 */ /* 0x000fe200078e0ac1 */
[----:B------:R-:W-:Y:S01]  /*4430*/  IADD3 R215, R219, 0x800, RZ ;  /* 0x00000800dbd77810 */ /* 0x000fe20007ffe0ff */
[----:B------:R-:W-:Y:S01]  /*4440*/  IMAD.MOV.U32 R188, RZ, RZ, R67 ;  /* 0x000000ffffbc7224 */ /* 0x000fe200078e0043 */
[----:B------:R-:W-:Y:S01]  /*4450*/  FSEL R160, R137, -INF , !P3 ;  /* 0xff80000089a07808 */ /* 0x000fe20005800000 */
[----:B------:R-:W3:Y:S01]  /*4460*/  I2F R134, R134 ;  /* 0x0000008600867306 */ /* 0x000ee20000201400 */
[----:B--2---:R-:W-:Y:S01]  /*4470*/  FFMA.FTZ R133, R133, -UR4, R122 ;  /* 0x8000000485857c23 */ /* 0x004fe2000801007a */
[----:B------:R-:W-:Y:S01]  /*4480*/  FSEL R122, R125, -INF , !P4 ;  /* 0xff8000007d7a7808 */ /* 0x000fe20006000000 */
[----:B------:R-:W-:-:S03]  /*4490*/  IMAD.IADD R125, R226, 0x1, -R193 ;  /* 0x00000001e27d7824 */ /* 0x000fc600078e0ac1 */
[----:B------:R-:W-:Y:S02]  /*44a0*/  FSEL R198, R133, -INF , !P3 ;  /* 0xff80000085c67808 */ /* 0x000fe40005800000 */
[----:B------:R-:W2:Y:S01]  /*44b0*/  I2F R194, R194 ;  /* 0x000000c200c27306 */ /* 0x000ea20000201400 */
[----:B-1----:R-:W-:Y:S01]  /*44c0*/  FFMA.FTZ R121, R71, -UR4, R118 ;  /* 0x8000000447797c23 */ /* 0x002fe20008010076 */
[----:B------:R-:W-:Y:S01]  /*44d0*/  IABS R125, R125 ;  /* 0x0000007d007d7213 */ /* 0x000fe20000000000 */
[----:B------:R-:W-:Y:S01]  /*44e0*/  IMAD.IADD R71, R216, 0x1, -R175 ;  /* 0x00000001d8477824 */ /* 0x000fe200078e0aaf */
[----:B------:R-:W-:Y:S02]  /*44f0*/  FSEL R118, R129, -INF , !P1 ;  /* 0xff80000081767808 */ /* 0x000fe40004800000 */
[----:B------:R-:W-:Y:S01]  /*4500*/  ISETP.GE.AND P3, PT, R187, UR11, PT ;  /* 0x0000000bbb007c0c */ /* 0x000fe2000bf66270 */
[----:B------:R-:W-:Y:S01]  /*4510*/  IMAD.MOV.U32 R139, RZ, RZ, R125 ;  /* 0x000000ffff8b7224 */ /* 0x000fe200078e007d */
[----:B------:R-:W1:Y:S01]  /*4520*/  I2F R207, R66 ;  /* 0x0000004200cf7306 */ /* 0x000e620000201400 */
[----:B---3--:R-:W-:-:S07]  /*4530*/  FFMA.FTZ R127, R134, -UR4, R127 ;  /* 0x80000004867f7c23 */ /* 0x008fce000801007f */
[----:B------:R3:W4:Y:S01]  /*4540*/  I2F R66, R52 ;  /* 0x0000003400427306 */ /* 0x0007220000201400 */
[----:B--2---:R-:W-:Y:S01]  /*4550*/  FFMA.FTZ R59, R194, -UR4, R59 ;  /* 0x80000004c23b7c23 */ /* 0x004fe2000801003b */
[----:B------:R-:W-:Y:S01]  /*4560*/  FSEL R194, R121, -INF , !P1 ;  /* 0xff80000079c27808 */ /* 0x000fe20004800000 */
[----:B------:R-:W-:-:S03]  /*4570*/  IMAD.IADD R121, R226, 0x1, -R175 ;  /* 0x00000001e2797824 */ /* 0x000fc600078e0aaf */
[----:B------:R-:W-:Y:S01]  /*4580*/  FSEL R241, R59, -INF , !P0 ;  /* 0xff8000003bf17808 */ /* 0x000fe20004000000 */
[C---:B------:R-:W-:Y:S01]  /*4590*/  IMAD.IADD R59, R226.reuse, 0x1, -R191 ;  /* 0x00000001e23b7824 */ /* 0x040fe200078e0abf */
[----:B------:R2:W-:Y:S01]  /*45a0*/  I2F R79, R58 ;  /* 0x0000003a004f7306 */ /* 0x0005e20000201400 */
[----:B-1----:R-:W-:Y:S01]  /*45b0*/  FFMA.FTZ R112, R207, -UR4, R112 ;  /* 0x80000004cf707c23 */ /* 0x002fe20008010070 */
[----:B------:R-:W-:Y:S02]  /*45c0*/  IABS R121, R121 ;  /* 0x0000007900797213 */ /* 0x000fe40000000000 */
[----:B------:R-:W-:Y:S02]  /*45d0*/  IABS R59, R59 ;  /* 0x0000003b003b7213 */ /* 0x000fe40000000000 */
[----:B---3--:R-:W-:Y:S02]  /*45e0*/  FSEL R52, R251, -INF , !P5 ;  /* 0xff800000fb347808 */ /* 0x008fe40006800000 */
[----:B------:R-:W-:Y:S01]  /*45f0*/  I2F R202, R202 ;  /* 0x000000ca00ca7306 */ /* 0x000fe20000201400 */
[----:B------:R-:W-:Y:S01]  /*4600*/  ISETP.GE.AND P5, PT, R197, UR11, PT ;  /* 0x0000000bc5007c0c */ /* 0x000fe2000bfa6270 */
[----:B------:R-:W-:-:S02]  /*4610*/  IMAD.IADD R197, R226, 0x1, -R197 ;  /* 0x00000001e2c57824 */ /* 0x000fc400078e0ac5 */
[----:B------:R-:W-:Y:S02]  /*4620*/  IMAD.MOV.U32 R129, RZ, RZ, R59 ;  /* 0x000000ffff817224 */ /* 0x000fe400078e003b */
[----:B------:R-:W-:Y:S01]  /*4630*/  IMAD.IADD R59, R224, 0x1, -R195 ;  /* 0x00000001e03b7824 */ /* 0x000fe200078e0ac3 */
[----:B--2---:R-:W-:Y:S01]  /*4640*/  FSEL R58, R190, -INF , !P2 ;  /* 0xff800000be3a7808 */ /* 0x004fe20005000000 */
[----:B------:R-:W1:Y:S01]  /*4650*/  I2F R75, R75 ;  /* 0x0000004b004b7306 */ /* 0x000e620000201400 */
[----:B------:R-:W-:Y:S01]  /*4660*/  ISETP.GE.AND P2, PT, R185, UR11, PT ;  /* 0x0000000bb9007c0c */ /* 0x000fe2000bf46270 */
[----:B------:R-:W-:Y:S01]  /*4670*/  IMAD.IADD R185, R226, 0x1, -R185 ;  /* 0x00000001e2b97824 */ /* 0x000fe200078e0ab9 */
[----:B------:R-:W-:Y:S01]  /*4680*/  IABS R67, R197 ;  /* 0x000000c500437213 */ /* 0x000fe20000000000 */
[----:B----4-:R-:W-:Y:S01]  /*4690*/  FFMA.FTZ R55, R66, -UR4, R55 ;  /* 0x8000000442377c23 */ /* 0x010fe20008010037 */
[----:B------:R-:W-:Y:S01]  /*46a0*/  FSEL R44, R44, -INF , !P2 ;  /* 0xff8000002c2c7808 */ /* 0x000fe20005000000 */
[----:B------:R-:W-:-:S02]  /*46b0*/  IMAD.IADD R66, R226, 0x1, -R199 ;  /* 0x00000001e2427824 */ /* 0x000fc400078e0ac7 */
[----:B------:R2:W3:Y:S01]  /*46c0*/  I2F R189, R135 ;  /* 0x0000008700bd7306 */ /* 0x0004e20000201400 */
[----:B------:R-:W-:Y:S01]  /*46d0*/  IMAD.MOV.U32 R134, RZ, RZ, R67 ;  /* 0x000000ffff867224 */ /* 0x000fe200078e0043 */
[----:B------:R-:W-:Y:S02]  /*46e0*/  IABS R67, R120 ;  /* 0x0000007800437213 */ /* 0x000fe40000000000 */
[----:B------:R-:W-:Y:S01]  /*46f0*/  FSEL R120, R127, -INF , !P4 ;  /* 0xff8000007f787808 */ /* 0x000fe20006000000 */
[C---:B------:R-:W-:Y:S01]  /*4700*/  IMAD.IADD R127, R216.reuse, 0x1, -R187 ;  /* 0x00000001d87f7824 */ /* 0x040fe200078e0abb */
[----:B------:R-:W-:Y:S01]  /*4710*/  FSEL R238, R55, -INF , !P5 ;  /* 0xff80000037ee7808 */ /* 0x000fe20006800000 */
[----:B------:R-:W-:Y:S01]  /*4720*/  IMAD.IADD R55, R216, 0x1, -R225 ;  /* 0x00000001d8377824 */ /* 0x000fe200078e0ae1 */
[----:B------:R-:W4:Y:S01]  /*4730*/  I2F R192, R192 ;  /* 0x000000c000c07306 */ /* 0x000f220000201400 */
[----:B-1----:R-:W-:Y:S01]  /*4740*/  FFMA.FTZ R75, R75, -UR4, R54 ;  /* 0x800000044b4b7c23 */ /* 0x002fe20008010036 */
[----:B------:R-:W-:Y:S01]  /*4750*/  IABS R125, R127 ;  /* 0x0000007f007d7213 */ /* 0x000fe20000000000 */
[----:B------:R-:W-:Y:S01]  /*4760*/  IMAD.IADD R127, R224, 0x1, -R187 ;  /* 0x00000001e07f7824 */ /* 0x000fe200078e0abb */
[----:B------:R-:W-:Y:S01]  /*4770*/  ISETP.GE.AND P4, PT, R193, UR11, PT ;  /* 0x0000000bc1007c0c */ /* 0x000fe2000bf86270 */
[C---:B------:R-:W-:Y:S01]  /*4780*/  IMAD.IADD R54, R216.reuse, 0x1, -R195 ;  /* 0x00000001d8367824 */ /* 0x040fe200078e0ac3 */
[----:B------:R-:W-:Y:S01]  /*4790*/  FSEL R240, R75, -INF , !P6 ;  /* 0xff8000004bf07808 */ /* 0x000fe20007000000 */
[----:B------:R-:W-:Y:S01]  /*47a0*/  IMAD.MOV.U32 R228, RZ, RZ, R125 ;  /* 0x000000ffffe47224 */ /* 0x000fe200078e007d */
[----:B------:R-:W-:Y:S01]  /*47b0*/  IABS R125, R127 ;  /* 0x0000007f007d7213 */ /* 0x000fe20000000000 */
[----:B--2---:R-:W-:Y:S01]  /*47c0*/  IMAD.MOV.U32 R135, RZ, RZ, R62 ;  /* 0x000000ffff877224 */ /* 0x004fe200078e003e */
[----:B------:R-:W-:Y:S01]  /*47d0*/  IABS R62, R185 ;  /* 0x000000b9003e7213 */ /* 0x000fe20000000000 */
[----:B------:R-:W-:Y:S01]  /*47e0*/  IMAD.IADD R75, R216, 0x1, -R199 ;  /* 0x00000001d84b7824 */ /* 0x000fe200078e0ac7 */
[----:B------:R-:W-:Y:S01]  /*47f0*/  IABS R54, R54 ;  /* 0x0000003600367213 */ /* 0x000fe20000000000 */
[----:B------:R-:W1:Y:S01]  /*4800*/  I2F R230, R125 ;  /* 0x0000007d00e67306 */ /* 0x000e620000201400 */
[----:B---3--:R-:W-:Y:S01]  /*4810*/  FFMA.FTZ R108, R189, -UR4, R108 ;  /* 0x80000004bd6c7c23 */ /* 0x008fe2000801006c */
[----:B------:R-:W-:Y:S01]  /*4820*/  FSEL R48, R48, -INF , !P4 ;  /* 0xff80000030307808 */ /* 0x000fe20006000000 */
[----:B------:R-:W-:Y:S01]  /*4830*/  IMAD.MOV.U32 R137, RZ, RZ, R62 ;  /* 0x000000ffff897224 */ /* 0x000fe200078e003e */
[----:B------:R-:W-:Y:S01]  /*4840*/  IABS R62, R71 ;  /* 0x00000047003e7213 */ /* 0x000fe20000000000 */
[----:B----4-:R-:W-:-:S02]  /*4850*/  FFMA.FTZ R192, R192, -UR4, R119 ;  /* 0x80000004c0c07c23 */ /* 0x010fc40008010077 */
[----:B------:R-:W-:Y:S01]  /*4860*/  IMAD.IADD R119, R224, 0x1, -R191 ;  /* 0x00000001e0777824 */ /* 0x000fe200078e0abf */
[----:B------:R2:W-:Y:S02]  /*4870*/  I2F R71, R62 ;  /* 0x0000003e00477306 */ /* 0x0005e40000201400 */
[----:B------:R-:W-:-:S06]  /*4880*/  FSEL R192, R192, -INF , !P0 ;  /* 0xff800000c0c07808 */ /* 0x000fcc0004000000 */
[----:B------:R-:W3:Y:S01]  /*4890*/  I2F R131, R123 ;  /* 0x0000007b00837306 */ /* 0x000ee20000201400 */
[----:B-1----:R-:W-:Y:S02]  /*48a0*/  FFMA.FTZ R172, R230, -UR4, R109 ;  /* 0x80000004e6ac7c23 */ /* 0x002fe4000801006d */
[----:B------:R-:W-:-:S03]  /*48b0*/  IMAD.IADD R109, R224, 0x1, -R235 ;  /* 0x00000001e06d7824 */ /* 0x000fc600078e0aeb */
[----:B------:R-:W-:Y:S02]  /*48c0*/  FSEL R172, R172, -INF , !P3 ;  /* 0xff800000acac7808 */ /* 0x000fe40005800000 */
[----:B--2---:R-:W-:Y:S01]  /*48d0*/  FSEL R62, R162, -INF , !P1 ;  /* 0xff800000a23e7808 */ /* 0x004fe20004800000 */
[----:B------:R-:W-:Y:S01]  /*48e0*/  FFMA.FTZ R162, R202, -UR4, R117 ;  /* 0x80000004caa27c23 */ /* 0x000fe20008010075 */
[----:B------:R-:W1:Y:S01]  /*48f0*/  I2F R188, R188 ;  /* 0x000000bc00bc7306 */ /* 0x000e620000201400 */
[----:B------:R-:W-:Y:S01]  /*4900*/  IMAD.IADD R117, R216, 0x1, -R191 ;  /* 0x00000001d8757824 */ /* 0x000fe200078e0abf */
[----:B------:R-:W-:Y:S01]  /*4910*/  FSEL R202, R112, -INF , !P6 ;  /* 0xff80000070ca7808 */ /* 0x000fe20007000000 */
[----:B------:R-:W-:Y:S01]  /*4920*/  IMAD.IADD R112, R224, 0x1, -R199 ;  /* 0x00000001e0707824 */ /* 0x000fe200078e0ac7 */
[----:B------:R-:W-:Y:S02]  /*4930*/  IABS R109, R109 ;  /* 0x0000006d006d7213 */ /* 0x000fe40000000000 */
[----:B------:R-:W-:Y:S01]  /*4940*/  IABS R117, R117 ;  /* 0x0000007500757213 */ /* 0x000fe20000000000 */
[----:B---3--:R-:W-:Y:S01]  /*4950*/  FFMA.FTZ R131, R131, -UR4, R105 ;  /* 0x8000000483837c23 */ /* 0x008fe20008010069 */
[----:B------:R-:W2:Y:S01]  /*4960*/  I2F R67, R67 ;  /* 0x0000004300437306 */ /* 0x000ea20000201400 */
[----:B------:R-:W-:-:S02]  /*4970*/  FSEL R162, R162, -INF , !P0 ;  /* 0xff800000a2a27808 */ /* 0x000fc40004000000 */
[----:B------:R-:W-:Y:S01]  /*4980*/  IMAD.MOV.U32 R125, RZ, RZ, R117 ;  /* 0x000000ffff7d7224 */ /* 0x000fe200078e0075 */
[----:B------:R-:W-:Y:S01]  /*4990*/  IABS R117, R119 ;  /* 0x0000007700757213 */ /* 0x000fe20000000000 */
[----:B------:R-:W-:Y:S01]  /*49a0*/  IMAD.MOV.U32 R119, RZ, RZ, R54 ;  /* 0x000000ffff777224 */ /* 0x000fe200078e0036 */
[----:B------:R-:W-:Y:S01]  /*49b0*/  IABS R54, R59 ;  /* 0x0000003b00367213 */ /* 0x000fe20000000000 */
[----:B------:R-:W-:Y:S01]  /*49c0*/  IMAD.IADD R59, R226, 0x1, -R195 ;  /* 0x00000001e23b7824 */ /* 0x000fe200078e0ac3 */
[----:B------:R-:W3:Y:S01]  /*49d0*/  I2F R127, R117 ;  /* 0x00000075007f7306 */ /* 0x000ee20000201400 */
[----:B-1----:R-:W-:Y:S01]  /*49e0*/  FFMA.FTZ R188, R188, -UR4, R113 ;  /* 0x80000004bcbc7c23 */ /* 0x002fe20008010071 */
[----:B------:R-:W-:Y:S02]  /*49f0*/  ISETP.GE.AND P0, PT, R191, UR11, PT ;  /* 0x0000000bbf007c0c */ /* 0x000fe4000bf06270 */
[----:B------:R-:W-:Y:S02]  /*4a00*/  IABS R59, R59 ;  /* 0x0000003b003b7213 */ /* 0x000fe40000000000 */
[----:B------:R-:W-:-:S02]  /*4a10*/  FSEL R208, R188, -INF , !P5 ;  /* 0xff800000bcd07808 */ /* 0x000fc40006800000 */
[----:B------:R-:W1:Y:S01]  /*4a20*/  I2F R139, R139 ;  /* 0x0000008b008b7306 */ /* 0x000e620000201400 */
[----:B------:R-:W-:Y:S01]  /*4a30*/  IMAD.MOV.U32 R123, RZ, RZ, R59 ;  /* 0x000000ffff7b7224 */ /* 0x000fe200078e003b */
[----:B------:R-:W-:Y:S01]  /*4a40*/  IABS R59, R75 ;  /* 0x0000004b003b7213 */ /* 0x000fe20000000000 */
[----:B--2---:R-:W-:Y:S01]  /*4a50*/  FFMA.FTZ R50, R67, -UR4, R50 ;  /* 0x8000000443327c23 */ /* 0x004fe20008010032 */
[----:B------:R-:W-:Y:S01]  /*4a60*/  ISETP.GE.AND P1, PT, R175, UR11, PT ;  /* 0x0000000baf007c0c */ /* 0x000fe2000bf26270 */
[----:B------:R-:W-:Y:S01]  /*4a70*/  IMAD.IADD R67, R216, 0x1, -R239 ;  /* 0x00000001d8437824 */ /* 0x000fe200078e0aef */
[----:B------:R-:W-:Y:S01]  /*4a80*/  FSEL R40, R40, -INF , !P0 ;  /* 0xff80000028287808 */ /* 0x000fe20004000000 */
[----:B------:R-:W-:Y:S01]  /*4a90*/  IMAD.MOV.U32 R75, RZ, RZ, R59 ;  /* 0x000000ffff4b7224 */ /* 0x000fe200078e003b */
[----:B------:R-:W-:Y:S01]  /*4aa0*/  IABS R59, R112 ;  /* 0x00000070003b7213 */ /* 0x000fe20000000000 */
[----:B------:R-:W2:Y:S01]  /*4ab0*/  I2F R134, R134 ;  /* 0x0000008600867306 */ /* 0x000ea20000201400 */
[----:B------:R-:W-:Y:S01]  /*4ac0*/  IABS R67, R67 ;  /* 0x0000004300437213 */ /* 0x000fe20000000000 */
[----:B---3--:R-:W-:Y:S01]  /*4ad0*/  FFMA.FTZ R100, R127, -UR4, R100 ;  /* 0x800000047f647c23 */ /* 0x008fe20008010064 */
[----:B------:R-:W-:Y:S01]  /*4ae0*/  FSEL R236, R50, -INF , !P4 ;  /* 0xff80000032ec7808 */ /* 0x000fe20006000000 */
[----:B------:R-:W-:Y:S01]  /*4af0*/  IMAD.MOV.U32 R117, RZ, RZ, R59 ;  /* 0x000000ffff757224 */ /* 0x000fe200078e003b */
[----:B------:R-:W-:Y:S01]  /*4b00*/  IABS R59, R66 ;  /* 0x00000042003b7213 */ /* 0x000fe20000000000 */
[----:B------:R-:W-:Y:S01]  /*4b10*/  IMAD.IADD R66, R216, 0x1, -R213 ;  /* 0x00000001d8427824 */ /* 0x000fe200078e0ad5 */
[----:B------:R-:W-:Y:S01]  /*4b20*/  FSEL R144, R100, -INF , !P0 ;  /* 0xff80000064907808 */ /* 0x000fe20004000000 */
[----:B------:R-:W-:Y:S01]  /*4b30*/  I2F R228, R228 ;  /* 0x000000e400e47306 */ /* 0x000fe20000201400 */
[----:B-1----:R-:W-:Y:S01]  /*4b40*/  FFMA.FTZ R110, R139, -UR4, R110 ;  /* 0x800000048b6e7c23 */ /* 0x002fe2000801006e */
[----:B------:R-:W-:Y:S01]  /*4b50*/  FSEL R150, R131, -INF , !P1 ;  /* 0xff80000083967808 */ /* 0x000fe20004800000 */
[----:B------:R-:W-:Y:S01]  /*4b60*/  IMAD.MOV.U32 R113, RZ, RZ, R59 ;  /* 0x000000ffff717224 */ /* 0x000fe200078e003b */
[----:B------:R-:W-:Y:S01]  /*4b70*/  IABS R59, R66 ;  /* 0x00000042003b7213 */ /* 0x000fe20000000000 */
[----:B------:R-:W-:-:S02]  /*4b80*/  IMAD.IADD R66, R224, 0x1, -R213 ;  /* 0x00000001e0427824 */ /* 0x000fc400078e0ad5 */
[----:B------:R-:W-:Y:S01]  /*4b90*/  IMAD.IADD R50, R224, 0x1, -R239 ;  /* 0x00000001e0327824 */ /* 0x000fe200078e0aef */
[----:B------:R-:W-:Y:S01]  /*4ba0*/  I2F R234, R234 ;  /* 0x000000ea00ea7306 */ /* 0x000fe20000201400 */
[----:B------:R-:W-:Y:S01]  /*4bb0*/  IMAD.MOV.U32 R232, RZ, RZ, R59 ;  /* 0x000000ffffe87224 */ /* 0x000fe200078e003b */
[----:B------:R-:W-:Y:S01]  /*4bc0*/  IABS R59, R66 ;  /* 0x00000042003b7213 */ /* 0x000fe20000000000 */
[----:B--2---:R-:W-:Y:S01]  /*4bd0*/  FFMA.FTZ R115, R134, -UR4, R115 ;  /* 0x8000000486737c23 */ /* 0x004fe20008010073 */
[----:B------:R-:W-:Y:S01]  /*4be0*/  FSEL R66, R53, -INF , !P5 ;  /* 0xff80000035427808 */ /* 0x000fe20006800000 */
[C---:B------:R-:W-:Y:S01]  /*4bf0*/  IMAD.IADD R53, R226.reuse, 0x1, -R213 ;  /* 0x00000001e2357824 */ /* 0x040fe200078e0ad5 */
[----:B------:R-:W-:Y:S01]  /*4c00*/  IABS R50, R50 ;  /* 0x0000003200327213 */ /* 0x000fe20000000000 */
[C---:B------:R-:W-:Y:S01]  /*4c10*/  IMAD.IADD R100, R226.reuse, 0x1, -R205 ;  /* 0x00000001e2647824 */ /* 0x040fe200078e0acd */
[----:B------:R-:W1:Y:S01]  /*4c20*/  I2F R133, R121 ;  /* 0x0000007900857306 */ /* 0x000e620000201400 */
[----:B------:R-:W-:Y:S01]  /*4c30*/  IMAD.IADD R112, R226, 0x1, -R233 ;  /* 0x00000001e2707824 */ /* 0x000fe200078e0ae9 */
[----:B------:R-:W-:-:S02]  /*4c40*/  IABS R53, R53 ;  /* 0x0000003500357213 */ /* 0x000fc40000000000 */
[----:B------:R-:W-:Y:S02]  /*4c50*/  FSEL R188, R115, -INF , !P5 ;  /* 0xff80000073bc7808 */ /* 0x000fe40006800000 */
[----:B------:R-:W-:Y:S01]  /*4c60*/  IABS R100, R100 ;  /* 0x0000006400647213 */ /* 0x000fe20000000000 */
[----:B------:R-:W-:Y:S01]  /*4c70*/  IMAD.MOV.U32 R250, RZ, RZ, R53 ;  /* 0x000000fffffa7224 */ /* 0x000fe200078e0035 */
[----:B------:R-:W-:Y:S01]  /*4c80*/  IABS R53, R55 ;  /* 0x0000003700357213 */ /* 0x000fe20000000000 */
[----:B------:R2:W3:Y:S01]  /*4c90*/  I2F R121, R54 ;  /* 0x0000003600797306 */ /* 0x0004e20000201400 */
[----:B------:R-:W-:Y:S01]  /*4ca0*/  IMAD.IADD R55, R224, 0x1, -R225 ;  /* 0x00000001e0377824 */ /* 0x000fe200078e0ae1 */
[----:B------:R-:W-:Y:S02]  /*4cb0*/  ISETP.GE.AND P5, PT, R199, UR11, PT ;  /* 0x0000000bc7007c0c */ /* 0x000fe4000bfa6270 */
[----:B------:R-:W-:Y:S02]  /*4cc0*/  IABS R105, R112 ;  /* 0x0000007000697213 */ /* 0x000fe40000000000 */
[----:B------:R-:W-:Y:S01]  /*4cd0*/  IABS R55, R55 ;  /* 0x0000003700377213 */ /* 0x000fe20000000000 */
[----:B-1----:R-:W-:Y:S01]  /*4ce0*/  FFMA.FTZ R107, R133, -UR4, R107 ;  /* 0x80000004856b7c23 */ /* 0x002fe2000801006b */
[----:B------:R-:W1:Y:S01]  /*4cf0*/  I2F R201, R201 ;  /* 0x000000c900c97306 */ /* 0x000e620000201400 */
[----:B------:R-:W-:-:S03]  /*4d00*/  FSEL R28, R28, -INF , !P5 ;  /* 0xff8000001c1c7808 */ /* 0x000fc60006800000 */
[----:B------:R-:W-:Y:S02]  /*4d10*/  FSEL R112, R107, -INF , !P1 ;  /* 0xff8000006b707808 */ /* 0x000fe40004800000 */
[----:B--2---:R-:W-:Y:S02]  /*4d20*/  FSEL R54, R166, -INF , !P6 ;  /* 0xff800000a6367808 */ /* 0x004fe40007000000 */
[----:B------:R2:W-:Y:S01]  /*4d30*/  I2F R134, R67 ;  /* 0x0000004300867306 */ /* 0x0005e20000201400 */
[----:B------:R-:W-:Y:S01]  /*4d40*/  FSEL R166, R108, -INF , !P4 ;  /* 0xff8000006ca67808 */ /* 0x000fe20006000000 */
[----:B---3--:R-:W-:Y:S01]  /*4d50*/  FFMA.FTZ R121, R121, -UR4, R101 ;  /* 0x8000000479797c23 */ /* 0x008fe20008010065 */
[----:B------:R-:W-:Y:S01]  /*4d60*/  FSEL R108, R110, -INF , !P4 ;  /* 0xff8000006e6c7808 */ /* 0x000fe20006000000 */
[----:B------:R-:W-:Y:S01]  /*4d70*/  IMAD.IADD R110, R226, 0x1, -R239 ;  /* 0x00000001e26e7824 */ /* 0x000fe200078e0aef */
[----:B------:R-:W-:Y:S01]  /*4d80*/  ISETP.GE.AND P4, PT, R213, UR11, PT ;  /* 0x0000000bd5007c0c */ /* 0x000fe2000bf86270 */
[----:B------:R-:W-:Y:S01]  /*4d90*/  IMAD.IADD R101, R224, 0x1, -R211 ;  /* 0x00000001e0657824 */ /* 0x000fe200078e0ad3 */
[----:B------:R-:W-:Y:S01]  /*4da0*/  IADD3 R213, R219, 0x1000, RZ ;  /* 0x00001000dbd57810 */ /* 0x000fe20007ffe0ff */
[----:B------:R-:W3:Y:S01]  /*4db0*/  I2F R129, R129 ;  /* 0x0000008100817306 */ /* 0x000ee20000201400 */
[----:B------:R-:W-:Y:S01]  /*4dc0*/  IABS R110, R110 ;  /* 0x0000006e006e7213 */ /* 0x000fe20000000000 */
[----:B-1----:R-:W-:Y:S01]  /*4dd0*/  FFMA.FTZ R114, R201, -UR4, R114 ;  /* 0x80000004c9727c23 */ /* 0x002fe20008010072 */
[----:B------:R-:W-:-:S03]  /*4de0*/  IABS R101, R101 ;  /* 0x0000006500657213 */ /* 0x000fc60000000000 */
[----:B------:R-:W-:Y:S01]  /*4df0*/  IMAD.MOV.U32 R230, RZ, RZ, R110 ;  /* 0x000000ffffe67224 */ /* 0x000fe200078e006e */
[----:B------:R-:W-:Y:S01]  /*4e00*/  FSEL R190, R114, -INF , !P6 ;  /* 0xff80000072be7808 */ /* 0x000fe20007000000 */
[----:B--2---:R-:W-:Y:S01]  /*4e10*/  FFMA.FTZ R67, R228, -UR4, R51 ;  /* 0x80000004e4437c23 */ /* 0x004fe20008010033 */
[----:B------:R-:W1:Y:S01]  /*4e20*/  I2F R53, R53 ;  /* 0x0000003500357306 */ /* 0x000e620000201400 */
[----:B------:R-:W-:Y:S01]  /*4e30*/  IMAD.IADD R51, R216, 0x1, -R235 ;  /* 0x00000001d8337824 */ /* 0x000fe200078e0aeb */
[----:B------:R-:W-:Y:S01]  /*4e40*/  ISETP.GE.AND P6, PT, R195, UR11, PT ;  /* 0x0000000bc3007c0c */ /* 0x000fe2000bfc6270 */
[----:B------:R-:W-:Y:S02]  /*4e50*/  FFMA.FTZ R110, R234, -UR4, R111 ;  /* 0x80000004ea6e7c23 */ /* 0x000fe4000801006f */
[----:B------:R-:W-:Y:S01]  /*4e60*/  FFMA.FTZ R234, R79, -UR4, R46 ;  /* 0x800000044fea7c23 */ /* 0x000fe2000801002e */
[----:B------:R-:W-:Y:S01]  /*4e70*/  IABS R51, R51 ;  /* 0x0000003300337213 */ /* 0x000fe20000000000 */
[----:B---3--:R-:W-:Y:S01]  /*4e80*/  FFMA.FTZ R102, R129, -UR4, R102 ;  /* 0x8000000481667c23 */ /* 0x008fe20008010066 */
[----:B------:R2:W3:Y:S01]  /*4e90*/  I2F R244, R59 ;  /* 0x0000003b00f47306 */ /* 0x0004e20000201400 */
[----:B------:R-:W-:Y:S01]  /*4ea0*/  IMAD.IADD R46, R216, 0x1, -R233 ;  /* 0x00000001d82e7824 */ /* 0x000fe200078e0ae9 */
[----:B------:R-:W-:Y:S01]  /*4eb0*/  FSEL R234, R234, -INF , !P2 ;  /* 0xff800000eaea7808 */ /* 0x000fe20005000000 */
[----:B------:R-:W-:Y:S01]  /*4ec0*/  FFMA.FTZ R35, R134, -UR4, R35 ;  /* 0x8000000486237c23 */ /* 0x000fe20008010023 */
[----:B------:R-:W-:Y:S01]  /*4ed0*/  FSEL R114, R102, -INF , !P0 ;  /* 0xff80000066727808 */ /* 0x000fe20004000000 */
[----:B------:R-:W-:Y:S01]  /*4ee0*/  IMAD.IADD R102, R216, 0x1, -R211 ;  /* 0x00000001d8667824 */ /* 0x000fe200078e0ad3 */
[----:B------:R-:W-:-:S02]  /*4ef0*/  IABS R46, R46 ;  /* 0x0000002e002e7213 */ /* 0x000fc40000000000 */
[----:B------:R4:W5:Y:S01]  /*4f00*/  I2F R228, R50 ;  /* 0x0000003200e47306 */ /* 0x0009620000201400 */
[----:B-1----:R-:W-:Y:S01]  /*4f10*/  FFMA.FTZ R33, R53, -UR4, R34 ;  /* 0x8000000435217c23 */ /* 0x002fe20008010022 */
[----:B------:R-:W-:Y:S01]  /*4f20*/  IABS R102, R102 ;  /* 0x0000006600667213 */ /* 0x000fe20000000000 */
[----:B------:R-:W-:Y:S01]  /*4f30*/  IMAD.IADD R53, R224, 0x1, -R161 ;  /* 0x00000001e0357824 */ /* 0x000fe200078e0aa1 */
[----:B------:R-:W-:Y:S02]  /*4f40*/  FSEL R110, R110, -INF , !P3 ;  /* 0xff8000006e6e7808 */ /* 0x000fe40005800000 */
[----:B------:R-:W-:Y:S01]  /*4f50*/  FSEL R184, R121, -INF , !P6 ;  /* 0xff80000079b87808 */ /* 0x000fe20007000000 */
[----:B--2---:R-:W-:Y:S01]  /*4f60*/  IMAD.IADD R59, R226, 0x1, -R225 ;  /* 0x00000001e23b7824 */ /* 0x004fe200078e0ae1 */
[----:B------:R-:W1:Y:S01]  /*4f70*/  I2F R113, R113 ;  /* 0x0000007100717306 */ /* 0x000e620000201400 */
[----:B------:R-:W-:Y:S01]  /*4f80*/  IABS R53, R53 ;  /* 0x0000003500357213 */ /* 0x000fe20000000000 */
[----:B---3--:R-:W-:-:S02]  /*4f90*/  FFMA.FTZ R97, R244, -UR4, R97 ;  /* 0x80000004f4617c23 */ /* 0x008fc40008010061 */
[----:B------:R-:W-:Y:S02]  /*4fa0*/  IABS R59, R59 ;  /* 0x0000003b003b7213 */ /* 0x000fe40000000000 */
[----:B----4-:R-:W-:Y:S02]  /*4fb0*/  FSEL R50, R49, -INF , !P3 ;  /* 0xff80000031327808 */ /* 0x010fe40005800000 */
[----:B------:R-:W2:Y:S01]  /*4fc0*/  I2F R117, R117 ;  /* 0x0000007500757306 */ /* 0x000ea20000201400 */
[----:B------:R-:W-:Y:S01]  /*4fd0*/  FSEL R49, R67, -INF , !P3 ;  /* 0xff80000043317808 */ /* 0x000fe20005800000 */
[----:B------:R-:W-:Y:S01]  /*4fe0*/  IMAD.IADD R67, R226, 0x1, -R235 ;  /* 0x00000001e2437824 */ /* 0x000fe200078e0aeb */
[----:B------:R-:W-:Y:S01]  /*4ff0*/  ISETP.GE.AND P3, PT, R225, UR11, PT ;  /* 0x0000000be1007c0c */ /* 0x000fe2000bf66270 */
[----:B-----5:R-:W-:Y:S01]  /*5000*/  FFMA.FTZ R93, R228, -UR4, R93 ;  /* 0x80000004e45d7c23 */ /* 0x020fe2000801005d */
[----:B------:R-:W-:Y:S01]  /*5010*/  FSEL R146, R97, -INF , !P4 ;  /* 0xff80000061927808 */ /* 0x000fe20006000000 */
[----:B------:R-:W-:Y:S01]  /*5020*/  IMAD.IADD R97, R216, 0x1, -R161 ;  /* 0x00000001d8617824 */ /* 0x000fe200078e0aa1 */
[----:B------:R-:W-:Y:S01]  /*5030*/  IABS R111, R67 ;  /* 0x00000043006f7213 */ /* 0x000fe20000000000 */
[----:B------:R-:W3:Y:S01]  /*5040*/  I2F R135, R135 ;  /* 0x0000008700877306 */ /* 0x000ee20000201400 */
[----:B-1----:R-:W-:Y:S01]  /*5050*/  FFMA.FTZ R113, R113, -UR4, R98 ;  /* 0x8000000471717c23 */ /* 0x002fe20008010062 */
[----:B------:R-:W-:-:S02]  /*5060*/  FSEL R24, R149, -INF , !P3 ;  /* 0xff80000095187808 */ /* 0x000fc40005800000 */
[----:B------:R-:W-:Y:S02]  /*5070*/  FSEL R33, R33, -INF , !P3 ;  /* 0xff80000021217808 */ /* 0x000fe40005800000 */
[----:B------:R-:W-:Y:S02]  /*5080*/  IABS R97, R97 ;  /* 0x0000006100617213 */ /* 0x000fe40000000000 */
[----:B------:R-:W1:Y:S01]  /*5090*/  I2F R137, R137 ;  /* 0x0000008900897306 */ /* 0x000e620000201400 */
[----:B--2---:R-:W-:-:S05]  /*50a0*/  FFMA.FTZ R96, R117, -UR4, R96 ;  /* 0x8000000475607c23 */ /* 0x004fca0008010060 */
[----:B------:R-:W-:Y:S02]  /*50b0*/  FSEL R186, R96, -INF , !P5 ;  /* 0xff80000060ba7808 */ /* 0x000fe40006800000 */
[----:B------:R-:W-:Y:S01]  /*50c0*/  I2F R51, R51 ;  /* 0x0000003300337306 */ /* 0x000fe20000201400 */
[----:B---3--:R-:W-:-:S07]  /*50d0*/  FFMA.FTZ R104, R135, -UR4, R104 ;  /* 0x8000000487687c23 */ /* 0x008fce0008010068 */
[----:B------:R-:W2:Y:S01]  /*50e0*/  I2F R119, R119 ;  /* 0x0000007700777306 */ /* 0x000ea20000201400 */
[----:B-1----:R-:W-:Y:S01]  /*50f0*/  FFMA.FTZ R137, R137, -UR4, R106 ;  /* 0x8000000489897c23 */ /* 0x002fe2000801006a */
[----:B------:R-:W-:-:S04]  /*5100*/  FSEL R106, R104, -INF , !P2 ;  /* 0xff800000686a7808 */ /* 0x000fc80005000000 */
[----:B------:R-:W-:Y:S02]  /*5110*/  FSEL R104, R137, -INF , !P2 ;  /* 0xff80000089687808 */ /* 0x000fe40005000000 */
[----:B------:R-:W1:Y:S01]  /*5120*/  I2F R232, R232 ;  /* 0x000000e800e87306 */ /* 0x000e620000201400 */
[----:B------:R-:W-:-:S04]  /*5130*/  ISETP.GE.AND P2, PT, R239, UR11, PT ;  /* 0x0000000bef007c0c */ /* 0x000fc8000bf46270 */
[----:B------:R-:W-:Y:S02]  /*5140*/  FSEL R225, R35, -INF , !P2 ;  /* 0xff80000023e17808 */ /* 0x000fe40005000000 */
[----:B------:R-:W-:Y:S01]  /*5150*/  FSEL R32, R32, -INF , !P2 ;  /* 0xff80000020207808 */ /* 0x000fe20005000000 */
[----:B------:R-:W3:Y:S01]  /*5160*/  I2F R250, R250 ;  /* 0x000000fa00fa7306 */ /* 0x000ee20000201400 */
[----:B--2---:R-:W-:Y:S01]  /*5170*/  FFMA.FTZ R119, R119, -UR4, R43 ;  /* 0x8000000477777c23 */ /* 0x004fe2000801002b */
[----:B------:R-:W-:Y:S01]  /*5180*/  FSEL R182, R93, -INF , !P2 ;  /* 0xff8000005db67808 */ /* 0x000fe20005000000 */
[----:B------:R-:W-:Y:S02]  /*5190*/  IMAD.MOV.U32 R43, RZ, RZ, R100 ;  /* 0x000000ffff2b7224 */ /* 0x000fe400078e0064 */
[----:B------:R-:W-:-:S03]  /*51a0*/  IMAD.MOV.U32 R100, RZ, RZ, R102 ;  /* 0x000000ffff647224 */ /* 0x000fc600078e0066 */
[----:B------:R2:W4:Y:S01]  /*51b0*/  I2F R67, R109 ;  /* 0x0000006d00437306 */ /* 0x0005220000201400 */
[----:B-1----:R-:W-:-:S07]  /*51c0*/  FFMA.FTZ R39, R232, -UR4, R39 ;  /* 0x80000004e8277c23 */ /* 0x002fce0008010027 */
[----:B------:R-:W1:Y:S01]  /*51d0*/  I2F R55, R55 ;  /* 0x0000003700377306 */ /* 0x000e620000201400 */
[----:B---3--:R-:W-:-:S05]  /*51e0*/  FFMA.FTZ R96, R250, -UR4, R99 ;  /* 0x80000004fa607c23 */ /* 0x008fca0008010063 */
[----:B------:R-:W-:Y:S01]  /*51f0*/  FSEL R96, R96, -INF , !P4 ;  /* 0xff80000060607808 */ /* 0x000fe20006000000 */
[----:B--2---:R-:W-:Y:S01]  /*5200*/  IMAD.IADD R109, R224, 0x1, -R233 ;  /* 0x00000001e06d7824 */ /* 0x004fe200078e0ae9 */
[----:B------:R-:W2:Y:S01]  /*5210*/  I2F R59, R59 ;  /* 0x0000003b003b7306 */ /* 0x000ea20000201400 */
[----:B----4-:R-:W-:Y:S02]  /*5220*/  FFMA.FTZ R67, R67, -UR4, R88 ;  /* 0x8000000443437c23 */ /* 0x010fe40008010058 */
[----:B-1----:R-:W-:-:S05]  /*5230*/  FFMA.FTZ R92, R55, -UR4, R92 ;  /* 0x80000004375c7c23 */ /* 0x002fca000801005c */
[----:B------:R-:W1:Y:S01]  /*5240*/  I2F R230, R230 ;  /* 0x000000e600e67306 */ /* 0x000e620000201400 */
[----:B------:R-:W-:Y:S01]  /*5250*/  IMAD.IADD R55, R224, 0x1, -R163 ;  /* 0x00000001e0377824 */ /* 0x000fe200078e0aa3 */
[----:B------:R-:W-:-:S04]  /*5260*/  FSEL R92, R92, -INF , !P3 ;  /* 0xff8000005c5c7808 */ /* 0x000fc80005800000 */
[----:B------:R-:W-:Y:S02]  /*5270*/  IABS R55, R55 ;  /* 0x0000003700377213 */ /* 0x000fe40000000000 */
[----:B------:R3:W4:Y:S01]  /*5280*/  I2F R79, R111 ;  /* 0x0000006f004f7306 */ /* 0x0007220000201400 */
[----:B--2---:R-:W-:-:S05]  /*5290*/  FFMA.FTZ R34, R59, -UR4, R94 ;  /* 0x800000043b227c23 */ /* 0x004fca000801005e */
[----:B------:R-:W-:Y:S02]  /*52a0*/  FSEL R34, R34, -INF , !P3 ;  /* 0xff80000022227808 */ /* 0x000fe40005800000 */
[----:B------:R-:W2:Y:S01]  /*52b0*/  I2F R125, R125 ;  /* 0x0000007d007d7306 */ /* 0x000ea20000201400 */
[----:B-1----:R-:W-:Y:S01]  /*52c0*/  FFMA.FTZ R95, R230, -UR4, R95 ;  /* 0x80000004e65f7c23 */ /* 0x002fe2000801005f */
[----:B------:R-:W-:Y:S01]  /*52d0*/  ISETP.GE.AND P3, PT, R161, UR11, PT ;  /* 0x0000000ba1007c0c */ /* 0x000fe2000bf66270 */
[----:B------:R-:W-:-:S05]  /*52e0*/  IMAD.IADD R161, R226, 0x1, -R161 ;  /* 0x00000001e2a17824 */ /* 0x000fca00078e0aa1 */
[----:B------:R-:W1:Y:S01]  /*52f0*/  I2F R75, R75 ;  /* 0x0000004b004b7306 */ /* 0x000e620000201400 */
[----:B---3--:R-:W-:Y:S01]  /*5300*/  IABS R111, R109 ;  /* 0x0000006d006f7213 */ /* 0x008fe20000000000 */
[----:B------:R-:W-:Y:S01]  /*5310*/  FFMA.FTZ R109, R71, -UR4, R47 ;  /* 0x80000004476d7c23 */ /* 0x000fe2000801002f */
[----:B------:R-:W-:Y:S01]  /*5320*/  IABS R161, R161 ;  /* 0x000000a100a17213 */ /* 0x000fe20000000000 */
[--C-:B------:R-:W-:Y:S02]  /*5330*/  IMAD.IADD R47, R216, 0x1, -R205.reuse ;  /* 0x00000001d82f7824 */ /* 0x100fe400078e0acd */
[----:B----4-:R-:W-:Y:S01]  /*5340*/  FFMA.FTZ R79, R79, -UR4, R90 ;  /* 0x800000044f4f7c23 */ /* 0x010fe2000801005a */
[----:B------:R-:W-:Y:S01]  /*5350*/  FSEL R90, R95, -INF , !P2 ;  /* 0xff8000005f5a7808 */ /* 0x000fe20005000000 */
[----:B------:R3:W4:Y:S01]  /*5360*/  I2F R98, R101 ;  /* 0x0000006500627306 */ /* 0x0007220000201400 */
[----:B------:R-:W-:Y:S01]  /*5370*/  IABS R47, R47 ;  /* 0x0000002f002f7213 */ /* 0x000fe20000000000 */
[----:B--2---:R-:W-:Y:S01]  /*5380*/  FFMA.FTZ R125, R125, -UR4, R42 ;  /* 0x800000047d7d7c23 */ /* 0x004fe2000801002a */
[----:B------:R-:W-:Y:S01]  /*5390*/  ISETP.GE.AND P2, PT, R163, UR11, PT ;  /* 0x0000000ba3007c0c */ /* 0x000fe2000bf46270 */
[----:B------:R-:W-:-:S02]  /*53a0*/  IMAD.IADD R42, R224, 0x1, -R205 ;  /* 0x00000001e02a7824 */ /* 0x000fc400078e0acd */
[----:B------:R-:W-:Y:S02]  /*53b0*/  IMAD.IADD R224, R224, 0x1, -R203 ;  /* 0x00000001e0e07824 */ /* 0x000fe400078e0acb */
[----:B------:R2:W5:Y:S01]  /*53c0*/  I2F R134, R53 ;  /* 0x0000003500867306 */ /* 0x0005620000201400 */
[----:B-1----:R-:W-:Y:S01]  /*53d0*/  FFMA.FTZ R38, R75, -UR4, R38 ;  /* 0x800000044b267c23 */ /* 0x002fe20008010026 */
[----:B------:R-:W-:Y:S01]  /*53e0*/  IABS R42, R42 ;  /* 0x0000002a002a7213 */ /* 0x000fe20000000000 */
[----:B------:R-:W-:Y:S01]  /*53f0*/  IMAD.IADD R75, R226, 0x1, -R167 ;  /* 0x00000001e24b7824 */ /* 0x000fe200078e0aa7 */
[----:B------:R-:W-:Y:S02]  /*5400*/  IABS R224, R224 ;  /* 0x000000e000e07213 */ /* 0x000fe40000000000 */
[----:B------:R-:W-:Y:S01]  /*5410*/  FSEL R229, R38, -INF , !P5 ;  /* 0xff80000026e57808 */ /* 0x000fe20006800000 */
[----:B---3--:R-:W-:Y:S01]  /*5420*/  IMAD.MOV.U32 R101, RZ, RZ, R36 ;  /* 0x000000ffff657224 */ /* 0x008fe200078e0024 */
[----:B------:R-:W-:Y:S01]  /*5430*/  IABS R36, R37 ;  /* 0x0000002500247213 */ /* 0x000fe20000000000 */
[----:B------:R-:W1:Y:S01]  /*5440*/  I2F R155, R155 ;  /* 0x0000009b009b7306 */ /* 0x000e620000201400 */
[----:B------:R-:W-:Y:S01]  /*5450*/  IABS R75, R75 ;  /* 0x0000004b004b7213 */ /* 0x000fe20000000000 */
[----:B----4-:R-:W-:Y:S01]  /*5460*/  FFMA.FTZ R85, R98, -UR4, R85 ;  /* 0x8000000462557c23 */ /* 0x010fe20008010055 */
[----:B------:R-:W-:Y:S01]  /*5470*/  FSEL R38, R113, -INF , !P5 ;  /* 0xff80000071267808 */ /* 0x000fe20006800000 */
[----:B------:R-:W-:Y:S01]  /*5480*/  IMAD.MOV.U32 R99, RZ, RZ, R36 ;  /* 0x000000ffff637224 */ /* 0x000fe200078e0024 */
[----:B------:R-:W-:Y:S01]  /*5490*/  FSEL R36, R156, -INF , !P4 ;  /* 0xff8000009c247808 */ /* 0x000fe20006000000 */
[----:B--2---:R-:W-:Y:S01]  /*54a0*/  FFMA.FTZ R53, R51, -UR4, R26 ;  /* 0x8000000433357c23 */ /* 0x004fe2000801001a */
[----:B------:R-:W-:Y:S01]  /*54b0*/  ISETP.GE.AND P5, PT, R211, UR11, PT ;  /* 0x0000000bd3007c0c */ /* 0x000fe2000bfa6270 */
[C---:B------:R-:W-:Y:S01]  /*54c0*/  IMAD.IADD R26, R216.reuse, 0x1, -R163 ;  /* 0x00000001d81a7824 */ /* 0x040fe200078e0aa3 */
[----:B------:R2:W3:Y:S01]  /*54d0*/  I2F R248, R46 ;  /* 0x0000002e00f87306 */ /* 0x0004e20000201400 */
[----:B------:R-:W-:-:S02]  /*54e0*/  IMAD.IADD R216, R216, 0x1, -R203 ;  /* 0x00000001d8d87824 */ /* 0x000fc400078e0acb */
[----:B------:R-:W-:Y:S01]  /*54f0*/  IMAD.IADD R163, R226, 0x1, -R163 ;  /* 0x00000001e2a37824 */ /* 0x000fe200078e0aa3 */
[----:B------:R-:W-:Y:S01]  /*5500*/  IABS R26, R26 ;  /* 0x0000001a001a7213 */ /* 0x000fe20000000000 */
[----:B-----5:R-:W-:Y:S01]  /*5510*/  FFMA.FTZ R81, R134, -UR4, R81 ;  /* 0x8000000486517c23 */ /* 0x020fe20008010051 */
[----:B------:R-:W-:Y:S01]  /*5520*/  IABS R158, R216 ;  /* 0x000000d8009e7213 */ /* 0x000fe20000000000 */
[----:B-1----:R-:W-:Y:S01]  /*5530*/  FFMA.FTZ R155, R155, -UR4, R8 ;  /* 0x800000049b9b7c23 */ /* 0x002fe20008010008 */
[----:B------:R-:W1:Y:S01]  /*5540*/  I2F R214, R214 ;  /* 0x000000d600d67306 */ /* 0x000e620000201400 */
[----:B------:R-:W-:Y:S02]  /*5550*/  IABS R163, R163 ;  /* 0x000000a300a37213 */ /* 0x000fe40000000000 */
[----:B------:R-:W-:Y:S02]  /*5560*/  IADD3 R216, R219, 0x400, RZ ;  /* 0x00000400dbd87810 */ /* 0x000fe40007ffe0ff */
[----:B--2---:R-:W-:-:S03]  /*5570*/  FSEL R46, R45, -INF , !P1 ;  /* 0xff8000002d2e7808 */ /* 0x004fc60004800000 */
[----:B------:R2:W4:Y:S01]  /*5580*/  I2F R107, R47 ;  /* 0x0000002f006b7306 */ /* 0x0005220000201400 */
[----:B------:R-:W-:Y:S01]  /*5590*/  FSEL R45, R109, -INF , !P1 ;  /* 0xff8000006d2d7808 */ /* 0x000fe20004800000 */
[----:B---3--:R-:W-:Y:S01]  /*55a0*/  FFMA.FTZ R248, R248, -UR4, R27 ;  /* 0x80000004f8f87c23 */ /* 0x008fe2000801001b */
[----:B------:R-:W-:-:S04]  /*55b0*/  ISETP.GE.AND P1, PT, R235, UR11, PT ;  /* 0x0000000beb007c0c */ /* 0x000fc8000bf26270 */
[----:B------:R-:W-:Y:S01]  /*55c0*/  FSEL R35, R53, -INF , !P1 ;  /* 0xff80000035237808 */ /* 0x000fe20004800000 */
[----:B------:R-:W3:Y:S01]  /*55d0*/  I2F R154, R154 ;  /* 0x0000009a009a7306 */ /* 0x000ee20000201400 */
[----:B------:R-:W-:Y:S01]  /*55e0*/  FSEL R94, R67, -INF , !P1 ;  /* 0xff800000435e7808 */ /* 0x000fe20004800000 */
[----:B-1----:R-:W-:Y:S01]  /*55f0*/  FFMA.FTZ R8, R214, -UR4, R9 ;  /* 0x80000004d6087c23 */ /* 0x002fe20008010009 */
[----:B------:R-:W-:Y:S02]  /*5600*/  FSEL R88, R79, -INF , !P1 ;  /* 0xff8000004f587808 */ /* 0x000fe40004800000 */
[----:B------:R-:W-:-:S03]  /*5610*/  IADD3 R214, R219, 0xc00, RZ ;  /* 0x00000c00dbd67810 */ /* 0x000fc60007ffe0ff */
[----:B------:R-:W1:Y:S01]  /*5620*/  I2F R71, R111 ;  /* 0x0000006f00477306 */ /* 0x000e620000201400 */
[----:B--2---:R-:W-:Y:S01]  /*5630*/  FSEL R47, R125, -INF , !P0 ;  /* 0xff8000007d2f7808 */ /* 0x004fe20004000000 */
[----:B----4-:R-:W-:Y:S01]  /*5640*/  FFMA.FTZ R107, R107, -UR4, R18 ;  /* 0x800000046b6b7c23 */ /* 0x010fe20008010012 */
[----:B------:R-:W-:-:S05]  /*5650*/  ISETP.GE.AND P0, PT, R233, UR11, PT ;  /* 0x0000000be9007c0c */ /* 0x000fca000bf06270 */
[----:B------:R-:W2:Y:S01]  /*5660*/  I2F R105, R105 ;  /* 0x0000006900697306 */ /* 0x000ea20000201400 */
[----:B---3--:R-:W-:-:S05]  /*5670*/  FFMA.FTZ R20, R154, -UR4, R25 ;  /* 0x800000049a147c23 */ /* 0x008fca0008010019 */
[----:B------:R-:W-:Y:S02]  /*5680*/  FSEL R20, R20, -INF , !P0 ;  /* 0xff80000014147808 */ /* 0x000fe40004000000 */
[----:B------:R-:W3:Y:S01]  /*5690*/  I2F R73, R73 ;  /* 0x0000004900497306 */ /* 0x000ee20000201400 */
[----:B-1----:R-:W-:-:S07]  /*56a0*/  FFMA.FTZ R71, R71, -UR4, R89 ;  /* 0x8000000447477c23 */ /* 0x002fce0008010059 */
[----:B------:R1:W-:Y:S01]  /*56b0*/  I2F R102, R29 ;  /* 0x0000001d00667306 */ /* 0x0003e20000201400 */
[----:B--2---:R-:W-:-:S07]  /*56c0*/  FFMA.FTZ R91, R105, -UR4, R91 ;  /* 0x80000004695b7c23 */ /* 0x004fce000801005b */
[----:B------:R-:W2:Y:S01]  /*56d0*/  I2F R212, R212 ;  /* 0x000000d400d47306 */ /* 0x000ea20000201400 */
[----:B---3--:R-:W-:Y:S01]  /*56e0*/  FFMA.FTZ R73, R73, -UR4, R12 ;  /* 0x8000000449497c23 */ /* 0x008fe2000801000c */
[----:B-1----:R-:W-:-:S06]  /*56f0*/  FSEL R29, R39, -INF , !P4 ;  /* 0xff800000271d7808 */ /* 0x002fcc0006000000 */
[----:B------:R-:W1:Y:S01]  /*5700*/  I2F R100, R100 ;  /* 0x0000006400647306 */ /* 0x000e620000201400 */
[----:B------:R-:W-:Y:S01]  /*5710*/  ISETP.GE.AND P4, PT, R167, UR11, PT ;  /* 0x0000000ba7007c0c */ /* 0x000fe2000bf86270 */
[----:B--2---:R-:W-:-:S06]  /*5720*/  FFMA.FTZ R12, R212, -UR4, R13 ;  /* 0x80000004d40c7c23 */ /* 0x004fcc000801000d */
[----:B------:R-:W2:Y:S01]  /*5730*/  I2F R39, R99 ;  /* 0x0000006300277306 */ /* 0x000ea20000201400 */
[----:B------:R-:W-:Y:S02]  /*5740*/  IADD3 R212, R219, 0x1400, RZ ;  /* 0x00001400dbd47810 */ /* 0x000fe40007ffe0ff */
[----:B------:R-:W-:-:S05]  /*5750*/  FSEL R12, R12, -INF , !P3 ;  /* 0xff8000000c0c7808 */ /* 0x000fca0005800000 */
[----:B------:R3:W4:Y:S01]  /*5760*/  I2F R51, R26 ;  /* 0x0000001a00337306 */ /* 0x0007220000201400 */
[----:B-1----:R-:W-:Y:S01]  /*5770*/  FFMA.FTZ R31, R100, -UR4, R19 ;  /* 0x80000004641f7c23 */ /* 0x002fe20008010013 */
[----:B------:R-:W-:-:S04]  /*5780*/  FSEL R19, R71, -INF , !P0 ;  /* 0xff80000047137808 */ /* 0x000fc80004000000 */
[----:B------:R-:W-:Y:S02]  /*5790*/  FSEL R31, R31, -INF , !P5 ;  /* 0xff8000001f1f7808 */ /* 0x000fe40006800000 */
[----:B------:R-:W1:Y:S01]  /*57a0*/  I2F R123, R123 ;  /* 0x0000007b007b7306 */ /* 0x000e620000201400 */
[----:B--2---:R-:W-:Y:S01]  /*57b0*/  FFMA.FTZ R13, R39, -UR4, R80 ;  /* 0x80000004270d7c23 */ /* 0x004fe20008010050 */
[----:B------:R-:W-:Y:S02]  /*57c0*/  FSEL R39, R248, -INF , !P0 ;  /* 0xff800000f8277808 */ /* 0x000fe40004000000 */
[----:B------:R-:W-:Y:S02]  /*57d0*/  FSEL R248, R91, -INF , !P0 ;  /* 0xff8000005bf87808 */ /* 0x000fe40004000000 */
[----:B------:R-:W-:Y:S02]  /*57e0*/  PLOP3.LUT P0, PT, PT, PT, UP0, 0x80, 0x0 ;  /* 0x000000000000781c */ /* 0x000fe40003f0f008 */
[----:B---3--:R-:W-:Y:S01]  /*57f0*/  FSEL R26, R159, -INF , !P1 ;  /* 0xff8000009f1a7808 */ /* 0x008fe20004800000 */
[----:B------:R-:W2:Y:S01]  /*5800*/  I2F R77, R77 ;  /* 0x0000004d004d7306 */ /* 0x000ea20000201400 */
[----:B------:R-:W-:Y:S01]  /*5810*/  ISETP.GE.AND P1, PT, R203, UR11, PT ;  /* 0x0000000bcb007c0c */ /* 0x000fe2000bf26270 */
[----:B------:R-:W-:Y:S01]  /*5820*/  IMAD.IADD R203, R226, 0x1, -R203 ;  /* 0x00000001e2cb7824 */ /* 0x000fe200078e0acb */
[----:B------:R-:W-:Y:S01]  /*5830*/  FSEL R13, R13, -INF , !P4 ;  /* 0xff8000000d0d7808 */ /* 0x000fe20006000000 */
[----:B----4-:R-:W-:Y:S01]  /*5840*/  FFMA.FTZ R23, R51, -UR4, R10 ;  /* 0x8000000433177c23 */ /* 0x010fe2000801000a */
[----:B------:R-:W-:-:S02]  /*5850*/  FSEL R10, R155, -INF , !P2 ;  /* 0xff8000009b0a7808 */ /* 0x000fc40005000000 */
[----:B------:R-:W-:Y:S01]  /*5860*/  IABS R203, R203 ;  /* 0x000000cb00cb7213 */ /* 0x000fe20000000000 */
[----:B------:R3:W4:Y:S01]  /*5870*/  I2F R109, R42 ;  /* 0x0000002a006d7306 */ /* 0x0007220000201400 */
[----:B-1----:R-:W-:Y:S01]  /*5880*/  FFMA.FTZ R103, R123, -UR4, R103 ;  /* 0x800000047b677c23 */ /* 0x002fe20008010067 */
[----:B------:R-:W-:Y:S02]  /*5890*/  FSEL R23, R23, -INF , !P2 ;  /* 0xff80000017177808 */ /* 0x000fe40005000000 */
[----:B------:R-:W-:Y:S02]  /*58a0*/  FSEL R8, R8, -INF , !P1 ;  /* 0xff80000008087808 */ /* 0x000fe40004800000 */
[----:B------:R-:W-:Y:S02]  /*58b0*/  FSEL R140, R103, -INF , !P6 ;  /* 0xff800000678c7808 */ /* 0x000fe40007000000 */
[----:B------:R-:W1:Y:S01]  /*58c0*/  I2F R43, R43 ;  /* 0x0000002b002b7306 */ /* 0x000e620000201400 */
[----:B--2---:R-:W-:-:S02]  /*58d0*/  FFMA.FTZ R77, R77, -UR4, R16 ;  /* 0x800000044d4d7c23 */ /* 0x004fc40008010010 */
[----:B------:R-:W-:-:S05]  /*58e0*/  FFMA.FTZ R16, R210, -UR4, R17 ;  /* 0x80000004d2107c23 */ /* 0x000fca0008010011 */
[----:B------:R-:W2:Y:S01]  /*58f0*/  I2F R22, R224 ;  /* 0x000000e000167306 */ /* 0x000ea20000201400 */
[----:B---3--:R-:W-:Y:S01]  /*5900*/  FSEL R42, R41, -INF , !P6 ;  /* 0xff800000292a7808 */ /* 0x008fe20007000000 */
[----:B----4-:R-:W-:Y:S01]  /*5910*/  FFMA.FTZ R17, R109, -UR4, R84 ;  /* 0x800000046d117c23 */ /* 0x010fe20008010054 */
[----:B------:R-:W-:Y:S01]  /*5920*/  FSEL R41, R119, -INF , !P6 ;  /* 0xff80000077297808 */ /* 0x000fe20007000000 */
[----:B------:R-:W-:Y:S01]  /*5930*/  FFMA.FTZ R84, R102, -UR4, R87 ;  /* 0x8000000466547c23 */ /* 0x000fe20008010057 */
[----:B------:R-:W-:Y:S02]  /*5940*/  ISETP.GE.AND P6, PT, R205, UR11, PT ;  /* 0x0000000bcd007c0c */ /* 0x000fe4000bfc6270 */
[----:B------:R-:W-:Y:S01]  /*5950*/  FSEL R16, R16, -INF , !P5 ;  /* 0xff80000010107808 */ /* 0x000fe20006800000 */
[----:B------:R-:W3:Y:S01]  /*5960*/  I2F R37, R101 ;  /* 0x0000006500257306 */ /* 0x000ee20000201400 */
[----:B-1----:R-:W-:Y:S01]  /*5970*/  FFMA.FTZ R86, R43, -UR4, R86 ;  /* 0x800000042b567c23 */ /* 0x002fe20008010056 */
[----:B------:R-:W-:-:S02]  /*5980*/  FSEL R17, R17, -INF , !P6 ;  /* 0xff80000011117808 */ /* 0x000fc40007000000 */
[----:B------:R-:W-:Y:S02]  /*5990*/  FSEL R84, R84, -INF , !P5 ;  /* 0xff80000054547808 */ /* 0x000fe40006800000 */
[----:B------:R-:W-:Y:S02]  /*59a0*/  FSEL R86, R86, -INF , !P6 ;  /* 0xff80000056567808 */ /* 0x000fe40007000000 */
[----:B------:R-:W1:Y:S01]  /*59b0*/  I2F R75, R75 ;  /* 0x0000004b004b7306 */ /* 0x000e620000201400 */
[----:B--2---:R-:W-:-:S05]  /*59c0*/  FFMA.FTZ R22, R22, -UR4, R169 ;  /* 0x8000000416167c23 */ /* 0x004fca00080100a9 */
[----:B------:R-:W-:Y:S02]  /*59d0*/  FSEL R250, R22, -INF , !P1 ;  /* 0xff80000016fa7808 */ /* 0x000fe40004800000 */
[----:B------:R-:W2:Y:S01]  /*59e0*/  I2F R142, R97 ;  /* 0x00000061008e7306 */ /* 0x000ea20000201400 */
[----:B---3--:R-:W-:Y:S01]  /*59f0*/  FFMA.FTZ R27, R37, -UR4, R14 ;  /* 0x80000004251b7c23 */ /* 0x008fe2000801000e */
[----:B------:R-:W-:Y:S02]  /*5a00*/  FSEL R37, R107, -INF , !P6 ;  /* 0xff8000006b257808 */ /* 0x000fe40007000000 */
[----:B------:R-:W-:Y:S02]  /*5a10*/  FSEL R14, R73, -INF , !P4 ;  /* 0xff800000490e7808 */ /* 0x000fe40006000000 */
[----:B------:R-:W-:Y:S02]  /*5a20*/  FSEL R27, R27, -INF , !P4 ;  /* 0xff8000001b1b7808 */ /* 0x000fe40006000000 */
[----:B------:R-:W3:Y:S01]  /*5a30*/  I2F R156, R161 ;  /* 0x000000a1009c7306 */ /* 0x000ee20000201400 */
[----:B-1----:R-:W-:-:S05]  /*5a40*/  FFMA.FTZ R82, R75, -UR4, R82 ;  /* 0x800000044b527c23 */ /* 0x002fca0008010052 */
[----:B------:R-:W-:Y:S02]  /*5a50*/  FSEL R82, R82, -INF , !P4 ;  /* 0xff80000052527808 */ /* 0x000fe40006000000 */
[----:B------:R-:W1:Y:S01]  /*5a60*/  I2F R158, R158 ;  /* 0x0000009e009e7306 */ /* 0x000e620000201400 */
[----:B--2---:R-:W-:Y:S01]  /*5a70*/  FFMA.FTZ R25, R142, -UR4, R15 ;  /* 0x800000048e197c23 */ /* 0x004fe2000801000f */
[----:B------:R-:W-:-:S04]  /*5a80*/  FSEL R15, R85, -INF , !P5 ;  /* 0xff800000550f7808 */ /* 0x000fc80006800000 */
[----:B------:R-:W-:Y:S02]  /*5a90*/  FSEL R25, R25, -INF , !P3 ;  /* 0xff80000019197808 */ /* 0x000fe40005800000 */
[----:B------:R-:W2:Y:S01]  /*5aa0*/  I2F R53, R55 ;  /* 0x0000003700357306 */ /* 0x000ea20000201400 */
[----:B---3--:R-:W-:-:S05]  /*5ab0*/  FFMA.FTZ R80, R156, -UR4, R83 ;  /* 0x800000049c507c23 */ /* 0x008fca0008010053 */
[----:B------:R-:W-:Y:S02]  /*5ac0*/  FSEL R80, R80, -INF , !P3 ;  /* 0xff80000050507808 */ /* 0x000fe40005800000 */
[----:B------:R-:W3:Y:S01]  /*5ad0*/  I2F R9, R163 ;  /* 0x000000a300097306 */ /* 0x000ee20000201400 */
[----:B-1----:R-:W-:Y:S01]  /*5ae0*/  FFMA.FTZ R21, R158, -UR4, R11 ;  /* 0x800000049e157c23 */ /* 0x002fe2000801000b */
[----:B------:R-:W-:-:S04]  /*5af0*/  FSEL R11, R81, -INF , !P3 ;  /* 0xff800000510b7808 */ /* 0x000fc80005800000 */
[----:B------:R-:W-:Y:S02]  /*5b00*/  FSEL R21, R21, -INF , !P1 ;  /* 0xff80000015157808 */ /* 0x000fe40004800000 */
[----:B------:R-:W1:Y:S01]  /*5b10*/  I2F R18, R203 ;  /* 0x000000cb00127306 */ /* 0x000e620000201400 */
[----:B--2---:R-:W-:Y:S02]  /*5b20*/  FFMA.FTZ R53, R53, -UR4, R168 ;  /* 0x8000000435357c23 */ /* 0x004fe400080100a8 */
[----:B---3--:R-:W-:Y:S01]  /*5b30*/  FFMA.FTZ R30, R9, -UR4, R170 ;  /* 0x80000004091e7c23 */ /* 0x008fe200080100aa */
[----:B------:R-:W-:Y:S02]  /*5b40*/  IADD3 R170, R219, 0x1c00, RZ ;  /* 0x00001c00dbaa7810 */ /* 0x000fe40007ffe0ff */
[----:B------:R-:W-:Y:S02]  /*5b50*/  FSEL R9, R53, -INF , !P2 ;  /* 0xff80000035097808 */ /* 0x000fe40005000000 */
[----:B------:R-:W-:Y:S01]  /*5b60*/  FSEL R30, R30, -INF , !P2 ;  /* 0xff8000001e1e7808 */ /* 0x000fe20005000000 */
[----:B-1----:R-:W-:Y:S01]  /*5b70*/  FFMA.FTZ R43, R18, -UR4, R171 ;  /* 0x80000004122b7c23 */ /* 0x002fe200080100ab */
[----:B------:R-:W-:-:S02]  /*5b80*/  IADD3 R171, R219, 0x1800, RZ ;  /* 0x00001800dbab7810 */ /* 0x000fc40007ffe0ff */
[----:B------:R-:W-:Y:S02]  /*5b90*/  FSEL R18, R77, -INF , !P6 ;  /* 0xff8000004d127808 */ /* 0x000fe40007000000 */
[----:B------:R-:W-:Y:S01]  /*5ba0*/  FSEL R22, R43, -INF , !P1 ;  /* 0xff8000002b167808 */ /* 0x000fe20004800000 */
[----:B------:R-:W-:Y:S06]  /*5bb0*/  BAR.SYNC.DEFER_BLOCKING 0x0 ;  /* 0x0000000000007b1d */ /* 0x000fec0000010000 */
[----:B------:R-:W-:Y:S05]  /*5bc0*/  @!P0 BRA `(.L_x_652) ;  /* 0x0000036000008947 */ /* 0x000fea0003800000 */
[----:B------:R-:W2:Y:S04]  /*5bd0*/  LDL.64 R232, [R1+0x1b8] ;  /* 0x0001b80001e87983 */ /* 0x000ea80000100a00 */
[----:B------:R-:W3:Y:S04]  /*5be0*/  LDL.64 R164, [R1+0x1a8] ;  /* 0x0001a80001a47983 */ /* 0x000ee80000100a00 */
[----:B------:R-:W4:Y:S01]  /*5bf0*/  LDL R237, [R1+0x18c] ;  /* 0x00018c0001ed7983 */ /* 0x000f220000100800 */
[----:B------:R-:W-:-:S04]  /*5c00*/  ULEA.HI.SX32 UR6, UR20, 0xfffffffe, 0x19 ;  /* 0xfffffffe14067891 */ /* 0x000fc8000f8fca3f */
[----:B------:R-:W-:Y:S02]  /*5c10*/  USHF.R.S32.HI UR5, URZ, 0x1f, UR6 ;  /* 0x0000001f3f057899 */ /* 0x000fe40008011406 */
[----:B------:R-:W-:Y:S01]  /*5c20*/  IMAD R100, R3, UR6, RZ ;  /* 0x0000000603647c24 */ /* 0x000fe2000f8e02ff */
[----:B------:R-:W-:Y:S01]  /*5c30*/  BSSY B0, `(.L_x_653) ;  /* 0x000002e000007945 */ /* 0x000fe20003800000 */
[----:B--2---:R-:W-:Y:S01]  /*5c40*/  ISETP.GE.AND P1, PT, R232, c[0x0][0x220], PT ;  /* 0x00008800e8007a0c */ /* 0x004fe20003f26270 */
[----:B---3--:R-:W-:-:S04]  /*5c50*/  IMAD.WIDE.U32 R98, R177, UR6, R164 ;  /* 0x00000006b1627c25 */ /* 0x008fc8000f8e00a4 */
[----:B------:R-:W-:-:S04]  /*5c60*/  IMAD R177, R177, UR5, R100 ;  /* 0x00000005b1b17c24 */ /* 0x000fc8000f8e0264 */
[----:B------:R-:W-:-:S04]  /*5c70*/  IMAD.IADD R103, R99, 0x1, R177 ;  /* 0x0000000163677824 */ /* 0x000fc800078e02b1 */
[-C--:B------:R-:W-:Y:S01]  /*5c80*/  @!P1 IADD3 R180, P2, R180, R98.reuse, RZ ;  /* 0x00000062b4b49210 */ /* 0x080fe20007f5e0ff */
[----:B------:R-:W-:Y:S01]  /*5c90*/  @!P1 IMAD.MOV.U32 R3, RZ, RZ, c[0x0][0x19c] ;  /* 0x00006700ff039624 */ /* 0x000fe200078e00ff */
[----:B------:R-:W-:Y:S02]  /*5ca0*/  @!P1 LEA R43, P3, R2, R98, 0x6 ;  /* 0x00000062022b9211 */ /* 0x000fe400078630ff */
[----:B------:R-:W-:Y:S01]  /*5cb0*/  @!P1 LEA R142, P5, R98, c[0x0][0x168], 0x1 ;  /* 0x00005a00628e9a11 */ /* 0x000fe200078a08ff */
[----:B------:R-:W-:Y:S01]  /*5cc0*/  @!P1 IMAD.X R179, R179, 0x1, R103, P2 ;  /* 0x00000001b3b39824 */ /* 0x000fe200010e0667 */
[----:B------:R-:W-:Y:S02]  /*5cd0*/  @!P1 LEA R134, P4, R180, c[0x0][0x168], 0x1 ;  /* 0x00005a00b4869a11 */ /* 0x000fe400078808ff */
[----:B------:R-:W-:Y:S02]  /*5ce0*/  @!P1 LEA R154, P2, R43, c[0x0][0x168], 0x1 ;  /* 0x00005a002b9a9a11 */ /* 0x000fe400078408ff */
[----:B------:R-:W-:-:S02]  /*5cf0*/  @!P1 LEA.HI.X R100, R2, R103, R3, 0x6, P3 ;  /* 0x0000006702649211 */ /* 0x000fc400018f3403 */
[----:B------:R-:W-:Y:S01]  /*5d00*/  @!P1 LEA.HI.X R143, R98, c[0x0][0x16c], R103, 0x1, P5 ;  /* 0x00005b00628f9a11 */ /* 0x000fe200028f0c67 */
[----:B----4-:R1:W-:Y:S01]  /*5d10*/  @P1 STS [R237+0x2000], RZ ;  /* 0x002000ffed001388 */ /* 0x0103e20000000800 */
[----:B------:R-:W-:Y:S02]  /*5d20*/  @!P1 LEA.HI.X R135, R180, c[0x0][0x16c], R179, 0x1, P4 ;  /* 0x00005b00b4879a11 */ /* 0x000fe400020f0cb3 */
[----:B------:R-:W-:Y:S01]  /*5d30*/  @!P1 LEA.HI.X R155, R43, c[0x0][0x16c], R100, 0x1, P2 ;  /* 0x00005b002b9b9a11 */ /* 0x000fe200010f0c64 */
        /* <DEDUP_REMOVED lines=29> */
.L_x_654:
[----:B------:R-:W-:Y:S05]  /*5f10*/  BSYNC B0 ;  /* 0x0000000000007941 */ /* 0x000fea0003800000 */
.L_x_653:
[----:B------:R-:W0:Y:S02]  /*5f20*/  LDGDEPBAR ;  /* 0x00000000000079af */ /* 0x000e240000000000 */
.L_x_652:
[----:B------:R-:W-:Y:S01]  /*5f30*/  IMAD.U32 R102, RZ, RZ, UR9 ;  /* 0x00000009ff667e24 */ /* 0x000fe2000f8e00ff */
[----:B------:R-:W-:Y:S01]  /*5f40*/  USHF.L.U32 UR6, UR24, 0x2, URZ ;  /* 0x0000000218067899 */ /* 0x000fe2000800063f */
[----:B-1----:R-:W-:Y:S01]  /*5f50*/  IMAD.WIDE.U32 R134, R6, -0x2daee0ad, RZ ;  /* 0xd2511f5306867825 */ /* 0x002fe200078e00ff */
[----:B------:R-:W-:Y:S01]  /*5f60*/  LOP3.LUT R100, R0, UR18, RZ, 0x3c, !PT ;  /* 0x0000001200647c12 */ /* 0x000fe2000f8e3cff */
[----:B------:R-:W-:Y:S01]  /*5f70*/  STL [R1+0x2f8], R43 ;  /* 0x0002f82b01007387 */ /* 0x000fe20000100800 */
[----:B------:R-:W-:Y:S01]  /*5f80*/  ULOP3.LUT UR5, UR6, UR19, URZ, 0x3c, !UPT ;  /* 0x0000001306057292 */ /* 0x000fe2000f8e3c3f */
[----:B------:R-:W-:Y:S01]  /*5f90*/  IMAD R102, R102, 0x8, R181 ;  /* 0x0000000866667824 */ /* 0x000fe200078e02b5 */
[----:B------:R-:W-:Y:S01]  /*5fa0*/  UIADD3 UR27, UR19, -0x4498517b, URZ ;  /* 0xbb67ae85131b7890 */ /* 0x000fe2000fffe03f */
[----:B------:R-:W-:Y:S01]  /*5fb0*/  STL [R1+0x244], R218 ;  /* 0x000244da01007387 */ /* 0x000fe20000100800 */
[----:B------:R-:W-:Y:S01]  /*5fc0*/  UIADD3 UR28, UR18, -0x61c88647, URZ ;  /* 0x9e3779b9121c7890 */ /* 0x000fe2000fffe03f */
[----:B------:R-:W-:Y:S01]  /*5fd0*/  IMAD.WIDE.U32 R154, R102, -0x326172a9, RZ ;  /* 0xcd9e8d57669a7825 */ /* 0x000fe200078e00ff */
[----:B--2---:R-:W-:Y:S01]  /*5fe0*/  LOP3.LUT R98, R135, UR5, RZ, 0x3c, !PT ;  /* 0x0000000587627c12 */ /* 0x004fe2000f8e3cff */
[----:B------:R-:W-:Y:S01]  /*5ff0*/  STL [R1+0x240], R178 ;  /* 0x000240b201007387 */ /* 0x000fe20000100800 */
[----:B------:R-:W-:Y:S01]  /*6000*/  UIADD3 UR26, UR18, 0x3c6ef372, URZ ;  /* 0x3c6ef372121a7890 */ /* 0x000fe2000fffe03f */
[----:B------:R-:W-:Y:S01]  /*6010*/  FMNMX.FTZ R111, R148, R61, !PT ;  /* 0x0000003d946f7209 */ /* 0x000fe20007810000 */
[----:B------:R-:W-:Y:S01]  /*6020*/  UIADD3 UR25, UR19, 0x76cf5d0a, URZ ;  /* 0x76cf5d0a13197890 */ /* 0x000fe2000fffe03f */
[----:B------:R-:W-:Y:S01]  /*6030*/  LOP3.LUT R156, R155, R100, RZ, 0x3c, !PT ;  /* 0x000000649b9c7212 */ /* 0x000fe200078e3cff */
[----:B------:R-:W-:Y:S01]  /*6040*/  STL [R1+0x23c], R4 ;  /* 0x00023c0401007387 */ /* 0x000fe20000100800 */
[----:B------:R-:W-:Y:S01]  /*6050*/  IMAD.WIDE.U32 R98, R98, -0x326172a9, RZ ;  /* 0xcd9e8d5762627825 */ /* 0x000fe200078e00ff */
[----:B------:R-:W-:Y:S01]  /*6060*/  UIADD3 UR23, UR19, 0x32370b8f, URZ ;  /* 0x32370b8f13177890 */ /* 0x000fe2000fffe03f */
[----:B------:R-:W-:Y:S01]  /*6070*/  FMNMX.FTZ R111, R130, R111, !PT ;  /* 0x0000006f826f7209 */ /* 0x000fe20007810000 */
[----:B------:R-:W-:Y:S01]  /*6080*/  STL [R1+0x238], R5 ;  /* 0x0002380501007387 */ /* 0x000fe20000100800 */
[----:B------:R-:W-:Y:S01]  /*6090*/  IMAD.WIDE.U32 R156, R156, -0x2daee0ad, RZ ;  /* 0xd2511f539c9c7825 */ /* 0x000fe200078e00ff */
[----:B------:R-:W-:Y:S01]  /*60a0*/  LOP3.LUT R2, R99, UR28, R154, 0x96, !PT ;  /* 0x0000001c63027c12 */ /* 0x000fe2000f8e969a */
[----:B------:R-:W-:Y:S01]  /*60b0*/  UIADD3 UR24, UR18, -0x255992d5, URZ ;  /* 0xdaa66d2b12187890 */ /* 0x000fe2000fffe03f */
[----:B------:R-:W-:Y:S01]  /*60c0*/  STL [R1+0x234], R222 ;  /* 0x000234de01007387 */ /* 0x000fe20000100800 */
[----:B------:R-:W-:Y:S01]  /*60d0*/  UIADD3 UR14, UR19, -0x126145ec, URZ ;  /* 0xed9eba14130e7890 */ /* 0x000fe2000fffe03f */
[----:B------:R-:W-:Y:S01]  /*60e0*/  LOP3.LUT R0, R157, UR27, R134, 0x96, !PT ;  /* 0x0000001b9d007c12 */ /* 0x000fe2000f8e9686 */
[----:B------:R-:W-:Y:S01]  /*60f0*/  UIADD3 UR13, UR18, 0x1715609d, URZ ;  /* 0x1715609d120d7890 */ /* 0x000fe2000fffe03f */
[----:B------:R-:W-:Y:S01]  /*6100*/  STL [R1+0x230], R219 ;  /* 0x000230db01007387 */ /* 0x000fe20000100800 */
[----:B------:R-:W-:Y:S01]  /*6110*/  FMNMX.FTZ R111, R124, R111, !PT ;  /* 0x0000006f7c6f7209 */ /* 0x000fe20007810000 */
[----:B------:R-:W-:Y:S01]  /*6120*/  UIADD3 UR21, UR18, 0x78dde6e4, URZ ;  /* 0x78dde6e412157890 */ /* 0x000fe2000fffe03f */
[----:B------:R-:W-:Y:S01]  /*6130*/  FMNMX.FTZ R109, R78, R204, !PT ;  /* 0x000000cc4e6d7209 */ /* 0x000fe20007810000 */
[----:B------:R-:W-:Y:S01]  /*6140*/  STL.64 [R1+0x2d8], R218 ;  /* 0x0002d8da01007387 */ /* 0x000fe20000100a00 */
[----:B------:R-:W-:Y:S01]  /*6150*/  FMNMX.FTZ R111, R206, R111, !PT ;  /* 0x0000006fce6f7209 */ /* 0x000fe20007810000 */
[----:B------:R-:W-:Y:S01]  /*6160*/  UIADD3 UR5, UR19, -0x56f99767, URZ ;  /* 0xa906689913057890 */ /* 0x000fe2000fffe03f */
        /* <DEDUP_REMOVED lines=9> */
[----:B------:R1:W-:Y:S01]  /*6200*/  STL.64 [R1+0x220], R220 ;  /* 0x000220dc01007387 */ /* 0x0003e20000100a00 */
[----:B------:R-:W-:-:S02]  /*6210*/  FMNMX.FTZ R111, R122, R111, !PT ;  /* 0x0000006f7a6f7209 */ /* 0x000fc40007810000 */
[----:B------:R-:W-:Y:S01]  /*6220*/  FMNMX.FTZ R109, R136, R109, !PT ;  /* 0x0000006d886d7209 */ /* 0x000fe20007810000 */
[----:B------:R-:W-:Y:S01]  /*6230*/  STL.64 [R1+0x218], R214 ;  /* 0x000218d601007387 */ /* 0x000fe20000100a00 */
[----:B------:R-:W-:Y:S02]  /*6240*/  FMNMX.FTZ R111, R160, R111, !PT ;  /* 0x0000006fa06f7209 */ /* 0x000fe40007810000 */
[----:B------:R-:W-:Y:S01]  /*6250*/  FMNMX.FTZ R109, R138, R109, !PT ;  /* 0x0000006d8a6d7209 */ /* 0x000fe20007810000 */
[----:B------:R-:W-:Y:S01]  /*6260*/  STL.64 [R1+0x210], R212 ;  /* 0x000210d401007387 */ /* 0x000fe20000100a00 */
[----:B------:R-:W-:Y:S02]  /*6270*/  FMNMX.FTZ R111, R116, R111, !PT ;  /* 0x0000006f746f7209 */ /* 0x000fe40007810000 */
[----:B------:R-:W-:Y:S01]  /*6280*/  FMNMX.FTZ R109, R120, R109, !PT ;  /* 0x0000006d786d7209 */ /* 0x000fe20007810000 */
[----:B------:R-:W-:Y:S01]  /*6290*/  STL.64 [R1+0x208], R170 ;  /* 0x000208aa01007387 */ /* 0x000fe20000100a00 */
[----:B------:R-:W-:-:S02]  /*62a0*/  FMNMX.FTZ R111, R118, R111, !PT ;  /* 0x0000006f766f7209 */ /* 0x000fc40007810000 */
[----:B------:R-:W-:Y:S01]  /*62b0*/  FMNMX.FTZ R109, R198, R109, !PT ;  /* 0x0000006dc66d7209 */ /* 0x000fe20007810000 */
[----:B------:R-:W-:Y:S01]  /*62c0*/  STL.64 [R1+0x2b0], R6 ;  /* 0x0002b00601007387 */ /* 0x000fe20000100a00 */
[----:B------:R-:W-:Y:S02]  /*62d0*/  FMNMX.FTZ R111, R162, R111, !PT ;  /* 0x0000006fa26f7209 */ /* 0x000fe40007810000 */
[----:B------:R-:W-:Y:S01]  /*62e0*/  FMNMX.FTZ R109, R196, R109, !PT ;  /* 0x0000006dc46d7209 */ /* 0x000fe20007810000 */
[----:B------:R2:W-:Y:S01]  /*62f0*/  STL.64 [R1+0x2b8], R102 ;  /* 0x0002b86601007387 */ /* 0x0005e20000100a00 */
[----:B------:R-:W-:Y:S02]  /*6300*/  FMNMX.FTZ R111, R202, R111, !PT ;  /* 0x0000006fca6f7209 */ /* 0x000fe40007810000 */
[----:B------:R-:W-:Y:S01]  /*6310*/  FMNMX.FTZ R109, R194, R109, !PT ;  /* 0x0000006dc26d7209 */ /* 0x000fe20007810000 */
[----:B------:R-:W-:Y:S01]  /*6320*/  STL.64 [R1+0x2e0], R100 ;  /* 0x0002e06401007387 */ /* 0x000fe20000100a00 */
[----:B------:R-:W-:Y:S01]  /*6330*/  FMNMX.FTZ R111, R208, R111, !PT ;  /* 0x0000006fd06f7209 */ /* 0x000fe20007810000 */
[----:B-1----:R-:W-:Y:S01]  /*6340*/  IMAD.WIDE.U32 R220, R2, -0x2daee0ad, RZ ;  /* 0xd2511f5302dc7825 */ /* 0x002fe200078e00ff */
        /* <DEDUP_REMOVED lines=10> */
[----:B--2---:R-:W-:Y:S01]  /*63f0*/  IMAD.WIDE.U32 R102, R0, -0x326172a9, RZ ;  /* 0xcd9e8d5700667825 */ /* 0x004fe200078e00ff */
[----:B------:R-:W-:Y:S02]  /*6400*/  LOP3.LUT R0, R221, UR25, R156, 0x96, !PT ;  /* 0x00000019dd007c12 */ /* 0x000fe4000f8e969c */
[----:B------:R-:W-:Y:S02]  /*6410*/  FMNMX.FTZ R109, R104, R109, !PT ;  /* 0x0000006d686d7209 */ /* 0x000fe40007810000 */
[----:B------:R-:W-:Y:S01]  /*6420*/  LOP3.LUT R2, R103, UR26, R98, 0x96, !PT ;  /* 0x0000001a67027c12 */ /* 0x000fe2000f8e9662 */
[----:B------:R-:W-:Y:S01]  /*6430*/  IMAD.WIDE.U32 R244, R0, -0x326172a9, RZ ;  /* 0xcd9e8d5700f47825 */ /* 0x000fe200078e00ff */
[----:B------:R-:W-:Y:S01]  /*6440*/  FMNMX.FTZ R111, R184, R111, !PT ;  /* 0x0000006fb86f7209 */ /* 0x000fe20007810000 */
[----:B------:R-:W-:Y:S01]  /*6450*/  STL.64 [R1+0x88], R102 ;  /* 0x0000886601007387 */ /* 0x000fe20000100a00 */
[----:B------:R-:W-:Y:S01]  /*6460*/  FMNMX.FTZ R109, R112, R109, !PT ;  /* 0x0000006d706d7209 */ /* 0x000fe20007810000 */
[----:B------:R-:W-:Y:S01]  /*6470*/  IMAD.WIDE.U32 R164, R2, -0x2daee0ad, RZ ;  /* 0xd2511f5302a47825 */ /* 0x000fe200078e00ff */
[----:B------:R-:W-:Y:S01]  /*6480*/  LOP3.LUT R2, R245, UR24, R102, 0x96, !PT ;  /* 0x00000018f5027c12 */ /* 0x000fe2000f8e9666 */
[----:B------:R-:W-:Y:S01]  /*6490*/  STL.64 [R1+0x2f0], R98 ;  /* 0x0002f06201007387 */ /* 0x000fe20000100a00 */
[----:B------:R-:W-:-:S02]  /*64a0*/  FMNMX.FTZ R111, R186, R111, !PT ;  /* 0x0000006fba6f7209 */ /* 0x000fc40007810000 */
[----:B------:R-:W-:Y:S01]  /*64b0*/  LOP3.LUT R0, R165, UR23, R220, 0x96, !PT ;  /* 0x00000017a5007c12 */ /* 0x000fe2000f8e96dc */
[----:B------:R-:W-:Y:S01]  /*64c0*/  IMAD.WIDE.U32 R210, R2, -0x2daee0ad, RZ ;  /* 0xd2511f5302d27825 */ /* 0x000fe200078e00ff */
[----:B------:R-:W-:Y:S01]  /*64d0*/  FMNMX.FTZ R109, R114, R109, !PT ;  /* 0x0000006d726d7209 */ /* 0x000fe20007810000 */
[----:B------:R-:W-:Y:S01]  /*64e0*/  STL.64 [R1+0x248], R220 ;  /* 0x000248dc01007387 */ /* 0x000fe20000100a00 */
[----:B------:R-:W-:Y:S01]  /*64f0*/  FMNMX.FTZ R111, R146, R111, !PT ;  /* 0x0000006f926f7209 */ /* 0x000fe20007810000 */
[----:B------:R-:W-:Y:S01]  /*6500*/  IMAD.WIDE.U32 R158, R0, -0x326172a9, RZ ;  /* 0xcd9e8d57009e7825 */ /* 0x000fe200078e00ff */
[----:B------:R-:W-:Y:S02]  /*6510*/  FMNMX.FTZ R0, R65, R174, !PT ;  /* 0x000000ae41007209 */ /* 0x000fe40007810000 */
[----:B------:R-:W-:Y:S02]  /*6520*/  LOP3.LUT R2, R211, UR14, R164, 0x96, !PT ;  /* 0x0000000ed3027c12 */ /* 0x000fe4000f8e96a4 */
[----:B------:R-:W-:-:S02]  /*6530*/  FMNMX.FTZ R0, R69, R0, !PT ;  /* 0x0000000045007209 */ /* 0x000fc40007810000 */
[----:B------:R-:W-:Y:S01]  /*6540*/  FMNMX.FTZ R109, R140, R109, !PT ;  /* 0x0000006d8c6d7209 */ /* 0x000fe20007810000 */
[----:B------:R-:W-:Y:S01]  /*6550*/  IMAD.WIDE.U32 R2, R2, -0x326172a9, RZ ;  /* 0xcd9e8d5702027825 */ /* 0x000fe200078e00ff */
[----:B------:R-:W-:Y:S02]  /*6560*/  FMNMX.FTZ R0, R247, R0, !PT ;  /* 0x00000000f7007209 */ /* 0x000fe40007810000 */
[----:B------:R-:W-:Y:S02]  /*6570*/  FMNMX.FTZ R111, R92, R111, !PT ;  /* 0x0000006f5c6f7209 */ /* 0x000fe40007810000 */
[----:B------:R-:W-:Y:S02]  /*6580*/  FMNMX.FTZ R0, R231, R0, !PT ;  /* 0x00000000e7007209 */ /* 0x000fe40007810000 */
[----:B------:R-:W-:Y:S02]  /*6590*/  LOP3.LUT R237, R3, UR13, R158, 0x96, !PT ;  /* 0x0000000d03ed7c12 */ /* 0x000fe4000f8e969e */
        /* <DEDUP_REMOVED lines=67> */
[----:B------:R-:W1:Y:S01]  /*69d0*/  SHFL.BFLY PT, R142, R107, 0x2, 0x1f ;  /* 0x0c401f006b8e7f89 */ /* 0x000e6200000e0000 */
[----:B------:R-:W-:-:S02]  /*69e0*/  FMNMX.FTZ R3, R26, R3, !PT ;  /* 0x000000031a037209 */ /* 0x000fc40007810000 */
[----:B------:R-:W-:Y:S02]  /*69f0*/  FMNMX.FTZ R111, R250, R111, !PT ;  /* 0x0000006ffa6f7209 */ /* 0x000fe40007810000 */
[----:B------:R-:W-:Y:S02]  /*6a00*/  LOP3.LUT R244, R159, UR21, R244, 0x96, !PT ;  /* 0x000000159ff47c12 */ /* 0x000fe4000f8e96f4 */
[----:B------:R-:W-:Y:S01]  /*6a10*/  FMNMX.FTZ R109, R80, R109, !PT ;  /* 0x0000006d506d7209 */ /* 0x000fe20007810000 */
[----:B------:R-:W2:Y:S01]  /*6a20*/  SHFL.BFLY PT, R168, R111, 0x2, 0x1f ;  /* 0x0c401f006fa87f89 */ /* 0x000ea200000e0000 */
[----:B------:R-:W-:Y:S01]  /*6a30*/  FMNMX.FTZ R3, R20, R3, !PT ;  /* 0x0000000314037209 */ /* 0x000fe20007810000 */
[----:B------:R-:W-:Y:S01]  /*6a40*/  IMAD.WIDE.U32 R244, R244, -0x2daee0ad, RZ ;  /* 0xd2511f53f4f47825 */ /* 0x000fe200078e00ff */
[----:B------:R-:W-:Y:S02]  /*6a50*/  FMNMX.FTZ R109, R30, R109, !PT ;  /* 0x0000006d1e6d7209 */ /* 0x000fe40007810000 */
[----:B------:R-:W-:-:S02]  /*6a60*/  FMNMX.FTZ R3, R18, R3, !PT ;  /* 0x0000000312037209 */ /* 0x000fc40007810000 */
[----:B------:R-:W-:Y:S02]  /*6a70*/  LOP3.LUT R210, R245, UR5, R210, 0x96, !PT ;  /* 0x00000005f5d27c12 */ /* 0x000fe4000f8e96d2 */
[----:B------:R-:W-:Y:S02]  /*6a80*/  FMNMX.FTZ R164, R22, R109, !PT ;  /* 0x0000006d16a47209 */ /* 0x000fe40007810000 */
[----:B------:R-:W-:Y:S01]  /*6a90*/  FMNMX.FTZ R3, R16, R3, !PT ;  /* 0x0000000310037209 */ /* 0x000fe20007810000 */
[----:B------:R-:W-:Y:S02]  /*6aa0*/  IMAD.WIDE.U32 R210, R210, -0x326172a9, RZ ;  /* 0xcd9e8d57d2d27825 */ /* 0x000fe400078e00ff */
[----:B------:R-:W3:Y:S01]  /*6ab0*/  SHFL.BFLY PT, R109, R164, 0x2, 0x1f ;  /* 0x0c401f00a46d7f89 */ /* 0x000ee200000e0000 */
[----:B------:R-:W-:Y:S02]  /*6ac0*/  FMNMX.FTZ R3, R14, R3, !PT ;  /* 0x000000030e037209 */ /* 0x000fe40007810000 */
[----:B------:R-:W-:-:S02]  /*6ad0*/  LOP3.LUT R2, R211, UR30, R2, 0x96, !PT ;  /* 0x0000001ed3027c12 */ /* 0x000fc4000f8e9602 */
[----:B------:R-:W-:Y:S02]  /*6ae0*/  FMNMX.FTZ R3, R12, R3, !PT ;  /* 0x000000030c037209 */ /* 0x000fe40007810000 */
[----:B-1----:R-:W-:Y:S02]  /*6af0*/  FMNMX.FTZ R142, R107, R142, !PT ;  /* 0x0000008e6b8e7209 */ /* 0x002fe40007810000 */
[----:B------:R-:W-:Y:S02]  /*6b00*/  FMNMX.FTZ R3, R10, R3, !PT ;  /* 0x000000030a037209 */ /* 0x000fe40007810000 */
[----:B------:R-:W-:Y:S02]  /*6b10*/  SHF.R.U32.HI R0, RZ, 0x10, R2 ;  /* 0x00000010ff007819 */ /* 0x000fe40000011602 */
[----:B------:R-:W-:Y:S02]  /*6b20*/  FMNMX.FTZ R158, R8, R3, !PT ;  /* 0x00000003089e7209 */ /* 0x000fe40007810000 */
[----:B------:R-:W-:Y:S01]  /*6b30*/  LOP3.LUT R0, R0, 0xff, RZ, 0xc0, !PT ;  /* 0x000000ff00007812 */ /* 0x000fe200078ec0ff */
[----:B------:R-:W1:Y:S01]  /*6b40*/  SHFL.BFLY PT, R3, R142, 0x1, 0x1f ;  /* 0x0c201f008e037f89 */ /* 0x000e6200000e0000 */
[----:B--2---:R-:W-:-:S02]  /*6b50*/  FMNMX.FTZ R168, R111, R168, !PT ;  /* 0x000000a86fa87209 */ /* 0x004fc40007810000 */
[C---:B------:R-:W-:Y:S01]  /*6b60*/  ISETP.GE.U32.AND P6, PT, R217.reuse, R0, PT ;  /* 0x00000000d900720c */ /* 0x040fe20003fc6070 */
[----:B------:R-:W2:Y:S01]  /*6b70*/  SHFL.BFLY PT, R107, R158, 0x2, 0x1f ;  /* 0x0c401f009e6b7f89 */ /* 0x000ea200000e0000 */
[----:B------:R-:W-:Y:S02]  /*6b80*/  LOP3.LUT R0, R2, 0xff, RZ, 0xc0, !PT ;  /* 0x000000ff02007812 */ /* 0x000fe400078ec0ff */
[----:B------:R-:W-:Y:S01]  /*6b90*/  SHF.R.U32.HI R251, RZ, 0x10, R210 ;  /* 0x00000010fffb7819 */ /* 0x000fe200000116d2 */
[----:B------:R-:W4:Y:S01]  /*6ba0*/  SHFL.BFLY PT, R111, R168, 0x1, 0x1f ;  /* 0x0c201f00a86f7f89 */ /* 0x000f2200000e0000 */
[----:B------:R-:W-:Y:S02]  /*6bb0*/  ISETP.GE.U32.AND P4, PT, R217, R0, PT ;  /* 0x00000000d900720c */ /* 0x000fe40003f86070 */
[----:B------:R-:W-:Y:S02]  /*6bc0*/  SHF.R.U32.HI R0, RZ, 0x18, R2 ;  /* 0x00000018ff007819 */ /* 0x000fe40000011602 */
[----:B---3--:R-:W-:-:S02]  /*6bd0*/  FMNMX.FTZ R109, R164, R109, !PT ;  /* 0x0000006da46d7209 */ /* 0x008fc40007810000 */
[----:B------:R-:W-:Y:S02]  /*6be0*/  LOP3.LUT R2, R2, 0xffff, RZ, 0xc0, !PT ;  /* 0x0000ffff02027812 */ /* 0x000fe400078ec0ff */
[C---:B------:R-:W-:Y:S02]  /*6bf0*/  ISETP.GE.U32.AND P3, PT, R217.reuse, R0, PT ;  /* 0x00000000d900720c */ /* 0x040fe40003f66070 */
[----:B------:R-:W3:Y:S01]  /*6c00*/  SHFL.BFLY PT, R0, R109, 0x1, 0x1f ;  /* 0x0c201f006d007f89 */ /* 0x000ee200000e0000 */
[----:B------:R-:W-:Y:S02]  /*6c10*/  SHF.R.U32.HI R113, RZ, 0x8, R2 ;  /* 0x00000008ff717819 */ /* 0x000fe40000011602 */
[----:B------:R-:W-:Y:S02]  /*6c20*/  LOP3.LUT R2, R210, 0xff, RZ, 0xc0, !PT ;  /* 0x000000ffd2027812 */ /* 0x000fe400078ec0ff */
[----:B-1----:R-:W-:Y:S02]  /*6c30*/  FMNMX.FTZ R3, R142, R3, !PT ;  /* 0x000000038e037209 */ /* 0x002fe40007810000 */
[----:B------:R-:W-:-:S02]  /*6c40*/  ISETP.GE.U32.AND P5, PT, R217, R2, PT ;  /* 0x00000002d900720c */ /* 0x000fc40003fa6070 */
[----:B------:R-:W-:Y:S02]  /*6c50*/  LOP3.LUT R2, R113, 0xffff, RZ, 0xc0, !PT ;  /* 0x0000ffff71027812 */ /* 0x000fe400078ec0ff */
[----:B--2---:R-:W-:Y:S02]  /*6c60*/  FMNMX.FTZ R107, R158, R107, !PT ;  /* 0x0000006b9e6b7209 */ /* 0x004fe40007810000 */
[----:B------:R-:W-:Y:S02]  /*6c70*/  ISETP.GE.U32.AND P2, PT, R217, R2, PT ;  /* 0x00000002d900720c */ /* 0x000fe40003f46070 */
[----:B----4-:R-:W-:Y:S01]  /*6c80*/  FMNMX.FTZ R2, R168, R111, !PT ;  /* 0x0000006fa8027209 */ /* 0x010fe20007810000 */
[C---:B------:R-:W-:Y:S01]  /*6c90*/  FMUL.FTZ R168, R3.reuse, c[0x0][0x23c] ;  /* 0x00008f0003a87a20 */ /* 0x040fe20000410000 */
[----:B------:R-:W-:Y:S01]  /*6ca0*/  FSETP.NEU.FTZ.AND P1, PT, R3, -INF , PT ;  /* 0xff8000000300780b */ /* 0x000fe20003f3d000 */
[----:B------:R-:W1:Y:S01]  /*6cb0*/  SHFL.BFLY PT, R164, R107, 0x1, 0x1f ;  /* 0x0c201f006ba47f89 */ /* 0x000e6200000e0000 */
[----:B------:R-:W-:-:S02]  /*6cc0*/  SHF.R.U32.HI R142, RZ, 0x18, R210 ;  /* 0x00000018ff8e7819 */ /* 0x000fc400000116d2 */
[----:B------:R-:W-:Y:S01]  /*6cd0*/  FSEL R168, R168, RZ, P1 ;  /* 0x000000ffa8a87208 */ /* 0x000fe20000800000 */
[----:B------:R2:W-:Y:S01]  /*6ce0*/  STL.64 [R1+0x250], R2 ;  /* 0x0002500201007387 */ /* 0x0005e20000100a00 */
[----:B------:R-:W-:Y:S02]  /*6cf0*/  FSETP.NEU.FTZ.AND P1, PT, R2, -INF , PT ;  /* 0xff8000000200780b */ /* 0x000fe40003f3d000 */
[----:B---3--:R-:W-:Y:S01]  /*6d00*/  FMNMX.FTZ R0, R109, R0, !PT ;  /* 0x000000006d007209 */ /* 0x008fe20007810000 */
[--C-:B------:R-:W-:Y:S01]  /*6d10*/  FFMA.FTZ R5, R37, c[0x0][0x23c], -R168.reuse ;  /* 0x00008f0025057a23 */ /* 0x100fe200000108a8 */
[----:B------:R-:W-:Y:S01]  /*6d20*/  LOP3.LUT R158, R210, 0xffff, RZ, 0xc0, !PT ;  /* 0x0000ffffd29e7812 */ /* 0x000fe200078ec0ff */
[----:B------:R-:W-:Y:S01]  /*6d30*/  FMUL.FTZ R109, R2, c[0x0][0x23c] ;  /* 0x00008f00026d7a20 */ /* 0x000fe20000410000 */
[----:B------:R-:W-:Y:S01]  /*6d40*/  LOP3.LUT R251, R251, 0xff, RZ, 0xc0, !PT ;  /* 0x000000fffbfb7812 */ /* 0x000fe200078ec0ff */
[--C-:B------:R-:W-:Y:S01]  /*6d50*/  FFMA.FTZ R6, R27, c[0x0][0x23c], -R168.reuse ;  /* 0x00008f001b067a23 */ /* 0x100fe200000108a8 */
[----:B------:R3:W-:Y:S01]  /*6d60*/  STL [R1+0x7c], R5 ;  /* 0x00007c0501007387 */ /* 0x0007e20000100800 */
[--C-:B------:R-:W-:Y:S01]  /*6d70*/  FFMA.FTZ R159, R174, c[0x0][0x23c], -R168.reuse ;  /* 0x00008f00ae9f7a23 */ /* 0x100fe200000108a8 */
[----:B------:R-:W-:Y:S01]  /*6d80*/  FSEL R109, R109, RZ, P1 ;  /* 0x000000ff6d6d7208 */ /* 0x000fe20000800000 */
[--C-:B------:R-:W-:Y:S01]  /*6d90*/  FFMA.FTZ R155, R69, c[0x0][0x23c], -R168.reuse ;  /* 0x00008f00459b7a23 */ /* 0x100fe200000108a8 */
[----:B------:R-:W-:Y:S01]  /*6da0*/  FSETP.NEU.FTZ.AND P1, PT, R0, -INF , PT ;  /* 0xff8000000000780b */ /* 0x000fe20003f3d000 */
[----:B------:R-:W-:-:S02]  /*6db0*/  FFMA.FTZ R247, R247, c[0x0][0x23c], -R168 ;  /* 0x00008f00f7f77a23 */ /* 0x000fc400000108a8 */
[--C-:B------:R-:W-:Y:S01]  /*6dc0*/  FFMA.FTZ R209, R124, c[0x0][0x23c], -R109.reuse ;  /* 0x00008f007cd17a23 */ /* 0x100fe2000001086d */
[----:B------:R-:W-:Y:S01]  /*6dd0*/  MUFU.EX2 R159, R159 ;  /* 0x0000009f009f7308 */ /* 0x000fe20000000800 */
[--C-:B------:R-:W-:Y:S01]  /*6de0*/  FFMA.FTZ R211, R126, c[0x0][0x23c], -R109.reuse ;  /* 0x00008f007ed37a23 */ /* 0x100fe2000001086d */
[----:B-1----:R-:W-:Y:S01]  /*6df0*/  FMNMX.FTZ R164, R107, R164, !PT ;  /* 0x000000a46ba47209 */ /* 0x002fe20007810000 */
[----:B------:R-:W-:Y:S02]  /*6e00*/  FMUL.FTZ R107, R0, c[0x0][0x23c] ;  /* 0x00008f00006b7a20 */ /* 0x000fe40000410000 */
[--C-:B------:R-:W-:Y:S02]  /*6e10*/  FFMA.FTZ R205, R118, c[0x0][0x23c], -R109.reuse ;  /* 0x00008f0076cd7a23 */ /* 0x100fe4000001086d */
[C---:B------:R-:W-:Y:S01]  /*6e20*/  FMUL.FTZ R151, R164.reuse, c[0x0][0x23c] ;  /* 0x00008f00a4977a20 */ /* 0x040fe20000410000 */
[----:B------:R-:W-:Y:S01]  /*6e30*/  FSEL R107, R107, RZ, P1 ;  /* 0x000000ff6b6b7208 */ /* 0x000fe20000800000 */
[--C-:B--2---:R-:W-:Y:S01]  /*6e40*/  FFMA.FTZ R3, R31, c[0x0][0x23c], -R168.reuse ;  /* 0x00008f001f037a23 */ /* 0x104fe200000108a8 */
[----:B------:R-:W-:Y:S01]  /*6e50*/  FSETP.NEU.FTZ.AND P1, PT, R164, -INF , PT ;  /* 0xff800000a400780b */ /* 0x000fe20003f3d000 */
[--C-:B------:R-:W-:Y:S01]  /*6e60*/  FFMA.FTZ R189, R106, c[0x0][0x23c], -R109.reuse ;  /* 0x00008f006abd7a23 */ /* 0x100fe2000001086d */
[----:B------:R-:W-:Y:S01]  /*6e70*/  MUFU.EX2 R155, R155 ;  /* 0x0000009b009b7308 */ /* 0x000fe20000000800 */
[--C-:B------:R-:W-:Y:S01]  /*6e80*/  FFMA.FTZ R206, R206, c[0x0][0x23c], -R109.reuse ;  /* 0x00008f00cece7a23 */ /* 0x100fe2000001086d */
[----:B------:R1:W-:Y:S01]  /*6e90*/  STL [R1+0x78], R3 ;  /* 0x0000780301007387 */ /* 0x0003e20000100800 */
[----:B------:R-:W-:Y:S01]  /*6ea0*/  FSEL R151, R151, RZ, P1 ;  /* 0x000000ff97977208 */ /* 0x000fe20000800000 */
[--C-:B---3--:R-:W-:Y:S01]  /*6eb0*/  FFMA.FTZ R5, R25, c[0x0][0x23c], -R168.reuse ;  /* 0x00008f0019057a23 */ /* 0x108fe200000108a8 */
[----:B------:R-:W-:Y:S01]  /*6ec0*/  ISETP.GE.U32.AND P1, PT, R217, R142, PT ;  /* 0x0000008ed900720c */ /* 0x000fe20003f26070 */
[----:B------:R2:W-:Y:S01]  /*6ed0*/  STL [R1+0x74], R6 ;  /* 0x0000740601007387 */ /* 0x0005e20000100800 */
[----:B------:R-:W-:Y:S01]  /*6ee0*/  FFMA.FTZ R142, R65, c[0x0][0x23c], -R168 ;  /* 0x00008f00418e7a23 */ /* 0x000fe200000108a8 */
[----:B------:R-:W-:Y:S01]  /*6ef0*/  MUFU.EX2 R247, R247 ;  /* 0x000000f700f77308 */ /* 0x000fe20000000800 */
[--C-:B------:R-:W-:Y:S01]  /*6f00*/  FFMA.FTZ R223, R160, c[0x0][0x23c], -R109.reuse ;  /* 0x00008f00a0df7a23 */ /* 0x100fe2000001086d */
[----:B------:R3:W-:Y:S01]  /*6f10*/  STL [R1+0x70], R5 ;  /* 0x0000700501007387 */ /* 0x0007e20000100800 */
[----:B------:R-:W-:-:S02]  /*6f20*/  FFMA.FTZ R207, R162, c[0x0][0x23c], -R109 ;  /* 0x00008f00a2cf7a23 */ /* 0x000fc4000001086d */
[--C-:B------:R-:W-:Y:S02]  /*6f30*/  FFMA.FTZ R202, R202, c[0x0][0x23c], -R109.reuse ;  /* 0x00008f00caca7a23 */ /* 0x100fe4000001086d */
[--C-:B------:R-:W-:Y:S01]  /*6f40*/  FFMA.FTZ R208, R208, c[0x0][0x23c], -R109.reuse ;  /* 0x00008f00d0d07a23 */ /* 0x100fe2000001086d */
[----:B------:R-:W4:Y:S01]  /*6f50*/  MUFU.EX2 R142, R142 ;  /* 0x0000008e008e7308 */ /* 0x000f220000000800 */
[--C-:B------:R-:W-:Y:S02]  /*6f60*/  FFMA.FTZ R195, R172, c[0x0][0x23c], -R109.reuse ;  /* 0x00008f00acc37a23 */ /* 0x100fe4000001086d */
[--C-:B------:R-:W-:Y:S02]  /*6f70*/  FFMA.FTZ R187, R150, c[0x0][0x23c], -R109.reuse ;  /* 0x00008f0096bb7a23 */ /* 0x100fe4000001086d */
[--C-:B------:R-:W-:Y:S02]  /*6f80*/  FFMA.FTZ R181, R144, c[0x0][0x23c], -R109.reuse ;  /* 0x00008f0090b57a23 */ /* 0x100fe4000001086d */
[----:B------:R-:W-:-:S02]  /*6f90*/  FFMA.FTZ R179, R184, c[0x0][0x23c], -R109 ;  /* 0x00008f00b8b37a23 */ /* 0x000fc4000001086d */
[--C-:B------:R-:W-:Y:S02]  /*6fa0*/  FFMA.FTZ R175, R186, c[0x0][0x23c], -R109.reuse ;  /* 0x00008f00baaf7a23 */ /* 0x100fe4000001086d */
[----:B-1----:R-:W-:Y:S02]  /*6fb0*/  FFMA.FTZ R3, R23, c[0x0][0x23c], -R168 ;  /* 0x00008f0017037a23 */ /* 0x002fe400000108a8 */
[--C-:B------:R-:W-:Y:S02]  /*6fc0*/  FFMA.FTZ R173, R146, c[0x0][0x23c], -R109.reuse ;  /* 0x00008f0092ad7a23 */ /* 0x100fe4000001086d */
[--C-:B--2---:R-:W-:Y:S01]  /*6fd0*/  FFMA.FTZ R6, R148, c[0x0][0x23c], -R109.reuse ;  /* 0x00008f0094067a23 */ /* 0x104fe2000001086d */
[----:B------:R1:W-:Y:S01]  /*6fe0*/  STL [R1+0x6c], R3 ;  /* 0x00006c0301007387 */ /* 0x0003e20000100800 */
[--C-:B------:R-:W-:Y:S02]  /*6ff0*/  FFMA.FTZ R167, R92, c[0x0][0x23c], -R109.reuse ;  /* 0x00008f005ca77a23 */ /* 0x100fe4000001086d */
[--C-:B---3--:R-:W-:Y:S01]  /*7000*/  FFMA.FTZ R5, R61, c[0x0][0x23c], -R109.reuse ;  /* 0x00008f003d057a23 */ /* 0x108fe2000001086d */
[----:B------:R2:W-:Y:S01]  /*7010*/  STL [R1+0x68], R6 ;  /* 0x0000680601007387 */ /* 0x0005e20000100800 */
[----:B------:R-:W-:-:S02]  /*7020*/  FFMA.FTZ R165, R182, c[0x0][0x23c], -R109 ;  /* 0x00008f00b6a57a23 */ /* 0x000fc4000001086d */
[--C-:B------:R-:W-:Y:S01]  /*7030*/  FFMA.FTZ R148, R94, c[0x0][0x23c], -R109.reuse ;  /* 0x00008f005e947a23 */ /* 0x100fe2000001086d */
[----:B------:R3:W-:Y:S01]  /*7040*/  STL [R1+0x5c], R5 ;  /* 0x00005c0501007387 */ /* 0x0007e20000100800 */
[--C-:B------:R-:W-:Y:S02]  /*7050*/  FFMA.FTZ R126, R17, c[0x0][0x23c], -R109.reuse ;  /* 0x00008f00117e7a23 */ /* 0x100fe4000001086d */
[--C-:B------:R-:W-:Y:S02]  /*7060*/  FFMA.FTZ R124, R15, c[0x0][0x23c], -R109.reuse ;  /* 0x00008f000f7c7a23 */ /* 0x100fe4000001086d */
[--C-:B------:R-:W-:Y:S02]  /*7070*/  FFMA.FTZ R118, R13, c[0x0][0x23c], -R109.reuse ;  /* 0x00008f000d767a23 */ /* 0x100fe4000001086d */
[----:B------:R-:W-:Y:S02]  /*7080*/  FFMA.FTZ R106, R9, c[0x0][0x23c], -R109 ;  /* 0x00008f00096a7a23 */ /* 0x000fe4000001086d */
[----:B------:R-:W-:-:S02]  /*7090*/  FFMA.FTZ R153, R76, c[0x0][0x23c], -R151 ;  /* 0x00008f004c997a23 */ /* 0x000fc40000010897 */
[----:B------:R-:W-:Y:S02]  /*70a0*/  FFMA.FTZ R125, R248, c[0x0][0x23c], -R107 ;  /* 0x00008f00f87d7a23 */ /* 0x000fe4000001086b */
[----:B------:R-:W-:Y:S02]  /*70b0*/  FFMA.FTZ R248, R74, c[0x0][0x23c], -R151 ;  /* 0x00008f004af87a23 */ /* 0x000fe40000010897 */
[----:B------:R-:W-:Y:S01]  /*70c0*/  MUFU.EX2 R153, R153 ;  /* 0x0000009900997308 */ /* 0x000fe20000000800 */
[----:B------:R-:W-:Y:S02]  /*70d0*/  FFMA.FTZ R231, R231, c[0x0][0x23c], -R168 ;  /* 0x00008f00e7e77a23 */ /* 0x000fe400000108a8 */
[--C-:B-1----:R-:W-:Y:S02]  /*70e0*/  FFMA.FTZ R3, R130, c[0x0][0x23c], -R109.reuse ;  /* 0x00008f0082037a23 */ /* 0x102fe4000001086d */
[----:B------:R-:W-:Y:S02]  /*70f0*/  FFMA.FTZ R130, R19, c[0x0][0x23c], -R109 ;  /* 0x00008f0013827a23 */ /* 0x000fe4000001086d */
[----:B--2---:R-:W-:Y:S01]  /*7100*/  FFMA.FTZ R6, R138, c[0x0][0x23c], -R107 ;  /* 0x00008f008a067a23 */ /* 0x004fe2000001086b */
[----:B------:R1:W-:Y:S01]  /*7110*/  STL [R1+0x58], R3 ;  /* 0x0000580301007387 */ /* 0x0003e20000100800 */
[----:B------:R-:W-:Y:S01]  /*7120*/  MUFU.EX2 R248, R248 ;  /* 0x000000f800f87308 */ /* 0x000fe20000000800 */
[----:B---3--:R-:W-:-:S02]  /*7130*/  FFMA.FTZ R5, R122, c[0x0][0x23c], -R109 ;  /* 0x00008f007a057a23 */ /* 0x008fc4000001086d */
[--C-:B------:R-:W-:Y:S02]  /*7140*/  FFMA.FTZ R227, R227, c[0x0][0x23c], -R168.reuse ;  /* 0x00008f00e3e37a23 */ /* 0x100fe400000108a8 */
[--C-:B------:R-:W-:Y:S02]  /*7150*/  FFMA.FTZ R252, R252, c[0x0][0x23c], -R168.reuse ;  /* 0x00008f00fcfc7a23 */ /* 0x100fe400000108a8 */
[--C-:B------:R-:W-:Y:S01]  /*7160*/  FFMA.FTZ R249, R249, c[0x0][0x23c], -R168.reuse ;  /* 0x00008f00f9f97a23 */ /* 0x100fe200000108a8 */
[----:B------:R2:W-:Y:S01]  /*7170*/  MUFU.EX2 R218, R227 ;  /* 0x000000e300da7308 */ /* 0x0005e20000000800 */
[--C-:B------:R-:W-:Y:S02]  /*7180*/  FFMA.FTZ R246, R246, c[0x0][0x23c], -R168.reuse ;  /* 0x00008f00f6f67a23 */ /* 0x100fe400000108a8 */
[--C-:B------:R-:W-:Y:S02]  /*7190*/  FFMA.FTZ R245, R63, c[0x0][0x23c], -R168.reuse ;  /* 0x00008f003ff57a23 */ /* 0x100fe400000108a8 */
[----:B------:R-:W-:-:S02]  /*71a0*/  FFMA.FTZ R242, R242, c[0x0][0x23c], -R168 ;  /* 0x00008f00f2f27a23 */ /* 0x000fc400000108a8 */
[--C-:B------:R-:W-:Y:S02]  /*71b0*/  FFMA.FTZ R241, R241, c[0x0][0x23c], -R168.reuse ;  /* 0x00008f00f1f17a23 */ /* 0x100fe400000108a8 */
[--C-:B------:R-:W-:Y:S02]  /*71c0*/  FFMA.FTZ R240, R240, c[0x0][0x23c], -R168.reuse ;  /* 0x00008f00f0f07a23 */ /* 0x100fe400000108a8 */
[--C-:B------:R-:W-:Y:S02]  /*71d0*/  FFMA.FTZ R238, R238, c[0x0][0x23c], -R168.reuse ;  /* 0x00008f00eeee7a23 */ /* 0x100fe400000108a8 */
[--C-:B------:R-:W-:Y:S02]  /*71e0*/  FFMA.FTZ R236, R236, c[0x0][0x23c], -R168.reuse ;  /* 0x00008f00ecec7a23 */ /* 0x100fe400000108a8 */
[----:B------:R-:W-:Y:S02]  /*71f0*/  FFMA.FTZ R235, R49, c[0x0][0x23c], -R168 ;  /* 0x00008f0031eb7a23 */ /* 0x000fe400000108a8 */
[----:B-1----:R-:W-:-:S02]  /*7200*/  FFMA.FTZ R3, R152, c[0x0][0x23c], -R109 ;  /* 0x00008f0098037a23 */ /* 0x002fc4000001086d */
[----:B----4-:R-:W-:Y:S01]  /*7210*/  FADD.FTZ R152, R142, R159 ;  /* 0x0000009f8e987221 */ /* 0x010fe20000010000 */
[----:B------:R-:W-:Y:S01]  /*7220*/  F2FP.PACK_AB R159, R159, R142 ;  /* 0x0000008e9f9f723e */ /* 0x000fe200000000ff */
[--C-:B------:R-:W-:Y:S01]  /*7230*/  FFMA.FTZ R234, R234, c[0x0][0x23c], -R168.reuse ;  /* 0x00008f00eaea7a23 */ /* 0x100fe200000108a8 */
[----:B------:R1:W-:Y:S01]  /*7240*/  STL [R1+0x28], R3 ;  /* 0x0000280301007387 */ /* 0x0003e20000100800 */
[--C-:B------:R-:W-:Y:S02]  /*7250*/  FFMA.FTZ R233, R45, c[0x0][0x23c], -R168.reuse ;  /* 0x00008f002de97a23 */ /* 0x100fe400000108a8 */
[----:B------:R-:W-:Y:S01]  /*7260*/  @!P6 HADD2 R147, -R159.H0_H0, -RZ.H0_H0 ;  /* 0xa00000ff9f93e230 */ /* 0x000fe20000000900 */
[----:B------:R3:W-:Y:S01]  /*7270*/  STL [R1+0x20], R5 ;  /* 0x0000200501007387 */ /* 0x0007e20000100800 */
        /* <DEDUP_REMOVED lines=8> */
[----:B------:R-:W-:Y:S02]  /*7300*/  FFMA.FTZ R214, R21, c[0x0][0x23c], -R168 ;  /* 0x00008f0015d67a23 */ /* 0x000fe400000108a8 */
[----:B------:R-:W-:Y:S02]  /*7310*/  FFMA.FTZ R168, R140, c[0x0][0x23c], -R107 ;  /* 0x00008f008ca87a23 */ /* 0x000fe4000001086b */
[--C-:B-1----:R-:W-:Y:S02]  /*7320*/  FFMA.FTZ R3, R116, c[0x0][0x23c], -R109.reuse ;  /* 0x00008f0074037a23 */ /* 0x102fe4000001086d */
[----:B------:R-:W-:Y:S02]  /*7330*/  FFMA.FTZ R116, R11, c[0x0][0x23c], -R109 ;  /* 0x00008f000b747a23 */ /* 0x000fe4000001086d */
[--C-:B------:R-:W-:Y:S01]  /*7340*/  FFMA.FTZ R201, R132, c[0x0][0x23c], -R107.reuse ;  /* 0x00008f0084c97a23 */ /* 0x100fe2000001086b */
[----:B------:R1:W-:Y:S01]  /*7350*/  STL [R1+0x1c], R3 ;  /* 0x00001c0301007387 */ /* 0x0003e20000100800 */
[----:B---3--:R-:W-:-:S02]  /*7360*/  FFMA.FTZ R5, R120, c[0x0][0x23c], -R107 ;  /* 0x00008f0078057a23 */ /* 0x008fc4000001086b */
[--C-:B------:R-:W-:Y:S01]  /*7370*/  FFMA.FTZ R98, R28, c[0x0][0x23c], -R151.reuse ;  /* 0x00008f001c627a23 */ /* 0x100fe20000010897 */
[----:B------:R3:W-:Y:S01]  /*7380*/  STL [R1+0x3c], R6 ;  /* 0x00003c0601007387 */ /* 0x0007e20000100800 */
[----:B------:R-:W-:Y:S01]  /*7390*/  MUFU.EX2 R252, R252 ;  /* 0x000000fc00fc7308 */ /* 0x000fe20000000800 */
[--C-:B------:R-:W-:Y:S02]  /*73a0*/  FFMA.FTZ R221, R60, c[0x0][0x23c], -R151.reuse ;  /* 0x00008f003cdd7a23 */ /* 0x100fe40000010897 */
[----:B------:R4:W-:Y:S01]  /*73b0*/  STL [R1+0x38], R5 ;  /* 0x0000380501007387 */ /* 0x0009e20000100800 */
[--C-:B------:R-:W-:Y:S02]  /*73c0*/  FFMA.FTZ R220, R58, c[0x0][0x23c], -R151.reuse ;  /* 0x00008f003adc7a23 */ /* 0x100fe40000010897 */
[----:B--2---:R-:W-:Y:S01]  /*73d0*/  FFMA.FTZ R227, R20, c[0x0][0x23c], -R151 ;  /* 0x00008f0014e37a23 */ /* 0x004fe20000010897 */
[----:B------:R2:W-:Y:S01]  /*73e0*/  STL [R1+0xa4], R98 ;  /* 0x0000a46201007387 */ /* 0x0005e20000100800 */
[----:B------:R-:W-:Y:S01]  /*73f0*/  MUFU.EX2 R249, R249 ;  /* 0x000000f900f97308 */ /* 0x000fe20000000800 */
[----:B------:R-:W-:Y:S01]  /*7400*/  UIADD3 UR10, UR6, 0x1, URZ ;  /* 0x00000001060a7890 */ /* 0x000fe2000fffe03f */
[--C-:B------:R-:W-:Y:S01]  /*7410*/  FFMA.FTZ R197, R136, c[0x0][0x23c], -R107.reuse ;  /* 0x00008f0088c57a23 */ /* 0x100fe2000001086b */
[----:B------:R-:W-:Y:S01]  /*7420*/  UIADD3 UR7, UR6, 0x2, URZ ;  /* 0x0000000206077890 */ /* 0x000fe2000fffe03f */
[----:B------:R-:W-:-:S02]  /*7430*/  FFMA.FTZ R120, R84, c[0x0][0x23c], -R107 ;  /* 0x00008f0054787a23 */ /* 0x000fc4000001086b */
[--C-:B------:R-:W-:Y:S02]  /*7440*/  FFMA.FTZ R129, R90, c[0x0][0x23c], -R107.reuse ;  /* 0x00008f005a817a23 */ /* 0x100fe4000001086b */
[--C-:B------:R-:W-:Y:S02]  /*7450*/  FFMA.FTZ R113, R82, c[0x0][0x23c], -R107.reuse ;  /* 0x00008f0052717a23 */ /* 0x100fe4000001086b */
[----:B------:R-:W-:Y:S02]  /*7460*/  FFMA.FTZ R122, R86, c[0x0][0x23c], -R107 ;  /* 0x00008f00567a7a23 */ /* 0x000fe4000001086b */
[--C-:B-1----:R-:W-:Y:S02]  /*7470*/  FFMA.FTZ R3, R166, c[0x0][0x23c], -R109.reuse ;  /* 0x00008f00a6037a23 */ /* 0x102fe4000001086d */
[----:B------:R-:W-:Y:S02]  /*7480*/  FFMA.FTZ R109, R250, c[0x0][0x23c], -R109 ;  /* 0x00008f00fa6d7a23 */ /* 0x000fe4000001086d */
[----:B------:R-:W-:-:S02]  /*7490*/  FFMA.FTZ R250, R57, c[0x0][0x23c], -R151 ;  /* 0x00008f0039fa7a23 */ /* 0x000fc40000010897 */
[----:B---3--:R-:W-:-:S04]  /*74a0*/  IMAD.WIDE.U32 R6, R237, -0x2daee0ad, RZ ;  /* 0xd2511f53ed067825 */ /* 0x008fc800078e00ff */
[----:B------:R-:W1:Y:S01]  /*74b0*/  MUFU.EX2 R250, R250 ;  /* 0x000000fa00fa7308 */ /* 0x000e620000000800 */
[----:B------:R-:W-:Y:S01]  /*74c0*/  LOP3.LUT R243, R7, UR29, R244, 0x96, !PT ;  /* 0x0000001d07f37c12 */ /* 0x000fe2000f8e96f4 */
[--C-:B----4-:R-:W-:Y:S01]  /*74d0*/  FFMA.FTZ R5, R52, c[0x0][0x23c], -R151.reuse ;  /* 0x00008f0034057a23 */ /* 0x110fe20000010897 */
[----:B------:R-:W-:Y:S01]  /*74e0*/  LOP3.LUT R244, R6, 0xff, RZ, 0xc0, !PT ;  /* 0x000000ff06f47812 */ /* 0x000fe200078ec0ff */
[--C-:B--2---:R-:W-:Y:S01]  /*74f0*/  FFMA.FTZ R98, R24, c[0x0][0x23c], -R151.reuse ;  /* 0x00008f0018627a23 */ /* 0x104fe20000010897 */
[----:B------:R-:W-:Y:S01]  /*7500*/  SHF.R.U32.HI R239, RZ, 0x10, R6 ;  /* 0x00000010ffef7819 */ /* 0x000fe20000011606 */
[----:B------:R-:W-:Y:S01]  /*7510*/  ULOP3.LUT UR10, UR10, UR19, URZ, 0x3c, !UPT ;  /* 0x000000130a0a7292 */ /* 0x000fe2000f8e3c3f */
[----:B------:R-:W-:Y:S01]  /*7520*/  LOP3.LUT R237, R6, 0xffff, RZ, 0xc0, !PT ;  /* 0x0000ffff06ed7812 */ /* 0x000fe200078ec0ff */
[----:B------:R2:W-:Y:S01]  /*7530*/  MUFU.EX2 R99, R5 ;  /* 0x0000000500637308 */ /* 0x0005e20000000800 */
[----:B------:R-:W-:Y:S02]  /*7540*/  FFMA.FTZ R7, R54, c[0x0][0x23c], -R151 ;  /* 0x00008f0036077a23 */ /* 0x000fe40000010897 */
[----:B------:R-:W-:Y:S01]  /*7550*/  SHF.R.U32.HI R237, RZ, 0x8, R237 ;  /* 0x00000008ffed7819 */ /* 0x000fe200000116ed */
[----:B------:R-:W-:-:S02]  /*7560*/  FFMA.FTZ R166, R96, c[0x0][0x23c], -R107 ;  /* 0x00008f0060a67a23 */ /* 0x000fc4000001086b */
[--C-:B------:R-:W-:Y:S01]  /*7570*/  FFMA.FTZ R177, R114, c[0x0][0x23c], -R107.reuse ;  /* 0x00008f0072b17a23 */ /* 0x100fe2000001086b */
[----:B-1----:R-:W-:Y:S01]  /*7580*/  F2FP.PACK_AB R142, R153, R250 ;  /* 0x000000fa998e723e */ /* 0x002fe200000000ff */
[--C-:B------:R-:W-:Y:S02]  /*7590*/  FFMA.FTZ R183, R112, c[0x0][0x23c], -R107.reuse ;  /* 0x00008f0070b77a23 */ /* 0x100fe4000001086b */
[--C-:B------:R-:W-:Y:S01]  /*75a0*/  FFMA.FTZ R111, R80, c[0x0][0x23c], -R107.reuse ;  /* 0x00008f00506f7a23 */ /* 0x100fe2000001086b */
[----:B------:R-:W-:Y:S01]  /*75b0*/  PRMT R2, R142, 0x7610, R2 ;  /* 0x000076108e027816 */ /* 0x000fe20000000002 */
[--C-:B------:R-:W-:Y:S01]  /*75c0*/  FFMA.FTZ R191, R110, c[0x0][0x23c], -R107.reuse ;  /* 0x00008f006ebf7a23 */ /* 0x100fe2000001086b */
[----:B------:R-:W-:Y:S01]  /*75d0*/  PRMT R178, R142, 0x7632, R178 ;  /* 0x000076328eb27816 */ /* 0x000fe200000000b2 */
[----:B------:R-:W-:Y:S02]  /*75e0*/  FFMA.FTZ R193, R108, c[0x0][0x23c], -R107 ;  /* 0x00008f006cc17a23 */ /* 0x000fe4000001086b */
[----:B------:R-:W-:Y:S01]  /*75f0*/  @!P4 HADD2 R150, -R2.H0_H0, -RZ.H0_H0 ;  /* 0xa00000ff0296c230 */ /* 0x000fe20000000900 */
[----:B------:R-:W-:Y:S01]  /*7600*/  PRMT R142, R2, 0x5410, R178 ;  /* 0x00005410028e7816 */ /* 0x000fe200000000b2 */
[----:B------:R-:W-:Y:S01]  /*7610*/  @!P2 HADD2 R141, -R178.H0_H0, -RZ.H0_H0 ;  /* 0xa00000ffb28da230 */ /* 0x000fe20000000900 */
[----:B--2---:R-:W-:-:S02]  /*7620*/  FFMA.FTZ R5, R26, c[0x0][0x23c], -R151 ;  /* 0x00008f001a057a23 */ /* 0x004fc40000010897 */
[----:B------:R-:W-:Y:S01]  /*7630*/  @!P4 PRMT R2, R150, 0x5410, RZ ;  /* 0x000054109602c816 */ /* 0x000fe200000000ff */
[----:B------:R-:W-:Y:S01]  /*7640*/  FFMA.FTZ R150, R72, c[0x0][0x23c], -R151 ;  /* 0x00008f0048967a23 */ /* 0x000fe20000010897 */
[----:B------:R-:W-:Y:S01]  /*7650*/  @!P2 PRMT R178, R141, 0x5410, RZ ;  /* 0x000054108db2a816 */ /* 0x000fe200000000ff */
[--C-:B------:R-:W-:Y:S01]  /*7660*/  FFMA.FTZ R203, R78, c[0x0][0x23c], -R107.reuse ;  /* 0x00008f004ecb7a23 */ /* 0x100fe2000001086b */
[--C-:B------:R-:W-:Y:S01]  /*7670*/  SHF.R.U32.HI R141, RZ, 0x8, R158.reuse ;  /* 0x00000008ff8d7819 */ /* 0x100fe2000001169e */
[----:B------:R-:W1:Y:S01]  /*7680*/  MUFU.EX2 R219, R150 ;  /* 0x0000009600db7308 */ /* 0x000e620000000800 */
[----:B------:R-:W-:Y:S01]  /*7690*/  PRMT R158, R159, 0x7632, R158 ;  /* 0x000076329f9e7816 */ /* 0x000fe2000000009e */
[--C-:B------:R-:W-:Y:S01]  /*76a0*/  FFMA.FTZ R204, R204, c[0x0][0x23c], -R107.reuse ;  /* 0x00008f00cccc7a23 */ /* 0x100fe2000001086b */
[----:B------:R-:W-:Y:S01]  /*76b0*/  LOP3.LUT R141, R141, 0xffff, RZ, 0xc0, !PT ;  /* 0x0000ffff8d8d7812 */ /* 0x000fe200078ec0ff */
[--C-:B------:R-:W-:Y:S01]  /*76c0*/  FFMA.FTZ R199, R128, c[0x0][0x23c], -R107.reuse ;  /* 0x00008f0080c77a23 */ /* 0x100fe2000001086b */
[C---:B------:R-:W-:Y:S01]  /*76d0*/  ISETP.GE.U32.AND P4, PT, R217.reuse, R244, PT ;  /* 0x000000f4d900720c */ /* 0x040fe20003f86070 */
[----:B------:R-:W-:Y:S01]  /*76e0*/  @!P3 HADD2 R144, -R158.H0_H0, -RZ.H0_H0 ;  /* 0xa00000ff9e90b230 */ /* 0x000fe20000000900 */
[----:B------:R-:W-:Y:S01]  /*76f0*/  ISETP.GE.U32.AND P2, PT, R217, R141, PT ;  /* 0x0000008dd900720c */ /* 0x000fe20003f46070 */
[----:B------:R-:W-:Y:S01]  /*7700*/  MUFU.EX2 R242, R242 ;  /* 0x000000f200f27308 */ /* 0x000fe20000000800 */
[----:B------:R-:W-:Y:S01]  /*7710*/  PRMT R141, R159, 0x5410, R158 ;  /* 0x000054109f8d7816 */ /* 0x000fe2000000009e */
[--C-:B------:R-:W-:Y:S01]  /*7720*/  FFMA.FTZ R200, R200, c[0x0][0x23c], -R107.reuse ;  /* 0x00008f00c8c87a23 */ /* 0x100fe2000001086b */
[----:B------:R-:W-:Y:S01]  /*7730*/  @!P3 PRMT R158, R144, 0x5410, RZ ;  /* 0x00005410909eb816 */ /* 0x000fe200000000ff */
[----:B------:R-:W-:Y:S01]  /*7740*/  FFMA.FTZ R198, R198, c[0x0][0x23c], -R107 ;  /* 0x00008f00c6c67a23 */ /* 0x000fe2000001086b */
[----:B------:R-:W-:Y:S01]  /*7750*/  SHF.R.U32.HI R144, RZ, 0x10, R243 ;  /* 0x00000010ff907819 */ /* 0x000fe200000116f3 */
[----:B------:R-:W-:Y:S01]  /*7760*/  FFMA.FTZ R196, R196, c[0x0][0x23c], -R107 ;  /* 0x00008f00c4c47a23 */ /* 0x000fe2000001086b */
[----:B------:R-:W-:Y:S01]  /*7770*/  ISETP.GE.U32.AND P3, PT, R217, R251, PT ;  /* 0x000000fbd900720c */ /* 0x000fe20003f66070 */
[----:B------:R-:W-:Y:S01]  /*7780*/  FADD.FTZ R251, R250, R153 ;  /* 0x00000099fafb7221 */ /* 0x000fe20000010000 */
[----:B-1----:R-:W-:Y:S01]  /*7790*/  F2FP.PACK_AB R150, R219, R248 ;  /* 0x000000f8db96723e */ /* 0x002fe200000000ff */
[----:B------:R-:W-:Y:S01]  /*77a0*/  FFMA.FTZ R250, R64, c[0x0][0x23c], -R151 ;  /* 0x00008f0040fa7a23 */ /* 0x000fe20000010897 */
[----:B------:R-:W-:Y:S01]  /*77b0*/  LOP3.LUT R144, R144, 0xff, RZ, 0xc0, !PT ;  /* 0x000000ff90907812 */ /* 0x000fe200078ec0ff */
[----:B------:R-:W-:Y:S01]  /*77c0*/  FADD.FTZ R43, R248, R251 ;  /* 0x000000fbf82b7221 */ /* 0x000fe20000010000 */
[----:B------:R-:W-:Y:S01]  /*77d0*/  PRMT R153, R150, 0x7632, R153 ;  /* 0x0000763296997816 */ /* 0x000fe20000000099 */
[----:B------:R-:W-:Y:S01]  /*77e0*/  @!P5 HADD2 R146, -R150.H0_H0, -RZ.H0_H0 ;  /* 0xa00000ff9692d230 */ /* 0x000fe20000000900 */
[----:B------:R-:W-:Y:S01]  /*77f0*/  @!P6 PRMT R159, R147, 0x5410, RZ ;  /* 0x00005410939fe816 */ /* 0x000fe200000000ff */
[----:B------:R-:W-:Y:S01]  /*7800*/  FFMA.FTZ R147, R68, c[0x0][0x23c], -R151 ;  /* 0x00008f0044937a23 */ /* 0x000fe20000010897 */
[----:B------:R-:W-:Y:S01]  /*7810*/  ISETP.GE.U32.AND P6, PT, R217, R144, PT ;  /* 0x00000090d900720c */ /* 0x000fe20003fc6070 */
[----:B------:R-:W-:Y:S01]  /*7820*/  @!P2 HADD2 R143, -R153.H0_H0, -RZ.H0_H0 ;  /* 0xa00000ff998fa230 */ /* 0x000fe20000000900 */
[----:B------:R-:W-:Y:S01]  /*7830*/  PRMT R144, R150, 0x5410, R153 ;  /* 0x0000541096907816 */ /* 0x000fe20000000099 */
[----:B------:R-:W-:Y:S01]  /*7840*/  MUFU.EX2 R100, R147 ;  /* 0x0000009300647308 */ /* 0x000fe20000000800 */
[----:B------:R-:W-:Y:S01]  /*7850*/  @!P5 PRMT R150, R146, 0x5410, RZ ;  /* 0x000054109296d816 */ /* 0x000fe200000000ff */
[--C-:B------:R-:W-:Y:S01]  /*7860*/  FFMA.FTZ R251, R62, c[0x0][0x23c], -R151.reuse ;  /* 0x00008f003efb7a23 */ /* 0x100fe20000010897 */
[----:B------:R-:W-:Y:S01]  /*7870*/  LOP3.LUT R146, R243, 0xff, RZ, 0xc0, !PT ;  /* 0x000000fff3927812 */ /* 0x000fe200078ec0ff */
[--C-:B------:R-:W-:Y:S01]  /*7880*/  FFMA.FTZ R248, R48, c[0x0][0x23c], -R151.reuse ;  /* 0x00008f0030f87a23 */ /* 0x100fe20000010897 */
[----:B------:R-:W-:Y:S01]  /*7890*/  @!P2 PRMT R153, R143, 0x5410, RZ ;  /* 0x000054108f99a816 */ /* 0x000fe200000000ff */
[----:B------:R-:W-:Y:S01]  /*78a0*/  FFMA.FTZ R143, R70, c[0x0][0x23c], -R151 ;  /* 0x00008f00468f7a23 */ /* 0x000fe20000010897 */
[----:B------:R-:W-:Y:S01]  /*78b0*/  ISETP.GE.U32.AND P2, PT, R217, R146, PT ;  /* 0x00000092d900720c */ /* 0x000fe20003f46070 */
[----:B------:R-:W-:Y:S01]  /*78c0*/  FADD.FTZ R146, R155, R152 ;  /* 0x000000989b927221 */ /* 0x000fe20000010000 */
[----:B------:R-:W-:Y:S01]  /*78d0*/  SHF.R.U32.HI R152, RZ, 0x18, R243 ;  /* 0x00000018ff987819 */ /* 0x000fe200000116f3 */
[----:B------:R1:W2:Y:S01]  /*78e0*/  MUFU.EX2 R101, R143 ;  /* 0x0000008f00657308 */ /* 0x0002a20000000800 */
[C---:B------:R-:W-:Y:S01]  /*78f0*/  F2FP.PACK_AB R155, R247.reuse, R155 ;  /* 0x0000009bf79b723e */ /* 0x040fe200000000ff */
[----:B------:R-:W-:Y:S01]  /*7900*/  FADD.FTZ R146, R247, R146 ;  /* 0x00000092f7927221 */ /* 0x000fe20000010000 */
[----:B------:R-:W-:Y:S01]  /*7910*/  ISETP.GE.U32.AND P5, PT, R217, R152, PT ;  /* 0x00000098d900720c */ /* 0x000fe20003fa6070 */
[----:B------:R-:W-:Y:S01]  /*7920*/  FFMA.FTZ R247, R50, c[0x0][0x23c], -R151 ;  /* 0x00008f0032f77a23 */ /* 0x000fe20000010897 */
[----:B------:R-:W-:Y:S01]  /*7930*/  PRMT R152, R155, 0x7632, R152 ;  /* 0x000076329b987816 */ /* 0x000fe20000000098 */
[----:B------:R-:W-:Y:S01]  /*7940*/  @!P3 HADD2 R132, -R155.H0_H0, -RZ.H0_H0 ;  /* 0xa00000ff9b84b230 */ /* 0x000fe20000000900 */
[----:B------:R-:W-:Y:S01]  /*7950*/  LOP3.LUT R243, R243, 0xffff, RZ, 0xc0, !PT ;  /* 0x0000fffff3f37812 */ /* 0x000fe200078ec0ff */
[----:B------:R-:W-:Y:S01]  /*7960*/  MUFU.EX2 R240, R240 ;  /* 0x000000f000f07308 */ /* 0x000fe20000000800 */
[----:B------:R-:W-:Y:S01]  /*7970*/  SHF.R.U32.HI R244, RZ, 0x18, R6 ;  /* 0x00000018fff47819 */ /* 0x000fe20000011606 */
[----:B------:R-:W-:Y:S01]  /*7980*/  @!P1 HADD2 R140, -R152.H0_H0, -RZ.H0_H0 ;  /* 0xa00000ff988c9230 */ /* 0x000fe20000000900 */
[----:B------:R-:W-:Y:S01]  /*7990*/  SHF.R.U32.HI R243, RZ, 0x8, R243 ;  /* 0x00000008fff37819 */ /* 0x000fe200000116f3 */
[----:B------:R-:W-:-:S02]  /*79a0*/  FFMA.FTZ R6, R66, c[0x0][0x23c], -R151 ;  /* 0x00008f0042067a23 */ /* 0x000fc40000010897 */
[--C-:B------:R-:W-:Y:S01]  /*79b0*/  FFMA.FTZ R194, R194, c[0x0][0x23c], -R107.reuse ;  /* 0x00008f00c2c27a23 */ /* 0x100fe2000001086b */
[----:B-1----:R-:W-:Y:S01]  /*79c0*/  PRMT R143, R155, 0x5410, R152 ;  /* 0x000054109b8f7816 */ /* 0x002fe20000000098 */
[----:B------:R-:W-:Y:S01]  /*79d0*/  MUFU.EX2 R238, R238 ;  /* 0x000000ee00ee7308 */ /* 0x000fe20000000800 */
[----:B------:R-:W-:Y:S01]  /*79e0*/  @!P1 PRMT R152, R140, 0x5410, RZ ;  /* 0x000054108c989816 */ /* 0x000fe200000000ff */
[----:B------:R-:W-:Y:S01]  /*79f0*/  FFMA.FTZ R192, R192, c[0x0][0x23c], -R107 ;  /* 0x00008f00c0c07a23 */ /* 0x000fe2000001086b */
[----:B------:R-:W-:Y:S01]  /*7a00*/  LOP3.LUT R140, R243, 0xffff, RZ, 0xc0, !PT ;  /* 0x0000fffff38c7812 */ /* 0x000fe200078ec0ff */
[----:B------:R-:W-:Y:S01]  /*7a10*/  FFMA.FTZ R243, R46, c[0x0][0x23c], -R151 ;  /* 0x00008f002ef37a23 */ /* 0x000fe20000010897 */
[----:B------:R-:W-:Y:S01]  /*7a20*/  @!P3 PRMT R155, R132, 0x5410, RZ ;  /* 0x00005410849bb816 */ /* 0x000fe200000000ff */
[--C-:B------:R-:W-:Y:S01]  /*7a30*/  FFMA.FTZ R190, R190, c[0x0][0x23c], -R107.reuse ;  /* 0x00008f00bebe7a23 */ /* 0x100fe2000001086b */
[C---:B------:R-:W-:Y:S01]  /*7a40*/  ISETP.GE.U32.AND P3, PT, R217.reuse, R140, PT ;  /* 0x0000008cd900720c */ /* 0x040fe20003f66070 */
[----:B------:R-:W-:Y:S01]  /*7a50*/  MUFU.EX2 R236, R236 ;  /* 0x000000ec00ec7308 */ /* 0x000fe20000000800 */
[----:B--2---:R-:W-:Y:S01]  /*7a60*/  F2FP.PACK_AB R132, R100, R101 ;  /* 0x000000656484723e */ /* 0x004fe200000000ff */
[--C-:B------:R-:W-:Y:S01]  /*7a70*/  FFMA.FTZ R188, R188, c[0x0][0x23c], -R107.reuse ;  /* 0x00008f00bcbc7a23 */ /* 0x100fe2000001086b */
[----:B------:R-:W-:Y:S01]  /*7a80*/  ISETP.GE.U32.AND P1, PT, R217, R244, PT ;  /* 0x000000f4d900720c */ /* 0x000fe20003f26070 */
[----:B------:R-:W-:Y:S01]  /*7a90*/  FFMA.FTZ R185, R104, c[0x0][0x23c], -R107 ;  /* 0x00008f0068b97a23 */ /* 0x000fe2000001086b */
[----:B------:R-:W-:Y:S01]  /*7aa0*/  PRMT R147, R132, 0x7632, R147 ;  /* 0x0000763284937816 */ /* 0x000fe20000000093 */
[----:B------:R-:W-:Y:S01]  /*7ab0*/  @!P2 HADD2 R145, -R132.H0_H0, -RZ.H0_H0 ;  /* 0xa00000ff8491a230 */ /* 0x000fe20000000900 */
[----:B------:R-:W-:Y:S01]  /*7ac0*/  LOP3.LUT R244, R239, 0xff, RZ, 0xc0, !PT ;  /* 0x000000ffeff47812 */ /* 0x000fe200078ec0ff */
[----:B------:R-:W-:Y:S01]  /*7ad0*/  FFMA.FTZ R239, R40, c[0x0][0x23c], -R151 ;  /* 0x00008f0028ef7a23 */ /* 0x000fe20000010897 */
[----:B------:R-:W-:Y:S01]  /*7ae0*/  PRMT R140, R132, 0x5410, R147 ;  /* 0x00005410848c7816 */ /* 0x000fe20000000093 */
[----:B------:R-:W-:Y:S01]  /*7af0*/  MUFU.EX2 R251, R251 ;  /* 0x000000fb00fb7308 */ /* 0x000fe20000000800 */
[----:B------:R-:W-:Y:S01]  /*7b00*/  @!P2 PRMT R132, R145, 0x5410, RZ ;  /* 0x000054109184a816 */ /* 0x000fe200000000ff */
[----:B------:R-:W-:Y:S01]  /*7b10*/  @!P3 HADD2 R139, -R147.H0_H0, -RZ.H0_H0 ;  /* 0xa00000ff938bb230 */ /* 0x000fe20000000900 */
[----:B------:R-:W-:Y:S01]  /*7b20*/  ISETP.GE.U32.AND P2, PT, R217, R244, PT ;  /* 0x000000f4d900720c */ /* 0x000fe20003f46070 */
[--C-:B------:R-:W-:Y:S01]  /*7b30*/  FFMA.FTZ R145, R56, c[0x0][0x23c], -R151.reuse ;  /* 0x00008f0038917a23 */ /* 0x100fe20000010897 */
[----:B------:R-:W-:Y:S01]  /*7b40*/  LOP3.LUT R244, R237, 0xffff, RZ, 0xc0, !PT ;  /* 0x0000ffffedf47812 */ /* 0x000fe200078ec0ff */
[--C-:B------:R-:W-:Y:S01]  /*7b50*/  FFMA.FTZ R237, R42, c[0x0][0x23c], -R151.reuse ;  /* 0x00008f002aed7a23 */ /* 0x100fe20000010897 */
[----:B------:R-:W-:Y:S01]  /*7b60*/  @!P3 PRMT R147, R139, 0x5410, RZ ;  /* 0x000054108b93b816 */ /* 0x000fe200000000ff */
[----:B------:R-:W-:Y:S01]  /*7b70*/  MUFU.EX2 R235, R235 ;  /* 0x000000eb00eb7308 */ /* 0x000fe20000000800 */
[----:B------:R-:W-:Y:S01]  /*7b80*/  ISETP.GE.U32.AND P3, PT, R217, R244, PT ;  /* 0x000000f4d900720c */ /* 0x000fe20003f66070 */
[----:B------:R-:W-:-:S02]  /*7b90*/  FFMA.FTZ R217, R36, c[0x0][0x23c], -R151 ;  /* 0x00008f0024d97a23 */ /* 0x000fc40000010897 */
[----:B------:R-:W-:Y:S01]  /*7ba0*/  FFMA.FTZ R244, R44, c[0x0][0x23c], -R151 ;  /* 0x00008f002cf47a23 */ /* 0x000fe20000010897 */
[----:B------:R-:W-:Y:S01]  /*7bb0*/  ULOP3.LUT UR7, UR7, UR19, URZ, 0x3c, !UPT ;  /* 0x0000001307077292 */ /* 0x000fe2000f8e3c3f */
[--C-:B------:R-:W-:Y:S01]  /*7bc0*/  FFMA.FTZ R128, R88, c[0x0][0x23c], -R107.reuse ;  /* 0x00008f0058807a23 */ /* 0x100fe2000001086b */
[----:B------:R1:W-:Y:S01]  /*7bd0*/  STL [R1+0xa0], R217 ;  /* 0x0000a0d901007387 */ /* 0x0003e20000100800 */
[----:B------:R2:W-:Y:S01]  /*7be0*/  MUFU.EX2 R139, R231 ;  /* 0x000000e7008b7308 */ /* 0x0005e20000000800 */
[--C-:B------:R-:W-:Y:S02]  /*7bf0*/  FFMA.FTZ R169, R38, c[0x0][0x23c], -R107.reuse ;  /* 0x00008f0026a97a23 */ /* 0x100fe4000001086b */
[----:B------:R3:W-:Y:S01]  /*7c00*/  STL [R1+0x9c], R98 ;  /* 0x00009c6201007387 */ /* 0x0007e20000100800 */
[----:B------:R-:W-:-:S04]  /*7c10*/  FFMA.FTZ R149, R34, c[0x0][0x23c], -R107 ;  /* 0x00008f0022957a23 */ /* 0x000fc8000001086b */
[----:B------:R-:W-:Y:S01]  /*7c20*/  MUFU.EX2 R234, R234 ;  /* 0x000000ea00ea7308 */ /* 0x000fe20000000800 */
[----:B------:R4:W-:Y:S07]  /*7c30*/  STL [R1+0x98], R5 ;  /* 0x0000980501007387 */ /* 0x0009ee0000100800 */
[----:B------:R-:W-:Y:S01]  /*7c40*/  MUFU.EX2 R233, R233 ;  /* 0x000000e900e97308 */ /* 0x000fe20000000800 */
[----:B--2---:R-:W-:-:S07]  /*7c50*/  FFMA.FTZ R231, R32, c[0x0][0x23c], -R151 ;  /* 0x00008f0020e77a23 */ /* 0x004fce0000010897 */
[----:B------:R-:W-:Y:S01]  /*7c60*/  MUFU.EX2 R232, R232 ;  /* 0x000000e800e87308 */ /* 0x000fe20000000800 */
[----:B-1----:R-:W-:-:S07]  /*7c70*/  FFMA.FTZ R217, R16, c[0x0][0x23c], -R151 ;  /* 0x00008f0010d97a23 */ /* 0x002fce0000010897 */
[----:B------:R-:W-:Y:S01]  /*7c80*/  MUFU.EX2 R224, R224 ;  /* 0x000000e000e07308 */ /* 0x000fe20000000800 */
[--C-:B---3--:R-:W-:Y:S02]  /*7c90*/  FFMA.FTZ R98, R18, c[0x0][0x23c], -R151.reuse ;  /* 0x00008f0012627a23 */ /* 0x108fe40000010897 */
[----:B----4-:R-:W-:Y:S01]  /*7ca0*/  FFMA.FTZ R5, R14, c[0x0][0x23c], -R151 ;  /* 0x00008f000e057a23 */ /* 0x010fe20000010897 */
[----:B------:R-:W-:Y:S01]  /*7cb0*/  UIADD3 UR6, UR6, 0x3, URZ ;  /* 0x0000000306067890 */ /* 0x000fe2000fffe03f */
[--C-:B------:R-:W-:Y:S01]  /*7cc0*/  FFMA.FTZ R104, R30, c[0x0][0x23c], -R107.reuse ;  /* 0x00008f001e687a23 */ /* 0x100fe2000001086b */
[----:B------:R1:W-:Y:S01]  /*7cd0*/  STL [R1+0x94], R98 ;  /* 0x0000946201007387 */ /* 0x0003e20000100800 */
[----:B------:R-:W-:-:S03]  /*7ce0*/  FFMA.FTZ R107, R22, c[0x0][0x23c], -R107 ;  /* 0x00008f00166b7a23 */ /* 0x000fc6000001086b */
[----:B------:R2:W-:Y:S04]  /*7cf0*/  STL [R1+0x90], R217 ;  /* 0x000090d901007387 */ /* 0x0005e80000100800 */
[----:B------:R3:W-:Y:S01]  /*7d00*/  STL [R1+0x84], R5 ;  /* 0x0000840501007387 */ /* 0x0007e20000100800 */
[----:B-1----:R-:W1:Y:S01]  /*7d10*/  MUFU.EX2 R98, R145 ;  /* 0x0000009100627308 */ /* 0x002e620000000800 */
[--C-:B--2---:R-:W-:Y:S02]  /*7d20*/  FFMA.FTZ R217, R12, c[0x0][0x23c], -R151.reuse ;  /* 0x00008f000cd97a23 */ /* 0x104fe40000010897 */
[----:B---3--:R-:W-:-:S03]  /*7d30*/  FFMA.FTZ R5, R10, c[0x0][0x23c], -R151 ;  /* 0x00008f000a057a23 */ /* 0x008fc60000010897 */
[----:B------:R2:W-:Y:S01]  /*7d40*/  STL [R1+0x80], R217 ;  /* 0x000080d901007387 */ /* 0x0005e20000100800 */
[----:B-1----:R-:W-:-:S04]  /*7d50*/  F2FP.PACK_AB R145, R98, R99 ;  /* 0x000000636291723e */ /* 0x002fc800000000ff */
[----:B------:R-:W-:Y:S01]  /*7d60*/  PRMT R4, R145, 0x7632, R4 ;  /* 0x0000763291047816 */ /* 0x000fe20000000004 */
[----:B--2---:R-:W-:Y:S01]  /*7d70*/  FFMA.FTZ R217, R8, c[0x0][0x23c], -R151 ;  /* 0x00008f0008d97a23 */ /* 0x004fe20000010897 */
[----:B------:R-:W-:-:S04]  /*7d80*/  F2FP.PACK_AB R151, R218, R139 ;  /* 0x0000008bda97723e */ /* 0x000fc800000000ff */
[----:B------:R1:W-:Y:S01]  /*7d90*/  STL [R1+0x50], R217 ;  /* 0x000050d901007387 */ /* 0x0003e20000100800 */
[----:B------:R-:W-:Y:S02]  /*7da0*/  @!P6 HADD2 R138, -R151.H0_H0, -RZ.H0_H0 ;  /* 0xa00000ff978ae230 */ /* 0x000fe40000000900 */
[----:B------:R-:W-:Y:S01]  /*7db0*/  @!P3 HADD2 R137, -R4.H0_H0, -RZ.H0_H0 ;  /* 0xa00000ff0489b230 */ /* 0x000fe20000000900 */
[----:B-1----:R-:W-:Y:S02]  /*7dc0*/  FADD.FTZ R217, R219, R43 ;  /* 0x0000002bdbd97221 */ /* 0x002fe40000010000 */
[--C-:B------:R-:W-:Y:S01]  /*7dd0*/  FADD.FTZ R219, R139, R146.reuse ;  /* 0x000000928bdb7221 */ /* 0x100fe20000010000 */
[----:B------:R-:W-:Y:S01]  /*7de0*/  PRMT R146, R151, 0x7632, R146 ;  /* 0x0000763297927816 */ /* 0x000fe20000000092 */
[----:B------:R-:W-:Y:S01]  /*7df0*/  @!P4 HADD2 R184, -R145.H0_H0, -RZ.H0_H0 ;  /* 0xa00000ff91b8c230 */ /* 0x000fe20000000900 */
[----:B------:R1:W2:Y:S01]  /*7e00*/  LDL.LU R43, [R1+0x2f8] ;  /* 0x0002f800012b7983 */ /* 0x0002a20000300800 */
[----:B------:R-:W-:Y:S01]  /*7e10*/  FADD.FTZ R101, R101, R217 ;  /* 0x000000d965657221 */ /* 0x000fe20000010000 */
[----:B------:R-:W-:Y:S01]  /*7e20*/  PRMT R139, R151, 0x5410, R146 ;  /* 0x00005410978b7816 */ /* 0x000fe20000000092 */
[----:B------:R-:W-:Y:S01]  /*7e30*/  @!P5 HADD2 R186, -R146.H0_H0, -RZ.H0_H0 ;  /* 0xa00000ff92bad230 */ /* 0x000fe20000000900 */
[----:B------:R-:W-:Y:S01]  /*7e40*/  @!P6 PRMT R151, R138, 0x5410, RZ ;  /* 0x000054108a97e816 */ /* 0x000fe200000000ff */
[----:B------:R-:W3:Y:S01]  /*7e50*/  LDC.U8 R217, c[0x0][0x2d8] ;  /* 0x0000b600ffd97b82 */ /* 0x000ee20000000000 */
[----:B------:R-:W-:-:S02]  /*7e60*/  PRMT R138, R145, 0x5410, R4 ;  /* 0x00005410918a7816 */ /* 0x000fc40000000004 */
[----:B------:R-:W-:Y:S02]  /*7e70*/  @!P3 PRMT R4, R137, 0x5410, RZ ;  /* 0x000054108904b816 */ /* 0x000fe400000000ff */
[----:B------:R-:W-:Y:S02]  /*7e80*/  F2FP.PACK_AB R137, R249, R252 ;  /* 0x000000fcf989723e */ /* 0x000fe400000000ff */
[----:B------:R-:W-:Y:S01]  /*7e90*/  @!P5 PRMT R146, R186, 0x5410, RZ ;  /* 0x00005410ba92d816 */ /* 0x000fe200000000ff */
[----:B------:R-:W-:Y:S01]  /*7ea0*/  FADD.FTZ R186, R100, R101 ;  /* 0x0000006564ba7221 */ /* 0x000fe20000010000 */
[C---:B------:R-:W-:Y:S02]  /*7eb0*/  PRMT R212, R137.reuse, 0x7610, R212 ;  /* 0x0000761089d47816 */ /* 0x040fe400000000d4 */
[----:B------:R-:W-:Y:S01]  /*7ec0*/  PRMT R171, R137, 0x7632, R171 ;  /* 0x0000763289ab7816 */ /* 0x000fe200000000ab */
[----:B------:R-:W-:Y:S01]  /*7ed0*/  FADD.FTZ R186, R99, R186 ;  /* 0x000000ba63ba7221 */ /* 0x000fe20000010000 */
[----:B------:R-:W-:Y:S01]  /*7ee0*/  @!P4 PRMT R145, R184, 0x5410, RZ ;  /* 0x00005410b891c816 */ /* 0x000fe200000000ff */
[----:B------:R-:W-:Y:S01]  /*7ef0*/  @!P2 HADD2 R180, -R212.H0_H0, -RZ.H0_H0 ;  /* 0xa00000ffd4b4a230 */ /* 0x000fe20000000900 */
[----:B------:R-:W-:Y:S01]  /*7f00*/  PRMT R137, R212, 0x5410, R171 ;  /* 0x00005410d4897816 */ /* 0x000fe200000000ab */
[----:B------:R-:W-:Y:S01]  /*7f10*/  @!P1 HADD2 R95, -R171.H0_H0, -RZ.H0_H0 ;  /* 0xa00000ffab5f9230 */ /* 0x000fe20000000900 */
[----:B------:R-:W-:-:S02]  /*7f20*/  FADD.FTZ R184, R218, R219 ;  /* 0x000000dbdab87221 */ /* 0x000fc40000010000 */
[----:B------:R-:W-:Y:S02]  /*7f30*/  @!P2 PRMT R212, R180, 0x5410, RZ ;  /* 0x00005410b4d4a816 */ /* 0x000fe400000000ff */
[----:B------:R-:W-:Y:S01]  /*7f40*/  LOP3.LUT R180, R135, UR10, RZ, 0x3c, !PT ;  /* 0x0000000a87b47c12 */ /* 0x000fe2000f8e3cff */
[----:B------:R-:W-:Y:S01]  /*7f50*/  FADD.FTZ R184, R252, R184 ;  /* 0x000000b8fcb87221 */ /* 0x000fe20000010000 */
[----:B------:R-:W-:Y:S01]  /*7f60*/  @!P1 PRMT R171, R95, 0x5410, RZ ;  /* 0x000054105fab9816 */ /* 0x000fe200000000ff */
[----:B------:R-:W-:Y:S02]  /*7f70*/  FADD.FTZ R95, R98, R186 ;  /* 0x000000ba625f7221 */ /* 0x000fe40000010000 */
[----:B------:R-:W-:-:S04]  /*7f80*/  IMAD.WIDE.U32 R98, R180, -0x326172a9, RZ ;  /* 0xcd9e8d57b4627825 */ /* 0x000fc800078e00ff */
[----:B------:R-:W-:Y:S01]  /*7f90*/  FADD.FTZ R249, R249, R184 ;  /* 0x000000b8f9f97221 */ /* 0x000fe20000010000 */
[----:B------:R-:W-:Y:S02]  /*7fa0*/  LOP3.LUT R180, R99, UR28, R154, 0x96, !PT ;  /* 0x0000001c63b47c12 */ /* 0x000fe4000f8e969a */
[----:B------:R-:W-:-:S03]  /*7fb0*/  LOP3.LUT R184, R103, UR26, R98, 0x96, !PT ;  /* 0x0000001a67b87c12 */ /* 0x000fc6000f8e9662 */
[----:B------:R-:W-:-:S04]  /*7fc0*/  IMAD.WIDE.U32 R100, R180, -0x2daee0ad, RZ ;  /* 0xd2511f53b4647825 */ /* 0x000fc800078e00ff */
[----:B------:R-:W-:Y:S01]  /*7fd0*/  IMAD.WIDE.U32 R218, R184, -0x2daee0ad, RZ ;  /* 0xd2511f53b8da7825 */ /* 0x000fe200078e00ff */
[----:B------:R-:W-:-:S05]  /*7fe0*/  LOP3.LUT R180, R101, UR25, R156, 0x96, !PT ;  /* 0x0000001965b47c12 */ /* 0x000fca000f8e969c */
[----:B------:R-:W-:-:S05]  /*7ff0*/  IMAD.WIDE.U32 R98, R180, -0x326172a9, RZ ;  /* 0xcd9e8d57b4627825 */ /* 0x000fca00078e00ff */
[----:B------:R4:W-:Y:S01]  /*8000*/  STL.64 [R1+0xb0], R98 ;  /* 0x0000b06201007387 */ /* 0x0009e20000100a00 */
[----:B------:R-:W-:-:S03]  /*8010*/  LOP3.LUT R184, R99, UR24, R102, 0x96, !PT ;  /* 0x0000001863b87c12 */ /* 0x000fc6000f8e9666 */
[----:B----4-:R-:W4:Y:S01]  /*8020*/  LDL.LU.64 R98, [R1+0x2f0] ;  /* 0x0002f00001627983 */ /* 0x010f220000300a00 */
[----:B------:R-:W-:Y:S01]  /*8030*/  LOP3.LUT R180, R219, UR23, R100, 0x96, !PT ;  /* 0x00000017dbb47c12 */ /* 0x000fe2000f8e9664 */
[----:B------:R-:W-:Y:S02]  /*8040*/  IMAD.WIDE.U32 R100, R184, -0x2daee0ad, RZ ;  /* 0xd2511f53b8647825 */ /* 0x000fe400078e00ff */
[----:B------:R1:W-:Y:S03]  /*8050*/  STL.64 [R1+0x2e8], R144 ;  /* 0x0002e89001007387 */ /* 0x0003e60000100a00 */
[----:B------:R-:W-:Y:S01]  /*8060*/  LOP3.LUT R184, R101, UR14, R218, 0x96, !PT ;  /* 0x0000000e65b87c12 */ /* 0x000fe2000f8e96da */
[----:B-1----:R-:W2:Y:S01]  /*8070*/  LDL.LU.64 R144, [R1+0xb0] ;  /* 0x0000b00001907983 */ /* 0x002ea20000300a00 */
[----:B------:R-:W-:-:S05]  /*8080*/  IMAD.WIDE.U32 R218, R180, -0x326172a9, RZ ;  /* 0xcd9e8d57b4da7825 */ /* 0x000fca00078e00ff */
[----:B------:R1:W-:Y:S01]  /*8090*/  STL.64 [R1], R218 ;  /* 0x000000da01007387 */ /* 0x0003e20000100a00 */
[----:B--2---:R-:W-:-:S03]  /*80a0*/  LOP3.LUT R180, R219, UR21, R144, 0x96, !PT ;  /* 0x00000015dbb47c12 */ /* 0x004fc6000f8e9690 */
[----:B------:R-:W2:Y:S02]  /*80b0*/  LDL.LU.64 R144, [R1+0x2e8] ;  /* 0x0002e80001907983 */ /* 0x000ea40000300a00 */
[----:B-1----:R-:W-:-:S05]  /*80c0*/  IMAD.WIDE.U32 R218, R180, -0x2daee0ad, RZ ;  /* 0xd2511f53b4da7825 */ /* 0x002fca00078e00ff */
[----:B------:R1:W-:Y:S01]  /*80d0*/  STL.64 [R1+0xb0], R218 ;  /* 0x0000b0da01007387 */ /* 0x0003e20000100a00 */
[----:B------:R-:W-:-:S03]  /*80e0*/  LOP3.LUT R180, R219, UR5, R100, 0x96, !PT ;  /* 0x00000005dbb47c12 */ /* 0x000fc6000f8e9664 */
[----:B------:R-:W2:Y:S04]  /*80f0*/  LDL.LU.64 R100, [R1+0x2e0] ;  /* 0x0002e00001647983 */ /* 0x000ea80000300a00 */
[----:B-1----:R-:W2:Y:S04]  /*8100*/  LDL.LU.64 R218, [R1+0x2d8] ;  /* 0x0002d80001da7983 */ /* 0x002ea80000300a00 */
[----:B------:R1:W-:Y:S04]  /*8110*/  STL.64 [R1+0x2d0], R142 ;  /* 0x0002d08e01007387 */ /* 0x0003e80000100a00 */
[----:B-1----:R-:W2:Y:S04]  /*8120*/  LDL.LU.64 R142, [R1] ;  /* 0x00000000018e7983 */ /* 0x002ea80000300a00 */
[----:B------:R1:W-:Y:S04]  /*8130*/  STL.64 [R1+0x2c8], R140 ;  /* 0x0002c88c01007387 */ /* 0x0003e80000100a00 */
[----:B-1----:R-:W4:Y:S04]  /*8140*/  LDL.LU.64 R140, [R1+0xb0] ;  /* 0x0000b000018c7983 */ /* 0x002f280000300a00 */
[----:B------:R1:W-:Y:S02]  /*8150*/  STL.64 [R1+0x2c0], R138 ;  /* 0x0002c08a01007387 */ /* 0x0003e40000100a00 */
[----:B-1----:R-:W-:-:S05]  /*8160*/  IMAD.WIDE.U32 R138, R184, -0x326172a9, RZ ;  /* 0xcd9e8d57b88a7825 */ /* 0x002fca00078e00ff */
[----:B--2---:R-:W-:Y:S01]  /*8170*/  LOP3.LUT R184, R139, UR13, R142, 0x96, !PT ;  /* 0x0000000d8bb87c12 */ /* 0x004fe2000f8e968e */
[----:B------:R-:W-:Y:S01]  /*8180*/  IMAD.WIDE.U32 R142, R180, -0x326172a9, RZ ;  /* 0xcd9e8d57b48e7825 */ /* 0x000fe200078e00ff */
[----:B------:R-:W1:Y:S04]  /*8190*/  MUFU.EX2 R139, R221 ;  /* 0x000000dd008b7308 */ /* 0x000e680000000800 */
[----:B------:R-:W-:-:S04]  /*81a0*/  LOP3.LUT R186, R143, UR30, R138, 0x96, !PT ;  /* 0x0000001e8fba7c12 */ /* 0x000fc8000f8e968a */
[C---:B------:R-:W-:Y:S02]  /*81b0*/  LOP3.LUT R252, R186.reuse, 0xffff, RZ, 0xc0, !PT ;  /* 0x0000ffffbafc7812 */ /* 0x040fe400078ec0ff */
[----:B------:R-:W-:Y:S02]  /*81c0*/  LOP3.LUT R180, R186, 0xff, RZ, 0xc0, !PT ;  /* 0x000000ffbab47812 */ /* 0x000fe400078ec0ff */
[----:B------:R-:W-:Y:S02]  /*81d0*/  SHF.R.U32.HI R252, RZ, 0x8, R252 ;  /* 0x00000008fffc7819 */ /* 0x000fe400000116fc */
[C---:B---3--:R-:W-:Y:S02]  /*81e0*/  ISETP.GE.U32.AND P3, PT, R217.reuse, R180, PT ;  /* 0x000000b4d900720c */ /* 0x048fe40003f66070 */
[----:B------:R-:W-:Y:S01]  /*81f0*/  LOP3.LUT R252, R252, 0xffff, RZ, 0xc0, !PT ;  /* 0x0000fffffcfc7812 */ /* 0x000fe200078ec0ff */
[----:B------:R-:W-:Y:S03]  /*8200*/  MUFU.EX2 R180, R246 ;  /* 0x000000f600b47308 */ /* 0x000fe60000000800 */
[----:B------:R-:W-:-:S02]  /*8210*/  ISETP.GE.U32.AND P4, PT, R217, R252, PT ;  /* 0x000000fcd900720c */ /* 0x000fc40003f86070 */
[--C-:B------:R-:W-:Y:S02]  /*8220*/  SHF.R.U32.HI R252, RZ, 0x10, R186.reuse ;  /* 0x00000010fffc7819 */ /* 0x100fe400000116ba */
[----:B------:R-:W-:Y:S01]  /*8230*/  SHF.R.U32.HI R186, RZ, 0x18, R186 ;  /* 0x00000018ffba7819 */ /* 0x000fe200000116ba */
[----:B------:R-:W2:Y:S01]  /*8240*/  MUFU.EX2 R246, R220 ;  /* 0x000000dc00f67308 */ /* 0x000ea20000000800 */
[----:B-1----:R-:W-:Y:S01]  /*8250*/  FADD.FTZ R138, R139, R95 ;  /* 0x0000005f8b8a7221 */ /* 0x002fe20000010000 */
[----:B------:R-:W-:Y:S02]  /*8260*/  LOP3.LUT R252, R252, 0xff, RZ, 0xc0, !PT ;  /* 0x000000fffcfc7812 */ /* 0x000fe400078ec0ff */
[C---:B------:R-:W-:Y:S02]  /*8270*/  ISETP.GE.U32.AND P6, PT, R217.reuse, R186, PT ;  /* 0x000000bad900720c */ /* 0x040fe40003fc6070 */
[----:B------:R-:W-:Y:S02]  /*8280*/  ISETP.GE.U32.AND P5, PT, R217, R252, PT ;  /* 0x000000fcd900720c */ /* 0x000fe40003fa6070 */
[----:B------:R1:W3:Y:S01]  /*8290*/  MUFU.EX2 R186, R245 ;  /* 0x000000f500ba7308 */ /* 0x0002e20000000800 */
[----:B------:R-:W-:-:S04]  /*82a0*/  LOP3.LUT R252, R142, 0xff, RZ, 0xc0, !PT ;  /* 0x000000ff8efc7812 */ /* 0x000fc800078ec0ff */
[----:B------:R-:W-:Y:S02]  /*82b0*/  ISETP.GE.U32.AND P2, PT, R217, R252, PT ;  /* 0x000000fcd900720c */ /* 0x000fe40003f46070 */
[--C-:B------:R-:W-:Y:S02]  /*82c0*/  SHF.R.U32.HI R252, RZ, 0x10, R142.reuse ;  /* 0x00000010fffc7819 */ /* 0x100fe4000001168e */
[----:B--2---:R-:W-:Y:S02]  /*82d0*/  F2FP.PACK_AB R95, R246, R139 ;  /* 0x0000008bf65f723e */ /* 0x004fe400000000ff */
[----:B------:R-:W-:Y:S02]  /*82e0*/  LOP3.LUT R220, R142, 0xffff, RZ, 0xc0, !PT ;  /* 0x0000ffff8edc7812 */ /* 0x000fe400078ec0ff */
[----:B------:R-:W-:Y:S02]  /*82f0*/  PRMT R215, R95, 0x7632, R215 ;  /* 0x000076325fd77816 */ /* 0x000fe400000000d7 */
[----:B-1----:R-:W-:-:S02]  /*8300*/  SHF.R.U32.HI R245, RZ, 0x18, R142 ;  /* 0x00000018fff57819 */ /* 0x002fc4000001168e */
[----:B------:R-:W-:Y:S01]  /*8310*/  PRMT R213, R95, 0x7610, R213 ;  /* 0x000076105fd57816 */ /* 0x000fe200000000d5 */
[----:B------:R-:W-:Y:S01]  /*8320*/  @!P4 HADD2 R94, -R215.H0_H0, -RZ.H0_H0 ;  /* 0xa00000ffd75ec230 */ /* 0x000fe20000000900 */
[----:B------:R-:W-:Y:S01]  /*8330*/  ISETP.GE.U32.AND P1, PT, R217, R245, PT ;  /* 0x000000f5d900720c */ /* 0x000fe20003f26070 */
[----:B------:R-:W-:Y:S01]  /*8340*/  FADD.FTZ R245, R180, R249 ;  /* 0x000000f9b4f57221 */ /* 0x000fe20000010000 */
[----:B---3--:R-:W-:Y:S01]  /*8350*/  F2FP.PACK_AB R180, R186, R180 ;  /* 0x000000b4bab4723e */ /* 0x008fe200000000ff */
[----:B------:R-:W2:Y:S01]  /*8360*/  LDL.LU.64 R142, [R1+0x2d0] ;  /* 0x0002d000018e7983 */ /* 0x000ea20000300a00 */
[----:B------:R-:W-:Y:S01]  /*8370*/  SHF.R.U32.HI R220, RZ, 0x8, R220 ;  /* 0x00000008ffdc7819 */ /* 0x000fe200000116dc */
[----:B------:R-:W-:Y:S01]  /*8380*/  FADD.FTZ R249, R246, R138 ;  /* 0x0000008af6f97221 */ /* 0x000fe20000010000 */
[----:B------:R-:W-:Y:S01]  /*8390*/  PRMT R219, R180, 0x7632, R219 ;  /* 0x00007632b4db7816 */ /* 0x000fe200000000db */
[----:B------:R-:W-:Y:S01]  /*83a0*/  IMAD.WIDE.U32 R138, R184, -0x2daee0ad, RZ ;  /* 0xd2511f53b88a7825 */ /* 0x000fe200078e00ff */
[----:B------:R-:W-:Y:S01]  /*83b0*/  PRMT R95, R213, 0x5410, R215 ;  /* 0x00005410d55f7816 */ /* 0x000fe200000000d7 */
[----:B------:R-:W-:Y:S01]  /*83c0*/  @!P3 HADD2 R182, -R213.H0_H0, -RZ.H0_H0 ;  /* 0xa00000ffd5b6b230 */ /* 0x000fe20000000900 */
[----:B------:R-:W-:Y:S01]  /*83d0*/  @!P4 PRMT R215, R94, 0x5410, RZ ;  /* 0x000054105ed7c816 */ /* 0x000fe200000000ff */
[----:B------:R-:W-:Y:S01]  /*83e0*/  @!P6 HADD2 R136, -R219.H0_H0, -RZ.H0_H0 ;  /* 0xa00000ffdb88e230 */ /* 0x000fe20000000900 */
[----:B------:R-:W-:Y:S01]  /*83f0*/  LOP3.LUT R94, R220, 0xffff, RZ, 0xc0, !PT ;  /* 0x0000ffffdc5e7812 */ /* 0x000fe200078ec0ff */
[----:B------:R-:W-:Y:S01]  /*8400*/  FADD.FTZ R245, R186, R245 ;  /* 0x000000f5baf57221 */ /* 0x000fe20000010000 */
[----:B------:R-:W-:-:S02]  /*8410*/  PRMT R218, R180, 0x7610, R218 ;  /* 0x00007610b4da7816 */ /* 0x000fc400000000da */
[----:B------:R-:W-:Y:S02]  /*8420*/  LOP3.LUT R252, R252, 0xff, RZ, 0xc0, !PT ;  /* 0x000000fffcfc7812 */ /* 0x000fe400078ec0ff */
[C---:B------:R-:W-:Y:S02]  /*8430*/  ISETP.GE.U32.AND P4, PT, R217.reuse, R94, PT ;  /* 0x0000005ed900720c */ /* 0x040fe40003f86070 */
[----:B------:R-:W-:Y:S01]  /*8440*/  PRMT R94, R218, 0x5410, R219 ;  /* 0x00005410da5e7816 */ /* 0x000fe200000000db */
[----:B------:R-:W1:Y:S01]  /*8450*/  MUFU.EX2 R180, R250 ;  /* 0x000000fa00b47308 */ /* 0x000e620000000800 */
[----:B------:R-:W-:Y:S02]  /*8460*/  @!P6 PRMT R219, R136, 0x5410, RZ ;  /* 0x0000541088dbe816 */ /* 0x000fe400000000ff */
[----:B------:R-:W-:Y:S02]  /*8470*/  ISETP.GE.U32.AND P6, PT, R217, R252, PT ;  /* 0x000000fcd900720c */ /* 0x000fe40003fc6070 */
[----:B----4-:R-:W-:Y:S01]  /*8480*/  LOP3.LUT R186, R139, UR29, R140, 0x96, !PT ;  /* 0x0000001d8bba7c12 */ /* 0x010fe2000f8e968c */
[----:B------:R-:W-:Y:S01]  /*8490*/  @!P5 HADD2 R174, -R218.H0_H0, -RZ.H0_H0 ;  /* 0xa00000ffdaaed230 */ /* 0x000fe20000000900 */
[----:B------:R-:W-:Y:S01]  /*84a0*/  FADD.FTZ R245, R242, R245 ;  /* 0x000000f5f2f57221 */ /* 0x000fe20000010000 */
[----:B------:R-:W3:Y:S01]  /*84b0*/  MUFU.EX2 R252, R241 ;  /* 0x000000f100fc7308 */ /* 0x000ee20000000800 */
[----:B------:R-:W-:Y:S01]  /*84c0*/  SHF.R.U32.HI R136, RZ, 0x10, R186 ;  /* 0x00000010ff887819 */ /* 0x000fe200000116ba */
[----:B------:R-:W4:Y:S01]  /*84d0*/  LDL.LU.64 R140, [R1+0x2c8] ;  /* 0x0002c800018c7983 */ /* 0x000f220000300a00 */
[----:B------:R-:W-:-:S02]  /*84e0*/  @!P5 PRMT R218, R174, 0x5410, RZ ;  /* 0x00005410aedad816 */ /* 0x000fc400000000ff */
[----:B------:R-:W-:Y:S02]  /*84f0*/  SHF.R.U32.HI R246, RZ, 0x18, R138 ;  /* 0x00000018fff67819 */ /* 0x000fe4000001168a */
[----:B------:R-:W-:Y:S02]  /*8500*/  LOP3.LUT R184, R138, 0xff, RZ, 0xc0, !PT ;  /* 0x000000ff8ab87812 */ /* 0x000fe400078ec0ff */
[----:B-1----:R-:W-:Y:S02]  /*8510*/  F2FP.PACK_AB R250, R180, R251 ;  /* 0x000000fbb4fa723e */ /* 0x002fe400000000ff */
[----:B------:R-:W-:Y:S02]  /*8520*/  LOP3.LUT R136, R136, 0xff, RZ, 0xc0, !PT ;  /* 0x000000ff88887812 */ /* 0x000fe400078ec0ff */
[----:B------:R-:W-:Y:S01]  /*8530*/  @!P3 PRMT R213, R182, 0x5410, RZ ;  /* 0x00005410b6d5b816 */ /* 0x000fe200000000ff */
[C---:B---3--:R-:W-:Y:S01]  /*8540*/  FADD.FTZ R174, R252.reuse, R245 ;  /* 0x000000f5fcae7221 */ /* 0x048fe20000010000 */
[----:B------:R-:W-:Y:S01]  /*8550*/  F2FP.PACK_AB R252, R252, R242 ;  /* 0x000000f2fcfc723e */ /* 0x000fe200000000ff */
[--C-:B------:R-:W-:Y:S01]  /*8560*/  FADD.FTZ R241, R251, R249.reuse ;  /* 0x000000f9fbf17221 */ /* 0x100fe20000010000 */
[----:B------:R-:W-:Y:S01]  /*8570*/  PRMT R249, R250, 0x7632, R249 ;  /* 0x00007632faf97816 */ /* 0x000fe200000000f9 */
[----:B------:R-:W-:Y:S01]  /*8580*/  @!P2 HADD2 R172, -R250.H0_H0, -RZ.H0_H0 ;  /* 0xa00000fffaaca230 */ /* 0x000fe20000000900 */
[----:B------:R-:W-:-:S02]  /*8590*/  PRMT R251, R252, 0x7632, R251 ;  /* 0x00007632fcfb7816 */ /* 0x000fc400000000fb */
[----:B------:R-:W-:Y:S01]  /*85a0*/  ISETP.GE.U32.AND P5, PT, R217, R136, PT ;  /* 0x00000088d900720c */ /* 0x000fe20003fa6070 */
[----:B------:R-:W-:Y:S01]  /*85b0*/  @!P4 HADD2 R133, -R249.H0_H0, -RZ.H0_H0 ;  /* 0xa00000fff985c230 */ /* 0x000fe20000000900 */
[----:B------:R-:W-:Y:S01]  /*85c0*/  PRMT R136, R250, 0x5410, R249 ;  /* 0x00005410fa887816 */ /* 0x000fe200000000f9 */
[----:B------:R-:W-:Y:S01]  /*85d0*/  @!P1 HADD2 R163, -R251.H0_H0, -RZ.H0_H0 ;  /* 0xa00000fffba39230 */ /* 0x000fe20000000900 */
[----:B------:R-:W-:Y:S02]  /*85e0*/  @!P2 PRMT R250, R172, 0x5410, RZ ;  /* 0x00005410acfaa816 */ /* 0x000fe400000000ff */
[----:B------:R-:W-:Y:S02]  /*85f0*/  LOP3.LUT R172, R186, 0xff, RZ, 0xc0, !PT ;  /* 0x000000ffbaac7812 */ /* 0x000fe400078ec0ff */
[----:B------:R-:W-:Y:S02]  /*8600*/  @!P4 PRMT R249, R133, 0x5410, RZ ;  /* 0x0000541085f9c816 */ /* 0x000fe400000000ff */
[----:B------:R-:W-:-:S02]  /*8610*/  PRMT R133, R252, 0x5410, R251 ;  /* 0x00005410fc857816 */ /* 0x000fc400000000fb */
[----:B------:R-:W-:Y:S02]  /*8620*/  ISETP.GE.U32.AND P2, PT, R217, R172, PT ;  /* 0x000000acd900720c */ /* 0x000fe40003f46070 */
[----:B------:R-:W-:Y:S01]  /*8630*/  @!P1 PRMT R251, R163, 0x5410, RZ ;  /* 0x00005410a3fb9816 */ /* 0x000fe200000000ff */
[----:B------:R-:W-:Y:S01]  /*8640*/  MUFU.EX2 R172, R7 ;  /* 0x0000000700ac7308 */ /* 0x000fe20000000800 */
[----:B------:R-:W-:Y:S02]  /*8650*/  ISETP.GE.U32.AND P3, PT, R217, R184, PT ;  /* 0x000000b8d900720c */ /* 0x000fe40003f66070 */
[----:B------:R-:W-:-:S05]  /*8660*/  SHF.R.U32.HI R182, RZ, 0x10, R138 ;  /* 0x00000010ffb67819 */ /* 0x000fca000001168a */
[----:B------:R-:W1:Y:S01]  /*8670*/  MUFU.EX2 R163, R6 ;  /* 0x0000000600a37308 */ /* 0x000e620000000800 */
[----:B------:R-:W-:Y:S02]  /*8680*/  SHF.R.U32.HI R242, RZ, 0x18, R186 ;  /* 0x00000018fff27819 */ /* 0x000fe400000116ba */
[----:B------:R-:W-:Y:S02]  /*8690*/  ISETP.GE.U32.AND P1, PT, R217, R246, PT ;  /* 0x000000f6d900720c */ /* 0x000fe40003f26070 */
[----:B------:R-:W-:Y:S01]  /*86a0*/  LOP3.LUT R186, R186, 0xffff, RZ, 0xc0, !PT ;  /* 0x0000ffffbaba7812 */ /* 0x000fe200078ec0ff */
[----:B------:R-:W-:Y:S01]  /*86b0*/  @!P6 HADD2 R93, -R252.H0_H0, -RZ.H0_H0 ;  /* 0xa00000fffc5de230 */ /* 0x000fe20000000900 */
[----:B------:R-:W-:Y:S01]  /*86c0*/  FADD.FTZ R241, R180, R241 ;  /* 0x000000f1b4f17221 */ /* 0x000fe20000010000 */
[----:B------:R-:W-:Y:S02]  /*86d0*/  LOP3.LUT R184, R138, 0xffff, RZ, 0xc0, !PT ;  /* 0x0000ffff8ab87812 */ /* 0x000fe400078ec0ff */
[----:B------:R-:W-:-:S02]  /*86e0*/  SHF.R.U32.HI R186, RZ, 0x8, R186 ;  /* 0x00000008ffba7819 */ /* 0x000fc400000116ba */
[----:B-1----:R-:W-:Y:S02]  /*86f0*/  F2FP.PACK_AB R246, R163, R172 ;  /* 0x000000aca3f6723e */ /* 0x002fe400000000ff */
[----:B------:R-:W-:Y:S01]  /*8700*/  @!P6 PRMT R252, R93, 0x5410, RZ ;  /* 0x000054105dfce816 */ /* 0x000fe200000000ff */
[----:B------:R1:W3:Y:S01]  /*8710*/  MUFU.EX2 R180, R248 ;  /* 0x000000f800b47308 */ /* 0x0002e20000000800 */
[----:B------:R-:W-:Y:S01]  /*8720*/  PRMT R245, R246, 0x7632, R245 ;  /* 0x00007632f6f57816 */ /* 0x000fe200000000f5 */
[----:B------:R-:W-:Y:S01]  /*8730*/  @!P2 HADD2 R162, -R246.H0_H0, -RZ.H0_H0 ;  /* 0xa00000fff6a2a230 */ /* 0x000fe20000000900 */
[----:B------:R-:W-:Y:S01]  /*8740*/  LOP3.LUT R186, R186, 0xffff, RZ, 0xc0, !PT ;  /* 0x0000ffffbaba7812 */ /* 0x000fe200078ec0ff */
[----:B------:R-:W-:Y:S01]  /*8750*/  FADD.FTZ R174, R240, R174 ;  /* 0x000000aef0ae7221 */ /* 0x000fe20000010000 */
[----:B------:R-:W-:Y:S01]  /*8760*/  PRMT R93, R246, 0x5410, R245 ;  /* 0x00005410f65d7816 */ /* 0x000fe200000000f5 */
[----:B------:R-:W2:Y:S01]  /*8770*/  LDL.LU.64 R138, [R1+0x2c0] ;  /* 0x0002c000018a7983 */ /* 0x000ea20000300a00 */
[----:B------:R-:W-:Y:S01]  /*8780*/  @!P2 PRMT R246, R162, 0x5410, RZ ;  /* 0x00005410a2f6a816 */ /* 0x000fe200000000ff */
[----:B------:R-:W-:Y:S01]  /*8790*/  FADD.FTZ R172, R172, R241 ;  /* 0x000000f1acac7221 */ /* 0x000fe20000010000 */
[----:B------:R3:W3:Y:S01]  /*87a0*/  MUFU.EX2 R162, R247 ;  /* 0x000000f700a27308 */ /* 0x0006e20000000800 */
[----:B------:R-:W-:-:S02]  /*87b0*/  ISETP.GE.U32.AND P6, PT, R217, R186, PT ;  /* 0x000000bad900720c */ /* 0x000fc40003fc6070 */
[----:B------:R-:W-:Y:S01]  /*87c0*/  ISETP.GE.U32.AND P4, PT, R217, R242, PT ;  /* 0x000000f2d900720c */ /* 0x000fe20003f86070 */
[----:B------:R-:W-:Y:S01]  /*87d0*/  FADD.FTZ R163, R163, R172 ;  /* 0x000000aca3a37221 */ /* 0x000fe20000010000 */
[----:B------:R-:W-:Y:S02]  /*87e0*/  SHF.R.U32.HI R184, RZ, 0x8, R184 ;  /* 0x00000008ffb87819 */ /* 0x000fe400000116b8 */
[----:B-1----:R-:W-:Y:S01]  /*87f0*/  F2FP.PACK_AB R248, R238, R240 ;  /* 0x000000f0eef8723e */ /* 0x002fe200000000ff */
[----:B---3--:R-:W-:Y:S01]  /*8800*/  FADD.FTZ R163, R180, R163 ;  /* 0x000000a3b4a37221 */ /* 0x008fe20000010000 */
[----:B------:R-:W-:Y:S02]  /*8810*/  LOP3.LUT R184, R184, 0xffff, RZ, 0xc0, !PT ;  /* 0x0000ffffb8b87812 */ /* 0x000fe400078ec0ff */
[----:B------:R-:W-:Y:S01]  /*8820*/  LOP3.LUT R182, R182, 0xff, RZ, 0xc0, !PT ;  /* 0x000000ffb6b67812 */ /* 0x000fe200078ec0ff */
[----:B------:R-:W-:Y:S01]  /*8830*/  @!P5 HADD2 R161, -R248.H0_H0, -RZ.H0_H0 ;  /* 0xa00000fff8a1d230 */ /* 0x000fe20000000900 */
[----:B------:R-:W-:Y:S01]  /*8840*/  ISETP.GE.U32.AND P2, PT, R217, R184, PT ;  /* 0x000000b8d900720c */ /* 0x000fe20003f46070 */
[----:B------:R-:W-:Y:S01]  /*8850*/  @!P6 HADD2 R92, -R245.H0_H0, -RZ.H0_H0 ;  /* 0xa00000fff55ce230 */ /* 0x000fe20000000900 */
[----:B------:R-:W-:-:S02]  /*8860*/  F2FP.PACK_AB R240, R233, R234 ;  /* 0x000000eae9f0723e */ /* 0x000fc400000000ff */
[----:B------:R-:W-:Y:S02]  /*8870*/  PRMT R247, R248, 0x7632, R247 ;  /* 0x00007632f8f77816 */ /* 0x000fe400000000f7 */
[----:B------:R-:W-:Y:S02]  /*8880*/  F2FP.PACK_AB R242, R162, R180 ;  /* 0x000000b4a2f2723e */ /* 0x000fe400000000ff */
[----:B------:R-:W-:Y:S01]  /*8890*/  @!P6 PRMT R245, R92, 0x5410, RZ ;  /* 0x000054105cf5e816 */ /* 0x000fe200000000ff */
[----:B------:R-:W-:Y:S01]  /*88a0*/  @!P4 HADD2 R97, -R247.H0_H0, -RZ.H0_H0 ;  /* 0xa00000fff761c230 */ /* 0x000fe20000000900 */
[----:B------:R-:W-:Y:S01]  /*88b0*/  PRMT R92, R248, 0x5410, R247 ;  /* 0x00005410f85c7816 */ /* 0x000fe200000000f7 */
[----:B------:R-:W-:Y:S01]  /*88c0*/  @!P3 HADD2 R160, -R242.H0_H0, -RZ.H0_H0 ;  /* 0xa00000fff2a0b230 */ /* 0x000fe20000000900 */
[----:B------:R-:W-:Y:S01]  /*88d0*/  @!P5 PRMT R248, R161, 0x5410, RZ ;  /* 0x00005410a1f8d816 */ /* 0x000fe200000000ff */
[----:B------:R-:W-:Y:S01]  /*88e0*/  FADD.FTZ R161, R238, R174 ;  /* 0x000000aeeea17221 */ /* 0x000fe20000010000 */
[----:B------:R-:W-:Y:S01]  /*88f0*/  PRMT R241, R242, 0x7632, R241 ;  /* 0x00007632f2f17816 */ /* 0x000fe200000000f1 */
[----:B------:R1:W3:Y:S01]  /*8900*/  MUFU.EX2 R238, R244 ;  /* 0x000000f400ee7308 */ /* 0x0002e20000000800 */
[----:B------:R-:W-:-:S02]  /*8910*/  @!P4 PRMT R247, R97, 0x5410, RZ ;  /* 0x0000541061f7c816 */ /* 0x000fc400000000ff */
[----:B------:R-:W-:Y:S01]  /*8920*/  PRMT R97, R242, 0x5410, R241 ;  /* 0x00005410f2617816 */ /* 0x000fe200000000f1 */
[----:B------:R-:W-:Y:S01]  /*8930*/  @!P2 HADD2 R96, -R241.H0_H0, -RZ.H0_H0 ;  /* 0xa00000fff160a230 */ /* 0x000fe20000000900 */
[----:B------:R-:W-:Y:S02]  /*8940*/  @!P3 PRMT R242, R160, 0x5410, RZ ;  /* 0x00005410a0f2b816 */ /* 0x000fe400000000ff */
[----:B------:R-:W-:Y:S01]  /*8950*/  ISETP.GE.U32.AND P4, PT, R217, R182, PT ;  /* 0x000000b6d900720c */ /* 0x000fe20003f86070 */
[----:B------:R3:W3:Y:S01]  /*8960*/  MUFU.EX2 R160, R243 ;  /* 0x000000f300a07308 */ /* 0x0006e20000000800 */
[----:B------:R-:W-:Y:S02]  /*8970*/  @!P2 PRMT R241, R96, 0x5410, RZ ;  /* 0x0000541060f1a816 */ /* 0x000fe400000000ff */
[----:B-1----:R-:W-:Y:S01]  /*8980*/  F2FP.PACK_AB R244, R235, R236 ;  /* 0x000000ecebf4723e */ /* 0x002fe200000000ff */
[----:B------:R-:W-:-:S08]  /*8990*/  FADD.FTZ R236, R236, R161 ;  /* 0x000000a1ecec7221 */ /* 0x000fd00000010000 */
[----:B------:R-:W-:Y:S01]  /*89a0*/  @!P4 HADD2 R131, -R244.H0_H0, -RZ.H0_H0 ;  /* 0xa00000fff483c230 */ /* 0x000fe20000000900 */
[----:B------:R-:W-:Y:S01]  /*89b0*/  FADD.FTZ R235, R235, R236 ;  /* 0x000000ecebeb7221 */ /* 0x000fe20000010000 */
[----:B---3--:R-:W-:-:S04]  /*89c0*/  PRMT R243, R244, 0x7632, R243 ;  /* 0x00007632f4f37816 */ /* 0x008fc800000000f3 */
[----:B------:R-:W-:Y:S01]  /*89d0*/  PRMT R96, R244, 0x5410, R243 ;  /* 0x00005410f4607816 */ /* 0x000fe200000000f3 */
[----:B------:R-:W-:Y:S01]  /*89e0*/  @!P1 HADD2 R85, -R243.H0_H0, -RZ.H0_H0 ;  /* 0xa00000fff3559230 */ /* 0x000fe20000000900 */
[----:B------:R-:W-:Y:S01]  /*89f0*/  @!P4 PRMT R244, R131, 0x5410, RZ ;  /* 0x0000541083f4c816 */ /* 0x000fe200000000ff */
[----:B------:R-:W-:Y:S02]  /*8a00*/  FADD.FTZ R131, R162, R163 ;  /* 0x000000a3a2837221 */ /* 0x000fe40000010000 */
[----:B------:R-:W-:Y:S01]  /*8a10*/  FADD.FTZ R162, R234, R235 ;  /* 0x000000ebeaa27221 */ /* 0x000fe20000010000 */
[----:B------:R-:W-:Y:S01]  /*8a20*/  @!P1 PRMT R243, R85, 0x5410, RZ ;  /* 0x0000541055f39816 */ /* 0x000fe200000000ff */
[----:B------:R-:W-:Y:S01]  /*8a30*/  FADD.FTZ R131, R238, R131 ;  /* 0x00000083ee837221 */ /* 0x000fe20000010000 */
[----:B------:R-:W-:Y:S01]  /*8a40*/  LOP3.LUT R85, R135, UR7, RZ, 0x3c, !PT ;  /* 0x0000000787557c12 */ /* 0x000fe2000f8e3cff */
[----:B------:R-:W-:Y:S01]  /*8a50*/  FADD.FTZ R161, R233, R162 ;  /* 0x000000a2e9a17221 */ /* 0x000fe20000010000 */
[C---:B------:R-:W-:Y:S01]  /*8a60*/  F2FP.PACK_AB R238, R160.reuse, R238 ;  /* 0x000000eea0ee723e */ /* 0x040fe200000000ff */
[----:B------:R-:W-:-:S02]  /*8a70*/  FADD.FTZ R131, R160, R131 ;  /* 0x00000083a0837221 */ /* 0x000fc40000010000 */
[----:B------:R-:W-:-:S05]  /*8a80*/  IMAD.WIDE.U32 R220, R85, -0x326172a9, RZ ;  /* 0xcd9e8d5755dc7825 */ /* 0x000fca00078e00ff */
[----:B------:R-:W-:Y:S02]  /*8a90*/  LOP3.LUT R85, R221, UR28, R154, 0x96, !PT ;  /* 0x0000001cdd557c12 */ /* 0x000fe4000f8e969a */
[----:B------:R-:W-:-:S03]  /*8aa0*/  LOP3.LUT R160, R103, UR26, R220, 0x96, !PT ;  /* 0x0000001a67a07c12 */ /* 0x000fc6000f8e96dc */
[----:B------:R-:W-:-:S04]  /*8ab0*/  IMAD.WIDE.U32 R6, R85, -0x2daee0ad, RZ ;  /* 0xd2511f5355067825 */ /* 0x000fc800078e00ff */
[----:B------:R-:W-:Y:S01]  /*8ac0*/  IMAD.WIDE.U32 R234, R160, -0x2daee0ad, RZ ;  /* 0xd2511f53a0ea7825 */ /* 0x000fe200078e00ff */
[----:B------:R-:W-:-:S05]  /*8ad0*/  LOP3.LUT R85, R7, UR25, R156, 0x96, !PT ;  /* 0x0000001907557c12 */ /* 0x000fca000f8e969c */
[----:B------:R-:W-:Y:S01]  /*8ae0*/  IMAD.WIDE.U32 R162, R85, -0x326172a9, RZ ;  /* 0xcd9e8d5755a27825 */ /* 0x000fe200078e00ff */
[----:B------:R-:W-:-:S04]  /*8af0*/  LOP3.LUT R160, R235, UR23, R6, 0x96, !PT ;  /* 0x00000017eba07c12 */ /* 0x000fc8000f8e9606 */
[----:B------:R-:W-:Y:S02]  /*8b00*/  LOP3.LUT R85, R163, UR24, R102, 0x96, !PT ;  /* 0x00000018a3557c12 */ /* 0x000fe4000f8e9666 */
[----:B------:R-:W3:Y:S03]  /*8b10*/  LDL.LU.64 R102, [R1+0x2b8] ;  /* 0x0002b80001667983 */ /* 0x000ee60000300a00 */
[----:B------:R-:W-:-:S05]  /*8b20*/  IMAD.WIDE.U32 R6, R85, -0x2daee0ad, RZ ;  /* 0xd2511f5355067825 */ /* 0x000fca00078e00ff */
[----:B------:R-:W-:Y:S01]  /*8b30*/  LOP3.LUT R85, R7, UR14, R234, 0x96, !PT ;  /* 0x0000000e07557c12 */ /* 0x000fe2000f8e96ea */
[----:B------:R-:W-:-:S05]  /*8b40*/  IMAD.WIDE.U32 R234, R160, -0x326172a9, RZ ;  /* 0xcd9e8d57a0ea7825 */ /* 0x000fca00078e00ff */
[----:B------:R-:W-:-:S05]  /*8b50*/  LOP3.LUT R162, R235, UR21, R162, 0x96, !PT ;  /* 0x00000015eba27c12 */ /* 0x000fca000f8e96a2 */
[----:B------:R-:W-:-:S05]  /*8b60*/  IMAD.WIDE.U32 R162, R162, -0x2daee0ad, RZ ;  /* 0xd2511f53a2a27825 */ /* 0x000fca00078e00ff */
[----:B------:R-:W-:Y:S02]  /*8b70*/  LOP3.LUT R160, R163, UR5, R6, 0x96, !PT ;  /* 0x00000005a3a07c12 */ /* 0x000fe4000f8e9606 */
[----:B------:R-:W2:Y:S04]  /*8b80*/  LDL.LU.64 R6, [R1+0x2b0] ;  /* 0x0002b00001067983 */ /* 0x000ea80000300a00 */
[----:B------:R1:W-:Y:S04]  /*8b90*/  STL.64 [R1+0x2a8], R92 ;  /* 0x0002a85c01007387 */ /* 0x0003e80000100a00 */
[----:B-1----:R-:W2:Y:S01]  /*8ba0*/  LDL.LU.64 R92, [R1+0x88] ;  /* 0x00008800015c7983 */ /* 0x002ea20000300a00 */
[----:B------:R-:W-:Y:S03]  /*8bb0*/  MUFU.EX2 R237, R237 ;  /* 0x000000ed00ed7308 */ /* 0x000fe60000000800 */
[----:B------:R1:W-:Y:S04]  /*8bc0*/  STL.64 [R1+0x2a0], R250 ;  /* 0x0002a0fa01007387 */ /* 0x0003e80000100a00 */
[----:B------:R1:W-:Y:S01]  /*8bd0*/  STL.64 [R1+0x298], R248 ;  /* 0x000298f801007387 */ /* 0x0003e20000100a00 */
[----:B------:R-:W-:Y:S03]  /*8be0*/  MUFU.EX2 R233, R230 ;  /* 0x000000e600e97308 */ /* 0x000fe60000000800 */
[----:B------:R2:W-:Y:S04]  /*8bf0*/  STL.64 [R1+0x278], R246 ;  /* 0x000278f601007387 */ /* 0x0005e80000100a00 */
[----:B------:R-:W-:Y:S04]  /*8c00*/  STL.64 [R1+0x270], R244 ;  /* 0x000270f401007387 */ /* 0x000fe80000100a00 */
[----:B------:R2:W-:Y:S04]  /*8c10*/  STL.64 [R1+0x268], R242 ;  /* 0x000268f201007387 */ /* 0x0005e80000100a00 */
[----:B------:R-:W2:Y:S04]  /*8c20*/  LDL.LU R182, [R1+0xa4] ;  /* 0x0000a40001b67983 */ /* 0x000ea80000300800 */
[----:B------:R-:W2:Y:S01]  /*8c30*/  LDL.LU R186, [R1+0xa0] ;  /* 0x0000a00001ba7983 */ /* 0x000ea20000300800 */
[----:B-1----:R-:W-:-:S04]  /*8c40*/  IMAD.WIDE.U32 R250, R160, -0x326172a9, RZ ;  /* 0xcd9e8d57a0fa7825 */ /* 0x002fc800078e00ff */
[----:B------:R-:W-:-:S04]  /*8c50*/  IMAD.WIDE.U32 R248, R85, -0x326172a9, RZ ;  /* 0xcd9e8d5755f87825 */ /* 0x000fc800078e00ff */
[----:B------:R-:W-:Y:S01]  /*8c60*/  FADD.FTZ R180, R232, R161 ;  /* 0x000000a1e8b47221 */ /* 0x000fe20000010000 */
[----:B------:R-:W-:Y:S01]  /*8c70*/  LOP3.LUT R160, R251, UR30, R248, 0x96, !PT ;  /* 0x0000001efba07c12 */ /* 0x000fe2000f8e96f8 */
[----:B------:R-:W3:Y:S01]  /*8c80*/  LDL.LU R184, [R1+0x9c] ;  /* 0x00009c0001b87983 */ /* 0x000ee20000300800 */
[----:B------:R-:W-:Y:S02]  /*8c90*/  LOP3.LUT R85, R249, UR13, R234, 0x96, !PT ;  /* 0x0000000df9557c12 */ /* 0x000fe4000f8e96ea */
[C---:B------:R-:W-:Y:S01]  /*8ca0*/  LOP3.LUT R163, R160.reuse, 0xffff, RZ, 0xc0, !PT ;  /* 0x0000ffffa0a37812 */ /* 0x040fe200078ec0ff */
[----:B------:R-:W1:Y:S01]  /*8cb0*/  MUFU.EX2 R234, R239 ;  /* 0x000000ef00ea7308 */ /* 0x000e620000000800 */
[----:B------:R-:W-:Y:S02]  /*8cc0*/  LOP3.LUT R172, R160, 0xff, RZ, 0xc0, !PT ;  /* 0x000000ffa0ac7812 */ /* 0x000fe400078ec0ff */
[----:B------:R-:W-:Y:S02]  /*8cd0*/  SHF.R.U32.HI R163, RZ, 0x8, R163 ;  /* 0x00000008ffa37819 */ /* 0x000fe400000116a3 */
[----:B------:R-:W-:-:S02]  /*8ce0*/  ISETP.GE.U32.AND P4, PT, R217, R172, PT ;  /* 0x000000acd900720c */ /* 0x000fc40003f86070 */
[----:B------:R-:W-:Y:S02]  /*8cf0*/  LOP3.LUT R172, R163, 0xffff, RZ, 0xc0, !PT ;  /* 0x0000ffffa3ac7812 */ /* 0x000fe400078ec0ff */
[--C-:B------:R-:W-:Y:S02]  /*8d00*/  SHF.R.U32.HI R163, RZ, 0x10, R160.reuse ;  /* 0x00000010ffa37819 */ /* 0x100fe400000116a0 */
[----:B------:R-:W-:Y:S02]  /*8d10*/  SHF.R.U32.HI R160, RZ, 0x18, R160 ;  /* 0x00000018ffa07819 */ /* 0x000fe400000116a0 */
[C---:B------:R-:W-:Y:S02]  /*8d20*/  ISETP.GE.U32.AND P5, PT, R217.reuse, R172, PT ;  /* 0x000000acd900720c */ /* 0x040fe40003fa6070 */
[----:B------:R-:W-:Y:S02]  /*8d30*/  ISETP.GE.U32.AND P3, PT, R217, R160, PT ;  /* 0x000000a0d900720c */ /* 0x000fe40003f66070 */
[----:B------:R-:W-:-:S02]  /*8d40*/  LOP3.LUT R160, R250, 0xff, RZ, 0xc0, !PT ;  /* 0x000000fffaa07812 */ /* 0x000fc400078ec0ff */
[----:B------:R-:W-:Y:S02]  /*8d50*/  LOP3.LUT R172, R163, 0xff, RZ, 0xc0, !PT ;  /* 0x000000ffa3ac7812 */ /* 0x000fe400078ec0ff */
[C---:B------:R-:W-:Y:S02]  /*8d60*/  ISETP.GE.U32.AND P2, PT, R217.reuse, R160, PT ;  /* 0x000000a0d900720c */ /* 0x040fe40003f46070 */
[----:B------:R-:W-:Y:S02]  /*8d70*/  SHF.R.U32.HI R160, RZ, 0x18, R250 ;  /* 0x00000018ffa07819 */ /* 0x000fe400000116fa */
[C---:B------:R-:W-:Y:S02]  /*8d80*/  ISETP.GE.U32.AND P6, PT, R217.reuse, R172, PT ;  /* 0x000000acd900720c */ /* 0x040fe40003fc6070 */
[----:B------:R-:W-:Y:S01]  /*8d90*/  ISETP.GE.U32.AND P1, PT, R217, R160, PT ;  /* 0x000000a0d900720c */ /* 0x000fe20003f26070 */
[----:B-1----:R-:W-:Y:S01]  /*8da0*/  FADD.FTZ R160, R234, R131 ;  /* 0x00000083eaa07221 */ /* 0x002fe20000010000 */
[----:B------:R-:W-:Y:S01]  /*8db0*/  F2FP.PACK_AB R234, R237, R234 ;  /* 0x000000eaedea723e */ /* 0x000fe200000000ff */
[C---:B------:R-:W-:Y:S01]  /*8dc0*/  FADD.FTZ R163, R233.reuse, R180 ;  /* 0x000000b4e9a37221 */ /* 0x040fe20000010000 */
[----:B------:R-:W-:Y:S01]  /*8dd0*/  F2FP.PACK_AB R236, R233, R232 ;  /* 0x000000e8e9ec723e */ /* 0x000fe200000000ff */
[----:B------:R-:W-:Y:S01]  /*8de0*/  FADD.FTZ R160, R237, R160 ;  /* 0x000000a0eda07221 */ /* 0x000fe20000010000 */
[----:B------:R-:W-:Y:S01]  /*8df0*/  PRMT R237, R238, 0x7632, R237 ;  /* 0x00007632eeed7816 */ /* 0x000fe200000000ed */
[----:B------:R-:W-:Y:S01]  /*8e00*/  @!P4 HADD2 R127, -R238.H0_H0, -RZ.H0_H0 ;  /* 0xa00000ffee7fc230 */ /* 0x000fe20000000900 */
[----:B------:R-:W-:Y:S01]  /*8e10*/  IMAD.WIDE.U32 R232, R85, -0x2daee0ad, RZ ;  /* 0xd2511f5355e87825 */ /* 0x000fe200078e00ff */
[----:B------:R-:W-:-:S02]  /*8e20*/  PRMT R239, R240, 0x7632, R239 ;  /* 0x00007632f0ef7816 */ /* 0x000fc400000000ef */
[----:B------:R-:W-:Y:S01]  /*8e30*/  @!P5 HADD2 R84, -R237.H0_H0, -RZ.H0_H0 ;  /* 0xa00000ffed54d230 */ /* 0x000fe20000000900 */
[----:B------:R-:W-:Y:S01]  /*8e40*/  PRMT R85, R238, 0x5410, R237 ;  /* 0x00005410ee557816 */ /* 0x000fe200000000ed */
[----:B------:R-:W-:Y:S01]  /*8e50*/  @!P6 HADD2 R91, -R240.H0_H0, -RZ.H0_H0 ;  /* 0xa00000fff05be230 */ /* 0x000fe20000000900 */
[----:B------:R-:W-:Y:S01]  /*8e60*/  @!P4 PRMT R238, R127, 0x5410, RZ ;  /* 0x000054107feec816 */ /* 0x000fe200000000ff */
[----:B------:R-:W-:Y:S01]  /*8e70*/  @!P2 HADD2 R121, -R234.H0_H0, -RZ.H0_H0 ;  /* 0xa00000ffea79a230 */ /* 0x000fe20000000900 */
[----:B------:R-:W-:Y:S02]  /*8e80*/  LOP3.LUT R161, R233, UR29, R162, 0x96, !PT ;  /* 0x0000001de9a17c12 */ /* 0x000fe4000f8e96a2 */
[----:B------:R-:W-:Y:S02]  /*8e90*/  LOP3.LUT R127, R232, 0xffff, RZ, 0xc0, !PT ;  /* 0x0000ffffe87f7812 */ /* 0x000fe400078ec0ff */
[----:B------:R-:W-:Y:S02]  /*8ea0*/  PRMT R233, R234, 0x7632, R233 ;  /* 0x00007632eae97816 */ /* 0x000fe400000000e9 */
[----:B------:R-:W-:-:S02]  /*8eb0*/  @!P5 PRMT R237, R84, 0x5410, RZ ;  /* 0x0000541054edd816 */ /* 0x000fc400000000ff */
[----:B------:R-:W-:Y:S02]  /*8ec0*/  PRMT R84, R240, 0x5410, R239 ;  /* 0x00005410f0547816 */ /* 0x000fe400000000ef */
[----:B------:R-:W-:Y:S02]  /*8ed0*/  @!P6 PRMT R240, R91, 0x5410, RZ ;  /* 0x000054105bf0e816 */ /* 0x000fe400000000ff */
[----:B------:R-:W-:Y:S02]  /*8ee0*/  PRMT R91, R234, 0x5410, R233 ;  /* 0x00005410ea5b7816 */ /* 0x000fe400000000e9 */
[----:B------:R-:W-:Y:S02]  /*8ef0*/  @!P2 PRMT R234, R121, 0x5410, RZ ;  /* 0x0000541079eaa816 */ /* 0x000fe400000000ff */
[----:B------:R-:W-:Y:S02]  /*8f00*/  LOP3.LUT R174, R250, 0xffff, RZ, 0xc0, !PT ;  /* 0x0000fffffaae7812 */ /* 0x000fe400078ec0ff */
[----:B------:R-:W-:Y:S01]  /*8f10*/  SHF.R.U32.HI R172, RZ, 0x10, R250 ;  /* 0x00000010ffac7819 */ /* 0x000fe200000116fa */
[----:B--2---:R1:W-:Y:S02]  /*8f20*/  MUFU.EX2 R121, R186 ;  /* 0x000000ba00797308 */ /* 0x0043e40000000800 */
[----:B-1----:R-:W2:Y:S01]  /*8f30*/  LDL.LU R186, [R1+0x98] ;  /* 0x0000980001ba7983 */ /* 0x002ea20000300800 */
[----:B------:R-:W-:-:S02]  /*8f40*/  LOP3.LUT R162, R232, 0xff, RZ, 0xc0, !PT ;  /* 0x000000ffe8a27812 */ /* 0x000fc400078ec0ff */
[----:B------:R-:W-:Y:S02]  /*8f50*/  SHF.R.U32.HI R174, RZ, 0x8, R174 ;  /* 0x00000008ffae7819 */ /* 0x000fe400000116ae */
[----:B------:R-:W-:Y:S02]  /*8f60*/  ISETP.GE.U32.AND P4, PT, R217, R162, PT ;  /* 0x000000a2d900720c */ /* 0x000fe40003f86070 */
[--C-:B------:R-:W-:Y:S02]  /*8f70*/  SHF.R.U32.HI R131, RZ, 0x10, R232.reuse ;  /* 0x00000010ff837819 */ /* 0x100fe400000116e8 */
[----:B------:R-:W-:Y:S01]  /*8f80*/  SHF.R.U32.HI R162, RZ, 0x18, R232 ;  /* 0x00000018ffa27819 */ /* 0x000fe200000116e8 */
[----:B------:R-:W-:Y:S01]  /*8f90*/  @!P3 HADD2 R123, -R239.H0_H0, -RZ.H0_H0 ;  /* 0xa00000ffef7bb230 */ /* 0x000fe20000000900 */
[----:B------:R-:W1:Y:S01]  /*8fa0*/  MUFU.EX2 R232, R229 ;  /* 0x000000e500e87308 */ /* 0x000e620000000800 */
[----:B------:R-:W-:Y:S02]  /*8fb0*/  LOP3.LUT R174, R174, 0xffff, RZ, 0xc0, !PT ;  /* 0x0000ffffaeae7812 */ /* 0x000fe400078ec0ff */
[----:B------:R-:W-:-:S02]  /*8fc0*/  LOP3.LUT R172, R172, 0xff, RZ, 0xc0, !PT ;  /* 0x000000ffacac7812 */ /* 0x000fc400078ec0ff */
[----:B------:R-:W-:-:S03]  /*8fd0*/  ISETP.GE.U32.AND P5, PT, R217, R174, PT ;  /* 0x000000aed900720c */ /* 0x000fc60003fa6070 */
[----:B------:R-:W3:Y:S01]  /*8fe0*/  MUFU.EX2 R235, R228 ;  /* 0x000000e400eb7308 */ /* 0x000ee20000000800 */
[----:B------:R-:W-:Y:S02]  /*8ff0*/  @!P3 PRMT R239, R123, 0x5410, RZ ;  /* 0x000054107befb816 */ /* 0x000fe400000000ff */
[----:B------:R-:W-:Y:S02]  /*9000*/  SHF.R.U32.HI R123, RZ, 0x10, R161 ;  /* 0x00000010ff7b7819 */ /* 0x000fe400000116a1 */
[----:B------:R-:W-:Y:S02]  /*9010*/  ISETP.GE.U32.AND P3, PT, R217, R172, PT ;  /* 0x000000acd900720c */ /* 0x000fe40003f66070 */
[----:B------:R-:W-:-:S04]  /*9020*/  LOP3.LUT R172, R123, 0xff, RZ, 0xc0, !PT ;  /* 0x000000ff7bac7812 */ /* 0x000fc800078ec0ff */
[----:B------:R-:W-:Y:S01]  /*9030*/  ISETP.GE.U32.AND P6, PT, R217, R172, PT ;  /* 0x000000acd900720c */ /* 0x000fe20003fc6070 */
[----:B-1----:R-:W-:Y:S01]  /*9040*/  FADD.FTZ R172, R232, R163 ;  /* 0x000000a3e8ac7221 */ /* 0x002fe20000010000 */
[----:B------:R-:W-:-:S03]  /*9050*/  @!P5 HADD2 R90, -R233.H0_H0, -RZ.H0_H0 ;  /* 0xa00000ffe95ad230 */ /* 0x000fc60000000900 */
[C---:B---3--:R-:W-:Y:S01]  /*9060*/  FADD.FTZ R123, R235.reuse, R172 ;  /* 0x000000aceb7b7221 */ /* 0x048fe20000010000 */
[----:B------:R-:W-:Y:S02]  /*9070*/  F2FP.PACK_AB R232, R235, R232 ;  /* 0x000000e8ebe8723e */ /* 0x000fe400000000ff */
[----:B------:R-:W-:Y:S01]  /*9080*/  PRMT R235, R236, 0x7632, R235 ;  /* 0x00007632eceb7816 */ /* 0x000fe200000000eb */
[----:B------:R1:W3:Y:S01]  /*9090*/  MUFU.EX2 R230, R182 ;  /* 0x000000b600e67308 */ /* 0x0002e20000000800 */
[----:B------:R-:W-:Y:S02]  /*90a0*/  @!P5 PRMT R233, R90, 0x5410, RZ ;  /* 0x000054105ae9d816 */ /* 0x000fe400000000ff */
[C---:B------:R-:W-:Y:S02]  /*90b0*/  LOP3.LUT R172, R161.reuse, 0xff, RZ, 0xc0, !PT ;  /* 0x000000ffa1ac7812 */ /* 0x040fe400078ec0ff */
[----:B------:R-:W-:Y:S01]  /*90c0*/  SHF.R.U32.HI R90, RZ, 0x18, R161 ;  /* 0x00000018ff5a7819 */ /* 0x000fe200000116a1 */
[----:B------:R-:W-:Y:S01]  /*90d0*/  @!P1 HADD2 R119, -R235.H0_H0, -RZ.H0_H0 ;  /* 0xa00000ffeb779230 */ /* 0x000fe20000000900 */
[----:B------:R-:W-:-:S02]  /*90e0*/  LOP3.LUT R161, R161, 0xffff, RZ, 0xc0, !PT ;  /* 0x0000ffffa1a17812 */ /* 0x000fc400078ec0ff */
[----:B------:R-:W-:Y:S02]  /*90f0*/  ISETP.GE.U32.AND P5, PT, R217, R90, PT ;  /* 0x0000005ad900720c */ /* 0x000fe40003fa6070 */
[----:B------:R-:W-:Y:S01]  /*9100*/  SHF.R.U32.HI R161, RZ, 0x8, R161 ;  /* 0x00000008ffa17819 */ /* 0x000fe200000116a1 */
[----:B------:R-:W-:Y:S01]  /*9110*/  @!P3 HADD2 R83, -R236.H0_H0, -RZ.H0_H0 ;  /* 0xa00000ffec53b230 */ /* 0x000fe20000000900 */
[----:B------:R-:W-:Y:S02]  /*9120*/  PRMT R90, R236, 0x5410, R235 ;  /* 0x00005410ec5a7816 */ /* 0x000fe400000000eb */
[----:B------:R-:W-:Y:S01]  /*9130*/  @!P1 PRMT R235, R119, 0x5410, RZ ;  /* 0x0000541077eb9816 */ /* 0x000fe200000000ff */
[----:B------:R-:W-:Y:S01]  /*9140*/  @!P6 HADD2 R115, -R232.H0_H0, -RZ.H0_H0 ;  /* 0xa00000ffe873e230 */ /* 0x000fe20000000900 */
[C---:B------:R-:W-:Y:S01]  /*9150*/  ISETP.GE.U32.AND P2, PT, R217.reuse, R172, PT ;  /* 0x000000acd900720c */ /* 0x040fe20003f46070 */
[----:B------:R-:W-:Y:S01]  /*9160*/  IMAD.MOV.U32 R246, RZ, RZ, R92 ;  /* 0x000000fffff67224 */ /* 0x000fe200078e005c */
[----:B------:R-:W-:Y:S01]  /*9170*/  ISETP.GE.U32.AND P1, PT, R217, R162, PT ;  /* 0x000000a2d900720c */ /* 0x000fe20003f26070 */
[----:B-1----:R-:W4:Y:S01]  /*9180*/  LDL.LU R182, [R1+0x7c] ;  /* 0x00007c0001b67983 */ /* 0x002f220000300800 */
[----:B------:R-:W-:-:S02]  /*9190*/  LOP3.LUT R162, R161, 0xffff, RZ, 0xc0, !PT ;  /* 0x0000ffffa1a27812 */ /* 0x000fc400078ec0ff */
[----:B------:R-:W-:Y:S01]  /*91a0*/  @!P3 PRMT R236, R83, 0x5410, RZ ;  /* 0x0000541053ecb816 */ /* 0x000fe200000000ff */
[----:B---3--:R-:W-:Y:S01]  /*91b0*/  FADD.FTZ R160, R230, R160 ;  /* 0x000000a0e6a07221 */ /* 0x008fe20000010000 */
[----:B------:R-:W-:Y:S01]  /*91c0*/  ISETP.GE.U32.AND P3, PT, R217, R162, PT ;  /* 0x000000a2d900720c */ /* 0x000fe20003f66070 */
[----:B------:R-:W3:Y:S01]  /*91d0*/  LDL.LU R92, [R1+0x78] ;  /* 0x00007800015c7983 */ /* 0x000ee20000300800 */
[----:B------:R-:W-:-:S04]  /*91e0*/  F2FP.PACK_AB R230, R121, R230 ;  /* 0x000000e679e6723e */ /* 0x000fc800000000ff */
[----:B------:R-:W-:Y:S01]  /*91f0*/  PRMT R229, R230, 0x7632, R229 ;  /* 0x00007632e6e57816 */ /* 0x000fe200000000e5 */
[----:B------:R-:W-:-:S03]  /*9200*/  @!P2 HADD2 R117, -R230.H0_H0, -RZ.H0_H0 ;  /* 0xa00000ffe675a230 */ /* 0x000fc60000000900 */
[----:B------:R-:W-:Y:S02]  /*9210*/  PRMT R83, R230, 0x5410, R229 ;  /* 0x00005410e6537816 */ /* 0x000fe400000000e5 */
[----:B------:R-:W-:Y:S01]  /*9220*/  @!P2 PRMT R230, R117, 0x5410, RZ ;  /* 0x0000541075e6a816 */ /* 0x000fe200000000ff */
[----:B------:R-:W-:Y:S01]  /*9230*/  @!P3 HADD2 R82, -R229.H0_H0, -RZ.H0_H0 ;  /* 0xa00000ffe552b230 */ /* 0x000fe20000000900 */
[----:B------:R1:W-:Y:S01]  /*9240*/  MUFU.EX2 R117, R231 ;  /* 0x000000e700757308 */ /* 0x0003e20000000800 */
[----:B------:R-:W-:-:S03]  /*9250*/  IMAD.MOV.U32 R247, RZ, RZ, R93 ;  /* 0x000000fffff77224 */ /* 0x000fc600078e005d */
[----:B------:R-:W-:-:S04]  /*9260*/  @!P3 PRMT R229, R82, 0x5410, RZ ;  /* 0x0000541052e5b816 */ /* 0x000fc800000000ff */
[----:B------:R1:W1:Y:S02]  /*9270*/  MUFU.EX2 R162, R184 ;  /* 0x000000b800a27308 */ /* 0x0002640000000800 */
[----:B-1----:R-:W-:-:S04]  /*9280*/  PRMT R231, R232, 0x7632, R231 ;  /* 0x00007632e8e77816 */ /* 0x002fc800000000e7 */
[----:B------:R-:W-:Y:S01]  /*9290*/  PRMT R82, R232, 0x5410, R231 ;  /* 0x00005410e8527816 */ /* 0x000fe200000000e7 */
[----:B------:R-:W3:Y:S01]  /*92a0*/  LDL.LU R184, [R1+0x74] ;  /* 0x0000740001b87983 */ /* 0x000ee20000300800 */
[----:B------:R-:W-:-:S03]  /*92b0*/  @!P6 PRMT R232, R115, 0x5410, RZ ;  /* 0x0000541073e8e816 */ /* 0x000fc600000000ff */
[----:B------:R-:W3:Y:S04]  /*92c0*/  LDL.LU R93, [R1+0x70] ;  /* 0x00007000015d7983 */ /* 0x000ee80000300800 */
[----:B------:R-:W3:Y:S04]  /*92d0*/  LDL.LU R248, [R1+0x6c] ;  /* 0x00006c0001f87983 */ /* 0x000ee80000300800 */
[----:B------:R-:W3:Y:S04]  /*92e0*/  LDL.LU R249, [R1+0x68] ;  /* 0x0000680001f97983 */ /* 0x000ee80000300800 */
[----:B------:R-:W3:Y:S01]  /*92f0*/  LDL.LU R250, [R1+0x5c] ;  /* 0x00005c0001fa7983 */ /* 0x000ee20000300800 */
[----:B--2---:R1:W-:Y:S03]  /*9300*/  MUFU.EX2 R115, R186 ;  /* 0x000000ba00737308 */ /* 0x0043e60000000800 */
[----:B-1----:R-:W2:Y:S04]  /*9310*/  LDL.LU R186, [R1+0x58] ;  /* 0x0000580001ba7983 */ /* 0x002ea80000300800 */
[----:B------:R-:W2:Y:S01]  /*9320*/  LDL.LU R251, [R1+0x94] ;  /* 0x0000940001fb7983 */ /* 0x000ea20000300800 */
[----:B------:R1:W1:Y:S01]  /*9330*/  MUFU.EX2 R228, R226 ;  /* 0x000000e200e47308 */ /* 0x0002620000000800 */
[----:B------:R-:W-:-:S02]  /*9340*/  LOP3.LUT R172, R131, 0xff, RZ, 0xc0, !PT ;  /* 0x000000ff83ac7812 */ /* 0x000fc400078ec0ff */
[----:B------:R-:W-:-:S05]  /*9350*/  SHF.R.U32.HI R127, RZ, 0x8, R127 ;  /* 0x00000008ff7f7819 */ /* 0x000fca000001167f */
[----:B------:R-:W1:Y:S01]  /*9360*/  MUFU.EX2 R119, R225 ;  /* 0x000000e100777308 */ /* 0x000e620000000800 */
[----:B------:R-:W-:Y:S02]  /*9370*/  ISETP.GE.U32.AND P2, PT, R217, R172, PT ;  /* 0x000000acd900720c */ /* 0x000fe40003f46070 */
[----:B------:R-:W-:Y:S01]  /*9380*/  LOP3.LUT R172, R127, 0xffff, RZ, 0xc0, !PT ;  /* 0x0000ffff7fac7812 */ /* 0x000fe200078ec0ff */
[----:B------:R-:W-:-:S03]  /*9390*/  FADD.FTZ R121, R121, R160 ;  /* 0x000000a079797221 */ /* 0x000fc60000010000 */
[----:B------:R-:W-:Y:S01]  /*93a0*/  ISETP.GE.U32.AND P3, PT, R217, R172, PT ;  /* 0x000000acd900720c */ /* 0x000fe20003f66070 */
[----:B------:R-:W-:Y:S01]  /*93b0*/  FADD.FTZ R160, R162, R121 ;  /* 0x00000079a2a07221 */ /* 0x000fe20000010000 */
[----:B-1----:R-:W-:Y:S01]  /*93c0*/  F2FP.PACK_AB R226, R117, R162 ;  /* 0x000000a275e2723e */ /* 0x002fe200000000ff */
[----:B------:R-:W-:Y:S01]  /*93d0*/  FADD.FTZ R162, R228, R123 ;  /* 0x0000007be4a27221 */ /* 0x000fe20000010000 */
[----:B------:R1:W1:Y:S01]  /*93e0*/  MUFU.EX2 R172, R227 ;  /* 0x000000e300ac7308 */ /* 0x0002620000000800 */
[----:B------:R-:W-:Y:S02]  /*93f0*/  F2FP.PACK_AB R228, R119, R228 ;  /* 0x000000e477e4723e */ /* 0x000fe400000000ff */
[----:B------:R-:W-:-:S05]  /*9400*/  PRMT R225, R226, 0x7632, R225 ;  /* 0x00007632e2e17816 */ /* 0x000fca00000000e1 */
[----:B------:R-:W4:Y:S01]  /*9410*/  MUFU.EX2 R121, R210 ;  /* 0x000000d200797308 */ /* 0x000f220000000800 */
[----:B------:R-:W-:Y:S02]  /*9420*/  @!P5 HADD2 R87, -R231.H0_H0, -RZ.H0_H0 ;  /* 0xa00000ffe757d230 */ /* 0x000fe40000000900 */
[----:B------:R-:W-:Y:S01]  /*9430*/  @!P3 HADD2 R86, -R225.H0_H0, -RZ.H0_H0 ;  /* 0xa00000ffe156b230 */ /* 0x000fe20000000900 */
[----:B-1----:R-:W-:Y:S01]  /*9440*/  PRMT R227, R228, 0x7632, R227 ;  /* 0x00007632e4e37816 */ /* 0x002fe200000000e3 */
[----:B------:R-:W-:Y:S01]  /*9450*/  @!P4 HADD2 R114, -R226.H0_H0, -RZ.H0_H0 ;  /* 0xa00000ffe272c230 */ /* 0x000fe20000000900 */
[----:B------:R-:W-:Y:S01]  /*9460*/  @!P5 PRMT R231, R87, 0x5410, RZ ;  /* 0x0000541057e7d816 */ /* 0x000fe200000000ff */
[----:B------:R-:W-:Y:S02]  /*9470*/  FADD.FTZ R160, R117, R160 ;  /* 0x000000a075a07221 */ /* 0x000fe40000010000 */
[----:B------:R-:W-:Y:S01]  /*9480*/  @!P1 HADD2 R81, -R227.H0_H0, -RZ.H0_H0 ;  /* 0xa00000ffe3519230 */ /* 0x000fe20000000900 */
[----:B------:R-:W-:Y:S01]  /*9490*/  PRMT R87, R226, 0x5410, R225 ;  /* 0x00005410e2577816 */ /* 0x000fe200000000e1 */
[----:B------:R-:W-:Y:S01]  /*94a0*/  FADD.FTZ R119, R119, R162 ;  /* 0x000000a277777221 */ /* 0x000fe20000010000 */
[----:B------:R-:W-:Y:S01]  /*94b0*/  @!P3 PRMT R225, R86, 0x5410, RZ ;  /* 0x0000541056e1b816 */ /* 0x000fe200000000ff */
[----:B------:R-:W-:Y:S01]  /*94c0*/  @!P2 HADD2 R112, -R228.H0_H0, -RZ.H0_H0 ;  /* 0xa00000ffe470a230 */ /* 0x000fe20000000900 */
[----:B------:R-:W-:Y:S01]  /*94d0*/  PRMT R86, R228, 0x5410, R227 ;  /* 0x00005410e4567816 */ /* 0x000fe200000000e3 */
[----:B------:R-:W-:Y:S01]  /*94e0*/  ULOP3.LUT UR6, UR6, UR19, URZ, 0x3c, !UPT ;  /* 0x0000001306067292 */ /* 0x000fe2000f8e3c3f */
[----:B------:R-:W-:Y:S01]  /*94f0*/  @!P1 PRMT R227, R81, 0x5410, RZ ;  /* 0x0000541051e39816 */ /* 0x000fe200000000ff */
[----:B------:R-:W-:Y:S01]  /*9500*/  FADD.FTZ R81, R115, R160 ;  /* 0x000000a073517221 */ /* 0x000fe20000010000 */
[----:B------:R-:W-:Y:S01]  /*9510*/  @!P4 PRMT R226, R114, 0x5410, RZ ;  /* 0x0000541072e2c816 */ /* 0x000fe200000000ff */
[----:B------:R-:W-:Y:S01]  /*9520*/  FADD.FTZ R114, R224, R119 ;  /* 0x00000077e0727221 */ /* 0x000fe20000010000 */
[----:B------:R-:W-:Y:S01]  /*9530*/  @!P2 PRMT R228, R112, 0x5410, RZ ;  /* 0x0000541070e4a816 */ /* 0x000fe200000000ff */
[----:B------:R-:W-:-:S02]  /*9540*/  FADD.FTZ R112, R172, R81 ;  /* 0x00000051ac707221 */ /* 0x000fc40000010000 */
[----:B----4-:R-:W-:Y:S01]  /*9550*/  FADD.FTZ R81, R121, R114 ;  /* 0x0000007279517221 */ /* 0x010fe20000010000 */
[----:B------:R-:W-:Y:S02]  /*9560*/  LOP3.LUT R114, R135, UR6, RZ, 0x3c, !PT ;  /* 0x0000000687727c12 */ /* 0x000fe4000f8e3cff */
[----:B------:R-:W-:-:S03]  /*9570*/  F2FP.PACK_AB R210, R172, R115 ;  /* 0x00000073acd2723e */ /* 0x000fc600000000ff */
[----:B------:R-:W-:-:S05]  /*9580*/  IMAD.WIDE.U32 R114, R114, -0x326172a9, RZ ;  /* 0xcd9e8d5772727825 */ /* 0x000fca00078e00ff */
[----:B------:R-:W-:Y:S02]  /*9590*/  LOP3.LUT R117, R115, UR28, R154, 0x96, !PT ;  /* 0x0000001c73757c12 */ /* 0x000fe4000f8e969a */
[----:B------:R-:W-:-:S03]  /*95a0*/  LOP3.LUT R119, R247, UR26, R114, 0x96, !PT ;  /* 0x0000001af7777c12 */ /* 0x000fc6000f8e9672 */
[----:B------:R-:W-:-:S04]  /*95b0*/  IMAD.WIDE.U32 R162, R117, -0x2daee0ad, RZ ;  /* 0xd2511f5375a27825 */ /* 0x000fc800078e00ff */
[----:B------:R-:W-:Y:S01]  /*95c0*/  IMAD.WIDE.U32 R242, R119, -0x2daee0ad, RZ ;  /* 0xd2511f5377f27825 */ /* 0x000fe200078e00ff */
[----:B------:R-:W-:-:S04]  /*95d0*/  LOP3.LUT R117, R163, UR25, R156, 0x96, !PT ;  /* 0x00000019a3757c12 */ /* 0x000fc8000f8e969c */
[----:B------:R-:W-:Y:S01]  /*95e0*/  LOP3.LUT R119, R243, UR23, R162, 0x96, !PT ;  /* 0x00000017f3777c12 */ /* 0x000fe2000f8e96a2 */
[----:B------:R-:W-:-:S04]  /*95f0*/  IMAD.WIDE.U32 R160, R117, -0x326172a9, RZ ;  /* 0xcd9e8d5775a07825 */ /* 0x000fc800078e00ff */
[----:B------:R-:W-:Y:S01]  /*9600*/  IMAD.WIDE.U32 R162, R119, -0x326172a9, RZ ;  /* 0xcd9e8d5777a27825 */ /* 0x000fe200078e00ff */
[----:B------:R1:W-:Y:S04]  /*9610*/  MUFU.EX2 R172, R182 ;  /* 0x000000b600ac7308 */ /* 0x0003e80000000800 */
[----:B------:R-:W-:-:S04]  /*9620*/  LOP3.LUT R119, R163, UR21, R160, 0x96, !PT ;  /* 0x00000015a3777c12 */ /* 0x000fc8000f8e96a0 */
[----:B---3--:R-:W-:Y:S01]  /*9630*/  MUFU.EX2 R163, R250 ;  /* 0x000000fa00a37308 */ /* 0x008fe20000000800 */
[----:B-1----:R-:W3:Y:S01]  /*9640*/  LDL.LU R182, [R1+0x90] ;  /* 0x0000900001b67983 */ /* 0x002ee20000300800 */
[----:B------:R-:W-:-:S06]  /*9650*/  LOP3.LUT R117, R161, UR24, R246, 0x96, !PT ;  /* 0x00000018a1757c12 */ /* 0x000fcc000f8e96f6 */
[----:B--2---:R1:W-:Y:S08]  /*9660*/  MUFU.EX2 R131, R186 ;  /* 0x000000ba00837308 */ /* 0x0043f00000000800 */
[----:B------:R2:W4:Y:S01]  /*9670*/  MUFU.EX2 R180, R251 ;  /* 0x000000fb00b47308 */ /* 0x0005220000000800 */
[----:B-1----:R-:W3:Y:S04]  /*9680*/  LDL.LU R186, [R1+0x28] ;  /* 0x0000280001ba7983 */ /* 0x002ee80000300800 */
[----:B------:R-:W3:Y:S04]  /*9690*/  LDL.LU R250, [R1+0x20] ;  /* 0x0000200001fa7983 */ /* 0x000ee80000300800 */
[----:B--2---:R-:W2:Y:S01]  /*96a0*/  LDL.LU R251, [R1+0x1c] ;  /* 0x00001c0001fb7983 */ /* 0x004ea20000300800 */
[----:B------:R-:W1:Y:S01]  /*96b0*/  MUFU.EX2 R161, R92 ;  /* 0x0000005c00a17308 */ /* 0x000e620000000800 */
[----:B------:R-:W-:-:S07]  /*96c0*/  IMAD.WIDE.U32 R244, R117, -0x2daee0ad, RZ ;  /* 0xd2511f5375f47825 */ /* 0x000fce00078e00ff */
[----:B------:R1:W-:Y:S01]  /*96d0*/  MUFU.EX2 R243, R93 ;  /* 0x0000005d00f37308 */ /* 0x0003e20000000800 */
[----:B------:R-:W-:-:S05]  /*96e0*/  LOP3.LUT R117, R245, UR14, R242, 0x96, !PT ;  /* 0x0000000ef5757c12 */ /* 0x000fca000f8e96f2 */
[----:B------:R-:W-:-:S04]  /*96f0*/  IMAD.WIDE.U32 R246, R117, -0x326172a9, RZ ;  /* 0xcd9e8d5775f67825 */ /* 0x000fc800078e00ff */
[----:B-1----:R-:W-:-:S05]  /*9700*/  IMAD.WIDE.U32 R92, R119, -0x2daee0ad, RZ ;  /* 0xd2511f53775c7825 */ /* 0x002fca00078e00ff */
[----:B------:R-:W-:-:S05]  /*9710*/  LOP3.LUT R119, R93, UR5, R244, 0x96, !PT ;  /* 0x000000055d777c12 */ /* 0x000fca000f8e96f4 */
[----:B------:R-:W-:Y:S01]  /*9720*/  IMAD.WIDE.U32 R244, R119, -0x326172a9, RZ ;  /* 0xcd9e8d5777f47825 */ /* 0x000fe200078e00ff */
[----:B------:R-:W-:-:S04]  /*9730*/  F2FP.PACK_AB R224, R121, R224 ;  /* 0x000000e079e0723e */ /* 0x000fc800000000ff */
[----:B------:R-:W-:-:S04]  /*9740*/  LOP3.LUT R119, R245, UR30, R246, 0x96, !PT ;  /* 0x0000001ef5777c12 */ /* 0x000fc8000f8e96f6 */
[C---:B------:R-:W-:Y:S02]  /*9750*/  LOP3.LUT R121, R119.reuse, 0xffff, RZ, 0xc0, !PT ;  /* 0x0000ffff77797812 */ /* 0x040fe400078ec0ff */
[----:B------:R-:W-:Y:S02]  /*9760*/  LOP3.LUT R160, R119, 0xff, RZ, 0xc0, !PT ;  /* 0x000000ff77a07812 */ /* 0x000fe400078ec0ff */
[----:B------:R-:W-:Y:S02]  /*9770*/  SHF.R.U32.HI R121, RZ, 0x8, R121 ;  /* 0x00000008ff797819 */ /* 0x000fe40000011679 */
[----:B------:R-:W-:Y:S02]  /*9780*/  ISETP.GE.U32.AND P4, PT, R217, R160, PT ;  /* 0x000000a0d900720c */ /* 0x000fe40003f86070 */
[----:B------:R-:W-:-:S04]  /*9790*/  LOP3.LUT R160, R121, 0xffff, RZ, 0xc0, !PT ;  /* 0x0000ffff79a07812 */ /* 0x000fc800078ec0ff */
[----:B------:R-:W-:Y:S02]  /*97a0*/  ISETP.GE.U32.AND P5, PT, R217, R160, PT ;  /* 0x000000a0d900720c */ /* 0x000fe40003fa6070 */
[----:B------:R-:W-:Y:S02]  /*97b0*/  SHF.R.U32.HI R160, RZ, 0x18, R119 ;  /* 0x00000018ffa07819 */ /* 0x000fe40000011677 */
[----:B------:R-:W-:Y:S02]  /*97c0*/  LOP3.LUT R117, R247, UR13, R162, 0x96, !PT ;  /* 0x0000000df7757c12 */ /* 0x000fe4000f8e96a2 */
[----:B------:R-:W-:Y:S02]  /*97d0*/  ISETP.GE.U32.AND P6, PT, R217, R160, PT ;  /* 0x000000a0d900720c */ /* 0x000fe40003fc6070 */
[C---:B------:R-:W-:Y:S02]  /*97e0*/  LOP3.LUT R160, R244.reuse, 0xff, RZ, 0xc0, !PT ;  /* 0x000000fff4a07812 */ /* 0x040fe400078ec0ff */
[----:B------:R-:W-:-:S02]  /*97f0*/  LOP3.LUT R123, R244, 0xffff, RZ, 0xc0, !PT ;  /* 0x0000fffff47b7812 */ /* 0x000fc400078ec0ff */
[----:B------:R-:W-:Y:S02]  /*9800*/  ISETP.GE.U32.AND P1, PT, R217, R160, PT ;  /* 0x000000a0d900720c */ /* 0x000fe40003f26070 */
[--C-:B------:R-:W-:Y:S02]  /*9810*/  SHF.R.U32.HI R160, RZ, 0x18, R244.reuse ;  /* 0x00000018ffa07819 */ /* 0x100fe400000116f4 */
[----:B------:R-:W-:Y:S01]  /*9820*/  SHF.R.U32.HI R121, RZ, 0x10, R244 ;  /* 0x00000010ff797819 */ /* 0x000fe200000116f4 */
[----:B------:R-:W-:-:S05]  /*9830*/  IMAD.WIDE.U32 R244, R117, -0x2daee0ad, RZ ;  /* 0xd2511f5375f47825 */ /* 0x000fca00078e00ff */
[----:B------:R-:W-:Y:S02]  /*9840*/  LOP3.LUT R242, R245, UR29, R92, 0x96, !PT ;  /* 0x0000001df5f27c12 */ /* 0x000fe4000f8e965c */
[----:B------:R-:W2:Y:S04]  /*9850*/  LDL.LU R92, [R1+0x84] ;  /* 0x00008400015c7983 */ /* 0x000ea80000300800 */
[----:B------:R-:W2:Y:S01]  /*9860*/  LDL.LU R93, [R1+0x80] ;  /* 0x00008000015d7983 */ /* 0x000ea20000300800 */
[----:B------:R-:W-:Y:S01]  /*9870*/  SHF.R.U32.HI R174, RZ, 0x10, R119 ;  /* 0x00000010ffae7819 */ /* 0x000fe20000011677 */
[----:B------:R1:W-:Y:S03]  /*9880*/  MUFU.EX2 R162, R249 ;  /* 0x000000f900a27308 */ /* 0x0003e60000000800 */
[----:B------:R-:W-:-:S02]  /*9890*/  LOP3.LUT R174, R174, 0xff, RZ, 0xc0, !PT ;  /* 0x000000ffaeae7812 */ /* 0x000fc400078ec0ff */
[C---:B------:R-:W-:Y:S01]  /*98a0*/  ISETP.GE.U32.AND P3, PT, R217.reuse, R160, PT ;  /* 0x000000a0d900720c */ /* 0x040fe20003f66070 */
[----:B----4-:R-:W-:Y:S01]  /*98b0*/  FADD.FTZ R160, R180, R112 ;  /* 0x00000070b4a07221 */ /* 0x010fe20000010000 */
[----:B------:R-:W-:Y:S01]  /*98c0*/  ISETP.GE.U32.AND P2, PT, R217, R174, PT ;  /* 0x000000aed900720c */ /* 0x000fe20003f46070 */
[----:B-1----:R-:W4:Y:S01]  /*98d0*/  LDL.LU R249, [R1+0x50] ;  /* 0x0000500001f97983 */ /* 0x002f220000300800 */
[----:B------:R1:W-:Y:S01]  /*98e0*/  MUFU.EX2 R174, R209 ;  /* 0x000000d100ae7308 */ /* 0x0003e20000000800 */
[----:B------:R-:W-:Y:S01]  /*98f0*/  FADD.FTZ R112, R172, R81 ;  /* 0x00000051ac707221 */ /* 0x000fe20000010000 */
[----:B------:R-:W-:Y:S02]  /*9900*/  SHF.R.U32.HI R123, RZ, 0x8, R123 ;  /* 0x00000008ff7b7819 */ /* 0x000fe4000001167b */
[----:B-1----:R-:W-:-:S04]  /*9910*/  F2FP.PACK_AB R209, R161, R172 ;  /* 0x000000aca1d1723e */ /* 0x002fc800000000ff */
[----:B------:R1:W-:Y:S02]  /*9920*/  MUFU.EX2 R172, R211 ;  /* 0x000000d300ac7308 */ /* 0x0003e40000000800 */
[----:B-1----:R-:W-:-:S05]  /*9930*/  PRMT R211, R210, 0x7632, R211 ;  /* 0x00007632d2d37816 */ /* 0x002fca00000000d3 */
[----:B------:R-:W-:Y:S01]  /*9940*/  @!P5 HADD2 R80, -R211.H0_H0, -RZ.H0_H0 ;  /* 0xa00000ffd350d230 */ /* 0x000fe20000000900 */
[----:B------:R-:W-:-:S04]  /*9950*/  PRMT R81, R210, 0x5410, R211 ;  /* 0x00005410d2517816 */ /* 0x000fc800000000d3 */
[----:B------:R-:W-:Y:S02]  /*9960*/  @!P5 PRMT R211, R80, 0x5410, RZ ;  /* 0x0000541050d3d816 */ /* 0x000fe400000000ff */
[----:B------:R-:W-:Y:S01]  /*9970*/  LOP3.LUT R80, R123, 0xffff, RZ, 0xc0, !PT ;  /* 0x0000ffff7b507812 */ /* 0x000fe200078ec0ff */
[----:B---3--:R1:W-:Y:S08]  /*9980*/  MUFU.EX2 R117, R250 ;  /* 0x000000fa00757308 */ /* 0x0083f00000000800 */
[----:B--2---:R2:W-:Y:S01]  /*9990*/  MUFU.EX2 R123, R251 ;  /* 0x000000fb007b7308 */ /* 0x0045e20000000800 */
[----:B-1----:R-:W3:Y:S04]  /*99a0*/  LDL.LU R250, [R1+0x3c] ;  /* 0x00003c0001fa7983 */ /* 0x002ee80000300800 */
[----:B--2---:R-:W2:Y:S01]  /*99b0*/  LDL.LU R251, [R1+0x38] ;  /* 0x0000380001fb7983 */ /* 0x004ea20000300800 */
[----:B------:R-:W-:-:S02]  /*99c0*/  @!P4 HADD2 R110, -R210.H0_H0, -RZ.H0_H0 ;  /* 0xa00000ffd26ec230 */ /* 0x000fc40000000900 */
[----:B------:R-:W1:Y:S03]  /*99d0*/  MUFU.EX2 R182, R182 ;  /* 0x000000b600b67308 */ /* 0x000e660000000800 */
[----:B------:R-:W-:-:S05]  /*99e0*/  @!P4 PRMT R210, R110, 0x5410, RZ ;  /* 0x000054106ed2c816 */ /* 0x000fca00000000ff */
[----:B------:R1:W-:Y:S01]  /*99f0*/  MUFU.EX2 R110, R223 ;  /* 0x000000df006e7308 */ /* 0x0003e20000000800 */
[----:B------:R-:W-:Y:S02]  /*9a00*/  ISETP.GE.U32.AND P5, PT, R217, R80, PT ;  /* 0x00000050d900720c */ /* 0x000fe40003fa6070 */
[----:B------:R-:W-:-:S05]  /*9a10*/  LOP3.LUT R121, R121, 0xff, RZ, 0xc0, !PT ;  /* 0x000000ff79797812 */ /* 0x000fca00078ec0ff */
[----:B------:R-:W1:Y:S02]  /*9a20*/  MUFU.EX2 R184, R184 ;  /* 0x000000b800b87308 */ /* 0x000e640000000800 */
[----:B-1----:R-:W-:-:S05]  /*9a30*/  PRMT R223, R224, 0x7632, R223 ;  /* 0x00007632e0df7816 */ /* 0x002fca00000000df */
[----:B------:R-:W-:Y:S01]  /*9a40*/  @!P6 HADD2 R79, -R223.H0_H0, -RZ.H0_H0 ;  /* 0xa00000ffdf4fe230 */ /* 0x000fe20000000900 */
[----:B------:R-:W-:-:S04]  /*9a50*/  PRMT R80, R224, 0x5410, R223 ;  /* 0x00005410e0507816 */ /* 0x000fc800000000df */
[----:B------:R-:W-:Y:S02]  /*9a60*/  @!P6 PRMT R223, R79, 0x5410, RZ ;  /* 0x000054104fdfe816 */ /* 0x000fe400000000ff */
[----:B------:R-:W-:Y:S01]  /*9a70*/  LOP3.LUT R79, R242, 0xffff, RZ, 0xc0, !PT ;  /* 0x0000fffff24f7812 */ /* 0x000fe200078ec0ff */
[----:B------:R1:W-:Y:S01]  /*9a80*/  MUFU.EX2 R119, R206 ;  /* 0x000000ce00777308 */ /* 0x0003e20000000800 */
[----:B------:R-:W-:Y:S02]  /*9a90*/  @!P2 HADD2 R108, -R224.H0_H0, -RZ.H0_H0 ;  /* 0xa00000ffe06ca230 */ /* 0x000fe40000000900 */
[----:B------:R-:W-:Y:S01]  /*9aa0*/  SHF.R.U32.HI R79, RZ, 0x8, R79 ;  /* 0x00000008ff4f7819 */ /* 0x000fe2000001164f */
[----:B------:R-:W-:Y:S01]  /*9ab0*/  FADD.FTZ R160, R182, R160 ;  /* 0x000000a0b6a07221 */ /* 0x000fe20000010000 */
[----:B------:R-:W-:Y:S02]  /*9ac0*/  ISETP.GE.U32.AND P6, PT, R217, R121, PT ;  /* 0x00000079d900720c */ /* 0x000fe40003fc6070 */
[----:B------:R-:W-:Y:S01]  /*9ad0*/  LOP3.LUT R79, R79, 0xffff, RZ, 0xc0, !PT ;  /* 0x0000ffff4f4f7812 */ /* 0x000fe200078ec0ff */
[----:B------:R1:W-:Y:S01]  /*9ae0*/  MUFU.EX2 R121, R207 ;  /* 0x000000cf00797308 */ /* 0x0003e20000000800 */
[----:B------:R-:W-:-:S02]  /*9af0*/  @!P2 PRMT R224, R108, 0x5410, RZ ;  /* 0x000054106ce0a816 */ /* 0x000fc400000000ff */
[----:B-1----:R-:W-:Y:S01]  /*9b00*/  F2FP.PACK_AB R206, R182, R180 ;  /* 0x000000b4b6ce723e */ /* 0x002fe200000000ff */
[----:B------:R-:W-:-:S04]  /*9b10*/  FADD.FTZ R182, R161, R112 ;  /* 0x00000070a1b67221 */ /* 0x000fc80000010000 */
[----:B------:R-:W1:Y:S01]  /*9b20*/  MUFU.EX2 R92, R92 ;  /* 0x0000005c005c7308 */ /* 0x000e620000000800 */
[----:B------:R-:W-:Y:S01]  /*9b30*/  @!P1 HADD2 R105, -R206.H0_H0, -RZ.H0_H0 ;  /* 0xa00000ffce699230 */ /* 0x000fe20000000900 */
[----:B------:R-:W-:-:S06]  /*9b40*/  PRMT R207, R206, 0x7632, R207 ;  /* 0x00007632cecf7816 */ /* 0x000fcc00000000cf */
[----:B------:R-:W1:Y:S01]  /*9b50*/  MUFU.EX2 R93, R93 ;  /* 0x0000005d005d7308 */ /* 0x000e620000000800 */
[----:B------:R-:W-:Y:S01]  /*9b60*/  FADD.FTZ R182, R184, R182 ;  /* 0x000000b6b8b67221 */ /* 0x000fe20000010000 */
[----:B------:R-:W-:Y:S01]  /*9b70*/  ISETP.GE.U32.AND P2, PT, R217, R79, PT ;  /* 0x0000004fd900720c */ /* 0x000fe20003f46070 */
[----:B------:R-:W-:Y:S01]  /*9b80*/  @!P5 HADD2 R78, -R207.H0_H0, -RZ.H0_H0 ;  /* 0xa00000ffcf4ed230 */ /* 0x000fe20000000900 */
[----:B------:R-:W-:-:S04]  /*9b90*/  PRMT R79, R206, 0x5410, R207 ;  /* 0x00005410ce4f7816 */ /* 0x000fc800000000cf */
[----:B------:R1:W-:Y:S01]  /*9ba0*/  MUFU.EX2 R108, R205 ;  /* 0x000000cd006c7308 */ /* 0x0003e20000000800 */
[----:B------:R-:W-:Y:S02]  /*9bb0*/  @!P1 PRMT R206, R105, 0x5410, RZ ;  /* 0x0000541069ce9816 */ /* 0x000fe400000000ff */
[----:B------:R-:W-:Y:S02]  /*9bc0*/  SHF.R.U32.HI R105, RZ, 0x18, R242 ;  /* 0x00000018ff697819 */ /* 0x000fe400000116f2 */
[----:B------:R-:W-:Y:S02]  /*9bd0*/  @!P5 PRMT R207, R78, 0x5410, RZ ;  /* 0x000054104ecfd816 */ /* 0x000fe400000000ff */
[----:B------:R-:W-:Y:S02]  /*9be0*/  ISETP.GE.U32.AND P5, PT, R217, R105, PT ;  /* 0x00000069d900720c */ /* 0x000fe40003fa6070 */
[C---:B-1----:R-:W-:Y:S02]  /*9bf0*/  F2FP.PACK_AB R205, R243.reuse, R184 ;  /* 0x000000b8f3cd723e */ /* 0x042fe400000000ff */
[----:B------:R-:W-:Y:S01]  /*9c00*/  LOP3.LUT R184, R242, 0xff, RZ, 0xc0, !PT ;  /* 0x000000fff2b87812 */ /* 0x000fe200078ec0ff */
[----:B------:R-:W-:Y:S01]  /*9c10*/  FADD.FTZ R182, R243, R182 ;  /* 0x000000b6f3b67221 */ /* 0x000fe20000010000 */
[----:B------:R-:W-:-:S02]  /*9c20*/  SHF.R.U32.HI R242, RZ, 0x10, R242 ;  /* 0x00000010fff27819 */ /* 0x000fc400000116f2 */
[----:B------:R-:W-:Y:S02]  /*9c30*/  ISETP.GE.U32.AND P1, PT, R217, R184, PT ;  /* 0x000000b8d900720c */ /* 0x000fe40003f26070 */
[----:B------:R1:W-:Y:S01]  /*9c40*/  MUFU.EX2 R184, R202 ;  /* 0x000000ca00b87308 */ /* 0x0003e20000000800 */
[----:B------:R-:W-:Y:S01]  /*9c50*/  FADD.FTZ R243, R92, R160 ;  /* 0x000000a05cf37221 */ /* 0x000fe20000010000 */
[----:B------:R-:W-:Y:S01]  /*9c60*/  LOP3.LUT R160, R242, 0xff, RZ, 0xc0, !PT ;  /* 0x000000fff2a07812 */ /* 0x000fe200078ec0ff */
[----:B------:R-:W-:Y:S01]  /*9c70*/  @!P6 HADD2 R103, -R209.H0_H0, -RZ.H0_H0 ;  /* 0xa00000ffd167e230 */ /* 0x000fe20000000900 */
[----:B------:R-:W-:-:S04]  /*9c80*/  LOP3.LUT R180, R244, 0xff, RZ, 0xc0, !PT ;  /* 0x000000fff4b47812 */ /* 0x000fc800078ec0ff */
[----:B------:R4:W-:Y:S01]  /*9c90*/  MUFU.EX2 R105, R208 ;  /* 0x000000d000697308 */ /* 0x0009e20000000800 */
[----:B-1----:R-:W-:-:S07]  /*9ca0*/  F2FP.PACK_AB R202, R93, R92 ;  /* 0x0000005c5dca723e */ /* 0x002fce00000000ff */
[----:B------:R1:W-:Y:S01]  /*9cb0*/  MUFU.EX2 R92, R203 ;  /* 0x000000cb005c7308 */ /* 0x0003e20000000800 */
[----:B------:R-:W-:Y:S02]  /*9cc0*/  SHF.R.U32.HI R161, RZ, 0x10, R244 ;  /* 0x00000010ffa17819 */ /* 0x000fe400000116f4 */
[----:B----4-:R-:W-:-:S05]  /*9cd0*/  PRMT R208, R209, 0x7632, R208 ;  /* 0x00007632d1d07816 */ /* 0x010fca00000000d0 */
[----:B------:R4:W-:Y:S01]  /*9ce0*/  MUFU.EX2 R242, R204 ;  /* 0x000000cc00f27308 */ /* 0x0009e20000000800 */
[----:B------:R-:W-:Y:S02]  /*9cf0*/  PRMT R78, R209, 0x5410, R208 ;  /* 0x00005410d14e7816 */ /* 0x000fe400000000d0 */
[----:B-1----:R-:W-:-:S05]  /*9d00*/  PRMT R203, R202, 0x7632, R203 ;  /* 0x00007632cacb7816 */ /* 0x002fca00000000cb */
[----:B------:R-:W-:Y:S01]  /*9d10*/  MUFU.EX2 R127, R248 ;  /* 0x000000f8007f7308 */ /* 0x000fe20000000800 */
[----:B------:R-:W-:Y:S01]  /*9d20*/  @!P6 PRMT R209, R103, 0x5410, RZ ;  /* 0x0000541067d1e816 */ /* 0x000fe200000000ff */
[----:B------:R-:W-:Y:S01]  /*9d30*/  @!P2 HADD2 R88, -R203.H0_H0, -RZ.H0_H0 ;  /* 0xa00000ffcb58a230 */ /* 0x000fe20000000900 */
[----:B----4-:R-:W-:-:S05]  /*9d40*/  PRMT R204, R205, 0x7632, R204 ;  /* 0x00007632cdcc7816 */ /* 0x010fca00000000cc */
[----:B------:R-:W1:Y:S01]  /*9d50*/  MUFU.EX2 R214, R214 ;  /* 0x000000d600d67308 */ /* 0x000e620000000800 */
[C---:B------:R-:W-:Y:S02]  /*9d60*/  ISETP.GE.U32.AND P6, PT, R217.reuse, R160, PT ;  /* 0x000000a0d900720c */ /* 0x040fe40003fc6070 */
[----:B------:R-:W-:Y:S01]  /*9d70*/  ISETP.GE.U32.AND P4, PT, R217, R180, PT ;  /* 0x000000b4d900720c */ /* 0x000fe20003f86070 */
[----:B------:R-:W-:Y:S01]  /*9d80*/  @!P5 HADD2 R70, -R204.H0_H0, -RZ.H0_H0 ;  /* 0xa00000ffcc46d230 */ /* 0x000fe20000000900 */
[----:B------:R-:W-:Y:S01]  /*9d90*/  PRMT R160, R202, 0x5410, R203 ;  /* 0x00005410caa07816 */ /* 0x000fe200000000cb */
[----:B------:R-:W-:Y:S01]  /*9da0*/  @!P1 HADD2 R89, -R202.H0_H0, -RZ.H0_H0 ;  /* 0xa00000ffca599230 */ /* 0x000fe20000000900 */
[----:B------:R-:W-:Y:S02]  /*9db0*/  LOP3.LUT R180, R244, 0xffff, RZ, 0xc0, !PT ;  /* 0x0000fffff4b47812 */ /* 0x000fe400078ec0ff */
[----:B------:R-:W-:Y:S01]  /*9dc0*/  @!P2 PRMT R203, R88, 0x5410, RZ ;  /* 0x0000541058cba816 */ /* 0x000fe200000000ff */
[----:B------:R4:W-:Y:S01]  /*9dd0*/  MUFU.EX2 R112, R186 ;  /* 0x000000ba00707308 */ /* 0x0009e20000000800 */
[----:B------:R-:W-:Y:S01]  /*9de0*/  LOP3.LUT R88, R161, 0xff, RZ, 0xc0, !PT ;  /* 0x000000ffa1587812 */ /* 0x000fe200078ec0ff */
[----:B------:R-:W-:Y:S01]  /*9df0*/  @!P3 HADD2 R101, -R208.H0_H0, -RZ.H0_H0 ;  /* 0xa00000ffd065b230 */ /* 0x000fe20000000900 */
[----:B------:R-:W-:-:S02]  /*9e00*/  PRMT R161, R205, 0x5410, R204 ;  /* 0x00005410cda17816 */ /* 0x000fc400000000cc */
[----:B------:R-:W-:Y:S01]  /*9e10*/  @!P5 PRMT R204, R70, 0x5410, RZ ;  /* 0x0000541046ccd816 */ /* 0x000fe200000000ff */
[----:B------:R-:W-:Y:S01]  /*9e20*/  FADD.FTZ R70, R162, R163 ;  /* 0x000000a3a2467221 */ /* 0x000fe20000010000 */
[----:B------:R-:W-:Y:S02]  /*9e30*/  SHF.R.U32.HI R180, RZ, 0x8, R180 ;  /* 0x00000008ffb47819 */ /* 0x000fe400000116b4 */
[----:B------:R-:W-:Y:S02]  /*9e40*/  @!P1 PRMT R202, R89, 0x5410, RZ ;  /* 0x0000541059ca9816 */ /* 0x000fe400000000ff */
[----:B------:R-:W-:Y:S02]  /*9e50*/  ISETP.GE.U32.AND P2, PT, R217, R88, PT ;  /* 0x00000058d900720c */ /* 0x000fe40003f46070 */
[----:B----4-:R-:W-:Y:S02]  /*9e60*/  SHF.R.U32.HI R186, RZ, 0x18, R244 ;  /* 0x00000018ffba7819 */ /* 0x010fe400000116f4 */
[----:B------:R-:W-:Y:S01]  /*9e70*/  @!P3 PRMT R208, R101, 0x5410, RZ ;  /* 0x0000541065d0b816 */ /* 0x000fe200000000ff */
[----:B------:R-:W-:Y:S01]  /*9e80*/  FADD.FTZ R101, R131, R70 ;  /* 0x0000004683657221 */ /* 0x000fe20000010000 */
[----:B------:R-:W-:-:S02]  /*9e90*/  ISETP.GE.U32.AND P1, PT, R217, R186, PT ;  /* 0x000000bad900720c */ /* 0x000fc40003f26070 */
[----:B------:R-:W-:Y:S01]  /*9ea0*/  LOP3.LUT R180, R180, 0xffff, RZ, 0xc0, !PT ;  /* 0x0000ffffb4b47812 */ /* 0x000fe200078ec0ff */
[----:B------:R-:W-:Y:S03]  /*9eb0*/  MUFU.EX2 R5, R5 ;  /* 0x0000000500057308 */ /* 0x000fe60000000800 */
[----:B------:R-:W-:Y:S01]  /*9ec0*/  ISETP.GE.U32.AND P3, PT, R217, R180, PT ;  /* 0x000000b4d900720c */ /* 0x000fe20003f66070 */
[----:B------:R-:W-:-:S04]  /*9ed0*/  FADD.FTZ R180, R174, R101 ;  /* 0x00000065aeb47221 */ /* 0x000fc80000010000 */
[----:B------:R-:W4:Y:S01]  /*9ee0*/  MUFU.EX2 R103, R249 ;  /* 0x000000f900677308 */ /* 0x000f220000000800 */
[----:B------:R-:W-:-:S07]  /*9ef0*/  @!P6 HADD2 R77, -R205.H0_H0, -RZ.H0_H0 ;  /* 0xa00000ffcd4de230 */ /* 0x000fce0000000900 */
[----:B------:R1:W-:Y:S01]  /*9f00*/  MUFU.EX2 R88, R201 ;  /* 0x000000c900587308 */ /* 0x0003e20000000800 */
[----:B------:R-:W-:-:S07]  /*9f10*/  @!P6 PRMT R205, R77, 0x5410, RZ ;  /* 0x000054104dcde816 */ /* 0x000fce00000000ff */
[----:B------:R-:W4:Y:S01]  /*9f20*/  MUFU.EX2 R89, R199 ;  /* 0x000000c700597308 */ /* 0x000f220000000800 */
[----:B-1----:R-:W-:-:S07]  /*9f30*/  F2FP.PACK_AB R201, R214, R127 ;  /* 0x0000007fd6c9723e */ /* 0x002fce00000000ff */
[----:B------:R1:W1:Y:S01]  /*9f40*/  MUFU.EX2 R101, R200 ;  /* 0x000000c800657308 */ /* 0x0002620000000800 */
[----:B------:R-:W-:Y:S01]  /*9f50*/  F2FP.PACK_AB R77, R163, R162 ;  /* 0x000000a2a34d723e */ /* 0x000fe200000000ff */
[----:B------:R-:W-:Y:S01]  /*9f60*/  @!P2 HADD2 R63, -R201.H0_H0, -RZ.H0_H0 ;  /* 0xa00000ffc93fa230 */ /* 0x000fe20000000900 */
[----:B------:R-:W-:Y:S02]  /*9f70*/  F2FP.PACK_AB R70, R174, R131 ;  /* 0x00000083ae46723e */ /* 0x000fe400000000ff */
[----:B-1----:R-:W-:-:S05]  /*9f80*/  PRMT R200, R201, 0x7632, R200 ;  /* 0x00007632c9c87816 */ /* 0x002fca00000000c8 */
[----:B------:R-:W-:Y:S01]  /*9f90*/  @!P1 HADD2 R58, -R200.H0_H0, -RZ.H0_H0 ;  /* 0xa00000ffc83a9230 */ /* 0x000fe20000000900 */
[----:B------:R-:W-:Y:S02]  /*9fa0*/  PRMT R163, R201, 0x5410, R200 ;  /* 0x00005410c9a37816 */ /* 0x000fe400000000c8 */
[----:B------:R-:W-:Y:S01]  /*9fb0*/  @!P2 PRMT R201, R63, 0x5410, RZ ;  /* 0x000054103fc9a816 */ /* 0x000fe200000000ff */
[----:B------:R-:W-:Y:S01]  /*9fc0*/  FADD.FTZ R63, R119, R180 ;  /* 0x000000b4773f7221 */ /* 0x000fe20000010000 */
[----:B------:R-:W-:Y:S01]  /*9fd0*/  @!P1 PRMT R200, R58, 0x5410, RZ ;  /* 0x000054103ac89816 */ /* 0x000fe200000000ff */
[----:B------:R1:W1:Y:S01]  /*9fe0*/  MUFU.EX2 R174, R197 ;  /* 0x000000c500ae7308 */ /* 0x0002620000000800 */
[----:B----4-:R-:W-:Y:S01]  /*9ff0*/  F2FP.PACK_AB R199, R103, R5 ;  /* 0x0000000567c7723e */ /* 0x010fe200000000ff */
[----:B------:R-:W-:Y:S02]  /*a000*/  FADD.FTZ R58, R92, R242 ;  /* 0x000000f25c3a7221 */ /* 0x000fe40000010000 */
[----:B------:R-:W-:-:S02]  /*a010*/  FADD.FTZ R244, R93, R243 ;  /* 0x000000f35df47221 */ /* 0x000fc40000010000 */
[----:B------:R-:W-:Y:S02]  /*a020*/  IMAD.MOV.U32 R93, RZ, RZ, R215 ;  /* 0x000000ffff5d7224 */ /* 0x000fe400078e00d7 */
[----:B------:R-:W-:Y:S02]  /*a030*/  FADD.FTZ R215, R127, R182 ;  /* 0x000000b67fd77221 */ /* 0x000fe40000010000 */
[----:B------:R-:W-:Y:S02]  /*a040*/  FADD.FTZ R180, R172, R63 ;  /* 0x0000003facb47221 */ /* 0x000fe40000010000 */
[----:B------:R-:W-:Y:S01]  /*a050*/  FADD.FTZ R63, R89, R58 ;  /* 0x0000003a593f7221 */ /* 0x000fe20000010000 */
[----:B-1----:R-:W-:-:S03]  /*a060*/  PRMT R197, R199, 0x7632, R197 ;  /* 0x00007632c7c57816 */ /* 0x002fc600000000c5 */
[----:B------:R-:W-:Y:S01]  /*a070*/  FADD.FTZ R186, R88, R63 ;  /* 0x0000003f58ba7221 */ /* 0x000fe20000010000 */
[----:B------:R-:W-:Y:S02]  /*a080*/  @!P4 HADD2 R65, -R199.H0_H0, -RZ.H0_H0 ;  /* 0xa00000ffc741c230 */ /* 0x000fe40000000900 */
[----:B------:R-:W-:Y:S01]  /*a090*/  @!P3 HADD2 R64, -R197.H0_H0, -RZ.H0_H0 ;  /* 0xa00000ffc540b230 */ /* 0x000fe20000000900 */
[----:B------:R-:W-:Y:S01]  /*a0a0*/  MUFU.EX2 R131, R198 ;  /* 0x000000c600837308 */ /* 0x000fe20000000800 */
[----:B------:R-:W-:Y:S01]  /*a0b0*/  FADD.FTZ R63, R101, R186 ;  /* 0x000000ba653f7221 */ /* 0x000fe20000010000 */
[----:B------:R-:W-:Y:S01]  /*a0c0*/  PRMT R162, R199, 0x5410, R197 ;  /* 0x00005410c7a27816 */ /* 0x000fe200000000c5 */
[----:B------:R-:W-:Y:S01]  /*a0d0*/  FADD.FTZ R180, R112, R180 ;  /* 0x000000b470b47221 */ /* 0x000fe20000010000 */
[----:B------:R-:W-:Y:S01]  /*a0e0*/  @!P3 PRMT R197, R64, 0x5410, RZ ;  /* 0x0000541040c5b816 */ /* 0x000fe200000000ff */
[----:B------:R-:W-:Y:S01]  /*a0f0*/  FADD.FTZ R186, R174, R63 ;  /* 0x0000003faeba7221 */ /* 0x000fe20000010000 */
[----:B------:R-:W-:-:S02]  /*a100*/  @!P4 PRMT R199, R65, 0x5410, RZ ;  /* 0x0000541041c7c816 */ /* 0x000fc400000000ff */
[----:B------:R-:W-:Y:S02]  /*a110*/  F2FP.PACK_AB R64, R172, R119 ;  /* 0x00000077ac40723e */ /* 0x000fe400000000ff */
[----:B------:R1:W-:Y:S01]  /*a120*/  MUFU.EX2 R172, R196 ;  /* 0x000000c400ac7308 */ /* 0x0003e20000000800 */
[----:B------:R-:W-:Y:S01]  /*a130*/  F2FP.PACK_AB R65, R88, R89 ;  /* 0x000000595841723e */ /* 0x000fe200000000ff */
[----:B------:R-:W-:Y:S01]  /*a140*/  FADD.FTZ R89, R117, R180 ;  /* 0x000000b475597221 */ /* 0x000fe20000010000 */
[----:B------:R-:W-:-:S03]  /*a150*/  F2FP.PACK_AB R63, R174, R101 ;  /* 0x00000065ae3f723e */ /* 0x000fc600000000ff */
[----:B------:R-:W-:Y:S02]  /*a160*/  FADD.FTZ R174, R110, R89 ;  /* 0x000000596eae7221 */ /* 0x000fe40000010000 */
[----:B------:R-:W-:Y:S08]  /*a170*/  MUFU.EX2 R119, R194 ;  /* 0x000000c200777308 */ /* 0x000ff00000000800 */
[----:B---3--:R-:W3:Y:S08]  /*a180*/  MUFU.EX2 R127, R250 ;  /* 0x000000fa007f7308 */ /* 0x008ef00000000800 */
[----:B--2---:R-:W2:Y:S01]  /*a190*/  MUFU.EX2 R182, R251 ;  /* 0x000000fb00b67308 */ /* 0x004ea20000000800 */
[----:B-1----:R-:W-:Y:S01]  /*a1a0*/  F2FP.PACK_AB R196, R117, R112 ;  /* 0x0000007075c4723e */ /* 0x002fe200000000ff */
[----:B---3--:R-:W-:-:S06]  /*a1b0*/  FADD.FTZ R101, R127, R186 ;  /* 0x000000ba7f657221 */ /* 0x008fcc0000010000 */
[----:B------:R1:W3:Y:S01]  /*a1c0*/  MUFU.EX2 R88, R192 ;  /* 0x000000c000587308 */ /* 0x0002e20000000800 */
[----:B--2---:R-:W-:Y:S02]  /*a1d0*/  FADD.FTZ R112, R182, R101 ;  /* 0x00000065b6707221 */ /* 0x004fe40000010000 */
[----:B------:R-:W-:Y:S02]  /*a1e0*/  FADD.FTZ R101, R123, R174 ;  /* 0x000000ae7b657221 */ /* 0x000fe40000010000 */
[----:B------:R-:W-:Y:S02]  /*a1f0*/  FADD.FTZ R89, R131, R112 ;  /* 0x0000007083597221 */ /* 0x000fe40000010000 */
[----:B------:R-:W-:Y:S01]  /*a200*/  FADD.FTZ R112, R108, R101 ;  /* 0x000000656c707221 */ /* 0x000fe20000010000 */
[----:B------:R3:W2:Y:S01]  /*a210*/  MUFU.EX2 R186, R190 ;  /* 0x000000be00ba7308 */ /* 0x0006a20000000800 */
[----:B-1----:R-:W-:Y:S01]  /*a220*/  F2FP.PACK_AB R192, R123, R110 ;  /* 0x0000006e7bc0723e */ /* 0x002fe200000000ff */
[----:B------:R-:W-:-:S02]  /*a230*/  FADD.FTZ R110, R172, R89 ;  /* 0x00000059ac6e7221 */ /* 0x000fc40000010000 */
[----:B------:R-:W-:Y:S02]  /*a240*/  FADD.FTZ R101, R121, R112 ;  /* 0x0000007079657221 */ /* 0x000fe40000010000 */
[----:B------:R-:W-:Y:S02]  /*a250*/  FADD.FTZ R117, R119, R110 ;  /* 0x0000006e77757221 */ /* 0x000fe40000010000 */
[----:B------:R1:W4:Y:S01]  /*a260*/  MUFU.EX2 R89, R188 ;  /* 0x000000bc00597308 */ /* 0x0003220000000800 */
[----:B------:R-:W-:Y:S01]  /*a270*/  FADD.FTZ R110, R184, R101 ;  /* 0x00000065b86e7221 */ /* 0x000fe20000010000 */
[----:B------:R-:W-:Y:S01]  /*a280*/  IADD3 R101, R102, 0x4, RZ ;  /* 0x0000000466657810 */ /* 0x000fe20007ffe0ff */
[----:B------:R-:W-:Y:S02]  /*a290*/  IMAD.MOV.U32 R247, RZ, RZ, R2 ;  /* 0x000000fffff77224 */ /* 0x000fe400078e0002 */
[----:B------:R-:W-:Y:S02]  /*a2a0*/  IMAD.MOV.U32 R245, RZ, RZ, R3 ;  /* 0x000000fffff57224 */ /* 0x000fe400078e0003 */
[----:B------:R-:W-:Y:S01]  /*a2b0*/  IMAD.WIDE.U32 R2, R101, -0x326172a9, RZ ;  /* 0xcd9e8d5765027825 */ /* 0x000fe200078e00ff */
[----:B---3--:R-:W-:-:S03]  /*a2c0*/  F2FP.PACK_AB R190, R88, R119 ;  /* 0x0000007758be723e */ /* 0x008fc600000000ff */
[----:B------:R-:W-:Y:S01]  /*a2d0*/  FADD.FTZ R117, R88, R117 ;  /* 0x0000007558757221 */ /* 0x000fe20000010000 */
[----:B------:R-:W-:Y:S02]  /*a2e0*/  LOP3.LUT R88, R3, R100, RZ, 0x3c, !PT ;  /* 0x0000006403587212 */ /* 0x000fe400078e3cff */
[----:B-1----:R-:W-:Y:S01]  /*a2f0*/  F2FP.PACK_AB R188, R121, R108 ;  /* 0x0000006c79bc723e */ /* 0x002fe200000000ff */
[----:B--2---:R-:W-:Y:S01]  /*a300*/  FADD.FTZ R108, R186, R117 ;  /* 0x00000075ba6c7221 */ /* 0x004fe20000010000 */
[----:B------:R-:W-:Y:S01]  /*a310*/  F2FP.PACK_AB R58, R242, R92 ;  /* 0x0000005cf23a723e */ /* 0x000fe200000000ff */
[----:B------:R-:W-:Y:S01]  /*a320*/  IMAD.WIDE.U32 R242, R88, -0x2daee0ad, RZ ;  /* 0xd2511f5358f27825 */ /* 0x000fe200078e00ff */
[----:B----4-:R-:W-:-:S03]  /*a330*/  F2FP.PACK_AB R186, R89, R186 ;  /* 0x000000ba59ba723e */ /* 0x010fc600000000ff */
[----:B------:R-:W-:Y:S01]  /*a340*/  FADD.FTZ R108, R89, R108 ;  /* 0x0000006c596c7221 */ /* 0x000fe20000010000 */
[----:B------:R-:W-:Y:S02]  /*a350*/  LOP3.LUT R89, R99, UR28, R2, 0x96, !PT ;  /* 0x0000001c63597c12 */ /* 0x000fe4000f8e9602 */
[----:B------:R-:W-:-:S03]  /*a360*/  LOP3.LUT R88, R243, UR27, R134, 0x96, !PT ;  /* 0x0000001bf3587c12 */ /* 0x000fc6000f8e9686 */
[----:B------:R-:W-:Y:S01]  /*a370*/  IMAD.WIDE.U32 R250, R89, -0x2daee0ad, RZ ;  /* 0xd2511f5359fa7825 */ /* 0x000fe200078e00ff */
[----:B------:R-:W-:-:S03]  /*a380*/  F2FP.PACK_AB R184, R105, R184 ;  /* 0x000000b869b8723e */ /* 0x000fc600000000ff */
[----:B------:R-:W-:Y:S01]  /*a390*/  FADD.FTZ R110, R105, R110 ;  /* 0x0000006e696e7221 */ /* 0x000fe20000010000 */
[----:B------:R-:W-:Y:S01]  /*a3a0*/  LOP3.LUT R105, R251, UR25, R242, 0x96, !PT ;  /* 0x00000019fb697c12 */ /* 0x000fe2000f8e96f2 */
[----:B------:R-:W-:-:S04]  /*a3b0*/  IMAD.WIDE.U32 R88, R88, -0x326172a9, RZ ;  /* 0xcd9e8d5758587825 */ /* 0x000fc800078e00ff */
[----:B------:R-:W-:Y:S01]  /*a3c0*/  IMAD.MOV.U32 R246, RZ, RZ, R93 ;  /* 0x000000fffff67224 */ /* 0x000fe200078e005d */
[----:B------:R-:W-:Y:S01]  /*a3d0*/  LOP3.LUT R112, R89, UR26, R98, 0x96, !PT ;  /* 0x0000001a59707c12 */ /* 0x000fe2000f8e9662 */
[----:B------:R-:W-:-:S04]  /*a3e0*/  IMAD.WIDE.U32 R92, R105, -0x326172a9, RZ ;  /* 0xcd9e8d57695c7825 */ /* 0x000fc800078e00ff */
[----:B------:R-:W-:Y:S01]  /*a3f0*/  IMAD.WIDE.U32 R248, R112, -0x2daee0ad, RZ ;  /* 0xd2511f5370f87825 */ /* 0x000fe200078e00ff */
[----:B------:R-:W-:-:S04]  /*a400*/  LOP3.LUT R105, R93, UR24, R88, 0x96, !PT ;  /* 0x000000185d697c12 */ /* 0x000fc8000f8e9658 */
[----:B------:R-:W-:Y:S01]  /*a410*/  LOP3.LUT R112, R249, UR23, R250, 0x96, !PT ;  /* 0x00000017f9707c12 */ /* 0x000fe2000f8e96fa */
[----:B------:R-:W-:-:S05]  /*a420*/  IMAD.WIDE.U32 R250, R105, -0x2daee0ad, RZ ;  /* 0xd2511f5369fa7825 */ /* 0x000fca00078e00ff */
[----:B------:R-:W-:Y:S01]  /*a430*/  LOP3.LUT R105, R251, UR14, R248, 0x96, !PT ;  /* 0x0000000efb697c12 */ /* 0x000fe2000f8e96f8 */
[----:B------:R-:W-:-:S05]  /*a440*/  IMAD.WIDE.U32 R248, R112, -0x326172a9, RZ ;  /* 0xcd9e8d5770f87825 */ /* 0x000fca00078e00ff */
[----:B------:R-:W-:Y:S01]  /*a450*/  LOP3.LUT R112, R249, UR21, R92, 0x96, !PT ;  /* 0x00000015f9707c12 */ /* 0x000fe2000f8e965c */
[----:B------:R1:W-:Y:S04]  /*a460*/  STL.64 [R1+0x50], R248 ;  /* 0x000050f801007387 */ /* 0x0003e80000100a00 */
[----:B------:R-:W2:Y:S01]  /*a470*/  LDL.LU.64 R92, [R1+0x2a8] ;  /* 0x0002a800015c7983 */ /* 0x000ea20000300a00 */
[----:B-1----:R-:W-:-:S05]  /*a480*/  IMAD.WIDE.U32 R248, R112, -0x2daee0ad, RZ ;  /* 0xd2511f5370f87825 */ /* 0x002fca00078e00ff */
[----:B------:R1:W-:Y:S01]  /*a490*/  STL.64 [R1+0x70], R248 ;  /* 0x000070f801007387 */ /* 0x0003e20000100a00 */
[----:B------:R-:W-:-:S03]  /*a4a0*/  LOP3.LUT R112, R249, UR5, R250, 0x96, !PT ;  /* 0x00000005f9707c12 */ /* 0x000fc6000f8e96fa */
[----:B------:R-:W3:Y:S04]  /*a4b0*/  LDL.LU.64 R250, [R1+0x2a0] ;  /* 0x0002a00001fa7983 */ /* 0x000ee80000300a00 */
[----:B-1----:R-:W4:Y:S04]  /*a4c0*/  LDL.LU.64 R248, [R1+0x298] ;  /* 0x0002980001f87983 */ /* 0x002f280000300a00 */
[----:B------:R-:W-:Y:S04]  /*a4d0*/  STL.64 [R1+0x290], R208 ;  /* 0x000290d001007387 */ /* 0x000fe80000100a00 */
[----:B------:R1:W-:Y:S04]  /*a4e0*/  STL.64 [R1+0x288], R202 ;  /* 0x000288ca01007387 */ /* 0x0003e80000100a00 */
[----:B-1----:R-:W2:Y:S04]  /*a4f0*/  LDL.LU.64 R202, [R1+0x50] ;  /* 0x0000500001ca7983 */ /* 0x002ea80000300a00 */
[----:B------:R1:W-:Y:S04]  /*a500*/  STL.64 [R1+0x280], R204 ;  /* 0x000280cc01007387 */ /* 0x0003e80000100a00 */
[----:B-1----:R-:W3:Y:S01]  /*a510*/  LDL.LU.64 R204, [R1+0x70] ;  /* 0x0000700001cc7983 */ /* 0x002ee20000300a00 */
[----:B------:R-:W-:Y:S01]  /*a520*/  IMAD.WIDE.U32 R208, R105, -0x326172a9, RZ ;  /* 0xcd9e8d5769d07825 */ /* 0x000fe200078e00ff */
[----:B------:R-:W-:-:S02]  /*a530*/  F2FP.PACK_AB R194, R172, R131 ;  /* 0x00000083acc2723e */ /* 0x000fc400000000ff */
[C---:B------:R-:W-:Y:S02]  /*a540*/  PRMT R170, R77.reuse, 0x7632, R170 ;  /* 0x000076324daa7816 */ /* 0x040fe400000000aa */
[C---:B------:R-:W-:Y:S02]  /*a550*/  PRMT R7, R58.reuse, 0x7610, R7 ;  /* 0x000076103a077816 */ /* 0x040fe40000000007 */
[----:B------:R-:W-:Y:S02]  /*a560*/  PRMT R176, R58, 0x7632, R176 ;  /* 0x000076323ab07816 */ /* 0x000fe400000000b0 */
[----:B------:R-:W-:Y:S01]  /*a570*/  PRMT R58, R77, 0x5410, R170 ;  /* 0x000054104d3a7816 */ /* 0x000fe200000000aa */
[----:B------:R-:W1:Y:S01]  /*a580*/  MUFU.EX2 R117, R245 ;  /* 0x000000f500757308 */ /* 0x000e620000000800 */
[----:B------:R-:W-:-:S07]  /*a590*/  F2FP.PACK_AB R198, R182, R127 ;  /* 0x0000007fb6c6723e */ /* 0x000fce00000000ff */
[----:B------:R1:W1:Y:S08]  /*a5a0*/  MUFU.EX2 R180, R195 ;  /* 0x000000c300b47308 */ /* 0x0002700000000800 */
[----:B------:R-:W1:Y:S08]  /*a5b0*/  MUFU.EX2 R193, R193 ;  /* 0x000000c100c17308 */ /* 0x000e700000000800 */
[----:B------:R-:W2:Y:S01]  /*a5c0*/  MUFU.EX2 R182, R191 ;  /* 0x000000bf00b67308 */ /* 0x000ea20000000800 */
[----:B------:R-:W-:-:S02]  /*a5d0*/  PRMT R216, R64, 0x7610, R216 ;  /* 0x0000761040d87816 */ /* 0x000fc400000000d8 */
[----:B------:R-:W-:-:S04]  /*a5e0*/  PRMT R222, R64, 0x7632, R222 ;  /* 0x0000763240de7816 */ /* 0x000fc800000000de */
[----:B------:R-:W-:Y:S01]  /*a5f0*/  PRMT R64, R216, 0x5410, R222 ;  /* 0x00005410d8407816 */ /* 0x000fe200000000de */
[----:B------:R-:W2:Y:S01]  /*a600*/  MUFU.EX2 R189, R189 ;  /* 0x000000bd00bd7308 */ /* 0x000ea20000000800 */
[----:B-1----:R-:W-:-:S07]  /*a610*/  PRMT R195, R198, 0x7632, R195 ;  /* 0x00007632c6c37816 */ /* 0x002fce00000000c3 */
[----:B------:R-:W-:Y:S01]  /*a620*/  MUFU.EX2 R174, R187 ;  /* 0x000000bb00ae7308 */ /* 0x000fe20000000800 */
[----:B------:R-:W-:Y:S02]  /*a630*/  IMAD.MOV.U32 R131, RZ, RZ, R244 ;  /* 0x000000ffff837224 */ /* 0x000fe400078e00f4 */
[----:B------:R-:W-:Y:S01]  /*a640*/  IMAD.MOV.U32 R127, RZ, RZ, R247 ;  /* 0x000000ffff7f7224 */ /* 0x000fe200078e00f7 */
[----:B--2---:R-:W-:Y:S01]  /*a650*/  LOP3.LUT R105, R209, UR13, R202, 0x96, !PT ;  /* 0x0000000dd1697c12 */ /* 0x004fe2000f8e96ca */
[----:B------:R-:W-:-:S05]  /*a660*/  IMAD.WIDE.U32 R202, R112, -0x326172a9, RZ ;  /* 0xcd9e8d5770ca7825 */ /* 0x000fca00078e00ff */
[----:B------:R-:W-:Y:S02]  /*a670*/  LOP3.LUT R112, R203, UR30, R208, 0x96, !PT ;  /* 0x0000001ecb707c12 */ /* 0x000fe4000f8e96d0 */
[----:B------:R-:W2:Y:S02]  /*a680*/  LDL.LU.64 R208, [R1+0x290] ;  /* 0x0002900001d07983 */ /* 0x000ea40000300a00 */
[C---:B------:R-:W-:Y:S02]  /*a690*/  LOP3.LUT R119, R112.reuse, 0xffff, RZ, 0xc0, !PT ;  /* 0x0000ffff70777812 */ /* 0x040fe400078ec0ff */
[----:B------:R-:W-:Y:S02]  /*a6a0*/  LOP3.LUT R172, R112, 0xff, RZ, 0xc0, !PT ;  /* 0x000000ff70ac7812 */ /* 0x000fe400078ec0ff */
[----:B------:R-:W-:Y:S02]  /*a6b0*/  SHF.R.U32.HI R119, RZ, 0x8, R119 ;  /* 0x00000008ff777819 */ /* 0x000fe40000011677 */
[----:B------:R-:W-:-:S02]  /*a6c0*/  ISETP.GE.U32.AND P4, PT, R217, R172, PT ;  /* 0x000000acd900720c */ /* 0x000fc40003f86070 */
[----:B------:R-:W-:Y:S02]  /*a6d0*/  LOP3.LUT R172, R119, 0xffff, RZ, 0xc0, !PT ;  /* 0x0000ffff77ac7812 */ /* 0x000fe400078ec0ff */
[--C-:B------:R-:W-:Y:S02]  /*a6e0*/  SHF.R.U32.HI R119, RZ, 0x10, R112.reuse ;  /* 0x00000010ff777819 */ /* 0x100fe40000011670 */
[----:B------:R-:W-:Y:S02]  /*a6f0*/  ISETP.GE.U32.AND P3, PT, R217, R172, PT ;  /* 0x000000acd900720c */ /* 0x000fe40003f66070 */
[----:B------:R-:W-:Y:S02]  /*a700*/  LOP3.LUT R172, R119, 0xff, RZ, 0xc0, !PT ;  /* 0x000000ff77ac7812 */ /* 0x000fe400078ec0ff */
[----:B------:R-:W-:Y:S02]  /*a710*/  SHF.R.U32.HI R112, RZ, 0x18, R112 ;  /* 0x00000018ff707819 */ /* 0x000fe40000011670 */
[----:B------:R-:W-:-:S02]  /*a720*/  ISETP.GE.U32.AND P2, PT, R217, R172, PT ;  /* 0x000000acd900720c */ /* 0x000fc40003f46070 */
[----:B------:R-:W-:-:S05]  /*a730*/  ISETP.GE.U32.AND P1, PT, R217, R112, PT ;  /* 0x00000070d900720c */ /* 0x000fca0003f26070 */
[----:B------:R-:W-:-:S06]  /*a740*/  @!P3 HADD2 R57, -R170.H0_H0, -RZ.H0_H0 ;  /* 0xa00000ffaa39b230 */ /* 0x000fcc0000000900 */
[----:B------:R-:W-:Y:S01]  /*a750*/  @!P2 HADD2 R72, -R7.H0_H0, -RZ.H0_H0 ;  /* 0xa00000ff0748a230 */ /* 0x000fe20000000900 */
[----:B------:R-:W-:Y:S01]  /*a760*/  @!P3 PRMT R170, R57, 0x5410, RZ ;  /* 0x0000541039aab816 */ /* 0x000fe200000000ff */
[----:B------:R-:W-:Y:S01]  /*a770*/  @!P1 HADD2 R71, -R176.H0_H0, -RZ.H0_H0 ;  /* 0xa00000ffb0479230 */ /* 0x000fe20000000900 */
[----:B------:R-:W-:Y:S01]  /*a780*/  PRMT R57, R7, 0x5410, R176 ;  /* 0x0000541007397816 */ /* 0x000fe200000000b0 */
[----:B------:R-:W-:Y:S01]  /*a790*/  @!P4 HADD2 R74, -R77.H0_H0, -RZ.H0_H0 ;  /* 0xa00000ff4d4ac230 */ /* 0x000fe20000000900 */
[----:B------:R-:W-:Y:S02]  /*a7a0*/  @!P2 PRMT R7, R72, 0x5410, RZ ;  /* 0x000054104807a816 */ /* 0x000fe400000000ff */
[----:B------:R-:W-:Y:S02]  /*a7b0*/  LOP3.LUT R72, R202, 0xff, RZ, 0xc0, !PT ;  /* 0x000000ffca487812 */ /* 0x000fe400078ec0ff */
[----:B------:R-:W-:Y:S02]  /*a7c0*/  @!P1 PRMT R176, R71, 0x5410, RZ ;  /* 0x0000541047b09816 */ /* 0x000fe400000000ff */
[----:B------:R-:W-:-:S02]  /*a7d0*/  @!P4 PRMT R77, R74, 0x5410, RZ ;  /* 0x000054104a4dc816 */ /* 0x000fc400000000ff */
[----:B------:R-:W-:Y:S02]  /*a7e0*/  ISETP.GE.U32.AND P1, PT, R217, R72, PT ;  /* 0x00000048d900720c */ /* 0x000fe40003f26070 */
[--C-:B------:R-:W-:Y:S02]  /*a7f0*/  SHF.R.U32.HI R74, RZ, 0x18, R202.reuse ;  /* 0x00000018ff4a7819 */ /* 0x100fe400000116ca */
[----:B------:R-:W-:Y:S02]  /*a800*/  LOP3.LUT R71, R202, 0xffff, RZ, 0xc0, !PT ;  /* 0x0000ffffca477812 */ /* 0x000fe400078ec0ff */
[----:B------:R-:W-:Y:S01]  /*a810*/  SHF.R.U32.HI R72, RZ, 0x10, R202 ;  /* 0x00000010ff487819 */ /* 0x000fe200000116ca */
[----:B------:R-:W-:-:S03]  /*a820*/  IMAD.WIDE.U32 R202, R105, -0x2daee0ad, RZ ;  /* 0xd2511f5369ca7825 */ /* 0x000fc600078e00ff */
[----:B------:R-:W-:Y:S02]  /*a830*/  LOP3.LUT R72, R72, 0xff, RZ, 0xc0, !PT ;  /* 0x000000ff48487812 */ /* 0x000fe400078ec0ff */
[----:B---3--:R-:W-:Y:S02]  /*a840*/  LOP3.LUT R121, R203, UR29, R204, 0x96, !PT ;  /* 0x0000001dcb797c12 */ /* 0x008fe4000f8e96cc */
[C---:B------:R-:W-:Y:S02]  /*a850*/  ISETP.GE.U32.AND P6, PT, R217.reuse, R74, PT ;  /* 0x0000004ad900720c */ /* 0x040fe40003fc6070 */
[----:B------:R-:W-:Y:S02]  /*a860*/  LOP3.LUT R74, R202, 0xff, RZ, 0xc0, !PT ;  /* 0x000000ffca4a7812 */ /* 0x000fe400078ec0ff */
[----:B------:R-:W-:Y:S02]  /*a870*/  ISETP.GE.U32.AND P3, PT, R217, R72, PT ;  /* 0x00000048d900720c */ /* 0x000fe40003f66070 */
[----:B------:R-:W-:-:S02]  /*a880*/  LOP3.LUT R72, R121, 0xffff, RZ, 0xc0, !PT ;  /* 0x0000ffff79487812 */ /* 0x000fc400078ec0ff */
[----:B------:R-:W-:Y:S02]  /*a890*/  SHF.R.U32.HI R71, RZ, 0x8, R71 ;  /* 0x00000008ff477819 */ /* 0x000fe40000011647 */
[----:B------:R-:W-:Y:S02]  /*a8a0*/  ISETP.GE.U32.AND P4, PT, R217, R74, PT ;  /* 0x0000004ad900720c */ /* 0x000fe40003f86070 */
[----:B------:R-:W-:Y:S02]  /*a8b0*/  SHF.R.U32.HI R72, RZ, 0x8, R72 ;  /* 0x00000008ff487819 */ /* 0x000fe40000011648 */
[----:B------:R-:W-:Y:S02]  /*a8c0*/  LOP3.LUT R74, R71, 0xffff, RZ, 0xc0, !PT ;  /* 0x0000ffff474a7812 */ /* 0x000fe400078ec0ff */
[----:B------:R-:W-:Y:S02]  /*a8d0*/  LOP3.LUT R72, R72, 0xffff, RZ, 0xc0, !PT ;  /* 0x0000ffff48487812 */ /* 0x000fe400078ec0ff */
[----:B------:R-:W-:-:S02]  /*a8e0*/  ISETP.GE.U32.AND P5, PT, R217, R74, PT ;  /* 0x0000004ad900720c */ /* 0x000fc40003fa6070 */
[C---:B------:R-:W-:Y:S02]  /*a8f0*/  PRMT R71, R70.reuse, 0x7610, R71 ;  /* 0x0000761046477816 */ /* 0x040fe40000000047 */
[----:B------:R-:W-:Y:S02]  /*a900*/  ISETP.GE.U32.AND P2, PT, R217, R72, PT ;  /* 0x00000048d900720c */ /* 0x000fe40003f46070 */
[----:B------:R-:W-:Y:S01]  /*a910*/  PRMT R72, R70, 0x7632, R72 ;  /* 0x0000763246487816 */ /* 0x000fe20000000048 */
[----:B------:R-:W-:Y:S01]  /*a920*/  @!P1 HADD2 R69, -R71.H0_H0, -RZ.H0_H0 ;  /* 0xa00000ff47459230 */ /* 0x000fe20000000900 */
[----:B------:R-:W-:Y:S02]  /*a930*/  LOP3.LUT R74, R121, 0xff, RZ, 0xc0, !PT ;  /* 0x000000ff794a7812 */ /* 0x000fe400078ec0ff */
[----:B------:R-:W-:Y:S02]  /*a940*/  PRMT R70, R71, 0x5410, R72 ;  /* 0x0000541047467816 */ /* 0x000fe40000000048 */
[----:B------:R-:W-:-:S02]  /*a950*/  @!P1 PRMT R71, R69, 0x5410, RZ ;  /* 0x0000541045479816 */ /* 0x000fc400000000ff */
[----:B------:R-:W-:Y:S01]  /*a960*/  ISETP.GE.U32.AND P1, PT, R217, R74, PT ;  /* 0x0000004ad900720c */ /* 0x000fe20003f26070 */
[----:B------:R-:W-:Y:S01]  /*a970*/  @!P5 HADD2 R37, -R72.H0_H0, -RZ.H0_H0 ;  /* 0xa00000ff4825d230 */ /* 0x000fe20000000900 */
[----:B------:R-:W-:Y:S01]  /*a980*/  FADD.FTZ R119, R117, R110 ;  /* 0x0000006e75777221 */ /* 0x000fe20000010000 */
[----:B------:R-:W-:-:S03]  /*a990*/  PRMT R69, R65, 0x7632, R69 ;  /* 0x0000763241457816 */ /* 0x000fc60000000045 */
[----:B------:R-:W-:Y:S01]  /*a9a0*/  @!P5 PRMT R72, R37, 0x5410, RZ ;  /* 0x000054102548d816 */ /* 0x000fe200000000ff */
[C---:B------:R-:W-:Y:S01]  /*a9b0*/  FADD.FTZ R112, R180.reuse, R119 ;  /* 0x00000077b4707221 */ /* 0x040fe20000010000 */
[--C-:B------:R-:W-:Y:S01]  /*a9c0*/  SHF.R.U32.HI R37, RZ, 0x18, R121.reuse ;  /* 0x00000018ff257819 */ /* 0x100fe20000011679 */
[----:B------:R-:W-:Y:S01]  /*a9d0*/  @!P6 HADD2 R66, -R69.H0_H0, -RZ.H0_H0 ;  /* 0xa00000ff4542e230 */ /* 0x000fe20000000900 */
[----:B------:R-:W-:Y:S02]  /*a9e0*/  PRMT R74, R65, 0x7610, R74 ;  /* 0x00007610414a7816 */ /* 0x000fe4000000004a */
[----:B------:R-:W-:Y:S01]  /*a9f0*/  F2FP.PACK_AB R180, R180, R117 ;  /* 0x00000075b4b4723e */ /* 0x000fe200000000ff */
[----:B------:R-:W-:Y:S01]  /*aa00*/  FADD.FTZ R117, R193, R108 ;  /* 0x0000006cc1757221 */ /* 0x000fe20000010000 */
[----:B------:R-:W-:Y:S01]  /*aa10*/  ISETP.GE.U32.AND P5, PT, R217, R37, PT ;  /* 0x00000025d900720c */ /* 0x000fe20003fa6070 */
[----:B------:R-:W-:Y:S01]  /*aa20*/  @!P1 HADD2 R67, -R216.H0_H0, -RZ.H0_H0 ;  /* 0xa00000ffd8439230 */ /* 0x000fe20000000900 */
[----:B------:R-:W-:Y:S01]  /*aa30*/  SHF.R.U32.HI R121, RZ, 0x10, R121 ;  /* 0x00000010ff797819 */ /* 0x000fe20000011679 */
[----:B------:R-:W-:Y:S01]  /*aa40*/  @!P3 HADD2 R68, -R74.H0_H0, -RZ.H0_H0 ;  /* 0xa00000ff4a44b230 */ /* 0x000fe20000000900 */
[----:B------:R-:W-:Y:S01]  /*aa50*/  PRMT R65, R74, 0x5410, R69 ;  /* 0x000054104a417816 */ /* 0x000fe20000000045 */
[----:B------:R-:W-:Y:S01]  /*aa60*/  FADD.FTZ R110, R182, R117 ;  /* 0x00000075b66e7221 */ /* 0x000fe20000010000 */
[----:B------:R-:W-:-:S02]  /*aa70*/  SHF.R.U32.HI R172, RZ, 0x18, R202 ;  /* 0x00000018ffac7819 */ /* 0x000fc400000116ca */
[----:B------:R-:W-:Y:S02]  /*aa80*/  @!P6 PRMT R69, R66, 0x5410, RZ ;  /* 0x000054104245e816 */ /* 0x000fe400000000ff */
[----:B------:R-:W-:Y:S02]  /*aa90*/  LOP3.LUT R117, R202, 0xffff, RZ, 0xc0, !PT ;  /* 0x0000ffffca757812 */ /* 0x000fe400078ec0ff */
[----:B------:R-:W-:Y:S02]  /*aaa0*/  SHF.R.U32.HI R119, RZ, 0x10, R202 ;  /* 0x00000010ff777819 */ /* 0x000fe400000116ca */
[----:B------:R-:W-:Y:S01]  /*aab0*/  LOP3.LUT R66, R121, 0xff, RZ, 0xc0, !PT ;  /* 0x000000ff79427812 */ /* 0x000fe200078ec0ff */
[----:B------:R-:W-:Y:S01]  /*aac0*/  @!P2 HADD2 R73, -R222.H0_H0, -RZ.H0_H0 ;  /* 0xa00000ffde49a230 */ /* 0x000fe20000000900 */
[----:B------:R-:W-:Y:S01]  /*aad0*/  @!P1 PRMT R216, R67, 0x5410, RZ ;  /* 0x0000541043d89816 */ /* 0x000fe200000000ff */
[----:B------:R-:W1:Y:S01]  /*aae0*/  MUFU.EX2 R37, R185 ;  /* 0x000000b900257308 */ /* 0x000e620000000800 */
[----:B------:R-:W-:Y:S01]  /*aaf0*/  @!P3 PRMT R74, R68, 0x5410, RZ ;  /* 0x00005410444ab816 */ /* 0x000fe200000000ff */
[----:B------:R-:W-:Y:S01]  /*ab00*/  IMAD.WIDE.U32 R204, R6, -0x2daee0ad, RZ ;  /* 0xd2511f5306cc7825 */ /* 0x000fe200078e00ff */
[----:B------:R-:W-:Y:S01]  /*ab10*/  ISETP.GE.U32.AND P1, PT, R217, R172, PT ;  /* 0x000000acd900720c */ /* 0x000fe20003f26070 */
[----:B------:R-:W-:Y:S01]  /*ab20*/  @!P4 HADD2 R62, -R196.H0_H0, -RZ.H0_H0 ;  /* 0xa00000ffc43ec230 */ /* 0x000fe20000000900 */
[----:B------:R-:W-:Y:S01]  /*ab30*/  PRMT R68, R63, 0x7632, R68 ;  /* 0x000076323f447816 */ /* 0x000fe20000000044 */
[----:B------:R-:W-:Y:S01]  /*ab40*/  FADD.FTZ R123, R189, R112 ;  /* 0x00000070bd7b7221 */ /* 0x000fe20000010000 */
[----:B------:R-:W-:Y:S01]  /*ab50*/  SHF.R.U32.HI R117, RZ, 0x8, R117 ;  /* 0x00000008ff757819 */ /* 0x000fe20000011675 */
[----:B------:R-:W3:Y:S01]  /*ab60*/  LDL.LU.64 R202, [R1+0x288] ;  /* 0x0002880001ca7983 */ /* 0x000ee20000300a00 */
[----:B------:R-:W-:-:S02]  /*ab70*/  LOP3.LUT R172, R119, 0xff, RZ, 0xc0, !PT ;  /* 0x000000ff77ac7812 */ /* 0x000fc400078ec0ff */
[----:B------:R-:W-:Y:S02]  /*ab80*/  ISETP.GE.U32.AND P6, PT, R217, R66, PT ;  /* 0x00000042d900720c */ /* 0x000fe40003fc6070 */
[----:B------:R-:W1:Y:S01]  /*ab90*/  MUFU.EX2 R66, R183 ;  /* 0x000000b700427308 */ /* 0x000e620000000800 */
[----:B------:R-:W-:Y:S01]  /*aba0*/  @!P2 PRMT R222, R73, 0x5410, RZ ;  /* 0x0000541049dea816 */ /* 0x000fe200000000ff */
[----:B------:R-:W-:Y:S01]  /*abb0*/  @!P5 HADD2 R75, -R68.H0_H0, -RZ.H0_H0 ;  /* 0xa00000ff444bd230 */ /* 0x000fe20000000900 */
[----:B------:R-:W-:Y:S02]  /*abc0*/  LOP3.LUT R117, R117, 0xffff, RZ, 0xc0, !PT ;  /* 0x0000ffff75757812 */ /* 0x000fe400078ec0ff */
[----:B------:R-:W-:Y:S02]  /*abd0*/  ISETP.GE.U32.AND P2, PT, R217, R172, PT ;  /* 0x000000acd900720c */ /* 0x000fe40003f46070 */
[----:B------:R-:W-:Y:S01]  /*abe0*/  PRMT R73, R63, 0x7610, R73 ;  /* 0x000076103f497816 */ /* 0x000fe20000000049 */
[----:B------:R-:W4:Y:S01]  /*abf0*/  MUFU.EX2 R172, R177 ;  /* 0x000000b100ac7308 */ /* 0x000f220000000800 */
[----:B------:R-:W-:-:S02]  /*ac00*/  LOP3.LUT R204, R205, UR10, RZ, 0x3c, !PT ;  /* 0x0000000acdcc7c12 */ /* 0x000fc4000f8e3cff */
[----:B------:R-:W-:Y:S02]  /*ac10*/  ISETP.GE.U32.AND P3, PT, R217, R117, PT ;  /* 0x00000075d900720c */ /* 0x000fe40003f66070 */
[----:B------:R-:W-:Y:S02]  /*ac20*/  PRMT R63, R73, 0x5410, R68 ;  /* 0x00005410493f7816 */ /* 0x000fe40000000044 */
[----:B------:R-:W-:Y:S02]  /*ac30*/  @!P5 PRMT R68, R75, 0x5410, RZ ;  /* 0x000054104b44d816 */ /* 0x000fe400000000ff */
[----:B------:R-:W4:Y:S01]  /*ac40*/  MUFU.EX2 R75, R168 ;  /* 0x000000a8004b7308 */ /* 0x000f220000000800 */
[----:B------:R-:W-:Y:S01]  /*ac50*/  IMAD.WIDE.U32 R204, R204, -0x326172a9, RZ ;  /* 0xcd9e8d57cccc7825 */ /* 0x000fe200078e00ff */
[----:B------:R-:W-:Y:S02]  /*ac60*/  F2FP.PACK_AB R182, R182, R193 ;  /* 0x000000c1b6b6723e */ /* 0x000fe400000000ff */
[----:B------:R-:W-:Y:S01]  /*ac70*/  PRMT R193, R196, 0x7632, R193 ;  /* 0x00007632c4c17816 */ /* 0x000fe200000000c1 */
[----:B-1----:R-:W-:Y:S01]  /*ac80*/  FADD.FTZ R67, R37, R110 ;  /* 0x0000006e25437221 */ /* 0x002fe20000010000 */
[----:B------:R-:W-:Y:S01]  /*ac90*/  @!P2 HADD2 R60, -R198.H0_H0, -RZ.H0_H0 ;  /* 0xa00000ffc63ca230 */ /* 0x000fe20000000900 */
[----:B------:R-:W-:-:S02]  /*aca0*/  LOP3.LUT R105, R205, UR28, R2, 0x96, !PT ;  /* 0x0000001ccd697c12 */ /* 0x000fc4000f8e9602 */
[C---:B------:R-:W-:Y:S01]  /*acb0*/  FADD.FTZ R67, R66.reuse, R67 ;  /* 0x0000004342437221 */ /* 0x040fe20000010000 */
[----:B------:R-:W-:Y:S02]  /*acc0*/  F2FP.PACK_AB R37, R66, R37 ;  /* 0x000000254225723e */ /* 0x000fe400000000ff */
[----:B------:R-:W-:Y:S01]  /*acd0*/  PRMT R66, R196, 0x5410, R193 ;  /* 0x00005410c4427816 */ /* 0x000fe200000000c1 */
[----:B------:R-:W-:Y:S01]  /*ace0*/  @!P3 HADD2 R61, -R193.H0_H0, -RZ.H0_H0 ;  /* 0xa00000ffc13db230 */ /* 0x000fe20000000900 */
[----:B------:R-:W-:Y:S02]  /*acf0*/  @!P4 PRMT R196, R62, 0x5410, RZ ;  /* 0x000054103ec4c816 */ /* 0x000fe400000000ff */
[----:B------:R-:W-:Y:S01]  /*ad00*/  PRMT R62, R198, 0x5410, R195 ;  /* 0x00005410c63e7816 */ /* 0x000fe200000000c3 */
[----:B------:R-:W-:Y:S01]  /*ad10*/  IMAD.WIDE.U32 R244, R105, -0x2daee0ad, RZ ;  /* 0xd2511f5369f47825 */ /* 0x000fe200078e00ff */
[----:B------:R-:W-:-:S03]  /*ad20*/  @!P2 PRMT R198, R60, 0x5410, RZ ;  /* 0x000054103cc6a816 */ /* 0x000fc600000000ff */
[----:B----4-:R-:W-:Y:S01]  /*ad30*/  FADD.FTZ R60, R172, R67 ;  /* 0x00000043ac3c7221 */ /* 0x010fe20000010000 */
[----:B------:R-:W-:-:S03]  /*ad40*/  @!P3 PRMT R193, R61, 0x5410, RZ ;  /* 0x000054103dc1b816 */ /* 0x000fc600000000ff */
[----:B------:R-:W-:Y:S01]  /*ad50*/  FADD.FTZ R61, R75, R60 ;  /* 0x0000003c4b3d7221 */ /* 0x000fe20000010000 */
[----:B------:R-:W-:Y:S01]  /*ad60*/  LOP3.LUT R60, R245, UR25, R242, 0x96, !PT ;  /* 0x00000019f53c7c12 */ /* 0x000fe2000f8e96f2 */
[----:B------:R-:W-:Y:S01]  /*ad70*/  FADD.FTZ R112, R174, R123 ;  /* 0x0000007bae707221 */ /* 0x000fe20000010000 */
[----:B------:R-:W-:Y:S01]  /*ad80*/  LOP3.LUT R108, R89, UR26, R204, 0x96, !PT ;  /* 0x0000001a596c7c12 */ /* 0x000fe2000f8e96cc */
[----:B------:R-:W-:Y:S01]  /*ad90*/  IMAD.MOV.U32 R123, RZ, RZ, R246 ;  /* 0x000000ffff7b7224 */ /* 0x000fe200078e00f6 */
[----:B------:R-:W4:Y:S01]  /*ada0*/  LDL.LU.64 R204, [R1+0x280] ;  /* 0x0002800001cc7983 */ /* 0x000f220000300a00 */
        /* <DEDUP_REMOVED lines=13> */
[----:B------:R-:W2:Y:S04]  /*ae80*/  LDL.LU.64 R244, [R1+0x270] ;  /* 0x0002700001f47983 */ /* 0x000ea80000300a00 */
[----:B-1----:R-:W2:Y:S04]  /*ae90*/  LDL.LU.64 R242, [R1+0x268] ;  /* 0x0002680001f27983 */ /* 0x002ea80000300a00 */
[----:B------:R-:W-:Y:S04]  /*aea0*/  STL.64 [R1+0x260], R200 ;  /* 0x000260c801007387 */ /* 0x000fe80000100a00 */
[----:B------:R1:W-:Y:S04]  /*aeb0*/  STL.64 [R1+0x258], R102 ;  /* 0x0002586601007387 */ /* 0x0003e80000100a00 */
[----:B-1----:R-:W2:Y:S01]  /*aec0*/  LDL.LU.64 R102, [R1+0x70] ;  /* 0x0000700001667983 */ /* 0x002ea20000300a00 */
[----:B------:R-:W-:Y:S01]  /*aed0*/  @!P6 HADD2 R76, -R73.H0_H0, -RZ.H0_H0 ;  /* 0xa00000ff494ce230 */ /* 0x000fe20000000900 */
[----:B------:R-:W1:Y:S01]  /*aee0*/  MUFU.EX2 R181, R181 ;  /* 0x000000b500b57308 */ /* 0x000e620000000800 */
[----:B------:R-:W-:-:S03]  /*aef0*/  IMAD.WIDE.U32 R200, R60, -0x326172a9, RZ ;  /* 0xcd9e8d573cc87825 */ /* 0x000fc600078e00ff */
[----:B------:R-:W-:-:S04]  /*af00*/  @!P6 PRMT R73, R76, 0x5410, RZ ;  /* 0x000054104c49e816 */ /* 0x000fc800000000ff */
[----:B------:R-:W1:Y:S01]  /*af10*/  MUFU.EX2 R76, R179 ;  /* 0x000000b3004c7308 */ /* 0x000e620000000800 */
[----:B------:R-:W-:Y:S01]  /*af20*/  @!P1 HADD2 R59, -R195.H0_H0, -RZ.H0_H0 ;  /* 0xa00000ffc33b9230 */ /* 0x000fe20000000900 */
[----:B------:R-:W-:-:S04]  /*af30*/  F2FP.PACK_AB R172, R75, R172 ;  /* 0x000000ac4bac723e */ /* 0x000fc800000000ff */
[----:B------:R-:W-:Y:S01]  /*af40*/  @!P1 PRMT R195, R59, 0x5410, RZ ;  /* 0x000054103bc39816 */ /* 0x000fe200000000ff */
[----:B-1----:R-:W-:-:S04]  /*af50*/  FADD.FTZ R59, R181, R112 ;  /* 0x00000070b53b7221 */ /* 0x002fc80000010000 */
[C---:B------:R-:W-:Y:S01]  /*af60*/  FADD.FTZ R59, R76.reuse, R59 ;  /* 0x0000003b4c3b7221 */ /* 0x040fe20000010000 */
[----:B------:R-:W-:Y:S02]  /*af70*/  F2FP.PACK_AB R168, R76, R181 ;  /* 0x000000b54ca8723e */ /* 0x000fe400000000ff */
[----:B--2---:R-:W-:Y:S01]  /*af80*/  LOP3.LUT R60, R201, UR13, R102, 0x96, !PT ;  /* 0x0000000dc93c7c12 */ /* 0x004fe2000f8e9666 */
[----:B------:R-:W-:-:S05]  /*af90*/  IMAD.WIDE.U32 R102, R67, -0x326172a9, RZ ;  /* 0xcd9e8d5743667825 */ /* 0x000fca00078e00ff */
[----:B------:R-:W-:Y:S02]  /*afa0*/  LOP3.LUT R67, R103, UR30, R200, 0x96, !PT ;  /* 0x0000001e67437c12 */ /* 0x000fe4000f8e96c8 */
[----:B------:R-:W-:Y:S01]  /*afb0*/  LOP3.LUT R117, R102, 0xffff, RZ, 0xc0, !PT ;  /* 0x0000ffff66757812 */ /* 0x000fe200078ec0ff */
[----:B------:R-:W2:Y:S01]  /*afc0*/  LDL.LU.64 R200, [R1+0x260] ;  /* 0x0002600001c87983 */ /* 0x000ea20000300a00 */
[C---:B------:R-:W-:Y:S02]  /*afd0*/  LOP3.LUT R75, R67.reuse, 0xffff, RZ, 0xc0, !PT ;  /* 0x0000ffff434b7812 */ /* 0x040fe400078ec0ff */
[----:B------:R-:W-:Y:S02]  /*afe0*/  LOP3.LUT R76, R67, 0xff, RZ, 0xc0, !PT ;  /* 0x000000ff434c7812 */ /* 0x000fe400078ec0ff */
[----:B------:R-:W-:Y:S02]  /*aff0*/  SHF.R.U32.HI R75, RZ, 0x8, R75 ;  /* 0x00000008ff4b7819 */ /* 0x000fe4000001164b */
[----:B------:R-:W-:-:S02]  /*b000*/  ISETP.GE.U32.AND P4, PT, R217, R76, PT ;  /* 0x0000004cd900720c */ /* 0x000fc40003f86070 */
[----:B------:R-:W-:Y:S02]  /*b010*/  LOP3.LUT R76, R75, 0xffff, RZ, 0xc0, !PT ;  /* 0x0000ffff4b4c7812 */ /* 0x000fe400078ec0ff */
[--C-:B------:R-:W-:Y:S02]  /*b020*/  SHF.R.U32.HI R110, RZ, 0x18, R67.reuse ;  /* 0x00000018ff6e7819 */ /* 0x100fe40000011643 */
[C---:B------:R-:W-:Y:S02]  /*b030*/  ISETP.GE.U32.AND P5, PT, R217.reuse, R76, PT ;  /* 0x0000004cd900720c */ /* 0x040fe40003fa6070 */
[----:B------:R-:W1:Y:S01]  /*b040*/  MUFU.EX2 R76, R169 ;  /* 0x000000a9004c7308 */ /* 0x000e620000000800 */
[----:B------:R-:W-:Y:S02]  /*b050*/  ISETP.GE.U32.AND P6, PT, R217, R110, PT ;  /* 0x0000006ed900720c */ /* 0x000fe40003fc6070 */
[----:B------:R-:W-:Y:S02]  /*b060*/  SHF.R.U32.HI R75, RZ, 0x10, R67 ;  /* 0x00000010ff4b7819 */ /* 0x000fe40000011643 */
[----:B------:R-:W-:-:S02]  /*b070*/  LOP3.LUT R110, R102, 0xff, RZ, 0xc0, !PT ;  /* 0x000000ff666e7812 */ /* 0x000fc400078ec0ff */
[----:B------:R-:W-:Y:S02]  /*b080*/  LOP3.LUT R112, R75, 0xff, RZ, 0xc0, !PT ;  /* 0x000000ff4b707812 */ /* 0x000fe400078ec0ff */
[C---:B------:R-:W-:Y:S02]  /*b090*/  ISETP.GE.U32.AND P1, PT, R217.reuse, R110, PT ;  /* 0x0000006ed900720c */ /* 0x040fe40003f26070 */
[--C-:B------:R-:W-:Y:S02]  /*b0a0*/  SHF.R.U32.HI R110, RZ, 0x18, R102.reuse ;  /* 0x00000018ff6e7819 */ /* 0x100fe40000011666 */
[C---:B------:R-:W-:Y:S02]  /*b0b0*/  ISETP.GE.U32.AND P2, PT, R217.reuse, R112, PT ;  /* 0x00000070d900720c */ /* 0x040fe40003f46070 */
[----:B------:R-:W-:Y:S01]  /*b0c0*/  SHF.R.U32.HI R112, RZ, 0x10, R102 ;  /* 0x00000010ff707819 */ /* 0x000fe20000011666 */
[----:B------:R-:W-:Y:S01]  /*b0d0*/  IMAD.WIDE.U32 R102, R60, -0x2daee0ad, RZ ;  /* 0xd2511f533c667825 */ /* 0x000fe200078e00ff */
[----:B------:R-:W-:-:S03]  /*b0e0*/  ISETP.GE.U32.AND P3, PT, R217, R110, PT ;  /* 0x0000006ed900720c */ /* 0x000fc60003f66070 */
[----:B-1----:R-:W-:Y:S02]  /*b0f0*/  FADD.FTZ R110, R76, R61 ;  /* 0x0000003d4c6e7221 */ /* 0x002fe40000010000 */
[----:B------:R-:W2:Y:S01]  /*b100*/  LDL.LU.64 R60, [R1+0x40] ;  /* 0x00004000013c7983 */ /* 0x000ea20000300a00 */
[----:B------:R-:W1:Y:S01]  /*b110*/  MUFU.EX2 R108, R175 ;  /* 0x000000af006c7308 */ /* 0x000e620000000800 */
[----:B------:R-:W-:Y:S01]  /*b120*/  IMAD.MOV.U32 R121, RZ, RZ, R131 ;  /* 0x000000ffff797224 */ /* 0x000fe200078e0083 */
[----:B------:R-:W-:Y:S02]  /*b130*/  F2FP.PACK_AB R174, R174, R189 ;  /* 0x000000bdaeae723e */ /* 0x000fe400000000ff */
[----:B------:R-:W-:-:S04]  /*b140*/  PRMT R189, R192, 0x7632, R189 ;  /* 0x00007632c0bd7816 */ /* 0x000fc800000000bd */
[----:B------:R-:W3:Y:S01]  /*b150*/  MUFU.EX2 R67, R166 ;  /* 0x000000a600437308 */ /* 0x000ee20000000800 */
[----:B------:R-:W-:-:S07]  /*b160*/  @!P4 HADD2 R56, -R192.H0_H0, -RZ.H0_H0 ;  /* 0xa00000ffc038c230 */ /* 0x000fce0000000900 */
[----:B------:R-:W4:Y:S01]  /*b170*/  MUFU.EX2 R131, R173 ;  /* 0x000000ad00837308 */ /* 0x000f220000000800 */
[----:B------:R-:W-:Y:S01]  /*b180*/  @!P5 HADD2 R55, -R189.H0_H0, -RZ.H0_H0 ;  /* 0xa00000ffbd37d230 */ /* 0x000fe20000000900 */
[----:B------:R-:W-:Y:S02]  /*b190*/  SHF.R.U32.HI R117, RZ, 0x8, R117 ;  /* 0x00000008ff757819 */ /* 0x000fe40000011675 */
[----:B------:R-:W-:Y:S01]  /*b1a0*/  PRMT R191, R194, 0x7632, R191 ;  /* 0x00007632c2bf7816 */ /* 0x000fe200000000bf */
[----:B-1----:R-:W-:Y:S01]  /*b1b0*/  FADD.FTZ R59, R108, R59 ;  /* 0x0000003b6c3b7221 */ /* 0x002fe20000010000 */
[----:B------:R-:W-:Y:S02]  /*b1c0*/  LOP3.LUT R112, R112, 0xff, RZ, 0xc0, !PT ;  /* 0x000000ff70707812 */ /* 0x000fe400078ec0ff */
[C---:B---3--:R-:W-:Y:S01]  /*b1d0*/  F2FP.PACK_AB R166, R67.reuse, R76 ;  /* 0x0000004c43a6723e */ /* 0x048fe200000000ff */
[----:B------:R-:W-:Y:S01]  /*b1e0*/  @!P6 HADD2 R54, -R191.H0_H0, -RZ.H0_H0 ;  /* 0xa00000ffbf36e230 */ /* 0x000fe20000000900 */
[C---:B------:R-:W-:Y:S01]  /*b1f0*/  LOP3.LUT R76, R102.reuse, 0xff, RZ, 0xc0, !PT ;  /* 0x000000ff664c7812 */ /* 0x040fe200078ec0ff */
[----:B------:R-:W-:Y:S01]  /*b200*/  FADD.FTZ R105, R67, R110 ;  /* 0x0000006e43697221 */ /* 0x000fe20000010000 */
[----:B------:R-:W-:-:S02]  /*b210*/  LOP3.LUT R67, R102, 0xffff, RZ, 0xc0, !PT ;  /* 0x0000ffff66437812 */ /* 0x000fc400078ec0ff */
[--C-:B------:R-:W-:Y:S01]  /*b220*/  SHF.R.U32.HI R110, RZ, 0x18, R102.reuse ;  /* 0x00000018ff6e7819 */ /* 0x100fe20000011666 */
[C---:B----4-:R-:W-:Y:S01]  /*b230*/  FADD.FTZ R59, R131.reuse, R59 ;  /* 0x0000003b833b7221 */ /* 0x050fe20000010000 */
[----:B------:R-:W-:Y:S02]  /*b240*/  F2FP.PACK_AB R131, R131, R108 ;  /* 0x0000006c8383723e */ /* 0x000fe400000000ff */
[----:B------:R-:W-:Y:S02]  /*b250*/  SHF.R.U32.HI R108, RZ, 0x10, R102 ;  /* 0x00000010ff6c7819 */ /* 0x000fe40000011666 */
[----:B------:R-:W-:Y:S01]  /*b260*/  LOP3.LUT R75, R221, UR28, R2, 0x96, !PT ;  /* 0x0000001cdd4b7c12 */ /* 0x000fe2000f8e9602 */
[----:B------:R-:W-:Y:S01]  /*b270*/  @!P2 HADD2 R53, -R194.H0_H0, -RZ.H0_H0 ;  /* 0xa00000ffc235a230 */ /* 0x000fe20000000900 */
[----:B------:R-:W-:Y:S02]  /*b280*/  IMAD.MOV.U32 R119, RZ, RZ, R121 ;  /* 0x000000ffff777224 */ /* 0x000fe400078e0079 */
[----:B------:R-:W-:-:S02]  /*b290*/  IMAD.MOV.U32 R121, RZ, RZ, R123 ;  /* 0x000000ffff797224 */ /* 0x000fc400078e007b */
[----:B------:R-:W-:Y:S02]  /*b2a0*/  IMAD.MOV.U32 R123, RZ, RZ, R127 ;  /* 0x000000ffff7b7224 */ /* 0x000fe400078e007f */
[----:B------:R-:W-:Y:S01]  /*b2b0*/  MUFU.EX2 R127, R165 ;  /* 0x000000a5007f7308 */ /* 0x000fe20000000800 */
[----:B------:R-:W-:Y:S01]  /*b2c0*/  @!P1 HADD2 R52, -R188.H0_H0, -RZ.H0_H0 ;  /* 0xa00000ffbc349230 */ /* 0x000fe20000000900 */
[----:B------:R-:W-:Y:S02]  /*b2d0*/  PRMT R185, R188, 0x7632, R185 ;  /* 0x00007632bcb97816 */ /* 0x000fe400000000b9 */
[----:B------:R-:W-:Y:S02]  /*b2e0*/  PRMT R187, R190, 0x7632, R187 ;  /* 0x00007632bebb7816 */ /* 0x000fe400000000bb */
[----:B------:R-:W-:-:S03]  /*b2f0*/  PRMT R181, R184, 0x7632, R181 ;  /* 0x00007632b8b57816 */ /* 0x000fc600000000b5 */
[----:B------:R-:W-:Y:S01]  /*b300*/  @!P3 HADD2 R49, -R187.H0_H0, -RZ.H0_H0 ;  /* 0xa00000ffbb31b230 */ /* 0x000fe20000000900 */
[----:B------:R-:W-:Y:S01]  /*b310*/  SHF.R.U32.HI R67, RZ, 0x8, R67 ;  /* 0x00000008ff437819 */ /* 0x000fe20000011643 */
[----:B------:R-:W-:Y:S01]  /*b320*/  MUFU.EX2 R129, R129 ;  /* 0x0000008100817308 */ /* 0x000fe20000000800 */
[----:B------:R-:W-:Y:S02]  /*b330*/  LOP3.LUT R108, R108, 0xff, RZ, 0xc0, !PT ;  /* 0x000000ff6c6c7812 */ /* 0x000fe400078ec0ff */
[----:B------:R-:W-:Y:S02]  /*b340*/  PRMT R183, R186, 0x7632, R183 ;  /* 0x00007632bab77816 */ /* 0x000fe400000000b7 */
[----:B------:R-:W-:-:S03]  /*b350*/  PRMT R177, R180, 0x7632, R177 ;  /* 0x00007632b4b17816 */ /* 0x000fc600000000b1 */
[----:B------:R-:W-:Y:S01]  /*b360*/  MUFU.EX2 R148, R148 ;  /* 0x0000009400947308 */ /* 0x000fe20000000800 */
[----:B------:R-:W-:Y:S02]  /*b370*/  PRMT R179, R182, 0x7632, R179 ;  /* 0x00007632b6b37816 */ /* 0x000fe400000000b3 */
[----:B--2---:R-:W-:Y:S02]  /*b380*/  LOP3.LUT R61, R103, UR29, R60, 0x96, !PT ;  /* 0x0000001d673d7c12 */ /* 0x004fe4000f8e963c */
[----:B------:R-:W-:Y:S01]  /*b390*/  PRMT R60, R192, 0x5410, R189 ;  /* 0x00005410c03c7816 */ /* 0x000fe200000000bd */
[----:B------:R-:W2:Y:S01]  /*b3a0*/  LDL.LU.64 R102, [R1+0x258] ;  /* 0x0002580001667983 */ /* 0x000ea20000300a00 */
[----:B------:R-:W-:Y:S02]  /*b3b0*/  @!P4 PRMT R192, R56, 0x5410, RZ ;  /* 0x0000541038c0c816 */ /* 0x000fe400000000ff */
[----:B------:R-:W-:Y:S01]  /*b3c0*/  @!P5 PRMT R189, R55, 0x5410, RZ ;  /* 0x0000541037bdd816 */ /* 0x000fe200000000ff */
[----:B------:R1:W5:Y:S01]  /*b3d0*/  LDL.LU.64 R2, [R1+0x250] ;  /* 0x0002500001027983 */ /* 0x0003620000300a00 */
[----:B------:R-:W-:-:S02]  /*b3e0*/  LOP3.LUT R56, R117, 0xffff, RZ, 0xc0, !PT ;  /* 0x0000ffff75387812 */ /* 0x000fc400078ec0ff */
[----:B------:R-:W-:Y:S02]  /*b3f0*/  LOP3.LUT R55, R61, 0xffff, RZ, 0xc0, !PT ;  /* 0x0000ffff3d377812 */ /* 0x000fe400078ec0ff */
[C---:B------:R-:W-:Y:S02]  /*b400*/  ISETP.GE.U32.AND P5, PT, R217.reuse, R56, PT ;  /* 0x00000038d900720c */ /* 0x040fe40003fa6070 */
[----:B------:R-:W-:Y:S02]  /*b410*/  SHF.R.U32.HI R55, RZ, 0x8, R55 ;  /* 0x00000008ff377819 */ /* 0x000fe40000011637 */
[----:B------:R-:W-:Y:S02]  /*b420*/  PRMT R56, R194, 0x5410, R191 ;  /* 0x00005410c2387816 */ /* 0x000fe400000000bf */
[----:B------:R-:W-:Y:S02]  /*b430*/  @!P6 PRMT R191, R54, 0x5410, RZ ;  /* 0x0000541036bfe816 */ /* 0x000fe400000000ff */
[----:B------:R-:W-:-:S02]  /*b440*/  ISETP.GE.U32.AND P4, PT, R217, R76, PT ;  /* 0x0000004cd900720c */ /* 0x000fc40003f86070 */
[----:B------:R-:W-:Y:S02]  /*b450*/  ISETP.GE.U32.AND P6, PT, R217, R112, PT ;  /* 0x00000070d900720c */ /* 0x000fe40003fc6070 */
[----:B------:R-:W-:Y:S02]  /*b460*/  LOP3.LUT R76, R89, UR26, R220, 0x96, !PT ;  /* 0x0000001a594c7c12 */ /* 0x000fe4000f8e96dc */
[----:B------:R-:W-:Y:S01]  /*b470*/  LOP3.LUT R112, R55, 0xffff, RZ, 0xc0, !PT ;  /* 0x0000ffff37707812 */ /* 0x000fe200078ec0ff */
[----:B------:R-:W3:Y:S01]  /*b480*/  LDL.LU.64 R220, [R1+0x248] ;  /* 0x0002480001dc7983 */ /* 0x000ee20000300a00 */
[----:B------:R-:W-:-:S03]  /*b490*/  IMAD.MOV.U32 R55, RZ, RZ, R218 ;  /* 0x000000ffff377224 */ /* 0x000fc600078e00da */
[----:B------:R-:W4:Y:S01]  /*b4a0*/  LDL.LU R218, [R1+0x244] ;  /* 0x0002440001da7983 */ /* 0x000f220000300800 */
[----:B------:R-:W-:Y:S01]  /*b4b0*/  @!P2 PRMT R194, R53, 0x5410, RZ ;  /* 0x0000541035c2a816 */ /* 0x000fe200000000ff */
[----:B------:R-:W-:Y:S02]  /*b4c0*/  IMAD.MOV.U32 R53, RZ, RZ, R178 ;  /* 0x000000ffff357224 */ /* 0x000fe400078e00b2 */
[----:B------:R-:W2:Y:S01]  /*b4d0*/  LDL.LU R178, [R1+0x240] ;  /* 0x0002400001b27983 */ /* 0x000ea20000300800 */
[----:B------:R-:W1:Y:S01]  /*b4e0*/  MUFU.EX2 R54, R167 ;  /* 0x000000a700367308 */ /* 0x000e620000000800 */
[----:B------:R-:W-:Y:S01]  /*b4f0*/  ISETP.GE.U32.AND P2, PT, R217, R112, PT ;  /* 0x00000070d900720c */ /* 0x000fe20003f46070 */
[----:B------:R-:W-:Y:S01]  /*b500*/  @!P5 HADD2 R51, -R185.H0_H0, -RZ.H0_H0 ;  /* 0xa00000ffb933d230 */ /* 0x000fe20000000900 */
[----:B-1----:R-:W-:Y:S02]  /*b510*/  FADD.FTZ R112, R54, R59 ;  /* 0x0000003b36707221 */ /* 0x002fe40000010000 */
[----:B------:R-:W-:-:S02]  /*b520*/  IMAD.MOV.U32 R59, RZ, RZ, R53 ;  /* 0x000000ffff3b7224 */ /* 0x000fc400078e0035 */
[C---:B------:R-:W-:Y:S01]  /*b530*/  FADD.FTZ R53, R127.reuse, R112 ;  /* 0x000000707f357221 */ /* 0x040fe20000010000 */
[----:B------:R-:W-:Y:S01]  /*b540*/  F2FP.PACK_AB R127, R127, R54 ;  /* 0x000000367f7f723e */ /* 0x000fe200000000ff */
[----:B------:R-:W-:Y:S01]  /*b550*/  IMAD.MOV.U32 R54, RZ, RZ, R59 ;  /* 0x000000ffff367224 */ /* 0x000fe200078e003b */
[----:B------:R-:W-:Y:S02]  /*b560*/  PRMT R59, R188, 0x5410, R185 ;  /* 0x00005410bc3b7816 */ /* 0x000fe400000000b9 */
[----:B------:R-:W-:Y:S02]  /*b570*/  @!P1 PRMT R188, R52, 0x5410, RZ ;  /* 0x0000541034bc9816 */ /* 0x000fe400000000ff */
[----:B------:R-:W-:-:S04]  /*b580*/  LOP3.LUT R52, R61, 0xff, RZ, 0xc0, !PT ;  /* 0x000000ff3d347812 */ /* 0x000fc800078ec0ff */
[----:B------:R-:W-:Y:S01]  /*b590*/  ISETP.GE.U32.AND P1, PT, R217, R52, PT ;  /* 0x00000034d900720c */ /* 0x000fe20003f26070 */
[----:B------:R-:W-:Y:S01]  /*b5a0*/  IMAD.MOV.U32 R52, RZ, RZ, R4 ;  /* 0x000000ffff347224 */ /* 0x000fe200078e0004 */
[----:B------:R-:W-:Y:S01]  /*b5b0*/  @!P5 PRMT R185, R51, 0x5410, RZ ;  /* 0x0000541033b9d816 */ /* 0x000fe200000000ff */
[----:B------:R-:W-:Y:S02]  /*b5c0*/  @!P6 HADD2 R50, -R190.H0_H0, -RZ.H0_H0 ;  /* 0xa00000ffbe32e230 */ /* 0x000fe40000000900 */
[----:B------:R-:W-:Y:S01]  /*b5d0*/  @!P4 HADD2 R44, -R180.H0_H0, -RZ.H0_H0 ;  /* 0xa00000ffb42cc230 */ /* 0x000fe20000000900 */
[----:B------:R-:W-:Y:S01]  /*b5e0*/  IMAD.MOV.U32 R51, RZ, RZ, R52 ;  /* 0x000000ffff337224 */ /* 0x000fe200078e0034 */
[--C-:B------:R-:W-:Y:S01]  /*b5f0*/  SHF.R.U32.HI R52, RZ, 0x18, R61.reuse ;  /* 0x00000018ff347819 */ /* 0x100fe2000001163d */
[----:B------:R-:W-:Y:S01]  /*b600*/  @!P2 HADD2 R47, -R181.H0_H0, -RZ.H0_H0 ;  /* 0xa00000ffb52fa230 */ /* 0x000fe20000000900 */
[----:B------:R-:W-:Y:S01]  /*b610*/  SHF.R.U32.HI R61, RZ, 0x10, R61 ;  /* 0x00000010ff3d7819 */ /* 0x000fe2000001163d */
[----:B------:R-:W-:Y:S01]  /*b620*/  MUFU.EX2 R122, R122 ;  /* 0x0000007a007a7308 */ /* 0x000fe20000000800 */
[----:B------:R-:W-:Y:S01]  /*b630*/  ISETP.GE.U32.AND P5, PT, R217, R52, PT ;  /* 0x00000034d900720c */ /* 0x000fe20003fa6070 */
[----:B------:R-:W-:Y:S01]  /*b640*/  IMAD.MOV.U32 R52, RZ, RZ, R51 ;  /* 0x000000ffff347224 */ /* 0x000fe200078e0033 */
[----:B------:R-:W-:Y:S01]  /*b650*/  PRMT R51, R190, 0x5410, R187 ;  /* 0x00005410be337816 */ /* 0x000fe200000000bb */
[----:B------:R-:W-:Y:S01]  /*b660*/  @!P1 HADD2 R48, -R184.H0_H0, -RZ.H0_H0 ;  /* 0xa00000ffb8309230 */ /* 0x000fe20000000900 */
[----:B------:R-:W-:Y:S01]  /*b670*/  @!P6 PRMT R190, R50, 0x5410, RZ ;  /* 0x0000541032bee816 */ /* 0x000fe200000000ff */
[----:B------:R-:W3:Y:S01]  /*b680*/  LDL.LU R4, [R1+0x23c] ;  /* 0x00023c0001047983 */ /* 0x000ee20000300800 */
[----:B------:R-:W-:Y:S01]  /*b690*/  LOP3.LUT R50, R61, 0xff, RZ, 0xc0, !PT ;  /* 0x000000ff3d327812 */ /* 0x000fe200078ec0ff */
[----:B------:R-:W-:Y:S01]  /*b6a0*/  IMAD.MOV.U32 R61, RZ, RZ, R5 ;  /* 0x000000ffff3d7224 */ /* 0x000fe200078e0005 */
[----:B------:R-:W-:Y:S01]  /*b6b0*/  @!P3 PRMT R187, R49, 0x5410, RZ ;  /* 0x0000541031bbb816 */ /* 0x000fe200000000ff */
[----:B------:R-:W-:Y:S01]  /*b6c0*/  MUFU.EX2 R124, R124 ;  /* 0x0000007c007c7308 */ /* 0x000fe20000000800 */
[----:B------:R-:W-:Y:S01]  /*b6d0*/  ISETP.GE.U32.AND P6, PT, R217, R50, PT ;  /* 0x00000032d900720c */ /* 0x000fe20003fc6070 */
[----:B------:R-:W-:Y:S01]  /*b6e0*/  IMAD.MOV.U32 R49, RZ, RZ, R61 ;  /* 0x000000ffff317224 */ /* 0x000fe200078e003d */
[----:B------:R-:W-:Y:S01]  /*b6f0*/  PRMT R61, R184, 0x5410, R181 ;  /* 0x00005410b83d7816 */ /* 0x000fe200000000b5 */
[----:B------:R-:W-:Y:S01]  /*b700*/  IMAD.MOV.U32 R50, RZ, RZ, R222 ;  /* 0x000000ffff327224 */ /* 0x000fe200078e00de */
[----:B------:R-:W-:Y:S01]  /*b710*/  @!P1 PRMT R184, R48, 0x5410, RZ ;  /* 0x0000541030b89816 */ /* 0x000fe200000000ff */
[----:B------:R-:W-:Y:S01]  /*b720*/  @!P5 HADD2 R45, -R183.H0_H0, -RZ.H0_H0 ;  /* 0xa00000ffb72dd230 */ /* 0x000fe20000000900 */
[----:B------:R-:W-:Y:S01]  /*b730*/  PRMT R173, R174, 0x7632, R173 ;  /* 0x00007632aead7816 */ /* 0x000fe200000000ad */
[----:B------:R-:W1:Y:S01]  /*b740*/  MUFU.EX2 R48, R149 ;  /* 0x0000009500307308 */ /* 0x000e620000000800 */
[----:B------:R-:W-:Y:S01]  /*b750*/  @!P2 PRMT R181, R47, 0x5410, RZ ;  /* 0x000054102fb5a816 */ /* 0x000fe200000000ff */
[----:B------:R-:W-:Y:S01]  /*b760*/  IMAD.MOV.U32 R47, RZ, RZ, R50 ;  /* 0x000000ffff2f7224 */ /* 0x000fe200078e0032 */
[----:B------:R-:W-:Y:S01]  /*b770*/  LOP3.LUT R50, R67, 0xffff, RZ, 0xc0, !PT ;  /* 0x0000ffff43327812 */ /* 0x000fe200078ec0ff */
[----:B------:R-:W3:Y:S01]  /*b780*/  LDL.LU R5, [R1+0x238] ;  /* 0x0002380001057983 */ /* 0x000ee20000300800 */
[----:B------:R-:W-:-:S02]  /*b790*/  ISETP.GE.U32.AND P2, PT, R217, R108, PT ;  /* 0x0000006cd900720c */ /* 0x000fc40003f46070 */
[C---:B------:R-:W-:Y:S01]  /*b7a0*/  ISETP.GE.U32.AND P3, PT, R217.reuse, R50, PT ;  /* 0x00000032d900720c */ /* 0x040fe20003f66070 */
[----:B------:R-:W-:Y:S01]  /*b7b0*/  @!P6 HADD2 R46, -R186.H0_H0, -RZ.H0_H0 ;  /* 0xa00000ffba2ee230 */ /* 0x000fe20000000900 */
[----:B------:R-:W-:Y:S01]  /*b7c0*/  PRMT R67, R186, 0x5410, R183 ;  /* 0x00005410ba437816 */ /* 0x000fe200000000b7 */
[----:B------:R-:W-:Y:S01]  /*b7d0*/  IMAD.MOV.U32 R108, RZ, RZ, R47 ;  /* 0x000000ffff6c7224 */ /* 0x000fe200078e002f */
[----:B------:R-:W-:Y:S01]  /*b7e0*/  ISETP.GE.U32.AND P1, PT, R217, R110, PT ;  /* 0x0000006ed900720c */ /* 0x000fe20003f26070 */
[----:B------:R-:W-:Y:S01]  /*b7f0*/  MUFU.EX2 R116, R116 ;  /* 0x0000007400747308 */ /* 0x000fe20000000800 */
[----:B------:R-:W-:Y:S01]  /*b800*/  @!P6 PRMT R186, R46, 0x5410, RZ ;  /* 0x000054102ebae816 */ /* 0x000fe200000000ff */
[----:B------:R2:W5:Y:S01]  /*b810*/  LDL.LU R222, [R1+0x234] ;  /* 0x0002340001de7983 */ /* 0x0005620000300800 */
[----:B-1----:R-:W-:-:S05]  /*b820*/  FADD.FTZ R46, R48, R105 ;  /* 0x00000069302e7221 */ /* 0x002fca0000010000 */
[----:B------:R-:W1:Y:S01]  /*b830*/  MUFU.EX2 R47, R128 ;  /* 0x00000080002f7308 */ /* 0x000e620000000800 */
[C---:B------:R-:W-:Y:S01]  /*b840*/  FADD.FTZ R46, R129.reuse, R46 ;  /* 0x0000002e812e7221 */ /* 0x040fe20000010000 */
[----:B------:R-:W-:Y:S01]  /*b850*/  F2FP.PACK_AB R129, R129, R48 ;  /* 0x000000308181723e */ /* 0x000fe200000000ff */
[----:B------:R-:W-:Y:S01]  /*b860*/  @!P3 HADD2 R43, -R177.H0_H0, -RZ.H0_H0 ;  /* 0xa00000ffb12bb230 */ /* 0x000fe20000000900 */
[----:B------:R-:W-:Y:S01]  /*b870*/  @!P5 PRMT R183, R45, 0x5410, RZ ;  /* 0x000054102db7d816 */ /* 0x000fe200000000ff */
[----:B------:R-:W-:-:S03]  /*b880*/  @!P2 HADD2 R42, -R182.H0_H0, -RZ.H0_H0 ;  /* 0xa00000ffb62aa230 */ /* 0x000fc60000000900 */
[----:B------:R-:W1:Y:S01]  /*b890*/  MUFU.EX2 R48, R125 ;  /* 0x0000007d00307308 */ /* 0x000e620000000800 */
[----:B------:R-:W-:Y:S02]  /*b8a0*/  PRMT R45, R180, 0x5410, R177 ;  /* 0x00005410b42d7816 */ /* 0x000fe400000000b1 */
[----:B------:R-:W-:Y:S02]  /*b8b0*/  @!P3 PRMT R177, R43, 0x5410, RZ ;  /* 0x000054102bb1b816 */ /* 0x000fe400000000ff */
[----:B------:R-:W-:Y:S01]  /*b8c0*/  PRMT R43, R182, 0x5410, R179 ;  /* 0x00005410b62b7816 */ /* 0x000fe200000000b3 */
[----:B------:R-:W-:Y:S01]  /*b8d0*/  IMAD.MOV.U32 R149, RZ, RZ, R7 ;  /* 0x000000ffff957224 */ /* 0x000fe200078e0007 */
[----:B------:R-:W-:Y:S01]  /*b8e0*/  @!P4 PRMT R180, R44, 0x5410, RZ ;  /* 0x000054102cb4c816 */ /* 0x000fe200000000ff */
[----:B------:R-:W-:Y:S01]  /*b8f0*/  IMAD.MOV.U32 R44, RZ, RZ, R52 ;  /* 0x000000ffff2c7224 */ /* 0x000fe200078e0034 */
[----:B------:R-:W-:Y:S01]  /*b900*/  @!P2 PRMT R182, R42, 0x5410, RZ ;  /* 0x000054102ab6a816 */ /* 0x000fe200000000ff */
[----:B------:R-:W-:-:S02]  /*b910*/  FADD.FTZ R42, R148, R53 ;  /* 0x00000035942a7221 */ /* 0x000fc40000010000 */
[----:B------:R-:W-:Y:S01]  /*b920*/  IMAD.WIDE.U32 R52, R101, -0x326172a9, RZ ;  /* 0xcd9e8d5765347825 */ /* 0x000fe200078e00ff */
[----:B------:R-:W-:-:S03]  /*b930*/  @!P1 HADD2 R41, -R179.H0_H0, -RZ.H0_H0 ;  /* 0xa00000ffb3299230 */ /* 0x000fc60000000900 */
[----:B------:R-:W-:Y:S02]  /*b940*/  IMAD.MOV.U32 R50, RZ, RZ, R149 ;  /* 0x000000ffff327224 */ /* 0x000fe400078e0095 */
[----:B------:R-:W-:Y:S01]  /*b950*/  IMAD.MOV.U32 R105, RZ, RZ, R49 ;  /* 0x000000ffff697224 */ /* 0x000fe200078e0031 */
[----:B------:R-:W-:Y:S01]  /*b960*/  LOP3.LUT R52, R53, R100, RZ, 0x3c, !PT ;  /* 0x0000006435347212 */ /* 0x000fe200078e3cff */
[----:B------:R-:W-:Y:S02]  /*b970*/  IMAD.MOV.U32 R149, RZ, RZ, R55 ;  /* 0x000000ffff957224 */ /* 0x000fe400078e0037 */
[----:B-1----:R-:W-:Y:S02]  /*b980*/  FADD.FTZ R49, R47, R46 ;  /* 0x0000002e2f317221 */ /* 0x002fe40000010000 */
[----:B------:R-:W-:Y:S01]  /*b990*/  IMAD.MOV.U32 R55, RZ, RZ, R123 ;  /* 0x000000ffff377224 */ /* 0x000fe200078e007b */
[----:B------:R-:W-:Y:S01]  /*b9a0*/  @!P1 PRMT R179, R41, 0x5410, RZ ;  /* 0x0000541029b39816 */ /* 0x000fe200000000ff */
[C---:B------:R-:W-:Y:S01]  /*b9b0*/  FADD.FTZ R49, R48.reuse, R49 ;  /* 0x0000003130317221 */ /* 0x040fe20000010000 */
[----:B------:R-:W-:Y:S01]  /*b9c0*/  F2FP.PACK_AB R125, R48, R47 ;  /* 0x0000002f307d723e */ /* 0x000fe200000000ff */
[----:B------:R-:W-:-:S02]  /*b9d0*/  IMAD.MOV.U32 R41, RZ, RZ, R54 ;  /* 0x000000ffff297224 */ /* 0x000fc400078e0036 */
[----:B------:R-:W-:Y:S02]  /*b9e0*/  IMAD.MOV.U32 R48, RZ, RZ, R55 ;  /* 0x000000ffff307224 */ /* 0x000fe400078e0037 */
[----:B------:R-:W-:-:S04]  /*b9f0*/  IMAD.WIDE.U32 R52, R52, -0x2daee0ad, RZ ;  /* 0xd2511f5334347825 */ /* 0x000fc800078e00ff */
[----:B------:R-:W-:-:S04]  /*ba00*/  IMAD.WIDE.U32 R54, R75, -0x2daee0ad, RZ ;  /* 0xd2511f534b367825 */ /* 0x000fc800078e00ff */
[----:B------:R-:W-:Y:S01]  /*ba10*/  IMAD.MOV.U32 R75, RZ, RZ, R41 ;  /* 0x000000ffff4b7224 */ /* 0x000fe200078e0029 */
[----:B------:R-:W-:Y:S01]  /*ba20*/  LOP3.LUT R41, R55, UR25, R52, 0x96, !PT ;  /* 0x0000001937297c12 */ /* 0x000fe2000f8e9634 */
[----:B------:R-:W-:-:S04]  /*ba30*/  IMAD.WIDE.U32 R46, R76, -0x2daee0ad, RZ ;  /* 0xd2511f534c2e7825 */ /* 0x000fc800078e00ff */
[----:B------:R-:W-:-:S05]  /*ba40*/  IMAD.WIDE.U32 R52, R41, -0x326172a9, RZ ;  /* 0xcd9e8d5729347825 */ /* 0x000fca00078e00ff */
[----:B------:R-:W-:Y:S01]  /*ba50*/  LOP3.LUT R41, R53, UR24, R88, 0x96, !PT ;  /* 0x0000001835297c12 */ /* 0x000fe2000f8e9658 */
[----:B------:R-:W-:Y:S01]  /*ba60*/  IMAD.MOV.U32 R76, RZ, RZ, R44 ;  /* 0x000000ffff4c7224 */ /* 0x000fe200078e002c */
[----:B------:R-:W-:-:S03]  /*ba70*/  LOP3.LUT R44, R47, UR23, R54, 0x96, !PT ;  /* 0x000000172f2c7c12 */ /* 0x000fc6000f8e9636 */
[----:B------:R-:W-:Y:S01]  /*ba80*/  IMAD.WIDE.U32 R54, R41, -0x2daee0ad, RZ ;  /* 0xd2511f5329367825 */ /* 0x000fe200078e00ff */
[----:B------:R-:W1:Y:S04]  /*ba90*/  MUFU.EX2 R123, R130 ;  /* 0x00000082007b7308 */ /* 0x000e680000000800 */
[----:B------:R-:W-:Y:S01]  /*baa0*/  LOP3.LUT R41, R55, UR14, R46, 0x96, !PT ;  /* 0x0000000e37297c12 */ /* 0x000fe2000f8e962e */
[----:B------:R-:W-:-:S05]  /*bab0*/  IMAD.WIDE.U32 R46, R44, -0x326172a9, RZ ;  /* 0xcd9e8d572c2e7825 */ /* 0x000fca00078e00ff */
[----:B------:R-:W-:-:S05]  /*bac0*/  LOP3.LUT R52, R47, UR21, R52, 0x96, !PT ;  /* 0x000000152f347c12 */ /* 0x000fca000f8e9634 */
[----:B------:R-:W-:-:S05]  /*bad0*/  IMAD.WIDE.U32 R52, R52, -0x2daee0ad, RZ ;  /* 0xd2511f5334347825 */ /* 0x000fca00078e00ff */
[----:B------:R-:W-:Y:S01]  /*bae0*/  LOP3.LUT R54, R53, UR5, R54, 0x96, !PT ;  /* 0x0000000535367c12 */ /* 0x000fe2000f8e9636 */
[C---:B-1----:R-:W-:Y:S01]  /*baf0*/  FADD.FTZ R42, R123.reuse, R42 ;  /* 0x0000002a7b2a7221 */ /* 0x042fe20000010000 */
[----:B------:R-:W-:Y:S01]  /*bb00*/  F2FP.PACK_AB R123, R123, R148 ;  /* 0x000000947b7b723e */ /* 0x000fe200000000ff */
[----:B------:R-:W-:Y:S02]  /*bb10*/  IMAD.MOV.U32 R53, RZ, RZ, R149 ;  /* 0x000000ffff357224 */ /* 0x000fe400078e0095 */
[----:B------:R-:W-:-:S04]  /*bb20*/  IMAD.WIDE.U32 R148, R41, -0x326172a9, RZ ;  /* 0xcd9e8d5729947825 */ /* 0x000fc800078e00ff */
[----:B------:R-:W-:Y:S01]  /*bb30*/  IMAD.WIDE.U32 R54, R54, -0x326172a9, RZ ;  /* 0xcd9e8d5736367825 */ /* 0x000fe200078e00ff */
[----:B------:R-:W-:-:S04]  /*bb40*/  LOP3.LUT R46, R149, UR13, R46, 0x96, !PT ;  /* 0x0000000d952e7c12 */ /* 0x000fc8000f8e962e */
[----:B------:R-:W-:Y:S01]  /*bb50*/  LOP3.LUT R47, R55, UR30, R148, 0x96, !PT ;  /* 0x0000001e372f7c12 */ /* 0x000fe2000f8e9694 */
[----:B------:R-:W-:-:S04]  /*bb60*/  IMAD.WIDE.U32 R148, R101, -0x326172a9, RZ ;  /* 0xcd9e8d5765947825 */ /* 0x000fc800078e00ff */
[----:B------:R-:W-:Y:S01]  /*bb70*/  IMAD.MOV.U32 R149, RZ, RZ, R48 ;  /* 0x000000ffff957224 */ /* 0x000fe200078e0030 */
[----:B------:R-:W-:Y:S02]  /*bb80*/  LOP3.LUT R48, R47, 0xff, RZ, 0xc0, !PT ;  /* 0x000000ff2f307812 */ /* 0x000fe400078ec0ff */
[----:B------:R-:W-:Y:S01]  /*bb90*/  LOP3.LUT R44, R115, UR28, R148, 0x96, !PT ;  /* 0x0000001c732c7c12 */ /* 0x000fe2000f8e9694 */
[----:B------:R-:W-:Y:S01]  /*bba0*/  IMAD.MOV.U32 R148, RZ, RZ, R75 ;  /* 0x000000ffff947224 */ /* 0x000fe200078e004b */
[----:B------:R-:W-:Y:S01]  /*bbb0*/  ISETP.GE.U32.AND P6, PT, R217, R48, PT ;  /* 0x00000030d900720c */ /* 0x000fe20003fc6070 */
[----:B------:R-:W-:Y:S01]  /*bbc0*/  IMAD.MOV.U32 R75, RZ, RZ, R119 ;  /* 0x000000ffff4b7224 */ /* 0x000fe200078e0077 */
[----:B------:R-:W-:Y:S01]  /*bbd0*/  LOP3.LUT R48, R47, 0xffff, RZ, 0xc0, !PT ;  /* 0x0000ffff2f307812 */ /* 0x000fe200078ec0ff */
[----:B------:R-:W1:Y:S01]  /*bbe0*/  MUFU.EX2 R119, R126 ;  /* 0x0000007e00777308 */ /* 0x000e620000000800 */
[----:B------:R-:W2:Y:S02]  /*bbf0*/  S2R R7, SR_TID.X ;  /* 0x0000000000077919 */ /* 0x000ea40000002100 */
[----:B------:R-:W-:-:S04]  /*bc00*/  SHF.R.U32.HI R48, RZ, 0x8, R48 ;  /* 0x00000008ff307819 */ /* 0x000fc80000011630 */
[----:B------:R-:W-:-:S04]  /*bc10*/  LOP3.LUT R48, R48, 0xffff, RZ, 0xc0, !PT ;  /* 0x0000ffff30307812 */ /* 0x000fc800078ec0ff */
[----:B------:R-:W-:Y:S02]  /*bc20*/  ISETP.GE.U32.AND P3, PT, R217, R48, PT ;  /* 0x00000030d900720c */ /* 0x000fe40003f66070 */
[----:B------:R-:W-:Y:S01]  /*bc30*/  SHF.R.U32.HI R48, RZ, 0x10, R47 ;  /* 0x00000010ff307819 */ /* 0x000fe2000001162f */
[----:B------:R-:W-:-:S03]  /*bc40*/  @!P6 HADD2 R40, -R174.H0_H0, -RZ.H0_H0 ;  /* 0xa00000ffae28e230 */ /* 0x000fc60000000900 */
[----:B------:R-:W-:-:S04]  /*bc50*/  LOP3.LUT R48, R48, 0xff, RZ, 0xc0, !PT ;  /* 0x000000ff30307812 */ /* 0x000fc800078ec0ff */
[C---:B------:R-:W-:Y:S02]  /*bc60*/  ISETP.GE.U32.AND P4, PT, R217.reuse, R48, PT ;  /* 0x00000030d900720c */ /* 0x040fe40003f86070 */
[----:B------:R-:W-:Y:S01]  /*bc70*/  LOP3.LUT R48, R54, 0xff, RZ, 0xc0, !PT ;  /* 0x000000ff36307812 */ /* 0x000fe200078ec0ff */
[----:B------:R-:W-:Y:S01]  /*bc80*/  @!P3 HADD2 R39, -R173.H0_H0, -RZ.H0_H0 ;  /* 0xa00000ffad27b230 */ /* 0x000fe20000000900 */
[----:B------:R-:W-:Y:S02]  /*bc90*/  IMAD.MOV.U32 R115, RZ, RZ, R121 ;  /* 0x000000ffff737224 */ /* 0x000fe400078e0079 */
[----:B------:R-:W-:Y:S02]  /*bca0*/  ISETP.GE.U32.AND P1, PT, R217, R48, PT ;  /* 0x00000030d900720c */ /* 0x000fe40003f26070 */
[----:B------:R-:W-:Y:S02]  /*bcb0*/  SHF.R.U32.HI R48, RZ, 0x18, R54 ;  /* 0x00000018ff307819 */ /* 0x000fe40000011636 */
[----:B------:R-:W-:-:S02]  /*bcc0*/  PRMT R175, R37, 0x7632, R175 ;  /* 0x0000763225af7816 */ /* 0x000fc400000000af */
[----:B------:R-:W-:Y:S02]  /*bcd0*/  ISETP.GE.U32.AND P5, PT, R217, R48, PT ;  /* 0x00000030d900720c */ /* 0x000fe40003fa6070 */
[----:B------:R-:W-:-:S05]  /*bce0*/  PRMT R167, R168, 0x7632, R167 ;  /* 0x00007632a8a77816 */ /* 0x000fca00000000a7 */
[----:B------:R-:W-:Y:S01]  /*bcf0*/  @!P1 HADD2 R35, -R168.H0_H0, -RZ.H0_H0 ;  /* 0xa00000ffa8239230 */ /* 0x000fe20000000900 */
[----:B------:R-:W-:-:S05]  /*bd00*/  PRMT R169, R172, 0x7632, R169 ;  /* 0x00007632aca97816 */ /* 0x000fca00000000a9 */
[----:B------:R-:W-:Y:S01]  /*bd10*/  @!P5 HADD2 R32, -R169.H0_H0, -RZ.H0_H0 ;  /* 0xa00000ffa920d230 */ /* 0x000fe20000000900 */
[----:B----4-:R-:W-:Y:S01]  /*bd20*/  LOP3.LUT R41, R218, 0x7ffffffc, RZ, 0xc0, !PT ;  /* 0x7ffffffcda297812 */ /* 0x010fe200078ec0ff */
[----:B------:R-:W-:Y:S02]  /*bd30*/  IMAD.MOV.U32 R218, RZ, RZ, R76 ;  /* 0x000000ffffda7224 */ /* 0x000fe400078e004c */
[----:B------:R-:W-:Y:S02]  /*bd40*/  IMAD.MOV.U32 R76, RZ, RZ, R105 ;  /* 0x000000ffff4c7224 */ /* 0x000fe400078e0069 */
[----:B------:R-:W-:Y:S01]  /*bd50*/  IMAD.MOV.U32 R105, RZ, RZ, R50 ;  /* 0x000000ffff697224 */ /* 0x000fe200078e0032 */
[----:B------:R-:W-:Y:S02]  /*bd60*/  SHF.R.U32.HI R50, RZ, 0x18, R47 ;  /* 0x00000018ff327819 */ /* 0x000fe4000001162f */
[----:B------:R-:W-:Y:S01]  /*bd70*/  LOP3.LUT R47, R54, 0xffff, RZ, 0xc0, !PT ;  /* 0x0000ffff362f7812 */ /* 0x000fe200078ec0ff */
[----:B------:R-:W-:Y:S01]  /*bd80*/  IMAD.MOV.U32 R55, RZ, RZ, R53 ;  /* 0x000000ffff377224 */ /* 0x000fe200078e0035 */
[----:B------:R-:W-:Y:S01]  /*bd90*/  ISETP.GE.U32.AND P2, PT, R217, R50, PT ;  /* 0x00000032d900720c */ /* 0x000fe20003f46070 */
[----:B-1----:R-:W-:Y:S01]  /*bda0*/  FADD.FTZ R53, R119, R42 ;  /* 0x0000002a77357221 */ /* 0x002fe20000010000 */
[----:B------:R-:W-:Y:S01]  /*bdb0*/  SHF.R.U32.HI R50, RZ, 0x10, R54 ;  /* 0x00000010ff327819 */ /* 0x000fe20000011636 */
[----:B------:R-:W-:-:S02]  /*bdc0*/  FADD.FTZ R42, R122, R49 ;  /* 0x000000317a2a7221 */ /* 0x000fc40000010000 */
[----:B------:R-:W-:Y:S01]  /*bdd0*/  IMAD.MOV.U32 R49, RZ, RZ, R76 ;  /* 0x000000ffff317224 */ /* 0x000fe200078e004c */
[----:B------:R-:W-:Y:S02]  /*bde0*/  PRMT R76, R174, 0x5410, R173 ;  /* 0x00005410ae4c7816 */ /* 0x000fe400000000ad */
[----:B------:R-:W-:Y:S02]  /*bdf0*/  LOP3.LUT R50, R50, 0xff, RZ, 0xc0, !PT ;  /* 0x000000ff32327812 */ /* 0x000fe400078ec0ff */
[----:B------:R-:W-:Y:S01]  /*be00*/  @!P6 PRMT R174, R40, 0x5410, RZ ;  /* 0x0000541028aee816 */ /* 0x000fe200000000ff */
[----:B------:R-:W-:Y:S01]  /*be10*/  IMAD.MOV.U32 R40, RZ, RZ, R216 ;  /* 0x000000ffff287224 */ /* 0x000fe200078e00d8 */
[----:B------:R-:W-:Y:S02]  /*be20*/  SHF.R.U32.HI R47, RZ, 0x8, R47 ;  /* 0x00000008ff2f7819 */ /* 0x000fe4000001162f */
[----:B------:R-:W-:Y:S01]  /*be30*/  ISETP.GE.U32.AND P6, PT, R217, R50, PT ;  /* 0x00000032d900720c */ /* 0x000fe20003fc6070 */
[----:B------:R-:W-:Y:S01]  /*be40*/  IMAD.MOV.U32 R50, RZ, RZ, R40 ;  /* 0x000000ffff327224 */ /* 0x000fe200078e0028 */
[----:B------:R-:W-:Y:S01]  /*be50*/  LOP3.LUT R40, R47, 0xffff, RZ, 0xc0, !PT ;  /* 0x0000ffff2f287812 */ /* 0x000fe200078ec0ff */
[----:B------:R-:W-:Y:S01]  /*be60*/  IMAD.WIDE.U32 R46, R46, -0x2daee0ad, RZ ;  /* 0xd2511f532e2e7825 */ /* 0x000fe200078e00ff */
[----:B--2---:R-:W-:-:S02]  /*be70*/  IADD3 R41, -R41, R7, -R178 ;  /* 0x0000000729297210 */ /* 0x004fc40007ffe9b2 */
[----:B------:R-:W-:Y:S02]  /*be80*/  PRMT R178, R37, 0x7610, R178 ;  /* 0x0000761025b27816 */ /* 0x000fe400000000b2 */
[----:B------:R-:W-:Y:S02]  /*be90*/  @!P3 PRMT R173, R39, 0x5410, RZ ;  /* 0x0000541027adb816 */ /* 0x000fe400000000ff */
[----:B------:R-:W-:Y:S01]  /*bea0*/  ISETP.GE.U32.AND P3, PT, R217, R40, PT ;  /* 0x00000028d900720c */ /* 0x000fe20003f66070 */
[----:B------:R-:W-:Y:S01]  /*beb0*/  IMAD.MOV.U32 R40, RZ, RZ, R115 ;  /* 0x000000ffff287224 */ /* 0x000fe200078e0073 */
[----:B------:R-:W-:Y:S01]  /*bec0*/  LOP3.LUT R39, R47, UR29, R52, 0x96, !PT ;  /* 0x0000001d2f277c12 */ /* 0x000fe2000f8e9634 */
[----:B------:R-:W-:Y:S01]  /*bed0*/  @!P4 HADD2 R36, -R178.H0_H0, -RZ.H0_H0 ;  /* 0xa00000ffb224c230 */ /* 0x000fe20000000900 */
[----:B------:R-:W-:Y:S01]  /*bee0*/  FADD.FTZ R48, R124, R53 ;  /* 0x000000357c307221 */ /* 0x000fe20000010000 */
[----:B------:R-:W1:Y:S01]  /*bef0*/  MUFU.EX2 R115, R118 ;  /* 0x0000007600737308 */ /* 0x000e620000000800 */
[----:B------:R-:W-:Y:S01]  /*bf00*/  IMAD.MOV.U32 R52, RZ, RZ, R40 ;  /* 0x000000ffff347224 */ /* 0x000fe200078e0028 */
[----:B------:R-:W-:Y:S01]  /*bf10*/  SHF.R.U32.HI R40, RZ, 0x10, R39 ;  /* 0x00000010ff287819 */ /* 0x000fe20000011627 */
[----:B------:R-:W-:Y:S01]  /*bf20*/  IMAD.MOV.U32 R53, RZ, RZ, R75 ;  /* 0x000000ffff357224 */ /* 0x000fe200078e004b */
[----:B------:R-:W-:Y:S01]  /*bf30*/  PRMT R75, R178, 0x5410, R175 ;  /* 0x00005410b24b7816 */ /* 0x000fe200000000af */
[----:B------:R-:W-:Y:S01]  /*bf40*/  @!P2 HADD2 R38, -R175.H0_H0, -RZ.H0_H0 ;  /* 0xa00000ffaf26a230 */ /* 0x000fe20000000900 */
[----:B------:R-:W-:-:S02]  /*bf50*/  @!P4 PRMT R178, R36, 0x5410, RZ ;  /* 0x0000541024b2c816 */ /* 0x000fc400000000ff */
[----:B------:R-:W-:Y:S02]  /*bf60*/  LOP3.LUT R36, R39, 0xff, RZ, 0xc0, !PT ;  /* 0x000000ff27247812 */ /* 0x000fe400078ec0ff */
[----:B------:R-:W-:Y:S01]  /*bf70*/  LOP3.LUT R40, R40, 0xff, RZ, 0xc0, !PT ;  /* 0x000000ff28287812 */ /* 0x000fe200078ec0ff */
[----:B------:R-:W-:Y:S01]  /*bf80*/  @!P3 HADD2 R34, -R167.H0_H0, -RZ.H0_H0 ;  /* 0xa00000ffa722b230 */ /* 0x000fe20000000900 */
[C---:B------:R-:W-:Y:S02]  /*bf90*/  ISETP.GE.U32.AND P4, PT, R217.reuse, R36, PT ;  /* 0x00000024d900720c */ /* 0x040fe40003f86070 */
[----:B------:R-:W-:Y:S02]  /*bfa0*/  @!P2 PRMT R175, R38, 0x5410, RZ ;  /* 0x0000541026afa816 */ /* 0x000fe400000000ff */
[----:B------:R-:W-:Y:S02]  /*bfb0*/  SHF.R.U32.HI R36, RZ, 0x18, R39 ;  /* 0x00000018ff247819 */ /* 0x000fe40000011627 */
[----:B------:R-:W-:Y:S01]  /*bfc0*/  ISETP.GE.U32.AND P2, PT, R217, R40, PT ;  /* 0x00000028d900720c */ /* 0x000fe20003f46070 */
[----:B------:R-:W-:Y:S01]  /*bfd0*/  IMAD.MOV.U32 R40, RZ, RZ, R50 ;  /* 0x000000ffff287224 */ /* 0x000fe200078e0032 */
[----:B------:R-:W-:-:S02]  /*bfe0*/  LOP3.LUT R39, R39, 0xffff, RZ, 0xc0, !PT ;  /* 0x0000ffff27277812 */ /* 0x000fc400078ec0ff */
[----:B------:R-:W-:Y:S02]  /*bff0*/  PRMT R50, R168, 0x5410, R167 ;  /* 0x00005410a8327816 */ /* 0x000fe400000000a7 */
[----:B------:R-:W-:Y:S02]  /*c000*/  @!P3 PRMT R167, R34, 0x5410, RZ ;  /* 0x0000541022a7b816 */ /* 0x000fe400000000ff */
[----:B------:R-:W-:Y:S01]  /*c010*/  SHF.R.U32.HI R34, RZ, 0x8, R39 ;  /* 0x00000008ff227819 */ /* 0x000fe20000011627 */
[----:B-1----:R-:W-:Y:S01]  /*c020*/  FADD.FTZ R37, R115, R48 ;  /* 0x0000003073257221 */ /* 0x002fe20000010000 */
[----:B------:R-:W-:Y:S01]  /*c030*/  @!P1 PRMT R168, R35, 0x5410, RZ ;  /* 0x0000541023a89816 */ /* 0x000fe200000000ff */
[----:B------:R-:W-:Y:S01]  /*c040*/  IMAD.MOV.U32 R48, RZ, RZ, R108 ;  /* 0x000000ffff307224 */ /* 0x000fe200078e006c */
[----:B------:R-:W-:Y:S01]  /*c050*/  LOP3.LUT R34, R34, 0xffff, RZ, 0xc0, !PT ;  /* 0x0000ffff22227812 */ /* 0x000fe200078ec0ff */
[----:B------:R-:W-:Y:S01]  /*c060*/  FADD.FTZ R108, R116, R37 ;  /* 0x00000025746c7221 */ /* 0x000fe20000010000 */
[----:B------:R-:W-:Y:S01]  /*c070*/  ISETP.GE.U32.AND P1, PT, R217, R36, PT ;  /* 0x00000024d900720c */ /* 0x000fe20003f26070 */
[----:B------:R-:W-:Y:S01]  /*c080*/  IMAD.WIDE.U32 R36, R101, -0x326172a9, RZ ;  /* 0xcd9e8d5765247825 */ /* 0x000fe200078e00ff */
[----:B------:R-:W-:Y:S01]  /*c090*/  ISETP.GE.U32.AND P3, PT, R217, R34, PT ;  /* 0x00000022d900720c */ /* 0x000fe20003f66070 */
[----:B------:R-:W-:-:S03]  /*c0a0*/  @!P6 HADD2 R33, -R172.H0_H0, -RZ.H0_H0 ;  /* 0xa00000ffac21e230 */ /* 0x000fc60000000900 */
[----:B------:R-:W-:Y:S01]  /*c0b0*/  LOP3.LUT R36, R37, R100, RZ, 0x3c, !PT ;  /* 0x0000006425247212 */ /* 0x000fe200078e3cff */
[----:B------:R-:W-:Y:S01]  /*c0c0*/  IMAD.MOV.U32 R38, RZ, RZ, R52 ;  /* 0x000000ffff267224 */ /* 0x000fe200078e0034 */
[----:B------:R-:W-:Y:S02]  /*c0d0*/  PRMT R52, R172, 0x5410, R169 ;  /* 0x00005410ac347816 */ /* 0x000fe400000000a9 */
[----:B------:R-:W-:Y:S01]  /*c0e0*/  LOP3.LUT R114, R89, UR26, R114, 0x96, !PT ;  /* 0x0000001a59727c12 */ /* 0x000fe2000f8e9672 */
[----:B------:R-:W-:Y:S01]  /*c0f0*/  IMAD.WIDE.U32 R36, R36, -0x2daee0ad, RZ ;  /* 0xd2511f5324247825 */ /* 0x000fe200078e00ff */
[----:B------:R-:W-:Y:S02]  /*c100*/  @!P6 PRMT R172, R33, 0x5410, RZ ;  /* 0x0000541021ace816 */ /* 0x000fe400000000ff */
[----:B------:R-:W-:Y:S01]  /*c110*/  @!P5 PRMT R169, R32, 0x5410, RZ ;  /* 0x0000541020a9d816 */ /* 0x000fe200000000ff */
[----:B------:R-:W-:Y:S01]  /*c120*/  IMAD.WIDE.U32 R32, R44, -0x2daee0ad, RZ ;  /* 0xd2511f532c207825 */ /* 0x000fe200078e00ff */
[----:B------:R-:W-:Y:S01]  /*c130*/  PRMT R130, R131, 0x7632, R130 ;  /* 0x0000763283827816 */ /* 0x000fe20000000082 */
[----:B------:R-:W-:-:S02]  /*c140*/  @!P4 HADD2 R31, -R131.H0_H0, -RZ.H0_H0 ;  /* 0xa00000ff831fc230 */ /* 0x000fc40000000900 */
[----:B------:R-:W-:Y:S01]  /*c150*/  IMAD.WIDE.U32 R34, R114, -0x2daee0ad, RZ ;  /* 0xd2511f5372227825 */ /* 0x000fe200078e00ff */
[----:B------:R-:W-:Y:S01]  /*c160*/  LOP3.LUT R33, R33, UR25, R36, 0x96, !PT ;  /* 0x0000001921217c12 */ /* 0x000fe2000f8e9624 */
[----:B------:R-:W-:Y:S02]  /*c170*/  @!P3 HADD2 R30, -R130.H0_H0, -RZ.H0_H0 ;  /* 0xa00000ff821eb230 */ /* 0x000fe40000000900 */
[----:B------:R-:W-:Y:S02]  /*c180*/  IMAD.MOV.U32 R44, RZ, RZ, R40 ;  /* 0x000000ffff2c7224 */ /* 0x000fe400078e0028 */
[----:B------:R-:W-:Y:S01]  /*c190*/  IMAD.MOV.U32 R40, RZ, RZ, R213 ;  /* 0x000000ffff287224 */ /* 0x000fe200078e00d5 */
[----:B------:R-:W-:Y:S02]  /*c1a0*/  PRMT R213, R131, 0x5410, R130 ;  /* 0x0000541083d57816 */ /* 0x000fe40000000082 */
[----:B------:R-:W-:Y:S02]  /*c1b0*/  LOP3.LUT R32, R35, UR23, R32, 0x96, !PT ;  /* 0x0000001723207c12 */ /* 0x000fe4000f8e9620 */
[----:B------:R-:W-:-:S02]  /*c1c0*/  @!P4 PRMT R131, R31, 0x5410, RZ ;  /* 0x000054101f83c816 */ /* 0x000fc400000000ff */
[----:B------:R-:W-:Y:S01]  /*c1d0*/  @!P3 PRMT R130, R30, 0x5410, RZ ;  /* 0x000054101e82b816 */ /* 0x000fe200000000ff */
[----:B------:R-:W-:-:S04]  /*c1e0*/  IMAD.WIDE.U32 R30, R33, -0x326172a9, RZ ;  /* 0xcd9e8d57211e7825 */ /* 0x000fc800078e00ff */
[----:B------:R-:W-:Y:S01]  /*c1f0*/  IMAD.WIDE.U32 R32, R32, -0x326172a9, RZ ;  /* 0xcd9e8d5720207825 */ /* 0x000fe200078e00ff */
[----:B------:R-:W-:-:S04]  /*c200*/  LOP3.LUT R88, R31, UR24, R88, 0x96, !PT ;  /* 0x000000181f587c12 */ /* 0x000fc8000f8e9658 */
[----:B------:R-:W-:Y:S01]  /*c210*/  LOP3.LUT R30, R33, UR21, R30, 0x96, !PT ;  /* 0x00000015211e7c12 */ /* 0x000fe2000f8e961e */
[----:B------:R-:W-:Y:S01]  /*c220*/  IMAD.WIDE.U32 R88, R88, -0x2daee0ad, RZ ;  /* 0xd2511f5358587825 */ /* 0x000fe200078e00ff */
[----:B------:R-:W-:Y:S01]  /*c230*/  PRMT R165, R166, 0x7632, R165 ;  /* 0x00007632a6a57816 */ /* 0x000fe200000000a5 */
[----:B------:R-:W-:Y:S02]  /*c240*/  @!P2 HADD2 R29, -R166.H0_H0, -RZ.H0_H0 ;  /* 0xa00000ffa61da230 */ /* 0x000fe40000000900 */
[----:B------:R-:W-:Y:S01]  /*c250*/  IMAD.MOV.U32 R39, RZ, RZ, R48 ;  /* 0x000000ffff277224 */ /* 0x000fe200078e0030 */
[----:B------:R-:W-:Y:S01]  /*c260*/  LOP3.LUT R34, R89, UR14, R34, 0x96, !PT ;  /* 0x0000000e59227c12 */ /* 0x000fe2000f8e9622 */
[----:B------:R-:W-:Y:S01]  /*c270*/  IMAD.WIDE.U32 R36, R30, -0x2daee0ad, RZ ;  /* 0xd2511f531e247825 */ /* 0x000fe200078e00ff */
[----:B------:R-:W1:Y:S01]  /*c280*/  MUFU.EX2 R121, R120 ;  /* 0x0000007800797308 */ /* 0x000e620000000800 */
[----:B------:R-:W-:Y:S02]  /*c290*/  @!P1 HADD2 R28, -R165.H0_H0, -RZ.H0_H0 ;  /* 0xa00000ffa51c9230 */ /* 0x000fe40000000900 */
[----:B------:R-:W-:-:S02]  /*c2a0*/  IMAD.MOV.U32 R48, RZ, RZ, R38 ;  /* 0x000000ffff307224 */ /* 0x000fc400078e0026 */
[----:B------:R-:W-:Y:S01]  /*c2b0*/  IMAD.MOV.U32 R38, RZ, RZ, R218 ;  /* 0x000000ffff267224 */ /* 0x000fe200078e00da */
[----:B------:R-:W-:Y:S02]  /*c2c0*/  PRMT R218, R166, 0x5410, R165 ;  /* 0x00005410a6da7816 */ /* 0x000fe400000000a5 */
[----:B------:R-:W-:Y:S01]  /*c2d0*/  @!P2 PRMT R166, R29, 0x5410, RZ ;  /* 0x000054101da6a816 */ /* 0x000fe200000000ff */
[----:B------:R-:W-:Y:S01]  /*c2e0*/  IMAD.WIDE.U32 R34, R34, -0x326172a9, RZ ;  /* 0xcd9e8d5722227825 */ /* 0x000fe200078e00ff */
[----:B------:R-:W-:Y:S02]  /*c2f0*/  LOP3.LUT R29, R37, UR5, R88, 0x96, !PT ;  /* 0x00000005251d7c12 */ /* 0x000fe4000f8e9658 */
[----:B------:R-:W-:Y:S01]  /*c300*/  SHF.R.U32.HI R30, RZ, 0x18, R46 ;  /* 0x00000018ff1e7819 */ /* 0x000fe2000001162e */
[----:B------:R-:W2:Y:S01]  /*c310*/  MUFU.EX2 R113, R113 ;  /* 0x0000007100717308 */ /* 0x000ea20000000800 */
[----:B------:R-:W-:Y:S01]  /*c320*/  @!P1 PRMT R165, R28, 0x5410, RZ ;  /* 0x000054101ca59816 */ /* 0x000fe200000000ff */
[----:B------:R-:W-:Y:S01]  /*c330*/  IMAD.MOV.U32 R37, RZ, RZ, R40 ;  /* 0x000000ffff257224 */ /* 0x000fe200078e0028 */
[----:B------:R-:W-:-:S02]  /*c340*/  LOP3.LUT R28, R46, 0xff, RZ, 0xc0, !PT ;  /* 0x000000ff2e1c7812 */ /* 0x000fc400078ec0ff */
[----:B------:R-:W-:Y:S01]  /*c350*/  ISETP.GE.U32.AND P1, PT, R217, R30, PT ;  /* 0x0000001ed900720c */ /* 0x000fe20003f26070 */
[----:B------:R-:W-:Y:S01]  /*c360*/  IMAD.WIDE.U32 R30, R29, -0x326172a9, RZ ;  /* 0xcd9e8d571d1e7825 */ /* 0x000fe200078e00ff */
[----:B------:R-:W-:Y:S01]  /*c370*/  LOP3.LUT R29, R35, UR13, R32, 0x96, !PT ;  /* 0x0000000d231d7c12 */ /* 0x000fe2000f8e9620 */
[----:B------:R-:W4:Y:S01]  /*c380*/  MUFU.EX2 R40, R111 ;  /* 0x0000006f00287308 */ /* 0x000f220000000800 */
[----:B------:R-:W-:Y:S01]  /*c390*/  ISETP.GE.U32.AND P6, PT, R217, R28, PT ;  /* 0x0000001cd900720c */ /* 0x000fe20003fc6070 */
[----:B------:R-:W-:Y:S01]  /*c3a0*/  IMAD.MOV.U32 R89, RZ, RZ, R44 ;  /* 0x000000ffff597224 */ /* 0x000fe200078e002c */
[----:B------:R-:W-:Y:S02]  /*c3b0*/  LOP3.LUT R28, R46, 0xffff, RZ, 0xc0, !PT ;  /* 0x0000ffff2e1c7812 */ /* 0x000fe400078ec0ff */
[----:B------:R-:W-:Y:S01]  /*c3c0*/  SHF.R.U32.HI R44, RZ, 0x10, R46 ;  /* 0x00000010ff2c7819 */ /* 0x000fe2000001162e */
[----:B------:R-:W-:Y:S01]  /*c3d0*/  IMAD.WIDE.U32 R46, R29, -0x2daee0ad, RZ ;  /* 0xd2511f531d2e7825 */ /* 0x000fe200078e00ff */
[----:B------:R-:W-:-:S02]  /*c3e0*/  SHF.R.U32.HI R28, RZ, 0x8, R28 ;  /* 0x00000008ff1c7819 */ /* 0x000fc4000001161c */
[----:B------:R-:W-:Y:S01]  /*c3f0*/  LOP3.LUT R35, R31, UR30, R34, 0x96, !PT ;  /* 0x0000001e1f237c12 */ /* 0x000fe2000f8e9622 */
[----:B-1----:R-:W-:Y:S01]  /*c400*/  FADD.FTZ R42, R121, R42 ;  /* 0x0000002a792a7221 */ /* 0x002fe20000010000 */
[C---:B------:R-:W-:Y:S01]  /*c410*/  LOP3.LUT R33, R30.reuse, 0xffff, RZ, 0xc0, !PT ;  /* 0x0000ffff1e217812 */ /* 0x040fe200078ec0ff */
[----:B------:R-:W-:Y:S01]  /*c420*/  IMAD.MOV.U32 R88, RZ, RZ, R38 ;  /* 0x000000ffff587224 */ /* 0x000fe200078e0026 */
[----:B------:R-:W-:Y:S02]  /*c430*/  LOP3.LUT R38, R30, 0xff, RZ, 0xc0, !PT ;  /* 0x000000ff1e267812 */ /* 0x000fe400078ec0ff */
[--C-:B------:R-:W-:Y:S02]  /*c440*/  SHF.R.U32.HI R32, RZ, 0x10, R30.reuse ;  /* 0x00000010ff207819 */ /* 0x100fe4000001161e */
[----:B------:R-:W-:Y:S02]  /*c450*/  SHF.R.U32.HI R34, RZ, 0x18, R30 ;  /* 0x00000018ff227819 */ /* 0x000fe4000001161e */
[----:B------:R-:W-:-:S02]  /*c460*/  LOP3.LUT R30, R47, UR29, R36, 0x96, !PT ;  /* 0x0000001d2f1e7c12 */ /* 0x000fc4000f8e9624 */
[----:B------:R-:W-:Y:S01]  /*c470*/  LOP3.LUT R29, R46, 0xffff, RZ, 0xc0, !PT ;  /* 0x0000ffff2e1d7812 */ /* 0x000fe200078ec0ff */
[----:B------:R-:W-:Y:S01]  /*c480*/  IMAD.MOV.U32 R47, RZ, RZ, R37 ;  /* 0x000000ffff2f7224 */ /* 0x000fe200078e0025 */
[----:B------:R-:W-:Y:S01]  /*c490*/  LOP3.LUT R28, R28, 0xffff, RZ, 0xc0, !PT ;  /* 0x0000ffff1c1c7812 */ /* 0x000fe200078ec0ff */
[----:B--2---:R-:W-:Y:S02]  /*c4a0*/  FADD.FTZ R37, R113, R42 ;  /* 0x0000002a71257221 */ /* 0x004fe40000010000 */
[----:B------:R-:W-:Y:S01]  /*c4b0*/  IMAD.MOV.U32 R54, RZ, RZ, R219 ;  /* 0x000000ffff367224 */ /* 0x000fe200078e00db */
[----:B------:R-:W-:Y:S01]  /*c4c0*/  ISETP.GE.U32.AND P3, PT, R217, R28, PT ;  /* 0x0000001cd900720c */ /* 0x000fe20003f66070 */
[----:B------:R1:W5:Y:S01]  /*c4d0*/  LDL.LU R219, [R1+0x230] ;  /* 0x0002300001db7983 */ /* 0x0003620000300800 */
[C---:B----4-:R-:W-:Y:S01]  /*c4e0*/  FADD.FTZ R28, R40.reuse, R37 ;  /* 0x00000025281c7221 */ /* 0x050fe20000010000 */
[----:B------:R-:W-:Y:S02]  /*c4f0*/  F2FP.PACK_AB R117, R40, R113 ;  /* 0x000000712875723e */ /* 0x000fe400000000ff */
[----:B------:R1:W5:Y:S04]  /*c500*/  LDL.LU R216, [R1+0x22c] ;  /* 0x00022c0001d87983 */ /* 0x0003680000300800 */
[----:B------:R-:W2:Y:S01]  /*c510*/  LDL R40, [R1+0x190] ;  /* 0x0001900001287983 */ /* 0x000ea20000100800 */
[----:B------:R-:W-:-:S02]  /*c520*/  LOP3.LUT R44, R44, 0xff, RZ, 0xc0, !PT ;  /* 0x000000ff2c2c7812 */ /* 0x000fc400078ec0ff */
[----:B------:R-:W-:Y:S02]  /*c530*/  LOP3.LUT R36, R46, 0xff, RZ, 0xc0, !PT ;  /* 0x000000ff2e247812 */ /* 0x000fe400078ec0ff */
[----:B------:R-:W-:Y:S02]  /*c540*/  ISETP.GE.U32.AND P5, PT, R217, R44, PT ;  /* 0x0000002cd900720c */ /* 0x000fe40003fa6070 */
[----:B------:R-:W-:Y:S01]  /*c550*/  PRMT R126, R127, 0x7632, R126 ;  /* 0x000076327f7e7816 */ /* 0x000fe2000000007e */
[----:B------:R-:W-:Y:S01]  /*c560*/  @!P6 HADD2 R27, -R127.H0_H0, -RZ.H0_H0 ;  /* 0xa00000ff7f1be230 */ /* 0x000fe20000000900 */
[C---:B------:R-:W-:Y:S02]  /*c570*/  ISETP.GE.U32.AND P4, PT, R217.reuse, R36, PT ;  /* 0x00000024d900720c */ /* 0x040fe40003f86070 */
[----:B------:R-:W-:Y:S01]  /*c580*/  ISETP.GE.U32.AND P2, PT, R217, R38, PT ;  /* 0x00000026d900720c */ /* 0x000fe20003f46070 */
[----:B------:R-:W-:Y:S01]  /*c590*/  @!P3 HADD2 R26, -R126.H0_H0, -RZ.H0_H0 ;  /* 0xa00000ff7e1ab230 */ /* 0x000fe20000000900 */
[----:B------:R-:W-:-:S02]  /*c5a0*/  SHF.R.U32.HI R31, RZ, 0x10, R46 ;  /* 0x00000010ff1f7819 */ /* 0x000fc4000001162e */
[----:B------:R-:W-:Y:S01]  /*c5b0*/  SHF.R.U32.HI R36, RZ, 0x18, R46 ;  /* 0x00000018ff247819 */ /* 0x000fe2000001162e */
[----:B------:R-:W-:Y:S01]  /*c5c0*/  IMAD.MOV.U32 R46, RZ, RZ, R48 ;  /* 0x000000ffff2e7224 */ /* 0x000fe200078e0030 */
[----:B------:R-:W-:Y:S02]  /*c5d0*/  LOP3.LUT R38, R35, 0xff, RZ, 0xc0, !PT ;  /* 0x000000ff23267812 */ /* 0x000fe400078ec0ff */
[----:B------:R-:W-:Y:S02]  /*c5e0*/  PRMT R48, R127, 0x5410, R126 ;  /* 0x000054107f307816 */ /* 0x000fe4000000007e */
[----:B------:R-:W-:Y:S02]  /*c5f0*/  @!P6 PRMT R127, R27, 0x5410, RZ ;  /* 0x000054101b7fe816 */ /* 0x000fe400000000ff */
[----:B------:R-:W-:Y:S02]  /*c600*/  ISETP.GE.U32.AND P6, PT, R217, R38, PT ;  /* 0x00000026d900720c */ /* 0x000fe40003fc6070 */
[----:B------:R-:W-:-:S02]  /*c610*/  PRMT R128, R129, 0x7632, R128 ;  /* 0x0000763281807816 */ /* 0x000fc40000000080 */
[----:B------:R-:W-:Y:S02]  /*c620*/  @!P3 PRMT R126, R26, 0x5410, RZ ;  /* 0x000054101a7eb816 */ /* 0x000fe400000000ff */
[--C-:B------:R-:W-:Y:S01]  /*c630*/  SHF.R.U32.HI R26, RZ, 0x10, R35.reuse ;  /* 0x00000010ff1a7819 */ /* 0x100fe20000011623 */
[----:B------:R-:W-:Y:S01]  /*c640*/  @!P5 HADD2 R25, -R129.H0_H0, -RZ.H0_H0 ;  /* 0xa00000ff8119d230 */ /* 0x000fe20000000900 */
[----:B------:R-:W-:Y:S01]  /*c650*/  SHF.R.U32.HI R38, RZ, 0x18, R35 ;  /* 0x00000018ff267819 */ /* 0x000fe20000011623 */
[----:B------:R-:W-:Y:S01]  /*c660*/  @!P1 HADD2 R24, -R128.H0_H0, -RZ.H0_H0 ;  /* 0xa00000ff80189230 */ /* 0x000fe20000000900 */
[----:B------:R-:W-:Y:S02]  /*c670*/  LOP3.LUT R26, R26, 0xff, RZ, 0xc0, !PT ;  /* 0x000000ff1a1a7812 */ /* 0x000fe400078ec0ff */
[----:B------:R-:W-:Y:S02]  /*c680*/  ISETP.GE.U32.AND P3, PT, R217, R38, PT ;  /* 0x00000026d900720c */ /* 0x000fe40003f66070 */
[----:B------:R-:W-:-:S02]  /*c690*/  PRMT R38, R129, 0x5410, R128 ;  /* 0x0000541081267816 */ /* 0x000fc40000000080 */
[----:B------:R-:W-:Y:S02]  /*c6a0*/  @!P5 PRMT R129, R25, 0x5410, RZ ;  /* 0x000054101981d816 */ /* 0x000fe400000000ff */
[----:B------:R-:W-:Y:S02]  /*c6b0*/  @!P1 PRMT R128, R24, 0x5410, RZ ;  /* 0x0000541018809816 */ /* 0x000fe400000000ff */
[----:B------:R-:W-:Y:S02]  /*c6c0*/  ISETP.GE.U32.AND P5, PT, R217, R26, PT ;  /* 0x0000001ad900720c */ /* 0x000fe40003fa6070 */
[----:B------:R-:W-:Y:S01]  /*c6d0*/  SHF.R.U32.HI R24, RZ, 0x8, R33 ;  /* 0x00000008ff187819 */ /* 0x000fe20000011621 */
[----:B------:R-:W-:Y:S01]  /*c6e0*/  @!P6 HADD2 R23, -R123.H0_H0, -RZ.H0_H0 ;  /* 0xa00000ff7b17e230 */ /* 0x000fe20000000900 */
[----:B------:R-:W-:Y:S02]  /*c6f0*/  F2FP.PACK_AB R121, R121, R122 ;  /* 0x0000007a7979723e */ /* 0x000fe400000000ff */
[----:B------:R-:W-:Y:S01]  /*c700*/  PRMT R122, R123, 0x7632, R122 ;  /* 0x000076327b7a7816 */ /* 0x000fe2000000007a */
[----:B------:R-:W-:Y:S01]  /*c710*/  IMAD.MOV.U32 R27, RZ, RZ, R88 ;  /* 0x000000ffff1b7224 */ /* 0x000fe200078e0058 */
[----:B------:R-:W-:-:S02]  /*c720*/  LOP3.LUT R24, R24, 0xffff, RZ, 0xc0, !PT ;  /* 0x0000ffff18187812 */ /* 0x000fc400078ec0ff */
[----:B------:R-:W-:Y:S02]  /*c730*/  F2FP.PACK_AB R119, R124, R119 ;  /* 0x000000777c77723e */ /* 0x000fe400000000ff */
[----:B------:R-:W-:Y:S02]  /*c740*/  PRMT R88, R123, 0x5410, R122 ;  /* 0x000054107b587816 */ /* 0x000fe4000000007a */
[----:B------:R-:W-:Y:S02]  /*c750*/  @!P6 PRMT R123, R23, 0x5410, RZ ;  /* 0x00005410177be816 */ /* 0x000fe400000000ff */
[----:B------:R-:W-:Y:S02]  /*c760*/  PRMT R124, R125, 0x7632, R124 ;  /* 0x000076327d7c7816 */ /* 0x000fe4000000007c */
[----:B------:R-:W-:Y:S01]  /*c770*/  ISETP.GE.U32.AND P6, PT, R217, R24, PT ;  /* 0x00000018d900720c */ /* 0x000fe20003fc6070 */
[----:B------:R-:W-:Y:S02]  /*c780*/  @!P5 HADD2 R21, -R125.H0_H0, -RZ.H0_H0 ;  /* 0xa00000ff7d15d230 */ /* 0x000fe40000000900 */
[----:B------:R-:W-:Y:S01]  /*c790*/  @!P3 HADD2 R20, -R124.H0_H0, -RZ.H0_H0 ;  /* 0xa00000ff7c14b230 */ /* 0x000fe20000000900 */
[----:B------:R-:W-:Y:S01]  /*c7a0*/  IMAD.MOV.U32 R37, RZ, RZ, R89 ;  /* 0x000000ffff257224 */ /* 0x000fe200078e0059 */
[----:B------:R-:W-:Y:S01]  /*c7b0*/  PRMT R89, R125, 0x5410, R124 ;  /* 0x000054107d597816 */ /* 0x000fe2000000007c */
[----:B------:R-:W-:Y:S01]  /*c7c0*/  @!P2 HADD2 R19, -R119.H0_H0, -RZ.H0_H0 ;  /* 0xa00000ff7713a230 */ /* 0x000fe20000000900 */
[----:B------:R-:W-:-:S02]  /*c7d0*/  PRMT R118, R119, 0x7632, R118 ;  /* 0x0000763277767816 */ /* 0x000fc40000000076 */
[----:B------:R-:W-:Y:S02]  /*c7e0*/  @!P3 PRMT R124, R20, 0x5410, RZ ;  /* 0x00005410147cb816 */ /* 0x000fe400000000ff */
[----:B------:R-:W-:Y:S02]  /*c7f0*/  @!P5 PRMT R125, R21, 0x5410, RZ ;  /* 0x00005410157dd816 */ /* 0x000fe400000000ff */
[----:B------:R-:W-:Y:S02]  /*c800*/  LOP3.LUT R20, R31, 0xff, RZ, 0xc0, !PT ;  /* 0x000000ff1f147812 */ /* 0x000fe400078ec0ff */
[----:B------:R-:W-:Y:S01]  /*c810*/  ISETP.GE.U32.AND P5, PT, R217, R34, PT ;  /* 0x00000022d900720c */ /* 0x000fe20003fa6070 */
[----:B------:R-:W-:Y:S01]  /*c820*/  @!P6 HADD2 R18, -R118.H0_H0, -RZ.H0_H0 ;  /* 0xa00000ff7612e230 */ /* 0x000fe20000000900 */
[----:B------:R-:W-:Y:S02]  /*c830*/  PRMT R42, R119, 0x5410, R118 ;  /* 0x00005410772a7816 */ /* 0x000fe40000000076 */
[----:B------:R-:W-:-:S02]  /*c840*/  @!P2 PRMT R119, R19, 0x5410, RZ ;  /* 0x000054101377a816 */ /* 0x000fc400000000ff */
[----:B------:R-:W-:Y:S02]  /*c850*/  ISETP.GE.U32.AND P2, PT, R217, R20, PT ;  /* 0x00000014d900720c */ /* 0x000fe40003f46070 */
[----:B------:R-:W-:Y:S02]  /*c860*/  LOP3.LUT R20, R30, 0xff, RZ, 0xc0, !PT ;  /* 0x000000ff1e147812 */ /* 0x000fe400078ec0ff */
[----:B------:R-:W-:Y:S02]  /*c870*/  @!P6 PRMT R118, R18, 0x5410, RZ ;  /* 0x000054101276e816 */ /* 0x000fe400000000ff */
[----:B------:R-:W-:Y:S02]  /*c880*/  LOP3.LUT R32, R32, 0xff, RZ, 0xc0, !PT ;  /* 0x000000ff20207812 */ /* 0x000fe400078ec0ff */
[----:B------:R-:W-:Y:S02]  /*c890*/  PRMT R120, R121, 0x7632, R120 ;  /* 0x0000763279787816 */ /* 0x000fe40000000078 */
[----:B------:R-:W-:-:S02]  /*c8a0*/  ISETP.GE.U32.AND P6, PT, R217, R20, PT ;  /* 0x00000014d900720c */ /* 0x000fc40003fc6070 */
[----:B------:R-:W-:Y:S01]  /*c8b0*/  ISETP.GE.U32.AND P3, PT, R217, R32, PT ;  /* 0x00000020d900720c */ /* 0x000fe20003f66070 */
[----:B------:R-:W-:Y:S01]  /*c8c0*/  @!P5 HADD2 R16, -R120.H0_H0, -RZ.H0_H0 ;  /* 0xa00000ff7810d230 */ /* 0x000fe20000000900 */
[----:B------:R-:W-:Y:S02]  /*c8d0*/  LOP3.LUT R35, R35, 0xffff, RZ, 0xc0, !PT ;  /* 0x0000ffff23237812 */ /* 0x000fe400078ec0ff */
[----:B------:R-:W-:Y:S02]  /*c8e0*/  F2FP.PACK_AB R115, R116, R115 ;  /* 0x000000737473723e */ /* 0x000fe400000000ff */
[----:B------:R-:W-:Y:S02]  /*c8f0*/  PRMT R44, R121, 0x5410, R120 ;  /* 0x00005410792c7816 */ /* 0x000fe40000000078 */
[----:B------:R-:W-:Y:S02]  /*c900*/  SHF.R.U32.HI R35, RZ, 0x8, R35 ;  /* 0x00000008ff237819 */ /* 0x000fe40000011623 */
[----:B------:R-:W-:-:S02]  /*c910*/  @!P5 PRMT R120, R16, 0x5410, RZ ;  /* 0x000054101078d816 */ /* 0x000fc400000000ff */
[----:B------:R-:W-:Y:S02]  /*c920*/  LOP3.LUT R18, R30, 0xffff, RZ, 0xc0, !PT ;  /* 0x0000ffff1e127812 */ /* 0x000fe400078ec0ff */
[----:B------:R-:W-:Y:S01]  /*c930*/  SHF.R.U32.HI R16, RZ, 0x10, R30 ;  /* 0x00000010ff107819 */ /* 0x000fe2000001161e */
[----:B------:R-:W-:Y:S01]  /*c940*/  @!P6 HADD2 R15, -R115.H0_H0, -RZ.H0_H0 ;  /* 0xa00000ff730fe230 */ /* 0x000fe20000000900 */
[----:B------:R-:W-:Y:S02]  /*c950*/  PRMT R114, R115, 0x7632, R114 ;  /* 0x0000763273727816 */ /* 0x000fe40000000072 */
[----:B------:R-:W-:Y:S01]  /*c960*/  LOP3.LUT R26, R35, 0xffff, RZ, 0xc0, !PT ;  /* 0x0000ffff231a7812 */ /* 0x000fe200078ec0ff */
[----:B------:R-:W-:Y:S01]  /*c970*/  IMAD.MOV.U32 R25, RZ, RZ, R148 ;  /* 0x000000ffff197224 */ /* 0x000fe200078e0094 */
[----:B------:R-:W-:Y:S02]  /*c980*/  SHF.R.U32.HI R18, RZ, 0x8, R18 ;  /* 0x00000008ff127819 */ /* 0x000fe40000011612 */
[----:B------:R-:W-:Y:S01]  /*c990*/  LOP3.LUT R16, R16, 0xff, RZ, 0xc0, !PT ;  /* 0x000000ff10107812 */ /* 0x000fe200078ec0ff */
[----:B------:R-:W-:Y:S01]  /*c9a0*/  @!P3 HADD2 R17, -R121.H0_H0, -RZ.H0_H0 ;  /* 0xa00000ff7911b230 */ /* 0x000fe20000000900 */
[----:B------:R-:W-:-:S02]  /*c9b0*/  PRMT R148, R115, 0x5410, R114 ;  /* 0x0000541073947816 */ /* 0x000fc40000000072 */
[----:B------:R-:W-:Y:S02]  /*c9c0*/  ISETP.GE.U32.AND P1, PT, R217, R26, PT ;  /* 0x0000001ad900720c */ /* 0x000fe40003f26070 */
[----:B------:R-:W-:Y:S02]  /*c9d0*/  @!P6 PRMT R115, R15, 0x5410, RZ ;  /* 0x000054100f73e816 */ /* 0x000fe400000000ff */
[----:B------:R-:W-:Y:S02]  /*c9e0*/  LOP3.LUT R18, R18, 0xffff, RZ, 0xc0, !PT ;  /* 0x0000ffff12127812 */ /* 0x000fe400078ec0ff */
[----:B------:R-:W-:Y:S02]  /*c9f0*/  ISETP.GE.U32.AND P6, PT, R217, R16, PT ;  /* 0x00000010d900720c */ /* 0x000fe40003fc6070 */
[----:B------:R-:W-:Y:S02]  /*ca00*/  @!P3 PRMT R121, R17, 0x5410, RZ ;  /* 0x000054101179b816 */ /* 0x000fe400000000ff */
[----:B------:R-:W-:Y:S01]  /*ca10*/  ISETP.GE.U32.AND P3, PT, R217, R18, PT ;  /* 0x00000012d900720c */ /* 0x000fe20003f66070 */
[----:B------:R-:W-:Y:S01]  /*ca20*/  MUFU.EX2 R104, R104 ;  /* 0x0000006800687308 */ /* 0x000fe20000000800 */
[----:B------:R-:W-:Y:S01]  /*ca30*/  SHF.R.U32.HI R18, RZ, 0x18, R30 ;  /* 0x00000018ff127819 */ /* 0x000fe2000001161e */
[----:B------:R-:W-:-:S03]  /*ca40*/  @!P1 HADD2 R22, -R122.H0_H0, -RZ.H0_H0 ;  /* 0xa00000ff7a169230 */ /* 0x000fc60000000900 */
[----:B------:R-:W-:-:S03]  /*ca50*/  ISETP.GE.U32.AND P5, PT, R217, R18, PT ;  /* 0x00000012d900720c */ /* 0x000fc60003fa6070 */
[----:B------:R-:W4:Y:S01]  /*ca60*/  MUFU.EX2 R107, R107 ;  /* 0x0000006b006b7308 */ /* 0x000f220000000800 */
[----:B------:R-:W-:Y:S01]  /*ca70*/  @!P6 HADD2 R13, -R117.H0_H0, -RZ.H0_H0 ;  /* 0xa00000ff750de230 */ /* 0x000fe20000000900 */
[----:B------:R-:W-:Y:S01]  /*ca80*/  PRMT R116, R117, 0x7632, R116 ;  /* 0x0000763275747816 */ /* 0x000fe20000000074 */
[----:B------:R-:W-:Y:S01]  /*ca90*/  USHF.R.S32.HI UR31, URZ, 0x7, UR20 ;  /* 0x000000073f1f7899 */ /* 0x000fe20008011414 */
[----:B------:R-:W-:Y:S01]  /*caa0*/  IMAD.MOV.U32 R35, RZ, RZ, R149 ;  /* 0x000000ffff237224 */ /* 0x000fe200078e0095 */
[----:B------:R-:W-:-:S03]  /*cab0*/  @!P1 PRMT R122, R22, 0x5410, RZ ;  /* 0x00005410167a9816 */ /* 0x000fc600000000ff */
[----:B------:R-:W1:Y:S01]  /*cac0*/  MUFU.EX2 R106, R106 ;  /* 0x0000006a006a7308 */ /* 0x000e620000000800 */
[----:B------:R-:W-:Y:S01]  /*cad0*/  PRMT R149, R117, 0x5410, R116 ;  /* 0x0000541075957816 */ /* 0x000fe20000000074 */
[----:B------:R-:W-:Y:S01]  /*cae0*/  ULEA UR31, UR31, UR15, 0x7 ;  /* 0x0000000f1f1f7291 */ /* 0x000fe2000f8e383f */
[----:B------:R-:W-:Y:S02]  /*caf0*/  ISETP.GE.U32.AND P1, PT, R217, R36, PT ;  /* 0x00000024d900720c */ /* 0x000fe40003f26070 */
[----:B------:R-:W-:-:S03]  /*cb00*/  @!P6 PRMT R117, R13, 0x5410, RZ ;  /* 0x000054100d75e816 */ /* 0x000fc600000000ff */
[----:B------:R-:W3:Y:S01]  /*cb10*/  MUFU.EX2 R109, R109 ;  /* 0x0000006d006d7308 */ /* 0x000ee20000000800 */
[----:B------:R-:W-:Y:S01]  /*cb20*/  IMAD.SHL.U32 R13, R41, 0x2, RZ ;  /* 0x00000002290d7824 */ /* 0x000fe200078e00ff */
[----:B------:R-:W-:Y:S01]  /*cb30*/  @!P5 HADD2 R12, -R116.H0_H0, -RZ.H0_H0 ;  /* 0xa00000ff740cd230 */ /* 0x000fe20000000900 */
[----:B------:R-:W-:Y:S01]  /*cb40*/  UIADD3 UR31, UR31, -0x80, URZ ;  /* 0xffffff801f1f7890 */ /* 0x000fe2000fffe03f */
[----:B----4-:R-:W-:-:S03]  /*cb50*/  F2FP.PACK_AB R113, R107, R104 ;  /* 0x000000686b71723e */ /* 0x010fc600000000ff */
[----:B------:R-:W-:Y:S01]  /*cb60*/  USHF.R.S32.HI UR15, URZ, 0x1f, UR31 ;  /* 0x0000001f3f0f7899 */ /* 0x000fe2000801141f */
[----:B------:R-:W-:Y:S02]  /*cb70*/  PRMT R112, R113, 0x7632, R112 ;  /* 0x0000763271707816 */ /* 0x000fe40000000070 */
[----:B------:R-:W-:Y:S01]  /*cb80*/  @!P5 PRMT R116, R12, 0x5410, RZ ;  /* 0x000054100c74d816 */ /* 0x000fe200000000ff */
[----:B-1----:R-:W-:Y:S02]  /*cb90*/  FADD.FTZ R108, R106, R108 ;  /* 0x0000006c6a6c7221 */ /* 0x002fe40000010000 */
[----:B------:R-:W-:Y:S01]  /*cba0*/  @!P1 HADD2 R8, -R112.H0_H0, -RZ.H0_H0 ;  /* 0xa00000ff70089230 */ /* 0x000fe20000000900 */
[----:B---3--:R-:W-:Y:S01]  /*cbb0*/  F2FP.PACK_AB R111, R109, R106 ;  /* 0x0000006a6d6f723e */ /* 0x008fe200000000ff */
[----:B------:R-:W-:Y:S01]  /*cbc0*/  FADD.FTZ R106, R104, R28 ;  /* 0x0000001c686a7221 */ /* 0x000fe20000010000 */
[----:B------:R-:W-:Y:S01]  /*cbd0*/  @!P2 HADD2 R9, -R113.H0_H0, -RZ.H0_H0 ;  /* 0xa00000ff7109a230 */ /* 0x000fe20000000900 */
[----:B------:R-:W-:-:S02]  /*cbe0*/  PRMT R18, R113, 0x5410, R112 ;  /* 0x0000541071127816 */ /* 0x000fc40000000070 */
[----:B------:R-:W-:Y:S01]  /*cbf0*/  @!P1 PRMT R112, R8, 0x5410, RZ ;  /* 0x0000541008709816 */ /* 0x000fe200000000ff */
[----:B------:R-:W-:Y:S01]  /*cc00*/  IMAD.MOV.U32 R8, RZ, RZ, c[0x0][0x228] ;  /* 0x00008a00ff087624 */ /* 0x000fe200078e00ff */
[----:B------:R-:W-:Y:S01]  /*cc10*/  @!P2 PRMT R113, R9, 0x5410, RZ ;  /* 0x000054100971a816 */ /* 0x000fe200000000ff */
[----:B------:R-:W-:Y:S02]  /*cc20*/  IMAD.MOV.U32 R26, RZ, RZ, R47 ;  /* 0x000000ffff1a7224 */ /* 0x000fe400078e002f */
[----:B------:R-:W-:Y:S02]  /*cc30*/  IMAD.SHL.U32 R9, R8, 0x8, RZ ;  /* 0x0000000808097824 */ /* 0x000fe400078e00ff */
[----:B------:R-:W-:Y:S02]  /*cc40*/  IMAD.MOV.U32 R47, RZ, RZ, R215 ;  /* 0x000000ffff2f7224 */ /* 0x000fe400078e00d7 */
[----:B------:R-:W-:Y:S01]  /*cc50*/  IMAD.MOV.U32 R23, RZ, RZ, R212 ;  /* 0x000000ffff177224 */ /* 0x000fe200078e00d4 */
[----:B------:R-:W-:Y:S01]  /*cc60*/  SHF.R.U32.HI R29, RZ, 0x8, R29 ;  /* 0x00000008ff1d7819 */ /* 0x000fe2000001161d */
[----:B------:R-:W-:Y:S01]  /*cc70*/  IMAD.MOV.U32 R33, RZ, RZ, R171 ;  /* 0x000000ffff217224 */ /* 0x000fe200078e00ab */
[----:B------:R-:W-:-:S02]  /*cc80*/  @!P3 HADD2 R14, -R114.H0_H0, -RZ.H0_H0 ;  /* 0xa00000ff720eb230 */ /* 0x000fc40000000900 */
[----:B------:R-:W-:-:S03]  /*cc90*/  LOP3.LUT R16, R29, 0xffff, RZ, 0xc0, !PT ;  /* 0x0000ffff1d107812 */ /* 0x000fc600078ec0ff */
[----:B------:R-:W-:Y:S02]  /*cca0*/  @!P3 PRMT R114, R14, 0x5410, RZ ;  /* 0x000054100e72b816 */ /* 0x000fe400000000ff */
[----:B------:R-:W-:Y:S02]  /*ccb0*/  ISETP.GE.U32.AND P3, PT, R217, R16, PT ;  /* 0x00000010d900720c */ /* 0x000fe40003f66070 */
[----:B------:R-:W-:Y:S01]  /*ccc0*/  PRMT R110, R111, 0x7632, R110 ;  /* 0x000076326f6e7816 */ /* 0x000fe2000000006e */
[----:B------:R-:W-:-:S03]  /*ccd0*/  @!P4 HADD2 R11, -R111.H0_H0, -RZ.H0_H0 ;  /* 0xa00000ff6f0bc230 */ /* 0x000fc60000000900 */
[----:B------:R-:W-:-:S07]  /*cce0*/  PRMT R22, R111, 0x5410, R110 ;  /* 0x000054106f167816 */ /* 0x000fce000000006e */
[----:B------:R-:W-:-:S05]  /*ccf0*/  @!P3 HADD2 R10, -R110.H0_H0, -RZ.H0_H0 ;  /* 0xa00000ff6e0ab230 */ /* 0x000fca0000000900 */
[----:B------:R-:W-:Y:S02]  /*cd00*/  @!P3 PRMT R110, R10, 0x5410, RZ ;  /* 0x000054100a6eb816 */ /* 0x000fe400000000ff */
[----:B------:R-:W-:Y:S01]  /*cd10*/  @!P4 PRMT R111, R11, 0x5410, RZ ;  /* 0x000054100b6fc816 */ /* 0x000fe200000000ff */
[----:B--2---:R-:W-:-:S05]  /*cd20*/  IMAD R13, R40, c[0x0][0x228], R13 ;  /* 0x00008a00280d7a24 */ /* 0x004fca00078e020d */
[----:B------:R-:W-:-:S04]  /*cd30*/  IADD3 R12, P5, R13, UR31, RZ ;  /* 0x0000001f0d0c7c10 */ /* 0x000fc8000ffbe0ff */
[----:B------:R-:W-:Y:S02]  /*cd40*/  LEA.HI.X.SX32 R13, R13, UR15, 0x1, P5 ;  /* 0x0000000f0d0d7c11 */ /* 0x000fe4000a8f0eff */
[----:B------:R-:W-:Y:S01]  /*cd50*/  LEA R104, P5, R12, c[0x0][0x1f8], 0x1 ;  /* 0x00007e000c687a11 */ /* 0x000fe200078a08ff */
[----:B------:R-:W-:-:S03]  /*cd60*/  IMAD.MOV.U32 R40, RZ, RZ, R105 ;  /* 0x000000ffff287224 */ /* 0x000fc600078e0069 */
[----:B------:R-:W-:-:S05]  /*cd70*/  LEA.HI.X R105, R12, c[0x0][0x1fc], R13, 0x1, P5 ;  /* 0x00007f000c697a11 */ /* 0x000fca00028f0c0d */
[----:B------:R1:W-:Y:S04]  /*cd80*/  STG.E.U16 [R104.64], R35 ;  /* 0x0000002368007986 */ /* 0x0003e8000c101510 */
[----:B------:R2:W-:Y:S01]  /*cd90*/  STG.E.U16 [R104.64+0x2], R25 ;  /* 0x0000021968007986 */ /* 0x0005e2000c101510 */
[----:B-1----:R-:W-:Y:S02]  /*cda0*/  IMAD.MOV.U32 R35, RZ, RZ, R46 ;  /* 0x000000ffff237224 */ /* 0x002fe400078e002e */
[----:B------:R-:W-:Y:S02]  /*cdb0*/  IMAD.MOV.U32 R46, RZ, RZ, R214 ;  /* 0x000000ffff2e7224 */ /* 0x000fe400078e00d6 */
[----:B------:R-:W-:-:S04]  /*cdc0*/  IMAD.WIDE R214, R9, 0x2, R104 ;  /* 0x0000000209d67825 */ /* 0x000fc800078e0268 */
[C---:B------:R-:W-:Y:S02]  /*cdd0*/  IMAD.SHL.U32 R9, R8.reuse, 0x40, RZ ;  /* 0x0000004008097824 */ /* 0x040fe400078e00ff */
[----:B--2---:R-:W-:Y:S02]  /*cde0*/  IMAD.MOV.U32 R25, RZ, RZ, R27 ;  /* 0x000000ffff197224 */ /* 0x004fe400078e001b */
[----:B------:R-:W-:Y:S02]  /*cdf0*/  IMAD.MOV.U32 R27, RZ, RZ, R213 ;  /* 0x000000ffff1b7224 */ /* 0x000fe400078e00d5 */
[----:B------:R-:W-:Y:S01]  /*ce00*/  IMAD.WIDE R212, R9, 0x2, R104 ;  /* 0x0000000209d47825 */ /* 0x000fe200078e0268 */
[----:B------:R-:W-:Y:S03]  /*ce10*/  STG.E.U16 [R214.64], R159 ;  /* 0x0000009fd6007986 */ /* 0x000fe6000c101510 */
[----:B------:R-:W-:Y:S01]  /*ce20*/  IMAD R9, R8, 0x48, RZ ;  /* 0x0000004808097824 */ /* 0x000fe200078e02ff */
[----:B------:R-:W-:Y:S04]  /*ce30*/  STG.E.U16 [R214.64+0x2], R158 ;  /* 0x0000029ed6007986 */ /* 0x000fe8000c101510 */
[----:B------:R-:W-:Y:S04]  /*ce40*/  STG.E.U16 [R212.64], R77 ;  /* 0x0000004dd4007986 */ /* 0x000fe8000c101510 */
[----:B------:R1:W-:Y:S01]  /*ce50*/  STG.E.U16 [R212.64+0x2], R170 ;  /* 0x000002aad4007986 */ /* 0x0003e2000c101510 */
[----:B------:R-:W-:Y:S01]  /*ce60*/  LOP3.LUT R8, R221, UR25, R156, 0x96, !PT ;  /* 0x00000019dd087c12 */ /* 0x000fe2000f8e969c */
[----:B-1----:R-:W-:-:S05]  /*ce70*/  IMAD.WIDE R170, R9, 0x2, R104 ;  /* 0x0000000209aa7825 */ /* 0x002fca00078e0268 */
[----:B------:R1:W-:Y:S01]  /*ce80*/  STG.E.U16 [R170.64], R40 ;  /* 0x00000028aa007986 */ /* 0x0003e2000c101510 */
[----:B------:R-:W-:Y:S01]  /*ce90*/  IMAD.WIDE.U32 R16, R8, -0x326172a9, RZ ;  /* 0xcd9e8d5708107825 */ /* 0x000fe200078e00ff */
[----:B-1----:R-:W-:-:S05]  /*cea0*/  LOP3.LUT R40, R157, UR27, R134, 0x96, !PT ;  /* 0x0000001b9d287c12 */ /* 0x002fca000f8e9686 */
[----:B------:R-:W-:-:S05]  /*ceb0*/  IMAD.WIDE.U32 R40, R40, -0x326172a9, RZ ;  /* 0xcd9e8d5728287825 */ /* 0x000fca00078e00ff */
[----:B------:R-:W-:-:S05]  /*cec0*/  LOP3.LUT R9, R41, UR26, R98, 0x96, !PT ;  /* 0x0000001a29097c12 */ /* 0x000fca000f8e9662 */
[----:B------:R-:W-:-:S05]  /*ced0*/  IMAD.WIDE.U32 R12, R9, -0x2daee0ad, RZ ;  /* 0xd2511f53090c7825 */ /* 0x000fca00078e00ff */
[----:B------:R-:W-:-:S05]  /*cee0*/  LOP3.LUT R10, R13, UR23, R220, 0x96, !PT ;  /* 0x000000170d0a7c12 */ /* 0x000fca000f8e96dc */
        /* <DEDUP_REMOVED lines=9> */
[----:B------:R-:W-:-:S03]  /*cf80*/  LOP3.LUT R12, R15, UR13, R10, 0x96, !PT ;  /* 0x0000000d0f0c7c12 */ /* 0x000fc6000f8e960a */
[----:B------:R-:W-:Y:S01]  /*cf90*/  IMAD.MOV.U32 R36, RZ, RZ, R33 ;  /* 0x000000ffff247224 */ /* 0x000fe200078e0021 */
[----:B------:R-:W-:Y:S01]  /*cfa0*/  SHF.R.U32.HI R33, RZ, 0x10, R8 ;  /* 0x00000010ff217819 */ /* 0x000fe20000011608 */
[----:B------:R-:W-:Y:S01]  /*cfb0*/  IMAD.MOV.U32 R24, RZ, RZ, R26 ;  /* 0x000000ffff187224 */ /* 0x000fe200078e001a */
[----:B------:R-:W-:Y:S01]  /*cfc0*/  LOP3.LUT R10, R9, UR30, R14, 0x96, !PT ;  /* 0x0000001e090a7c12 */ /* 0x000fe2000f8e960e */
[----:B------:R-:W-:Y:S01]  /*cfd0*/  IMAD.MOV.U32 R26, RZ, RZ, R35 ;  /* 0x000000ffff1a7224 */ /* 0x000fe200078e0023 */
[C---:B------:R-:W-:Y:S02]  /*cfe0*/  LOP3.LUT R14, R8.reuse, 0xffff, RZ, 0xc0, !PT ;  /* 0x0000ffff080e7812 */ /* 0x040fe400078ec0ff */
[----:B------:R-:W-:Y:S02]  /*cff0*/  LOP3.LUT R35, R8, 0xff, RZ, 0xc0, !PT ;  /* 0x000000ff08237812 */ /* 0x000fe400078ec0ff */
[----:B------:R-:W-:Y:S02]  /*d000*/  SHF.R.U32.HI R8, RZ, 0x18, R8 ;  /* 0x00000018ff087819 */ /* 0x000fe40000011608 */
[----:B------:R-:W-:-:S04]  /*d010*/  LOP3.LUT R33, R33, 0xff, RZ, 0xc0, !PT ;  /* 0x000000ff21217812 */ /* 0x000fc800078ec0ff */
[----:B------:R-:W-:Y:S02]  /*d020*/  PRMT R33, R33, 0x5410, R8 ;  /* 0x0000541021217816 */ /* 0x000fe40000000008 */
[C---:B------:R-:W-:Y:S01]  /*d030*/  LOP3.LUT R8, R10.reuse, 0xffff, RZ, 0xc0, !PT ;  /* 0x0000ffff0a087812 */ /* 0x040fe200078ec0ff */
[----:B------:R-:W-:Y:S01]  /*d040*/  IMAD.MOV.U32 R21, RZ, RZ, R37 ;  /* 0x000000ffff157224 */ /* 0x000fe200078e0025 */
[----:B------:R-:W-:Y:S01]  /*d050*/  LOP3.LUT R37, R10, 0xff, RZ, 0xc0, !PT ;  /* 0x000000ff0a257812 */ /* 0x000fe200078ec0ff */
[----:B------:R-:W-:Y:S01]  /*d060*/  IMAD.WIDE.U32 R12, R12, -0x2daee0ad, RZ ;  /* 0xd2511f530c0c7825 */ /* 0x000fe200078e00ff */
[----:B------:R-:W-:Y:S02]  /*d070*/  SHF.R.U32.HI R8, RZ, 0x8, R8 ;  /* 0x00000008ff087819 */ /* 0x000fe40000011608 */
[----:B------:R-:W-:Y:S02]  /*d080*/  SHF.R.U32.HI R31, RZ, 0x10, R10 ;  /* 0x00000010ff1f7819 */ /* 0x000fe4000001160a */
[----:B------:R-:W-:-:S02]  /*d090*/  PRMT R37, R37, 0x5410, R8 ;  /* 0x0000541025257816 */ /* 0x000fc40000000008 */
[----:B------:R-:W-:Y:S02]  /*d0a0*/  LOP3.LUT R8, R13, UR29, R16, 0x96, !PT ;  /* 0x0000001d0d087c12 */ /* 0x000fe4000f8e9610 */
[----:B------:R-:W-:Y:S02]  /*d0b0*/  SHF.R.U32.HI R10, RZ, 0x18, R10 ;  /* 0x00000018ff0a7819 */ /* 0x000fe4000001160a */
[----:B------:R-:W-:Y:S02]  /*d0c0*/  LOP3.LUT R31, R31, 0xff, RZ, 0xc0, !PT ;  /* 0x000000ff1f1f7812 */ /* 0x000fe400078ec0ff */
[----:B------:R-:W-:Y:S02]  /*d0d0*/  SHF.R.U32.HI R17, RZ, 0x10, R8 ;  /* 0x00000010ff117819 */ /* 0x000fe40000011608 */
[----:B------:R-:W-:Y:S02]  /*d0e0*/  PRMT R31, R31, 0x5410, R10 ;  /* 0x000054101f1f7816 */ /* 0x000fe4000000000a */
[----:B------:R-:W-:-:S02]  /*d0f0*/  LOP3.LUT R10, R8, 0xffff, RZ, 0xc0, !PT ;  /* 0x0000ffff080a7812 */ /* 0x000fc400078ec0ff */
[----:B------:R-:W-:Y:S02]  /*d100*/  LOP3.LUT R29, R8, 0xff, RZ, 0xc0, !PT ;  /* 0x000000ff081d7812 */ /* 0x000fe400078ec0ff */
[----:B------:R-:W-:Y:S02]  /*d110*/  SHF.R.U32.HI R8, RZ, 0x18, R8 ;  /* 0x00000018ff087819 */ /* 0x000fe40000011608 */
[----:B------:R-:W-:Y:S01]  /*d120*/  LOP3.LUT R17, R17, 0xff, RZ, 0xc0, !PT ;  /* 0x000000ff11117812 */ /* 0x000fe200078ec0ff */
[----:B------:R-:W-:-:S03]  /*d130*/  IMAD.MOV.U32 R30, RZ, RZ, R42 ;  /* 0x000000ffff1e7224 */ /* 0x000fc600078e002a */
[----:B------:R-:W-:Y:S02]  /*d140*/  PRMT R17, R17, 0x5410, R8 ;  /* 0x0000541011117816 */ /* 0x000fe40000000008 */
[C---:B------:R-:W-:Y:S01]  /*d150*/  LOP3.LUT R8, R12.reuse, 0xffff, RZ, 0xc0, !PT ;  /* 0x0000ffff0c087812 */ /* 0x040fe200078ec0ff */
[----:B------:R-:W-:Y:S01]  /*d160*/  IMAD.MOV.U32 R42, RZ, RZ, R46 ;  /* 0x000000ffff2a7224 */ /* 0x000fe200078e002e */
[----:B------:R-:W-:Y:S02]  /*d170*/  LOP3.LUT R13, R12, 0xff, RZ, 0xc0, !PT ;  /* 0x000000ff0c0d7812 */ /* 0x000fe400078ec0ff */
[----:B------:R-:W-:Y:S02]  /*d180*/  SHF.R.U32.HI R8, RZ, 0x8, R8 ;  /* 0x00000008ff087819 */ /* 0x000fe40000011608 */
[----:B------:R-:W-:Y:S02]  /*d190*/  LOP3.LUT R46, R135, UR10, RZ, 0x3c, !PT ;  /* 0x0000000a872e7c12 */ /* 0x000fe4000f8e3cff */
[----:B------:R-:W-:Y:S01]  /*d1a0*/  SHF.R.U32.HI R9, RZ, 0x10, R12 ;  /* 0x00000010ff097819 */ /* 0x000fe2000001160c */
[----:B------:R1:W-:Y:S01]  /*d1b0*/  STG.E.U16 [R170.64+0x2], R176 ;  /* 0x000002b0aa007986 */ /* 0x0003e2000c101510 */
[----:B------:R-:W-:Y:S01]  /*d1c0*/  IMAD.MOV.U32 R28, RZ, RZ, R44 ;  /* 0x000000ffff1c7224 */ /* 0x000fe200078e002c */
[----:B------:R-:W-:Y:S01]  /*d1d0*/  PRMT R13, R13, 0x5410, R8 ;  /* 0x000054100d0d7816 */ /* 0x000fe20000000008 */
[----:B------:R-:W-:Y:S01]  /*d1e0*/  IMAD.MOV.U32 R44, RZ, RZ, R47 ;  /* 0x000000ffff2c7224 */ /* 0x000fe200078e002f */
[----:B------:R-:W-:Y:S01]  /*d1f0*/  STG.E.U16 [R104.64+0x10], R150 ;  /* 0x0000109668007986 */ /* 0x000fe2000c101510 */
[----:B------:R-:W-:Y:S01]  /*d200*/  SHF.R.U32.HI R8, RZ, 0x18, R12 ;  /* 0x00000018ff087819 */ /* 0x000fe2000001160c */
[----:B------:R-:W-:Y:S01]  /*d210*/  IMAD.WIDE.U32 R46, R46, -0x326172a9, RZ ;  /* 0xcd9e8d572e2e7825 */ /* 0x000fe200078e00ff */
[----:B------:R-:W-:Y:S01]  /*d220*/  LOP3.LUT R9, R9, 0xff, RZ, 0xc0, !PT ;  /* 0x000000ff09097812 */ /* 0x000fe200078ec0ff */
[----:B------:R-:W-:Y:S04]  /*d230*/  STG.E.U16 [R104.64+0x12], R153 ;  /* 0x0000129968007986 */ /* 0x000fe8000c101510 */
[----:B------:R-:W-:Y:S01]  /*d240*/  STG.E.U16 [R214.64+0x10], R155 ;  /* 0x0000109bd6007986 */ /* 0x000fe2000c101510 */
[----:B------:R-:W-:-:S03]  /*d250*/  PRMT R9, R9, 0x5410, R8 ;  /* 0x0000541009097816 */ /* 0x000fc60000000008 */
[----:B------:R-:W-:Y:S01]  /*d260*/  STG.E.U16 [R214.64+0x12], R152 ;  /* 0x00001298d6007986 */ /* 0x000fe2000c101510 */
[----:B------:R-:W-:-:S03]  /*d270*/  LOP3.LUT R8, R47, UR28, R154, 0x96, !PT ;  /* 0x0000001c2f087c12 */ /* 0x000fc6000f8e969a */
        /* <DEDUP_REMOVED lines=8> */
[----:B------:R2:W-:Y:S01]  /*d300*/  STG.E.U16 [R212.64+0x20], R21 ;  /* 0x00002015d4007986 */ /* 0x0005e2000c101510 */
[----:B------:R-:W-:-:S02]  /*d310*/  SHF.R.U32.HI R10, RZ, 0x8, R10 ;  /* 0x00000008ff0a7819 */ /* 0x000fc4000001160a */
[----:B------:R-:W-:Y:S01]  /*d320*/  SHF.R.U32.HI R14, RZ, 0x8, R14 ;  /* 0x00000008ff0e7819 */ /* 0x000fe2000001160e */
[----:B------:R-:W-:Y:S01]  /*d330*/  IMAD.MOV.U32 R159, RZ, RZ, R18 ;  /* 0x000000ffff9f7224 */ /* 0x000fe200078e0012 */
[----:B------:R-:W-:Y:S01]  /*d340*/  PRMT R29, R29, 0x5410, R10 ;  /* 0x000054101d1d7816 */ /* 0x000fe2000000000a */
[----:B------:R-:W-:Y:S01]  /*d350*/  IMAD.MOV.U32 R158, RZ, RZ, R39 ;  /* 0x000000ffff9e7224 */ /* 0x000fe200078e0027 */
[----:B------:R-:W-:Y:S01]  /*d360*/  PRMT R35, R35, 0x5410, R14 ;  /* 0x0000541023237816 */ /* 0x000fe2000000000e */
[----:B------:R-:W-:Y:S01]  /*d370*/  IMAD.MOV.U32 R32, RZ, RZ, R27 ;  /* 0x000000ffff207224 */ /* 0x000fe200078e001b */
[----:B------:R-:W-:Y:S01]  /*d380*/  LOP3.LUT R10, R41, UR26, R46, 0x96, !PT ;  /* 0x0000001a290a7c12 */ /* 0x000fe2000f8e962e */
[----:B------:R-:W-:Y:S01]  /*d390*/  IMAD.MOV.U32 R34, RZ, RZ, R23 ;  /* 0x000000ffff227224 */ /* 0x000fe200078e0017 */
[----:B-1----:R1:W5:Y:S01]  /*d3a0*/  LDL.LU R176, [R1+0x228] ;  /* 0x0002280001b07983 */ /* 0x0023620000300800 */
[----:B--2---:R-:W-:-:S04]  /*d3b0*/  IMAD.WIDE.U32 R20, R8, -0x2daee0ad, RZ ;  /* 0xd2511f5308147825 */ /* 0x004fc800078e00ff */
[----:B------:R-:W-:Y:S01]  /*d3c0*/  IMAD.MOV.U32 R74, RZ, RZ, R159 ;  /* 0x000000ffff4a7224 */ /* 0x000fe200078e009f */
[----:B------:R-:W-:Y:S01]  /*d3d0*/  LOP3.LUT R8, R21, UR25, R156, 0x96, !PT ;  /* 0x0000001915087c12 */ /* 0x000fe2000f8e969c */
[----:B------:R-:W-:-:S04]  /*d3e0*/  IMAD.WIDE.U32 R18, R10, -0x2daee0ad, RZ ;  /* 0xd2511f530a127825 */ /* 0x000fc800078e00ff */
[----:B------:R-:W-:Y:S02]  /*d3f0*/  IMAD R132, R217, 0x10000, R217 ;  /* 0x00010000d9847824 */ /* 0x000fe400078e02d9 */
[----:B------:R-:W-:Y:S01]  /*d400*/  IMAD.MOV.U32 R150, RZ, RZ, R28 ;  /* 0x000000ffff967224 */ /* 0x000fe200078e001c */
[----:B------:R2:W-:Y:S01]  /*d410*/  STG.E.U16 [R212.64+0x22], R158 ;  /* 0x0000229ed4007986 */ /* 0x0005e2000c101510 */
[----:B------:R-:W-:Y:S01]  /*d420*/  IMAD.WIDE.U32 R14, R8, -0x326172a9, RZ ;  /* 0xcd9e8d57080e7825 */ /* 0x000fe200078e00ff */
[----:B------:R-:W-:Y:S02]  /*d430*/  LOP3.LUT R10, R19, UR23, R20, 0x96, !PT ;  /* 0x00000017130a7c12 */ /* 0x000fe4000f8e9614 */
[----:B------:R1:W5:Y:S02]  /*d440*/  LDL.LU.64 R220, [R1+0x220] ;  /* 0x0002200001dc7983 */ /* 0x0003640000300a00 */
        /* <DEDUP_REMOVED lines=11> */
[----:B------:R-:W-:Y:S02]  /*d500*/  LOP3.LUT R39, R18, 0xff, RZ, 0xc0, !PT ;  /* 0x000000ff12277812 */ /* 0x000fe400078ec0ff */
[----:B------:R-:W-:Y:S02]  /*d510*/  SHF.R.U32.HI R12, RZ, 0x8, R12 ;  /* 0x00000008ff0c7819 */ /* 0x000fe4000001160c */
[----:B------:R-:W-:Y:S02]  /*d520*/  SHF.R.U32.HI R27, RZ, 0x10, R18 ;  /* 0x00000010ff1b7819 */ /* 0x000fe40000011612 */
[----:B------:R-:W-:Y:S02]  /*d530*/  PRMT R39, R39, 0x5410, R12 ;  /* 0x0000541027277816 */ /* 0x000fe4000000000c */
[----:B------:R-:W-:-:S02]  /*d540*/  LOP3.LUT R10, R19, UR30, R20, 0x96, !PT ;  /* 0x0000001e130a7c12 */ /* 0x000fc4000f8e9614 */
[----:B------:R-:W-:Y:S01]  /*d550*/  SHF.R.U32.HI R12, RZ, 0x18, R18 ;  /* 0x00000018ff0c7819 */ /* 0x000fe20000011612 */
[----:B------:R-:W-:Y:S01]  /*d560*/  IMAD.WIDE.U32 R18, R8, -0x2daee0ad, RZ ;  /* 0xd2511f5308127825 */ /* 0x000fe200078e00ff */
[----:B------:R-:W-:-:S04]  /*d570*/  LOP3.LUT R27, R27, 0xff, RZ, 0xc0, !PT ;  /* 0x000000ff1b1b7812 */ /* 0x000fc800078ec0ff */
[----:B------:R-:W-:Y:S02]  /*d580*/  PRMT R27, R27, 0x5410, R12 ;  /* 0x000054101b1b7816 */ /* 0x000fe4000000000c */
[C---:B------:R-:W-:Y:S02]  /*d590*/  LOP3.LUT R12, R18.reuse, 0xffff, RZ, 0xc0, !PT ;  /* 0x0000ffff120c7812 */ /* 0x040fe400078ec0ff */
[----:B------:R-:W-:Y:S02]  /*d5a0*/  LOP3.LUT R11, R18, 0xff, RZ, 0xc0, !PT ;  /* 0x000000ff120b7812 */ /* 0x000fe400078ec0ff */
[----:B------:R-:W-:Y:S02]  /*d5b0*/  SHF.R.U32.HI R12, RZ, 0x8, R12 ;  /* 0x00000008ff0c7819 */ /* 0x000fe4000001160c */
[----:B------:R-:W-:Y:S02]  /*d5c0*/  SHF.R.U32.HI R23, RZ, 0x10, R18 ;  /* 0x00000010ff177819 */ /* 0x000fe40000011612 */
[----:B------:R-:W-:-:S02]  /*d5d0*/  PRMT R11, R11, 0x5410, R12 ;  /* 0x000054100b0b7816 */ /* 0x000fc4000000000c */
[----:B------:R-:W-:Y:S02]  /*d5e0*/  SHF.R.U32.HI R12, RZ, 0x18, R18 ;  /* 0x00000018ff0c7819 */ /* 0x000fe40000011612 */
[----:B------:R-:W-:-:S04]  /*d5f0*/  LOP3.LUT R23, R23, 0xff, RZ, 0xc0, !PT ;  /* 0x000000ff17177812 */ /* 0x000fc800078ec0ff */
[----:B------:R-:W-:Y:S02]  /*d600*/  PRMT R23, R23, 0x5410, R12 ;  /* 0x0000541017177816 */ /* 0x000fe4000000000c */
[C---:B------:R-:W-:Y:S01]  /*d610*/  LOP3.LUT R12, R10.reuse, 0xffff, RZ, 0xc0, !PT ;  /* 0x0000ffff0a0c7812 */ /* 0x040fe200078ec0ff */
[----:B------:R-:W-:Y:S01]  /*d620*/  IMAD.MOV.U32 R159, RZ, RZ, R25 ;  /* 0x000000ffff9f7224 */ /* 0x000fe200078e0019 */
[----:B------:R-:W-:Y:S02]  /*d630*/  LOP3.LUT R25, R10, 0xff, RZ, 0xc0, !PT ;  /* 0x000000ff0a197812 */ /* 0x000fe400078ec0ff */
[----:B------:R-:W-:Y:S02]  /*d640*/  SHF.R.U32.HI R12, RZ, 0x8, R12 ;  /* 0x00000008ff0c7819 */ /* 0x000fe4000001160c */
[----:B------:R-:W-:Y:S02]  /*d650*/  LOP3.LUT R8, R19, UR29, R14, 0x96, !PT ;  /* 0x0000001d13087c12 */ /* 0x000fe4000f8e960e */
[----:B------:R-:W-:-:S02]  /*d660*/  PRMT R25, R25, 0x5410, R12 ;  /* 0x0000541019197816 */ /* 0x000fc4000000000c */
[--C-:B------:R-:W-:Y:S02]  /*d670*/  SHF.R.U32.HI R12, RZ, 0x10, R10.reuse ;  /* 0x00000010ff0c7819 */ /* 0x100fe4000001160a */
[----:B------:R-:W-:Y:S02]  /*d680*/  SHF.R.U32.HI R21, RZ, 0x18, R10 ;  /* 0x00000018ff157819 */ /* 0x000fe4000001160a */
[C---:B------:R-:W-:Y:S02]  /*d690*/  LOP3.LUT R10, R8.reuse, 0xffff, RZ, 0xc0, !PT ;  /* 0x0000ffff080a7812 */ /* 0x040fe400078ec0ff */
[----:B------:R-:W-:Y:S02]  /*d6a0*/  LOP3.LUT R19, R8, 0xff, RZ, 0xc0, !PT ;  /* 0x000000ff08137812 */ /* 0x000fe400078ec0ff */
[----:B------:R-:W-:-:S04]  /*d6b0*/  SHF.R.U32.HI R10, RZ, 0x8, R10 ;  /* 0x00000008ff0a7819 */ /* 0x000fc8000001160a */
[----:B------:R-:W-:Y:S02]  /*d6c0*/  PRMT R19, R19, 0x5410, R10 ;  /* 0x0000541013137816 */ /* 0x000fe4000000000a */
[--C-:B------:R-:W-:Y:S01]  /*d6d0*/  SHF.R.U32.HI R10, RZ, 0x10, R8.reuse ;  /* 0x00000010ff0a7819 */ /* 0x100fe20000011608 */
[--C-:B------:R-:W-:Y:S01]  /*d6e0*/  HSET2.LE.AND R29, R29, R132.reuse, PT ;  /* 0x000000841d1d7233 */ /* 0x100fe20003803000 */
[----:B------:R-:W-:Y:S02]  /*d6f0*/  SHF.R.U32.HI R15, RZ, 0x18, R8 ;  /* 0x00000018ff0f7819 */ /* 0x000fe40000011608 */
[----:B------:R-:W-:Y:S01]  /*d700*/  LOP3.LUT R10, R10, 0xff, RZ, 0xc0, !PT ;  /* 0x000000ff0a0a7812 */ /* 0x000fe200078ec0ff */
[--C-:B------:R-:W-:Y:S01]  /*d710*/  HSET2.LE.AND R35, R35, R132.reuse, PT ;  /* 0x0000008423237233 */ /* 0x100fe20003803000 */
[----:B------:R-:W-:Y:S01]  /*d720*/  LOP3.LUT R28, R29, R140, RZ, 0xc0, !PT ;  /* 0x0000008c1d1c7212 */ /* 0x000fe200078ec0ff */
[--C-:B------:R-:W-:Y:S01]  /*d730*/  HSET2.LE.AND R8, R33, R132.reuse, PT ;  /* 0x0000008421087233 */ /* 0x100fe20003803000 */
[----:B------:R-:W-:Y:S01]  /*d740*/  PRMT R15, R10, 0x5410, R15 ;  /* 0x000054100a0f7816 */ /* 0x000fe2000000000f */
[----:B------:R-:W-:Y:S01]  /*d750*/  HSET2.LE.AND R10, R31, R132, PT ;  /* 0x000000841f0a7233 */ /* 0x000fe20003803000 */
[----:B------:R-:W-:Y:S01]  /*d760*/  LOP3.LUT R140, R135, UR7, RZ, 0x3c, !PT ;  /* 0x00000007878c7c12 */ /* 0x000fe2000f8e3cff */
[----:B--2---:R-:W-:Y:S01]  /*d770*/  IMAD.MOV.U32 R158, RZ, RZ, R34 ;  /* 0x000000ffff9e7224 */ /* 0x004fe200078e0022 */
[----:B------:R-:W-:-:S02]  /*d780*/  LOP3.LUT R34, R35, R144, RZ, 0xc0, !PT ;  /* 0x0000009023227212 */ /* 0x000fc400078ec0ff */
[----:B------:R-:W-:Y:S01]  /*d790*/  LOP3.LUT R35, R8, R143, RZ, 0xc0, !PT ;  /* 0x0000008f08237212 */ /* 0x000fe200078ec0ff */
[--C-:B------:R-:W-:Y:S01]  /*d7a0*/  HSET2.LE.AND R8, R17, R132.reuse, PT ;  /* 0x0000008411087233 */ /* 0x100fe20003803000 */
[----:B------:R-:W-:Y:S01]  /*d7b0*/  LOP3.LUT R33, R10, R141, RZ, 0xc0, !PT ;  /* 0x0000008d0a217212 */ /* 0x000fe200078ec0ff */
[----:B------:R-:W-:Y:S01]  /*d7c0*/  IMAD.WIDE.U32 R140, R140, -0x326172a9, RZ ;  /* 0xcd9e8d578c8c7825 */ /* 0x000fe200078e00ff */
[----:B------:R-:W-:Y:S02]  /*d7d0*/  HSET2.LE.AND R37, R37, R132, PT ;  /* 0x0000008425257233 */ /* 0x000fe40003803000 */
[----:B------:R-:W-:Y:S02]  /*d7e0*/  LOP3.LUT R29, R8, R139, RZ, 0xc0, !PT ;  /* 0x0000008b081d7212 */ /* 0x000fe400078ec0ff */
[----:B------:R-:W-:Y:S01]  /*d7f0*/  LOP3.LUT R8, R141, UR28, R154, 0x96, !PT ;  /* 0x0000001c8d087c12 */ /* 0x000fe2000f8e969a */
[----:B------:R-:W-:Y:S01]  /*d800*/  IMAD.MOV.U32 R152, RZ, RZ, R32 ;  /* 0x000000ffff987224 */ /* 0x000fe200078e0020 */
[----:B------:R-:W-:Y:S01]  /*d810*/  LOP3.LUT R32, R37, R142, RZ, 0xc0, !PT ;  /* 0x0000008e25207212 */ /* 0x000fe200078ec0ff */
[----:B------:R-:W-:-:S02]  /*d820*/  IMAD.MOV.U32 R147, RZ, RZ, R36 ;  /* 0x000000ffff937224 */ /* 0x000fc400078e0024 */
[----:B------:R-:W-:Y:S01]  /*d830*/  IMAD.WIDE.U32 R36, R8, -0x2daee0ad, RZ ;  /* 0xd2511f5308247825 */ /* 0x000fe200078e00ff */
[----:B------:R-:W-:-:S04]  /*d840*/  LOP3.LUT R10, R41, UR26, R140, 0x96, !PT ;  /* 0x0000001a290a7c12 */ /* 0x000fc8000f8e968c */
[----:B------:R-:W-:Y:S01]  /*d850*/  LOP3.LUT R8, R37, UR25, R156, 0x96, !PT ;  /* 0x0000001925087c12 */ /* 0x000fe2000f8e969c */
[----:B------:R-:W-:-:S04]  /*d860*/  IMAD.MOV.U32 R153, RZ, RZ, R30 ;  /* 0x000000ffff997224 */ /* 0x000fc800078e001e */
        /* <DEDUP_REMOVED lines=11> */
[----:B------:R-:W-:-:S04]  /*d920*/  LOP3.LUT R12, R12, 0xff, RZ, 0xc0, !PT ;  /* 0x000000ff0c0c7812 */ /* 0x000fc800078ec0ff */
[----:B------:R-:W-:Y:S01]  /*d930*/  LOP3.LUT R8, R37, UR13, R30, 0x96, !PT ;  /* 0x0000000d25087c12 */ /* 0x000fe2000f8e961e */
[----:B------:R-:W-:Y:S01]  /*d940*/  IMAD.WIDE.U32 R30, R10, -0x326172a9, RZ ;  /* 0xcd9e8d570a1e7825 */ /* 0x000fe200078e00ff */
[----:B------:R-:W-:-:S04]  /*d950*/  PRMT R21, R12, 0x5410, R21 ;  /* 0x000054100c157816 */ /* 0x000fc80000000015 */
[C---:B------:R-:W-:Y:S01]  /*d960*/  LOP3.LUT R12, R30.reuse, 0xffff, RZ, 0xc0, !PT ;  /* 0x0000ffff1e0c7812 */ /* 0x040fe200078ec0ff */
[----:B------:R-:W-:Y:S01]  /*d970*/  IMAD.MOV.U32 R142, RZ, RZ, R54 ;  /* 0x000000ffff8e7224 */ /* 0x000fe200078e0036 */
[----:B------:R-:W-:Y:S01]  /*d980*/  LOP3.LUT R69, R30, 0xff, RZ, 0xc0, !PT ;  /* 0x000000ff1e457812 */ /* 0x000fe200078ec0ff */
[----:B------:R-:W-:Y:S01]  /*d990*/  IMAD.MOV.U32 R54, RZ, RZ, R55 ;  /* 0x000000ffff367224 */ /* 0x000fe200078e0037 */
        /* <DEDUP_REMOVED lines=8> */
[C---:B------:R-:W-:Y:S01]  /*da20*/  LOP3.LUT R12, R30.reuse, 0xffff, RZ, 0xc0, !PT ;  /* 0x0000ffff1e0c7812 */ /* 0x040fe200078ec0ff */
[----:B------:R-:W-:Y:S01]  /*da30*/  IMAD.MOV.U32 R143, RZ, RZ, R49 ;  /* 0x000000ffff8f7224 */ /* 0x000fe200078e0031 */
        /* <DEDUP_REMOVED lines=10> */
[----:B------:R-:W-:Y:S01]  /*dae0*/  SHF.R.U32.HI R12, RZ, 0x8, R12 ;  /* 0x00000008ff0c7819 */ /* 0x000fe2000001160c */
[----:B------:R-:W-:Y:S01]  /*daf0*/  STG.E.U16 [R170.64+0x20], R73 ;  /* 0x00002049aa007986 */ /* 0x000fe2000c101510 */
[----:B------:R-:W-:Y:S02]  /*db00*/  LOP3.LUT R8, R31, UR29, R16, 0x96, !PT ;  /* 0x0000001d1f087c12 */ /* 0x000fe4000f8e9610 */
[----:B------:R-:W-:Y:S01]  /*db10*/  PRMT R53, R53, 0x5410, R12 ;  /* 0x0000541035357816 */ /* 0x000fe2000000000c */
[----:B------:R-:W-:Y:S01]  /*db20*/  STG.E.U16 [R170.64+0x22], R68 ;  /* 0x00002244aa007986 */ /* 0x000fe2000c101510 */
[--C-:B------:R-:W-:Y:S01]  /*db30*/  SHF.R.U32.HI R12, RZ, 0x10, R10.reuse ;  /* 0x00000010ff0c7819 */ /* 0x100fe2000001160a */
[--C-:B------:R-:W-:Y:S01]  /*db40*/  HSET2.LE.AND R13, R13, R132.reuse, PT ;  /* 0x000000840d0d7233 */ /* 0x100fe20003803000 */
[----:B------:R-:W-:Y:S01]  /*db50*/  SHF.R.U32.HI R17, RZ, 0x18, R10 ;  /* 0x00000018ff117819 */ /* 0x000fe2000001160a */
[----:B------:R2:W-:Y:S01]  /*db60*/  STG.E.U16 [R104.64+0x30], R145 ;  /* 0x0000309168007986 */ /* 0x0005e2000c101510 */
[----:B------:R-:W-:-:S02]  /*db70*/  HSET2.LE.AND R10, R9, R132, PT ;  /* 0x00000084090a7233 */ /* 0x000fc40003803000 */
[----:B------:R-:W-:Y:S01]  /*db80*/  HSET2.LE.AND R39, R39, R132, PT ;  /* 0x0000008427277233 */ /* 0x000fe20003803000 */
[----:B------:R-:W-:Y:S01]  /*db90*/  SHF.R.U32.HI R9, RZ, 0x10, R8 ;  /* 0x00000010ff097819 */ /* 0x000fe20000011608 */
[----:B------:R-:W-:Y:S01]  /*dba0*/  IMAD.MOV.U32 R146, RZ, RZ, R26 ;  /* 0x000000ffff927224 */ /* 0x000fe200078e001a */
[----:B------:R-:W-:Y:S02]  /*dbb0*/  LOP3.LUT R30, R13, R138, RZ, 0xc0, !PT ;  /* 0x0000008a0d1e7212 */ /* 0x000fe400078ec0ff */
[----:B------:R-:W-:Y:S02]  /*dbc0*/  LOP3.LUT R31, R10, R137, RZ, 0xc0, !PT ;  /* 0x000000890a1f7212 */ /* 0x000fe400078ec0ff */
[C---:B------:R-:W-:Y:S02]  /*dbd0*/  LOP3.LUT R10, R8.reuse, 0xffff, RZ, 0xc0, !PT ;  /* 0x0000ffff080a7812 */ /* 0x040fe400078ec0ff */
[----:B------:R-:W-:Y:S02]  /*dbe0*/  LOP3.LUT R13, R8, 0xff, RZ, 0xc0, !PT ;  /* 0x000000ff080d7812 */ /* 0x000fe400078ec0ff */
[----:B------:R-:W-:-:S02]  /*dbf0*/  LOP3.LUT R26, R39, R136, RZ, 0xc0, !PT ;  /* 0x00000088271a7212 */ /* 0x000fc400078ec0ff */
[----:B------:R-:W-:Y:S02]  /*dc00*/  SHF.R.U32.HI R8, RZ, 0x18, R8 ;  /* 0x00000018ff087819 */ /* 0x000fe40000011608 */
[----:B------:R-:W-:Y:S01]  /*dc10*/  LOP3.LUT R9, R9, 0xff, RZ, 0xc0, !PT ;  /* 0x000000ff09097812 */ /* 0x000fe200078ec0ff */
[----:B--2---:R-:W-:Y:S01]  /*dc20*/  IMAD.MOV.U32 R145, RZ, RZ, R38 ;  /* 0x000000ffff917224 */ /* 0x004fe200078e0026 */
[----:B------:R-:W-:-:S05]  /*dc30*/  LOP3.LUT R38, R135, UR6, RZ, 0x3c, !PT ;  /* 0x0000000687267c12 */ /* 0x000fca000f8e3cff */
[----:B------:R-:W-:Y:S01]  /*dc40*/  IMAD.WIDE.U32 R38, R38, -0x326172a9, RZ ;  /* 0xcd9e8d5726267825 */ /* 0x000fe200078e00ff */
[----:B------:R-:W-:Y:S01]  /*dc50*/  PRMT R9, R9, 0x5410, R8 ;  /* 0x0000541009097816 */ /* 0x000fe20000000008 */
[----:B------:R-:W-:-:S03]  /*dc60*/  HSET2.LE.AND R8, R27, R132, PT ;  /* 0x000000841b087233 */ /* 0x000fc60003803000 */
[----:B------:R-:W-:Y:S02]  /*dc70*/  LOP3.LUT R154, R39, UR28, R154, 0x96, !PT ;  /* 0x0000001c279a7c12 */ /* 0x000fe4000f8e969a */
[----:B------:R-:W-:Y:S02]  /*dc80*/  LOP3.LUT R27, R8, R133, RZ, 0xc0, !PT ;  /* 0x00000085081b7212 */ /* 0x000fe400078ec0ff */
[----:B------:R-:W-:Y:S01]  /*dc90*/  LOP3.LUT R8, R41, UR26, R38, 0x96, !PT ;  /* 0x0000001a29087c12 */ /* 0x000fe2000f8e9626 */
[----:B------:R-:W-:Y:S01]  /*dca0*/  IMAD.WIDE.U32 R154, R154, -0x2daee0ad, RZ ;  /* 0xd2511f539a9a7825 */ /* 0x000fe200078e00ff */
[----:B------:R-:W-:-:S03]  /*dcb0*/  SHF.R.U32.HI R10, RZ, 0x8, R10 ;  /* 0x00000008ff0a7819 */ /* 0x000fc6000001160a */
[----:B------:R-:W-:Y:S01]  /*dcc0*/  IMAD.WIDE.U32 R136, R8, -0x2daee0ad, RZ ;  /* 0xd2511f5308887825 */ /* 0x000fe200078e00ff */
[----:B------:R-:W-:Y:S02]  /*dcd0*/  LOP3.LUT R156, R155, UR25, R156, 0x96, !PT ;  /* 0x000000199b9c7c12 */ /* 0x000fe4000f8e969c */
[----:B------:R-:W-:Y:S02]  /*dce0*/  PRMT R13, R13, 0x5410, R10 ;  /* 0x000054100d0d7816 */ /* 0x000fe4000000000a */
[----:B------:R-:W-:Y:S01]  /*dcf0*/  LOP3.LUT R10, R137, UR23, R154, 0x96, !PT ;  /* 0x00000017890a7c12 */ /* 0x000fe2000f8e969a */
[----:B------:R-:W-:-:S04]  /*dd00*/  IMAD.WIDE.U32 R156, R156, -0x326172a9, RZ ;  /* 0xcd9e8d579c9c7825 */ /* 0x000fc800078e00ff */
[----:B------:R-:W-:Y:S01]  /*dd10*/  IMAD.WIDE.U32 R138, R10, -0x326172a9, RZ ;  /* 0xcd9e8d570a8a7825 */ /* 0x000fe200078e00ff */
[----:B------:R-:W-:-:S05]  /*dd20*/  LOP3.LUT R40, R157, UR24, R40, 0x96, !PT ;  /* 0x000000189d287c12 */ /* 0x000fca000f8e9628 */
[----:B------:R-:W-:Y:S01]  /*dd30*/  IMAD.WIDE.U32 R72, R40, -0x2daee0ad, RZ ;  /* 0xd2511f5328487825 */ /* 0x000fe200078e00ff */
[----:B------:R-:W-:-:S05]  /*dd40*/  LOP3.LUT R40, R139, UR21, R156, 0x96, !PT ;  /* 0x000000158b287c12 */ /* 0x000fca000f8e969c */
[----:B------:R-:W-:Y:S01]  /*dd50*/  IMAD.WIDE.U32 R40, R40, -0x2daee0ad, RZ ;  /* 0xd2511f5328287825 */ /* 0x000fe200078e00ff */
[----:B------:R-:W-:-:S04]  /*dd60*/  LOP3.LUT R8, R73, UR14, R136, 0x96, !PT ;  /* 0x0000000e49087c12 */ /* 0x000fc8000f8e9688 */
[----:B------:R-:W-:Y:S01]  /*dd70*/  LOP3.LUT R72, R41, UR5, R72, 0x96, !PT ;  /* 0x0000000529487c12 */ /* 0x000fe2000f8e9648 */
[----:B------:R-:W-:-:S04]  /*dd80*/  IMAD.WIDE.U32 R136, R8, -0x326172a9, RZ ;  /* 0xcd9e8d5708887825 */ /* 0x000fc800078e00ff */
[----:B------:R-:W-:Y:S01]  /*dd90*/  IMAD.WIDE.U32 R72, R72, -0x326172a9, RZ ;  /* 0xcd9e8d5748487825 */ /* 0x000fe200078e00ff */
[----:B------:R-:W-:-:S04]  /*dda0*/  LOP3.LUT R12, R12, 0xff, RZ, 0xc0, !PT ;  /* 0x000000ff0c0c7812 */ /* 0x000fc800078ec0ff */
[----:B------:R-:W-:Y:S01]  /*ddb0*/  LOP3.LUT R10, R73, UR30, R136, 0x96, !PT ;  /* 0x0000001e490a7c12 */ /* 0x000fe2000f8e9688 */
[----:B------:R-:W-:Y:S01]  /*ddc0*/  IMAD.MOV.U32 R155, RZ, RZ, R22 ;  /* 0x000000ffff9b7224 */ /* 0x000fe200078e0016 */
[----:B------:R-:W-:Y:S02]  /*ddd0*/  HSET2.LE.AND R22, R11, R132, PT ;  /* 0x000000840b167233 */ /* 0x000fe40003803000 */
[----:B------:R-:W-:Y:S02]  /*dde0*/  SHF.R.U32.HI R11, RZ, 0x10, R10 ;  /* 0x00000010ff0b7819 */ /* 0x000fe4000001160a */
[----:B------:R-:W-:Y:S02]  /*ddf0*/  PRMT R17, R12, 0x5410, R17 ;  /* 0x000054100c117816 */ /* 0x000fe40000000011 */
[----:B------:R-:W-:Y:S02]  /*de00*/  LOP3.LUT R8, R137, UR13, R138, 0x96, !PT ;  /* 0x0000000d89087c12 */ /* 0x000fe4000f8e968a */
[----:B------:R-:W-:-:S02]  /*de10*/  LOP3.LUT R12, R10, 0xffff, RZ, 0xc0, !PT ;  /* 0x0000ffff0a0c7812 */ /* 0x000fc400078ec0ff */
[----:B------:R-:W-:Y:S02]  /*de20*/  LOP3.LUT R137, R10, 0xff, RZ, 0xc0, !PT ;  /* 0x000000ff0a897812 */ /* 0x000fe400078ec0ff */
[----:B------:R-:W-:Y:S02]  /*de30*/  SHF.R.U32.HI R135, RZ, 0x18, R10 ;  /* 0x00000018ff877819 */ /* 0x000fe4000001160a */
[----:B------:R-:W-:-:S04]  /*de40*/  LOP3.LUT R10, R11, 0xff, RZ, 0xc0, !PT ;  /* 0x000000ff0b0a7812 */ /* 0x000fc800078ec0ff */
[----:B------:R-:W-:Y:S02]  /*de50*/  PRMT R135, R10, 0x5410, R135 ;  /* 0x000054100a877816 */ /* 0x000fe40000000087 */
[C---:B------:R-:W-:Y:S02]  /*de60*/  LOP3.LUT R10, R72.reuse, 0xffff, RZ, 0xc0, !PT ;  /* 0x0000ffff480a7812 */ /* 0x040fe400078ec0ff */
[----:B------:R-:W-:Y:S02]  /*de70*/  LOP3.LUT R41, R72, 0xff, RZ, 0xc0, !PT ;  /* 0x000000ff48297812 */ /* 0x000fe400078ec0ff */
[----:B------:R-:W-:Y:S02]  /*de80*/  SHF.R.U32.HI R10, RZ, 0x8, R10 ;  /* 0x00000008ff0a7819 */ /* 0x000fe4000001160a */
[----:B------:R-:W-:Y:S02]  /*de90*/  SHF.R.U32.HI R11, RZ, 0x10, R72 ;  /* 0x00000010ff0b7819 */ /* 0x000fe40000011648 */
[----:B------:R-:W-:-:S02]  /*dea0*/  PRMT R41, R41, 0x5410, R10 ;  /* 0x0000541029297816 */ /* 0x000fc4000000000a */
[----:B------:R-:W-:Y:S01]  /*deb0*/  SHF.R.U32.HI R10, RZ, 0x18, R72 ;  /* 0x00000018ff0a7819 */ /* 0x000fe20000011648 */
[----:B------:R-:W-:Y:S01]  /*dec0*/  IMAD.WIDE.U32 R72, R8, -0x2daee0ad, RZ ;  /* 0xd2511f5308487825 */ /* 0x000fe200078e00ff */
[----:B------:R-:W-:-:S04]  /*ded0*/  LOP3.LUT R11, R11, 0xff, RZ, 0xc0, !PT ;  /* 0x000000ff0b0b7812 */ /* 0x000fc800078ec0ff */
[----:B------:R-:W-:Y:S02]  /*dee0*/  LOP3.LUT R8, R73, UR29, R40, 0x96, !PT ;  /* 0x0000001d49087c12 */ /* 0x000fe4000f8e9628 */
[----:B------:R-:W-:Y:S02]  /*def0*/  PRMT R11, R11, 0x5410, R10 ;  /* 0x000054100b0b7816 */ /* 0x000fe4000000000a */
[C---:B------:R-:W-:Y:S01]  /*df00*/  LOP3.LUT R10, R8.reuse, 0xffff, RZ, 0xc0, !PT ;  /* 0x0000ffff080a7812 */ /* 0x040fe200078ec0ff */
[----:B------:R-:W-:Y:S01]  /*df10*/  IMAD.MOV.U32 R217, RZ, RZ, R48 ;  /* 0x000000ffffd97224 */ /* 0x000fe200078e0030 */
[--C-:B------:R-:W-:Y:S01]  /*df20*/  HSET2.LE.AND R14, R49, R132.reuse, PT ;  /* 0x00000084310e7233 */ /* 0x100fe20003803000 */
[----:B------:R-:W-:Y:S01]  /*df30*/  IMAD.WIDE.U32 R48, R101, -0x326172a9, RZ ;  /* 0xcd9e8d5765307825 */ /* 0x000fe200078e00ff */
[----:B------:R-:W-:Y:S01]  /*df40*/  SHF.R.U32.HI R10, RZ, 0x8, R10 ;  /* 0x00000008ff0a7819 */ /* 0x000fe2000001160a */
[--C-:B------:R-:W-:Y:S01]  /*df50*/  HSET2.LE.AND R21, R21, R132.reuse, PT ;  /* 0x0000008415157233 */ /* 0x100fe20003803000 */
[----:B------:R-:W-:Y:S01]  /*df60*/  LOP3.LUT R133, R8, 0xff, RZ, 0xc0, !PT ;  /* 0x000000ff08857812 */ /* 0x000fe200078ec0ff */
[--C-:B------:R-:W-:Y:S01]  /*df70*/  HSET2.LE.AND R15, R15, R132.reuse, PT ;  /* 0x000000840f0f7233 */ /* 0x100fe20003803000 */
[----:B------:R-:W-:Y:S01]  /*df80*/  IMAD.MOV.U32 R151, RZ, RZ, R24 ;  /* 0x000000ffff977224 */ /* 0x000fe200078e0018 */
[----:B------:R-:W-:Y:S01]  /*df90*/  LOP3.LUT R36, R49, R100, RZ, 0x3c, !PT ;  /* 0x0000006431247212 */ /* 0x000fe200078e3cff */
[----:B------:R-:W-:Y:S01]  /*dfa0*/  HSET2.LE.AND R24, R25, R132, PT ;  /* 0x0000008419187233 */ /* 0x000fe20003803000 */
[----:B------:R-:W-:-:S02]  /*dfb0*/  PRMT R133, R133, 0x5410, R10 ;  /* 0x0000541085857816 */ /* 0x000fc4000000000a */
[--C-:B------:R-:W-:Y:S02]  /*dfc0*/  SHF.R.U32.HI R10, RZ, 0x10, R8.reuse ;  /* 0x00000010ff0a7819 */ /* 0x100fe40000011608 */
[----:B------:R-:W-:Y:S01]  /*dfd0*/  SHF.R.U32.HI R77, RZ, 0x18, R8 ;  /* 0x00000018ff4d7819 */ /* 0x000fe20000011608 */
[--C-:B------:R-:W-:Y:S01]  /*dfe0*/  HSET2.LE.AND R20, R19, R132.reuse, PT ;  /* 0x0000008413147233 */ /* 0x100fe20003803000 */
[----:B------:R-:W-:Y:S02]  /*dff0*/  LOP3.LUT R8, R72, 0xffff, RZ, 0xc0, !PT ;  /* 0x0000ffff48087812 */ /* 0x000fe400078ec0ff */
[----:B------:R-:W-:Y:S01]  /*e000*/  LOP3.LUT R25, R21, R94, RZ, 0xc0, !PT ;  /* 0x0000005e15197212 */ /* 0x000fe200078ec0ff */
[--C-:B------:R-:W-:Y:S01]  /*e010*/  HSET2.LE.AND R19, R55, R132.reuse, PT ;  /* 0x0000008437137233 */ /* 0x100fe20003803000 */
[----:B------:R-:W-:Y:S01]  /*e020*/  LOP3.LUT R21, R15, R92, RZ, 0xc0, !PT ;  /* 0x0000005c0f157212 */ /* 0x000fe200078ec0ff */
[----:B------:R-:W-:Y:S01]  /*e030*/  HSET2.LE.AND R15, R37, R132, PT ;  /* 0x00000084250f7233 */ /* 0x000fe20003803000 */
[----:B------:R-:W-:Y:S01]  /*e040*/  IMAD.WIDE.U32 R36, R36, -0x2daee0ad, RZ ;  /* 0xd2511f5324247825 */ /* 0x000fe200078e00ff */
[----:B------:R-:W-:-:S02]  /*e050*/  SHF.R.U32.HI R8, RZ, 0x8, R8 ;  /* 0x00000008ff087819 */ /* 0x000fc40000011608 */
[----:B------:R-:W-:Y:S02]  /*e060*/  LOP3.LUT R73, R72, 0xff, RZ, 0xc0, !PT ;  /* 0x000000ff48497812 */ /* 0x000fe400078ec0ff */
[----:B------:R-:W-:Y:S01]  /*e070*/  SHF.R.U32.HI R71, RZ, 0x10, R72 ;  /* 0x00000010ff477819 */ /* 0x000fe20000011648 */
[----:B------:R-:W-:Y:S01]  /*e080*/  HSET2.LE.AND R18, R69, R132, PT ;  /* 0x0000008445127233 */ /* 0x000fe20003803000 */
[----:B------:R-:W-:Y:S02]  /*e090*/  LOP3.LUT R19, R19, R90, RZ, 0xc0, !PT ;  /* 0x0000005a13137212 */ /* 0x000fe400078ec0ff */
[----:B------:R-:W-:Y:S02]  /*e0a0*/  PRMT R73, R73, 0x5410, R8 ;  /* 0x0000541049497816 */ /* 0x000fe40000000008 */
[----:B------:R-:W-:Y:S02]  /*e0b0*/  LOP3.LUT R90, R37, UR27, R134, 0x96, !PT ;  /* 0x0000001b255a7c12 */ /* 0x000fe4000f8e9686 */
[----:B------:R-:W-:-:S02]  /*e0c0*/  SHF.R.U32.HI R8, RZ, 0x18, R72 ;  /* 0x00000018ff087819 */ /* 0x000fc40000011648 */
[----:B------:R-:W-:Y:S02]  /*e0d0*/  LOP3.LUT R71, R71, 0xff, RZ, 0xc0, !PT ;  /* 0x000000ff47477812 */ /* 0x000fe400078ec0ff */
[----:B------:R-:W-:Y:S01]  /*e0e0*/  LOP3.LUT R18, R18, R91, RZ, 0xc0, !PT ;  /* 0x0000005b12127212 */ /* 0x000fe200078ec0ff */
[----:B------:R-:W-:Y:S01]  /*e0f0*/  IMAD.WIDE.U32 R90, R90, -0x326172a9, RZ ;  /* 0xcd9e8d575a5a7825 */ /* 0x000fe200078e00ff */
[----:B------:R-:W-:Y:S02]  /*e100*/  PRMT R71, R71, 0x5410, R8 ;  /* 0x0000541047477816 */ /* 0x000fe40000000008 */
[----:B------:R-:W-:Y:S02]  /*e110*/  LOP3.LUT R8, R99, UR28, R48, 0x96, !PT ;  /* 0x0000001c63087c12 */ /* 0x000fe4000f8e9630 */
[----:B------:R-:W-:-:S03]  /*e120*/  LOP3.LUT R98, R91, UR26, R98, 0x96, !PT ;  /* 0x0000001a5b627c12 */ /* 0x000fc6000f8e9662 */
[----:B------:R-:W-:Y:S01]  /*e130*/  IMAD.WIDE.U32 R68, R8, -0x2daee0ad, RZ ;  /* 0xd2511f5308447825 */ /* 0x000fe200078e00ff */
[----:B------:R-:W-:-:S03]  /*e140*/  LOP3.LUT R10, R10, 0xff, RZ, 0xc0, !PT ;  /* 0x000000ff0a0a7812 */ /* 0x000fc600078ec0ff */
[----:B------:R-:W-:Y:S01]  /*e150*/  IMAD.WIDE.U32 R98, R98, -0x2daee0ad, RZ ;  /* 0xd2511f5362627825 */ /* 0x000fe200078e00ff */
[----:B------:R-:W-:Y:S02]  /*e160*/  LOP3.LUT R8, R69, UR25, R36, 0x96, !PT ;  /* 0x0000001945087c12 */ /* 0x000fe4000f8e9624 */
[----:B------:R-:W-:Y:S01]  /*e170*/  PRMT R77, R10, 0x5410, R77 ;  /* 0x000054100a4d7816 */ /* 0x000fe2000000004d */
[----:B------:R-:W-:Y:S01]  /*e180*/  IMAD.MOV.U32 R16, RZ, RZ, R54 ;  /* 0x000000ffff107224 */ /* 0x000fe200078e0036 */
[----:B------:R-:W-:Y:S01]  /*e190*/  LOP3.LUT R10, R99, UR23, R68, 0x96, !PT ;  /* 0x00000017630a7c12 */ /* 0x000fe2000f8e9644 */
[----:B------:R-:W-:-:S04]  /*e1a0*/  IMAD.WIDE.U32 R54, R8, -0x326172a9, RZ ;  /* 0xcd9e8d5708367825 */ /* 0x000fc800078e00ff */
[----:B------:R-:W-:Y:S01]  /*e1b0*/  IMAD.WIDE.U32 R68, R10, -0x326172a9, RZ ;  /* 0xcd9e8d570a447825 */ /* 0x000fe200078e00ff */
[----:B------:R-:W-:Y:S02]  /*e1c0*/  LOP3.LUT R8, R55, UR24, R90, 0x96, !PT ;  /* 0x0000001837087c12 */ /* 0x000fe4000f8e965a */
[----:B------:R-:W-:Y:S02]  /*e1d0*/  LOP3.LUT R14, R14, R87, RZ, 0xc0, !PT ;  /* 0x000000570e0e7212 */ /* 0x000fe400078ec0ff */
[----:B------:R-:W-:Y:S01]  /*e1e0*/  LOP3.LUT R15, R15, R86, RZ, 0xc0, !PT ;  /* 0x000000560f0f7212 */ /* 0x000fe200078ec0ff */
[----:B------:R-:W-:Y:S01]  /*e1f0*/  IMAD.WIDE.U32 R86, R8, -0x2daee0ad, RZ ;  /* 0xd2511f5308567825 */ /* 0x000fe200078e00ff */
[----:B------:R-:W-:-:S04]  /*e200*/  LOP3.LUT R10, R69, UR21, R54, 0x96, !PT ;  /* 0x00000015450a7c12 */ /* 0x000fc8000f8e9636 */
[----:B------:R-:W-:Y:S01]  /*e210*/  LOP3.LUT R8, R87, UR14, R98, 0x96, !PT ;  /* 0x0000000e57087c12 */ /* 0x000fe2000f8e9662 */
[----:B------:R-:W-:-:S05]  /*e220*/  IMAD.WIDE.U32 R54, R10, -0x2daee0ad, RZ ;  /* 0xd2511f530a367825 */ /* 0x000fca00078e00ff */
[----:B------:R-:W-:Y:S01]  /*e230*/  LOP3.LUT R10, R55, UR5, R86, 0x96, !PT ;  /* 0x00000005370a7c12 */ /* 0x000fe2000f8e9656 */
[----:B------:R-:W-:Y:S01]  /*e240*/  IMAD.WIDE.U32 R86, R8, -0x326172a9, RZ ;  /* 0xcd9e8d5708567825 */ /* 0x000fe200078e00ff */
[----:B------:R-:W-:-:S04]  /*e250*/  SHF.R.U32.HI R12, RZ, 0x8, R12 ;  /* 0x00000008ff0c7819 */ /* 0x000fc8000001160c */
[----:B------:R-:W-:Y:S01]  /*e260*/  LOP3.LUT R8, R87, UR13, R68, 0x96, !PT ;  /* 0x0000000d57087c12 */ /* 0x000fe2000f8e9644 */
[----:B------:R-:W-:Y:S01]  /*e270*/  IMAD.WIDE.U32 R68, R10, -0x326172a9, RZ ;  /* 0xcd9e8d570a447825 */ /* 0x000fe200078e00ff */
[----:B------:R-:W-:-:S04]  /*e280*/  PRMT R137, R137, 0x5410, R12 ;  /* 0x0000541089897816 */ /* 0x000fc8000000000c */
[C---:B------:R-:W-:Y:S02]  /*e290*/  LOP3.LUT R12, R68.reuse, 0xffff, RZ, 0xc0, !PT ;  /* 0x0000ffff440c7812 */ /* 0x040fe400078ec0ff */
[----:B------:R-:W-:Y:S02]  /*e2a0*/  LOP3.LUT R10, R69, UR30, R86, 0x96, !PT ;  /* 0x0000001e450a7c12 */ /* 0x000fe4000f8e9656 */
[----:B------:R-:W-:Y:S02]  /*e2b0*/  SHF.R.U32.HI R12, RZ, 0x8, R12 ;  /* 0x00000008ff0c7819 */ /* 0x000fe4000001160c */
[----:B------:R-:W-:Y:S02]  /*e2c0*/  LOP3.LUT R99, R68, 0xff, RZ, 0xc0, !PT ;  /* 0x000000ff44637812 */ /* 0x000fe400078ec0ff */
[----:B------:R-:W-:Y:S01]  /*e2d0*/  SHF.R.U32.HI R69, RZ, 0x10, R68 ;  /* 0x00000010ff457819 */ /* 0x000fe20000011644 */
[----:B------:R-:W-:Y:S01]  /*e2e0*/  IMAD.WIDE.U32 R86, R8, -0x2daee0ad, RZ ;  /* 0xd2511f5308567825 */ /* 0x000fe200078e00ff */
[----:B------:R-:W-:-:S02]  /*e2f0*/  PRMT R99, R99, 0x5410, R12 ;  /* 0x0000541063637816 */ /* 0x000fc4000000000c */
[----:B------:R-:W-:Y:S02]  /*e300*/  SHF.R.U32.HI R12, RZ, 0x18, R68 ;  /* 0x00000018ff0c7819 */ /* 0x000fe40000011644 */
[----:B------:R-:W-:-:S04]  /*e310*/  LOP3.LUT R69, R69, 0xff, RZ, 0xc0, !PT ;  /* 0x000000ff45457812 */ /* 0x000fc800078ec0ff */
[----:B------:R-:W-:Y:S02]  /*e320*/  PRMT R69, R69, 0x5410, R12 ;  /* 0x0000541045457816 */ /* 0x000fe4000000000c */
[----:B------:R-:W-:Y:S02]  /*e330*/  LOP3.LUT R12, R86, 0xffff, RZ, 0xc0, !PT ;  /* 0x0000ffff560c7812 */ /* 0x000fe400078ec0ff */
[----:B------:R-:W-:Y:S02]  /*e340*/  LOP3.LUT R22, R22, R97, RZ, 0xc0, !PT ;  /* 0x0000006116167212 */ /* 0x000fe400078ec0ff */
[----:B------:R-:W-:Y:S02]  /*e350*/  SHF.R.U32.HI R12, RZ, 0x8, R12 ;  /* 0x00000008ff0c7819 */ /* 0x000fe4000001160c */
[----:B------:R-:W-:Y:S02]  /*e360*/  LOP3.LUT R97, R86, 0xff, RZ, 0xc0, !PT ;  /* 0x000000ff56617812 */ /* 0x000fe400078ec0ff */
[----:B------:R-:W-:-:S02]  /*e370*/  SHF.R.U32.HI R55, RZ, 0x10, R86 ;  /* 0x00000010ff377819 */ /* 0x000fc40000011656 */
[----:B------:R-:W-:Y:S02]  /*e380*/  PRMT R97, R97, 0x5410, R12 ;  /* 0x0000541061617816 */ /* 0x000fe4000000000c */
[----:B------:R-:W-:Y:S02]  /*e390*/  SHF.R.U32.HI R12, RZ, 0x18, R86 ;  /* 0x00000018ff0c7819 */ /* 0x000fe40000011656 */
[----:B------:R-:W-:-:S04]  /*e3a0*/  LOP3.LUT R55, R55, 0xff, RZ, 0xc0, !PT ;  /* 0x000000ff37377812 */ /* 0x000fc800078ec0ff */
[----:B------:R-:W-:Y:S02]  /*e3b0*/  PRMT R55, R55, 0x5410, R12 ;  /* 0x0000541037377816 */ /* 0x000fe4000000000c */
[----:B------:R-:W-:Y:S02]  /*e3c0*/  LOP3.LUT R12, R10, 0xffff, RZ, 0xc0, !PT ;  /* 0x0000ffff0a0c7812 */ /* 0x000fe400078ec0ff */
[----:B------:R-:W-:Y:S02]  /*e3d0*/  LOP3.LUT R24, R24, R95, RZ, 0xc0, !PT ;  /* 0x0000005f18187212 */ /* 0x000fe400078ec0ff */
[----:B------:R-:W-:Y:S02]  /*e3e0*/  SHF.R.U32.HI R12, RZ, 0x8, R12 ;  /* 0x00000008ff0c7819 */ /* 0x000fe4000001160c */
[----:B------:R-:W-:Y:S02]  /*e3f0*/  LOP3.LUT R95, R10, 0xff, RZ, 0xc0, !PT ;  /* 0x000000ff0a5f7812 */ /* 0x000fe400078ec0ff */
[----:B------:R-:W-:-:S02]  /*e400*/  LOP3.LUT R8, R87, UR29, R54, 0x96, !PT ;  /* 0x0000001d57087c12 */ /* 0x000fc4000f8e9636 */
[----:B------:R-:W-:Y:S02]  /*e410*/  PRMT R95, R95, 0x5410, R12 ;  /* 0x000054105f5f7816 */ /* 0x000fe4000000000c */
[--C-:B------:R-:W-:Y:S02]  /*e420*/  SHF.R.U32.HI R12, RZ, 0x10, R10.reuse ;  /* 0x00000010ff0c7819 */ /* 0x100fe4000001160a */
[----:B------:R-:W-:Y:S02]  /*e430*/  SHF.R.U32.HI R37, RZ, 0x18, R10 ;  /* 0x00000018ff257819 */ /* 0x000fe4000001160a */
[----:B------:R-:W-:Y:S02]  /*e440*/  LOP3.LUT R10, R8, 0xffff, RZ, 0xc0, !PT ;  /* 0x0000ffff080a7812 */ /* 0x000fe400078ec0ff */
[----:B------:R-:W-:Y:S02]  /*e450*/  LOP3.LUT R20, R20, R93, RZ, 0xc0, !PT ;  /* 0x0000005d14147212 */ /* 0x000fe400078ec0ff */
[----:B------:R-:W-:-:S02]  /*e460*/  SHF.R.U32.HI R10, RZ, 0x8, R10 ;  /* 0x00000008ff0a7819 */ /* 0x000fc4000001160a */
[----:B------:R-:W-:Y:S01]  /*e470*/  LOP3.LUT R93, R8, 0xff, RZ, 0xc0, !PT ;  /* 0x000000ff085d7812 */ /* 0x000fe200078ec0ff */
[----:B------:R-:W-:-:S03]  /*e480*/  IMAD.MOV.U32 R68, RZ, RZ, R155 ;  /* 0x000000ffff447224 */ /* 0x000fc600078e009b */
[----:B------:R-:W-:Y:S02]  /*e490*/  PRMT R93, R93, 0x5410, R10 ;  /* 0x000054105d5d7816 */ /* 0x000fe4000000000a */
[----:B------:R-:W-:Y:S01]  /*e4a0*/  SHF.R.U32.HI R10, RZ, 0x10, R8 ;  /* 0x00000010ff0a7819 */ /* 0x000fe20000011608 */
[----:B------:R-:W-:Y:S01]  /*e4b0*/  IMAD.MOV.U32 R155, RZ, RZ, R16 ;  /* 0x000000ffff9b7224 */ /* 0x000fe200078e0010 */
[----:B------:R-:W-:Y:S01]  /*e4c0*/  LOP3.LUT R12, R12, 0xff, RZ, 0xc0, !PT ;  /* 0x000000ff0c0c7812 */ /* 0x000fe200078ec0ff */
[--C-:B------:R-:W-:Y:S01]  /*e4d0*/  HSET2.LE.AND R16, R53, R132.reuse, PT ;  /* 0x0000008435107233 */ /* 0x100fe20003803000 */
[----:B------:R-:W-:Y:S02]  /*e4e0*/  SHF.R.U32.HI R53, RZ, 0x18, R8 ;  /* 0x00000018ff357819 */ /* 0x000fe40000011608 */
[----:B------:R-:W-:Y:S02]  /*e4f0*/  LOP3.LUT R10, R10, 0xff, RZ, 0xc0, !PT ;  /* 0x000000ff0a0a7812 */ /* 0x000fe400078ec0ff */
[----:B------:R-:W-:Y:S01]  /*e500*/  PRMT R37, R12, 0x5410, R37 ;  /* 0x000054100c257816 */ /* 0x000fe20000000025 */
[--C-:B------:R-:W-:Y:S01]  /*e510*/  HSET2.LE.AND R12, R13, R132.reuse, PT ;  /* 0x000000840d0c7233 */ /* 0x100fe20003803000 */
[----:B------:R-:W-:Y:S01]  /*e520*/  PRMT R53, R10, 0x5410, R53 ;  /* 0x000054100a357816 */ /* 0x000fe20000000035 */
[----:B------:R-:W-:Y:S01]  /*e530*/  HSET2.LE.AND R13, R9, R132, PT ;  /* 0x00000084090d7233 */ /* 0x000fe20003803000 */
[----:B------:R-:W-:-:S02]  /*e540*/  LOP3.LUT R10, R47, UR28, R48, 0x96, !PT ;  /* 0x0000001c2f0a7c12 */ /* 0x000fc4000f8e9630 */
[----:B------:R-:W-:Y:S02]  /*e550*/  LOP3.LUT R12, R12, R83, RZ, 0xc0, !PT ;  /* 0x000000530c0c7212 */ /* 0x000fe400078ec0ff */
[----:B------:R-:W-:Y:S01]  /*e560*/  LOP3.LUT R13, R13, R82, RZ, 0xc0, !PT ;  /* 0x000000520d0d7212 */ /* 0x000fe200078ec0ff */
[----:B------:R-:W-:Y:S01]  /*e570*/  IMAD.WIDE.U32 R82, R10, -0x2daee0ad, RZ ;  /* 0xd2511f530a527825 */ /* 0x000fe200078e00ff */
[--C-:B------:R-:W-:Y:S01]  /*e580*/  HSET2.LE.AND R8, R137, R132.reuse, PT ;  /* 0x0000008489087233 */ /* 0x100fe20003803000 */
[----:B------:R-:W-:Y:S01]  /*e590*/  LOP3.LUT R46, R91, UR26, R46, 0x96, !PT ;  /* 0x0000001a5b2e7c12 */ /* 0x000fe2000f8e962e */
[----:B------:R-:W-:Y:S02]  /*e5a0*/  HSET2.LE.AND R9, R135, R132, PT ;  /* 0x0000008487097233 */ /* 0x000fe40003803000 */
[----:B------:R-:W-:Y:S02]  /*e5b0*/  LOP3.LUT R10, R83, UR25, R36, 0x96, !PT ;  /* 0x00000019530a7c12 */ /* 0x000fe4000f8e9624 */
[----:B------:R-:W-:-:S02]  /*e5c0*/  LOP3.LUT R8, R8, R81, RZ, 0xc0, !PT ;  /* 0x0000005108087212 */ /* 0x000fc400078ec0ff */
[----:B------:R-:W-:Y:S01]  /*e5d0*/  LOP3.LUT R9, R9, R80, RZ, 0xc0, !PT ;  /* 0x0000005009097212 */ /* 0x000fe200078ec0ff */
[----:B------:R-:W-:-:S04]  /*e5e0*/  IMAD.WIDE.U32 R80, R46, -0x2daee0ad, RZ ;  /* 0xd2511f532e507825 */ /* 0x000fc800078e00ff */
[----:B------:R-:W-:Y:S01]  /*e5f0*/  IMAD.WIDE.U32 R46, R10, -0x326172a9, RZ ;  /* 0xcd9e8d570a2e7825 */ /* 0x000fe200078e00ff */
[----:B------:R-:W-:-:S04]  /*e600*/  LOP3.LUT R40, R81, UR23, R82, 0x96, !PT ;  /* 0x0000001751287c12 */ /* 0x000fc8000f8e9652 */
        /* <DEDUP_REMOVED lines=10> */
[----:B------:R-:W-:-:S03]  /*e6b0*/  HSET2.LE.AND R23, R23, R132, PT ;  /* 0x0000008417177233 */ /* 0x000fc60003803000 */
[----:B------:R-:W-:Y:S01]  /*e6c0*/  IMAD.MOV.U32 R154, RZ, RZ, R142 ;  /* 0x000000ffff9a7224 */ /* 0x000fe200078e008e */
[C---:B------:R-:W-:Y:S01]  /*e6d0*/  LOP3.LUT R40, R80.reuse, 0xffff, RZ, 0xc0, !PT ;  /* 0x0000ffff50287812 */ /* 0x040fe200078ec0ff */
[----:B------:R-:W-:Y:S02]  /*e6e0*/  IMAD.MOV.U32 R142, RZ, RZ, R146 ;  /* 0x000000ffff8e7224 */ /* 0x000fe400078e0092 */
[----:B------:R-:W-:Y:S01]  /*e6f0*/  IMAD.MOV.U32 R146, RZ, RZ, R147 ;  /* 0x000000ffff927224 */ /* 0x000fe200078e0093 */
[----:B------:R-:W-:Y:S02]  /*e700*/  SHF.R.U32.HI R40, RZ, 0x8, R40 ;  /* 0x00000008ff287819 */ /* 0x000fe40000011628 */
[----:B------:R-:W-:Y:S01]  /*e710*/  LOP3.LUT R147, R80, 0xff, RZ, 0xc0, !PT ;  /* 0x000000ff50937812 */ /* 0x000fe200078ec0ff */
[----:B------:R-:W-:Y:S01]  /*e720*/  IMAD.MOV.U32 R157, RZ, RZ, R42 ;  /* 0x000000ffff9d7224 */ /* 0x000fe200078e002a */
[----:B------:R-:W-:Y:S01]  /*e730*/  LOP3.LUT R23, R23, R96, RZ, 0xc0, !PT ;  /* 0x0000006017177212 */ /* 0x000fe200078ec0ff */
[----:B------:R-:W-:Y:S01]  /*e740*/  IMAD.MOV.U32 R96, RZ, RZ, R145 ;  /* 0x000000ffff607224 */ /* 0x000fe200078e0091 */
[----:B------:R-:W-:-:S02]  /*e750*/  PRMT R147, R147, 0x5410, R40 ;  /* 0x0000541093937816 */ /* 0x000fc40000000028 */
[----:B------:R-:W-:Y:S02]  /*e760*/  LOP3.LUT R42, R81, UR30, R82, 0x96, !PT ;  /* 0x0000001e512a7c12 */ /* 0x000fe4000f8e9652 */
[--C-:B------:R-:W-:Y:S02]  /*e770*/  SHF.R.U32.HI R145, RZ, 0x10, R80.reuse ;  /* 0x00000010ff917819 */ /* 0x100fe40000011650 */
[----:B------:R-:W-:Y:S01]  /*e780*/  SHF.R.U32.HI R40, RZ, 0x18, R80 ;  /* 0x00000018ff287819 */ /* 0x000fe20000011650 */
[----:B------:R-:W-:-:S05]  /*e790*/  IMAD.WIDE.U32 R80, R10, -0x2daee0ad, RZ ;  /* 0xd2511f530a507825 */ /* 0x000fca00078e00ff */
[C---:B------:R-:W-:Y:S02]  /*e7a0*/  LOP3.LUT R10, R80.reuse, 0xffff, RZ, 0xc0, !PT ;  /* 0x0000ffff500a7812 */ /* 0x040fe400078ec0ff */
[----:B------:R-:W-:Y:S02]  /*e7b0*/  LOP3.LUT R47, R80, 0xff, RZ, 0xc0, !PT ;  /* 0x000000ff502f7812 */ /* 0x000fe400078ec0ff */
[----:B------:R-:W-:-:S04]  /*e7c0*/  SHF.R.U32.HI R10, RZ, 0x8, R10 ;  /* 0x00000008ff0a7819 */ /* 0x000fc8000001160a */
[----:B------:R-:W-:Y:S02]  /*e7d0*/  PRMT R47, R47, 0x5410, R10 ;  /* 0x000054102f2f7816 */ /* 0x000fe4000000000a */
[----:B------:R-:W-:Y:S01]  /*e7e0*/  SHF.R.U32.HI R10, RZ, 0x10, R80 ;  /* 0x00000010ff0a7819 */ /* 0x000fe20000011650 */
[----:B------:R-:W-:Y:S01]  /*e7f0*/  IMAD.MOV.U32 R156, RZ, RZ, R44 ;  /* 0x000000ffff9c7224 */ /* 0x000fe200078e002c */
[----:B------:R-:W-:Y:S01]  /*e800*/  SHF.R.U32.HI R49, RZ, 0x18, R80 ;  /* 0x00000018ff317819 */ /* 0x000fe20000011650 */
[----:B------:R-:W-:Y:S01]  /*e810*/  HSET2.LE.AND R44, R41, R132, PT ;  /* 0x00000084292c7233 */ /* 0x000fe20003803000 */
[----:B------:R-:W-:-:S04]  /*e820*/  LOP3.LUT R10, R10, 0xff, RZ, 0xc0, !PT ;  /* 0x000000ff0a0a7812 */ /* 0x000fc800078ec0ff */
[----:B------:R-:W-:Y:S02]  /*e830*/  PRMT R41, R10, 0x5410, R49 ;  /* 0x000054100a297816 */ /* 0x000fe40000000031 */
[----:B------:R-:W-:Y:S02]  /*e840*/  LOP3.LUT R10, R44, R79, RZ, 0xc0, !PT ;  /* 0x0000004f2c0a7212 */ /* 0x000fe400078ec0ff */
[C---:B------:R-:W-:Y:S02]  /*e850*/  LOP3.LUT R44, R42.reuse, 0xffff, RZ, 0xc0, !PT ;  /* 0x0000ffff2a2c7812 */ /* 0x040fe400078ec0ff */
[----:B------:R-:W-:Y:S01]  /*e860*/  LOP3.LUT R145, R145, 0xff, RZ, 0xc0, !PT ;  /* 0x000000ff91917812 */ /* 0x000fe200078ec0ff */
[----:B------:R-:W-:Y:S01]  /*e870*/  IMAD.MOV.U32 R138, RZ, RZ, R143 ;  /* 0x000000ffff8a7224 */ /* 0x000fe200078e008f */
[----:B------:R-:W-:Y:S02]  /*e880*/  SHF.R.U32.HI R44, RZ, 0x8, R44 ;  /* 0x00000008ff2c7819 */ /* 0x000fe4000001162c */
[----:B------:R-:W-:-:S02]  /*e890*/  LOP3.LUT R143, R42, 0xff, RZ, 0xc0, !PT ;  /* 0x000000ff2a8f7812 */ /* 0x000fc400078ec0ff */
[----:B------:R-:W-:Y:S02]  /*e8a0*/  PRMT R145, R145, 0x5410, R40 ;  /* 0x0000541091917816 */ /* 0x000fe40000000028 */
[----:B------:R-:W-:Y:S02]  /*e8b0*/  LOP3.LUT R40, R81, UR29, R46, 0x96, !PT ;  /* 0x0000001d51287c12 */ /* 0x000fe4000f8e962e */
[----:B------:R-:W-:Y:S02]  /*e8c0*/  PRMT R143, R143, 0x5410, R44 ;  /* 0x000054108f8f7816 */ /* 0x000fe4000000002c */
[--C-:B------:R-:W-:Y:S02]  /*e8d0*/  SHF.R.U32.HI R44, RZ, 0x10, R42.reuse ;  /* 0x00000010ff2c7819 */ /* 0x100fe4000001162a */
[----:B------:R-:W-:Y:S02]  /*e8e0*/  SHF.R.U32.HI R49, RZ, 0x18, R42 ;  /* 0x00000018ff317819 */ /* 0x000fe4000001162a */
[----:B------:R-:W-:-:S02]  /*e8f0*/  LOP3.LUT R42, R40, 0xffff, RZ, 0xc0, !PT ;  /* 0x0000ffff282a7812 */ /* 0x000fc400078ec0ff */
[----:B------:R-:W-:Y:S02]  /*e900*/  LOP3.LUT R87, R40, 0xff, RZ, 0xc0, !PT ;  /* 0x000000ff28577812 */ /* 0x000fe400078ec0ff */
[----:B------:R-:W-:Y:S01]  /*e910*/  SHF.R.U32.HI R42, RZ, 0x8, R42 ;  /* 0x00000008ff2a7819 */ /* 0x000fe2000001162a */
[----:B------:R-:W-:Y:S01]  /*e920*/  HSET2.LE.AND R73, R73, R132, PT ;  /* 0x0000008449497233 */ /* 0x000fe20003803000 */
[----:B------:R-:W-:Y:S02]  /*e930*/  LOP3.LUT R16, R16, R85, RZ, 0xc0, !PT ;  /* 0x0000005510107212 */ /* 0x000fe400078ec0ff */
[----:B------:R-:W-:Y:S02]  /*e940*/  PRMT R87, R87, 0x5410, R42 ;  /* 0x0000541057577816 */ /* 0x000fe4000000002a */
[--C-:B------:R-:W-:Y:S02]  /*e950*/  SHF.R.U32.HI R42, RZ, 0x10, R40.reuse ;  /* 0x00000010ff2a7819 */ /* 0x100fe40000011628 */
[----:B------:R-:W-:-:S02]  /*e960*/  SHF.R.U32.HI R85, RZ, 0x18, R40 ;  /* 0x00000018ff557819 */ /* 0x000fc40000011628 */
[--C-:B------:R-:W-:Y:S02]  /*e970*/  LOP3.LUT R40, R141, UR28, R48.reuse, 0x96, !PT ;  /* 0x0000001c8d287c12 */ /* 0x100fe4000f8e9630 */
[----:B------:R-:W-:Y:S01]  /*e980*/  LOP3.LUT R48, R39, UR28, R48, 0x96, !PT ;  /* 0x0000001c27307c12 */ /* 0x000fe2000f8e9630 */
[----:B------:R-:W-:Y:S01]  /*e990*/  IMAD.MOV.U32 R136, RZ, RZ, R144 ;  /* 0x000000ffff887224 */ /* 0x000fe200078e0090 */
[----:B------:R-:W-:Y:S01]  /*e9a0*/  LOP3.LUT R162, R73, R162, RZ, 0xc0, !PT ;  /* 0x000000a249a27212 */ /* 0x000fe200078ec0ff */
[----:B------:R-:W-:Y:S02]  /*e9b0*/  IMAD.MOV.U32 R144, RZ, RZ, R151 ;  /* 0x000000ffff907224 */ /* 0x000fe400078e0097 */
[----:B------:R-:W-:Y:S02]  /*e9c0*/  IMAD.MOV.U32 R98, RZ, RZ, R150 ;  /* 0x000000ffff627224 */ /* 0x000fe400078e0096 */
[----:B------:R-:W-:Y:S01]  /*e9d0*/  IMAD.WIDE.U32 R72, R40, -0x2daee0ad, RZ ;  /* 0xd2511f5328487825 */ /* 0x000fe200078e00ff */
[----:B------:R-:W-:-:S03]  /*e9e0*/  HSET2.LE.AND R11, R11, R132, PT ;  /* 0x000000840b0b7233 */ /* 0x000fc60003803000 */
[----:B------:R-:W-:Y:S01]  /*e9f0*/  IMAD.WIDE.U32 R150, R48, -0x2daee0ad, RZ ;  /* 0xd2511f5330967825 */ /* 0x000fe200078e00ff */
[----:B------:R-:W-:Y:S02]  /*ea00*/  LOP3.LUT R42, R42, 0xff, RZ, 0xc0, !PT ;  /* 0x000000ff2a2a7812 */ /* 0x000fe400078ec0ff */
[--C-:B------:R-:W-:Y:S02]  /*ea10*/  LOP3.LUT R40, R73, UR25, R36.reuse, 0x96, !PT ;  /* 0x0000001949287c12 */ /* 0x100fe4000f8e9624 */
[----:B------:R-:W-:Y:S02]  /*ea20*/  LOP3.LUT R36, R151, UR25, R36, 0x96, !PT ;  /* 0x0000001997247c12 */ /* 0x000fe4000f8e9624 */
[----:B------:R-:W-:Y:S01]  /*ea30*/  PRMT R85, R42, 0x5410, R85 ;  /* 0x000054102a557816 */ /* 0x000fe20000000055 */
[----:B------:R-:W-:Y:S01]  /*ea40*/  HSET2.LE.AND R42, R71, R132, PT ;  /* 0x00000084472a7233 */ /* 0x000fe20003803000 */
[----:B------:R-:W-:Y:S01]  /*ea50*/  LOP3.LUT R11, R11, R78, RZ, 0xc0, !PT ;  /* 0x0000004e0b0b7212 */ /* 0x000fe200078ec0ff */
[----:B------:R-:W-:Y:S01]  /*ea60*/  IMAD.MOV.U32 R94, RZ, RZ, R152 ;  /* 0x000000ffff5e7224 */ /* 0x000fe200078e0098 */
[C---:B------:R-:W-:Y:S01]  /*ea70*/  LOP3.LUT R38, R91.reuse, UR26, R38, 0x96, !PT ;  /* 0x0000001a5b267c12 */ /* 0x040fe2000f8e9626 */
[----:B------:R-:W-:Y:S01]  /*ea80*/  IMAD.MOV.U32 R92, RZ, RZ, R153 ;  /* 0x000000ffff5c7224 */ /* 0x000fe200078e0099 */
[----:B------:R-:W-:Y:S01]  /*ea90*/  LOP3.LUT R140, R91, UR26, R140, 0x96, !PT ;  /* 0x0000001a5b8c7c12 */ /* 0x000fe2000f8e968c */
[----:B------:R-:W-:Y:S01]  /*eaa0*/  IMAD.WIDE.U32 R78, R40, -0x326172a9, RZ ;  /* 0xcd9e8d57284e7825 */ /* 0x000fe200078e00ff */
[----:B------:R-:W-:-:S03]  /*eab0*/  LOP3.LUT R163, R42, R163, RZ, 0xc0, !PT ;  /* 0x000000a32aa37212 */ /* 0x000fc600078ec0ff */
        /* <DEDUP_REMOVED lines=8> */
[----:B------:R-:W-:Y:S01]  /*eb40*/  IMAD.MOV.U32 R90, RZ, RZ, R214 ;  /* 0x000000ffff5a7224 */ /* 0x000fe200078e00d6 */
[----:B------:R-:W-:Y:S01]  /*eb50*/  LOP3.LUT R36, R151, UR14, R134, 0x96, !PT ;  /* 0x0000000e97247c12 */ /* 0x000fe2000f8e9686 */
[----:B------:R-:W-:-:S04]  /*eb60*/  IMAD.WIDE.U32 R72, R40, -0x326172a9, RZ ;  /* 0xcd9e8d5728487825 */ /* 0x000fc800078e00ff */
[----:B------:R-:W-:Y:S01]  /*eb70*/  IMAD.WIDE.U32 R134, R38, -0x326172a9, RZ ;  /* 0xcd9e8d5726867825 */ /* 0x000fe200078e00ff */
[----:B------:R-:W-:-:S03]  /*eb80*/  LOP3.LUT R78, R73, UR21, R78, 0x96, !PT ;  /* 0x00000015494e7c12 */ /* 0x000fc6000f8e964e */
[----:B------:R-:W-:Y:S02]  /*eb90*/  IMAD.MOV.U32 R91, RZ, RZ, R215 ;  /* 0x000000ffff5b7224 */ /* 0x000fe400078e00d7 */
[----:B------:R-:W-:Y:S01]  /*eba0*/  IMAD.MOV.U32 R38, RZ, RZ, R90 ;  /* 0x000000ffff267224 */ /* 0x000fe200078e005a */
[----:B------:R-:W-:Y:S01]  /*ebb0*/  LOP3.LUT R90, R135, UR21, R152, 0x96, !PT ;  /* 0x00000015875a7c12 */ /* 0x000fe2000f8e9698 */
[----:B------:R-:W-:Y:S01]  /*ebc0*/  IMAD.MOV.U32 R39, RZ, RZ, R91 ;  /* 0x000000ffff277224 */ /* 0x000fe200078e005b */
[----:B------:R-:W-:Y:S01]  /*ebd0*/  LOP3.LUT R44, R44, 0xff, RZ, 0xc0, !PT ;  /* 0x000000ff2c2c7812 */ /* 0x000fe200078ec0ff */
[----:B------:R-:W-:Y:S01]  /*ebe0*/  IMAD.WIDE.U32 R80, R42, -0x2daee0ad, RZ ;  /* 0xd2511f532a507825 */ /* 0x000fe200078e00ff */
[----:B------:R-:W-:Y:S01]  /*ebf0*/  HSET2.LE.AND R133, R133, R132, PT ;  /* 0x0000008485857233 */ /* 0x000fe20003803000 */
[----:B------:R1:W5:Y:S02]  /*ec00*/  LDL.LU.64 R214, [R1+0x218] ;  /* 0x0002180001d67983 */ /* 0x0003640000300a00 */
[----:B------:R-:W-:-:S04]  /*ec10*/  IMAD.WIDE.U32 R78, R78, -0x2daee0ad, RZ ;  /* 0xd2511f534e4e7825 */ /* 0x000fc800078e00ff */
[----:B------:R-:W-:Y:S01]  /*ec20*/  IMAD.WIDE.U32 R90, R90, -0x2daee0ad, RZ ;  /* 0xd2511f535a5a7825 */ /* 0x000fe200078e00ff */
[----:B------:R-:W-:-:S03]  /*ec30*/  LOP3.LUT R40, R79, UR5, R80, 0x96, !PT ;  /* 0x000000054f287c12 */ /* 0x000fc6000f8e9650 */
[----:B------:R-:W-:Y:S02]  /*ec40*/  IMAD.MOV.U32 R152, RZ, RZ, R38 ;  /* 0x000000ffff987224 */ /* 0x000fe400078e0026 */
[----:B------:R-:W-:Y:S01]  /*ec50*/  IMAD.MOV.U32 R153, RZ, RZ, R39 ;  /* 0x000000ffff997224 */ /* 0x000fe200078e0027 */
[----:B------:R-:W-:Y:S01]  /*ec60*/  LOP3.LUT R38, R91, UR5, R150, 0x96, !PT ;  /* 0x000000055b267c12 */ /* 0x000fe2000f8e9696 */
[----:B------:R-:W-:Y:S02]  /*ec70*/  IMAD.MOV.U32 R150, RZ, RZ, R152 ;  /* 0x000000ffff967224 */ /* 0x000fe400078e0098 */
[----:B------:R-:W-:Y:S01]  /*ec80*/  IMAD.MOV.U32 R151, RZ, RZ, R153 ;  /* 0x000000ffff977224 */ /* 0x000fe200078e0099 */
[----:B------:R-:W-:Y:S01]  /*ec90*/  LOP3.LUT R42, R81, UR14, R140, 0x96, !PT ;  /* 0x0000000e512a7c12 */ /* 0x000fe2000f8e968c */
[----:B------:R-:W-:-:S04]  /*eca0*/  IMAD.WIDE.U32 R152, R36, -0x326172a9, RZ ;  /* 0xcd9e8d5724987825 */ /* 0x000fc800078e00ff */
[----:B------:R-:W-:Y:S01]  /*ecb0*/  IMAD.WIDE.U32 R80, R40, -0x326172a9, RZ ;  /* 0xcd9e8d5728507825 */ /* 0x000fe200078e00ff */
[----:B------:R-:W-:-:S03]  /*ecc0*/  LOP3.LUT R36, R153, UR13, R134, 0x96, !PT ;  /* 0x0000000d99247c12 */ /* 0x000fc6000f8e9686 */
[----:B------:R-:W-:Y:S01]  /*ecd0*/  IMAD.WIDE.U32 R82, R42, -0x326172a9, RZ ;  /* 0xcd9e8d572a527825 */ /* 0x000fe200078e00ff */
[----:B------:R-:W-:-:S03]  /*ece0*/  LOP3.LUT R42, R80, 0xffff, RZ, 0xc0, !PT ;  /* 0x0000ffff502a7812 */ /* 0x000fc600078ec0ff */
[----:B------:R-:W-:Y:S02]  /*ecf0*/  IMAD.MOV.U32 R134, RZ, RZ, R150 ;  /* 0x000000ffff867224 */ /* 0x000fe400078e0096 */
[----:B------:R-:W-:Y:S02]  /*ed00*/  IMAD.MOV.U32 R135, RZ, RZ, R151 ;  /* 0x000000ffff877224 */ /* 0x000fe400078e0097 */
[----:B------:R-:W-:Y:S01]  /*ed10*/  IMAD.WIDE.U32 R150, R38, -0x326172a9, RZ ;  /* 0xcd9e8d5726967825 */ /* 0x000fe200078e00ff */
[----:B------:R-:W-:Y:S02]  /*ed20*/  SHF.R.U32.HI R42, RZ, 0x8, R42 ;  /* 0x00000008ff2a7819 */ /* 0x000fe4000001162a */
[----:B------:R-:W-:Y:S01]  /*ed30*/  LOP3.LUT R141, R80, 0xff, RZ, 0xc0, !PT ;  /* 0x000000ff508d7812 */ /* 0x000fe200078ec0ff */
[----:B------:R-:W-:Y:S01]  /*ed40*/  IMAD.MOV.U32 R38, RZ, RZ, R134 ;  /* 0x000000ffff267224 */ /* 0x000fe200078e0086 */
[----:B------:R-:W-:Y:S02]  /*ed50*/  SHF.R.U32.HI R79, RZ, 0x10, R80 ;  /* 0x00000010ff4f7819 */ /* 0x000fe40000011650 */
[----:B------:R-:W-:Y:S01]  /*ed60*/  LOP3.LUT R134, R151, UR30, R152, 0x96, !PT ;  /* 0x0000001e97867c12 */ /* 0x000fe2000f8e9698 */
[----:B------:R-:W-:Y:S01]  /*ed70*/  IMAD.MOV.U32 R152, RZ, RZ, R38 ;  /* 0x000000ffff987224 */ /* 0x000fe200078e0026 */
[----:B------:R-:W-:-:S02]  /*ed80*/  LOP3.LUT R40, R81, UR30, R82, 0x96, !PT ;  /* 0x0000001e51287c12 */ /* 0x000fc4000f8e9652 */
[----:B------:R-:W-:Y:S02]  /*ed90*/  PRMT R141, R141, 0x5410, R42 ;  /* 0x000054108d8d7816 */ /* 0x000fe4000000002a */
[----:B------:R-:W-:Y:S02]  /*eda0*/  LOP3.LUT R38, R150, 0xffff, RZ, 0xc0, !PT ;  /* 0x0000ffff96267812 */ /* 0x000fe400078ec0ff */
[----:B------:R-:W-:Y:S02]  /*edb0*/  SHF.R.U32.HI R42, RZ, 0x18, R80 ;  /* 0x00000018ff2a7819 */ /* 0x000fe40000011650 */
[----:B------:R-:W-:Y:S01]  /*edc0*/  LOP3.LUT R79, R79, 0xff, RZ, 0xc0, !PT ;  /* 0x000000ff4f4f7812 */ /* 0x000fe200078ec0ff */
[----:B------:R-:W-:Y:S01]  /*edd0*/  IMAD.MOV.U32 R39, RZ, RZ, R135 ;  /* 0x000000ffff277224 */ /* 0x000fe200078e0087 */
[----:B------:R-:W-:Y:S02]  /*ede0*/  LOP3.LUT R72, R83, UR13, R72, 0x96, !PT ;  /* 0x0000000d53487c12 */ /* 0x000fe4000f8e9648 */
[----:B------:R-:W-:-:S02]  /*edf0*/  SHF.R.U32.HI R81, RZ, 0x10, R40 ;  /* 0x00000010ff517819 */ /* 0x000fc40000011628 */
[----:B------:R-:W-:Y:S02]  /*ee00*/  SHF.R.U32.HI R38, RZ, 0x8, R38 ;  /* 0x00000008ff267819 */ /* 0x000fe40000011626 */
[----:B------:R-:W-:Y:S02]  /*ee10*/  LOP3.LUT R135, R150, 0xff, RZ, 0xc0, !PT ;  /* 0x000000ff96877812 */ /* 0x000fe400078ec0ff */
[----:B------:R-:W-:Y:S02]  /*ee20*/  PRMT R79, R79, 0x5410, R42 ;  /* 0x000054104f4f7816 */ /* 0x000fe4000000002a */
[----:B------:R-:W-:Y:S01]  /*ee30*/  SHF.R.U32.HI R91, RZ, 0x10, R150 ;  /* 0x00000010ff5b7819 */ /* 0x000fe20000011696 */
[----:B------:R-:W-:Y:S01]  /*ee40*/  IMAD.WIDE.U32 R72, R72, -0x2daee0ad, RZ ;  /* 0xd2511f5348487825 */ /* 0x000fe200078e00ff */
[C---:B------:R-:W-:Y:S02]  /*ee50*/  LOP3.LUT R42, R40.reuse, 0xffff, RZ, 0xc0, !PT ;  /* 0x0000ffff282a7812 */ /* 0x040fe400078ec0ff */
[----:B------:R-:W-:-:S02]  /*ee60*/  LOP3.LUT R83, R40, 0xff, RZ, 0xc0, !PT ;  /* 0x000000ff28537812 */ /* 0x000fc400078ec0ff */
[----:B------:R-:W-:Y:S02]  /*ee70*/  SHF.R.U32.HI R40, RZ, 0x18, R40 ;  /* 0x00000018ff287819 */ /* 0x000fe40000011628 */
[----:B------:R-:W-:Y:S02]  /*ee80*/  LOP3.LUT R81, R81, 0xff, RZ, 0xc0, !PT ;  /* 0x000000ff51517812 */ /* 0x000fe400078ec0ff */
[----:B------:R-:W-:Y:S02]  /*ee90*/  PRMT R135, R135, 0x5410, R38 ;  /* 0x0000541087877816 */ /* 0x000fe40000000026 */
[----:B------:R-:W-:Y:S02]  /*eea0*/  SHF.R.U32.HI R38, RZ, 0x18, R150 ;  /* 0x00000018ff267819 */ /* 0x000fe40000011696 */
[----:B------:R-:W-:Y:S02]  /*eeb0*/  LOP3.LUT R91, R91, 0xff, RZ, 0xc0, !PT ;  /* 0x000000ff5b5b7812 */ /* 0x000fe400078ec0ff */
[----:B------:R-:W-:Y:S01]  /*eec0*/  PRMT R81, R81, 0x5410, R40 ;  /* 0x0000541051517816 */ /* 0x000fe20000000028 */
[----:B------:R-:W-:Y:S01]  /*eed0*/  IMAD.MOV.U32 R153, RZ, RZ, R39 ;  /* 0x000000ffff997224 */ /* 0x000fe200078e0027 */
[----:B------:R-:W-:-:S02]  /*eee0*/  LOP3.LUT R40, R73, UR29, R78, 0x96, !PT ;  /* 0x0000001d49287c12 */ /* 0x000fc4000f8e964e */
[----:B------:R-:W-:Y:S01]  /*eef0*/  PRMT R91, R91, 0x5410, R38 ;  /* 0x000054105b5b7816 */ /* 0x000fe20000000026 */
[----:B------:R-:W-:Y:S01]  /*ef00*/  IMAD.WIDE.U32 R38, R36, -0x2daee0ad, RZ ;  /* 0xd2511f5324267825 */ /* 0x000fe200078e00ff */
[----:B------:R-:W-:Y:S02]  /*ef10*/  SHF.R.U32.HI R42, RZ, 0x8, R42 ;  /* 0x00000008ff2a7819 */ /* 0x000fe4000001162a */
[----:B------:R-:W-:Y:S02]  /*ef20*/  SHF.R.U32.HI R139, RZ, 0x10, R40 ;  /* 0x00000010ff8b7819 */ /* 0x000fe40000011628 */
[----:B------:R-:W-:Y:S01]  /*ef30*/  PRMT R49, R44, 0x5410, R49 ;  /* 0x000054102c317816 */ /* 0x000fe20000000031 */
[----:B------:R-:W-:Y:S01]  /*ef40*/  HSET2.LE.AND R44, R77, R132, PT ;  /* 0x000000844d2c7233 */ /* 0x000fe20003803000 */
[----:B------:R-:W-:Y:S02]  /*ef50*/  PRMT R83, R83, 0x5410, R42 ;  /* 0x0000541053537816 */ /* 0x000fe4000000002a */
[----:B------:R-:W-:-:S02]  /*ef60*/  LOP3.LUT R42, R40, 0xffff, RZ, 0xc0, !PT ;  /* 0x0000ffff282a7812 */ /* 0x000fc400078ec0ff */
[----:B------:R-:W-:Y:S02]  /*ef70*/  LOP3.LUT R77, R40, 0xff, RZ, 0xc0, !PT ;  /* 0x000000ff284d7812 */ /* 0x000fe400078ec0ff */
[C---:B------:R-:W-:Y:S02]  /*ef80*/  LOP3.LUT R36, R38.reuse, 0xffff, RZ, 0xc0, !PT ;  /* 0x0000ffff26247812 */ /* 0x040fe400078ec0ff */
[----:B------:R-:W-:Y:S02]  /*ef90*/  SHF.R.U32.HI R40, RZ, 0x18, R40 ;  /* 0x00000018ff287819 */ /* 0x000fe40000011628 */
[----:B------:R-:W-:Y:S01]  /*efa0*/  LOP3.LUT R139, R139, 0xff, RZ, 0xc0, !PT ;  /* 0x000000ff8b8b7812 */ /* 0x000fe200078ec0ff */
[----:B------:R-:W-:Y:S01]  /*efb0*/  HSET2.LE.AND R99, R99, R132, PT ;  /* 0x0000008463637233 */ /* 0x000fe20003803000 */
[----:B------:R-:W-:Y:S02]  /*efc0*/  SHF.R.U32.HI R36, RZ, 0x8, R36 ;  /* 0x00000008ff247819 */ /* 0x000fe40000011624 */
[----:B------:R-:W-:-:S02]  /*efd0*/  LOP3.LUT R71, R38, 0xff, RZ, 0xc0, !PT ;  /* 0x000000ff26477812 */ /* 0x000fc400078ec0ff */
[----:B------:R-:W-:Y:S02]  /*efe0*/  PRMT R139, R139, 0x5410, R40 ;  /* 0x000054108b8b7816 */ /* 0x000fe40000000028 */
[----:B------:R-:W-:Y:S02]  /*eff0*/  LOP3.LUT R40, R72, 0xffff, RZ, 0xc0, !PT ;  /* 0x0000ffff48287812 */ /* 0x000fe400078ec0ff */
[----:B------:R-:W-:Y:S02]  /*f000*/  LOP3.LUT R160, R133, R160, RZ, 0xc0, !PT ;  /* 0x000000a085a07212 */ /* 0x000fe400078ec0ff */
[----:B------:R-:W-:Y:S02]  /*f010*/  LOP3.LUT R133, R39, UR29, R90, 0x96, !PT ;  /* 0x0000001d27857c12 */ /* 0x000fe4000f8e965a */
[----:B------:R-:W-:Y:S02]  /*f020*/  PRMT R71, R71, 0x5410, R36 ;  /* 0x0000541047477816 */ /* 0x000fe40000000024 */
[----:B------:R-:W-:-:S02]  /*f030*/  SHF.R.U32.HI R36, RZ, 0x10, R38 ;  /* 0x00000010ff247819 */ /* 0x000fc40000011626 */
[----:B------:R-:W-:Y:S01]  /*f040*/  SHF.R.U32.HI R39, RZ, 0x18, R38 ;  /* 0x00000018ff277819 */ /* 0x000fe20000011626 */
[----:B------:R-:W-:Y:S01]  /*f050*/  HSET2.LE.AND R97, R97, R132, PT ;  /* 0x0000008461617233 */ /* 0x000fe20003803000 */
[----:B------:R-:W-:Y:S02]  /*f060*/  SHF.R.U32.HI R40, RZ, 0x8, R40 ;  /* 0x00000008ff287819 */ /* 0x000fe40000011628 */
[----:B------:R-:W-:Y:S02]  /*f070*/  LOP3.LUT R137, R72, 0xff, RZ, 0xc0, !PT ;  /* 0x000000ff48897812 */ /* 0x000fe400078ec0ff */
[----:B------:R-:W-:Y:S01]  /*f080*/  LOP3.LUT R38, R99, R70, RZ, 0xc0, !PT ;  /* 0x0000004663267212 */ /* 0x000fe200078ec0ff */
[----:B------:R-:W-:Y:S02]  /*f090*/  IMAD.MOV.U32 R70, RZ, RZ, R218 ;  /* 0x000000ffff467224 */ /* 0x000fe400078e00da */
[----:B------:R-:W-:Y:S01]  /*f0a0*/  IMAD.SHL.U32 R218, R4, 0x2, RZ ;  /* 0x0000000204da7824 */ /* 0x000fe200078e00ff */
[----:B------:R-:W-:Y:S01]  /*f0b0*/  PRMT R137, R137, 0x5410, R40 ;  /* 0x0000541089897816 */ /* 0x000fe20000000028 */
[----:B------:R-:W-:Y:S01]  /*f0c0*/  IMAD.MOV.U32 R140, RZ, RZ, R98 ;  /* 0x000000ffff8c7224 */ /* 0x000fe200078e0062 */
[----:B------:R-:W-:-:S02]  /*f0d0*/  SHF.R.U32.HI R73, RZ, 0x10, R72 ;  /* 0x00000010ff497819 */ /* 0x000fc40000011648 */
[----:B------:R-:W-:Y:S01]  /*f0e0*/  SHF.R.U32.HI R40, RZ, 0x18, R72 ;  /* 0x00000018ff287819 */ /* 0x000fe20000011648 */
[----:B------:R-:W-:Y:S01]  /*f0f0*/  IMAD.MOV.U32 R72, RZ, RZ, R96 ;  /* 0x000000ffff487224 */ /* 0x000fe200078e0060 */
[----:B------:R-:W-:Y:S02]  /*f100*/  LOP3.LUT R54, R97, R66, RZ, 0xc0, !PT ;  /* 0x0000004261367212 */ /* 0x000fe400078ec0ff */
[----:B------:R-:W2:Y:S01]  /*f110*/  LDSM.16.MT88.4 R96, [R218+0x4000] ;  /* 0x00400000da60783b */ /* 0x000ea20000004200 */
[--C-:B------:R-:W-:Y:S01]  /*f120*/  HSET2.LE.AND R4, R37, R132.reuse, PT ;  /* 0x0000008425047233 */ /* 0x100fe20003803000 */
[----:B------:R-:W-:Y:S01]  /*f130*/  LOP3.LUT R73, R73, 0xff, RZ, 0xc0, !PT ;  /* 0x000000ff49497812 */ /* 0x000fe200078ec0ff */
[--C-:B------:R-:W-:Y:S01]  /*f140*/  HSET2.LE.AND R55, R55, R132.reuse, PT ;  /* 0x0000008437377233 */ /* 0x100fe20003803000 */
[----:B------:R-:W-:Y:S01]  /*f150*/  LOP3.LUT R36, R36, 0xff, RZ, 0xc0, !PT ;  /* 0x000000ff24247812 */ /* 0x000fe200078ec0ff */
[--C-:B------:R-:W-:Y:S01]  /*f160*/  HSET2.LE.AND R95, R95, R132.reuse, PT ;  /* 0x000000845f5f7233 */ /* 0x100fe20003803000 */
[----:B------:R-:W-:Y:S01]  /*f170*/  LOP3.LUT R37, R4, R57, RZ, 0xc0, !PT ;  /* 0x0000003904257212 */ /* 0x000fe200078ec0ff */
[--C-:B------:R-:W-:Y:S01]  /*f180*/  HSET2.LE.AND R4, R53, R132.reuse, PT ;  /* 0x0000008435047233 */ /* 0x100fe20003803000 */
[----:B------:R-:W-:Y:S01]  /*f190*/  PRMT R73, R73, 0x5410, R40 ;  /* 0x0000541049497816 */ /* 0x000fe20000000028 */
[--C-:B------:R-:W-:Y:S01]  /*f1a0*/  HSET2.LE.AND R40, R69, R132.reuse, PT ;  /* 0x0000008445287233 */ /* 0x100fe20003803000 */
[----:B------:R-:W-:Y:S01]  /*f1b0*/  PRMT R69, R36, 0x5410, R39 ;  /* 0x0000541024457816 */ /* 0x000fe20000000027 */
[----:B------:R-:W-:Y:S01]  /*f1c0*/  IMAD.MOV.U32 R80, RZ, RZ, R94 ;  /* 0x000000ffff507224 */ /* 0x000fe200078e005e */
[----:B------:R-:W-:Y:S01]  /*f1d0*/  LOP3.LUT R55, R55, R62, RZ, 0xc0, !PT ;  /* 0x0000003e37377212 */ /* 0x000fe200078ec0ff */
[----:B------:R-:W-:Y:S01]  /*f1e0*/  IMAD.MOV.U32 R62, RZ, RZ, R50 ;  /* 0x000000ffff3e7224 */ /* 0x000fe200078e0032 */
[----:B------:R-:W-:Y:S01]  /*f1f0*/  LOP3.LUT R36, R95, R58, RZ, 0xc0, !PT ;  /* 0x0000003a5f247212 */ /* 0x000fe200078ec0ff */
[--C-:B------:R-:W-:Y:S01]  /*f200*/  HSET2.LE.AND R93, R93, R132.reuse, PT ;  /* 0x000000845d5d7233 */ /* 0x100fe20003803000 */
[----:B------:R-:W-:Y:S01]  /*f210*/  IMAD.MOV.U32 R94, RZ, RZ, R170 ;  /* 0x000000ffff5e7224 */ /* 0x000fe200078e00aa */
[--C-:B------:R-:W-:Y:S01]  /*f220*/  HSET2.LE.AND R50, R147, R132.reuse, PT ;  /* 0x0000008493327233 */ /* 0x100fe20003803000 */
[----:B------:R-:W-:Y:S01]  /*f230*/  IMAD.MOV.U32 R95, RZ, RZ, R171 ;  /* 0x000000ffff5f7224 */ /* 0x000fe200078e00ab */
[----:B------:R-:W-:Y:S01]  /*f240*/  LOP3.LUT R53, R4, R63, RZ, 0xc0, !PT ;  /* 0x0000003f04357212 */ /* 0x000fe200078ec0ff */
[--C-:B------:R-:W-:Y:S01]  /*f250*/  HSET2.LE.AND R4, R41, R132.reuse, PT ;  /* 0x0000008429047233 */ /* 0x100fe20003803000 */
[----:B------:R-:W-:Y:S01]  /*f260*/  IMAD.MOV.U32 R90, RZ, RZ, R217 ;  /* 0x000000ffff5a7224 */ /* 0x000fe200078e00d9 */
[--C-:B------:R-:W-:Y:S01]  /*f270*/  HSET2.LE.AND R49, R49, R132.reuse, PT ;  /* 0x0000008431317233 */ /* 0x100fe20003803000 */
[----:B------:R-:W-:Y:S01]  /*f280*/  IMAD.MOV.U32 R66, RZ, RZ, R52 ;  /* 0x000000ffff427224 */ /* 0x000fe200078e0034 */
[--C-:B------:R-:W-:Y:S01]  /*f290*/  HSET2.LE.AND R17, R17, R132.reuse, PT ;  /* 0x0000008411117233 */ /* 0x100fe20003803000 */
[----:B------:R-:W-:Y:S01]  /*f2a0*/  IMAD R217, R5, 0x2, R218 ;  /* 0x0000000205d97824 */ /* 0x000fe200078e02da */
[----:B------:R-:W-:Y:S01]  /*f2b0*/  LOP3.LUT R39, R40, R65, RZ, 0xc0, !PT ;  /* 0x0000004128277212 */ /* 0x000fe200078ec0ff */
[----:B------:R-:W-:Y:S01]  /*f2c0*/  IMAD.MOV.U32 R82, RZ, RZ, R92 ;  /* 0x000000ffff527224 */ /* 0x000fe200078e005c */
[----:B------:R-:W-:Y:S01]  /*f2d0*/  LOP3.LUT R52, R93, R64, RZ, 0xc0, !PT ;  /* 0x000000405d347212 */ /* 0x000fe200078ec0ff */
[----:B------:R-:W-:Y:S01]  /*f2e0*/  IMAD.MOV.U32 R64, RZ, RZ, R94 ;  /* 0x000000ffff407224 */ /* 0x000fe200078e005e */
[----:B------:R-:W-:Y:S01]  /*f2f0*/  LOP3.LUT R50, R50, R59, RZ, 0xc0, !PT ;  /* 0x0000003b32327212 */ /* 0x000fe200078ec0ff */
[----:B------:R-:W-:Y:S01]  /*f300*/  IMAD.MOV.U32 R65, RZ, RZ, R95 ;  /* 0x000000ffff417224 */ /* 0x000fe200078e005f */
[----:B------:R-:W-:Y:S01]  /*f310*/  LOP3.LUT R59, R4, R43, RZ, 0xc0, !PT ;  /* 0x0000002b043b7212 */ /* 0x000fe200078ec0ff */
[----:B------:R-:W3:Y:S01]  /*f320*/  LDSM.16.MT88.4 R92, [R218+0x4400] ;  /* 0x00440000da5c783b */ /* 0x000ee20000004200 */
[----:B------:R-:W-:Y:S01]  /*f330*/  LOP3.LUT R49, R49, R56, RZ, 0xc0, !PT ;  /* 0x0000003831317212 */ /* 0x000fe200078ec0ff */
[--C-:B------:R-:W-:Y:S01]  /*f340*/  HSET2.LE.AND R56, R87, R132.reuse, PT ;  /* 0x0000008457387233 */ /* 0x100fe20003803000 */
[----:B------:R-:W-:Y:S01]  /*f350*/  LOP3.LUT R17, R17, R84, RZ, 0xc0, !PT ;  /* 0x0000005411117212 */ /* 0x000fe200078ec0ff */
[----:B------:R-:W-:-:S02]  /*f360*/  HSET2.LE.AND R4, R85, R132, PT ;  /* 0x0000008455047233 */ /* 0x000fc40003803000 */
[----:B------:R-:W4:Y:S01]  /*f370*/  LDSM.16.MT88.4 R84, [R217+0x4000] ;  /* 0x00400000d954783b */ /* 0x000f220000004200 */
[--C-:B------:R-:W-:Y:S01]  /*f380*/  HSET2.LE.AND R40, R145, R132.reuse, PT ;  /* 0x0000008491287233 */ /* 0x100fe20003803000 */
[----:B------:R-:W-:Y:S01]  /*f390*/  SHF.R.U32.HI R42, RZ, 0x8, R42 ;  /* 0x00000008ff2a7819 */ /* 0x000fe2000001162a */
[--C-:B------:R-:W-:Y:S02]  /*f3a0*/  HSET2.LE.AND R58, R47, R132.reuse, PT ;  /* 0x000000842f3a7233 */ /* 0x100fe40003803000 */
[----:B------:R-:W-:Y:S01]  /*f3b0*/  HSET2.LE.AND R79, R79, R132, PT ;  /* 0x000000844f4f7233 */ /* 0x000fe20003803000 */
[----:B------:R-:W-:Y:S02]  /*f3c0*/  LOP3.LUT R161, R44, R161, RZ, 0xc0, !PT ;  /* 0x000000a12ca17212 */ /* 0x000fe400078ec0ff */
[----:B------:R-:W-:Y:S02]  /*f3d0*/  PRMT R77, R77, 0x5410, R42 ;  /* 0x000054104d4d7816 */ /* 0x000fe4000000002a */
[----:B------:R-:W-:-:S02]  /*f3e0*/  LOP3.LUT R51, R40, R51, RZ, 0xc0, !PT ;  /* 0x0000003328337212 */ /* 0x000fc400078ec0ff */
[----:B------:R-:W-:Y:S01]  /*f3f0*/  LOP3.LUT R58, R58, R45, RZ, 0xc0, !PT ;  /* 0x0000002d3a3a7212 */ /* 0x000fe200078ec0ff */
[----:B--2---:R-:W-:Y:S01]  /*f400*/  HMMA.16816.F32 R40, R36, R96, RZ ;  /* 0x000000602428723c */ /* 0x004fe200000018ff */
[----:B------:R-:W-:Y:S01]  /*f410*/  LOP3.LUT R79, R79, R66, RZ, 0xc0, !PT ;  /* 0x000000424f4f7212 */ /* 0x000fe200078ec0ff */
[----:B------:R-:W-:Y:S01]  /*f420*/  HSET2.LE.AND R78, R141, R132, PT ;  /* 0x000000848d4e7233 */ /* 0x000fe20003803000 */
[----:B------:R-:W-:Y:S02]  /*f430*/  IMAD.MOV.U32 R66, RZ, RZ, R70 ;  /* 0x000000ffff427224 */ /* 0x000fe400078e0046 */
[----:B------:R-:W-:-:S03]  /*f440*/  IMAD.MOV.U32 R70, RZ, RZ, R90 ;  /* 0x000000ffff467224 */ /* 0x000fc600078e005a */
[----:B------:R-:W-:Y:S01]  /*f450*/  HMMA.16816.F32 R44, R32, R96, RZ ;  /* 0x00000060202c723c */ /* 0x000fe200000018ff */
[----:B------:R-:W-:Y:S01]  /*f460*/  IMAD.MOV.U32 R90, RZ, RZ, R72 ;  /* 0x000000ffff5a7224 */ /* 0x000fe200078e0048 */
[--C-:B------:R-:W-:Y:S01]  /*f470*/  HSET2.LE.AND R83, R83, R132.reuse, PT ;  /* 0x0000008453537233 */ /* 0x100fe20003803000 */
[----:B------:R-:W-:Y:S01]  /*f480*/  IMAD.MOV.U32 R150, RZ, RZ, R212 ;  /* 0x000000ffff967224 */ /* 0x000fe200078e00d4 */
[--C-:B------:R-:W-:Y:S01]  /*f490*/  HSET2.LE.AND R72, R77, R132.reuse, PT ;  /* 0x000000844d487233 */ /* 0x100fe20003803000 */
[----:B------:R-:W-:Y:S01]  /*f4a0*/  LOP3.LUT R57, R4, R67, RZ, 0xc0, !PT ;  /* 0x0000004304397212 */ /* 0x000fe200078ec0ff */
[--C-:B------:R-:W-:Y:S01]  /*f4b0*/  HSET2.LE.AND R4, R81, R132.reuse, PT ;  /* 0x0000008451047233 */ /* 0x100fe20003803000 */
[----:B------:R-:W-:Y:S01]  /*f4c0*/  LOP3.LUT R78, R78, R62, RZ, 0xc0, !PT ;  /* 0x0000003e4e4e7212 */ /* 0x000fe200078ec0ff */
[----:B------:R-:W-:Y:S01]  /*f4d0*/  IMAD.MOV.U32 R62, RZ, RZ, R64 ;  /* 0x000000ffff3e7224 */ /* 0x000fe200078e0040 */
[----:B------:R-:W-:Y:S01]  /*f4e0*/  LOP3.LUT R76, R83, R76, RZ, 0xc0, !PT ;  /* 0x0000004c534c7212 */ /* 0x000fe200078ec0ff */
[----:B------:R-:W-:Y:S01]  /*f4f0*/  IMAD.MOV.U32 R64, RZ, RZ, R150 ;  /* 0x000000ffff407224 */ /* 0x000fe200078e0096 */
[----:B------:R-:W-:Y:S01]  /*f500*/  LOP3.LUT R72, R72, R80, RZ, 0xc0, !PT ;  /* 0x0000005048487212 */ /* 0x000fe200078ec0ff */
[----:B------:R-:W-:Y:S01]  /*f510*/  IMAD.MOV.U32 R150, RZ, RZ, R82 ;  /* 0x000000ffff967224 */ /* 0x000fe200078e0052 */
[----:B------:R-:W-:Y:S01]  /*f520*/  LOP3.LUT R77, R4, R75, RZ, 0xc0, !PT ;  /* 0x0000004b044d7212 */ /* 0x000fe200078ec0ff */
[----:B------:R-:W2:Y:S01]  /*f530*/  LDSM.16.MT88.4 R80, [R217+0x4400] ;  /* 0x00440000d950783b */ /* 0x000ea20000004200 */
[----:B------:R-:W-:Y:S01]  /*f540*/  IMAD.MOV.U32 R151, RZ, RZ, R213 ;  /* 0x000000ffff977224 */ /* 0x000fe200078e00d5 */
[--C-:B------:R-:W-:Y:S01]  /*f550*/  HSET2.LE.AND R75, R73, R132.reuse, PT ;  /* 0x00000084494b7233 */ /* 0x100fe20003803000 */
[----:B------:R-:W-:Y:S01]  /*f560*/  IMAD.MOV.U32 R63, RZ, RZ, R65 ;  /* 0x000000ffff3f7224 */ /* 0x000fe200078e0041 */
[--C-:B------:R-:W-:Y:S01]  /*f570*/  HSET2.LE.AND R91, R91, R132.reuse, PT ;  /* 0x000000845b5b7233 */ /* 0x100fe20003803000 */
[----:B------:R-:W-:Y:S01]  /*f580*/  IMAD.MOV.U32 R65, RZ, RZ, R151 ;  /* 0x000000ffff417224 */ /* 0x000fe200078e0097 */
[--C-:B------:R-:W-:Y:S01]  /*f590*/  HSET2.LE.AND R143, R143, R132.reuse, PT ;  /* 0x000000848f8f7233 */ /* 0x100fe20003803000 */
[----:B------:R-:W-:Y:S01]  /*f5a0*/  IMAD.MOV.U32 R151, RZ, RZ, R140 ;  /* 0x000000ffff977224 */ /* 0x000fe200078e008c */
[----:B------:R-:W-:Y:S01]  /*f5b0*/  LOP3.LUT R75, R75, R90, RZ, 0xc0, !PT ;  /* 0x0000005a4b4b7212 */ /* 0x000fe200078ec0ff */
[----:B------:R-:W-:Y:S01]  /*f5c0*/  IMAD.MOV.U32 R140, RZ, RZ, R68 ;  /* 0x000000ffff8c7224 */ /* 0x000fe200078e0044 */
[--C-:B------:R-:W-:Y:S01]  /*f5d0*/  HSET2.LE.AND R90, R135, R132.reuse, PT ;  /* 0x00000084875a7233 */ /* 0x100fe20003803000 */
[----:B------:R-:W-:Y:S01]  /*f5e0*/  IMAD.MOV.U32 R68, RZ, RZ, R74 ;  /* 0x000000ffff447224 */ /* 0x000fe200078e004a */
[----:B------:R-:W-:-:S02]  /*f5f0*/  HSET2.LE.AND R74, R137, R132, PT ;  /* 0x00000084894a7233 */ /* 0x000fc40003803000 */
[--C-:B------:R-:W-:Y:S02]  /*f600*/  HSET2.LE.AND R71, R71, R132.reuse, PT ;  /* 0x0000008447477233 */ /* 0x100fe40003803000 */
[----:B------:R-:W-:Y:S01]  /*f610*/  HSET2.LE.AND R69, R69, R132, PT ;  /* 0x0000008445457233 */ /* 0x000fe20003803000 */
[----:B---3--:R-:W-:Y:S01]  /*f620*/  HMMA.16816.F32 R44, R28, R92, R44 ;  /* 0x0000005c1c2c723c */ /* 0x008fe2000000182c */
[----:B------:R-:W-:Y:S02]  /*f630*/  LOP3.LUT R90, R90, R150, RZ, 0xc0, !PT ;  /* 0x000000965a5a7212 */ /* 0x000fe400078ec0ff */
[----:B------:R-:W-:-:S05]  /*f640*/  LOP3.LUT R56, R56, R61, RZ, 0xc0, !PT ;  /* 0x0000003d38387212 */ /* 0x000fca00078ec0ff */
[----:B------:R-:W-:Y:S01]  /*f650*/  HMMA.16816.F32 R40, R52, R92, R40 ;  /* 0x0000005c3428723c */ /* 0x000fe20000001828 */
[----:B------:R-:W-:Y:S01]  /*f660*/  LOP3.LUT R91, R91, R151, RZ, 0xc0, !PT ;  /* 0x000000975b5b7212 */ /* 0x000fe200078ec0ff */
[----:B------:R-:W-:Y:S01]  /*f670*/  HSET2.LE.AND R139, R139, R132, PT ;  /* 0x000000848b8b7233 */ /* 0x000fe20003803000 */
[----:B------:R-:W-:Y:S01]  /*f680*/  LOP3.LUT R48, R143, R60, RZ, 0xc0, !PT ;  /* 0x0000003c8f307212 */ /* 0x000fe200078ec0ff */
[----:B------:R-:W-:Y:S01]  /*f690*/  IMAD.MOV.U32 R96, RZ, RZ, R64 ;  /* 0x000000ffff607224 */ /* 0x000fe200078e0040 */
[----:B------:R-:W-:Y:S01]  /*f6a0*/  LOP3.LUT R74, R74, R70, RZ, 0xc0, !PT ;  /* 0x000000464a4a7212 */ /* 0x000fe200078ec0ff */
[----:B------:R1:W5:Y:S01]  /*f6b0*/  LDL.LU.64 R212, [R1+0x210] ;  /* 0x0002100001d47983 */ /* 0x0003620000300a00 */
[----:B------:R-:W-:Y:S01]  /*f6c0*/  IMAD.MOV.U32 R92, RZ, RZ, R62 ;  /* 0x000000ffff5c7224 */ /* 0x000fe200078e003e */
[----:B------:R-:W-:Y:S01]  /*f6d0*/  LOP3.LUT R150, R71, R140, RZ, 0xc0, !PT ;  /* 0x0000008c47967212 */ /* 0x000fe200078ec0ff */
[----:B------:R-:W-:Y:S01]  /*f6e0*/  IMAD.MOV.U32 R93, RZ, RZ, R63 ;  /* 0x000000ffff5d7224 */ /* 0x000fe200078e003f */
[----:B------:R-:W-:Y:S01]  /*f6f0*/  LOP3.LUT R151, R69, R68, RZ, 0xc0, !PT ;  /* 0x0000004445977212 */ /* 0x000fe200078ec0ff */
[C---:B----4-:R-:W-:Y:S01]  /*f700*/  HMMA.16816.F32 R60, R36.reuse, R84, RZ ;  /* 0x00000054243c723c */ /* 0x050fe200000018ff */
[----:B------:R-:W-:Y:S01]  /*f710*/  LOP3.LUT R73, R139, R66, RZ, 0xc0, !PT ;  /* 0x000000428b497212 */ /* 0x000fe200078ec0ff */
[----:B------:R-:W-:Y:S01]  /*f720*/  IMAD.MOV.U32 R97, RZ, RZ, R65 ;  /* 0x000000ffff617224 */ /* 0x000fe200078e0041 */
[----:B------:R-:W-:Y:S01]  /*f730*/  LOP3.LUT R5, R134, 0xffff, RZ, 0xc0, !PT ;  /* 0x0000ffff86057812 */ /* 0x000fe200078ec0ff */
[----:B------:R1:W5:Y:S04]  /*f740*/  LDL.LU.64 R170, [R1+0x208] ;  /* 0x0002080001aa7983 */ /* 0x0003680000300a00 */
[C---:B------:R-:W-:Y:S08]  /*f750*/  HMMA.16816.F32 R68, R36.reuse, R98, RZ ;  /* 0x000000622444723c */ /* 0x040ff000000018ff */
[----:B------:R-:W-:Y:S08]  /*f760*/  HMMA.16816.F32 R36, R36, R86, RZ ;  /* 0x000000562424723c */ /* 0x000ff000000018ff */
[C---:B--2---:R-:W-:Y:S08]  /*f770*/  HMMA.16816.F32 R60, R52.reuse, R80, R60 ;  /* 0x00000050343c723c */ /* 0x044ff0000000183c */
[C---:B------:R-:W-:Y:S08]  /*f780*/  HMMA.16816.F32 R68, R52.reuse, R94, R68 ;  /* 0x0000005e3444723c */ /* 0x040ff00000001844 */
[----:B------:R-:W-:Y:S08]  /*f790*/  HMMA.16816.F32 R36, R52, R82, R36 ;  /* 0x000000523424723c */ /* 0x000ff00000001824 */
[C---:B------:R-:W-:Y:S08]  /*f7a0*/  HMMA.16816.F32 R64, R32.reuse, R84, RZ ;  /* 0x000000542040723c */ /* 0x040ff000000018ff */
[C---:B------:R-:W-:Y:S08]  /*f7b0*/  HMMA.16816.F32 R52, R32.reuse, R98, RZ ;  /* 0x000000622034723c */ /* 0x040ff000000018ff */
[----:B------:R-:W-:Y:S08]  /*f7c0*/  HMMA.16816.F32 R84, R32, R86, RZ ;  /* 0x000000562054723c */ /* 0x000ff000000018ff */
[C---:B------:R-:W-:Y:S08]  /*f7d0*/  HMMA.16816.F32 R64, R28.reuse, R80, R64 ;  /* 0x000000501c40723c */ /* 0x040ff00000001840 */
[C---:B------:R-:W-:Y:S01]  /*f7e0*/  HMMA.16816.F32 R32, R28.reuse, R94, R52 ;  /* 0x0000005e1c20723c */ /* 0x040fe20000001834 */
[----:B------:R-:W2:Y:S07]  /*f7f0*/  LDSM.16.MT88.4 R52, [R217+0x4800] ;  /* 0x00480000d934783b */ /* 0x000eae0000004200 */
[----:B------:R-:W-:Y:S01]  /*f800*/  HMMA.16816.F32 R28, R28, R82, R84 ;  /* 0x000000521c1c723c */ /* 0x000fe20000001854 */
[----:B------:R-:W3:Y:S04]  /*f810*/  LDSM.16.MT88.4 R80, [R218+0x4800] ;  /* 0x00480000da50783b */ /* 0x000ee80000004200 */
[----:B------:R-:W4:Y:S03]  /*f820*/  LDSM.16.MT88.4 R84, [R218+0x4c00] ;  /* 0x004c0000da54783b */ /* 0x000f260000004200 */
[C---:B--2---:R-:W-:Y:S08]  /*f830*/  HMMA.16816.F32 R60, R48.reuse, R52, R60 ;  /* 0x00000034303c723c */ /* 0x044ff0000000183c */
[C---:B---3--:R-:W-:Y:S08]  /*f840*/  HMMA.16816.F32 R40, R48.reuse, R80, R40 ;  /* 0x000000503028723c */ /* 0x048ff00000001828 */
[C---:B------:R-:W-:Y:S08]  /*f850*/  HMMA.16816.F32 R68, R48.reuse, R82, R68 ;  /* 0x000000523044723c */ /* 0x040ff00000001844 */
[----:B------:R-:W-:Y:S01]  /*f860*/  HMMA.16816.F32 R36, R48, R54, R36 ;  /* 0x000000363024723c */ /* 0x000fe20000001824 */
[----:B------:R-:W2:Y:S07]  /*f870*/  LDSM.16.MT88.4 R48, [R217+0x4c00] ;  /* 0x004c0000d930783b */ /* 0x000eae0000004200 */
[C---:B------:R-:W-:Y:S08]  /*f880*/  HMMA.16816.F32 R44, R24.reuse, R80, R44 ;  /* 0x00000050182c723c */ /* 0x040ff0000000182c */
[C---:B------:R-:W-:Y:S08]  /*f890*/  HMMA.16816.F32 R64, R24.reuse, R52, R64 ;  /* 0x000000341840723c */ /* 0x040ff00000001840 */
[C---:B------:R-:W-:Y:S08]  /*f8a0*/  HMMA.16816.F32 R32, R24.reuse, R82, R32 ;  /* 0x000000521820723c */ /* 0x040ff00000001820 */
[----:B------:R-:W-:Y:S01]  /*f8b0*/  HMMA.16816.F32 R28, R24, R54, R28 ;  /* 0x00000036181c723c */ /* 0x000fe2000000181c */
[----:B------:R-:W3:Y:S04]  /*f8c0*/  LDSM.16.MT88.4 R24, [R218+0x5000] ;  /* 0x00500000da18783b */ /* 0x000ee80000004200 */
[----:B------:R-:W1:Y:S01]  /*f8d0*/  LDSM.16.MT88.4 R52, [R217+0x5000] ;  /* 0x00500000d934783b */ /* 0x000e620000004200 */
[----:B------:R-:W-:-:S02]  /*f8e0*/  IMAD.MOV.U32 R80, RZ, RZ, R152 ;  /* 0x000000ffff507224 */ /* 0x000fc400078e0098 */
[----:B----4-:R-:W-:Y:S01]  /*f8f0*/  HMMA.16816.F32 R40, R56, R84, R40 ;  /* 0x000000543828723c */ /* 0x010fe20000001828 */
[----:B------:R-:W-:Y:S02]  /*f900*/  IMAD.MOV.U32 R81, RZ, RZ, R153 ;  /* 0x000000ffff517224 */ /* 0x000fe400078e0099 */
[----:B------:R-:W-:-:S05]  /*f910*/  IMAD.MOV.U32 R94, RZ, RZ, R96 ;  /* 0x000000ffff5e7224 */ /* 0x000fca00078e0060 */
[----:B------:R-:W-:Y:S01]  /*f920*/  HMMA.16816.F32 R44, R20, R84, R44 ;  /* 0x00000054142c723c */ /* 0x000fe2000000182c */
[----:B------:R-:W-:-:S06]  /*f930*/  IMAD.MOV.U32 R95, RZ, RZ, R97 ;  /* 0x000000ffff5f7224 */ /* 0x000fcc00078e0061 */
[----:B------:R-:W-:Y:S01]  /*f940*/  IMAD.MOV.U32 R85, RZ, RZ, R159 ;  /* 0x000000ffff557224 */ /* 0x000fe200078e009f */
[----:B------:R-:W-:Y:S01]  /*f950*/  HMMA.16816.F32 R68, R56, R86, R68 ;  /* 0x000000563844723c */ /* 0x000fe20000001844 */
[----:B------:R-:W-:Y:S02]  /*f960*/  IMAD.MOV.U32 R98, RZ, RZ, R92 ;  /* 0x000000ffff627224 */ /* 0x000fe400078e005c */
[----:B------:R-:W-:-:S05]  /*f970*/  IMAD.MOV.U32 R99, RZ, RZ, R93 ;  /* 0x000000ffff637224 */ /* 0x000fca00078e005d */
[C---:B--2---:R-:W-:Y:S01]  /*f980*/  HMMA.16816.F32 R60, R56.reuse, R48, R60 ;  /* 0x00000030383c723c */ /* 0x044fe2000000183c */
[----:B------:R-:W-:Y:S07]  /*f990*/  STG.E.U16 [R104.64+0x32], R85 ;  /* 0x0000325568007986 */ /* 0x000fee000c101510 */
[----:B------:R-:W-:Y:S07]  /*f9a0*/  HMMA.16816.F32 R36, R56, R50, R36 ;  /* 0x000000323824723c */ /* 0x000fee0000001824 */
[----:B------:R-:W-:-:S02]  /*f9b0*/  IMAD.MOV.U32 R56, RZ, RZ, R158 ;  /* 0x000000ffff387224 */ /* 0x000fc400078e009e */
[----:B------:R-:W-:Y:S01]  /*f9c0*/  IMAD.MOV.U32 R57, RZ, RZ, R146 ;  /* 0x000000ffff397224 */ /* 0x000fe200078e0092 */
[C---:B------:R-:W-:Y:S01]  /*f9d0*/  HMMA.16816.F32 R64, R20.reuse, R48, R64 ;  /* 0x000000301440723c */ /* 0x040fe20000001840 */
[----:B------:R-:W-:Y:S01]  /*f9e0*/  IMAD.MOV.U32 R59, RZ, RZ, R142 ;  /* 0x000000ffff3b7224 */ /* 0x000fe200078e008e */
[----:B------:R-:W-:Y:S01]  /*f9f0*/  STG.E.U16 [R80.64+0x30], R56 ;  /* 0x0000303850007986 */ /* 0x000fe2000c101510 */
[----:B------:R-:W-:Y:S02]  /*fa00*/  IMAD.MOV.U32 R58, RZ, RZ, R144 ;  /* 0x000000ffff3a7224 */ /* 0x000fe400078e0090 */
[----:B------:R-:W-:Y:S01]  /*fa10*/  IMAD.MOV.U32 R82, RZ, RZ, R155 ;  /* 0x000000ffff527224 */ /* 0x000fe200078e009b */
[----:B------:R-:W-:Y:S02]  /*fa20*/  STG.E.U16 [R80.64+0x32], R57 ;  /* 0x0000323950007986 */ /* 0x000fe4000c101510 */
[C---:B------:R-:W-:Y:S01]  /*fa30*/  HMMA.16816.F32 R48, R20.reuse, R50, R28 ;  /* 0x000000321430723c */ /* 0x040fe2000000181c */
[----:B------:R-:W-:Y:S01]  /*fa40*/  IMAD.MOV.U32 R83, RZ, RZ, R154 ;  /* 0x000000ffff537224 */ /* 0x000fe200078e009a */
[----:B------:R-:W2:Y:S04]  /*fa50*/  LDSM.16.MT88.4 R28, [R218+0x5400] ;  /* 0x00540000da1c783b */ /* 0x000ea80000004200 */
[----:B------:R-:W-:Y:S02]  /*fa60*/  STG.E.U16 [R94.64+0x30], R196 ;  /* 0x000030c45e007986 */ /* 0x000fe4000c101510 */
[----:B------:R-:W-:Y:S02]  /*fa70*/  HMMA.16816.F32 R32, R20, R86, R32 ;  /* 0x000000561420723c */ /* 0x000fe40000001820 */
        /* <DEDUP_REMOVED lines=14> */
[-C--:B---3--:R-:W-:Y:S03]  /*fb60*/  HMMA.16816.F32 R40, R76, R24.reuse, R40 ;  /* 0x000000184c28723c */ /* 0x088fe60000001828 */
[----:B------:R-:W-:Y:S04]  /*fb70*/  STG.E.U16 [R80.64+0x52], R251 ;  /* 0x000052fb50007986 */ /* 0x000fe8000c101510 */
[----:B------:R-:W3:Y:S01]  /*fb80*/  LDSM.16.MT88.4 R20, [R217+0x5400] ;  /* 0x00540000d914783b */ /* 0x000ee20000004200 */
[C---:B------:R-:W-:Y:S03]  /*fb90*/  HMMA.16816.F32 R44, R16.reuse, R24, R44 ;  /* 0x00000018102c723c */ /* 0x040fe6000000182c */
        /* <DEDUP_REMOVED lines=12> */
[C---:B-1----:R-:W-:Y:S03]  /*fc60*/  HMMA.16816.F32 R64, R16.reuse, R52, R64 ;  /* 0x000000341040723c */ /* 0x042fe60000001840 */
[----:B------:R-:W-:Y:S04]  /*fc70*/  STG.E.U16 [R98.64+0x62], R183 ;  /* 0x000062b762007986 */ /* 0x000fe8000c101510 */
[----:B------:R-:W-:Y:S01]  /*fc80*/  STG.E.U16 [R104.64+0x70], R242 ;  /* 0x000070f268007986 */ /* 0x000fe2000c101510 */
[----:B------:R-:W-:Y:S03]  /*fc90*/  HMMA.16816.F32 R48, R16, R54, R48 ;  /* 0x000000361030723c */ /* 0x000fe60000001830 */
[----:B------:R-:W-:Y:S04]  /*fca0*/  STG.E.U16 [R104.64+0x72], R241 ;  /* 0x000072f168007986 */ /* 0x000fe8000c101510 */
[----:B------:R-:W1:Y:S04]  /*fcb0*/  LDSM.16.MT88.4 R16, [R218+0x5800] ;  /* 0x00580000da10783b */ /* 0x000e680000004200 */
        /* <DEDUP_REMOVED lines=14> */
[----:B------:R-:W-:Y:S01]  /*fda0*/  STG.E.U16 [R94.64+0x82], R173 ;  /* 0x000082ad5e007986 */ /* 0x000fe2000c101510 */
[-C--:B--2---:R-:W-:Y:S03]  /*fdb0*/  HMMA.16816.F32 R40, R72, R28.reuse, R40 ;  /* 0x0000001c4828723c */ /* 0x084fe60000001828 */
[----:B------:R-:W-:Y:S04]  /*fdc0*/  STG.E.U16 [R98.64+0x80], R178 ;  /* 0x000080b262007986 */ /* 0x000fe8000c101510 */
[----:B------:R-:W2:Y:S01]  /*fdd0*/  LDSM.16.MT88.4 R24, [R217+0x5800] ;  /* 0x00580000d918783b */ /* 0x000ea20000004200 */
[----:B------:R-:W-:Y:S03]  /*fde0*/  HMMA.16816.F32 R44, R12, R28, R44 ;  /* 0x0000001c0c2c723c */ /* 0x000fe6000000182c */
[----:B------:R-:W-:Y:S04]  /*fdf0*/  STG.E.U16 [R98.64+0x82], R175 ;  /* 0x000082af62007986 */ /* 0x000fe8000c101510 */
[----:B------:R-:W-:Y:S01]  /*fe00*/  STG.E.U16 [R104.64+0x90], R234 ;  /* 0x000090ea68007986 */ /* 0x000fe2000c101510 */
[----:B------:R-:W-:-:S03]  /*fe10*/  SHF.R.U32.HI R28, RZ, 0x10, R134 ;  /* 0x00000010ff1c7819 */ /* 0x000fc60000011686 */
[----:B------:R-:W-:Y:S04]  /*fe20*/  STG.E.U16 [R104.64+0x92], R233 ;  /* 0x000092e968007986 */ /* 0x000fe8000c101510 */
[----:B------:R-:W-:Y:S04]  /*fe30*/  STG.E.U16 [R80.64+0x90], R236 ;  /* 0x000090ec50007986 */ /* 0x000fe8000c101510 */
[----:B------:R-:W-:Y:S01]  /*fe40*/  STG.E.U16 [R80.64+0x92], R235 ;  /* 0x000092eb50007986 */ /* 0x000fe2000c101510 */
[----:B------:R-:W-:-:S03]  /*fe50*/  LOP3.LUT R4, R134, 0xff, RZ, 0xc0, !PT ;  /* 0x000000ff86047812 */ /* 0x000fc600078ec0ff */
[----:B------:R-:W-:Y:S01]  /*fe60*/  STG.E.U16 [R94.64+0x90], R168 ;  /* 0x000090a85e007986 */ /* 0x000fe2000c101510 */
[----:B------:R-:W-:-:S03]  /*fe70*/  SHF.R.U32.HI R5, RZ, 0x8, R5 ;  /* 0x00000008ff057819 */ /* 0x000fc60000011605 */
[----:B------:R-:W-:Y:S01]  /*fe80*/  STG.E.U16 [R94.64+0x92], R167 ;  /* 0x000092a75e007986 */ /* 0x000fe2000c101510 */
[----:B------:R-:W-:Y:S02]  /*fe90*/  SHF.R.U32.HI R29, RZ, 0x18, R134 ;  /* 0x00000018ff1d7819 */ /* 0x000fe40000011686 */
[----:B------:R-:W-:Y:S01]  /*fea0*/  LOP3.LUT R28, R28, 0xff, RZ, 0xc0, !PT ;  /* 0x000000ff1c1c7812 */ /* 0x000fe200078ec0ff */
[----:B------:R-:W-:Y:S04]  /*feb0*/  STG.E.U16 [R98.64+0x90], R172 ;  /* 0x000090ac62007986 */ /* 0x000fe8000c101510 */
[----:B------:R-:W-:Y:S01]  /*fec0*/  STG.E.U16 [R98.64+0x92], R169 ;  /* 0x000092a962007986 */ /* 0x000fe2000c101510 */
[----:B------:R-:W-:-:S03]  /*fed0*/  PRMT R5, R4, 0x5410, R5 ;  /* 0x0000541004057816 */ /* 0x000fc60000000005 */
[----:B------:R-:W-:Y:S01]  /*fee0*/  STG.E.U16 [R104.64+0xa0], R230 ;  /* 0x0000a0e668007986 */ /* 0x000fe2000c101510 */
[----:B------:R-:W-:-:S03]  /*fef0*/  PRMT R29, R28, 0x5410, R29 ;  /* 0x000054101c1d7816 */ /* 0x000fc6000000001d */
[----:B------:R-:W-:Y:S04]  /*ff00*/  STG.E.U16 [R104.64+0xa2], R229 ;  /* 0x0000a2e568007986 */ /* 0x000fe8000c101510 */
[----:B------:R-:W-:Y:S04]  /*ff10*/  STG.E.U16 [R80.64+0xa0], R232 ;  /* 0x0000a0e850007986 */ /* 0x000fe8000c101510 */
[----:B------:R-:W-:Y:S04]  /*ff20*/  STG.E.U16 [R80.64+0xa2], R231 ;  /* 0x0000a2e750007986 */ /* 0x000fe8000c101510 */
[----:B------:R-:W-:Y:S04]  /*ff30*/  STG.E.U16 [R94.64+0xa0], R131 ;  /* 0x0000a0835e007986 */ /* 0x000fe8000c101510 */
[----:B------:R-:W-:Y:S01]  /*ff40*/  STG.E.U16 [R94.64+0xa2], R130 ;  /* 0x0000a2825e007986 */ /* 0x000fe2000c101510 */
[----:B------:R-:W-:Y:S03]  /*ff50*/  HMMA.16816.F32 R68, R72, R30, R68 ;  /* 0x0000001e4844723c */ /* 0x000fe60000001844 */
[----:B------:R-:W-:Y:S01]  /*ff60*/  STG.E.U16 [R98.64+0xa0], R166 ;  /* 0x0000a0a662007986 */ /* 0x000fe2000c101510 */
[----:B------:R-:W-:-:S03]  /*ff70*/  HSET2.LE.AND R5, R5, R132, PT ;  /* 0x0000008405057233 */ /* 0x000fc60003803000 */
[----:B------:R-:W-:Y:S01]  /*ff80*/  STG.E.U16 [R98.64+0xa2], R165 ;  /* 0x0000a2a562007986 */ /* 0x000fe2000c101510 */
[C---:B------:R-:W-:Y:S01]  /*ff90*/  HMMA.16816.F32 R32, R12.reuse, R30, R32 ;  /* 0x0000001e0c20723c */ /* 0x040fe20000001820 */
[----:B------:R-:W-:Y:S02]  /*ffa0*/  HSET2.LE.AND R4, R29, R132, PT ;  /* 0x000000841d047233 */ /* 0x000fe40003803000 */
[----:B------:R-:W-:Y:S04]  /*ffb0*/  STG.E.U16 [R104.64+0xb0], R226 ;  /* 0x0000b0e268007986 */ /* 0x000fe8000c101510 */
[----:B------:R-:W-:Y:S01]  /*ffc0*/  STG.E.U16 [R104.64+0xb2], R225 ;  /* 0x0000b2e168007986 */ /* 0x000fe2000c101510 */
[C---:B---3--:R-:W-:Y:S03]  /*ffd0*/  HMMA.16816.F32 R64, R12.reuse, R20, R64 ;  /* 0x000000140c40723c */ /* 0x048fe60000001840 */
[----:B------:R-:W-:Y:S04]  /*ffe0*/  STG.E.U16 [R80.64+0xb0], R228 ;  /* 0x0000b0e450007986 */ /* 0x000fe8000c101510 */
[----:B------:R-:W-:Y:S01]  /*fff0*/  STG.E.U16 [R80.64+0xb2], R227 ;  /* 0x0000b2e350007986 */ /* 0x000fe2000c101510 */
[----:B------:R-:W-:Y:S03]  /*10000*/  HMMA.16816.F32 R48, R12, R22, R48 ;  /* 0x000000160c30723c */ /* 0x000fe60000001830 */
[----:B------:R-:W-:Y:S01]  /*10010*/  STG.E.U16 [R94.64+0xb0], R127 ;  /* 0x0000b07f5e007986 */ /* 0x000fe2000c101510 */
[----:B------:R-:W-:-:S03]  /*10020*/  LOP3.LUT R88, R5, R88, RZ, 0xc0, !PT ;  /* 0x0000005805587212 */ /* 0x000fc600078ec0ff */
[----:B------:R-:W3:Y:S01]  /*10030*/  LDSM.16.MT88.4 R152, [R218+0x5c00] ;  /* 0x005c0000da98783b */ /* 0x000ee20000004200 */
[C---:B------:R-:W-:Y:S01]  /*10040*/  HMMA.16816.F32 R60, R72.reuse, R20, R60 ;  /* 0x00000014483c723c */ /* 0x040fe2000000183c */
[----:B------:R-:W-:Y:S02]  /*10050*/  LOP3.LUT R89, R4, R89, RZ, 0xc0, !PT ;  /* 0x0000005904597212 */ /* 0x000fe400078ec0ff */
[----:B------:R-:W-:Y:S05]  /*10060*/  STG.E.U16 [R94.64+0xb2], R126 ;  /* 0x0000b27e5e007986 */ /* 0x000fea000c101510 */
[----:B------:R-:W-:Y:S01]  /*10070*/  HMMA.16816.F32 R36, R72, R22, R36 ;  /* 0x000000164824723c */ /* 0x000fe20000001824 */
[----:B------:R-:W-:Y:S04]  /*10080*/  STG.E.U16 [R98.64+0xb0], R129 ;  /* 0x0000b08162007986 */ /* 0x000fe8000c101510 */
[----:B------:R-:W-:Y:S04]  /*10090*/  STG.E.U16 [R98.64+0xb2], R128 ;  /* 0x0000b28062007986 */ /* 0x000fe8000c101510 */
[----:B------:R-:W-:Y:S04]  /*100a0*/  STG.E.U16 [R104.64+0xc0], R210 ;  /* 0x0000c0d268007986 */ /* 0x000fe8000c101510 */
[----:B------:R-:W-:Y:S04]  /*100b0*/  STG.E.U16 [R104.64+0xc2], R211 ;  /* 0x0000c2d368007986 */ /* 0x000fe8000c101510 */
[----:B------:R-:W-:Y:S04]  /*100c0*/  STG.E.U16 [R80.64+0xc0], R224 ;  /* 0x0000c0e050007986 */ /* 0x000fe8000c101510 */
[----:B------:R-:W-:Y:S01]  /*100d0*/  STG.E.U16 [R80.64+0xc2], R223 ;  /* 0x0000c2df50007986 */ /* 0x000fe2000c101510 */
[-C--:B-1----:R-:W-:Y:S03]  /*100e0*/  HMMA.16816.F32 R40, R88, R16.reuse, R40 ;  /* 0x000000105828723c */ /* 0x082fe60000001828 */
[----:B------:R-:W1:Y:S04]  /*100f0*/  LDSM.16.MT88.4 R12, [R217+0x5c00] ;  /* 0x005c0000d90c783b */ /* 0x000e680000004200 */
[----:B------:R4:W-:Y:S01]  /*10100*/  STG.E.U16 [R94.64+0xc0], R123 ;  /* 0x0000c07b5e007986 */ /* 0x0009e2000c101510 */
[----:B------:R-:W-:Y:S03]  /*10110*/  HMMA.16816.F32 R44, R8, R16, R44 ;  /* 0x00000010082c723c */ /* 0x000fe6000000182c */
[----:B------:R4:W-:Y:S01]  /*10120*/  STG.E.U16 [R94.64+0xc2], R122 ;  /* 0x0000c27a5e007986 */ /* 0x0009e2000c101510 */
[----:B------:R-:W-:-:S03]  /*10130*/  SHF.R.U32.HI R5, RZ, 0x10, R133 ;  /* 0x00000010ff057819 */ /* 0x000fc60000011685 */
[----:B------:R4:W-:Y:S01]  /*10140*/  STG.E.U16 [R98.64+0xc0], R125 ;  /* 0x0000c07d62007986 */ /* 0x0009e2000c101510 */
[----:B------:R-:W-:-:S03]  /*10150*/  LOP3.LUT R17, R133, 0xffff, RZ, 0xc0, !PT ;  /* 0x0000ffff85117812 */ /* 0x000fc600078ec0ff */
[----:B------:R4:W-:Y:S04]  /*10160*/  STG.E.U16 [R98.64+0xc2], R124 ;  /* 0x0000c27c62007986 */ /* 0x0009e8000c101510 */
[----:B------:R4:W-:Y:S04]  /*10170*/  STG.E.U16 [R104.64+0xd0], R206 ;  /* 0x0000d0ce68007986 */ /* 0x0009e8000c101510 */
[----:B------:R4:W-:Y:S01]  /*10180*/  STG.E.U16 [R104.64+0xd2], R207 ;  /* 0x0000d2cf68007986 */ /* 0x0009e2000c101510 */
[----:B------:R-:W-:-:S03]  /*10190*/  LOP3.LUT R4, R133, 0xff, RZ, 0xc0, !PT ;  /* 0x000000ff85047812 */ /* 0x000fc600078ec0ff */
[----:B------:R4:W-:Y:S01]  /*101a0*/  STG.E.U16 [R80.64+0xd0], R209 ;  /* 0x0000d0d150007986 */ /* 0x0009e2000c101510 */
[----:B------:R-:W-:-:S03]  /*101b0*/  SHF.R.U32.HI R17, RZ, 0x8, R17 ;  /* 0x00000008ff117819 */ /* 0x000fc60000011611 */
[----:B------:R4:W-:Y:S01]  /*101c0*/  STG.E.U16 [R80.64+0xd2], R208 ;  /* 0x0000d2d050007986 */ /* 0x0009e2000c101510 */
[----:B------:R-:W-:-:S03]  /*101d0*/  SHF.R.U32.HI R16, RZ, 0x18, R133 ;  /* 0x00000018ff107819 */ /* 0x000fc60000011685 */
[----:B------:R4:W-:Y:S01]  /*101e0*/  STG.E.U16 [R94.64+0xd0], R119 ;  /* 0x0000d0775e007986 */ /* 0x0009e2000c101510 */
[----:B------:R-:W-:Y:S01]  /*101f0*/  LOP3.LUT R5, R5, 0xff, RZ, 0xc0, !PT ;  /* 0x000000ff05057812 */ /* 0x000fe200078ec0ff */
[----:B------:R-:W-:Y:S02]  /*10200*/  IMAD.MOV.U32 R92, RZ, RZ, R136 ;  /* 0x000000ffff5c7224 */ /* 0x000fe400078e0088 */
[----:B------:R4:W-:Y:S01]  /*10210*/  STG.E.U16 [R94.64+0xd2], R118 ;  /* 0x0000d2765e007986 */ /* 0x0009e2000c101510 */
[----:B------:R-:W-:-:S03]  /*10220*/  IMAD.MOV.U32 R93, RZ, RZ, R138 ;  /* 0x000000ffff5d7224 */ /* 0x000fc600078e008a */
[----:B------:R4:W-:Y:S01]  /*10230*/  STG.E.U16 [R98.64+0xd0], R121 ;  /* 0x0000d07962007986 */ /* 0x0009e2000c101510 */
[----:B------:R-:W-:Y:S01]  /*10240*/  IMAD.MOV.U32 R96, RZ, RZ, R156 ;  /* 0x000000ffff607224 */ /* 0x000fe200078e009c */
[----:B------:R-:W-:Y:S02]  /*10250*/  PRMT R17, R4, 0x5410, R17 ;  /* 0x0000541004117816 */ /* 0x000fe40000000011 */
[----:B------:R4:W-:Y:S01]  /*10260*/  STG.E.U16 [R98.64+0xd2], R120 ;  /* 0x0000d27862007986 */ /* 0x0009e2000c101510 */
[----:B------:R-:W-:Y:S01]  /*10270*/  IMAD.MOV.U32 R97, RZ, RZ, R157 ;  /* 0x000000ffff617224 */ /* 0x000fe200078e009d */
[----:B------:R-:W-:Y:S02]  /*10280*/  PRMT R5, R5, 0x5410, R16 ;  /* 0x0000541005057816 */ /* 0x000fe40000000010 */
[----:B------:R4:W-:Y:S01]  /*10290*/  STG.E.U16 [R104.64+0xe0], R202 ;  /* 0x0000e0ca68007986 */ /* 0x0009e2000c101510 */
[----:B------:R-:W-:-:S03]  /*102a0*/  FADD.FTZ R4, R93, R92 ;  /* 0x0000005c5d047221 */ /* 0x000fc60000010000 */
[----:B------:R4:W-:Y:S01]  /*102b0*/  STG.E.U16 [R104.64+0xe2], R203 ;  /* 0x0000e2cb68007986 */ /* 0x0009e2000c101510 */
[-C--:B------:R-:W-:Y:S03]  /*102c0*/  HMMA.16816.F32 R68, R88, R18.reuse, R68 ;  /* 0x000000125844723c */ /* 0x080fe60000001844 */
[----:B------:R4:W-:Y:S04]  /*102d0*/  STG.E.U16 [R80.64+0xe0], R205 ;  /* 0x0000e0cd50007986 */ /* 0x0009e8000c101510 */
[----:B------:R4:W-:Y:S01]  /*102e0*/  STG.E.U16 [R80.64+0xe2], R204 ;  /* 0x0000e2cc50007986 */ /* 0x0009e2000c101510 */
[----:B------:R-:W-:Y:S03]  /*102f0*/  HMMA.16816.F32 R32, R8, R18, R32 ;  /* 0x000000120820723c */ /* 0x000fe60000001820 */
[----:B------:R4:W-:Y:S01]  /*10300*/  STG.E.U16 [R94.64+0xe0], R115 ;  /* 0x0000e0735e007986 */ /* 0x0009e2000c101510 */
[----:B------:R-:W-:-:S03]  /*10310*/  HSET2.LE.AND R17, R17, R132, PT ;  /* 0x0000008411117233 */ /* 0x000fc60003803000 */
[----:B------:R4:W-:Y:S01]  /*10320*/  STG.E.U16 [R94.64+0xe2], R114 ;  /* 0x0000e2725e007986 */ /* 0x0009e2000c101510 */
[----:B--2---:R-:W-:Y:S01]  /*10330*/  HMMA.16816.F32 R64, R8, R24, R64 ;  /* 0x000000180840723c */ /* 0x004fe20000001840 */
[----:B------:R-:W-:Y:S02]  /*10340*/  HSET2.LE.AND R132, R5, R132, PT ;  /* 0x0000008405847233 */ /* 0x000fe40003803000 */
[----:B------:R4:W-:Y:S01]  /*10350*/  STG.E.U16 [R98.64+0xe0], R117 ;  /* 0x0000e07562007986 */ /* 0x0009e2000c101510 */
[----:B------:R-:W-:-:S04]  /*10360*/  FADD.FTZ R4, R103, R4 ;  /* 0x0000000467047221 */ /* 0x000fc80000010000 */
[----:B------:R-:W-:Y:S01]  /*10370*/  HMMA.16816.F32 R48, R8, R26, R48 ;  /* 0x0000001a0830723c */ /* 0x000fe20000001830 */
[----:B------:R4:W-:Y:S01]  /*10380*/  STG.E.U16 [R98.64+0xe2], R116 ;  /* 0x0000e27462007986 */ /* 0x0009e2000c101510 */
[----:B------:R-:W-:-:S03]  /*10390*/  FADD.FTZ R5, R107, R106 ;  /* 0x0000006a6b057221 */ /* 0x000fc60000010000 */
[----:B------:R4:W-:Y:S02]  /*103a0*/  STG.E.U16 [R104.64+0xf0], R199 ;  /* 0x0000f0c768007986 */ /* 0x0009e4000c101510 */
[----:B------:R-:W-:Y:S01]  /*103b0*/  FADD.FTZ R9, R97, R96 ;  /* 0x0000006061097221 */ /* 0x000fe20000010000 */
[C---:B------:R-:W-:Y:S01]  /*103c0*/  HMMA.16816.F32 R60, R88.reuse, R24, R60 ;  /* 0x00000018583c723c */ /* 0x040fe2000000183c */
[----:B------:R-:W-:Y:S01]  /*103d0*/  FADD.FTZ R8, R109, R108 ;  /* 0x0000006c6d087221 */ /* 0x000fe20000010000 */
[----:B------:R4:W-:Y:S04]  /*103e0*/  STG.E.U16 [R104.64+0xf2], R197 ;  /* 0x0000f2c568007986 */ /* 0x0009e8000c101510 */
[----:B------:R4:W-:Y:S02]  /*103f0*/  STG.E.U16 [R80.64+0xf0], R201 ;  /* 0x0000f0c950007986 */ /* 0x0009e4000c101510 */
[----:B------:R-:W-:Y:S02]  /*10400*/  HMMA.16816.F32 R36, R88, R26, R36 ;  /* 0x0000001a5824723c */ /* 0x000fe40000001824 */
[----:B------:R4:W-:Y:S04]  /*10410*/  STG.E.U16 [R80.64+0xf2], R200 ;  /* 0x0000f2c850007986 */ /* 0x0009e8000c101510 */
[----:B------:R4:W-:Y:S04]  /*10420*/  STG.E.U16 [R94.64+0xf0], R111 ;  /* 0x0000f06f5e007986 */ /* 0x0009e8000c101510 */
[----:B------:R4:W-:Y:S04]  /*10430*/  STL [R1+0x1f8], R9 ;  /* 0x0001f80901007387 */ /* 0x0009e80000100800 */
[----:B------:R4:W-:Y:S04]  /*10440*/  STG.E.U16 [R94.64+0xf2], R110 ;  /* 0x0000f26e5e007986 */ /* 0x0009e8000c101510 */
[----:B------:R4:W-:Y:S04]  /*10450*/  STL [R1+0x1f4], R8 ;  /* 0x0001f40801007387 */ /* 0x0009e80000100800 */
[----:B------:R4:W-:Y:S04]  /*10460*/  STG.E.U16 [R98.64+0xf0], R113 ;  /* 0x0000f07162007986 */ /* 0x0009e8000c101510 */
[----:B------:R4:W-:Y:S04]  /*10470*/  STL [R1+0x1f0], R4 ;  /* 0x0001f00401007387 */ /* 0x0009e80000100800 */
[----:B------:R4:W-:Y:S04]  /*10480*/  STG.E.U16 [R98.64+0xf2], R112 ;  /* 0x0000f27062007986 */ /* 0x0009e8000c101510 */
[----:B------:R4:W-:Y:S01]  /*10490*/  STL [R1+0x1fc], R5 ;  /* 0x0001fc0501007387 */ /* 0x0009e20000100800 */
[----:B------:R-:W-:-:S02]  /*104a0*/  LOP3.LUT R148, R17, R148, RZ, 0xc0, !PT ;  /* 0x0000009411947212 */ /* 0x000fc400078ec0ff */
[----:B------:R-:W-:Y:S01]  /*104b0*/  LOP3.LUT R149, R132, R149, RZ, 0xc0, !PT ;  /* 0x0000009584957212 */ /* 0x000fe200078ec0ff */
[-C--:B---3--:R-:W-:Y:S08]  /*104c0*/  HMMA.16816.F32 R144, R160, R152.reuse, R44 ;  /* 0x00000098a090723c */ /* 0x088ff0000000182c */
[C---:B------:R-:W-:Y:S08]  /*104d0*/  HMMA.16816.F32 R132, R148.reuse, R152, R40 ;  /* 0x000000989484723c */ /* 0x040ff00000001828 */
[C---:B------:R-:W-:Y:S08]  /*104e0*/  HMMA.16816.F32 R136, R148.reuse, R154, R68 ;  /* 0x0000009a9488723c */ /* 0x040ff00000001844 */
[----:B-1----:R-:W-:Y:S08]  /*104f0*/  HMMA.16816.F32 R140, R148, R12, R60 ;  /* 0x0000000c948c723c */ /* 0x002ff0000000183c */
[C---:B------:R-:W-:Y:S08]  /*10500*/  HMMA.16816.F32 R152, R160.reuse, R154, R32 ;  /* 0x0000009aa098723c */ /* 0x040ff00000001820 */
[----:B------:R-:W-:Y:S08]  /*10510*/  HMMA.16816.F32 R156, R160, R12, R64 ;  /* 0x0000000ca09c723c */ /* 0x000ff00000001840 */
[-C--:B------:R-:W-:Y:S08]  /*10520*/  HMMA.16816.F32 R148, R148, R14.reuse, R36 ;  /* 0x0000000e9494723c */ /* 0x080ff00000001824 */
[----:B------:R-:W-:Y:S01]  /*10530*/  HMMA.16816.F32 R160, R160, R14, R48 ;  /* 0x0000000ea0a0723c */ /* 0x000fe20000001830 */
[----:B------:R-:W-:Y:S07]  /*10540*/  @!P0 BRA `(.L_x_655) ;  /* 0x0000c72000008947 */ /* 0x000fee0003800000 */
[----:B----4-:R-:W-:Y:S01]  /*10550*/  LOP3.LUT R5, R7, 0x3, RZ, 0xc0, !PT ;  /* 0x0000000307057812 */ /* 0x010fe200078ec0ff */
[----:B------:R-:W-:Y:S01]  /*10560*/  IMAD.U32 R4, RZ, RZ, UR11 ;  /* 0x0000000bff047e24 */ /* 0x000fe2000f8e00ff */
[----:B------:R-:W-:Y:S01]  /*10570*/  IADD3 R168, P0, R104, -0x100, RZ ;  /* 0xffffff0068a87810 */ /* 0x000fe20007f1e0ff */
[----:B------:R-:W-:Y:S01]  /*10580*/  IMAD.MOV.U32 R167, RZ, RZ, R0 ;  /* 0x000000ffffa77224 */ /* 0x000fe200078e0000 */
[----:B-----5:R-:W-:Y:S01]  /*10590*/  MOV R165, R2 ;  /* 0x0000000200a57202 */ /* 0x020fe20000000f00 */
[----:B------:R-:W-:Y:S01]  /*105a0*/  IMAD R5, R5, -0x2, R176 ;  /* 0xfffffffe05057824 */ /* 0x000fe200078e02b0 */
[----:B------:R-:W-:Y:S01]  /*105b0*/  IADD3.X R0, R105, -0x1, RZ, P0, !PT ;  /* 0xffffffff69007810 */ /* 0x000fe200007fe4ff */
[----:B------:R-:W-:Y:S01]  /*105c0*/  IMAD.WIDE.U32 R10, R102, -0x326172a9, RZ ;  /* 0xcd9e8d57660a7825 */ /* 0x000fe200078e00ff */
[----:B------:R-:W-:Y:S01]  /*105d0*/  MOV R169, R164 ;  /* 0x000000a400a97202 */ /* 0x000fe20000000f00 */
[----:B------:R-:W-:Y:S01]  /*105e0*/  ULEA.HI.SX32 UR20, UR20, 0xfffffffe, 0x19 ;  /* 0xfffffffe14147891 */ /* 0x000fe2000f8fca3f */
[----:B------:R-:W-:Y:S01]  /*105f0*/  IADD3 R4, R4, -UR12, R5 ;  /* 0x8000000c04047c10 */ /* 0x000fe2000fffe005 */
[----:B------:R-:W-:Y:S01]  /*10600*/  IMAD.WIDE.U32 R8, R101, -0x326172a9, RZ ;  /* 0xcd9e8d5765087825 */ /* 0x000fe200078e00ff */
[----:B------:R-:W-:-:S02]  /*10610*/  ULDC.64 UR28, c[0x0][0x118] ;  /* 0x00004600001c7ab9 */ /* 0x000fc40000000a00 */
[----:B------:R-:W-:Y:S01]  /*10620*/  ULDC.U8 UR15, c[0x0][0x2d8] ;  /* 0x0000b600000f7ab9 */ /* 0x000fe20000000000 */
[----:B------:R1:W-:Y:S01]  /*10630*/  STL [R1+0x1b4], R4 ;  /* 0x0001b40401007387 */ /* 0x0003e20000100800 */
[----:B------:R-:W-:Y:S01]  /*10640*/  IMAD.WIDE.U32 R6, R6, -0x2daee0ad, RZ ;  /* 0xd2511f5306067825 */ /* 0x000fe200078e00ff */
[----:B------:R-:W-:Y:S02]  /*10650*/  ULDC.64 UR10, c[0x0][0x1a0] ;  /* 0x00006800000a7ab9 */ /* 0x000fe40000000a00 */
[----:B------:R2:W-:Y:S01]  /*10660*/  STL [R1+0x200], R0 ;  /* 0x0002000001007387 */ /* 0x0005e20000100800 */
[----:B------:R-:W-:-:S03]  /*10670*/  IMAD.MOV.U32 R166, RZ, RZ, R3 ;  /* 0x000000ffffa67224 */ /* 0x000fc600078e0003 */
[----:B------:R-:W3:Y:S01]  /*10680*/  LDL.64 R96, [R1+0x1b8] ;  /* 0x0001b80001607983 */ /* 0x000ee20000100a00 */
[----:B------:R-:W4:Y:S01]  /*10690*/  LDC.U8 R2, c[0x0][0x2d8] ;  /* 0x0000b600ff027b82 */ /* 0x000f220000000000 */
[-C--:B------:R-:W-:Y:S02]  /*106a0*/  LOP3.LUT R3, R11, R100.reuse, RZ, 0x3c, !PT ;  /* 0x000000640b037212 */ /* 0x080fe400078e3cff */
[----:B------:R-:W-:Y:S01]  /*106b0*/  STL.64 [R1+0x1e0], R10 ;  /* 0x0001e00a01007387 */ /* 0x000fe20000100a00 */
[----:B------:R-:W-:-:S03]  /*106c0*/  LOP3.LUT R100, R9, R100, RZ, 0x3c, !PT ;  /* 0x0000006409647212 */ /* 0x000fc600078e3cff */
[----:B------:R-:W-:Y:S04]  /*106d0*/  STL.64 [R1+0x1d0], R8 ;  /* 0x0001d00801007387 */ /* 0x000fe80000100a00 */
[----:B------:R4:W-:Y:S01]  /*106e0*/  STL.64 [R1+0x1e8], R6 ;  /* 0x0001e80601007387 */ /* 0x0009e20000100a00 */
[----:B-1----:R-:W-:Y:S01]  /*106f0*/  MOV R4, c[0x0][0x228] ;  /* 0x00008a0000047a02 */ /* 0x002fe20000000f00 */
[----:B--2---:R-:W-:-:S03]  /*10700*/  IMAD.MOV.U32 R0, RZ, RZ, c[0x0][0x1a4] ;  /* 0x00006900ff007624 */ /* 0x004fc600078e00ff */
[----:B------:R-:W-:Y:S02]  /*10710*/  SHF.L.U32 R5, R4, 0x3, RZ ;  /* 0x0000000304057819 */ /* 0x000fe400000006ff */
[----:B----4-:R-:W-:Y:S02]  /*10720*/  PRMT R6, R2, 0x7054, R2 ;  /* 0x0000705402067816 */ /* 0x010fe40000000002 */
[----:B---3--:R-:W-:-:S13]  /*10730*/  ISETP.GE.AND P1, PT, R96, c[0x0][0x220], PT ;  /* 0x0000880060007a0c */ /* 0x008fda0003f26270 */
[----:B------:R-:W-:-:S05]  /*10740*/  @!P1 IMAD R0, R0, 0x60, RZ ;  /* 0x0000006000009824 */ /* 0x000fca00078e02ff */
[----:B------:R1:W-:Y:S02]  /*10750*/  @!P1 STL [R1+0x1b0], R0 ;  /* 0x0001b00001009387 */ /* 0x0003e40000100800 */
[----:B-1----:R-:W-:Y:S02]  /*10760*/  IMAD R0, R4, 0x38, R5 ;  /* 0x0000003804007824 */ /* 0x002fe400078e0205 */
[----:B------:R-:W-:-:S03]  /*10770*/  IMAD.WIDE.U32 R4, R3, -0x2daee0ad, RZ ;  /* 0xd2511f5303047825 */ /* 0x000fc600078e00ff */
[----:B------:R-:W-:Y:S01]  /*10780*/  IADD3 R0, R0, 0x1, RZ ;  /* 0x0000000100007810 */ /* 0x000fe20007ffe0ff */
[----:B------:R-:W-:Y:S01]  /*10790*/  IMAD.WIDE.U32 R2, R100, -0x2daee0ad, RZ ;  /* 0xd2511f5364027825 */ /* 0x000fe200078e00ff */
[----:B------:R1:W-:Y:S04]  /*107a0*/  STL.64 [R1+0x1d8], R4 ;  /* 0x0001d80401007387 */ /* 0x0003e80000100a00 */
[----:B------:R1:W-:Y:S01]  /*107b0*/  STL.64 [R1+0x1c8], R2 ;  /* 0x0001c80201007387 */ /* 0x0003e20000100a00 */
[----:B------:R-:W-:Y:S05]  /*107c0*/  BRA `(.L_x_656) ;  /* 0x000003a000007947 */ /* 0x000fea0003800000 */
.L_x_658:
        /* <DEDUP_REMOVED lines=13> */
[----:B------:R-:W-:Y:S02]  /*108a0*/  IMAD.U32 R3, RZ, RZ, UR31 ;  /* 0x0000001fff037e24 */ /* 0x000fe4000f8e00ff */
[----:B------:R-:W-:Y:S03]  /*108b0*/  @!P1 IMAD.MOV.U32 R3, RZ, RZ, c[0x0][0x198] ;  /* 0x00006600ff039624 */ /* 0x000fe600078e00ff */
[----:B------:R-:W-:Y:S01]  /*108c0*/  IMAD.U32 R0, RZ, RZ, UR16 ;  /* 0x00000010ff007e24 */ /* 0x000fe2000f8e00ff */
[C---:B--2---:R-:W-:Y:S04]  /*108d0*/  LEA R172, P0, R2.reuse, R176, 0x7 ;  /* 0x000000b002ac7211 */ /* 0x044fe800078038ff */
[----:B---3--:R-:W-:Y:S01]  /*108e0*/  LEA.HI.X R173, R2, R205, R0, 0x7, P0 ;  /* 0x000000cd02ad7211 */ /* 0x008fe200000f3c00 */
[----:B------:R-:W-:Y:S01]  /*108f0*/  @!P1 IMAD.MOV.U32 R0, RZ, RZ, c[0x0][0x19c] ;  /* 0x00006700ff009624 */ /* 0x000fe200078e00ff */
[C---:B------:R-:W-:Y:S04]  /*10900*/  @!P1 LEA R174, P0, R172.reuse, c[0x0][0x168], 0x1 ;  /* 0x00005a00acae9a11 */ /* 0x040fe800078008ff */
[----:B------:R-:W-:Y:S02]  /*10910*/  @!P1 LEA.HI.X R175, R172, c[0x0][0x16c], R173, 0x1, P0 ;  /* 0x00005b00acaf9a11 */ /* 0x000fe400000f0cad */
[CC--:B------:R-:W-:Y:S03]  /*10920*/  @!P1 LEA R2, P0, R3.reuse, R172.reuse, 0x5 ;  /* 0x000000ac03029211 */ /* 0x0c0fe600078028ff */
[----:B------:R-:W-:Y:S01]  /*10930*/  @!PT LDS RZ, [RZ] ;  /* 0x00000000fffff984 */ /* 0x000fe20000000800 */
[----:B------:R-:W-:Y:S01]  /*10940*/  @!PT LDS RZ, [RZ] ;  /* 0x00000000fffff984 */ /* 0x000fe20000000800 */
[----:B------:R-:W-:Y:S01]  /*10950*/  @!PT LDS RZ, [RZ] ;  /* 0x00000000fffff984 */ /* 0x000fe20000000800 */
[----:B------:R2:W-:Y:S01]  /*10960*/  @!P1 LDGSTS.E.BYPASS.LTC128B.128 [R164+0x2000], [R174.64] ;  /* 0x02000000aea49fae */ /* 0x0005e2000b901d5c */
[-CC-:B------:R-:W-:Y:S02]  /*10970*/  @!P1 LEA.HI.X R3, R3, R173.reuse, R0.reuse, 0x5, P0 ;  /* 0x000000ad03039211 */ /* 0x180fe400000f2c00 */
[C---:B------:R-:W-:Y:S01]  /*10980*/  @!P1 LEA R176, P0, R2.reuse, c[0x0][0x168], 0x1 ;  /* 0x00005a0002b09a11 */ /* 0x040fe200078008ff */
[----:B------:R1:W-:Y:S03]  /*10990*/  @P1 STS.128 [R164+0x2800], RZ ;  /* 0x002800ffa4001388 */ /* 0x0003e60000000c00 */
[----:B------:R-:W-:Y:S01]  /*109a0*/  @!P1 LEA.HI.X R177, R2, c[0x0][0x16c], R3, 0x1, P0 ;  /* 0x00005b0002b19a11 */ /* 0x000fe200000f0c03 */
[----:B------:R-:W-:Y:S04]  /*109b0*/  @!P1 IMAD.MOV.U32 R3, RZ, RZ, c[0x0][0x198] ;  /* 0x00006600ff039624 */ /* 0x000fe800078e00ff */
[----:B------:R-:W-:Y:S01]  /*109c0*/  @!PT LDS RZ, [RZ] ;  /* 0x00000000fffff984 */ /* 0x000fe20000000800 */
[----:B------:R-:W-:Y:S01]  /*109d0*/  @!PT LDS RZ, [RZ] ;  /* 0x00000000fffff984 */ /* 0x000fe20000000800 */
[----:B------:R-:W-:Y:S01]  /*109e0*/  @!PT LDS RZ, [RZ] ;  /* 0x00000000fffff984 */ /* 0x000fe20000000800 */
[----:B------:R3:W-:Y:S01]  /*109f0*/  @!P1 LDGSTS.E.BYPASS.LTC128B.128 [R164+0x2800], [R176.64] ;  /* 0x02800000b0a49fae */ /* 0x0007e2000b901d5c */
[C---:B------:R-:W-:Y:S03]  /*10a00*/  @!P1 LEA R2, P0, R3.reuse, R172, 0x6 ;  /* 0x000000ac03029211 */ /* 0x040fe600078030ff */
[----:B------:R1:W-:Y:S01]  /*10a10*/  @P1 STS.128 [R164+0x3000], RZ ;  /* 0x003000ffa4001388 */ /* 0x0003e20000000c00 */
[----:B------:R-:W-:Y:S01]  /*10a20*/  @!P1 LEA.HI.X R3, R3, R173, R0, 0x6, P0 ;  /* 0x000000ad03039211 */ /* 0x000fe200000f3400 */
[----:B------:R-:W-:Y:S04]  /*10a30*/  @!P1 IMAD.MOV.U32 R0, RZ, RZ, c[0x0][0x198] ;  /* 0x00006600ff009624 */ /* 0x000fe800078e00ff */
[----:B------:R-:W-:Y:S04]  /*10a40*/  @!P1 IMAD.WIDE.U32 R172, R0, 0x60, R172 ;  /* 0x0000006000ac9825 */ /* 0x000fe800078e00ac */
[----:B------:R-:W-:Y:S01]  /*10a50*/  @!P1 IMAD.MOV.U32 R0, RZ, RZ, c[0x0][0x19c] ;  /* 0x00006700ff009624 */ /* 0x000fe200078e00ff */
[----:B--2---:R-:W-:Y:S03]  /*10a60*/  @!P1 LEA R174, P0, R2, c[0x0][0x168], 0x1 ;  /* 0x00005a0002ae9a11 */ /* 0x004fe600078008ff */
[----:B------:R-:W-:Y:S01]  /*10a70*/  @!P1 IMAD R0, R0, 0x60, RZ ;  /* 0x0000006000009824 */ /* 0x000fe200078e02ff */
[----:B------:R-:W-:Y:S03]  /*10a80*/  @!P1 LEA.HI.X R175, R2, c[0x0][0x16c], R3, 0x1, P0 ;  /* 0x00005b0002af9a11 */ /* 0x000fe600000f0c03 */
[----:B------:R-:W-:Y:S02]  /*10a90*/  @!P1 IMAD.IADD R3, R0, 0x1, R173 ;  /* 0x0000000100039824 */ /* 0x000fe400078e02ad */
[----:B------:R-:W-:Y:S01]  /*10aa0*/  @!PT LDS RZ, [RZ] ;  /* 0x00000000fffff984 */ /* 0x000fe20000000800 */
[----:B------:R-:W-:Y:S01]  /*10ab0*/  @!PT LDS RZ, [RZ] ;  /* 0x00000000fffff984 */ /* 0x000fe20000000800 */
[----:B------:R-:W-:Y:S01]  /*10ac0*/  @!PT LDS RZ, [RZ] ;  /* 0x00000000fffff984 */ /* 0x000fe20000000800 */
[----:B------:R1:W-:Y:S01]  /*10ad0*/  @!P1 LDGSTS.E.BYPASS.LTC128B.128 [R164+0x3000], [R174.64] ;  /* 0x03000000aea49fae */ /* 0x0003e2000b901d5c */
[C---:B---3--:R-:W-:Y:S03]  /*10ae0*/  @!P1 LEA R176, P0, R172.reuse, c[0x0][0x168], 0x1 ;  /* 0x00005a00acb09a11 */ /* 0x048fe600078008ff */
[----:B------:R1:W-:Y:S01]  /*10af0*/  @P1 STS.128 [R164+0x3800], RZ ;  /* 0x003800ffa4001388 */ /* 0x0003e20000000c00 */
[----:B------:R-:W-:Y:S05]  /*10b00*/  @!P1 LEA.HI.X R177, R172, c[0x0][0x16c], R3, 0x1, P0 ;  /* 0x00005b00acb19a11 */ /* 0x000fea00000f0c03 */
[----:B------:R-:W-:Y:S01]  /*10b10*/  @!PT LDS RZ, [RZ] ;  /* 0x00000000fffff984 */ /* 0x000fe20000000800 */
[----:B------:R-:W-:Y:S01]  /*10b20*/  @!PT LDS RZ, [RZ] ;  /* 0x00000000fffff984 */ /* 0x000fe20000000800 */
[----:B------:R-:W-:Y:S01]  /*10b30*/  @!PT LDS RZ, [RZ] ;  /* 0x00000000fffff984 */ /* 0x000fe20000000800 */
[----:B------:R1:W-:Y:S04]  /*10b40*/  @!P1 LDGSTS.E.BYPASS.LTC128B.128 [R164+0x3800], [R176.64] ;  /* 0x03800000b0a49fae */ /* 0x0003e8000b901d5c */
[----:B------:R-:W0:Y:S01]  /*10b50*/  LDGDEPBAR ;  /* 0x00000000000079af */ /* 0x000e220000000000 */
[----:B------:R-:W-:-:S05]  /*10b60*/  BRA `(.L_x_657) ;  /* 0x0000095000007947 */ /* 0x000fca0003800000 */
.L_x_656:
[----:B------:R-:W2:Y:S01]  /*10b70*/  LDL.64 R10, [R1+0x198] ;  /* 0x00019800010a7983 */ /* 0x000ea20000100a00 */
[----:B------:R-:W-:Y:S01]  /*10b80*/  USHF.R.S32.HI UR6, URZ, 0x1f, UR20 ;  /* 0x0000001f3f067899 */ /* 0x000fe20008011414 */
[----:B------:R-:W-:Y:S01]  /*10b90*/  IMAD.MOV.U32 R9, RZ, RZ, c[0x0][0x1a0] ;  /* 0x00006800ff097624 */ /* 0x000fe200078e00ff */
[----:B------:R-:W-:Y:S01]  /*10ba0*/  UIMAD.WIDE.U32 UR16, UR20, UR10, URZ ;  /* 0x0000000a141072a5 */ /* 0x000fe2000f8e003f */
[----:B-1----:R-:W-:Y:S01]  /*10bb0*/  IMAD.MOV.U32 R5, RZ, RZ, c[0x0][0x1a0] ;  /* 0x00006800ff057624 */ /* 0x002fe200078e00ff */
[----:B------:R-:W-:Y:S01]  /*10bc0*/  UIMAD UR6, UR6, UR10, URZ ;  /* 0x0000000a060672a4 */ /* 0x000fe2000f8e023f */
[----:B------:R-:W3:Y:S01]  /*10bd0*/  LDL R8, [R1+0x188] ;  /* 0x0001880001087983 */ /* 0x000ee20000100800 */
[----:B------:R-:W-:Y:S04]  /*10be0*/  DEPBAR.LE SB0, 0x0 ;  /* 0x000080000000791a */ /* 0x000fe80000000000 */
[----:B------:R-:W-:Y:S01]  /*10bf0*/  UIMAD UR6, UR20, UR11, UR6 ;  /* 0x0000000b140672a4 */ /* 0x000fe2000f8e0206 */
[----:B------:R-:W-:Y:S01]  /*10c00*/  IMAD.U32 R2, RZ, RZ, UR16 ;  /* 0x00000010ff027e24 */ /* 0x000fe2000f8e00ff */
[----:B------:R-:W4:Y:S01]  /*10c10*/  LDL R4, [R1+0x1b0] ;  /* 0x0001b00001047983 */ /* 0x000f220000100800 */
[----:B------:R-:W-:Y:S01]  /*10c20*/  IMAD.U32 R3, RZ, RZ, UR17 ;  /* 0x00000011ff037e24 */ /* 0x000fe2000f8e00ff */
[----:B------:R-:W-:Y:S02]  /*10c30*/  UIADD3 UR6, UR17, UR6, URZ ;  /* 0x0000000611067290 */ /* 0x000fe4000fffe03f */
[----:B------:R-:W-:Y:S02]  /*10c40*/  UISETP.GE.AND UP0, UPT, UR20, 0x1, UPT ;  /* 0x000000011400788c */ /* 0x000fe4000bf06270 */
[----:B------:R-:W-:Y:S02]  /*10c50*/  BAR.SYNC.DEFER_BLOCKING 0x0 ;  /* 0x0000000000007b1d */ /* 0x000fe40000010000 */
[----:B------:R-:W-:Y:S01]  /*10c60*/  IMAD.U32 R0, RZ, RZ, UR6 ;  /* 0x00000006ff007e24 */ /* 0x000fe2000f8e00ff */
[C---:B--2---:R-:W-:Y:S01]  /*10c70*/  LEA R6, P2, R2.reuse, R10, 0x7 ;  /* 0x0000000a02067211 */ /* 0x044fe200078438ff */
[----:B------:R-:W-:Y:S03]  /*10c80*/  IMAD.MOV.U32 R10, RZ, RZ, c[0x0][0x1a4] ;  /* 0x00006900ff0a7624 */ /* 0x000fe600078e00ff */
[----:B------:R-:W-:Y:S02]  /*10c90*/  @!P1 LEA R3, P0, R9, R6, 0x5 ;  /* 0x0000000609039211 */ /* 0x000fe400078028ff */
[----:B---3--:R-:W-:Y:S01]  /*10ca0*/  LEA.HI.X R7, R2, R8, R0, 0x7, P2 ;  /* 0x0000000802077211 */ /* 0x008fe200010f3c00 */
[----:B------:R-:W-:Y:S01]  /*10cb0*/  IMAD.MOV.U32 R8, RZ, RZ, c[0x0][0x1a4] ;  /* 0x00006900ff087624 */ /* 0x000fe200078e00ff */
[----:B------:R-:W-:Y:S02]  /*10cc0*/  @!P1 LEA R164, P2, R5, R6, 0x6 ;  /* 0x0000000605a49211 */ /* 0x000fe400078430ff */
[-C--:B------:R-:W-:Y:S02]  /*10cd0*/  @!P1 LEA.HI.X R0, R9, R7.reuse, R10, 0x5, P0 ;  /* 0x0000000709009211 */ /* 0x080fe400000f2c0a */
[----:B------:R-:W-:Y:S02]  /*10ce0*/  @!P1 LEA R10, P0, R164, c[0x0][0x170], 0x1 ;  /* 0x00005c00a40a9a11 */ /* 0x000fe400078008ff */
[C---:B------:R-:W-:Y:S02]  /*10cf0*/  @!P1 LEA.HI.X R2, R5.reuse, R7, R8, 0x6, P2 ;  /* 0x0000000705029211 */ /* 0x040fe400010f3408 */
[----:B------:R-:W-:Y:S02]  /*10d00*/  @!P1 LEA R18, P4, R6, c[0x0][0x170], 0x1 ;  /* 0x00005c0006129a11 */ /* 0x000fe400078808ff */
[----:B------:R-:W-:Y:S02]  /*10d10*/  @!P1 LEA.HI.X R11, R164, c[0x0][0x174], R2, 0x1, P0 ;  /* 0x00005d00a40b9a11 */ /* 0x000fe400000f0c02 */
[----:B------:R-:W2:Y:S01]  /*10d20*/  LDL R164, [R1+0x18c] ;  /* 0x00018c0001a47983 */ /* 0x000ea20000100800 */
[--C-:B------:R-:W-:Y:S01]  /*10d30*/  @!P1 LEA.HI.X R19, R6, c[0x0][0x174], R7.reuse, 0x1, P4 ;  /* 0x00005d0006139a11 */ /* 0x100fe200020f0c07 */
[----:B------:R-:W-:Y:S01]  /*10d40*/  @!P1 IMAD.WIDE.U32 R6, R5, 0x60, R6 ;  /* 0x0000006005069825 */ /* 0x000fe200078e0006 */
[C---:B------:R-:W-:Y:S04]  /*10d50*/  @!P1 LEA R14, P3, R3.reuse, c[0x0][0x170], 0x1 ;  /* 0x00005c00030e9a11 */ /* 0x040fe800078608ff */
[----:B------:R-:W-:Y:S01]  /*10d60*/  @!P1 LEA.HI.X R15, R3, c[0x0][0x174], R0, 0x1, P3 ;  /* 0x00005d00030f9a11 */ /* 0x000fe200018f0c00 */
[----:B----4-:R-:W-:Y:S01]  /*10d70*/  @!P1 IMAD.IADD R0, R4, 0x1, R7 ;  /* 0x0000000104009824 */ /* 0x010fe200078e0207 */
[C---:B------:R-:W-:Y:S04]  /*10d80*/  @!P1 LEA R2, P0, R6.reuse, c[0x0][0x170], 0x1 ;  /* 0x00005c0006029a11 */ /* 0x040fe800078008ff */
[----:B------:R-:W-:Y:S02]  /*10d90*/  @!P1 LEA.HI.X R3, R6, c[0x0][0x174], R0, 0x1, P0 ;  /* 0x00005d0006039a11 */ /* 0x000fe400000f0c00 */
[----:B------:R-:W3:Y:S01]  /*10da0*/  LDL.LU R0, [R1+0x200] ;  /* 0x0002000001007983 */ /* 0x000ee20000300800 */
[----:B------:R-:W-:Y:S05]  /*10db0*/  PLOP3.LUT P0, PT, PT, PT, UP0, 0x80, 0x0 ;  /* 0x000000000000781c */ /* 0x000fea0003f0f008 */
[----:B--2---:R-:W-:Y:S06]  /*10dc0*/  @P1 STS [R164+0x4000], RZ ;  /* 0x004000ffa4001388 */ /* 0x004fec0000000800 */
[----:B------:R-:W-:Y:S06]  /*10dd0*/  @P1 STS [R164+0x4004], RZ ;  /* 0x004004ffa4001388 */ /* 0x000fec0000000800 */
[----:B------:R-:W-:Y:S06]  /*10de0*/  @P1 STS.64 [R164+0x4008], RZ ;  /* 0x004008ffa4001388 */ /* 0x000fec0000000a00 */
        /* <DEDUP_REMOVED lines=20> */
[----:B------:R-:W5:Y:S06]  /*10f30*/  LDSM.16.M88.4 R176, [R221+0x2000] ;  /* 0x00200000ddb0783b */ /* 0x000f6c0000000200 */
[----:B------:R-:W4:Y:S06]  /*10f40*/  LDSM.16.M88.4 R180, [R222+0x1000] ;  /* 0x00100000deb4783b */ /* 0x000f2c0000000200 */
[----:B------:R-:W1:Y:S06]  /*10f50*/  LDSM.16.M88.4 R184, [R221+0x2400] ;  /* 0x00240000ddb8783b */ /* 0x000e6c0000000200 */
[----:B------:R-:W0:Y:S06]  /*10f60*/  LDGDEPBAR ;  /* 0x00000000000079af */ /* 0x000e2c0000000000 */
[----:B------:R-:W1:Y:S06]  /*10f70*/  LDSM.16.M88.4 R188, [R221+0x2800] ;  /* 0x00280000ddbc783b */ /* 0x000e6c0000000200 */
[----:B------:R-:W3:Y:S06]  /*10f80*/  LDSM.16.M88.4 R192, [R221+0x2c00] ;  /* 0x002c0000ddc0783b */ /* 0x000eec0000000200 */
[----:B------:R-:W3:Y:S01]  /*10f90*/  LDSM.16.M88.4 R196, [R221+0x3000] ;  /* 0x00300000ddc4783b */ /* 0x000ee20000000200 */
[-C--:B-----5:R-:W-:Y:S05]  /*10fa0*/  HMMA.16816.F32 R4, R172, R176.reuse, RZ ;  /* 0x000000b0ac04723c */ /* 0x0a0fea00000018ff */
[----:B------:R-:W-:Y:S03]  /*10fb0*/  LDSM.16.M88.4 R200, [R221+0x3800] ;  /* 0x00380000ddc8783b */ /* 0x000fe60000000200 */
[C---:B----4-:R-:W-:Y:S03]  /*10fc0*/  HMMA.16816.F32 R8, R180.reuse, R176, RZ ;  /* 0x000000b0b408723c */ /* 0x050fe600000018ff */
[----:B------:R-:W-:Y:S06]  /*10fd0*/  LDSM.16.M88.4 R204, [R221+0x3c00] ;  /* 0x003c0000ddcc783b */ /* 0x000fec0000000200 */
[----:B------:R-:W-:Y:S01]  /*10fe0*/  LDSM.16.M88.4 R208, [R213] ;  /* 0x00000000d5d0783b */ /* 0x000fe20000000200 */
[-C--:B--2---:R-:W-:Y:S08]  /*10ff0*/  HMMA.16816.F32 R12, R180, R178.reuse, RZ ;  /* 0x000000b2b40c723c */ /* 0x084ff000000018ff */
[C---:B-1----:R-:W-:Y:S01]  /*11000*/  HMMA.16816.F32 R16, R172.reuse, R178, RZ ;  /* 0x000000b2ac10723c */ /* 0x042fe200000018ff */
[----:B------:R-:W1:Y:S07]  /*11010*/  LDSM.16.M88.4 R176, [R221+0x3400] ;  /* 0x00340000ddb0783b */ /* 0x000e6e0000000200 */
[-C--:B------:R-:W-:Y:S08]  /*11020*/  HMMA.16816.F32 R20, R172, R184.reuse, RZ ;  /* 0x000000b8ac14723c */ /* 0x080ff000000018ff */
[C---:B------:R-:W-:Y:S08]  /*11030*/  HMMA.16816.F32 R24, R180.reuse, R184, RZ ;  /* 0x000000b8b418723c */ /* 0x040ff000000018ff */
[-C--:B------:R-:W-:Y:S08]  /*11040*/  HMMA.16816.F32 R28, R180, R186.reuse, RZ ;  /* 0x000000bab41c723c */ /* 0x080ff000000018ff */
[C---:B------:R-:W-:Y:S01]  /*11050*/  HMMA.16816.F32 R32, R172.reuse, R186, RZ ;  /* 0x000000baac20723c */ /* 0x040fe200000018ff */
[----:B------:R-:W-:Y:S07]  /*11060*/  LDSM.16.M88.4 R184, [R220] ;  /* 0x00000000dcb8783b */ /* 0x000fee0000000200 */
[-C--:B------:R-:W-:Y:S08]  /*11070*/  HMMA.16816.F32 R36, R172, R188.reuse, RZ ;  /* 0x000000bcac24723c */ /* 0x080ff000000018ff */
[C---:B------:R-:W-:Y:S08]  /*11080*/  HMMA.16816.F32 R40, R180.reuse, R188, RZ ;  /* 0x000000bcb428723c */ /* 0x040ff000000018ff */
[-C--:B------:R-:W-:Y:S08]  /*11090*/  HMMA.16816.F32 R44, R180, R190.reuse, RZ ;  /* 0x000000beb42c723c */ /* 0x080ff000000018ff */
[C---:B------:R-:W-:Y:S01]  /*110a0*/  HMMA.16816.F32 R48, R172.reuse, R190, RZ ;  /* 0x000000beac30723c */ /* 0x040fe200000018ff */
[----:B------:R-:W2:Y:S07]  /*110b0*/  LDSM.16.M88.4 R188, [R219] ;  /* 0x00000000dbbc783b */ /* 0x000eae0000000200 */
[-C--:B---3--:R-:W-:Y:S08]  /*110c0*/  HMMA.16816.F32 R52, R172, R192.reuse, RZ ;  /* 0x000000c0ac34723c */ /* 0x088ff000000018ff */
[C---:B------:R-:W-:Y:S08]  /*110d0*/  HMMA.16816.F32 R56, R180.reuse, R192, RZ ;  /* 0x000000c0b438723c */ /* 0x040ff000000018ff */
[-C--:B------:R-:W-:Y:S08]  /*110e0*/  HMMA.16816.F32 R60, R180, R194.reuse, RZ ;  /* 0x000000c2b43c723c */ /* 0x080ff000000018ff */
[C---:B------:R-:W-:Y:S01]  /*110f0*/  HMMA.16816.F32 R64, R172.reuse, R194, RZ ;  /* 0x000000c2ac40723c */ /* 0x040fe200000018ff */
[----:B------:R-:W3:Y:S07]  /*11100*/  LDSM.16.M88.4 R192, [R220+0x1000] ;  /* 0x00100000dcc0783b */ /* 0x000eee0000000200 */
[-C--:B------:R-:W-:Y:S08]  /*11110*/  HMMA.16816.F32 R68, R172, R196.reuse, RZ ;  /* 0x000000c4ac44723c */ /* 0x080ff000000018ff */
[C---:B------:R-:W-:Y:S08]  /*11120*/  HMMA.16816.F32 R72, R180.reuse, R196, RZ ;  /* 0x000000c4b448723c */ /* 0x040ff000000018ff */
[-C--:B------:R-:W-:Y:S08]  /*11130*/  HMMA.16816.F32 R76, R180, R198.reuse, RZ ;  /* 0x000000c6b44c723c */ /* 0x080ff000000018ff */
[C---:B------:R-:W-:Y:S01]  /*11140*/  HMMA.16816.F32 R80, R172.reuse, R198, RZ ;  /* 0x000000c6ac50723c */ /* 0x040fe200000018ff */
[----:B------:R-:W-:Y:S07]  /*11150*/  LDSM.16.M88.4 R196, [R215] ;  /* 0x00000000d7c4783b */ /* 0x000fee0000000200 */
[-C--:B-1----:R-:W-:Y:S08]  /*11160*/  HMMA.16816.F32 R84, R172, R176.reuse, RZ ;  /* 0x000000b0ac54723c */ /* 0x082ff000000018ff */
[C---:B------:R-:W-:Y:S08]  /*11170*/  HMMA.16816.F32 R88, R180.reuse, R176, RZ ;  /* 0x000000b0b458723c */ /* 0x040ff000000018ff */
[-C--:B------:R-:W-:Y:S08]  /*11180*/  HMMA.16816.F32 R92, R180, R178.reuse, RZ ;  /* 0x000000b2b45c723c */ /* 0x080ff000000018ff */
[C---:B------:R-:W-:Y:S01]  /*11190*/  HMMA.16816.F32 R96, R172.reuse, R178, RZ ;  /* 0x000000b2ac60723c */ /* 0x040fe200000018ff */
[----:B------:R-:W1:Y:S07]  /*111a0*/  LDSM.16.M88.4 R176, [R216] ;  /* 0x00000000d8b0783b */ /* 0x000e6e0000000200 */
[-C--:B------:R-:W-:Y:S08]  /*111b0*/  HMMA.16816.F32 R100, R172, R200.reuse, RZ ;  /* 0x000000c8ac64723c */ /* 0x080ff000000018ff */
[C---:B------:R-:W-:Y:S08]  /*111c0*/  HMMA.16816.F32 R104, R180.reuse, R200, RZ ;  /* 0x000000c8b468723c */ /* 0x040ff000000018ff */
[-C--:B------:R-:W-:Y:S08]  /*111d0*/  HMMA.16816.F32 R108, R180, R202.reuse, RZ ;  /* 0x000000cab46c723c */ /* 0x080ff000000018ff */
[C---:B------:R-:W-:Y:S01]  /*111e0*/  HMMA.16816.F32 R112, R172.reuse, R202, RZ ;  /* 0x000000caac70723c */ /* 0x040fe200000018ff */
[----:B------:R-:W4:Y:S07]  /*111f0*/  LDSM.16.M88.4 R200, [R214] ;  /* 0x00000000d6c8783b */ /* 0x000f2e0000000200 */
[-C--:B------:R-:W-:Y:S08]  /*11200*/  HMMA.16816.F32 R116, R172, R204.reuse, RZ ;  /* 0x000000ccac74723c */ /* 0x080ff000000018ff */
[C---:B------:R-:W-:Y:S08]  /*11210*/  HMMA.16816.F32 R120, R180.reuse, R204, RZ ;  /* 0x000000ccb478723c */ /* 0x040ff000000018ff */
[-C--:B------:R-:W-:Y:S01]  /*11220*/  HMMA.16816.F32 R124, R180, R206.reuse, RZ ;  /* 0x000000ceb47c723c */ /* 0x080fe200000018ff */
[----:B------:R-:W-:Y:S07]  /*11230*/  LDSM.16.M88.4 R180, [R171] ;  /* 0x00000000abb4783b */ /* 0x000fee0000000200 */
[----:B------:R-:W-:Y:S01]  /*11240*/  HMMA.16816.F32 R128, R172, R206, RZ ;  /* 0x000000ceac80723c */ /* 0x000fe200000018ff */
[----:B------:R-:W5:Y:S06]  /*11250*/  LDSM.16.M88.4 R172, [R212] ;  /* 0x00000000d4ac783b */ /* 0x000f6c0000000200 */
[----:B------:R-:W-:Y:S01]  /*11260*/  IMAD.MOV.U32 R206, RZ, RZ, R168 ;  /* 0x000000ffffce7224 */ /* 0x000fe200078e00a8 */
[-C--:B--2---:R-:W-:Y:S05]  /*11270*/  HMMA.16816.F32 R4, R184, R188.reuse, R4 ;  /* 0x000000bcb804723c */ /* 0x084fea0000001804 */
[----:B------:R-:W-:Y:S03]  /*11280*/  IMAD.MOV.U32 R207, RZ, RZ, R0 ;  /* 0x000000ffffcf7224 */ /* 0x000fe600078e0000 */
[C---:B---3--:R-:W-:Y:S08]  /*11290*/  HMMA.16816.F32 R8, R192.reuse, R188, R8 ;  /* 0x000000bcc008723c */ /* 0x048ff00000001808 */
[-C--:B------:R-:W-:Y:S08]  /*112a0*/  HMMA.16816.F32 R12, R192, R190.reuse, R12 ;  /* 0x000000bec00c723c */ /* 0x080ff0000000180c */
[C---:B------:R-:W-:Y:S01]  /*112b0*/  HMMA.16816.F32 R16, R184.reuse, R190, R16 ;  /* 0x000000beb810723c */ /* 0x040fe20000001810 */
[----:B------:R-:W2:Y:S01]  /*112c0*/  LDSM.16.M88.4 R188, [R170] ;  /* 0x00000000aabc783b */ /* 0x000ea20000000200 */
[----:B------:R-:W-:Y:S05]  /*112d0*/  DEPBAR.LE SB0, 0x0 ;  /* 0x000080000000791a */ /* 0x000fea0000000000 */
[----:B------:R-:W-:Y:S01]  /*112e0*/  BAR.SYNC.DEFER_BLOCKING 0x0 ;  /* 0x0000000000007b1d */ /* 0x000fe20000010000 */
        /* <DEDUP_REMOVED lines=8> */
[-C--:B----4-:R-:W-:Y:S08]  /*11370*/  HMMA.16816.F32 R52, R184, R200.reuse, R52 ;  /* 0x000000c8b834723c */ /* 0x090ff00000001834 */
[C---:B------:R-:W-:Y:S08]  /*11380*/  HMMA.16816.F32 R56, R192.reuse, R200, R56 ;  /* 0x000000c8c038723c */ /* 0x040ff00000001838 */
[-C--:B------:R-:W-:Y:S08]  /*11390*/  HMMA.16816.F32 R60, R192, R202.reuse, R60 ;  /* 0x000000cac03c723c */ /* 0x080ff0000000183c */
[C---:B------:R-:W-:Y:S08]  /*113a0*/  HMMA.16816.F32 R64, R184.reuse, R202, R64 ;  /* 0x000000cab840723c */ /* 0x040ff00000001840 */
[-C--:B------:R-:W-:Y:S08]  /*113b0*/  HMMA.16816.F32 R68, R184, R208.reuse, R68 ;  /* 0x000000d0b844723c */ /* 0x080ff00000001844 */
[C---:B------:R-:W-:Y:S08]  /*113c0*/  HMMA.16816.F32 R72, R192.reuse, R208, R72 ;  /* 0x000000d0c048723c */ /* 0x040ff00000001848 */
[-C--:B------:R-:W-:Y:S08]  /*113d0*/  HMMA.16816.F32 R76, R192, R210.reuse, R76 ;  /* 0x000000d2c04c723c */ /* 0x080ff0000000184c */
[C---:B------:R-:W-:Y:S08]  /*113e0*/  HMMA.16816.F32 R80, R184.reuse, R210, R80 ;  /* 0x000000d2b850723c */ /* 0x040ff00000001850 */
[-C--:B-----5:R-:W-:Y:S08]  /*113f0*/  HMMA.16816.F32 R84, R184, R172.reuse, R84 ;  /* 0x000000acb854723c */ /* 0x0a0ff00000001854 */
        /* <DEDUP_REMOVED lines=12> */
.L_x_657:
[----:B------:R-:W2:Y:S01]  /*114c0*/  LDL R0, [R1+0x1b4] ;  /* 0x0001b40001007983 */ /* 0x000ea20000100800 */
[----:B-1----:R-:W-:Y:S01]  /*114d0*/  IMAD.U32 R164, RZ, RZ, UR20 ;  /* 0x00000014ffa47e24 */ /* 0x002fe2000f8e00ff */
[----:B------:R-:W-:Y:S02]  /*114e0*/  USHF.L.U32 UR27, UR20, 0x2, URZ ;  /* 0x00000002141b7899 */ /* 0x000fe4000800063f */
[----:B------:R-:W-:Y:S01]  /*114f0*/  STL.64 [R1+0x220], R220 ;  /* 0x000220dc01007387 */ /* 0x000fe20000100a00 */
[----:B------:R-:W-:Y:S02]  /*11500*/  UIADD3 UR17, UR19, -0x4498517b, URZ ;  /* 0xbb67ae8513117890 */ /* 0x000fe4000fffe03f */
[----:B------:R-:W-:Y:S02]  /*11510*/  UIADD3 UR7, UR18, -0x61c88647, URZ ;  /* 0x9e3779b912077890 */ /* 0x000fe4000fffe03f */
[----:B------:R-:W-:Y:S01]  /*11520*/  UIADD3 UR16, UR18, -0x4ab325aa, URZ ;  /* 0xb54cda5612107890 */ /* 0x000fe2000fffe03f */
[----:B------:R1:W-:Y:S01]  /*11530*/  STL [R1+0x218], R214 ;  /* 0x000218d601007387 */ /* 0x0003e20000100800 */
[----:B------:R-:W-:Y:S03]  /*11540*/  UIADD3 UR6, UR19, 0x646e171e, URZ ;  /* 0x646e171e13067890 */ /* 0x000fe6000fffe03f */
[----:B-1----:R-:W3:Y:S04]  /*11550*/  LDL.LU R214, [R1+0x1c0] ;  /* 0x0001c00001d67983 */ /* 0x002ee80000300800 */
[----:B------:R1:W-:Y:S06]  /*11560*/  STL.64 [R1+0x210], R212 ;  /* 0x000210d401007387 */ /* 0x0003ec0000100a00 */
[----:B------:R4:W-:Y:S06]  /*11570*/  STL.64 [R1+0x208], R170 ;  /* 0x000208aa01007387 */ /* 0x0009ec0000100a00 */
[----:B-1----:R-:W2:Y:S06]  /*11580*/  LDL.64 R212, [R1+0x1e0] ;  /* 0x0001e00001d47983 */ /* 0x002eac0000100a00 */
[----:B----4-:R-:W4:Y:S01]  /*11590*/  LDL.64 R170, [R1+0x1d8] ;  /* 0x0001d80001aa7983 */ /* 0x010f220000100a00 */
[----:B---3--:R-:W-:Y:S01]  /*115a0*/  LOP3.LUT R214, R214, 0xfffffff7, RZ, 0xc0, !PT ;  /* 0xfffffff7d6d67812 */ /* 0x008fe200078ec0ff */
[----:B--2---:R-:W-:Y:S03]  /*115b0*/  IMAD R164, R164, -0x80, R0 ;  /* 0xffffff80a4a47824 */ /* 0x004fe600078e0200 */
[----:B------:R-:W-:Y:S02]  /*115c0*/  @P1 LOP3.LUT R214, R214, 0x8, RZ, 0xfc, !PT ;  /* 0x00000008d6d61812 */ /* 0x000fe400078efcff */
[C---:B------:R-:W-:Y:S02]  /*115d0*/  IADD3 R3, R164.reuse, -0x40, RZ ;  /* 0xffffffc0a4037810 */ /* 0x040fe40007ffe0ff */
[----:B------:R-:W-:Y:S02]  /*115e0*/  IADD3 R168, R164, -0x41, RZ ;  /* 0xffffffbfa4a87810 */ /* 0x000fe40007ffe0ff */
[----:B------:R-:W-:Y:S02]  /*115f0*/  ISETP.GE.AND P2, PT, R3, RZ, PT ;  /* 0x000000ff0300720c */ /* 0x000fe40003f46270 */
[----:B------:R-:W-:Y:S02]  /*11600*/  ISETP.GE.AND P0, PT, R168, RZ, PT ;  /* 0x000000ffa800720c */ /* 0x000fe40003f06270 */
[C---:B------:R-:W-:Y:S02]  /*11610*/  IADD3 R0, R164.reuse, -0x49, RZ ;  /* 0xffffffb7a4007810 */ /* 0x040fe40007ffe0ff */
[C---:B------:R-:W-:Y:S02]  /*11620*/  IADD3 R175, R164.reuse, -0x48, RZ ;  /* 0xffffffb8a4af7810 */ /* 0x040fe40007ffe0ff */
[C---:B------:R-:W-:Y:S02]  /*11630*/  IADD3 R173, R164.reuse, -0x50, RZ ;  /* 0xffffffb0a4ad7810 */ /* 0x040fe40007ffe0ff */
[C---:B------:R-:W-:Y:S02]  /*11640*/  IADD3 R2, R164.reuse, -0x51, RZ ;  /* 0xffffffafa4027810 */ /* 0x040fe40007ffe0ff */
[C---:B------:R-:W-:Y:S02]  /*11650*/  IADD3 R172, R164.reuse, 0x40, RZ ;  /* 0x00000040a4ac7810 */ /* 0x040fe40007ffe0ff */
[C---:B------:R-:W-:Y:S02]  /*11660*/  @!P2 IADD3 R3, -R164.reuse, 0x40, RZ ;  /* 0x00000040a403a810 */ /* 0x040fe40007ffe1ff */
[----:B------:R-:W-:Y:S02]  /*11670*/  @!P0 IADD3 R168, -R164, 0x41, RZ ;  /* 0x00000041a4a88810 */ /* 0x000fe40007ffe1ff */
[----:B------:R-:W-:Y:S02]  /*11680*/  ISETP.GE.AND P0, PT, R0, RZ, PT ;  /* 0x000000ff0000720c */ /* 0x000fe40003f06270 */
[----:B------:R-:W-:Y:S01]  /*11690*/  ISETP.GE.AND P2, PT, R175, RZ, PT ;  /* 0x000000ffaf00720c */ /* 0x000fe20003f46270 */
[----:B------:R-:W1:Y:S01]  /*116a0*/  I2F R3, R3 ;  /* 0x0000000300037306 */ /* 0x000e620000201400 */
[----:B------:R-:W-:Y:S02]  /*116b0*/  IADD3 R174, R164, -0x39, RZ ;  /* 0xffffffc7a4ae7810 */ /* 0x000fe40007ffe0ff */
[----:B------:R-:W-:Y:S07]  /*116c0*/  LOP3.LUT R214, R214, 0xfffff7ff, RZ, 0xc0, !PT ;  /* 0xfffff7ffd6d67812 */ /* 0x000fee00078ec0ff */
[C---:B------:R-:W-:Y:S01]  /*116d0*/  @!P0 IADD3 R0, -R164.reuse, 0x49, RZ ;  /* 0x00000049a4008810 */ /* 0x040fe20007ffe1ff */
[----:B------:R-:W2:Y:S01]  /*116e0*/  I2F R168, R168 ;  /* 0x000000a800a87306 */ /* 0x000ea20000201400 */
[----:B------:R-:W-:Y:S02]  /*116f0*/  ISETP.GE.AND P0, PT, R173, RZ, PT ;  /* 0x000000ffad00720c */ /* 0x000fe40003f06270 */
[----:B------:R-:W-:Y:S02]  /*11700*/  @!P2 IADD3 R175, -R164, 0x48, RZ ;  /* 0x00000048a4afa810 */ /* 0x000fe40007ffe1ff */
[----:B------:R-:W-:Y:S05]  /*11710*/  ISETP.GE.AND P2, PT, R2, RZ, PT ;  /* 0x000000ff0200720c */ /* 0x000fea0003f46270 */
[----:B------:R-:W3:Y:S01]  /*11720*/  I2F R0, R0 ;  /* 0x0000000000007306 */ /* 0x000ee20000201400 */
[C---:B-1----:R-:W-:Y:S03]  /*11730*/  FFMA.FTZ R68, R3.reuse, -UR4, R68 ;  /* 0x8000000403447c23 */ /* 0x042fe60008010044 */
[C---:B------:R-:W-:Y:S01]  /*11740*/  @!P0 IADD3 R173, -R164.reuse, 0x50, RZ ;  /* 0x00000050a4ad8810 */ /* 0x040fe20007ffe1ff */
[----:B------:R-:W-:Y:S01]  /*11750*/  FFMA.FTZ R82, R3, -UR4, R82 ;  /* 0x8000000403527c23 */ /* 0x000fe20008010052 */
[C---:B------:R-:W-:Y:S02]  /*11760*/  IADD3 R3, R164.reuse, -0x78, RZ ;  /* 0xffffff88a4037810 */ /* 0x040fe40007ffe0ff */
[----:B------:R-:W-:Y:S02]  /*11770*/  @!P2 IADD3 R2, -R164, 0x51, RZ ;  /* 0x00000051a402a810 */ /* 0x000fe40007ffe1ff */
[----:B------:R-:W-:Y:S01]  /*11780*/  ISETP.GE.AND P0, PT, R3, RZ, PT ;  /* 0x000000ff0300720c */ /* 0x000fe20003f06270 */
[----:B------:R-:W1:Y:S01]  /*11790*/  I2F R175, R175 ;  /* 0x000000af00af7306 */ /* 0x000e620000201400 */
[C---:B--2---:R-:W-:Y:S02]  /*117a0*/  FFMA.FTZ R83, R168.reuse, -UR4, R83 ;  /* 0x80000004a8537c23 */ /* 0x044fe40008010053 */
[----:B------:R-:W-:Y:S01]  /*117b0*/  FFMA.FTZ R69, R168, -UR4, R69 ;  /* 0x80000004a8457c23 */ /* 0x000fe20008010045 */
[C---:B------:R-:W-:Y:S06]  /*117c0*/  IADD3 R168, R164.reuse, -0x59, RZ ;  /* 0xffffffa7a4a87810 */ /* 0x040fec0007ffe0ff */
[----:B------:R-:W2:Y:S02]  /*117d0*/  I2F R173, R173 ;  /* 0x000000ad00ad7306 */ /* 0x000ea40000201400 */
[----:B------:R-:W-:Y:S01]  /*117e0*/  @!P0 IADD3 R3, -R164, 0x78, RZ ;  /* 0x00000078a4038810 */ /* 0x000fe20007ffe1ff */
[C---:B---3--:R-:W-:Y:S02]  /*117f0*/  FFMA.FTZ R81, R0.reuse, -UR4, R81 ;  /* 0x8000000400517c23 */ /* 0x048fe40008010051 */
[----:B------:R-:W-:Y:S01]  /*11800*/  FFMA.FTZ R87, R0, -UR4, R87 ;  /* 0x8000000400577c23 */ /* 0x000fe20008010057 */
[----:B------:R-:W-:Y:S04]  /*11810*/  IADD3 R0, R164, -0x79, RZ ;  /* 0xffffff87a4007810 */ /* 0x000fe80007ffe0ff */
[----:B------:R-:W-:Y:S01]  /*11820*/  ISETP.GE.AND P0, PT, R0, RZ, PT ;  /* 0x000000ff0000720c */ /* 0x000fe20003f06270 */
[----:B------:R-:W3:Y:S01]  /*11830*/  I2F R3, R3 ;  /* 0x0000000300037306 */ /* 0x000ee20000201400 */
[C---:B-1----:R-:W-:Y:S02]  /*11840*/  FFMA.FTZ R80, R175.reuse, -UR4, R80 ;  /* 0x80000004af507c23 */ /* 0x042fe40008010050 */
[----:B------:R-:W-:Y:S01]  /*11850*/  FFMA.FTZ R86, R175, -UR4, R86 ;  /* 0x80000004af567c23 */ /* 0x000fe20008010056 */
[C---:B------:R-:W-:Y:S04]  /*11860*/  IADD3 R175, R164.reuse, -0x58, RZ ;  /* 0xffffffa8a4af7810 */ /* 0x040fe80007ffe0ff */
[----:B------:R-:W-:Y:S02]  /*11870*/  ISETP.GE.AND P2, PT, R175, RZ, PT ;  /* 0x000000ffaf00720c */ /* 0x000fe40003f46270 */
[----:B------:R-:W1:Y:S02]  /*11880*/  I2F R2, R2 ;  /* 0x0000000200027306 */ /* 0x000e640000201400 */
[----:B------:R-:W-:Y:S01]  /*11890*/  @!P0 IADD3 R0, -R164, 0x79, RZ ;  /* 0x00000079a4008810 */ /* 0x000fe20007ffe1ff */
[C---:B--2---:R-:W-:Y:S01]  /*118a0*/  FFMA.FTZ R98, R173.reuse, -UR4, R98 ;  /* 0x80000004ad627c23 */ /* 0x044fe20008010062 */
[----:B------:R-:W-:Y:S01]  /*118b0*/  ISETP.GE.AND P0, PT, R168, RZ, PT ;  /* 0x000000ffa800720c */ /* 0x000fe20003f06270 */
[----:B------:R-:W-:Y:S01]  /*118c0*/  FFMA.FTZ R84, R173, -UR4, R84 ;  /* 0x80000004ad547c23 */ /* 0x000fe20008010054 */
[----:B------:R-:W-:Y:S04]  /*118d0*/  IABS R173, R164 ;  /* 0x000000a400ad7213 */ /* 0x000fe80000000000 */
[----:B------:R-:W2:Y:S01]  /*118e0*/  I2F R0, R0 ;  /* 0x0000000000007306 */ /* 0x000ea20000201400 */
[C---:B------:R-:W-:Y:S01]  /*118f0*/  @!P2 IADD3 R175, -R164.reuse, 0x58, RZ ;  /* 0x00000058a4afa810 */ /* 0x040fe20007ffe1ff */
[----:B---3--:R-:W-:Y:S01]  /*11900*/  FFMA.FTZ R128, R3, -UR4, R128 ;  /* 0x8000000403807c23 */ /* 0x008fe20008010080 */
[C---:B------:R-:W-:Y:S04]  /*11910*/  IADD3 R3, R164.reuse, -0x60, RZ ;  /* 0xffffffa0a4037810 */ /* 0x040fe80007ffe0ff */
[----:B------:R-:W-:Y:S02]  /*11920*/  @!P0 IADD3 R168, -R164, 0x59, RZ ;  /* 0x00000059a4a88810 */ /* 0x000fe40007ffe1ff */
[----:B------:R-:W-:Y:S01]  /*11930*/  ISETP.GE.AND P2, PT, R3, RZ, PT ;  /* 0x000000ff0300720c */ /* 0x000fe20003f46270 */
[----:B------:R-:W3:Y:S01]  /*11940*/  I2F R173, R173 ;  /* 0x000000ad00ad7306 */ /* 0x000ee20000201400 */
[C---:B-1----:R-:W-:Y:S02]  /*11950*/  FFMA.FTZ R85, R2.reuse, -UR4, R85 ;  /* 0x8000000402557c23 */ /* 0x042fe40008010055 */
[----:B------:R-:W-:Y:S01]  /*11960*/  FFMA.FTZ R99, R2, -UR4, R99 ;  /* 0x8000000402637c23 */ /* 0x000fe20008010063 */
[----:B------:R-:W-:Y:S06]  /*11970*/  IADD3 R2, R164, 0x47, RZ ;  /* 0x00000047a4027810 */ /* 0x000fec0007ffe0ff */
[----:B------:R-:W1:Y:S01]  /*11980*/  I2F R168, R168 ;  /* 0x000000a800a87306 */ /* 0x000e620000201400 */
[----:B------:R-:W-:Y:S02]  /*11990*/  ISETP.GE.AND P0, PT, R2, RZ, PT ;  /* 0x000000ff0200720c */ /* 0x000fe40003f06270 */
[----:B------:R-:W-:Y:S01]  /*119a0*/  @!P2 IADD3 R3, -R164, 0x60, RZ ;  /* 0x00000060a403a810 */ /* 0x000fe20007ffe1ff */
[----:B--2---:R-:W-:Y:S01]  /*119b0*/  FFMA.FTZ R129, R0, -UR4, R129 ;  /* 0x8000000400817c23 */ /* 0x004fe20008010081 */
[----:B------:R-:W-:Y:S04]  /*119c0*/  IADD3 R0, R164, -0x61, RZ ;  /* 0xffffff9fa4007810 */ /* 0x000fe80007ffe0ff */
[----:B------:R-:W-:Y:S01]  /*119d0*/  ISETP.GE.AND P2, PT, R0, RZ, PT ;  /* 0x000000ff0000720c */ /* 0x000fe20003f46270 */
[----:B------:R-:W2:Y:S04]  /*119e0*/  I2F R3, R3 ;  /* 0x0000000300037306 */ /* 0x000ea80000201400 */
[----:B------:R-:W-:Y:S01]  /*119f0*/  @!P0 IADD3 R2, -R164, -0x47, RZ ;  /* 0xffffffb9a4028810 */ /* 0x000fe20007ffe1ff */
[C---:B---3--:R-:W-:Y:S01]  /*11a00*/  FFMA.FTZ R18, R173.reuse, -UR4, R18 ;  /* 0x80000004ad127c23 */ /* 0x048fe20008010012 */
[----:B------:R-:W-:Y:S01]  /*11a10*/  ISETP.GE.AND P0, PT, R172, RZ, PT ;  /* 0x000000ffac00720c */ /* 0x000fe20003f06270 */
[C---:B------:R-:W-:Y:S02]  /*11a20*/  FFMA.FTZ R72, R173.reuse, -UR4, R72 ;  /* 0x80000004ad487c23 */ /* 0x040fe40008010048 */
[C---:B------:R-:W-:Y:S01]  /*11a30*/  FFMA.FTZ R4, R173.reuse, -UR4, R4 ;  /* 0x80000004ad047c23 */ /* 0x040fe20008010004 */
[----:B------:R-:W3:Y:S01]  /*11a40*/  I2F R2, R2 ;  /* 0x0000000200027306 */ /* 0x000ee20000201400 */
[----:B------:R-:W-:Y:S01]  /*11a50*/  FFMA.FTZ R78, R173, -UR4, R78 ;  /* 0x80000004ad4e7c23 */ /* 0x000fe2000801004e */
[C---:B------:R-:W-:Y:S02]  /*11a60*/  IADD3 R173, R164.reuse, -0x68, RZ ;  /* 0xffffff98a4ad7810 */ /* 0x040fe40007ffe0ff */
[----:B------:R-:W-:Y:S01]  /*11a70*/  @!P2 IADD3 R0, -R164, 0x61, RZ ;  /* 0x00000061a400a810 */ /* 0x000fe20007ffe1ff */
[C---:B-1----:R-:W-:Y:S01]  /*11a80*/  FFMA.FTZ R97, R168.reuse, -UR4, R97 ;  /* 0x80000004a8617c23 */ /* 0x042fe20008010061 */
[----:B------:R-:W-:Y:S01]  /*11a90*/  ISETP.GE.AND P2, PT, R173, RZ, PT ;  /* 0x000000ffad00720c */ /* 0x000fe20003f46270 */
[----:B------:R-:W-:Y:S01]  /*11aa0*/  FFMA.FTZ R103, R168, -UR4, R103 ;  /* 0x80000004a8677c23 */ /* 0x000fe20008010067 */
[C---:B------:R-:W-:Y:S02]  /*11ab0*/  IADD3 R168, R164.reuse, 0x3f, RZ ;  /* 0x0000003fa4a87810 */ /* 0x040fe40007ffe0ff */
[----:B------:R-:W-:Y:S01]  /*11ac0*/  @!P0 IADD3 R172, -R164, -0x40, RZ ;  /* 0xffffffc0a4ac8810 */ /* 0x000fe20007ffe1ff */
[----:B------:R-:W1:Y:S01]  /*11ad0*/  I2F R175, R175 ;  /* 0x000000af00af7306 */ /* 0x000e620000201400 */
[----:B------:R-:W-:Y:S01]  /*11ae0*/  ISETP.GE.AND P0, PT, R168, RZ, PT ;  /* 0x000000ffa800720c */ /* 0x000fe20003f06270 */
[C---:B--2---:R-:W-:Y:S02]  /*11af0*/  FFMA.FTZ R100, R3.reuse, -UR4, R100 ;  /* 0x8000000403647c23 */ /* 0x044fe40008010064 */
[----:B------:R-:W-:Y:S04]  /*11b00*/  FFMA.FTZ R114, R3, -UR4, R114 ;  /* 0x8000000403727c23 */ /* 0x000fe80008010072 */
[----:B------:R-:W-:Y:S02]  /*11b10*/  @!P2 IADD3 R173, -R164, 0x68, RZ ;  /* 0x00000068a4ada810 */ /* 0x000fe40007ffe1ff */
[----:B------:R-:W2:Y:S01]  /*11b20*/  I2F R3, R172 ;  /* 0x000000ac00037306 */ /* 0x000ea20000201400 */
[----:B---3--:R-:W-:Y:S01]  /*11b30*/  FFMA.FTZ R11, R2, -UR4, R11 ;  /* 0x80000004020b7c23 */ /* 0x008fe2000801000b */
[C---:B------:R-:W-:Y:S02]  /*11b40*/  IADD3 R2, R164.reuse, -0x69, RZ ;  /* 0xffffff97a4027810 */ /* 0x040fe40007ffe0ff */
[----:B------:R-:W-:Y:S02]  /*11b50*/  @!P0 IADD3 R168, -R164, -0x3f, RZ ;  /* 0xffffffc1a4a88810 */ /* 0x000fe40007ffe1ff */
[----:B------:R-:W-:Y:S04]  /*11b60*/  ISETP.GE.AND P2, PT, R2, RZ, PT ;  /* 0x000000ff0200720c */ /* 0x000fe80003f46270 */
[----:B------:R-:W3:Y:S01]  /*11b70*/  I2F R0, R0 ;  /* 0x0000000000007306 */ /* 0x000ee20000201400 */
[C---:B-1----:R-:W-:Y:S02]  /*11b80*/  FFMA.FTZ R96, R175.reuse, -UR4, R96 ;  /* 0x80000004af607c23 */ /* 0x042fe40008010060 */
[----:B------:R-:W-:Y:S01]  /*11b90*/  FFMA.FTZ R102, R175, -UR4, R102 ;  /* 0x80000004af667c23 */ /* 0x000fe20008010066 */
[C---:B------:R-:W-:Y:S06]  /*11ba0*/  IADD3 R175, R164.reuse, 0x38, RZ ;  /* 0x00000038a4af7810 */ /* 0x040fec0007ffe0ff */
[----:B------:R-:W1:Y:S01]  /*11bb0*/  I2F R168, R168 ;  /* 0x000000a800a87306 */ /* 0x000e620000201400 */
[----:B------:R-:W-:Y:S02]  /*11bc0*/  ISETP.GE.AND P0, PT, R175, RZ, PT ;  /* 0x000000ffaf00720c */ /* 0x000fe40003f06270 */
[C---:B------:R-:W-:Y:S01]  /*11bd0*/  @!P2 IADD3 R2, -R164.reuse, 0x69, RZ ;  /* 0x00000069a402a810 */ /* 0x040fe20007ffe1ff */
[C---:B--2---:R-:W-:Y:S01]  /*11be0*/  FFMA.FTZ R14, R3.reuse, -UR4, R14 ;  /* 0x80000004030e7c23 */ /* 0x044fe2000801000e */
[C---:B------:R-:W-:Y:S01]  /*11bf0*/  IADD3 R172, R164.reuse, -0x1, RZ ;  /* 0xffffffffa4ac7810 */ /* 0x040fe20007ffe0ff */
[----:B------:R-:W-:Y:S01]  /*11c00*/  FFMA.FTZ R8, R3, -UR4, R8 ;  /* 0x8000000403087c23 */ /* 0x000fe20008010008 */
[C---:B------:R-:W-:Y:S03]  /*11c10*/  IADD3 R3, R164.reuse, -0x70, RZ ;  /* 0xffffff90a4037810 */ /* 0x040fe60007ffe0ff */
[----:B------:R-:W2:Y:S01]  /*11c20*/  I2F R173, R173 ;  /* 0x000000ad00ad7306 */ /* 0x000ea20000201400 */
[----:B------:R-:W-:Y:S03]  /*11c30*/  ISETP.GE.AND P2, PT, R3, RZ, PT ;  /* 0x000000ff0300720c */ /* 0x000fe60003f46270 */
[----:B------:R-:W-:Y:S01]  /*11c40*/  @!P0 IADD3 R175, -R164, -0x38, RZ ;  /* 0xffffffc8a4af8810 */ /* 0x000fe20007ffe1ff */
[C---:B---3--:R-:W-:Y:S02]  /*11c50*/  FFMA.FTZ R115, R0.reuse, -UR4, R115 ;  /* 0x8000000400737c23 */ /* 0x048fe40008010073 */
[----:B------:R-:W-:Y:S01]  /*11c60*/  FFMA.FTZ R101, R0, -UR4, R101 ;  /* 0x8000000400657c23 */ /* 0x000fe20008010065 */
[----:B------:R-:W-:Y:S02]  /*11c70*/  IADD3 R0, R164, 0x37, RZ ;  /* 0x00000037a4007810 */ /* 0x000fe40007ffe0ff */
[----:B------:R-:W3:Y:S02]  /*11c80*/  I2F R2, R2 ;  /* 0x0000000200027306 */ /* 0x000ee40000201400 */
[----:B------:R-:W-:Y:S02]  /*11c90*/  ISETP.GE.AND P0, PT, R0, RZ, PT ;  /* 0x000000ff0000720c */ /* 0x000fe40003f06270 */
[----:B------:R-:W-:Y:S01]  /*11ca0*/  @!P2 IADD3 R3, -R164, 0x70, RZ ;  /* 0x00000070a403a810 */ /* 0x000fe20007ffe1ff */
[C---:B-1----:R-:W-:Y:S02]  /*11cb0*/  FFMA.FTZ R9, R168.reuse, -UR4, R9 ;  /* 0x80000004a8097c23 */ /* 0x042fe40008010009 */
[----:B------:R-:W-:Y:S01]  /*11cc0*/  FFMA.FTZ R15, R168, -UR4, R15 ;  /* 0x80000004a80f7c23 */ /* 0x000fe2000801000f */
[----:B------:R-:W-:Y:S02]  /*11cd0*/  IADD3 R168, R164, -0x71, RZ ;  /* 0xffffff8fa4a87810 */ /* 0x000fe40007ffe0ff */
[----:B------:R-:W1:Y:S02]  /*11ce0*/  I2F R3, R3 ;  /* 0x0000000300037306 */ /* 0x000e640000201400 */
[----:B------:R-:W-:Y:S01]  /*11cf0*/  ISETP.GE.AND P2, PT, R168, RZ, PT ;  /* 0x000000ffa800720c */ /* 0x000fe20003f46270 */
[C---:B--2---:R-:W-:Y:S02]  /*11d00*/  FFMA.FTZ R112, R173.reuse, -UR4, R112 ;  /* 0x80000004ad707c23 */ /* 0x044fe40008010070 */
[C---:B------:R-:W-:Y:S01]  /*11d10*/  @!P0 IADD3 R0, -R164.reuse, -0x37, RZ ;  /* 0xffffffc9a4008810 */ /* 0x040fe20007ffe1ff */
[----:B------:R-:W-:Y:S01]  /*11d20*/  FFMA.FTZ R118, R173, -UR4, R118 ;  /* 0x80000004ad767c23 */ /* 0x000fe20008010076 */
[----:B------:R-:W-:Y:S03]  /*11d30*/  IADD3 R173, R164, 0x30, RZ ;  /* 0x00000030a4ad7810 */ /* 0x000fe60007ffe0ff */
[----:B------:R-:W2:Y:S01]  /*11d40*/  I2F R175, R175 ;  /* 0x000000af00af7306 */ /* 0x000ea20000201400 */
[----:B------:R-:W-:Y:S01]  /*11d50*/  ISETP.GE.AND P0, PT, R173, RZ, PT ;  /* 0x000000ffad00720c */ /* 0x000fe20003f06270 */
[----:B---3--:R-:W-:Y:S03]  /*11d60*/  FFMA.FTZ R113, R2, -UR4, R113 ;  /* 0x8000000402717c23 */ /* 0x008fe60008010071 */
[----:B------:R-:W-:Y:S01]  /*11d70*/  @!P2 IADD3 R168, -R164, 0x71, RZ ;  /* 0x00000071a4a8a810 */ /* 0x000fe20007ffe1ff */
[----:B------:R-:W-:Y:S01]  /*11d80*/  FFMA.FTZ R119, R2, -UR4, R119 ;  /* 0x8000000402777c23 */ /* 0x000fe20008010077 */
[----:B------:R-:W-:Y:S03]  /*11d90*/  IADD3 R2, R164, 0x2f, RZ ;  /* 0x0000002fa4027810 */ /* 0x000fe60007ffe0ff */
[----:B------:R-:W3:Y:S01]  /*11da0*/  I2F R0, R0 ;  /* 0x0000000000007306 */ /* 0x000ee20000201400 */
[----:B------:R-:W-:Y:S03]  /*11db0*/  ISETP.GE.AND P2, PT, R2, RZ, PT ;  /* 0x000000ff0200720c */ /* 0x000fe60003f46270 */
[C---:B------:R-:W-:Y:S01]  /*11dc0*/  @!P0 IADD3 R173, -R164.reuse, -0x30, RZ ;  /* 0xffffffd0a4ad8810 */ /* 0x040fe20007ffe1ff */
[C---:B-1----:R-:W-:Y:S02]  /*11dd0*/  FFMA.FTZ R116, R3.reuse, -UR4, R116 ;  /* 0x8000000403747c23 */ /* 0x042fe40008010074 */
[----:B------:R-:W-:Y:S01]  /*11de0*/  FFMA.FTZ R130, R3, -UR4, R130 ;  /* 0x8000000403827c23 */ /* 0x000fe20008010082 */
[C---:B------:R-:W-:Y:S02]  /*11df0*/  IADD3 R3, R164.reuse, 0x28, RZ ;  /* 0x00000028a4037810 */ /* 0x040fe40007ffe0ff */
[----:B------:R-:W1:Y:S02]  /*11e00*/  I2F R173, R173 ;  /* 0x000000ad00ad7306 */ /* 0x000e640000201400 */
[----:B------:R-:W-:Y:S02]  /*11e10*/  ISETP.GE.AND P0, PT, R3, RZ, PT ;  /* 0x000000ff0300720c */ /* 0x000fe40003f06270 */
[C---:B------:R-:W-:Y:S01]  /*11e20*/  @!P2 IADD3 R2, -R164.reuse, -0x2f, RZ ;  /* 0xffffffd1a402a810 */ /* 0x040fe20007ffe1ff */
[C---:B--2---:R-:W-:Y:S02]  /*11e30*/  FFMA.FTZ R12, R175.reuse, -UR4, R12 ;  /* 0x80000004af0c7c23 */ /* 0x044fe4000801000c */
[----:B------:R-:W-:Y:S01]  /*11e40*/  FFMA.FTZ R26, R175, -UR4, R26 ;  /* 0x80000004af1a7c23 */ /* 0x000fe2000801001a */
[----:B------:R-:W-:Y:S02]  /*11e50*/  IADD3 R175, R164, 0x20, RZ ;  /* 0x00000020a4af7810 */ /* 0x000fe40007ffe0ff */
[----:B------:R-:W2:Y:S01]  /*11e60*/  I2F R2, R2 ;  /* 0x0000000200027306 */ /* 0x000ea20000201400 */
[----:B---3--:R-:W-:Y:S04]  /*11e70*/  FFMA.FTZ R13, R0, -UR4, R13 ;  /* 0x80000004000d7c23 */ /* 0x008fe8000801000d */
[----:B------:R-:W-:Y:S01]  /*11e80*/  @!P0 IADD3 R3, -R164, -0x28, RZ ;  /* 0xffffffd8a4038810 */ /* 0x000fe20007ffe1ff */
[----:B------:R-:W-:Y:S01]  /*11e90*/  FFMA.FTZ R27, R0, -UR4, R27 ;  /* 0x80000004001b7c23 */ /* 0x000fe2000801001b */
[----:B------:R-:W-:Y:S02]  /*11ea0*/  IADD3 R0, R164, 0x27, RZ ;  /* 0x00000027a4007810 */ /* 0x000fe40007ffe0ff */
[----:B------:R-:W-:Y:S01]  /*11eb0*/  ISETP.GE.AND P0, PT, R175, RZ, PT ;  /* 0x000000ffaf00720c */ /* 0x000fe20003f06270 */
[----:B------:R-:W3:Y:S01]  /*11ec0*/  I2F R168, R168 ;  /* 0x000000a800a87306 */ /* 0x000ee20000201400 */
[----:B------:R-:W-:Y:S01]  /*11ed0*/  ISETP.GE.AND P2, PT, R0, RZ, PT ;  /* 0x000000ff0000720c */ /* 0x000fe20003f46270 */
[C---:B-1----:R-:W-:Y:S02]  /*11ee0*/  FFMA.FTZ R30, R173.reuse, -UR4, R30 ;  /* 0x80000004ad1e7c23 */ /* 0x042fe4000801001e */
[----:B------:R-:W-:Y:S01]  /*11ef0*/  FFMA.FTZ R24, R173, -UR4, R24 ;  /* 0x80000004ad187c23 */ /* 0x000fe20008010018 */
[C---:B------:R-:W-:Y:S05]  /*11f00*/  IADD3 R173, R164.reuse, -0x38, RZ ;  /* 0xffffffc8a4ad7810 */ /* 0x040fea0007ffe0ff */
[----:B------:R-:W1:Y:S02]  /*11f10*/  I2F R3, R3 ;  /* 0x0000000300037306 */ /* 0x000e640000201400 */
[C---:B------:R-:W-:Y:S02]  /*11f20*/  @!P0 IADD3 R175, -R164.reuse, -0x20, RZ ;  /* 0xffffffe0a4af8810 */ /* 0x040fe40007ffe1ff */
[----:B------:R-:W-:Y:S01]  /*11f30*/  @!P2 IADD3 R0, -R164, -0x27, RZ ;  /* 0xffffffd9a400a810 */ /* 0x000fe20007ffe1ff */
[C---:B--2---:R-:W-:Y:S01]  /*11f40*/  FFMA.FTZ R31, R2.reuse, -UR4, R31 ;  /* 0x80000004021f7c23 */ /* 0x044fe2000801001f */
[----:B------:R-:W-:Y:S01]  /*11f50*/  ISETP.GE.AND P2, PT, R173, RZ, PT ;  /* 0x000000ffad00720c */ /* 0x000fe20003f46270 */
[----:B------:R-:W-:Y:S01]  /*11f60*/  FFMA.FTZ R25, R2, -UR4, R25 ;  /* 0x8000000402197c23 */ /* 0x000fe20008010019 */
[----:B------:R-:W-:Y:S02]  /*11f70*/  IADD3 R2, R164, 0x1f, RZ ;  /* 0x0000001fa4027810 */ /* 0x000fe40007ffe0ff */
[----:B------:R-:W2:Y:S02]  /*11f80*/  I2F R0, R0 ;  /* 0x0000000000007306 */ /* 0x000ea40000201400 */
[----:B------:R-:W-:Y:S01]  /*11f90*/  ISETP.GE.AND P0, PT, R2, RZ, PT ;  /* 0x000000ff0200720c */ /* 0x000fe20003f06270 */
[C---:B---3--:R-:W-:Y:S02]  /*11fa0*/  FFMA.FTZ R131, R168.reuse, -UR4, R131 ;  /* 0x80000004a8837c23 */ /* 0x048fe40008010083 */
[----:B------:R-:W-:Y:S01]  /*11fb0*/  FFMA.FTZ R117, R168, -UR4, R117 ;  /* 0x80000004a8757c23 */ /* 0x000fe20008010075 */
[C---:B------:R-:W-:Y:S03]  /*11fc0*/  IADD3 R168, R164.reuse, 0x7, RZ ;  /* 0x00000007a4a87810 */ /* 0x040fe60007ffe0ff */
[----:B------:R-:W-:Y:S01]  /*11fd0*/  @!P2 IADD3 R173, -R164, 0x38, RZ ;  /* 0x00000038a4ada810 */ /* 0x000fe20007ffe1ff */
[----:B------:R-:W3:Y:S01]  /*11fe0*/  I2F R175, R175 ;  /* 0x000000af00af7306 */ /* 0x000ee20000201400 */
[----:B------:R-:W-:Y:S01]  /*11ff0*/  ISETP.GE.AND P2, PT, R174, RZ, PT ;  /* 0x000000ffae00720c */ /* 0x000fe20003f46270 */
[C---:B-1----:R-:W-:Y:S03]  /*12000*/  FFMA.FTZ R28, R3.reuse, -UR4, R28 ;  /* 0x80000004031c7c23 */ /* 0x042fe6000801001c */
[C---:B------:R-:W-:Y:S01]  /*12010*/  @!P0 IADD3 R2, -R164.reuse, -0x1f, RZ ;  /* 0xffffffe1a4028810 */ /* 0x040fe20007ffe1ff */
[----:B------:R-:W-:Y:S01]  /*12020*/  FFMA.FTZ R42, R3, -UR4, R42 ;  /* 0x80000004032a7c23 */ /* 0x000fe2000801002a */
[----:B------:R-:W-:Y:S02]  /*12030*/  IADD3 R3, R164, 0x8, RZ ;  /* 0x00000008a4037810 */ /* 0x000fe40007ffe0ff */
[----:B------:R-:W-:Y:S01]  /*12040*/  ISETP.GE.AND P0, PT, R168, RZ, PT ;  /* 0x000000ffa800720c */ /* 0x000fe20003f06270 */
[----:B------:R-:W1:Y:S04]  /*12050*/  I2F R173, R173 ;  /* 0x000000ad00ad7306 */ /* 0x000e680000201400 */
[----:B------:R-:W-:Y:S01]  /*12060*/  @!P2 IADD3 R174, -R164, 0x39, RZ ;  /* 0x00000039a4aea810 */ /* 0x000fe20007ffe1ff */
[C---:B--2---:R-:W-:Y:S01]  /*12070*/  FFMA.FTZ R29, R0.reuse, -UR4, R29 ;  /* 0x80000004001d7c23 */ /* 0x044fe2000801001d */
[----:B------:R-:W-:Y:S01]  /*12080*/  ISETP.GE.AND P2, PT, R3, RZ, PT ;  /* 0x000000ff0300720c */ /* 0x000fe20003f46270 */
[----:B------:R-:W-:Y:S03]  /*12090*/  FFMA.FTZ R43, R0, -UR4, R43 ;  /* 0x80000004002b7c23 */ /* 0x000fe6000801002b */
[----:B------:R-:W2:Y:S02]  /*120a0*/  I2F R2, R2 ;  /* 0x0000000200027306 */ /* 0x000ea40000201400 */
[C---:B------:R-:W-:Y:S01]  /*120b0*/  @!P0 IADD3 R168, -R164.reuse, -0x7, RZ ;  /* 0xfffffff9a4a88810 */ /* 0x040fe20007ffe1ff */
[C---:B---3--:R-:W-:Y:S02]  /*120c0*/  FFMA.FTZ R40, R175.reuse, -UR4, R40 ;  /* 0x80000004af287c23 */ /* 0x048fe40008010028 */
[----:B------:R-:W-:Y:S04]  /*120d0*/  FFMA.FTZ R46, R175, -UR4, R46 ;  /* 0x80000004af2e7c23 */ /* 0x000fe8000801002e */
[----:B------:R-:W-:Y:S01]  /*120e0*/  @!P2 IADD3 R3, -R164, -0x8, RZ ;  /* 0xfffffff8a403a810 */ /* 0x000fe20007ffe1ff */
[----:B------:R3:W3:Y:S01]  /*120f0*/  I2F R0, R174 ;  /* 0x000000ae00007306 */ /* 0x0006e20000201400 */
[----:B------:R-:W-:Y:S01]  /*12100*/  ISETP.GE.AND P2, PT, R172, RZ, PT ;  /* 0x000000ffac00720c */ /* 0x000fe20003f46270 */
[C---:B-1----:R-:W-:Y:S02]  /*12110*/  FFMA.FTZ R64, R173.reuse, -UR4, R64 ;  /* 0x80000004ad407c23 */ /* 0x042fe40008010040 */
[C---:B------:R-:W-:Y:S02]  /*12120*/  FFMA.FTZ R70, R173.reuse, -UR4, R70 ;  /* 0x80000004ad467c23 */ /* 0x040fe40008010046 */
[----:B------:R-:W-:Y:S01]  /*12130*/  FFMA.FTZ R124, R173, -UR4, R124 ;  /* 0x80000004ad7c7c23 */ /* 0x000fe2000801007c */
[----:B------:R-:W-:Y:S03]  /*12140*/  IADD3 R173, R164, 0x18, RZ ;  /* 0x00000018a4ad7810 */ /* 0x000fe60007ffe0ff */
[----:B------:R-:W1:Y:S01]  /*12150*/  I2F R3, R3 ;  /* 0x0000000300037306 */ /* 0x000e620000201400 */
[----:B------:R-:W-:Y:S01]  /*12160*/  ISETP.GE.AND P0, PT, R173, RZ, PT ;  /* 0x000000ffad00720c */ /* 0x000fe20003f06270 */
[----:B--2---:R-:W-:Y:S02]  /*12170*/  FFMA.FTZ R41, R2, -UR4, R41 ;  /* 0x8000000402297c23 */ /* 0x004fe40008010029 */
[----:B------:R-:W-:Y:S01]  /*12180*/  @!P2 IADD3 R172, -R164, 0x1, RZ ;  /* 0x00000001a4aca810 */ /* 0x000fe20007ffe1ff */
[----:B------:R-:W-:Y:S05]  /*12190*/  FFMA.FTZ R47, R2, -UR4, R47 ;  /* 0x80000004022f7c23 */ /* 0x000fea000801002f */
[----:B------:R2:W2:Y:S01]  /*121a0*/  I2F R2, R168 ;  /* 0x000000a800027306 */ /* 0x0004a20000201400 */
[----:B---3--:R-:W-:Y:S01]  /*121b0*/  IADD3 R174, R164, -0x8, RZ ;  /* 0xfffffff8a4ae7810 */ /* 0x008fe20007ffe0ff */
[----:B------:R-:W-:Y:S02]  /*121c0*/  FFMA.FTZ R65, R0, -UR4, R65 ;  /* 0x8000000400417c23 */ /* 0x000fe40008010041 */
[----:B------:R-:W-:Y:S01]  /*121d0*/  @!P0 IADD3 R173, -R164, -0x18, RZ ;  /* 0xffffffe8a4ad8810 */ /* 0x000fe20007ffe1ff */
[----:B------:R-:W-:Y:S01]  /*121e0*/  FFMA.FTZ R125, R0, -UR4, R125 ;  /* 0x80000004007d7c23 */ /* 0x000fe2000801007d */
[----:B------:R-:W-:Y:S01]  /*121f0*/  ISETP.GE.AND P2, PT, R174, RZ, PT ;  /* 0x000000ffae00720c */ /* 0x000fe20003f46270 */
[----:B------:R-:W-:Y:S03]  /*12200*/  FFMA.FTZ R71, R0, -UR4, R71 ;  /* 0x8000000400477c23 */ /* 0x000fe60008010047 */
[----:B------:R-:W3:Y:S01]  /*12210*/  I2F R0, R172 ;  /* 0x000000ac00007306 */ /* 0x000ee20000201400 */
[C---:B-1----:R-:W-:Y:S02]  /*12220*/  FFMA.FTZ R6, R3.reuse, -UR4, R6 ;  /* 0x8000000403067c23 */ /* 0x042fe40008010006 */
[C---:B------:R-:W-:Y:S02]  /*12230*/  FFMA.FTZ R60, R3.reuse, -UR4, R60 ;  /* 0x80000004033c7c23 */ /* 0x040fe4000801003c */
[----:B------:R-:W-:Y:S04]  /*12240*/  FFMA.FTZ R74, R3, -UR4, R74 ;  /* 0x80000004034a7c23 */ /* 0x000fe8000801004a */
[C---:B------:R-:W-:Y:S01]  /*12250*/  @!P2 IADD3 R174, -R164.reuse, 0x8, RZ ;  /* 0x00000008a4aea810 */ /* 0x040fe20007ffe1ff */
[----:B------:R-:W1:Y:S01]  /*12260*/  I2F R173, R173 ;  /* 0x000000ad00ad7306 */ /* 0x000e620000201400 */
[----:B--2---:R-:W-:Y:S01]  /*12270*/  IADD3 R168, R164, -0x9, RZ ;  /* 0xfffffff7a4a87810 */ /* 0x004fe20007ffe0ff */
[C---:B------:R-:W-:Y:S02]  /*12280*/  FFMA.FTZ R7, R2.reuse, -UR4, R7 ;  /* 0x8000000402077c23 */ /* 0x040fe40008010007 */
[----:B------:R-:W-:Y:S01]  /*12290*/  FFMA.FTZ R61, R2, -UR4, R61 ;  /* 0x80000004023d7c23 */ /* 0x000fe2000801003d */
[----:B------:R-:W-:Y:S01]  /*122a0*/  ISETP.GE.AND P2, PT, R168, RZ, PT ;  /* 0x000000ffa800720c */ /* 0x000fe20003f46270 */
[----:B------:R-:W-:Y:S01]  /*122b0*/  FFMA.FTZ R75, R2, -UR4, R75 ;  /* 0x80000004024b7c23 */ /* 0x000fe2000801004b */
[----:B------:R-:W-:Y:S03]  /*122c0*/  IADD3 R2, R164, -0x11, RZ ;  /* 0xffffffefa4027810 */ /* 0x000fe60007ffe0ff */
[----:B------:R-:W2:Y:S01]  /*122d0*/  I2F R3, R174 ;  /* 0x000000ae00037306 */ /* 0x000ea20000201400 */
[----:B------:R-:W-:Y:S01]  /*122e0*/  ISETP.GE.AND P3, PT, R2, RZ, PT ;  /* 0x000000ff0200720c */ /* 0x000fe20003f66270 */
[----:B---3--:R-:W-:Y:S01]  /*122f0*/  FFMA.FTZ R19, R0, -UR4, R19 ;  /* 0x8000000400137c23 */ /* 0x008fe20008010013 */
[----:B------:R-:W-:Y:S01]  /*12300*/  IADD3 R172, R164, -0x10, RZ ;  /* 0xfffffff0a4ac7810 */ /* 0x000fe20007ffe0ff */
[C---:B------:R-:W-:Y:S02]  /*12310*/  FFMA.FTZ R79, R0.reuse, -UR4, R79 ;  /* 0x80000004004f7c23 */ /* 0x040fe4000801004f */
[----:B------:R-:W-:Y:S01]  /*12320*/  FFMA.FTZ R5, R0, -UR4, R5 ;  /* 0x8000000400057c23 */ /* 0x000fe20008010005 */
[----:B------:R-:W-:Y:S01]  /*12330*/  ISETP.GE.AND P0, PT, R172, RZ, PT ;  /* 0x000000ffac00720c */ /* 0x000fe20003f06270 */
[----:B------:R-:W-:Y:S01]  /*12340*/  FFMA.FTZ R73, R0, -UR4, R73 ;  /* 0x8000000400497c23 */ /* 0x000fe20008010049 */
[C---:B------:R-:W-:Y:S02]  /*12350*/  IADD3 R0, R164.reuse, 0x17, RZ ;  /* 0x00000017a4007810 */ /* 0x040fe40007ffe0ff */
[C---:B------:R-:W-:Y:S01]  /*12360*/  @!P2 IADD3 R168, -R164.reuse, 0x9, RZ ;  /* 0x00000009a4a8a810 */ /* 0x040fe20007ffe1ff */
[C---:B-1----:R-:W-:Y:S02]  /*12370*/  FFMA.FTZ R44, R173.reuse, -UR4, R44 ;  /* 0x80000004ad2c7c23 */ /* 0x042fe4000801002c */
[C---:B------:R-:W-:Y:S01]  /*12380*/  @!P3 IADD3 R2, -R164.reuse, 0x11, RZ ;  /* 0x00000011a402b810 */ /* 0x040fe20007ffe1ff */
[----:B------:R-:W-:Y:S02]  /*12390*/  FFMA.FTZ R58, R173, -UR4, R58 ;  /* 0x80000004ad3a7c23 */ /* 0x000fe4000801003a */
[----:B------:R-:W1:Y:S03]  /*123a0*/  I2F R168, R168 ;  /* 0x000000a800a87306 */ /* 0x000e660000201400 */
[----:B------:R-:W-:Y:S02]  /*123b0*/  @!P0 IADD3 R172, -R164, 0x10, RZ ;  /* 0x00000010a4ac8810 */ /* 0x000fe40007ffe1ff */
[----:B------:R-:W-:Y:S01]  /*123c0*/  ISETP.GE.AND P0, PT, R0, RZ, PT ;  /* 0x000000ff0000720c */ /* 0x000fe20003f06270 */
[C---:B--2---:R-:W-:Y:S01]  /*123d0*/  FFMA.FTZ R16, R3.reuse, -UR4, R16 ;  /* 0x8000000403107c23 */ /* 0x044fe20008010010 */
[----:B------:R-:W-:Y:S01]  /*123e0*/  FMNMX.FTZ R174, R4, R169, !PT ;  /* 0x000000a904ae7209 */ /* 0x000fe20007810000 */
[C---:B------:R-:W-:Y:S02]  /*123f0*/  FFMA.FTZ R90, R3.reuse, -UR4, R90 ;  /* 0x80000004035a7c23 */ /* 0x040fe4000801005a */
[C---:B------:R-:W-:Y:S01]  /*12400*/  FFMA.FTZ R76, R3.reuse, -UR4, R76 ;  /* 0x80000004034c7c23 */ /* 0x040fe2000801004c */
[----:B------:R2:W3:Y:S01]  /*12410*/  I2F R173, R172 ;  /* 0x000000ac00ad7306 */ /* 0x0004e20000201400 */
[----:B------:R-:W-:Y:S01]  /*12420*/  FFMA.FTZ R22, R3, -UR4, R22 ;  /* 0x8000000403167c23 */ /* 0x000fe20008010016 */
[C---:B------:R-:W-:Y:S04]  /*12430*/  IADD3 R3, R164.reuse, -0x18, RZ ;  /* 0xffffffe8a4037810 */ /* 0x040fe80007ffe0ff */
[----:B------:R-:W-:Y:S02]  /*12440*/  ISETP.GE.AND P2, PT, R3, RZ, PT ;  /* 0x000000ff0300720c */ /* 0x000fe40003f46270 */
[----:B------:R-:W-:Y:S02]  /*12450*/  @!P0 IADD3 R0, -R164, -0x17, RZ ;  /* 0xffffffe9a4008810 */ /* 0x000fe40007ffe1ff */
[----:B------:R-:W4:Y:S01]  /*12460*/  I2F R2, R2 ;  /* 0x0000000200027306 */ /* 0x000f220000201400 */
[C---:B-1----:R-:W-:Y:S02]  /*12470*/  FFMA.FTZ R23, R168.reuse, -UR4, R23 ;  /* 0x80000004a8177c23 */ /* 0x042fe40008010017 */
[C---:B------:R-:W-:Y:S02]  /*12480*/  FFMA.FTZ R17, R168.reuse, -UR4, R17 ;  /* 0x80000004a8117c23 */ /* 0x040fe40008010011 */
[----:B------:R-:W-:Y:S04]  /*12490*/  FFMA.FTZ R91, R168, -UR4, R91 ;  /* 0x80000004a85b7c23 */ /* 0x000fe8000801005b */
[----:B------:R-:W-:Y:S01]  /*124a0*/  @!P2 IADD3 R3, -R164, 0x18, RZ ;  /* 0x00000018a403a810 */ /* 0x000fe20007ffe1ff */
[----:B------:R-:W1:Y:S01]  /*124b0*/  I2F R0, R0 ;  /* 0x0000000000007306 */ /* 0x000e620000201400 */
[----:B------:R-:W-:Y:S01]  /*124c0*/  FFMA.FTZ R77, R168, -UR4, R77 ;  /* 0x80000004a84d7c23 */ /* 0x000fe2000801004d */
[C---:B------:R-:W-:Y:S02]  /*124d0*/  IADD3 R168, R164.reuse, -0x19, RZ ;  /* 0xffffffe7a4a87810 */ /* 0x040fe40007ffe0ff */
[----:B--2---:R-:W-:Y:S01]  /*124e0*/  IADD3 R172, R164, -0x20, RZ ;  /* 0xffffffe0a4ac7810 */ /* 0x004fe20007ffe0ff */
[C---:B---3--:R-:W-:Y:S01]  /*124f0*/  FFMA.FTZ R20, R173.reuse, -UR4, R20 ;  /* 0x80000004ad147c23 */ /* 0x048fe20008010014 */
[----:B------:R-:W-:Y:S01]  /*12500*/  ISETP.GE.AND P0, PT, R168, RZ, PT ;  /* 0x000000ffa800720c */ /* 0x000fe20003f06270 */
[C---:B------:R-:W-:Y:S01]  /*12510*/  FFMA.FTZ R34, R173.reuse, -UR4, R34 ;  /* 0x80000004ad227c23 */ /* 0x040fe20008010022 */
[----:B------:R-:W-:Y:S01]  /*12520*/  ISETP.GE.AND P2, PT, R172, RZ, PT ;  /* 0x000000ffac00720c */ /* 0x000fe20003f46270 */
[C---:B------:R-:W-:Y:S01]  /*12530*/  FFMA.FTZ R88, R173.reuse, -UR4, R88 ;  /* 0x80000004ad587c23 */ /* 0x040fe20008010058 */
[----:B------:R-:W2:Y:S01]  /*12540*/  I2F R3, R3 ;  /* 0x0000000300037306 */ /* 0x000ea20000201400 */
[----:B------:R-:W-:Y:S01]  /*12550*/  FFMA.FTZ R94, R173, -UR4, R94 ;  /* 0x80000004ad5e7c23 */ /* 0x000fe2000801005e */
[----:B------:R-:W-:Y:S01]  /*12560*/  IADD3 R173, R164, -0x28, RZ ;  /* 0xffffffd8a4ad7810 */ /* 0x000fe20007ffe0ff */
[C---:B----4-:R-:W-:Y:S02]  /*12570*/  FFMA.FTZ R21, R2.reuse, -UR4, R21 ;  /* 0x8000000402157c23 */ /* 0x050fe40008010015 */
[C---:B------:R-:W-:Y:S02]  /*12580*/  FFMA.FTZ R35, R2.reuse, -UR4, R35 ;  /* 0x8000000402237c23 */ /* 0x040fe40008010023 */
[----:B------:R-:W-:Y:S02]  /*12590*/  FFMA.FTZ R89, R2, -UR4, R89 ;  /* 0x8000000402597c23 */ /* 0x000fe40008010059 */
[----:B------:R-:W-:Y:S01]  /*125a0*/  @!P0 IADD3 R168, -R164, 0x19, RZ ;  /* 0x00000019a4a88810 */ /* 0x000fe20007ffe1ff */
[----:B------:R-:W-:Y:S01]  /*125b0*/  FFMA.FTZ R95, R2, -UR4, R95 ;  /* 0x80000004025f7c23 */ /* 0x000fe2000801005f */
[C---:B------:R-:W-:Y:S02]  /*125c0*/  IADD3 R2, R164.reuse, -0x21, RZ ;  /* 0xffffffdfa4027810 */ /* 0x040fe40007ffe0ff */
[----:B------:R-:W-:Y:S01]  /*125d0*/  @!P2 IADD3 R172, -R164, 0x20, RZ ;  /* 0x00000020a4aca810 */ /* 0x000fe20007ffe1ff */
[----:B-1----:R-:W-:Y:S01]  /*125e0*/  FFMA.FTZ R45, R0, -UR4, R45 ;  /* 0x80000004002d7c23 */ /* 0x002fe2000801002d */
[----:B------:R-:W-:Y:S01]  /*125f0*/  ISETP.GE.AND P3, PT, R2, RZ, PT ;  /* 0x000000ff0200720c */ /* 0x000fe20003f66270 */
[----:B------:R-:W-:Y:S01]  /*12600*/  FFMA.FTZ R59, R0, -UR4, R59 ;  /* 0x80000004003b7c23 */ /* 0x000fe2000801003b */
[----:B------:R-:W-:Y:S01]  /*12610*/  IADD3 R0, R164, 0x10, RZ ;  /* 0x00000010a4007810 */ /* 0x000fe20007ffe0ff */
[----:B------:R-:W1:Y:S01]  /*12620*/  I2F R168, R168 ;  /* 0x000000a800a87306 */ /* 0x000e620000201400 */
[----:B------:R-:W-:Y:S02]  /*12630*/  ISETP.GE.AND P2, PT, R173, RZ, PT ;  /* 0x000000ffad00720c */ /* 0x000fe40003f46270 */
[----:B------:R-:W-:Y:S01]  /*12640*/  ISETP.GE.AND P0, PT, R0, RZ, PT ;  /* 0x000000ff0000720c */ /* 0x000fe20003f06270 */
[C---:B--2---:R-:W-:Y:S02]  /*12650*/  FFMA.FTZ R32, R3.reuse, -UR4, R32 ;  /* 0x8000000403207c23 */ /* 0x044fe40008010020 */
[C---:B------:R-:W-:Y:S04]  /*12660*/  FFMA.FTZ R92, R3.reuse, -UR4, R92 ;  /* 0x80000004035c7c23 */ /* 0x040fe8000801005c */
[C---:B------:R-:W-:Y:S01]  /*12670*/  @!P3 IADD3 R2, -R164.reuse, 0x21, RZ ;  /* 0x00000021a402b810 */ /* 0x040fe20007ffe1ff */
[C---:B------:R-:W-:Y:S01]  /*12680*/  FFMA.FTZ R106, R3.reuse, -UR4, R106 ;  /* 0x80000004036a7c23 */ /* 0x040fe2000801006a */
[----:B------:R-:W2:Y:S01]  /*12690*/  I2F R175, R172 ;  /* 0x000000ac00af7306 */ /* 0x000ea20000201400 */
[----:B------:R-:W-:Y:S01]  /*126a0*/  FFMA.FTZ R38, R3, -UR4, R38 ;  /* 0x8000000403267c23 */ /* 0x000fe20008010026 */
[C---:B------:R-:W-:Y:S02]  /*126b0*/  @!P2 IADD3 R173, -R164.reuse, 0x28, RZ ;  /* 0x00000028a4ada810 */ /* 0x040fe40007ffe1ff */
[----:B------:R-:W-:Y:S06]  /*126c0*/  @!P0 IADD3 R0, -R164, -0x10, RZ ;  /* 0xfffffff0a4008810 */ /* 0x000fec0007ffe1ff */
[----:B------:R3:W4:Y:S01]  /*126d0*/  I2F R3, R0 ;  /* 0x0000000000037306 */ /* 0x0007220000201400 */
[C---:B-1----:R-:W-:Y:S02]  /*126e0*/  FFMA.FTZ R33, R168.reuse, -UR4, R33 ;  /* 0x80000004a8217c23 */ /* 0x042fe40008010021 */
[C---:B------:R-:W-:Y:S02]  /*126f0*/  FFMA.FTZ R93, R168.reuse, -UR4, R93 ;  /* 0x80000004a85d7c23 */ /* 0x040fe4000801005d */
[C---:B------:R-:W-:Y:S02]  /*12700*/  FFMA.FTZ R107, R168.reuse, -UR4, R107 ;  /* 0x80000004a86b7c23 */ /* 0x040fe4000801006b */
[----:B------:R-:W-:Y:S01]  /*12710*/  FFMA.FTZ R39, R168, -UR4, R39 ;  /* 0x80000004a8277c23 */ /* 0x000fe20008010027 */
[----:B------:R-:W-:Y:S02]  /*12720*/  IADD3 R168, R164, -0x29, RZ ;  /* 0xffffffd7a4a87810 */ /* 0x000fe40007ffe0ff */
[----:B------:R-:W1:Y:S02]  /*12730*/  I2F R2, R2 ;  /* 0x0000000200027306 */ /* 0x000e640000201400 */
[----:B------:R-:W-:Y:S01]  /*12740*/  ISETP.GE.AND P2, PT, R168, RZ, PT ;  /* 0x000000ffa800720c */ /* 0x000fe20003f46270 */
[C---:B--2---:R-:W-:Y:S01]  /*12750*/  FFMA.FTZ R104, R175.reuse, -UR4, R104 ;  /* 0x80000004af687c23 */ /* 0x044fe20008010068 */
[C---:B------:R-:W-:Y:S01]  /*12760*/  IADD3 R172, R164.reuse, 0xf, RZ ;  /* 0x0000000fa4ac7810 */ /* 0x040fe20007ffe0ff */
[C---:B------:R-:W-:Y:S02]  /*12770*/  FFMA.FTZ R36, R175.reuse, -UR4, R36 ;  /* 0x80000004af247c23 */ /* 0x040fe40008010024 */
[C---:B------:R-:W-:Y:S03]  /*12780*/  FFMA.FTZ R50, R175.reuse, -UR4, R50 ;  /* 0x80000004af327c23 */ /* 0x040fe60008010032 */
[----:B------:R-:W2:Y:S01]  /*12790*/  I2F R173, R173 ;  /* 0x000000ad00ad7306 */ /* 0x000ea20000201400 */
[----:B------:R-:W-:Y:S01]  /*127a0*/  FFMA.FTZ R110, R175, -UR4, R110 ;  /* 0x80000004af6e7c23 */ /* 0x000fe2000801006e */
[C---:B---3--:R-:W-:Y:S01]  /*127b0*/  IADD3 R0, R164.reuse, -0x30, RZ ;  /* 0xffffffd0a4007810 */ /* 0x048fe20007ffe0ff */
[C---:B----4-:R-:W-:Y:S02]  /*127c0*/  FFMA.FTZ R62, R3.reuse, -UR4, R62 ;  /* 0x80000004033e7c23 */ /* 0x050fe4000801003e */
[----:B------:R-:W-:Y:S01]  /*127d0*/  @!P2 IADD3 R168, -R164, 0x29, RZ ;  /* 0x00000029a4a8a810 */ /* 0x000fe20007ffe1ff */
[----:B------:R-:W-:Y:S01]  /*127e0*/  FFMA.FTZ R56, R3, -UR4, R56 ;  /* 0x8000000403387c23 */ /* 0x000fe20008010038 */
[----:B------:R-:W-:Y:S04]  /*127f0*/  ISETP.GE.AND P0, PT, R0, RZ, PT ;  /* 0x000000ff0000720c */ /* 0x000fe80003f06270 */
[----:B------:R-:W3:Y:S01]  /*12800*/  I2F R168, R168 ;  /* 0x000000a800a87306 */ /* 0x000ee20000201400 */
[C---:B-1----:R-:W-:Y:S02]  /*12810*/  FFMA.FTZ R105, R2.reuse, -UR4, R105 ;  /* 0x8000000402697c23 */ /* 0x042fe40008010069 */
[C---:B------:R-:W-:Y:S02]  /*12820*/  FFMA.FTZ R111, R2.reuse, -UR4, R111 ;  /* 0x80000004026f7c23 */ /* 0x040fe4000801006f */
[C---:B------:R-:W-:Y:S02]  /*12830*/  FFMA.FTZ R37, R2.reuse, -UR4, R37 ;  /* 0x8000000402257c23 */ /* 0x040fe40008010025 */
[----:B------:R-:W-:Y:S02]  /*12840*/  FFMA.FTZ R51, R2, -UR4, R51 ;  /* 0x8000000402337c23 */ /* 0x000fe40008010033 */
[----:B------:R-:W-:Y:S02]  /*12850*/  @!P0 IADD3 R0, -R164, 0x30, RZ ;  /* 0x00000030a4008810 */ /* 0x000fe40007ffe1ff */
[----:B------:R-:W-:Y:S01]  /*12860*/  ISETP.GE.AND P0, PT, R172, RZ, PT ;  /* 0x000000ffac00720c */ /* 0x000fe20003f06270 */
[C---:B--2---:R-:W-:Y:S01]  /*12870*/  FFMA.FTZ R108, R173.reuse, -UR4, R108 ;  /* 0x80000004ad6c7c23 */ /* 0x044fe2000801006c */
[----:B------:R-:W-:Y:S01]  /*12880*/  IADD3 R2, R164, -0x31, RZ ;  /* 0xffffffcfa4027810 */ /* 0x000fe20007ffe0ff */
[----:B------:R-:W1:Y:S01]  /*12890*/  I2F R3, R0 ;  /* 0x0000000000037306 */ /* 0x000e620000201400 */
[C---:B------:R-:W-:Y:S02]  /*128a0*/  FFMA.FTZ R48, R173.reuse, -UR4, R48 ;  /* 0x80000004ad307c23 */ /* 0x040fe40008010030 */
[----:B------:R-:W-:Y:S01]  /*128b0*/  ISETP.GE.AND P2, PT, R2, RZ, PT ;  /* 0x000000ff0200720c */ /* 0x000fe20003f46270 */
[C---:B------:R-:W-:Y:S02]  /*128c0*/  FFMA.FTZ R54, R173.reuse, -UR4, R54 ;  /* 0x80000004ad367c23 */ /* 0x040fe40008010036 */
[----:B------:R-:W-:Y:S01]  /*128d0*/  FFMA.FTZ R122, R173, -UR4, R122 ;  /* 0x80000004ad7a7c23 */ /* 0x000fe2000801007a */
[----:B------:R-:W-:Y:S03]  /*128e0*/  FMNMX.FTZ R173, R5, R174, !PT ;  /* 0x000000ae05ad7209 */ /* 0x000fe60007810000 */
[----:B------:R-:W-:Y:S01]  /*128f0*/  @!P0 IADD3 R172, -R164, -0xf, RZ ;  /* 0xfffffff1a4ac8810 */ /* 0x000fe20007ffe1ff */
[----:B---3--:R-:W-:Y:S01]  /*12900*/  FFMA.FTZ R49, R168, -UR4, R49 ;  /* 0x80000004a8317c23 */ /* 0x008fe20008010031 */
[----:B------:R-:W-:Y:S01]  /*12910*/  FMNMX.FTZ R174, R16, R173, !PT ;  /* 0x000000ad10ae7209 */ /* 0x000fe20007810000 */
[C---:B------:R-:W-:Y:S01]  /*12920*/  FFMA.FTZ R109, R168.reuse, -UR4, R109 ;  /* 0x80000004a86d7c23 */ /* 0x040fe2000801006d */
[----:B------:R-:W2:Y:S01]  /*12930*/  I2F R0, R172 ;  /* 0x000000ac00007306 */ /* 0x000ea20000201400 */
[C---:B------:R-:W-:Y:S01]  /*12940*/  FFMA.FTZ R55, R168.reuse, -UR4, R55 ;  /* 0x80000004a8377c23 */ /* 0x040fe20008010037 */
[----:B------:R-:W-:Y:S01]  /*12950*/  FMNMX.FTZ R173, R17, R174, !PT ;  /* 0x000000ae11ad7209 */ /* 0x000fe20007810000 */
[----:B------:R-:W-:Y:S01]  /*12960*/  FFMA.FTZ R123, R168, -UR4, R123 ;  /* 0x80000004a87b7c23 */ /* 0x000fe2000801007b */
[----:B------:R-:W-:Y:S02]  /*12970*/  @!P2 IADD3 R2, -R164, 0x31, RZ ;  /* 0x00000031a402a810 */ /* 0x000fe40007ffe1ff */
[----:B------:R-:W-:Y:S02]  /*12980*/  FMNMX.FTZ R174, R20, R173, !PT ;  /* 0x000000ad14ae7209 */ /* 0x000fe40007810000 */
[----:B------:R-:W-:Y:S02]  /*12990*/  FMNMX.FTZ R168, R6, R166, !PT ;  /* 0x000000a606a87209 */ /* 0x000fe40007810000 */
[----:B------:R-:W-:Y:S01]  /*129a0*/  FMNMX.FTZ R173, R21, R174, !PT ;  /* 0x000000ae15ad7209 */ /* 0x000fe20007810000 */
[----:B------:R-:W3:Y:S01]  /*129b0*/  I2F R2, R2 ;  /* 0x0000000200027306 */ /* 0x000ee20000201400 */
[C---:B-1----:R-:W-:Y:S02]  /*129c0*/  FFMA.FTZ R120, R3.reuse, -UR4, R120 ;  /* 0x8000000403787c23 */ /* 0x042fe40008010078 */
[----:B------:R-:W-:Y:S01]  /*129d0*/  FMNMX.FTZ R174, R32, R173, !PT ;  /* 0x000000ad20ae7209 */ /* 0x000fe20007810000 */
[----:B------:R-:W-:Y:S01]  /*129e0*/  FFMA.FTZ R52, R3, -UR4, R52 ;  /* 0x8000000403347c23 */ /* 0x000fe20008010034 */
[----:B------:R-:W-:Y:S01]  /*129f0*/  FMNMX.FTZ R173, R7, R168, !PT ;  /* 0x000000a807ad7209 */ /* 0x000fe20007810000 */
[----:B------:R-:W-:Y:S01]  /*12a00*/  FFMA.FTZ R66, R3, -UR4, R66 ;  /* 0x8000000403427c23 */ /* 0x000fe20008010042 */
[----:B------:R-:W-:Y:S01]  /*12a10*/  FMNMX.FTZ R175, R33, R174, !PT ;  /* 0x000000ae21af7209 */ /* 0x000fe20007810000 */
[----:B------:R-:W-:Y:S01]  /*12a20*/  FFMA.FTZ R126, R3, -UR4, R126 ;  /* 0x80000004037e7c23 */ /* 0x000fe2000801007e */
[----:B------:R-:W-:Y:S02]  /*12a30*/  FMNMX.FTZ R168, R18, R173, !PT ;  /* 0x000000ad12a87209 */ /* 0x000fe40007810000 */
[----:B------:R-:W-:Y:S02]  /*12a40*/  FMNMX.FTZ R174, R36, R175, !PT ;  /* 0x000000af24ae7209 */ /* 0x000fe40007810000 */
[----:B------:R-:W-:Y:S01]  /*12a50*/  FMNMX.FTZ R173, R19, R168, !PT ;  /* 0x000000a813ad7209 */ /* 0x000fe20007810000 */
[C---:B--2---:R-:W-:Y:S01]  /*12a60*/  FFMA.FTZ R63, R0.reuse, -UR4, R63 ;  /* 0x80000004003f7c23 */ /* 0x044fe2000801003f */
[----:B------:R-:W-:Y:S01]  /*12a70*/  FMNMX.FTZ R175, R37, R174, !PT ;  /* 0x000000ae25af7209 */ /* 0x000fe20007810000 */
[----:B------:R-:W-:Y:S01]  /*12a80*/  FFMA.FTZ R57, R0, -UR4, R57 ;  /* 0x8000000400397c23 */ /* 0x000fe20008010039 */
[----:B------:R-:W-:Y:S02]  /*12a90*/  FMNMX.FTZ R168, R22, R173, !PT ;  /* 0x000000ad16a87209 */ /* 0x000fe40007810000 */
[----:B------:R-:W-:Y:S02]  /*12aa0*/  FMNMX.FTZ R172, R48, R175, !PT ;  /* 0x000000af30ac7209 */ /* 0x000fe40007810000 */
[----:B------:R-:W-:Y:S02]  /*12ab0*/  FMNMX.FTZ R173, R23, R168, !PT ;  /* 0x000000a817ad7209 */ /* 0x000fe40007810000 */
[----:B------:R-:W-:Y:S01]  /*12ac0*/  FMNMX.FTZ R175, R49, R172, !PT ;  /* 0x000000ac31af7209 */ /* 0x000fe20007810000 */
[----:B---3--:R-:W-:Y:S01]  /*12ad0*/  FFMA.FTZ R53, R2, -UR4, R53 ;  /* 0x8000000402357c23 */ /* 0x008fe20008010035 */
        /* <DEDUP_REMOVED lines=20> */
[----:B------:R-:W-:Y:S02]  /*12c20*/  IADD3 R0, R164, 0x48, RZ ;  /* 0x00000048a4007810 */ /* 0x000fe40007ffe0ff */
[----:B------:R-:W-:Y:S02]  /*12c30*/  FMNMX.FTZ R172, R54, R173, !PT ;  /* 0x000000ad36ac7209 */ /* 0x000fe40007810000 */
[----:B------:R-:W-:Y:S02]  /*12c40*/  ISETP.GE.AND P0, PT, R0, RZ, PT ;  /* 0x000000ff0000720c */ /* 0x000fe40003f06270 */
        /* <DEDUP_REMOVED lines=8> */
[----:B------:R-:W-:Y:S02]  /*12cd0*/  @!P0 IADD3 R0, -R164, -0x48, RZ ;  /* 0xffffffb8a4008810 */ /* 0x000fe40007ffe1ff */
[----:B------:R-:W-:Y:S02]  /*12ce0*/  FMNMX.FTZ R164, R70, R173, !PT ;  /* 0x000000ad46a47209 */ /* 0x000fe40007810000 */
[----:B------:R-:W-:Y:S01]  /*12cf0*/  FMNMX.FTZ R168, R84, R175, !PT ;  /* 0x000000af54a87209 */ /* 0x000fe20007810000 */
[----:B------:R-:W1:Y:S01]  /*12d00*/  I2F R173, R0 ;  /* 0x0000000000ad7306 */ /* 0x000e620000201400 */
        /* <DEDUP_REMOVED lines=67> */
[----:B------:R-:W-:Y:S04]  /*13140*/  FMNMX.FTZ R0, R58, R3, !PT ;  /* 0x000000033a007209 */ /* 0x000fe80007810000 */
[----:B------:R-:W-:Y:S04]  /*13150*/  FMNMX.FTZ R3, R59, R0, !PT ;  /* 0x000000003b037209 */ /* 0x000fe80007810000 */
[----:B------:R-:W-:Y:S02]  /*13160*/  FMNMX.FTZ R0, R62, R3, !PT ;  /* 0x000000033e007209 */ /* 0x000fe40007810000 */
[----:B-1----:R-:W-:Y:S02]  /*13170*/  FMNMX.FTZ R168, R175, R168, !PT ;  /* 0x000000a8afa87209 */ /* 0x002fe40007810000 */
[----:B------:R-:W-:Y:S01]  /*13180*/  FMNMX.FTZ R3, R63, R0, !PT ;  /* 0x000000003f037209 */ /* 0x000fe20007810000 */
[----:B------:R-:W1:Y:S03]  /*13190*/  SHFL.BFLY PT, R175, R2, 0x2, 0x1f ;  /* 0x0c401f0002af7f89 */ /* 0x000e6600000e0000 */
[----:B------:R-:W-:Y:S04]  /*131a0*/  FMNMX.FTZ R0, R74, R3, !PT ;  /* 0x000000034a007209 */ /* 0x000fe80007810000 */
[----:B------:R-:W-:Y:S02]  /*131b0*/  FMNMX.FTZ R3, R75, R0, !PT ;  /* 0x000000004b037209 */ /* 0x000fe40007810000 */
[----:B--2---:R-:W-:Y:S02]  /*131c0*/  FMNMX.FTZ R164, R173, R164, !PT ;  /* 0x000000a4ada47209 */ /* 0x004fe40007810000 */
[----:B------:R-:W-:Y:S02]  /*131d0*/  FMNMX.FTZ R0, R78, R3, !PT ;  /* 0x000000034e007209 */ /* 0x000fe40007810000 */
[C---:B------:R-:W-:Y:S01]  /*131e0*/  FSETP.NEU.FTZ.AND P0, PT, R164.reuse, -INF , PT ;  /* 0xff800000a400780b */ /* 0x040fe20003f1d000 */
[----:B------:R-:W-:Y:S01]  /*131f0*/  FMUL.FTZ R172, R164, c[0x0][0x23c] ;  /* 0x00008f00a4ac7a20 */ /* 0x000fe20000410000 */
[----:B------:R-:W-:Y:S04]  /*13200*/  FMNMX.FTZ R3, R79, R0, !PT ;  /* 0x000000004f037209 */ /* 0x000fe80007810000 */
[----:B------:R-:W-:Y:S02]  /*13210*/  FMNMX.FTZ R0, R90, R3, !PT ;  /* 0x000000035a007209 */ /* 0x000fe40007810000 */
[----:B------:R-:W-:Y:S02]  /*13220*/  FSEL R172, R172, RZ, P0 ;  /* 0x000000ffacac7208 */ /* 0x000fe40000000000 */
[----:B------:R-:W-:Y:S02]  /*13230*/  FMNMX.FTZ R3, R91, R0, !PT ;  /* 0x000000005b037209 */ /* 0x000fe40007810000 */
[----:B-1----:R-:W-:Y:S01]  /*13240*/  FMNMX.FTZ R175, R2, R175, !PT ;  /* 0x000000af02af7209 */ /* 0x002fe20007810000 */
[--C-:B------:R-:W-:Y:S01]  /*13250*/  FFMA.FTZ R195, R112, c[0x0][0x23c], -R172.reuse ;  /* 0x00008f0070c37a23 */ /* 0x100fe200000108ac */
[----:B------:R-:W-:Y:S01]  /*13260*/  FMNMX.FTZ R0, R94, R3, !PT ;  /* 0x000000035e007209 */ /* 0x000fe20007810000 */
[--C-:B------:R-:W-:Y:S02]  /*13270*/  FFMA.FTZ R187, R16, c[0x0][0x23c], -R172.reuse ;  /* 0x00008f0010bb7a23 */ /* 0x100fe400000108ac */
[--C-:B------:R-:W-:Y:S01]  /*13280*/  FFMA.FTZ R204, R81, c[0x0][0x23c], -R172.reuse ;  /* 0x00008f0051cc7a23 */ /* 0x100fe200000108ac */
[----:B------:R-:W-:Y:S01]  /*13290*/  FMNMX.FTZ R3, R95, R0, !PT ;  /* 0x000000005f037209 */ /* 0x000fe20007810000 */
[--C-:B------:R-:W-:Y:S01]  /*132a0*/  FFMA.FTZ R201, R84, c[0x0][0x23c], -R172.reuse ;  /* 0x00008f0054c97a23 */ /* 0x100fe200000108ac */
[----:B------:R-:W1:Y:S01]  /*132b0*/  SHFL.BFLY PT, R2, R175, 0x1, 0x1f ;  /* 0x0c201f00af027f89 */ /* 0x000e6200000e0000 */
[--C-:B------:R-:W-:Y:S01]  /*132c0*/  FFMA.FTZ R198, R96, c[0x0][0x23c], -R172.reuse ;  /* 0x00008f0060c67a23 */ /* 0x100fe200000108ac */
[----:B------:R-:W-:Y:S01]  /*132d0*/  FMNMX.FTZ R0, R106, R3, !PT ;  /* 0x000000036a007209 */ /* 0x000fe20007810000 */
[----:B------:R-:W-:Y:S01]  /*132e0*/  MUFU.EX2 R204, R204 ;  /* 0x000000cc00cc7308 */ /* 0x000fe20000000800 */
[--C-:B------:R-:W-:Y:S02]  /*132f0*/  FFMA.FTZ R197, R97, c[0x0][0x23c], -R172.reuse ;  /* 0x00008f0061c57a23 */ /* 0x100fe400000108ac */
[----:B------:R-:W-:Y:S01]  /*13300*/  FMNMX.FTZ R177, R107, R0, !PT ;  /* 0x000000006bb17209 */ /* 0x000fe20007810000 */
[--C-:B------:R-:W-:Y:S01]  /*13310*/  FFMA.FTZ R193, R116, c[0x0][0x23c], -R172.reuse ;  /* 0x00008f0074c17a23 */ /* 0x100fe200000108ac */
[----:B------:R-:W2:Y:S01]  /*13320*/  SHFL.BFLY PT, R3, R168, 0x1, 0x1f ;  /* 0x0c201f00a8037f89 */ /* 0x000ea200000e0000 */
        /* <DEDUP_REMOVED lines=8> */
[--C-:B------:R-:W-:Y:S02]  /*133b0*/  FFMA.FTZ R183, R5, c[0x0][0x23c], -R172.reuse ;  /* 0x00008f0005b77a23 */ /* 0x100fe400000108ac */
[--C-:B------:R-:W-:Y:S01]  /*133c0*/  FFMA.FTZ R182, R52, c[0x0][0x23c], -R172.reuse ;  /* 0x00008f0034b67a23 */ /* 0x100fe200000108ac */
[----:B------:R-:W-:Y:S01]  /*133d0*/  FMNMX.FTZ R177, R123, R0, !PT ;  /* 0x000000007bb17209 */ /* 0x000fe20007810000 */
[----:B------:R-:W-:Y:S01]  /*133e0*/  MUFU.EX2 R198, R198 ;  /* 0x000000c600c67308 */ /* 0x000fe20000000800 */
[----:B-1----:R-:W-:Y:S01]  /*133f0*/  FMNMX.FTZ R2, R175, R2, !PT ;  /* 0x00000002af027209 */ /* 0x002fe20007810000 */
[--C-:B------:R-:W-:Y:S01]  /*13400*/  FFMA.FTZ R52, R53, c[0x0][0x23c], -R172.reuse ;  /* 0x00008f0035347a23 */ /* 0x100fe200000108ac */
[----:B------:R-:W-:Y:S01]  /*13410*/  FMNMX.FTZ R0, R126, R177, !PT ;  /* 0x000000b17e007209 */ /* 0x000fe20007810000 */
[--C-:B------:R-:W-:Y:S01]  /*13420*/  FFMA.FTZ R194, R113, c[0x0][0x23c], -R172.reuse ;  /* 0x00008f0071c27a23 */ /* 0x100fe200000108ac */
[----:B------:R-:W-:Y:S01]  /*13430*/  FSETP.NEU.FTZ.AND P2, PT, R2, -INF , PT ;  /* 0xff8000000200780b */ /* 0x000fe20003f5d000 */
[--C-:B------:R-:W-:Y:S01]  /*13440*/  FFMA.FTZ R192, R117, c[0x0][0x23c], -R172.reuse ;  /* 0x00008f0075c07a23 */ /* 0x100fe200000108ac */
[----:B------:R-:W-:Y:S01]  /*13450*/  FMNMX.FTZ R173, R127, R0, !PT ;  /* 0x000000007fad7209 */ /* 0x000fe20007810000 */
[--C-:B------:R-:W-:Y:S01]  /*13460*/  FFMA.FTZ R205, R80, c[0x0][0x23c], -R172.reuse ;  /* 0x00008f0050cd7a23 */ /* 0x100fe200000108ac */
[----:B--2---:R-:W-:Y:S01]  /*13470*/  FMNMX.FTZ R3, R168, R3, !PT ;  /* 0x00000003a8037209 */ /* 0x004fe20007810000 */
[--C-:B------:R-:W-:Y:S01]  /*13480*/  FFMA.FTZ R185, R4, c[0x0][0x23c], -R172.reuse ;  /* 0x00008f0004b97a23 */ /* 0x100fe200000108ac */
[----:B------:R-:W-:Y:S01]  /*13490*/  MUFU.EX2 R197, R197 ;  /* 0x000000c500c57308 */ /* 0x000fe20000000800 */
[----:B------:R-:W1:Y:S01]  /*134a0*/  SHFL.BFLY PT, R0, R173, 0x2, 0x1f ;  /* 0x0c401f00ad007f89 */ /* 0x000e6200000e0000 */
[C---:B------:R-:W-:Y:S01]  /*134b0*/  FSETP.NEU.FTZ.AND P0, PT, R3.reuse, -INF , PT ;  /* 0xff8000000300780b */ /* 0x040fe20003f1d000 */
[----:B------:R-:W-:Y:S02]  /*134c0*/  FMUL.FTZ R4, R3, c[0x0][0x23c] ;  /* 0x00008f0003047a20 */ /* 0x000fe40000410000 */
[--C-:B------:R-:W-:Y:S02]  /*134d0*/  FFMA.FTZ R186, R17, c[0x0][0x23c], -R172.reuse ;  /* 0x00008f0011ba7a23 */ /* 0x100fe400000108ac */
[--C-:B------:R-:W-:Y:S01]  /*134e0*/  FFMA.FTZ R175, R68, c[0x0][0x23c], -R172.reuse ;  /* 0x00008f0044af7a23 */ /* 0x100fe200000108ac */
[----:B------:R-:W-:Y:S01]  /*134f0*/  FSEL R4, R4, RZ, P0 ;  /* 0x000000ff04047208 */ /* 0x000fe20000000000 */
[--C-:B------:R-:W-:Y:S01]  /*13500*/  FFMA.FTZ R181, R48, c[0x0][0x23c], -R172.reuse ;  /* 0x00008f0030b57a23 */ /* 0x100fe200000108ac */
[----:B------:R-:W-:Y:S01]  /*13510*/  MUFU.EX2 R187, R187 ;  /* 0x000000bb00bb7308 */ /* 0x000fe20000000800 */
[----:B------:R-:W-:Y:S02]  /*13520*/  FFMA.FTZ R188, R37, c[0x0][0x23c], -R172 ;  /* 0x00008f0025bc7a23 */ /* 0x000fe400000108ac */
[--C-:B------:R-:W-:Y:S02]  /*13530*/  FFMA.FTZ R16, R18, c[0x0][0x23c], -R4.reuse ;  /* 0x00008f0012107a23 */ /* 0x100fe40000010804 */
[----:B------:R-:W2:Y:S01]  /*13540*/  LDL.LU R18, [R1+0x1f0] ;  /* 0x0001f00001127983 */ /* 0x000ea20000300800 */
[--C-:B------:R-:W-:Y:S02]  /*13550*/  FFMA.FTZ R221, R23, c[0x0][0x23c], -R4.reuse ;  /* 0x00008f0017dd7a23 */ /* 0x100fe40000010804 */
[--C-:B------:R-:W-:Y:S02]  /*13560*/  FFMA.FTZ R203, R83, c[0x0][0x23c], -R4.reuse ;  /* 0x00008f0053cb7a23 */ /* 0x100fe40000010804 */
[--C-:B------:R-:W-:Y:S01]  /*13570*/  FFMA.FTZ R6, R6, c[0x0][0x23c], -R4.reuse ;  /* 0x00008f0006067a23 */ /* 0x100fe20000010804 */
[----:B------:R-:W-:Y:S01]  /*13580*/  MUFU.EX2 R186, R186 ;  /* 0x000000ba00ba7308 */ /* 0x000fe20000000800 */
[--C-:B------:R-:W-:Y:S02]  /*13590*/  FFMA.FTZ R19, R19, c[0x0][0x23c], -R4.reuse ;  /* 0x00008f0013137a23 */ /* 0x100fe40000010804 */
[--C-:B------:R-:W-:Y:S01]  /*135a0*/  FFMA.FTZ R199, R98, c[0x0][0x23c], -R4.reuse ;  /* 0x00008f0062c77a23 */ /* 0x100fe20000010804 */
[----:B-1----:R-:W-:Y:S01]  /*135b0*/  FMNMX.FTZ R176, R173, R0, !PT ;  /* 0x00000000adb07209 */ /* 0x002fe20007810000 */
[----:B------:R-:W-:Y:S02]  /*135c0*/  FADD.FTZ R0, -R164, R169 ;  /* 0x000000a9a4007221 */ /* 0x000fe40000010100 */
[----:B------:R-:W-:Y:S02]  /*135d0*/  FFMA.FTZ R184, R7, c[0x0][0x23c], -R4 ;  /* 0x00008f0007b87a23 */ /* 0x000fe40000010804 */
[----:B------:R-:W1:Y:S01]  /*135e0*/  SHFL.BFLY PT, R177, R176, 0x1, 0x1f ;  /* 0x0c201f00b0b17f89 */ /* 0x000e6200000e0000 */
[----:B------:R-:W-:Y:S01]  /*135f0*/  FMUL.FTZ R168, R0, c[0x0][0x23c] ;  /* 0x00008f0000a87a20 */ /* 0x000fe20000410000 */
[----:B------:R-:W-:Y:S01]  /*13600*/  MUFU.EX2 R185, R185 ;  /* 0x000000b900b97308 */ /* 0x000fe20000000800 */
[----:B------:R-:W-:Y:S02]  /*13610*/  FADD.FTZ R0, -R3, R166 ;  /* 0x000000a603007221 */ /* 0x000fe40000010100 */
[----:B------:R-:W-:Y:S02]  /*13620*/  FMUL.FTZ R7, R2, c[0x0][0x23c] ;  /* 0x00008f0002077a20 */ /* 0x000fe40000410000 */
[----:B------:R-:W-:Y:S02]  /*13630*/  FMUL.FTZ R48, R0, c[0x0][0x23c] ;  /* 0x00008f0000307a20 */ /* 0x000fe40000410000 */
[----:B------:R-:W-:Y:S01]  /*13640*/  FFMA.FTZ R84, R130, c[0x0][0x23c], -R4 ;  /* 0x00008f0082547a23 */ /* 0x000fe20000010804 */
[----:B------:R-:W-:Y:S01]  /*13650*/  FSEL R7, R7, RZ, P2 ;  /* 0x000000ff07077208 */ /* 0x000fe20001000000 */
[----:B------:R-:W-:Y:S01]  /*13660*/  FFMA.FTZ R169, R65, c[0x0][0x23c], -R172 ;  /* 0x00008f0041a97a23 */ /* 0x000fe200000108ac */
[----:B------:R-:W3:Y:S01]  /*13670*/  MUFU.EX2 R168, R168 ;  /* 0x000000a800a87308 */ /* 0x000ee20000000800 */
[--C-:B------:R-:W-:Y:S02]  /*13680*/  FFMA.FTZ R65, R35, c[0x0][0x23c], -R4.reuse ;  /* 0x00008f0023417a23 */ /* 0x100fe40000010804 */
[--C-:B------:R-:W-:Y:S02]  /*13690*/  FFMA.FTZ R220, R28, c[0x0][0x23c], -R7.reuse ;  /* 0x00008f001cdc7a23 */ /* 0x100fe40000010807 */
[--C-:B------:R-:W-:Y:S02]  /*136a0*/  FFMA.FTZ R83, R40, c[0x0][0x23c], -R7.reuse ;  /* 0x00008f0028537a23 */ /* 0x100fe40000010807 */
[--C-:B------:R-:W-:Y:S02]  /*136b0*/  FFMA.FTZ R80, R44, c[0x0][0x23c], -R7.reuse ;  /* 0x00008f002c507a23 */ /* 0x100fe40000010807 */
[--C-:B------:R-:W-:Y:S01]  /*136c0*/  FFMA.FTZ R202, R76, c[0x0][0x23c], -R7.reuse ;  /* 0x00008f004cca7a23 */ /* 0x100fe20000010807 */
[----:B------:R-:W-:Y:S01]  /*136d0*/  MUFU.EX2 R199, R199 ;  /* 0x000000c700c77308 */ /* 0x000fe20000000800 */
[----:B------:R-:W-:Y:S01]  /*136e0*/  FFMA.FTZ R200, R88, c[0x0][0x23c], -R7 ;  /* 0x00008f0058c87a23 */ /* 0x000fe20000010807 */
[----:B-1----:R-:W-:Y:S01]  /*136f0*/  FMNMX.FTZ R0, R176, R177, !PT ;  /* 0x000000b1b0007209 */ /* 0x002fe20007810000 */
[--C-:B------:R-:W-:Y:S02]  /*13700*/  FFMA.FTZ R81, R38, c[0x0][0x23c], -R4.reuse ;  /* 0x00008f0026517a23 */ /* 0x100fe40000010804 */
[--C-:B------:R-:W-:Y:S01]  /*13710*/  FFMA.FTZ R113, R67, c[0x0][0x23c], -R4.reuse ;  /* 0x00008f0043717a23 */ /* 0x100fe20000010804 */
[C---:B------:R-:W-:Y:S01]  /*13720*/  FSETP.NEU.FTZ.AND P0, PT, R0.reuse, -INF , PT ;  /* 0xff8000000000780b */ /* 0x040fe20003f1d000 */
[----:B------:R-:W-:Y:S02]  /*13730*/  FMUL.FTZ R5, R0, c[0x0][0x23c] ;  /* 0x00008f0000057a20 */ /* 0x000fe40000410000 */
        /* <DEDUP_REMOVED lines=9> */
[--C-:B------:R-:W-:Y:S02]  /*137d0*/  FFMA.FTZ R211, R64, c[0x0][0x23c], -R172.reuse ;  /* 0x00008f0040d37a23 */ /* 0x100fe400000108ac */
[----:B------:R-:W-:Y:S02]  /*137e0*/  FFMA.FTZ R64, R85, c[0x0][0x23c], -R172 ;  /* 0x00008f0055407a23 */ /* 0x000fe400000108ac */
[----:B------:R-:W-:Y:S02]  /*137f0*/  FFMA.FTZ R85, R55, c[0x0][0x23c], -R4 ;  /* 0x00008f0037557a23 */ /* 0x000fe40000010804 */
[----:B------:R-:W-:Y:S01]  /*13800*/  FFMA.FTZ R174, R69, c[0x0][0x23c], -R172 ;  /* 0x00008f0045ae7a23 */ /* 0x000fe200000108ac */
[----:B------:R-:W-:Y:S01]  /*13810*/  MUFU.EX2 R190, R190 ;  /* 0x000000be00be7308 */ /* 0x000fe20000000800 */
[----:B------:R-:W-:Y:S02]  /*13820*/  FFMA.FTZ R69, R34, c[0x0][0x23c], -R4 ;  /* 0x00008f0022457a23 */ /* 0x000fe40000010804 */
[----:B------:R-:W-:Y:S02]  /*13830*/  FFMA.FTZ R179, R100, c[0x0][0x23c], -R172 ;  /* 0x00008f0064b37a23 */ /* 0x000fe400000108ac */
[--C-:B------:R-:W-:Y:S02]  /*13840*/  FFMA.FTZ R100, R86, c[0x0][0x23c], -R4.reuse ;  /* 0x00008f0056647a23 */ /* 0x100fe40000010804 */
[----:B------:R-:W-:Y:S02]  /*13850*/  FADD.FTZ R37, -R2, R165 ;  /* 0x000000a502257221 */ /* 0x000fe40000010100 */
        /* <DEDUP_REMOVED lines=13> */
[----:B------:R-:W-:Y:S01]  /*13930*/  MUFU.EX2 R50, R50 ;  /* 0x0000003200327308 */ /* 0x000fe20000000800 */
[----:B------:R-:W-:Y:S02]  /*13940*/  FADD.FTZ R4, -R0, R167 ;  /* 0x000000a700047221 */ /* 0x000fe40000010100 */
[----:B------:R-:W-:Y:S02]  /*13950*/  FFMA.FTZ R189, R36, c[0x0][0x23c], -R172 ;  /* 0x00008f0024bd7a23 */ /* 0x000fe400000108ac */
[----:B------:R-:W-:Y:S01]  /*13960*/  FMUL.FTZ R36, R4, c[0x0][0x23c] ;  /* 0x00008f0004247a20 */ /* 0x000fe20000410000 */
[----:B------:R-:W-:Y:S01]  /*13970*/  FSEL R4, R5, RZ, P0 ;  /* 0x000000ff05047208 */ /* 0x000fe20000000000 */
[--C-:B------:R-:W-:Y:S02]  /*13980*/  FFMA.FTZ R118, R93, c[0x0][0x23c], -R7.reuse ;  /* 0x00008f005d767a23 */ /* 0x100fe40000010807 */
[--C-:B------:R-:W-:Y:S01]  /*13990*/  FFMA.FTZ R93, R104, c[0x0][0x23c], -R7.reuse ;  /* 0x00008f00685d7a23 */ /* 0x100fe20000010807 */
[----:B------:R-:W-:Y:S01]  /*139a0*/  MUFU.EX2 R51, R51 ;  /* 0x0000003300337308 */ /* 0x000fe20000000800 */
[--C-:B------:R-:W-:Y:S02]  /*139b0*/  FFMA.FTZ R40, R11, c[0x0][0x23c], -R4.reuse ;  /* 0x00008f000b287a23 */ /* 0x100fe40000010804 */
[----:B------:R-:W4:Y:S01]  /*139c0*/  LDL.LU R11, [R1+0x1f8] ;  /* 0x0001f800010b7983 */ /* 0x000f220000300800 */
[--C-:B------:R-:W-:Y:S02]  /*139d0*/  FFMA.FTZ R104, R62, c[0x0][0x23c], -R4.reuse ;  /* 0x00008f003e687a23 */ /* 0x100fe40000010804 */
[----:B------:R-:W-:Y:S02]  /*139e0*/  FFMA.FTZ R38, R12, c[0x0][0x23c], -R7 ;  /* 0x00008f000c267a23 */ /* 0x000fe40000010807 */
[----:B------:R-:W-:Y:S02]  /*139f0*/  IMAD.MOV.U32 R12, RZ, RZ, R21 ;  /* 0x000000ffff0c7224 */ /* 0x000fe400078e0015 */
[C---:B---3--:R-:W-:Y:S01]  /*13a00*/  FMUL.FTZ R21, R168.reuse, R157 ;  /* 0x0000009da8157220 */ /* 0x048fe20000410000 */
[----:B------:R-:W-:Y:S01]  /*13a10*/  MUFU.EX2 R36, R36 ;  /* 0x0000002400247308 */ /* 0x000fe20000000800 */
[----:B------:R-:W-:Y:S02]  /*13a20*/  FFMA.FTZ R62, R111, c[0x0][0x23c], -R4 ;  /* 0x00008f006f3e7a23 */ /* 0x000fe40000010804 */
[----:B------:R-:W-:Y:S02]  /*13a30*/  IMAD.MOV.U32 R111, RZ, RZ, R185 ;  /* 0x000000ffff6f7224 */ /* 0x000fe400078e00b9 */
[----:B------:R-:W-:Y:S02]  /*13a40*/  IMAD.MOV.U32 R185, RZ, RZ, R20 ;  /* 0x000000ffffb97224 */ /* 0x000fe400078e0014 */
[----:B------:R-:W-:Y:S02]  /*13a50*/  FMUL.FTZ R20, R168, R156 ;  /* 0x0000009ca8147220 */ /* 0x000fe40000410000 */
[----:B------:R-:W3:Y:S01]  /*13a60*/  LDL.64 R156, [R1+0x1e8] ;  /* 0x0001e800019c7983 */ /* 0x000ee20000100a00 */
[--C-:B------:R-:W-:Y:S01]  /*13a70*/  FFMA.FTZ R86, R120, c[0x0][0x23c], -R7.reuse ;  /* 0x00008f0078567a23 */ /* 0x100fe20000010807 */
[----:B------:R-:W-:Y:S01]  /*13a80*/  MUFU.EX2 R40, R40 ;  /* 0x0000002800287308 */ /* 0x000fe20000000800 */
[--C-:B------:R-:W-:Y:S02]  /*13a90*/  FFMA.FTZ R120, R14, c[0x0][0x23c], -R4.reuse ;  /* 0x00008f000e787a23 */ /* 0x100fe40000010804 */
[----:B------:R-:W-:Y:S01]  /*13aa0*/  FFMA.FTZ R98, R63, c[0x0][0x23c], -R4 ;  /* 0x00008f003f627a23 */ /* 0x000fe20000010804 */
[----:B------:R-:W4:Y:S01]  /*13ab0*/  LDL.LU R14, [R1+0x1f4] ;  /* 0x0001f400010e7983 */ /* 0x000f220000300800 */
[----:B------:R-:W-:Y:S02]  /*13ac0*/  FMUL.FTZ R37, R37, c[0x0][0x23c] ;  /* 0x00008f0025257a20 */ /* 0x000fe40000410000 */
[--C-:B------:R-:W-:Y:S01]  /*13ad0*/  FFMA.FTZ R55, R41, c[0x0][0x23c], -R7.reuse ;  /* 0x00008f0029377a23 */ /* 0x100fe20000010807 */
[----:B------:R-:W4:Y:S01]  /*13ae0*/  LDL.LU R63, [R1+0x1fc] ;  /* 0x0001fc00013f7983 */ /* 0x000f220000300800 */
[----:B------:R-:W-:Y:S01]  /*13af0*/  FFMA.FTZ R71, R13, c[0x0][0x23c], -R7 ;  /* 0x00008f000d477a23 */ /* 0x000fe20000010807 */
[----:B------:R1:W-:Y:S01]  /*13b00*/  MUFU.EX2 R41, R183 ;  /* 0x000000b700297308 */ /* 0x0003e20000000800 */
[----:B------:R-:W-:Y:S02]  /*13b10*/  IMAD.MOV.U32 R13, RZ, RZ, R16 ;  /* 0x000000ffff0d7224 */ /* 0x000fe400078e0010 */
[----:B------:R-:W-:Y:S02]  /*13b20*/  FFMA.FTZ R178, R101, c[0x0][0x23c], -R172 ;  /* 0x00008f0065b27a23 */ /* 0x000fe400000108ac */
[--C-:B------:R-:W-:Y:S02]  /*13b30*/  FFMA.FTZ R101, R74, c[0x0][0x23c], -R4.reuse ;  /* 0x00008f004a657a23 */ /* 0x100fe40000010804 */
[--C-:B------:R-:W-:Y:S02]  /*13b40*/  FFMA.FTZ R74, R79, c[0x0][0x23c], -R4.reuse ;  /* 0x00008f004f4a7a23 */ /* 0x100fe40000010804 */
[----:B------:R-:W-:Y:S01]  /*13b50*/  IMAD.MOV.U32 R79, RZ, RZ, R13 ;  /* 0x000000ffff4f7224 */ /* 0x000fe200078e000d */
        /* <DEDUP_REMOVED lines=8> */
[----:B------:R-:W-:Y:S02]  /*13be0*/  FFMA.FTZ R172, R129, c[0x0][0x23c], -R172 ;  /* 0x00008f0081ac7a23 */ /* 0x000fe400000108ac */
[--C-:B-1----:R-:W-:Y:S02]  /*13bf0*/  FFMA.FTZ R183, R47, c[0x0][0x23c], -R4.reuse ;  /* 0x00008f002fb77a23 */ /* 0x102fe40000010804 */
[--C-:B------:R-:W-:Y:S02]  /*13c00*/  FFMA.FTZ R129, R89, c[0x0][0x23c], -R7.reuse ;  /* 0x00008f0059817a23 */ /* 0x100fe40000010807 */
[----:B------:R-:W-:Y:S01]  /*13c10*/  FFMA.FTZ R89, R106, c[0x0][0x23c], -R4 ;  /* 0x00008f006a597a23 */ /* 0x000fe20000010804 */
[----:B------:R1:W4:Y:S01]  /*13c20*/  MUFU.EX2 R47, R6 ;  /* 0x00000006002f7308 */ /* 0x0003220000000800 */
[----:B------:R-:W-:Y:S02]  /*13c30*/  IMAD.MOV.U32 R106, RZ, RZ, R12 ;  /* 0x000000ffff6a7224 */ /* 0x000fe400078e000c */
[--C-:B------:R-:W-:Y:S02]  /*13c40*/  FFMA.FTZ R82, R25, c[0x0][0x23c], -R7.reuse ;  /* 0x00008f0019527a23 */ /* 0x100fe40000010807 */
[C---:B------:R-:W-:Y:S02]  /*13c50*/  FMUL.FTZ R13, R37.reuse, R137 ;  /* 0x00000089250d7220 */ /* 0x040fe40000410000 */
[----:B------:R1:W4:Y:S01]  /*13c60*/  LDL.S16 R137, [R1+0x184] ;  /* 0x0001840001897983 */ /* 0x0003220000100600 */
[----:B------:R-:W-:Y:S02]  /*13c70*/  FMUL.FTZ R12, R37, R136 ;  /* 0x00000088250c7220 */ /* 0x000fe40000410000 */
[----:B------:R-:W1:Y:S01]  /*13c80*/  MUFU.EX2 R43, R184 ;  /* 0x000000b8002b7308 */ /* 0x000e620000000800 */
[----:B------:R1:W4:Y:S01]  /*13c90*/  LDL.S16 R136, [R1+0x180] ;  /* 0x0001800001887983 */ /* 0x0003220000100600 */
        /* <DEDUP_REMOVED lines=9> */
[----:B------:R-:W-:Y:S01]  /*13d30*/  F2FP.PACK_AB R45, R41, R111 ;  /* 0x0000006f292d723e */ /* 0x000fe200000000ff */
        /* <DEDUP_REMOVED lines=13> */
[----:B------:R-:W-:Y:S01]  /*13e10*/  IMAD.U32 R7, RZ, RZ, UR19 ;  /* 0x00000013ff077e24 */ /* 0x000fe2000f8e00ff */
[----:B------:R-:W-:Y:S01]  /*13e20*/  MUFU.EX2 R202, R202 ;  /* 0x000000ca00ca7308 */ /* 0x000fe20000000800 */
[C---:B------:R-:W-:Y:S02]  /*13e30*/  FMUL.FTZ R32, R168.reuse, R160 ;  /* 0x000000a0a8207220 */ /* 0x040fe40000410000 */
[----:B------:R-:W-:Y:S02]  /*13e40*/  FMUL.FTZ R33, R168, R161 ;  /* 0x000000a1a8217220 */ /* 0x000fe40000410000 */
[----:B-1----:R-:W-:Y:S02]  /*13e50*/  FMUL.FTZ R6, R48, R146 ;  /* 0x0000009230067220 */ /* 0x002fe40000410000 */
[--C-:B------:R-:W-:Y:S02]  /*13e60*/  FFMA.FTZ R61, R30, c[0x0][0x23c], -R4.reuse ;  /* 0x00008f001e3d7a23 */ /* 0x100fe40000010804 */
[C---:B------:R-:W-:Y:S01]  /*13e70*/  FMUL.FTZ R30, R36.reuse, R150 ;  /* 0x00000096241e7220 */ /* 0x040fe20000410000 */
[----:B------:R-:W-:Y:S01]  /*13e80*/  MUFU.EX2 R200, R200 ;  /* 0x000000c800c87308 */ /* 0x000fe20000000800 */
[--C-:B------:R-:W-:Y:S02]  /*13e90*/  FFMA.FTZ R57, R31, c[0x0][0x23c], -R4.reuse ;  /* 0x00008f001f397a23 */ /* 0x100fe40000010804 */
[----:B------:R-:W-:Y:S02]  /*13ea0*/  FMUL.FTZ R31, R36, R151 ;  /* 0x00000097241f7220 */ /* 0x000fe40000410000 */
[--C-:B------:R-:W-:Y:S02]  /*13eb0*/  FFMA.FTZ R68, R46, c[0x0][0x23c], -R4.reuse ;  /* 0x00008f002e447a23 */ /* 0x100fe40000010804 */
[--C-:B------:R-:W-:Y:S02]  /*13ec0*/  FFMA.FTZ R125, R90, c[0x0][0x23c], -R4.reuse ;  /* 0x00008f005a7d7a23 */ /* 0x100fe40000010804 */
[----:B------:R-:W-:Y:S01]  /*13ed0*/  IMAD.MOV.U32 R25, RZ, RZ, R19 ;  /* 0x000000ffff197224 */ /* 0x000fe200078e0013 */
[----:B------:R-:W-:Y:S01]  /*13ee0*/  MUFU.EX2 R92, R92 ;  /* 0x0000005c005c7308 */ /* 0x000fe20000000800 */
[----:B------:R-:W-:Y:S02]  /*13ef0*/  FMUL.FTZ R19, R48, R155 ;  /* 0x0000009b30137220 */ /* 0x000fe40000410000 */
[----:B------:R-:W-:Y:S02]  /*13f00*/  FMUL.FTZ R17, R168, R153 ;  /* 0x00000099a8117220 */ /* 0x000fe40000410000 */
[----:B------:R-:W-:Y:S02]  /*13f10*/  IMAD.MOV.U32 R153, RZ, RZ, c[0x0][0x228] ;  /* 0x00008a00ff997624 */ /* 0x000fe400078e00ff */
[C---:B------:R-:W-:Y:S02]  /*13f20*/  FMUL.FTZ R34, R48.reuse, R162 ;  /* 0x000000a230227220 */ /* 0x040fe40000410000 */
[----:B------:R-:W-:Y:S01]  /*13f30*/  FMUL.FTZ R35, R48, R163 ;  /* 0x000000a330237220 */ /* 0x000fe20000410000 */
[----:B------:R-:W-:Y:S01]  /*13f40*/  MUFU.EX2 R49, R49 ;  /* 0x0000003100317308 */ /* 0x000fe20000000800 */
[----:B------:R-:W-:Y:S02]  /*13f50*/  FMUL.FTZ R28, R37, R148 ;  /* 0x00000094251c7220 */ /* 0x000fe40000410000 */
[--C-:B------:R-:W-:Y:S02]  /*13f60*/  FFMA.FTZ R88, R107, c[0x0][0x23c], -R4.reuse ;  /* 0x00008f006b587a23 */ /* 0x100fe40000010804 */
[----:B------:R-:W-:Y:S02]  /*13f70*/  IMAD.MOV.U32 R107, RZ, RZ, R185 ;  /* 0x000000ffff6b7224 */ /* 0x000fe400078e00b9 */
[--C-:B------:R-:W-:Y:S02]  /*13f80*/  FFMA.FTZ R121, R15, c[0x0][0x23c], -R4.reuse ;  /* 0x00008f000f797a23 */ /* 0x100fe40000010804 */
[----:B------:R-:W-:Y:S01]  /*13f90*/  FMUL.FTZ R15, R36, R139 ;  /* 0x0000008b240f7220 */ /* 0x000fe20000410000 */
[----:B------:R-:W-:Y:S01]  /*13fa0*/  MUFU.EX2 R183, R183 ;  /* 0x000000b700b77308 */ /* 0x000fe20000000800 */
[--C-:B------:R-:W-:Y:S02]  /*13fb0*/  FFMA.FTZ R73, R26, c[0x0][0x23c], -R4.reuse ;  /* 0x00008f001a497a23 */ /* 0x100fe40000010804 */
[C---:B------:R-:W-:Y:S02]  /*13fc0*/  FMUL.FTZ R26, R36.reuse, R142 ;  /* 0x0000008e241a7220 */ /* 0x040fe40000410000 */
[--C-:B------:R-:W-:Y:S02]  /*13fd0*/  FFMA.FTZ R77, R27, c[0x0][0x23c], -R4.reuse ;  /* 0x00008f001b4d7a23 */ /* 0x100fe40000010804 */
[----:B------:R-:W-:Y:S02]  /*13fe0*/  FMUL.FTZ R27, R36, R143 ;  /* 0x0000008f241b7220 */ /* 0x000fe40000410000 */
[----:B------:R-:W-:Y:S01]  /*13ff0*/  IMAD.SHL.U32 R143, R153, 0x8, RZ ;  /* 0x00000008998f7824 */ /* 0x000fe200078e00ff */
        /* <DEDUP_REMOVED lines=8> */
[----:B------:R-:W-:Y:S02]  /*14080*/  IMAD.MOV.U32 R24, RZ, RZ, R22 ;  /* 0x000000ffff187224 */ /* 0x000fe400078e0016 */
[--C-:B------:R-:W-:Y:S02]  /*14090*/  FFMA.FTZ R56, R122, c[0x0][0x23c], -R4.reuse ;  /* 0x00008f007a387a23 */ /* 0x100fe40000010804 */
[--C-:B------:R-:W-:Y:S02]  /*140a0*/  FFMA.FTZ R126, R126, c[0x0][0x23c], -R4.reuse ;  /* 0x00008f007e7e7a23 */ /* 0x100fe40000010804 */
[--C-:B------:R-:W-:Y:S01]  /*140b0*/  FFMA.FTZ R127, R127, c[0x0][0x23c], -R4.reuse ;  /* 0x00008f007f7f7a23 */ /* 0x100fe20000010804 */
[----:B------:R-:W-:Y:S01]  /*140c0*/  MUFU.EX2 R176, R176 ;  /* 0x000000b000b07308 */ /* 0x000fe20000000800 */
[C---:B------:R-:W-:Y:S02]  /*140d0*/  FMUL.FTZ R5, R168.reuse, R145 ;  /* 0x00000091a8057220 */ /* 0x040fe40000410000 */
[----:B------:R-:W-:Y:S02]  /*140e0*/  FMUL.FTZ R16, R168, R152 ;  /* 0x00000098a8107220 */ /* 0x000fe40000410000 */
[----:B------:R-:W-:Y:S02]  /*140f0*/  IMAD.MOV.U32 R152, RZ, RZ, R107 ;  /* 0x000000ffff987224 */ /* 0x000fe400078e006b */
[C---:B------:R-:W-:Y:S02]  /*14100*/  FMUL.FTZ R22, R48.reuse, R158 ;  /* 0x0000009e30167220 */ /* 0x040fe40000410000 */
[----:B------:R-:W-:Y:S01]  /*14110*/  FMUL.FTZ R23, R48, R159 ;  /* 0x0000009f30177220 */ /* 0x000fe20000410000 */
[----:B------:R1:W-:Y:S01]  /*14120*/  MUFU.EX2 R142, R152 ;  /* 0x00000098008e7308 */ /* 0x0003e20000000800 */
[----:B------:R-:W-:Y:S02]  /*14130*/  IMAD.MOV.U32 R94, RZ, RZ, R25 ;  /* 0x000000ffff5e7224 */ /* 0x000fe400078e0019 */
[C---:B------:R-:W-:Y:S02]  /*14140*/  FMUL.FTZ R25, R37.reuse, R141 ;  /* 0x0000008d25197220 */ /* 0x040fe40000410000 */
[----:B------:R-:W-:Y:S02]  /*14150*/  IMAD.MOV.U32 R95, RZ, RZ, R29 ;  /* 0x000000ffff5f7224 */ /* 0x000fe400078e001d */
[C---:B------:R-:W-:Y:S02]  /*14160*/  FMUL.FTZ R29, R37.reuse, R149 ;  /* 0x00000095251d7220 */ /* 0x040fe40000410000 */
[----:B------:R-:W-:Y:S01]  /*14170*/  FFMA.FTZ R78, R110, c[0x0][0x23c], -R4 ;  /* 0x00008f006e4e7a23 */ /* 0x000fe20000010804 */
[----:B------:R-:W-:Y:S01]  /*14180*/  MUFU.EX2 R205, R205 ;  /* 0x000000cd00cd7308 */ /* 0x000fe20000000800 */
[----:B------:R-:W-:Y:S02]  /*14190*/  IMAD.MOV.U32 R110, RZ, RZ, R24 ;  /* 0x000000ffff6e7224 */ /* 0x000fe400078e0018 */
[----:B------:R-:W-:Y:S02]  /*141a0*/  FMUL.FTZ R24, R37, R140 ;  /* 0x0000008c25187220 */ /* 0x000fe40000410000 */
[----:B------:R-:W-:Y:S02]  /*141b0*/  FFMA.FTZ R58, R123, c[0x0][0x23c], -R4 ;  /* 0x00008f007b3a7a23 */ /* 0x000fe40000010804 */
[C---:B------:R-:W-:Y:S02]  /*141c0*/  FMUL.FTZ R4, R168.reuse, R144 ;  /* 0x00000090a8047220 */ /* 0x040fe40000410000 */
[----:B--2---:R-:W-:Y:S01]  /*141d0*/  FFMA.FTZ R168, R168, R18, R111 ;  /* 0x00000012a8a87223 */ /* 0x004fe2000001006f */
[----:B------:R-:W-:Y:S01]  /*141e0*/  MUFU.EX2 R130, R130 ;  /* 0x0000008200827308 */ /* 0x000fe20000000800 */
[C---:B------:R-:W-:Y:S02]  /*141f0*/  FMUL.FTZ R18, R48.reuse, R154 ;  /* 0x0000009a30127220 */ /* 0x040fe40000410000 */
[----:B------:R-:W-:Y:S02]  /*14200*/  FADD.FTZ R168, R41, R168 ;  /* 0x000000a829a87221 */ /* 0x000fe40000010000 */
[----:B-1----:R-:W-:Y:S02]  /*14210*/  IMAD.MOV.U32 R152, RZ, RZ, c[0x0][0x228] ;  /* 0x00008a00ff987624 */ /* 0x002fe400078e00ff */
[----:B------:R-:W-:Y:S02]  /*14220*/  IMAD.MOV.U32 R144, RZ, RZ, R95 ;  /* 0x000000ffff907224 */ /* 0x000fe400078e005f */
[----:B------:R-:W-:Y:S01]  /*14230*/  IMAD.MOV.U32 R111, RZ, RZ, R110 ;  /* 0x000000ffff6f7224 */ /* 0x000fe200078e006e */
[----:B------:R-:W-:Y:S01]  /*14240*/  MUFU.EX2 R129, R129 ;  /* 0x0000008100817308 */ /* 0x000fe20000000800 */
[----:B------:R-:W-:Y:S02]  /*14250*/  IMAD.MOV.U32 R145, RZ, RZ, R144 ;  /* 0x000000ffff917224 */ /* 0x000fe400078e0090 */
[----:B------:R-:W-:Y:S02]  /*14260*/  IMAD.MOV.U32 R144, RZ, RZ, R111 ;  /* 0x000000ffff907224 */ /* 0x000fe400078e006f */
[----:B------:R-:W-:Y:S02]  /*14270*/  IMAD.MOV.U32 R111, RZ, RZ, R106 ;  /* 0x000000ffff6f7224 */ /* 0x000fe400078e006a */
[----:B------:R-:W-:Y:S02]  /*14280*/  IMAD.MOV.U32 R110, RZ, RZ, R94 ;  /* 0x000000ffff6e7224 */ /* 0x000fe400078e005e */
[----:B------:R-:W-:Y:S01]  /*14290*/  IMAD.U32 R162, RZ, RZ, UR19 ;  /* 0x00000013ffa27e24 */ /* 0x000fe2000f8e00ff */
        /* <DEDUP_REMOVED lines=9> */
[----:B---3--:R-:W-:Y:S01]  /*14330*/  LOP3.LUT R9, R157, UR27, R7, 0x96, !PT ;  /* 0x0000001b9d097c12 */ /* 0x008fe2000f8e9607 */
[C---:B------:R-:W-:Y:S01]  /*14340*/  FMUL.FTZ R7, R48.reuse, R147 ;  /* 0x0000009330077220 */ /* 0x040fe20000410000 */
[----:B------:R-:W-:Y:S01]  /*14350*/  LOP3.LUT R185, R171, UR17, R156, 0x96, !PT ;  /* 0x00000011abb97c12 */ /* 0x000fe2000f8e969c */
[----:B----4-:R-:W-:Y:S01]  /*14360*/  FFMA.FTZ R48, R48, R11, R47 ;  /* 0x0000000b30307223 */ /* 0x010fe2000001002f */
[----:B------:R-:W-:Y:S01]  /*14370*/  F2FP.PACK_AB R47, R43, R47 ;  /* 0x0000002f2b2f723e */ /* 0x000fe200000000ff */
[----:B------:R-:W-:Y:S01]  /*14380*/  IMAD.WIDE.U32 R10, R9, -0x326172a9, RZ ;  /* 0xcd9e8d57090a7825 */ /* 0x000fe200078e00ff */
[----:B------:R-:W-:Y:S03]  /*14390*/  LOP3.LUT R162, R157, UR27, R162, 0x96, !PT ;  /* 0x0000001b9da27c12 */ /* 0x000fe6000f8e96a2 */
[----:B------:R-:W-:Y:S01]  /*143a0*/  MUFU.EX2 R192, R192 ;  /* 0x000000c000c07308 */ /* 0x000fe20000000800 */
[----:B------:R-:W-:Y:S01]  /*143b0*/  IMAD.WIDE.U32 R184, R185, -0x326172a9, RZ ;  /* 0xcd9e8d57b9b87825 */ /* 0x000fe200078e00ff */
[----:B------:R-:W-:Y:S03]  /*143c0*/  LOP3.LUT R90, R11, UR7, R212, 0x96, !PT ;  /* 0x000000070b5a7c12 */ /* 0x000fe6000f8e96d4 */
[C---:B------:R-:W-:Y:S01]  /*143d0*/  FMUL.FTZ R11, R36.reuse, R135 ;  /* 0x00000087240b7220 */ /* 0x040fe20000410000 */
[----:B------:R-:W-:Y:S01]  /*143e0*/  LOP3.LUT R75, R185, UR26, R10, 0x96, !PT ;  /* 0x0000001ab94b7c12 */ /* 0x000fe2000f8e960a */
[----:B------:R1:W2:Y:S01]  /*143f0*/  LDL.S16 R135, [R1+0x17c] ;  /* 0x00017c0001877983 */ /* 0x0002a20000100600 */
[----:B------:R-:W-:Y:S02]  /*14400*/  FMUL.FTZ R10, R36, R134 ;  /* 0x00000086240a7220 */ /* 0x000fe40000410000 */
[----:B------:R-:W3:Y:S01]  /*14410*/  MUFU.EX2 R46, R8 ;  /* 0x00000008002e7308 */ /* 0x000ee20000000800 */
[----:B------:R-:W-:Y:S01]  /*14420*/  IMAD.WIDE.U32 R90, R90, -0x2daee0ad, RZ ;  /* 0xd2511f535a5a7825 */ /* 0x000fe200078e00ff */
[----:B------:R1:W4:Y:S03]  /*14430*/  LDL.S16 R134, [R1+0x178] ;  /* 0x0001780001867983 */ /* 0x0003260000100600 */
[----:B------:R-:W-:Y:S01]  /*14440*/  FMUL.FTZ R9, R37, R133 ;  /* 0x0000008525097220 */ /* 0x000fe20000410000 */
[----:B------:R-:W-:Y:S01]  /*14450*/  LOP3.LUT R41, R91, UR25, R170, 0x96, !PT ;  /* 0x000000195b297c12 */ /* 0x000fe2000f8e96aa */
[----:B------:R-:W-:Y:S03]  /*14460*/  IMAD.WIDE.U32 R94, R75, -0x2daee0ad, RZ ;  /* 0xd2511f534b5e7825 */ /* 0x000fe600078e00ff */
[----:B------:R-:W1:Y:S01]  /*14470*/  MUFU.EX2 R110, R110 ;  /* 0x0000006e006e7308 */ /* 0x000e620000000800 */
[----:B------:R-:W-:Y:S02]  /*14480*/  FFMA.FTZ R63, R36, R63, R59 ;  /* 0x0000003f243f7223 */ /* 0x000fe4000001003b */
[----:B------:R-:W-:Y:S02]  /*14490*/  FADD.FTZ R48, R43, R48 ;  /* 0x000000302b307221 */ /* 0x000fe40000010000 */
[----:B------:R-:W-:Y:S05]  /*144a0*/  IMAD.WIDE.U32 R162, R162, -0x326172a9, RZ ;  /* 0xcd9e8d57a2a27825 */ /* 0x000fea00078e00ff */
[----:B------:R-:W-:Y:S01]  /*144b0*/  MUFU.EX2 R120, R120 ;  /* 0x0000007800787308 */ /* 0x000fe20000000800 */
[----:B---3--:R-:W-:Y:S01]  /*144c0*/  F2FP.PACK_AB R43, R39, R46 ;  /* 0x0000002e272b723e */ /* 0x008fe200000000ff */
[C---:B------:R-:W-:Y:S02]  /*144d0*/  FMUL.FTZ R8, R37.reuse, R132 ;  /* 0x0000008425087220 */ /* 0x040fe40000410000 */
[----:B------:R-:W-:Y:S01]  /*144e0*/  FFMA.FTZ R37, R37, R14, R46 ;  /* 0x0000000e25257223 */ /* 0x000fe2000001002e */
[----:B------:R-:W-:Y:S01]  /*144f0*/  F2FP.PACK_AB R46, R186, R187 ;  /* 0x000000bbba2e723e */ /* 0x000fe200000000ff */
[----:B------:R-:W-:Y:S01]  /*14500*/  FMUL.FTZ R14, R36, R138 ;  /* 0x0000008a240e7220 */ /* 0x000fe20000410000 */
[----:B------:R-:W-:Y:S01]  /*14510*/  LOP3.LUT R36, R95, UR23, R90, 0x96, !PT ;  /* 0x000000175f247c12 */ /* 0x000fe2000f8e965a */
[----:B------:R-:W-:Y:S02]  /*14520*/  IMAD.WIDE.U32 R90, R41, -0x326172a9, RZ ;  /* 0xcd9e8d57295a7825 */ /* 0x000fe400078e00ff */
[----:B------:R-:W-:Y:S02]  /*14530*/  MUFU.EX2 R138, R145 ;  /* 0x00000091008a7308 */ /* 0x000fe40000000800 */
[----:B------:R-:W-:Y:S01]  /*14540*/  FADD.FTZ R41, R39, R37 ;  /* 0x0000002527297221 */ /* 0x000fe20000010000 */
[----:B------:R-:W-:Y:S01]  /*14550*/  LOP3.LUT R75, R91, UR24, R184, 0x96, !PT ;  /* 0x000000185b4b7c12 */ /* 0x000fe2000f8e96b8 */
[----:B------:R-:W-:Y:S01]  /*14560*/  IMAD.WIDE.U32 R122, R36, -0x326172a9, RZ ;  /* 0xcd9e8d57247a7825 */ /* 0x000fe200078e00ff */
[C---:B------:R-:W-:Y:S03]  /*14570*/  F2FP.PACK_AB R39, R40.reuse, R59 ;  /* 0x0000003b2827723e */ /* 0x040fe600000000ff */
[----:B------:R-:W-:Y:S02]  /*14580*/  IMAD.WIDE.U32 R132, R75, -0x2daee0ad, RZ ;  /* 0xd2511f534b847825 */ /* 0x000fe400078e00ff */
[----:B------:R-:W-:Y:S02]  /*14590*/  MUFU.EX2 R70, R70 ;  /* 0x0000004600467308 */ /* 0x000fe40000000800 */
[----:B------:R-:W-:Y:S01]  /*145a0*/  FADD.FTZ R75, R187, R168 ;  /* 0x000000a8bb4b7221 */ /* 0x000fe20000010000 */
[----:B------:R-:W-:Y:S01]  /*145b0*/  LOP3.LUT R37, R133, UR14, R94, 0x96, !PT ;  /* 0x0000000e85257c12 */ /* 0x000fe2000f8e965e */
[----:B------:R-:W-:Y:S01]  /*145c0*/  FADD.FTZ R59, R40, R63 ;  /* 0x0000003f283b7221 */ /* 0x000fe20000010000 */
[----:B------:R-:W-:Y:S01]  /*145d0*/  LOP3.LUT R94, R123, UR21, R90, 0x96, !PT ;  /* 0x000000157b5e7c12 */ /* 0x000fe2000f8e965a */
[----:B------:R-:W-:Y:S01]  /*145e0*/  FADD.FTZ R63, R79, R48 ;  /* 0x000000304f3f7221 */ /* 0x000fe20000010000 */
[----:B-1----:R-:W-:Y:S01]  /*145f0*/  F2FP.PACK_AB R79, R110, R79 ;  /* 0x0000004f6e4f723e */ /* 0x002fe200000000ff */
[----:B------:R-:W-:Y:S01]  /*14600*/  IMAD.WIDE.U32 R36, R37, -0x326172a9, RZ ;  /* 0xcd9e8d5725247825 */ /* 0x000fe200078e00ff */
[----:B------:R-:W-:Y:S01]  /*14610*/  PRMT R40, R47, 0x7632, R40 ;  /* 0x000076322f287816 */ /* 0x000fe20000000028 */
[----:B------:R-:W-:Y:S02]  /*14620*/  MUFU.EX2 R76, R76 ;  /* 0x0000004c004c7308 */ /* 0x000fe40000000800 */
[----:B------:R-:W-:Y:S01]  /*14630*/  IMAD.WIDE.U32 R94, R94, -0x2daee0ad, RZ ;  /* 0xd2511f535e5e7825 */ /* 0x000fe200078e00ff */
[----:B------:R-:W-:Y:S03]  /*14640*/  LOP3.LUT R122, R37, UR13, R122, 0x96, !PT ;  /* 0x0000000d257a7c12 */ /* 0x000fe6000f8e967a */
[----:B------:R-:W-:Y:S01]  /*14650*/  FADD.FTZ R75, R186, R75 ;  /* 0x0000004bba4b7221 */ /* 0x000fe20000010000 */
[----:B------:R-:W-:Y:S01]  /*14660*/  LOP3.LUT R132, R95, UR5, R132, 0x96, !PT ;  /* 0x000000055f847c12 */ /* 0x000fe2000f8e9684 */
[----:B------:R-:W-:Y:S01]  /*14670*/  IMAD.WIDE.U32 R122, R122, -0x2daee0ad, RZ ;  /* 0xd2511f537a7a7825 */ /* 0x000fe200078e00ff */
[----:B------:R-:W-:Y:S01]  /*14680*/  LEA R186, P4, R143, R206, 0x1 ;  /* 0x000000ce8fba7211 */ /* 0x000fe200078808ff */
[----:B------:R-:W1:Y:S02]  /*14690*/  MUFU.EX2 R90, R38 ;  /* 0x00000026005a7308 */ /* 0x000e640000000800 */
[----:B------:R-:W-:Y:S01]  /*146a0*/  IMAD.WIDE.U32 R132, R132, -0x326172a9, RZ ;  /* 0xcd9e8d5784847825 */ /* 0x000fe200078e00ff */
[----:B------:R-:W-:Y:S02]  /*146b0*/  LOP3.LUT R94, R123, UR6, R94, 0x96, !PT ;  /* 0x000000067b5e7c12 */ /* 0x000fe4000f8e965e */
[----:B------:R-:W-:Y:S01]  /*146c0*/  LOP3.LUT R106, R122, 0xff, RZ, 0xc0, !PT ;  /* 0x000000ff7a6a7812 */ /* 0x000fe200078ec0ff */
[----:B------:R-:W-:Y:S01]  /*146d0*/  FADD.FTZ R110, R110, R63 ;  /* 0x0000003f6e6e7221 */ /* 0x000fe20000010000 */
[----:B------:R-:W-:Y:S02]  /*146e0*/  LOP3.LUT R36, R133, UR16, R36, 0x96, !PT ;  /* 0x0000001085247c12 */ /* 0x000fe4000f8e9624 */
[----:B------:R-:W-:Y:S01]  /*146f0*/  SHF.R.U32.HI R91, RZ, 0x18, R122 ;  /* 0x00000018ff5b7819 */ /* 0x000fe2000001167a */
[----:B------:R-:W-:Y:S01]  /*14700*/  MUFU.EX2 R127, R127 ;  /* 0x0000007f007f7308 */ /* 0x000fe20000000800 */
[----:B------:R-:W-:Y:S02]  /*14710*/  LOP3.LUT R37, R36, 0xff, RZ, 0xc0, !PT ;  /* 0x000000ff24257812 */ /* 0x000fe400078ec0ff */
[----:B------:R-:W-:Y:S01]  /*14720*/  LEA.HI.X.SX32 R187, R143, R207, 0x1, P4 ;  /* 0x000000cf8fbb7211 */ /* 0x000fe200020f0eff */
[----:B------:R-:W-:Y:S01]  /*14730*/  IMAD R143, R152, 0x38, R143 ;  /* 0x00000038988f7824 */ /* 0x000fe200078e028f */
[----:B------:R-:W-:Y:S02]  /*14740*/  ISETP.LE.U32.AND P1, PT, R37, UR15, PT ;  /* 0x0000000f25007c0c */ /* 0x000fe4000bf23070 */
[----:B------:R-:W-:Y:S02]  /*14750*/  LOP3.LUT R37, R36, 0xffff, RZ, 0xc0, !PT ;  /* 0x0000ffff24257812 */ /* 0x000fe400078ec0ff */
[----:B------:R-:W-:Y:S01]  /*14760*/  LOP3.LUT R107, R132, 0xff, RZ, 0xc0, !PT ;  /* 0x000000ff846b7812 */ /* 0x000fe200078ec0ff */
[----:B------:R3:W3:Y:S01]  /*14770*/  MUFU.EX2 R139, R144 ;  /* 0x00000090008b7308 */ /* 0x0006e20000000800 */
[----:B------:R-:W-:Y:S02]  /*14780*/  SHF.R.U32.HI R37, RZ, 0x8, R37 ;  /* 0x00000008ff257819 */ /* 0x000fe40000011625 */
[----:B------:R-:W-:Y:S01]  /*14790*/  SHF.R.U32.HI R95, RZ, 0x10, R132 ;  /* 0x00000010ff5f7819 */ /* 0x000fe20000011684 */
[----:B-1----:R-:W-:Y:S01]  /*147a0*/  FADD.FTZ R48, R90, R41 ;  /* 0x000000295a307221 */ /* 0x002fe20000010000 */
[----:B------:R-:W-:Y:S02]  /*147b0*/  LOP3.LUT R37, R37, 0xffff, RZ, 0xc0, !PT ;  /* 0x0000ffff25257812 */ /* 0x000fe400078ec0ff */
[----:B------:R-:W-:Y:S01]  /*147c0*/  PRMT R38, R45, 0x7632, R38 ;  /* 0x000076322d267816 */ /* 0x000fe20000000026 */
[----:B------:R-:W-:Y:S01]  /*147d0*/  @!P1 HADD2 R137, -R45.H0_H0, -RZ.H0_H0 ;  /* 0xa00000ff2d899230 */ /* 0x000fe20000000900 */
[----:B------:R-:W-:Y:S01]  /*147e0*/  ISETP.LE.U32.AND P2, PT, R37, UR15, PT ;  /* 0x0000000f25007c0c */ /* 0x000fe2000bf43070 */
[C---:B------:R-:W-:Y:S01]  /*147f0*/  FADD.FTZ R63, R71.reuse, R48 ;  /* 0x00000030473f7221 */ /* 0x040fe20000010000 */
[--C-:B------:R-:W-:Y:S01]  /*14800*/  SHF.R.U32.HI R37, RZ, 0x18, R36.reuse ;  /* 0x00000018ff257819 */ /* 0x100fe20000011624 */
[----:B------:R-:W-:Y:S01]  /*14810*/  MUFU.EX2 R140, R69 ;  /* 0x00000045008c7308 */ /* 0x000fe20000000800 */
[----:B------:R-:W-:Y:S01]  /*14820*/  SHF.R.U32.HI R36, RZ, 0x10, R36 ;  /* 0x00000010ff247819 */ /* 0x000fe20000011624 */
[----:B------:R1:W-:Y:S01]  /*14830*/  @!P1 STL.S16 [R1+0x184], R137 ;  /* 0x0001848901009387 */ /* 0x0003e20000100600 */
[----:B------:R-:W-:Y:S02]  /*14840*/  F2FP.PACK_AB R41, R71, R90 ;  /* 0x0000005a4729723e */ /* 0x000fe400000000ff */
[----:B------:R-:W-:Y:S02]  /*14850*/  LOP3.LUT R36, R36, 0xff, RZ, 0xc0, !PT ;  /* 0x000000ff24247812 */ /* 0x000fe400078ec0ff */
[----:B------:R-:W-:Y:S02]  /*14860*/  LOP3.LUT R48, R122, 0xffff, RZ, 0xc0, !PT ;  /* 0x0000ffff7a307812 */ /* 0x000fe400078ec0ff */
[----:B------:R-:W-:Y:S01]  /*14870*/  ISETP.LE.U32.AND P3, PT, R36, UR15, PT ;  /* 0x0000000f24007c0c */ /* 0x000fe2000bf63070 */
[----:B------:R-:W-:Y:S01]  /*14880*/  @!P2 HADD2 R136, -R38.H0_H0, -RZ.H0_H0 ;  /* 0xa00000ff2688a230 */ /* 0x000fe20000000900 */
[----:B------:R-:W-:Y:S01]  /*14890*/  LOP3.LUT R36, R132, 0xffff, RZ, 0xc0, !PT ;  /* 0x0000ffff84247812 */ /* 0x000fe200078ec0ff */
[----:B---3--:R-:W-:Y:S01]  /*148a0*/  FADD.FTZ R144, R142, R75 ;  /* 0x0000004b8e907221 */ /* 0x008fe20000010000 */
[----:B------:R-:W-:Y:S01]  /*148b0*/  SHF.R.U32.HI R90, RZ, 0x10, R122 ;  /* 0x00000010ff5a7819 */ /* 0x000fe2000001167a */
[----:B------:R-:W3:Y:S01]  /*148c0*/  MUFU.EX2 R133, R111 ;  /* 0x0000006f00857308 */ /* 0x000ee20000000800 */
[----:B------:R-:W-:Y:S01]  /*148d0*/  SHF.R.U32.HI R36, RZ, 0x8, R36 ;  /* 0x00000008ff247819 */ /* 0x000fe20000011624 */
[----:B------:R1:W-:Y:S01]  /*148e0*/  @!P2 STL.S16 [R1+0x180], R136 ;  /* 0x000180880100a387 */ /* 0x0003e20000100600 */
[----:B------:R-:W-:Y:S01]  /*148f0*/  PRMT R122, R136, 0x7610, R122 ;  /* 0x00007610887a7816 */ /* 0x000fe2000000007a */
[----:B------:R-:W-:Y:S01]  /*14900*/  FADD.FTZ R110, R139, R110 ;  /* 0x0000006e8b6e7221 */ /* 0x000fe20000010000 */
[----:B------:R-:W-:Y:S02]  /*14910*/  LOP3.LUT R36, R36, 0xffff, RZ, 0xc0, !PT ;  /* 0x0000ffff24247812 */ /* 0x000fe400078ec0ff */
[----:B------:R-:W-:Y:S02]  /*14920*/  ISETP.LE.U32.AND P0, PT, R37, UR15, PT ;  /* 0x0000000f25007c0c */ /* 0x000fe4000bf03070 */
[----:B------:R-:W-:Y:S01]  /*14930*/  ISETP.LE.U32.AND P5, PT, R36, UR15, PT ;  /* 0x0000000f24007c0c */ /* 0x000fe2000bfa3070 */
[----:B------:R-:W-:Y:S01]  /*14940*/  MUFU.EX2 R111, R181 ;  /* 0x000000b5006f7308 */ /* 0x000fe20000000800 */
[----:B------:R-:W-:Y:S02]  /*14950*/  LOP3.LUT R36, R94, 0xff, RZ, 0xc0, !PT ;  /* 0x000000ff5e247812 */ /* 0x000fe400078ec0ff */
[----:B------:R-:W-:Y:S02]  /*14960*/  SHF.R.U32.HI R37, RZ, 0x18, R132 ;  /* 0x00000018ff257819 */ /* 0x000fe40000011684 */
[----:B------:R-:W-:Y:S02]  /*14970*/  ISETP.LE.U32.AND P4, PT, R36, UR15, PT ;  /* 0x0000000f24007c0c */ /* 0x000fe4000bf83070 */
[----:B------:R-:W-:Y:S02]  /*14980*/  PRMT R36, R45, 0x5410, R38 ;  /* 0x000054102d247816 */ /* 0x000fe40000000026 */
[----:B------:R-:W-:Y:S01]  /*14990*/  @!P2 PRMT R38, R122, 0x5410, RZ ;  /* 0x000054107a26a816 */ /* 0x000fe200000000ff */
[----:B------:R-:W-:Y:S01]  /*149a0*/  FADD.FTZ R122, R120, R59 ;  /* 0x0000003b787a7221 */ /* 0x000fe20000010000 */
[----:B------:R-:W-:Y:S01]  /*149b0*/  PRMT R132, R137, 0x7610, R132 ;  /* 0x0000761089847816 */ /* 0x000fe20000000084 */
[----:B------:R-:W-:Y:S01]  /*149c0*/  MUFU.EX2 R73, R73 ;  /* 0x0000004900497308 */ /* 0x000fe20000000800 */
[C---:B------:R-:W-:Y:S01]  /*149d0*/  F2FP.PACK_AB R71, R121.reuse, R120 ;  /* 0x000000787947723e */ /* 0x040fe200000000ff */
[----:B------:R-:W-:Y:S01]  /*149e0*/  FADD.FTZ R122, R121, R122 ;  /* 0x0000007a797a7221 */ /* 0x000fe20000010000 */
[----:B------:R-:W-:Y:S01]  /*149f0*/  ISETP.LE.U32.AND P6, PT, R37, UR15, PT ;  /* 0x0000000f25007c0c */ /* 0x000fe2000bfc3070 */
[----:B------:R-:W-:Y:S01]  /*14a00*/  STG.E.U16 [R206.64+0x2], R38 ;  /* 0x00000226ce007986 */ /* 0x000fe2000c10151c */
[----:B------:R-:W-:Y:S02]  /*14a10*/  LOP3.LUT R37, R94, 0xffff, RZ, 0xc0, !PT ;  /* 0x0000ffff5e257812 */ /* 0x000fe400078ec0ff */
[----:B------:R-:W-:Y:S02]  /*14a20*/  @!P1 PRMT R45, R132, 0x5410, RZ ;  /* 0x00005410842d9816 */ /* 0x000fe400000000ff */
[----:B------:R-:W-:Y:S01]  /*14a30*/  SHF.R.U32.HI R37, RZ, 0x8, R37 ;  /* 0x00000008ff257819 */ /* 0x000fe20000011625 */
[----:B-1----:R-:W-:Y:S01]  /*14a40*/  MUFU.EX2 R137, R221 ;  /* 0x000000dd00897308 */ /* 0x002fe20000000800 */
[----:B---3--:R-:W-:Y:S01]  /*14a50*/  F2FP.PACK_AB R75, R133, R142 ;  /* 0x0000008e854b723e */ /* 0x008fe200000000ff */
[----:B------:R1:W-:Y:S01]  /*14a60*/  STG.E.U16 [R206.64], R45 ;  /* 0x0000002dce007986 */ /* 0x0003e2000c10151c */
[----:B------:R-:W-:Y:S01]  /*14a70*/  LOP3.LUT R37, R37, 0xffff, RZ, 0xc0, !PT ;  /* 0x0000ffff25257812 */ /* 0x000fe200078ec0ff */
[----:B------:R-:W-:Y:S01]  /*14a80*/  FADD.FTZ R142, R133, R144 ;  /* 0x00000090858e7221 */ /* 0x000fe20000010000 */
[----:B------:R-:W-:Y:S02]  /*14a90*/  IADD3 R143, R143, 0x1, RZ ;  /* 0x000000018f8f7810 */ /* 0x000fe40007ffe0ff */
[----:B------:R-:W-:Y:S02]  /*14aa0*/  ISETP.LE.U32.AND P2, PT, R37, UR15, PT ;  /* 0x0000000f25007c0c */ /* 0x000fe4000bf43070 */
[----:B------:R-:W-:Y:S01]  /*14ab0*/  PRMT R37, R47, 0x5410, R40 ;  /* 0x000054102f257816 */ /* 0x000fe20000000028 */
[----:B------:R-:W-:Y:S01]  /*14ac0*/  MUFU.EX2 R121, R220 ;  /* 0x000000dc00797308 */ /* 0x000fe20000000800 */
[----:B------:R-:W-:Y:S02]  /*14ad0*/  @P6 LOP3.LUT R214, R214, 0x800, RZ, 0xfc, !PT ;  /* 0x00000800d6d66812 */ /* 0x000fe400078efcff */
[----:B------:R-:W-:Y:S02]  /*14ae0*/  ISETP.LE.U32.AND P6, PT, R106, UR15, PT ;  /* 0x0000000f6a007c0c */ /* 0x000fe4000bfc3070 */
[----:B------:R-:W-:Y:S02]  /*14af0*/  LOP3.LUT R214, R214, 0xffffefff, RZ, 0xc0, !PT ;  /* 0xffffefffd6d67812 */ /* 0x000fe400078ec0ff */
[----:B------:R-:W-:Y:S03]  /*14b00*/  LOP3.LUT R95, R95, 0xff, RZ, 0xc0, !PT ;  /* 0x000000ff5f5f7812 */ /* 0x000fe600078ec0ff */
[----:B------:R3:W3:Y:S01]  /*14b10*/  MUFU.EX2 R136, R67 ;  /* 0x0000004300887308 */ /* 0x0006e20000000800 */
[----:B------:R-:W-:Y:S09]  /*14b20*/  ISETP.LE.U32.AND P1, PT, R95, UR15, PT ;  /* 0x0000000f5f007c0c */ /* 0x000ff2000bf23070 */
[----:B-1----:R1:W-:Y:S10]  /*14b30*/  MUFU.EX2 R45, R61 ;  /* 0x0000003d002d7308 */ /* 0x0023f40000000800 */
[----:B------:R-:W-:Y:S01]  /*14b40*/  MUFU.EX2 R132, R180 ;  /* 0x000000b400847308 */ /* 0x000fe20000000800 */
[----:B---3--:R-:W-:Y:S01]  /*14b50*/  F2FP.PACK_AB R67, R190, R191 ;  /* 0x000000bfbe43723e */ /* 0x008fe200000000ff */
[----:B------:R-:W-:Y:S02]  /*14b60*/  FADD.FTZ R38, R136, R63 ;  /* 0x0000003f88267221 */ /* 0x000fe40000010000 */
[----:B------:R-:W-:Y:S06]  /*14b70*/  FADD.FTZ R63, R73, R122 ;  /* 0x0000007a493f7221 */ /* 0x000fec0000010000 */
[----:B------:R-:W-:Y:S01]  /*14b80*/  MUFU.EX2 R59, R189 ;  /* 0x000000bd003b7308 */ /* 0x000fe20000000800 */
[----:B-1----:R-:W-:Y:S09]  /*14b90*/  FADD.FTZ R61, R191, R142 ;  /* 0x0000008ebf3d7221 */ /* 0x002ff20000010000 */
        /* <DEDUP_REMOVED lines=10> */
[----:B--2---:R-:W-:Y:S09]  /*14c40*/  @!P3 HADD2 R135, -R47.H0_H0, -RZ.H0_H0 ;  /* 0xa00000ff2f87b230 */ /* 0x004ff20000000900 */
[----:B------:R-:W-:Y:S01]  /*14c50*/  MUFU.EX2 R99, R99 ;  /* 0x0000006300637308 */ /* 0x000fe20000000800 */
[----:B----4-:R-:W-:Y:S01]  /*14c60*/  @!P0 HADD2 R134, -R40.H0_H0, -RZ.H0_H0 ;  /* 0xa00000ff28868230 */ /* 0x010fe20000000900 */
[----:B------:R-:W-:Y:S01]  /*14c70*/  PRMT R123, R135, 0x7610, R123 ;  /* 0x00007610877b7816 */ /* 0x000fe2000000007b */
[----:B------:R1:W-:Y:S03]  /*14c80*/  @!P3 STL.S16 [R1+0x17c], R135 ;  /* 0x00017c870100b387 */ /* 0x0003e60000100600 */
[----:B------:R-:W-:Y:S01]  /*14c90*/  PRMT R141, R134, 0x7610, R141 ;  /* 0x00007610868d7816 */ /* 0x000fe2000000008d */
[----:B------:R2:W-:Y:S01]  /*14ca0*/  @!P0 STL.S16 [R1+0x178], R134 ;  /* 0x0001788601008387 */ /* 0x0005e20000100600 */
[----:B------:R-:W-:Y:S02]  /*14cb0*/  @!P3 PRMT R47, R123, 0x5410, RZ ;  /* 0x000054107b2fb816 */ /* 0x000fe400000000ff */
[----:B------:R-:W-:Y:S01]  /*14cc0*/  @!P0 PRMT R40, R141, 0x5410, RZ ;  /* 0x000054108d288816 */ /* 0x000fe200000000ff */
[----:B------:R-:W3:Y:S01]  /*14cd0*/  LDL.64 R160, [R1+0x1c8] ;  /* 0x0001c80001a07983 */ /* 0x000ee20000100a00 */
[----:B------:R-:W-:Y:S05]  /*14ce0*/  MUFU.EX2 R123, R65 ;  /* 0x00000041007b7308 */ /* 0x000fea0000000800 */
[----:B------:R-:W4:Y:S05]  /*14cf0*/  LDL.64 R220, [R1+0x1d0] ;  /* 0x0001d00001dc7983 */ /* 0x000f2a0000100a00 */
[----:B------:R-:W-:Y:S01]  /*14d00*/  MUFU.EX2 R175, R175 ;  /* 0x000000af00af7308 */ /* 0x000fe20000000800 */
[----:B------:R3:W4:Y:S04]  /*14d10*/  LDL.S16 R141, [R1+0x174] ;  /* 0x00017400018d7983 */ /* 0x0007280000100600 */
[----:B------:R3:W4:Y:S04]  /*14d20*/  LDL.S16 R151, [R1+0x168] ;  /* 0x0001680001977983 */ /* 0x0007280000100600 */
[----:B------:R3:W4:Y:S01]  /*14d30*/  LDL.S16 R150, [R1+0x164] ;  /* 0x0001640001967983 */ /* 0x0007220000100600 */
[----:B-1----:R-:W1:Y:S03]  /*14d40*/  MUFU.EX2 R135, R82 ;  /* 0x0000005200877308 */ /* 0x002e660000000800 */
[----:B------:R3:W4:Y:S04]  /*14d50*/  LDL.S16 R147, [R1+0x160] ;  /* 0x0001600001937983 */ /* 0x0007280000100600 */
[----:B------:R3:W4:Y:S03]  /*14d60*/  LDL.S16 R146, [R1+0x15c] ;  /* 0x00015c0001927983 */ /* 0x0007260000100600 */
[----:B--2---:R2:W2:Y:S01]  /*14d70*/  MUFU.EX2 R134, R77 ;  /* 0x0000004d00867308 */ /* 0x0044a20000000800 */
[----:B------:R2:W-:Y:S04]  /*14d80*/  STG.E.U16 [R186.64+0x2], R40 ;  /* 0x00000228ba007986 */ /* 0x0005e8000c10151c */
[----:B------:R3:W-:Y:S05]  /*14d90*/  STG.E.U16 [R186.64], R47 ;  /* 0x0000002fba007986 */ /* 0x0007ea000c10151c */
[----:B------:R-:W-:Y:S01]  /*14da0*/  MUFU.EX2 R174, R174 ;  /* 0x000000ae00ae7308 */ /* 0x000fe20000000800 */
[C---:B-1----:R-:W-:Y:S01]  /*14db0*/  F2FP.PACK_AB R69, R135.reuse, R136 ;  /* 0x000000888745723e */ /* 0x042fe200000000ff */
[----:B------:R-:W-:Y:S01]  /*14dc0*/  FADD.FTZ R136, R190, R61 ;  /* 0x0000003dbe887221 */ /* 0x000fe20000010000 */
[----:B------:R-:W-:Y:S01]  /*14dd0*/  F2FP.PACK_AB R61, R138, R121 ;  /* 0x000000798a3d723e */ /* 0x000fe200000000ff */
[----:B------:R-:W-:Y:S06]  /*14de0*/  FADD.FTZ R38, R135, R38 ;  /* 0x0000002687267221 */ /* 0x000fec0000010000 */
[----:B------:R-:W-:Y:S01]  /*14df0*/  MUFU.EX2 R98, R98 ;  /* 0x0000006200627308 */ /* 0x000fe20000000800 */
[C---:B--2---:R-:W-:Y:S01]  /*14e00*/  F2FP.PACK_AB R77, R137.reuse, R139 ;  /* 0x0000008b894d723e */ /* 0x044fe200000000ff */
[----:B------:R-:W-:Y:S04]  /*14e10*/  FADD.FTZ R137, R137, R110 ;  /* 0x0000006e89897221 */ /* 0x000fe80000010000 */
[----:B------:R-:W-:Y:S04]  /*14e20*/  FADD.FTZ R110, R140, R137 ;  /* 0x000000898c6e7221 */ /* 0x000fe80000010000 */
[----:B------:R1:W2:Y:S10]  /*14e30*/  MUFU.EX2 R40, R57 ;  /* 0x0000003900287308 */ /* 0x0002b40000000800 */
        /* <DEDUP_REMOVED lines=17> */
[----:B------:R-:W-:Y:S04]  /*14f50*/  UIADD3 UR17, UR27, 0x1, URZ ;  /* 0x000000011b117890 */ /* 0x000fe8000fffe03f */
[----:B------:R-:W-:Y:S01]  /*14f60*/  IMAD.WIDE.U32 R148, R148, -0x326172a9, RZ ;  /* 0xcd9e8d5794947825 */ /* 0x000fe200078e00ff */
[----:B----4-:R-:W-:Y:S04]  /*14f70*/  LOP3.LUT R65, R163, UR7, R220, 0x96, !PT ;  /* 0x00000007a3417c12 */ /* 0x010fe8000f8e96dc */
[----:B------:R-:W-:Y:S01]  /*14f80*/  LOP3.LUT R47, R149, UR26, R162, 0x96, !PT ;  /* 0x0000001a952f7c12 */ /* 0x000fe2000f8e96a2 */
[----:B------:R-:W-:Y:S01]  /*14f90*/  IMAD.WIDE.U32 R144, R65, -0x2daee0ad, RZ ;  /* 0xd2511f5341907825 */ /* 0x000fe200078e00ff */
[C---:B------:R-:W-:Y:S03]  /*14fa0*/  F2FP.PACK_AB R65, R134.reuse, R73 ;  /* 0x000000498641723e */ /* 0x040fe600000000ff */
[----:B------:R-:W-:Y:S01]  /*14fb0*/  IMAD.WIDE.U32 R190, R47, -0x2daee0ad, RZ ;  /* 0xd2511f532fbe7825 */ /* 0x000fe200078e00ff */
[----:B------:R-:W-:Y:S03]  /*14fc0*/  LOP3.LUT R47, R145, UR25, R160, 0x96, !PT ;  /* 0x00000019912f7c12 */ /* 0x000fe6000f8e96a0 */
[----:B------:R-:W-:Y:S01]  /*14fd0*/  FADD.FTZ R134, R134, R63 ;  /* 0x0000003f86867221 */ /* 0x000fe20000010000 */
[----:B------:R-:W-:Y:S01]  /*14fe0*/  LOP3.LUT R73, R191, UR23, R144, 0x96, !PT ;  /* 0x00000017bf497c12 */ /* 0x000fe2000f8e9690 */
[----:B------:R-:W-:Y:S01]  /*14ff0*/  IMAD.WIDE.U32 R180, R47, -0x326172a9, RZ ;  /* 0xcd9e8d572fb47825 */ /* 0x000fe200078e00ff */
[----:B------:R-:W-:Y:S01]  /*15000*/  F2FP.PACK_AB R63, R123, R140 ;  /* 0x0000008c7b3f723e */ /* 0x000fe200000000ff */
[----:B------:R-:W-:Y:S02]  /*15010*/  @!P4 HADD2 R147, -R75.H0_H0, -RZ.H0_H0 ;  /* 0xa00000ff4b93c230 */ /* 0x000fe40000000900 */
[----:B------:R-:W-:Y:S01]  /*15020*/  FADD.FTZ R81, R45, R134 ;  /* 0x000000862d517221 */ /* 0x000fe20000010000 */
[----:B-1----:R-:W-:Y:S01]  /*15030*/  LOP3.LUT R57, R181, UR24, R148, 0x96, !PT ;  /* 0x00000018b5397c12 */ /* 0x002fe2000f8e9694 */
[----:B------:R-:W-:Y:S02]  /*15040*/  FADD.FTZ R47, R123, R110 ;  /* 0x0000006e7b2f7221 */ /* 0x000fe40000010000 */
[----:B------:R-:W-:Y:S02]  /*15050*/  FADD.FTZ R123, R121, R38 ;  /* 0x00000026797b7221 */ /* 0x000fe40000010000 */
[----:B------:R-:W-:Y:S02]  /*15060*/  IMAD.WIDE.U32 R188, R57, -0x2daee0ad, RZ ;  /* 0xd2511f5339bc7825 */ /* 0x000fe400078e00ff */
[----:B------:R2:W1:Y:S02]  /*15070*/  MUFU.EX2 R57, R83 ;  /* 0x0000005300397308 */ /* 0x0004640000000800 */
[----:B------:R-:W-:Y:S01]  /*15080*/  FADD.FTZ R38, R138, R123 ;  /* 0x0000007b8a267221 */ /* 0x000fe20000010000 */
[----:B------:R-:W-:Y:S01]  /*15090*/  LOP3.LUT R190, R189, UR14, R190, 0x96, !PT ;  /* 0x0000000ebdbe7c12 */ /* 0x000fe2000f8e96be */
[----:B------:R-:W-:Y:S04]  /*150a0*/  IMAD.WIDE.U32 R138, R73, -0x326172a9, RZ ;  /* 0xcd9e8d57498a7825 */ /* 0x000fe800078e00ff */
[----:B------:R-:W-:Y:S01]  /*150b0*/  FADD.FTZ R73, R59, R136 ;  /* 0x000000883b497221 */ /* 0x000fe20000010000 */
[----:B------:R-:W-:Y:S01]  /*150c0*/  LOP3.LUT R180, R139, UR21, R180, 0x96, !PT ;  /* 0x000000158bb47c12 */ /* 0x000fe2000f8e96b4 */
[----:B------:R-:W-:Y:S01]  /*150d0*/  IMAD.WIDE.U32 R190, R190, -0x326172a9, RZ ;  /* 0xcd9e8d57bebe7825 */ /* 0x000fe200078e00ff */
[----:B------:R-:W-:Y:S02]  /*150e0*/  F2FP.PACK_AB R59, R120, R59 ;  /* 0x0000003b783b723e */ /* 0x000fe400000000ff */
[----:B------:R-:W-:Y:S01]  /*150f0*/  PRMT R139, R147, 0x7610, R139 ;  /* 0x00007610938b7816 */ /* 0x000fe2000000008b */
[----:B------:R-:W-:Y:S01]  /*15100*/  IMAD.WIDE.U32 R180, R180, -0x2daee0ad, RZ ;  /* 0xd2511f53b4b47825 */ /* 0x000fe200078e00ff */
[----:B------:R-:W-:Y:S03]  /*15110*/  LOP3.LUT R110, R191, UR13, R138, 0x96, !PT ;  /* 0x0000000dbf6e7c12 */ /* 0x000fe6000f8e968a */
[----:B------:R-:W-:Y:S01]  /*15120*/  FADD.FTZ R120, R120, R73 ;  /* 0x0000004978787221 */ /* 0x000fe20000010000 */
[----:B------:R-:W-:Y:S01]  /*15130*/  LOP3.LUT R188, R181, UR5, R188, 0x96, !PT ;  /* 0x00000005b5bc7c12 */ /* 0x000fe2000f8e96bc */
[--C-:B------:R-:W-:Y:S01]  /*15140*/  FADD.FTZ R42, R122, R47.reuse ;  /* 0x0000002f7a2a7221 */ /* 0x100fe20000010000 */
[----:B------:R-:W-:Y:S01]  /*15150*/  PRMT R47, R46, 0x7632, R47 ;  /* 0x000076322e2f7816 */ /* 0x000fe2000000002f */
[----:B------:R-:W-:Y:S01]  /*15160*/  FADD.FTZ R121, R111, R120 ;  /* 0x000000786f797221 */ /* 0x000fe20000010000 */
[----:B--2---:R-:W-:Y:S01]  /*15170*/  F2FP.PACK_AB R83, R40, R45 ;  /* 0x0000002d2853723e */ /* 0x004fe200000000ff */
[----:B------:R-:W-:Y:S02]  /*15180*/  IMAD.WIDE.U32 R188, R188, -0x326172a9, RZ ;  /* 0xcd9e8d57bcbc7825 */ /* 0x000fe400078e00ff */
[----:B------:R-:W-:Y:S02]  /*15190*/  @!P5 HADD2 R150, -R47.H0_H0, -RZ.H0_H0 ;  /* 0xa00000ff2f96d230 */ /* 0x000fe40000000900 */
[----:B------:R-:W-:Y:S01]  /*151a0*/  FADD.FTZ R45, R40, R81 ;  /* 0x00000051282d7221 */ /* 0x000fe20000010000 */
[----:B------:R-:W-:Y:S02]  /*151b0*/  LOP3.LUT R40, R189, UR16, R190, 0x96, !PT ;  /* 0x00000010bd287c12 */ /* 0x000fe4000f8e96be */
[----:B------:R-:W-:Y:S01]  /*151c0*/  F2FP.PACK_AB R81, R53, R122 ;  /* 0x0000007a3551723e */ /* 0x000fe200000000ff */
[----:B-1----:R-:W-:Y:S01]  /*151d0*/  FADD.FTZ R122, R57, R38 ;  /* 0x00000026397a7221 */ /* 0x002fe20000010000 */
[----:B------:R-:W-:Y:S01]  /*151e0*/  LOP3.LUT R73, R40, 0xff, RZ, 0xc0, !PT ;  /* 0x000000ff28497812 */ /* 0x000fe200078ec0ff */
[--C-:B------:R-:W-:Y:S01]  /*151f0*/  FADD.FTZ R53, R53, R42.reuse ;  /* 0x0000002a35357221 */ /* 0x100fe20000010000 */
[----:B------:R-:W-:Y:S01]  /*15200*/  PRMT R42, R43, 0x7632, R42 ;  /* 0x000076322b2a7816 */ /* 0x000fe2000000002a */
[----:B------:R-:W-:Y:S01]  /*15210*/  FADD.FTZ R38, R44, R45 ;  /* 0x0000002d2c267221 */ /* 0x000fe20000010000 */
[----:B------:R-:W-:Y:S01]  /*15220*/  ISETP.LE.U32.AND P0, PT, R73, UR15, PT ;  /* 0x0000000f49007c0c */ /* 0x000fe2000bf03070 */
[----:B------:R-:W-:Y:S01]  /*15230*/  FADD.FTZ R45, R55, R122 ;  /* 0x0000007a372d7221 */ /* 0x000fe20000010000 */
[C---:B------:R-:W-:Y:S01]  /*15240*/  F2FP.PACK_AB R73, R133.reuse, R44 ;  /* 0x0000002c8549723e */ /* 0x040fe200000000ff */
[----:B------:R-:W-:Y:S01]  /*15250*/  FADD.FTZ R133, R133, R38 ;  /* 0x0000002685857221 */ /* 0x000fe20000010000 */
[----:B------:R-:W-:Y:S01]  /*15260*/  F2FP.PACK_AB R57, R55, R57 ;  /* 0x000000393739723e */ /* 0x000fe200000000ff */
[----:B------:R-:W-:Y:S01]  /*15270*/  FADD.FTZ R38, R50, R53 ;  /* 0x0000003532267221 */ /* 0x000fe20000010000 */
[C---:B------:R-:W-:Y:S01]  /*15280*/  F2FP.PACK_AB R55, R132.reuse, R111 ;  /* 0x0000006f8437723e */ /* 0x040fe200000000ff */
[----:B------:R-:W-:Y:S01]  /*15290*/  FADD.FTZ R132, R132, R121 ;  /* 0x0000007984847221 */ /* 0x000fe20000010000 */
[----:B------:R-:W-:Y:S01]  /*152a0*/  PRMT R44, R43, 0x5410, R42 ;  /* 0x000054102b2c7816 */ /* 0x000fe2000000002a */
[C---:B------:R-:W-:Y:S01]  /*152b0*/  FADD.FTZ R111, R51.reuse, R38 ;  /* 0x00000026336f7221 */ /* 0x040fe20000010000 */
[----:B------:R-:W-:Y:S02]  /*152c0*/  SHF.R.U32.HI R38, RZ, 0x18, R40 ;  /* 0x00000018ff267819 */ /* 0x000fe40000011628 */
[----:B------:R-:W-:Y:S01]  /*152d0*/  F2FP.PACK_AB R53, R51, R50 ;  /* 0x000000323335723e */ /* 0x000fe200000000ff */
[----:B------:R-:W-:Y:S01]  /*152e0*/  @!P0 HADD2 R141, -R43.H0_H0, -RZ.H0_H0 ;  /* 0xa00000ff2b8d8230 */ /* 0x000fe20000000900 */
[----:B------:R-:W-:Y:S02]  /*152f0*/  PRMT R50, R75, 0x7632, R50 ;  /* 0x000076324b327816 */ /* 0x000fe40000000032 */
[----:B------:R-:W-:Y:S02]  /*15300*/  F2FP.PACK_AB R51, R49, R106 ;  /* 0x0000006a3133723e */ /* 0x000fe400000000ff */
[----:B------:R-:W-:Y:S01]  /*15310*/  PRMT R123, R141, 0x7610, R123 ;  /* 0x000076108d7b7816 */ /* 0x000fe2000000007b */
[----:B------:R1:W-:Y:S01]  /*15320*/  @!P0 STL.S16 [R1+0x174], R141 ;  /* 0x0001748d01008387 */ /* 0x0003e20000100600 */
[----:B------:R-:W-:Y:S02]  /*15330*/  @!P2 HADD2 R146, -R50.H0_H0, -RZ.H0_H0 ;  /* 0xa00000ff3292a230 */ /* 0x000fe40000000900 */
[----:B------:R-:W-:Y:S02]  /*15340*/  @!P0 PRMT R43, R123, 0x5410, RZ ;  /* 0x000054107b2b8816 */ /* 0x000fe400000000ff */
[CC--:B------:R-:W-:Y:S02]  /*15350*/  LEA R122, P0, R143.reuse, R206.reuse, 0x1 ;  /* 0x000000ce8f7a7211 */ /* 0x0c0fe400078008ff */
[----:B------:R-:W-:Y:S02]  /*15360*/  PRMT R136, R146, 0x7610, R136 ;  /* 0x0000761092887816 */ /* 0x000fe40000000088 */
[-C--:B------:R-:W-:Y:S02]  /*15370*/  LEA.HI.X.SX32 R123, R143, R207.reuse, 0x1, P0 ;  /* 0x000000cf8f7b7211 */ /* 0x080fe400000f0eff */
[----:B------:R-:W-:Y:S01]  /*15380*/  ISETP.LE.U32.AND P0, PT, R38, UR15, PT ;  /* 0x0000000f26007c0c */ /* 0x000fe2000bf03070 */
[----:B------:R2:W3:Y:S01]  /*15390*/  LDL.S16 R143, [R1+0x158] ;  /* 0x00015800018f7983 */ /* 0x0004e20000100600 */
[----:B------:R-:W-:Y:S02]  /*153a0*/  SHF.R.U32.HI R38, RZ, 0x10, R40 ;  /* 0x00000010ff267819 */ /* 0x000fe40000011628 */
[----:B------:R-:W-:Y:S02]  /*153b0*/  LOP3.LUT R40, R40, 0xffff, RZ, 0xc0, !PT ;  /* 0x0000ffff28287812 */ /* 0x000fe400078ec0ff */
[----:B------:R-:W-:Y:S02]  /*153c0*/  LOP3.LUT R38, R38, 0xff, RZ, 0xc0, !PT ;  /* 0x000000ff26267812 */ /* 0x000fe400078ec0ff */
[----:B------:R-:W-:Y:S04]  /*153d0*/  SHF.R.U32.HI R40, RZ, 0x8, R40 ;  /* 0x00000008ff287819 */ /* 0x000fe80000011628 */
[----:B------:R-:W-:Y:S02]  /*153e0*/  LOP3.LUT R40, R40, 0xffff, RZ, 0xc0, !PT ;  /* 0x0000ffff28287812 */ /* 0x000fe400078ec0ff */
[----:B------:R-:W-:Y:S01]  /*153f0*/  @P0 LOP3.LUT R214, R214, 0x1000, RZ, 0xfc, !PT ;  /* 0x00001000d6d60812 */ /* 0x000fe200078efcff */
[----:B-1----:R-:W-:Y:S01]  /*15400*/  IMAD.MOV.U32 R141, RZ, RZ, c[0x0][0x228] ;  /* 0x00008a00ff8d7624 */ /* 0x002fe200078e00ff */
[----:B------:R-:W-:Y:S02]  /*15410*/  ISETP.LE.U32.AND P0, PT, R107, UR15, PT ;  /* 0x0000000f6b007c0c */ /* 0x000fe4000bf03070 */
[----:B------:R-:W-:Y:S01]  /*15420*/  PRMT R107, R150, 0x7610, R107 ;  /* 0x00007610966b7816 */ /* 0x000fe2000000006b */
[C---:B------:R-:W-:Y:S04]  /*15430*/  IMAD.WIDE R134, R141.reuse, 0x70, R186 ;  /* 0x000000708d867825 */ /* 0x040fe800078e02ba */
[----:B------:R-:W-:Y:S01]  /*15440*/  IMAD R141, R141, 0x48, RZ ;  /* 0x000000488d8d7824 */ /* 0x000fe200078e02ff */
[----:B------:R1:W-:Y:S04]  /*15450*/  STG.E.U16 [R134.64], R43 ;  /* 0x0000002b86007986 */ /* 0x0003e8000c10151c */
[C---:B------:R-:W-:Y:S01]  /*15460*/  LEA R120, P3, R141.reuse, R206, 0x1 ;  /* 0x000000ce8d787211 */ /* 0x040fe200078608ff */
[----:B------:R-:W-:Y:S03]  /*15470*/  @!P0 HADD2 R151, -R46.H0_H0, -RZ.H0_H0 ;  /* 0xa00000ff2e978230 */ /* 0x000fe60000000900 */
[----:B------:R-:W-:Y:S02]  /*15480*/  LEA.HI.X.SX32 R121, R141, R207, 0x1, P3 ;  /* 0x000000cf8d797211 */ /* 0x000fe400018f0eff */
[----:B------:R-:W-:Y:S01]  /*15490*/  ISETP.LE.U32.AND P3, PT, R38, UR15, PT ;  /* 0x0000000f26007c0c */ /* 0x000fe2000bf63070 */
[----:B------:R-:W-:Y:S01]  /*154a0*/  @!P0 STL.S16 [R1+0x168], R151 ;  /* 0x0001689701008387 */ /* 0x000fe20000100600 */
[----:B------:R-:W-:Y:S02]  /*154b0*/  PRMT R38, R46, 0x5410, R47 ;  /* 0x000054102e267816 */ /* 0x000fe4000000002f */
[----:B------:R-:W-:Y:S01]  /*154c0*/  @!P5 PRMT R47, R107, 0x5410, RZ ;  /* 0x000054106b2fd816 */ /* 0x000fe200000000ff */
[----:B------:R-:W-:Y:S01]  /*154d0*/  @!P5 STL.S16 [R1+0x164], R150 ;  /* 0x000164960100d387 */ /* 0x000fe20000100600 */
[----:B------:R-:W-:Y:S02]  /*154e0*/  PRMT R107, R75, 0x5410, R50 ;  /* 0x000054104b6b7816 */ /* 0x000fe40000000032 */
[----:B------:R-:W-:Y:S01]  /*154f0*/  @!P2 PRMT R50, R136, 0x5410, RZ ;  /* 0x000054108832a816 */ /* 0x000fe200000000ff */
[----:B------:R-:W-:Y:S01]  /*15500*/  @!P4 STL.S16 [R1+0x160], R147 ;  /* 0x000160930100c387 */ /* 0x000fe20000100600 */
[----:B------:R-:W-:Y:S01]  /*15510*/  ISETP.LE.U32.AND P5, PT, R40, UR15, PT ;  /* 0x0000000f28007c0c */ /* 0x000fe2000bfa3070 */
[--C-:B------:R-:W-:Y:S01]  /*15520*/  FADD.FTZ R40, R106, R45.reuse ;  /* 0x0000002d6a287221 */ /* 0x100fe20000010000 */
[----:B------:R-:W-:Y:S01]  /*15530*/  @!P4 PRMT R75, R139, 0x5410, RZ ;  /* 0x000054108b4bc816 */ /* 0x000fe200000000ff */
[----:B------:R-:W-:Y:S02]  /*15540*/  @!P2 STL.S16 [R1+0x15c], R146 ;  /* 0x00015c920100a387 */ /* 0x000fe40000100600 */
[----:B------:R-:W-:Y:S01]  /*15550*/  FADD.FTZ R95, R49, R40 ;  /* 0x00000028315f7221 */ /* 0x000fe20000010000 */
[----:B------:R-:W-:Y:S01]  /*15560*/  SHF.R.U32.HI R40, RZ, 0x18, R94 ;  /* 0x00000018ff287819 */ /* 0x000fe2000001165e */
[----:B------:R2:W4:Y:S01]  /*15570*/  LDL.S16 R141, [R1+0x154] ;  /* 0x00015400018d7983 */ /* 0x0005220000100600 */
[----:B-1----:R-:W-:Y:S02]  /*15580*/  PRMT R134, R151, 0x7610, R134 ;  /* 0x0000761097867816 */ /* 0x002fe40000000086 */
[----:B------:R-:W-:Y:S01]  /*15590*/  ISETP.LE.U32.AND P2, PT, R40, UR15, PT ;  /* 0x0000000f28007c0c */ /* 0x000fe2000bf43070 */
[----:B------:R2:W2:Y:S01]  /*155a0*/  LDL.S16 R136, [R1+0x144] ;  /* 0x0001440001887983 */ /* 0x0004a20000100600 */
[----:B------:R-:W-:Y:S02]  /*155b0*/  @!P0 PRMT R46, R134, 0x5410, RZ ;  /* 0x00005410862e8816 */ /* 0x000fe400000000ff */
[----:B------:R-:W-:Y:S01]  /*155c0*/  LOP3.LUT P0, RZ, R214, 0x1000, RZ, 0xc0, !PT ;  /* 0x00001000d6ff7812 */ /* 0x000fe2000780c0ff */
[----:B------:R1:W2:Y:S01]  /*155d0*/  LDL.S16 R134, [R1+0x14c] ;  /* 0x00014c0001867983 */ /* 0x0002a20000100600 */
[C---:B------:R-:W-:Y:S02]  /*155e0*/  PRMT R40, R67.reuse, 0x7632, R40 ;  /* 0x0000763243287816 */ /* 0x040fe40000000028 */
[----:B------:R-:W-:Y:S01]  /*155f0*/  SHF.R.U32.HI R94, RZ, 0x10, R94 ;  /* 0x00000010ff5e7819 */ /* 0x000fe2000001165e */
[----:B------:R1:W2:Y:S01]  /*15600*/  LDL.S16 R139, [R1+0x140] ;  /* 0x00014000018b7983 */ /* 0x0002a20000100600 */
[----:B------:R-:W-:Y:S02]  /*15610*/  PRMT R106, R67, 0x5410, R40 ;  /* 0x00005410436a7816 */ /* 0x000fe40000000028 */
[----:B------:R-:W-:Y:S04]  /*15620*/  LOP3.LUT R94, R94, 0xff, RZ, 0xc0, !PT ;  /* 0x000000ff5e5e7812 */ /* 0x000fe800078ec0ff */
[----:B------:R-:W-:Y:S02]  /*15630*/  ISETP.LE.U32.AND P4, PT, R94, UR15, PT ;  /* 0x0000000f5e007c0c */ /* 0x000fe4000bf83070 */
[----:B------:R1:W-:Y:S02]  /*15640*/  MUFU.EX2 R94, R52 ;  /* 0x00000034005e7308 */ /* 0x0003e40000000800 */
[----:B-1----:R-:W-:Y:S01]  /*15650*/  PRMT R52, R79, 0x7632, R52 ;  /* 0x000076324f347816 */ /* 0x002fe20000000034 */
[----:B---3--:R-:W-:Y:S05]  /*15660*/  @!P6 HADD2 R143, -R67.H0_H0, -RZ.H0_H0 ;  /* 0xa00000ff438fe230 */ /* 0x008fea0000000900 */
[----:B------:R-:W-:Y:S01]  /*15670*/  PRMT R45, R143, 0x7610, R45 ;  /* 0x000076108f2d7816 */ /* 0x000fe2000000002d */
[----:B------:R1:W-:Y:S03]  /*15680*/  @!P6 STL.S16 [R1+0x158], R143 ;  /* 0x0001588f0100e387 */ /* 0x0003e60000100600 */
[----:B------:R-:W-:Y:S02]  /*15690*/  @!P6 PRMT R67, R45, 0x5410, RZ ;  /* 0x000054102d43e816 */ /* 0x000fe400000000ff */
[C---:B------:R-:W-:Y:S02]  /*156a0*/  LOP3.LUT P6, RZ, R214.reuse, 0x800, RZ, 0xc0, !PT ;  /* 0x00000800d6ff7812 */ /* 0x040fe400078cc0ff */
[----:B------:R-:W-:Y:S01]  /*156b0*/  LOP3.LUT R214, R214, 0xfffffbff, RZ, 0xc0, !PT ;  /* 0xfffffbffd6d67812 */ /* 0x000fe200078ec0ff */
[----:B----4-:R-:W-:Y:S05]  /*156c0*/  @!P5 HADD2 R141, -R42.H0_H0, -RZ.H0_H0 ;  /* 0xa00000ff2a8dd230 */ /* 0x010fea0000000900 */
[----:B------:R-:W-:Y:S01]  /*156d0*/  PRMT R43, R141, 0x7610, R43 ;  /* 0x000076108d2b7816 */ /* 0x000fe2000000002b */
[----:B------:R3:W-:Y:S01]  /*156e0*/  @!P5 STL.S16 [R1+0x154], R141 ;  /* 0x0001548d0100d387 */ /* 0x0007e20000100600 */
[----:B--2---:R-:W-:Y:S02]  /*156f0*/  @!P3 HADD2 R134, -R39.H0_H0, -RZ.H0_H0 ;  /* 0xa00000ff2786b230 */ /* 0x004fe40000000900 */
[----:B------:R-:W-:Y:S02]  /*15700*/  @!P5 PRMT R42, R43, 0x5410, RZ ;  /* 0x000054102b2ad816 */ /* 0x000fe400000000ff */
[--C-:B------:R-:W-:Y:S01]  /*15710*/  SHF.R.U32.HI R43, RZ, 0x8, R48.reuse ;  /* 0x00000008ff2b7819 */ /* 0x100fe20000011630 */
[----:B------:R-:W-:Y:S01]  /*15720*/  @!P1 HADD2 R139, -R79.H0_H0, -RZ.H0_H0 ;  /* 0xa00000ff4f8b9230 */ /* 0x000fe20000000900 */
[----:B------:R-:W-:Y:S01]  /*15730*/  PRMT R48, R39, 0x7632, R48 ;  /* 0x0000763227307816 */ /* 0x000fe20000000030 */
[----:B------:R-:W-:Y:S01]  /*15740*/  @!P3 STL.S16 [R1+0x14c], R134 ;  /* 0x00014c860100b387 */ /* 0x000fe20000100600 */
[----:B------:R-:W-:Y:S02]  /*15750*/  LOP3.LUT R43, R43, 0xffff, RZ, 0xc0, !PT ;  /* 0x0000ffff2b2b7812 */ /* 0x000fe400078ec0ff */
[----:B------:R-:W-:Y:S01]  /*15760*/  PRMT R45, R39, 0x5410, R48 ;  /* 0x00005410272d7816 */ /* 0x000fe20000000030 */
[----:B-1----:R1:W2:Y:S01]  /*15770*/  LDL.S16 R143, [R1+0x138] ;  /* 0x00013800018f7983 */ /* 0x0022a20000100600 */
[----:B------:R-:W-:Y:S01]  /*15780*/  ISETP.LE.U32.AND P5, PT, R43, UR15, PT ;  /* 0x0000000f2b007c0c */ /* 0x000fe2000bfa3070 */
[----:B------:R-:W-:Y:S01]  /*15790*/  @!P0 HADD2 R136, -R48.H0_H0, -RZ.H0_H0 ;  /* 0xa00000ff30888230 */ /* 0x000fe20000000900 */
[----:B------:R-:W-:Y:S01]  /*157a0*/  MUFU.EX2 R43, R182 ;  /* 0x000000b6002b7308 */ /* 0x000fe20000000800 */
[----:B------:R4:W-:Y:S04]  /*157b0*/  STG.E.U16 [R122.64], R42 ;  /* 0x0000002a7a007986 */ /* 0x0009e8000c10151c */
[----:B---3--:R1:W3:Y:S04]  /*157c0*/  LDL.S16 R141, [R1+0x134] ;  /* 0x00013400018d7983 */ /* 0x0082e80000100600 */
[----:B------:R-:W-:Y:S01]  /*157d0*/  @!P0 STL.S16 [R1+0x144], R136 ;  /* 0x0001448801008387 */ /* 0x000fe20000100600 */
[----:B----4-:R-:W-:Y:S02]  /*157e0*/  PRMT R42, R134, 0x7610, R42 ;  /* 0x00007610862a7816 */ /* 0x010fe4000000002a */
[----:B------:R-:W4:Y:S02]  /*157f0*/  MUFU.EX2 R134, R68 ;  /* 0x0000004400867308 */ /* 0x000f240000000800 */
[----:B------:R-:W-:Y:S02]  /*15800*/  @!P3 PRMT R39, R42, 0x5410, RZ ;  /* 0x000054102a27b816 */ /* 0x000fe400000000ff */
[----:B------:R-:W-:Y:S03]  /*15810*/  LOP3.LUT R42, R188, 0xff, RZ, 0xc0, !PT ;  /* 0x000000ffbc2a7812 */ /* 0x000fe600078ec0ff */
[----:B------:R1:W-:Y:S01]  /*15820*/  STG.E.U16 [R120.64], R39 ;  /* 0x0000002778007986 */ /* 0x0003e2000c10151c */
[----:B----4-:R-:W-:Y:S02]  /*15830*/  F2FP.PACK_AB R49, R183, R134 ;  /* 0x00000086b731723e */ /* 0x010fe400000000ff */
[----:B-1----:R-:W-:Y:S01]  /*15840*/  PRMT R39, R136, 0x7610, R39 ;  /* 0x0000761088277816 */ /* 0x002fe20000000027 */
[----:B------:R-:W-:Y:S02]  /*15850*/  FADD.FTZ R136, R134, R133 ;  /* 0x0000008586887221 */ /* 0x000fe40000010000 */
[----:B------:R1:W4:Y:S01]  /*15860*/  LDL.S16 R134, [R1+0x128] ;  /* 0x0001280001867983 */ /* 0x0003220000100600 */
[----:B------:R-:W-:Y:S01]  /*15870*/  @!P0 PRMT R48, R39, 0x5410, RZ ;  /* 0x0000541027308816 */ /* 0x000fe200000000ff */
[--C-:B------:R-:W-:Y:S01]  /*15880*/  FADD.FTZ R133, R183, R136.reuse ;  /* 0x00000088b7857221 */ /* 0x100fe20000010000 */
[----:B------:R-:W-:Y:S01]  /*15890*/  ISETP.LE.U32.AND P0, PT, R42, UR15, PT ;  /* 0x0000000f2a007c0c */ /* 0x000fe2000bf03070 */
[----:B------:R1:W-:Y:S01]  /*158a0*/  @!P1 STL.S16 [R1+0x140], R139 ;  /* 0x0001408b01009387 */ /* 0x0003e20000100600 */
[----:B------:R-:W-:Y:S01]  /*158b0*/  PRMT R136, R139, 0x7610, R136 ;  /* 0x000076108b887816 */ /* 0x000fe20000000088 */
[----:B------:R-:W-:Y:S01]  /*158c0*/  FADD.FTZ R39, R43, R132 ;  /* 0x000000842b277221 */ /* 0x000fe20000010000 */
[----:B------:R-:W-:Y:S01]  /*158d0*/  F2FP.PACK_AB R43, R94, R43 ;  /* 0x0000002b5e2b723e */ /* 0x000fe200000000ff */
[----:B------:R1:W-:Y:S01]  /*158e0*/  STG.E.U16 [R120.64+0x2], R48 ;  /* 0x0000023078007986 */ /* 0x0003e2000c10151c */
[----:B------:R-:W-:Y:S01]  /*158f0*/  LOP3.LUT R42, R188, 0xffff, RZ, 0xc0, !PT ;  /* 0x0000ffffbc2a7812 */ /* 0x000fe200078ec0ff */
[----:B------:R-:W-:Y:S01]  /*15900*/  FADD.FTZ R94, R94, R39 ;  /* 0x000000275e5e7221 */ /* 0x000fe20000010000 */
[----:B------:R-:W-:Y:S01]  /*15910*/  PRMT R39, R79, 0x5410, R52 ;  /* 0x000054104f277816 */ /* 0x000fe20000000034 */
[----:B------:R1:W-:Y:S01]  /*15920*/  STG.E.U16 [R206.64+0x10], R46 ;  /* 0x0000102ece007986 */ /* 0x0003e2000c10151c */
[----:B------:R-:W-:Y:S01]  /*15930*/  @!P1 PRMT R79, R136, 0x5410, RZ ;  /* 0x00005410884f9816 */ /* 0x000fe200000000ff */
[----:B------:R-:W-:Y:S01]  /*15940*/  IMAD.WIDE.U32 R182, R110, -0x2daee0ad, RZ ;  /* 0xd2511f536eb67825 */ /* 0x000fe200078e00ff */
[----:B------:R-:W-:Y:S01]  /*15950*/  SHF.R.U32.HI R42, RZ, 0x8, R42 ;  /* 0x00000008ff2a7819 */ /* 0x000fe2000001162a */
[----:B------:R1:W4:Y:S01]  /*15960*/  LDL.S16 R136, [R1+0x12c] ;  /* 0x00012c0001887983 */ /* 0x0003220000100600 */
[----:B------:R-:W-:Y:S02]  /*15970*/  SHF.R.U32.HI R132, RZ, 0x10, R188 ;  /* 0x00000010ff847819 */ /* 0x000fe400000116bc */
[----:B------:R-:W-:Y:S01]  /*15980*/  LOP3.LUT R42, R42, 0xffff, RZ, 0xc0, !PT ;  /* 0x0000ffff2a2a7812 */ /* 0x000fe200078ec0ff */
[----:B------:R1:W-:Y:S01]  /*15990*/  STG.E.U16 [R206.64+0x12], R47 ;  /* 0x0000122fce007986 */ /* 0x0003e2000c10151c */
[----:B------:R-:W-:Y:S02]  /*159a0*/  LOP3.LUT R132, R132, 0xff, RZ, 0xc0, !PT ;  /* 0x000000ff84847812 */ /* 0x000fe400078ec0ff */
[----:B------:R-:W-:Y:S01]  /*159b0*/  ISETP.LE.U32.AND P1, PT, R42, UR15, PT ;  /* 0x0000000f2a007c0c */ /* 0x000fe2000bf23070 */
[----:B------:R-:W-:Y:S01]  /*159c0*/  STG.E.U16 [R186.64+0x10], R79 ;  /* 0x0000104fba007986 */ /* 0x000fe2000c10151c */
[----:B------:R-:W-:Y:S02]  /*159d0*/  PRMT R42, R41, 0x7632, R42 ;  /* 0x00007632292a7816 */ /* 0x000fe4000000002a */
[----:B------:R-:W-:Y:S02]  /*159e0*/  ISETP.LE.U32.AND P3, PT, R132, UR15, PT ;  /* 0x0000000f84007c0c */ /* 0x000fe4000bf63070 */
[----:B------:R-:W-:Y:S01]  /*159f0*/  SHF.R.U32.HI R132, RZ, 0x18, R188 ;  /* 0x00000018ff847819 */ /* 0x000fe200000116bc */
[----:B-1----:R1:W4:Y:S01]  /*15a00*/  LDL.S16 R139, [R1+0x130] ;  /* 0x00013000018b7983 */ /* 0x0023220000100600 */
[----:B------:R-:W-:Y:S02]  /*15a10*/  LOP3.LUT R110, R183, UR6, R180, 0x96, !PT ;  /* 0x00000006b76e7c12 */ /* 0x000fe4000f8e96b4 */
[----:B------:R-:W-:Y:S02]  /*15a20*/  PRMT R48, R71, 0x7632, R48 ;  /* 0x0000763247307816 */ /* 0x000fe40000000030 */
[----:B------:R-:W-:Y:S02]  /*15a30*/  PRMT R46, R41, 0x5410, R42 ;  /* 0x00005410292e7816 */ /* 0x000fe4000000002a */
[----:B------:R-:W-:Y:S04]  /*15a40*/  LOP3.LUT R47, R110, 0xffff, RZ, 0xc0, !PT ;  /* 0x0000ffff6e2f7812 */ /* 0x000fe800078ec0ff */
[----:B------:R-:W-:Y:S01]  /*15a50*/  SHF.R.U32.HI R47, RZ, 0x8, R47 ;  /* 0x00000008ff2f7819 */ /* 0x000fe2000001162f */
[----:B--2---:R-:W-:Y:S05]  /*15a60*/  @!P6 HADD2 R143, -R52.H0_H0, -RZ.H0_H0 ;  /* 0xa00000ff348fe230 */ /* 0x004fea0000000900 */
[----:B------:R-:W-:Y:S01]  /*15a70*/  PRMT R138, R143, 0x7610, R138 ;  /* 0x000076108f8a7816 */ /* 0x000fe2000000008a */
[----:B------:R-:W-:Y:S03]  /*15a80*/  @!P6 STL.S16 [R1+0x138], R143 ;  /* 0x0001388f0100e387 */ /* 0x000fe60000100600 */
[----:B------:R-:W-:Y:S01]  /*15a90*/  @!P6 PRMT R52, R138, 0x5410, RZ ;  /* 0x000054108a34e816 */ /* 0x000fe200000000ff */
[----:B---3--:R-:W-:Y:S04]  /*15aa0*/  @!P0 HADD2 R141, -R41.H0_H0, -RZ.H0_H0 ;  /* 0xa00000ff298d8230 */ /* 0x008fe80000000900 */
[----:B------:R2:W-:Y:S01]  /*15ab0*/  STG.E.U16 [R186.64+0x12], R52 ;  /* 0x00001234ba007986 */ /* 0x0005e2000c10151c */
[----:B------:R-:W-:Y:S03]  /*15ac0*/  PRMT R135, R141, 0x7610, R135 ;  /* 0x000076108d877816 */ /* 0x000fe60000000087 */
[----:B------:R-:W-:Y:S01]  /*15ad0*/  @!P0 STL.S16 [R1+0x134], R141 ;  /* 0x0001348d01008387 */ /* 0x000fe20000100600 */
[----:B------:R-:W-:Y:S03]  /*15ae0*/  @!P0 PRMT R41, R135, 0x5410, RZ ;  /* 0x0000541087298816 */ /* 0x000fe600000000ff */
[----:B------:R1:W3:Y:S01]  /*15af0*/  LDL.S16 R138, [R1+0x124] ;  /* 0x00012400018a7983 */ /* 0x0002e20000100600 */
[----:B------:R-:W-:Y:S01]  /*15b00*/  ISETP.LE.U32.AND P0, PT, R132, UR15, PT ;  /* 0x0000000f84007c0c */ /* 0x000fe2000bf03070 */
[----:B------:R-:W1:Y:S01]  /*15b10*/  MUFU.EX2 R135, R85 ;  /* 0x0000005500877308 */ /* 0x000e620000000800 */
[----:B------:R-:W-:Y:S01]  /*15b20*/  LOP3.LUT R132, R110, 0xff, RZ, 0xc0, !PT ;  /* 0x000000ff6e847812 */ /* 0x000fe200078ec0ff */
[----:B------:R-:W-:Y:S03]  /*15b30*/  STG.E.U16 [R122.64+0xe], R41 ;  /* 0x00000e297a007986 */ /* 0x000fe6000c10151c */
[----:B------:R-:W-:Y:S02]  /*15b40*/  ISETP.LE.U32.AND P6, PT, R132, UR15, PT ;  /* 0x0000000f84007c0c */ /* 0x000fe4000bfc3070 */
[----:B--2---:R-:W-:Y:S02]  /*15b50*/  LOP3.LUT R52, R47, 0xffff, RZ, 0xc0, !PT ;  /* 0x0000ffff2f347812 */ /* 0x004fe400078ec0ff */
[----:B------:R-:W-:Y:S02]  /*15b60*/  PRMT R47, R71, 0x5410, R48 ;  /* 0x00005410472f7816 */ /* 0x000fe40000000030 */
[----:B-1----:R-:W-:Y:S01]  /*15b70*/  F2FP.PACK_AB R85, R135, R166 ;  /* 0x000000a68755723e */ /* 0x002fe200000000ff */
[----:B----4-:R-:W-:Y:S05]  /*15b80*/  @!P1 HADD2 R134, -R42.H0_H0, -RZ.H0_H0 ;  /* 0xa00000ff2a869230 */ /* 0x010fea0000000900 */
[----:B------:R-:W-:Y:S01]  /*15b90*/  PRMT R140, R134, 0x7610, R140 ;  /* 0x00007610868c7816 */ /* 0x000fe2000000008c */
[----:B------:R1:W-:Y:S03]  /*15ba0*/  @!P1 STL.S16 [R1+0x128], R134 ;  /* 0x0001288601009387 */ /* 0x0003e60000100600 */
[----:B------:R-:W-:Y:S05]  /*15bb0*/  @!P1 PRMT R42, R140, 0x5410, RZ ;  /* 0x000054108c2a9816 */ /* 0x000fea00000000ff */
[----:B------:R2:W-:Y:S01]  /*15bc0*/  STG.E.U16 [R122.64+0x10], R42 ;  /* 0x0000102a7a007986 */ /* 0x0005e2000c10151c */
[----:B------:R-:W-:Y:S05]  /*15bd0*/  @!P0 HADD2 R136, -R48.H0_H0, -RZ.H0_H0 ;  /* 0xa00000ff30888230 */ /* 0x000fea0000000900 */
[----:B------:R-:W-:Y:S04]  /*15be0*/  PRMT R79, R136, 0x7610, R79 ;  /* 0x00007610884f7816 */ /* 0x000fe8000000004f */
[----:B------:R-:W-:Y:S01]  /*15bf0*/  @!P0 PRMT R48, R79, 0x5410, RZ ;  /* 0x000054104f308816 */ /* 0x000fe200000000ff */
[----:B------:R-:W-:Y:S01]  /*15c00*/  IMAD.U32 R79, RZ, RZ, UR19 ;  /* 0x00000013ff4f7e24 */ /* 0x000fe2000f8e00ff */
[----:B------:R-:W-:Y:S04]  /*15c10*/  @!P3 HADD2 R139, -R71.H0_H0, -RZ.H0_H0 ;  /* 0xa00000ff478bb230 */ /* 0x000fe80000000900 */
[----:B------:R-:W-:Y:S01]  /*15c20*/  LOP3.LUT R79, R157, UR17, R79, 0x96, !PT ;  /* 0x000000119d4f7c12 */ /* 0x000fe2000f8e964f */
[----:B------:R-:W-:Y:S01]  /*15c30*/  STG.E.U16 [R120.64+0x12], R48 ;  /* 0x0000123078007986 */ /* 0x000fe2000c10151c */
[----:B-1----:R-:W1:Y:S01]  /*15c40*/  MUFU.EX2 R134, R167 ;  /* 0x000000a700867308 */ /* 0x002e620000000800 */
[----:B------:R-:W-:Y:S01]  /*15c50*/  UIADD3 UR17, UR27, 0x2, URZ ;  /* 0x000000021b117890 */ /* 0x000fe2000fffe03f */
[----:B------:R-:W-:Y:S01]  /*15c60*/  PRMT R132, R139, 0x7610, R132 ;  /* 0x000076108b847816 */ /* 0x000fe20000000084 */
[----:B------:R-:W-:Y:S01]  /*15c70*/  @!P3 STL.S16 [R1+0x130], R139 ;  /* 0x0001308b0100b387 */ /* 0x000fe20000100600 */
[----:B------:R-:W-:Y:S02]  /*15c80*/  UIADD3 UR27, UR27, 0x3, URZ ;  /* 0x000000031b1b7890 */ /* 0x000fe4000fffe03f */
[----:B------:R-:W-:Y:S01]  /*15c90*/  @!P3 PRMT R71, R132, 0x5410, RZ ;  /* 0x000054108447b816 */ /* 0x000fe200000000ff */
[----:B------:R4:W-:Y:S01]  /*15ca0*/  @!P0 STL.S16 [R1+0x12c], R136 ;  /* 0x00012c8801008387 */ /* 0x0009e20000100600 */
[----:B------:R-:W-:Y:S01]  /*15cb0*/  ISETP.LE.U32.AND P3, PT, R52, UR15, PT ;  /* 0x0000000f34007c0c */ /* 0x000fe2000bf63070 */
[----:B------:R-:W-:Y:S01]  /*15cc0*/  FADD.FTZ R132, R166, R111 ;  /* 0x0000006fa6847221 */ /* 0x000fe20000010000 */
[--C-:B------:R-:W-:Y:S01]  /*15cd0*/  SHF.R.U32.HI R52, RZ, 0x18, R110.reuse ;  /* 0x00000018ff347819 */ /* 0x100fe2000001166e */
[----:B------:R-:W-:Y:S01]  /*15ce0*/  STG.E.U16 [R120.64+0x10], R71 ;  /* 0x0000104778007986 */ /* 0x000fe2000c10151c */
[----:B------:R-:W-:Y:S01]  /*15cf0*/  SHF.R.U32.HI R110, RZ, 0x10, R110 ;  /* 0x00000010ff6e7819 */ /* 0x000fe2000001166e */
[----:B------:R-:W-:Y:S01]  /*15d00*/  FADD.FTZ R132, R135, R132 ;  /* 0x0000008487847221 */ /* 0x000fe20000010000 */
[----:B------:R-:W-:Y:S01]  /*15d10*/  ISETP.LE.U32.AND P0, PT, R52, UR15, PT ;  /* 0x0000000f34007c0c */ /* 0x000fe2000bf03070 */
[----:B------:R-:W-:Y:S01]  /*15d20*/  STG.E.U16 [R206.64+0x20], R75 ;  /* 0x0000204bce007986 */ /* 0x000fe2000c10151c */
[----:B------:R-:W-:Y:S01]  /*15d30*/  PRMT R52, R77, 0x7632, R52 ;  /* 0x000076324d347816 */ /* 0x000fe20000000034 */
[----:B------:R-:W-:Y:S01]  /*15d40*/  FADD.FTZ R132, R117, R132 ;  /* 0x0000008475847221 */ /* 0x000fe20000010000 */
[----:B------:R-:W-:Y:S01]  /*15d50*/  LOP3.LUT R110, R110, 0xff, RZ, 0xc0, !PT ;  /* 0x000000ff6e6e7812 */ /* 0x000fe200078ec0ff */
[----:B------:R4:W-:Y:S01]  /*15d60*/  STG.E.U16 [R206.64+0x22], R50 ;  /* 0x00002232ce007986 */ /* 0x0009e2000c10151c */
[----:B--2---:R-:W-:Y:S01]  /*15d70*/  MUFU.EX2 R42, R169 ;  /* 0x000000a9002a7308 */ /* 0x004fe20000000800 */
[----:B-1----:R-:W-:Y:S09]  /*15d80*/  F2FP.PACK_AB R41, R119, R134 ;  /* 0x000000867729723e */ /* 0x002ff200000000ff */
[----:B----4-:R1:W2:Y:S01]  /*15d90*/  MUFU.EX2 R136, R105 ;  /* 0x0000006900887308 */ /* 0x0102a20000000800 */
[----:B------:R-:W-:Y:S02]  /*15da0*/  PRMT R50, R65, 0x7632, R50 ;  /* 0x0000763241327816 */ /* 0x000fe40000000032 */
[----:B-1----:R-:W-:Y:S01]  /*15db0*/  PRMT R105, R77, 0x5410, R52 ;  /* 0x000054104d697816 */ /* 0x002fe20000000034 */
[----:B---3--:R-:W-:Y:S05]  /*15dc0*/  @!P4 HADD2 R138, -R77.H0_H0, -RZ.H0_H0 ;  /* 0xa00000ff4d8ac230 */ /* 0x008fea0000000900 */
[----:B------:R-:W-:Y:S01]  /*15dd0*/  PRMT R135, R138, 0x7610, R135 ;  /* 0x000076108a877816 */ /* 0x000fe20000000087 */
[----:B------:R1:W-:Y:S03]  /*15de0*/  @!P4 STL.S16 [R1+0x124], R138 ;  /* 0x0001248a0100c387 */ /* 0x0003e60000100600 */
[----:B------:R-:W-:Y:S01]  /*15df0*/  @!P4 PRMT R77, R135, 0x5410, RZ ;  /* 0x00005410874dc816 */ /* 0x000fe200000000ff */
[----:B------:R3:W4:Y:S01]  /*15e00*/  LDL.S16 R155, [R1+0x148] ;  /* 0x00014800019b7983 */ /* 0x0007220000100600 */
[----:B------:R-:W-:Y:S01]  /*15e10*/  ISETP.LE.U32.AND P4, PT, R110, UR15, PT ;  /* 0x0000000f6e007c0c */ /* 0x000fe2000bf83070 */
[----:B--2---:R-:W-:Y:S02]  /*15e20*/  FADD.FTZ R110, R136, R133 ;  /* 0x00000085886e7221 */ /* 0x004fe40000010000 */
[----:B------:R3:W2:Y:S02]  /*15e30*/  LDL.S16 R153, [R1+0x13c] ;  /* 0x00013c0001997983 */ /* 0x0006a40000100600 */
[----:B------:R-:W-:Y:S02]  /*15e40*/  FADD.FTZ R110, R103, R110 ;  /* 0x0000006e676e7221 */ /* 0x000fe40000010000 */
[----:B------:R3:W3:Y:S04]  /*15e50*/  LDL.S16 R152, [R1+0x120] ;  /* 0x0001200001987983 */ /* 0x0006e80000100600 */
[----:B------:R2:W3:Y:S04]  /*15e60*/  LDL.S16 R151, [R1+0x11c] ;  /* 0x00011c0001977983 */ /* 0x0004e80000100600 */
[----:B------:R2:W3:Y:S04]  /*15e70*/  LDL.S16 R150, [R1+0x118] ;  /* 0x0001180001967983 */ /* 0x0004e80000100600 */
[----:B------:R2:W3:Y:S01]  /*15e80*/  LDL.S16 R145, [R1+0x114] ;  /* 0x0001140001917983 */ /* 0x0004e20000100600 */
[----:B-1----:R-:W-:Y:S02]  /*15e90*/  FADD.FTZ R138, R134, R95 ;  /* 0x0000005f868a7221 */ /* 0x002fe40000010000 */
[----:B------:R-:W-:Y:S01]  /*15ea0*/  IMAD.WIDE.U32 R134, R79, -0x326172a9, RZ ;  /* 0xcd9e8d574f867825 */ /* 0x000fe200078e00ff */
[----:B------:R1:W3:Y:S03]  /*15eb0*/  LDL.S16 R143, [R1+0x110] ;  /* 0x00011000018f7983 */ /* 0x0002e60000100600 */
[----:B------:R-:W-:Y:S01]  /*15ec0*/  FADD.FTZ R111, R119, R138 ;  /* 0x0000008a776f7221 */ /* 0x000fe20000010000 */
[----:B------:R-:W-:Y:S01]  /*15ed0*/  LOP3.LUT R79, R135, UR7, R212, 0x96, !PT ;  /* 0x00000007874f7c12 */ /* 0x000fe2000f8e96d4 */
[----:B------:R1:W-:Y:S01]  /*15ee0*/  STG.E.U16 [R186.64+0x20], R77 ;  /* 0x0000204dba007986 */ /* 0x0003e2000c10151c */
[--C-:B------:R-:W-:Y:S01]  /*15ef0*/  LOP3.LUT R95, R185, UR26, R134.reuse, 0x96, !PT ;  /* 0x0000001ab95f7c12 */ /* 0x100fe2000f8e9686 */
[----:B------:R-:W1:Y:S01]  /*15f00*/  MUFU.EX2 R119, R211 ;  /* 0x000000d300777308 */ /* 0x000e620000000800 */
[----:B------:R-:W-:Y:S01]  /*15f10*/  LOP3.LUT R134, R149, UR26, R134, 0x96, !PT ;  /* 0x0000001a95867c12 */ /* 0x000fe2000f8e9686 */
[----:B------:R-:W-:Y:S04]  /*15f20*/  IMAD.WIDE.U32 R140, R79, -0x2daee0ad, RZ ;  /* 0xd2511f534f8c7825 */ /* 0x000fe800078e00ff */
[----:B------:R-:W-:Y:S01]  /*15f30*/  IMAD.WIDE.U32 R138, R95, -0x2daee0ad, RZ ;  /* 0xd2511f535f8a7825 */ /* 0x000fe200078e00ff */
[----:B------:R-:W-:Y:S04]  /*15f40*/  LOP3.LUT R79, R141, UR25, R170, 0x96, !PT ;  /* 0x000000198d4f7c12 */ /* 0x000fe8000f8e96aa */
[----:B------:R-:W-:Y:S01]  /*15f50*/  LOP3.LUT R95, R139, UR23, R140, 0x96, !PT ;  /* 0x000000178b5f7c12 */ /* 0x000fe2000f8e968c */
[----:B------:R-:W-:Y:S01]  /*15f60*/  IMAD.WIDE.U32 R146, R79, -0x326172a9, RZ ;  /* 0xcd9e8d574f927825 */ /* 0x000fe200078e00ff */
[----:B------:R-:W-:Y:S03]  /*15f70*/  F2FP.PACK_AB R79, R103, R136 ;  /* 0x00000088674f723e */ /* 0x000fe600000000ff */
[----:B------:R-:W-:Y:S01]  /*15f80*/  IMAD.WIDE.U32 R158, R95, -0x326172a9, RZ ;  /* 0xcd9e8d575f9e7825 */ /* 0x000fe200078e00ff */
[----:B------:R-:W-:Y:S03]  /*15f90*/  LOP3.LUT R48, R147, UR24, R184, 0x96, !PT ;  /* 0x0000001893307c12 */ /* 0x000fe6000f8e96b8 */
[----:B------:R-:W-:Y:S01]  /*15fa0*/  FADD.FTZ R95, R113, R132 ;  /* 0x00000084715f7221 */ /* 0x000fe20000010000 */
[----:B------:R-:W-:Y:S01]  /*15fb0*/  LOP3.LUT R146, R159, UR21, R146, 0x96, !PT ;  /* 0x000000159f927c12 */ /* 0x000fe2000f8e9692 */
[----:B------:R-:W-:Y:S01]  /*15fc0*/  IMAD.WIDE.U32 R166, R48, -0x2daee0ad, RZ ;  /* 0xd2511f5330a67825 */ /* 0x000fe200078e00ff */
[----:B------:R-:W-:Y:S02]  /*15fd0*/  PRMT R48, R69, 0x7632, R48 ;  /* 0x0000763245307816 */ /* 0x000fe40000000030 */
[----:B-1----:R-:W-:Y:S01]  /*15fe0*/  F2FP.PACK_AB R77, R113, R117 ;  /* 0x00000075714d723e */ /* 0x002fe200000000ff */
[----:B------:R-:W-:Y:S01]  /*15ff0*/  IMAD.WIDE.U32 R146, R146, -0x2daee0ad, RZ ;  /* 0xd2511f5392927825 */ /* 0x000fe200078e00ff */
[----:B------:R-:W-:Y:S02]  /*16000*/  LOP3.LUT R168, R167, UR14, R138, 0x96, !PT ;  /* 0x0000000ea7a87c12 */ /* 0x000fe4000f8e968a */
[----:B------:R-:W-:Y:S01]  /*16010*/  F2FP.PACK_AB R117, R99, R102 ;  /* 0x000000666375723e */ /* 0x000fe200000000ff */
[----:B------:R-:W-:Y:S01]  /*16020*/  FADD.FTZ R75, R119, R94 ;  /* 0x0000005e774b7221 */ /* 0x000fe20000010000 */
[----:B------:R-:W-:Y:S01]  /*16030*/  LOP3.LUT R166, R147, UR5, R166, 0x96, !PT ;  /* 0x0000000593a67c12 */ /* 0x000fe2000f8e96a6 */
[----:B------:R-:W-:Y:S01]  /*16040*/  IMAD.WIDE.U32 R168, R168, -0x326172a9, RZ ;  /* 0xcd9e8d57a8a87825 */ /* 0x000fe200078e00ff */
[----:B------:R-:W-:Y:S03]  /*16050*/  F2FP.PACK_AB R119, R42, R119 ;  /* 0x000000772a77723e */ /* 0x000fe600000000ff */
[----:B------:R-:W-:Y:S01]  /*16060*/  IMAD.WIDE.U32 R166, R166, -0x326172a9, RZ ;  /* 0xcd9e8d57a6a67825 */ /* 0x000fe200078e00ff */
[----:B------:R-:W-:Y:S03]  /*16070*/  LOP3.LUT R158, R169, UR13, R158, 0x96, !PT ;  /* 0x0000000da99e7c12 */ /* 0x000fe6000f8e969e */
[----:B------:R-:W-:Y:S01]  /*16080*/  FADD.FTZ R75, R42, R75 ;  /* 0x0000004b2a4b7221 */ /* 0x000fe20000010000 */
[----:B------:R-:W-:Y:S01]  /*16090*/  LOP3.LUT R71, R167, UR16, R168, 0x96, !PT ;  /* 0x00000010a7477c12 */ /* 0x000fe2000f8e96a8 */
[----:B------:R-:W-:Y:S03]  /*160a0*/  IMAD.WIDE.U32 R158, R158, -0x2daee0ad, RZ ;  /* 0xd2511f539e9e7825 */ /* 0x000fe600078e00ff */
[----:B------:R-:W-:Y:S01]  /*160b0*/  LOP3.LUT R42, R71, 0xff, RZ, 0xc0, !PT ;  /* 0x000000ff472a7812 */ /* 0x000fe200078ec0ff */
[----:B------:R-:W-:Y:S03]  /*160c0*/  IMAD.MOV.U32 R169, RZ, RZ, R164 ;  /* 0x000000ffffa97224 */ /* 0x000fe600078e00a4 */
[----:B------:R-:W-:Y:S02]  /*160d0*/  ISETP.LE.U32.AND P1, PT, R42, UR15, PT ;  /* 0x0000000f2a007c0c */ /* 0x000fe4000bf23070 */
[----:B------:R-:W-:Y:S01]  /*160e0*/  PRMT R42, R59, 0x7632, R42 ;  /* 0x000076323b2a7816 */ /* 0x000fe2000000002a */
[----:B----4-:R-:W-:Y:S10]  /*160f0*/  @!P5 HADD2 R155, -R40.H0_H0, -RZ.H0_H0 ;  /* 0xa00000ff289bd230 */ /* 0x010ff40000000900 */
[----:B--2---:R-:W-:Y:S01]  /*16100*/  @!P1 HADD2 R153, -R59.H0_H0, -RZ.H0_H0 ;  /* 0xa00000ff3b999230 */ /* 0x004fe20000000900 */
[----:B------:R-:W-:Y:S01]  /*16110*/  PRMT R94, R155, 0x7610, R94 ;  /* 0x000076109b5e7816 */ /* 0x000fe2000000005e */
[----:B------:R-:W-:Y:S01]  /*16120*/  @!P5 STL.S16 [R1+0x148], R155 ;  /* 0x0001489b0100d387 */ /* 0x000fe20000100600 */
[----:B---3--:R-:W-:Y:S02]  /*16130*/  @!P2 HADD2 R152, -R52.H0_H0, -RZ.H0_H0 ;  /* 0xa00000ff3498a230 */ /* 0x008fe40000000900 */
[----:B------:R-:W-:Y:S01]  /*16140*/  @!P5 PRMT R40, R94, 0x5410, RZ ;  /* 0x000054105e28d816 */ /* 0x000fe200000000ff */
[----:B------:R1:W2:Y:S01]  /*16150*/  LDL.S16 R133, [R1+0x100] ;  /* 0x0001000001857983 */ /* 0x0002a20000100600 */
[----:B------:R-:W-:Y:S01]  /*16160*/  ISETP.LE.U32.AND P5, PT, R91, UR15, PT ;  /* 0x0000000f5b007c0c */ /* 0x000fe2000bfa3070 */
[----:B------:R-:W-:Y:S01]  /*16170*/  @!P6 HADD2 R151, -R69.H0_H0, -RZ.H0_H0 ;  /* 0xa00000ff4597e230 */ /* 0x000fe20000000900 */
[----:B------:R-:W-:Y:S01]  /*16180*/  LOP3.LUT R91, R90, 0xff, RZ, 0xc0, !PT ;  /* 0x000000ff5a5b7812 */ /* 0x000fe200078ec0ff */
[----:B------:R-:W-:Y:S01]  /*16190*/  @!P1 STL.S16 [R1+0x13c], R153 ;  /* 0x00013c9901009387 */ /* 0x000fe20000100600 */
[----:B------:R-:W-:Y:S01]  /*161a0*/  LOP3.LUT R90, R71, 0xffff, RZ, 0xc0, !PT ;  /* 0x0000ffff475a7812 */ /* 0x000fe200078ec0ff */
[----:B------:R-:W-:Y:S01]  /*161b0*/  @!P3 HADD2 R150, -R48.H0_H0, -RZ.H0_H0 ;  /* 0xa00000ff3096b230 */ /* 0x000fe20000000900 */
[----:B------:R-:W-:Y:S01]  /*161c0*/  PRMT R136, R153, 0x7610, R136 ;  /* 0x0000761099887816 */ /* 0x000fe20000000088 */
[----:B------:R-:W-:Y:S01]  /*161d0*/  @!P2 STL.S16 [R1+0x120], R152 ;  /* 0x000120980100a387 */ /* 0x000fe20000100600 */
[----:B------:R-:W-:Y:S01]  /*161e0*/  SHF.R.U32.HI R90, RZ, 0x8, R90 ;  /* 0x00000008ff5a7819 */ /* 0x000fe2000001165a */
[----:B------:R-:W-:Y:S01]  /*161f0*/  @!P4 HADD2 R145, -R65.H0_H0, -RZ.H0_H0 ;  /* 0xa00000ff4191c230 */ /* 0x000fe20000000900 */
[----:B------:R-:W-:Y:S01]  /*16200*/  PRMT R103, R152, 0x7610, R103 ;  /* 0x0000761098677816 */ /* 0x000fe20000000067 */
[----:B------:R-:W-:Y:S01]  /*16210*/  @!P6 STL.S16 [R1+0x11c], R151 ;  /* 0x00011c970100e387 */ /* 0x000fe20000100600 */
[----:B------:R-:W-:Y:S01]  /*16220*/  LOP3.LUT R90, R90, 0xffff, RZ, 0xc0, !PT ;  /* 0x0000ffff5a5a7812 */ /* 0x000fe200078ec0ff */
[----:B------:R-:W-:Y:S01]  /*16230*/  @!P0 HADD2 R143, -R50.H0_H0, -RZ.H0_H0 ;  /* 0xa00000ff328f8230 */ /* 0x000fe20000000900 */
[----:B------:R-:W-:Y:S01]  /*16240*/  @!P2 PRMT R52, R103, 0x5410, RZ ;  /* 0x000054106734a816 */ /* 0x000fe200000000ff */
[----:B------:R-:W-:Y:S01]  /*16250*/  @!P3 STL.S16 [R1+0x118], R150 ;  /* 0x000118960100b387 */ /* 0x000fe20000100600 */
[----:B------:R-:W-:Y:S01]  /*16260*/  PRMT R132, R151, 0x7610, R132 ;  /* 0x0000761097847816 */ /* 0x000fe20000000084 */
[--C-:B------:R-:W-:Y:S01]  /*16270*/  FADD.FTZ R94, R102, R111.reuse ;  /* 0x0000006f665e7221 */ /* 0x100fe20000010000 */
[----:B------:R-:W-:Y:S01]  /*16280*/  PRMT R111, R143, 0x7610, R111 ;  /* 0x000076108f6f7816 */ /* 0x000fe2000000006f */
[----:B------:R-:W-:Y:S01]  /*16290*/  @!P4 STL.S16 [R1+0x114], R145 ;  /* 0x000114910100c387 */ /* 0x000fe20000100600 */
[----:B------:R-:W-:Y:S01]  /*162a0*/  PRMT R102, R150, 0x7610, R102 ;  /* 0x0000761096667816 */ /* 0x000fe20000000066 */
[----:B------:R-:W-:Y:S01]  /*162b0*/  FADD.FTZ R94, R99, R94 ;  /* 0x0000005e635e7221 */ /* 0x000fe20000010000 */
[----:B------:R-:W-:Y:S01]  /*162c0*/  PRMT R99, R59, 0x5410, R42 ;  /* 0x000054103b637816 */ /* 0x000fe2000000002a */
[----:B------:R-:W-:Y:S01]  /*162d0*/  @!P0 STL.S16 [R1+0x110], R143 ;  /* 0x0001108f01008387 */ /* 0x000fe20000100600 */
[----:B------:R-:W-:Y:S02]  /*162e0*/  @!P1 PRMT R59, R136, 0x5410, RZ ;  /* 0x00005410883b9816 */ /* 0x000fe400000000ff */
[----:B------:R-:W-:Y:S01]  /*162f0*/  ISETP.LE.U32.AND P1, PT, R90, UR15, PT ;  /* 0x0000000f5a007c0c */ /* 0x000fe2000bf23070 */
[----:B------:R3:W-:Y:S01]  /*16300*/  STG.E.U16 [R186.64+0x22], R52 ;  /* 0x00002234ba007986 */ /* 0x0007e2000c10151c */
[----:B------:R-:W-:Y:S02]  /*16310*/  PRMT R113, R145, 0x7610, R113 ;  /* 0x0000761091717816 */ /* 0x000fe40000000071 */
[----:B------:R-:W-:Y:S02]  /*16320*/  PRMT R103, R69, 0x5410, R48 ;  /* 0x0000541045677816 */ /* 0x000fe40000000030 */
[----:B------:R-:W-:Y:S02]  /*16330*/  @!P6 PRMT R69, R132, 0x5410, RZ ;  /* 0x000054108445e816 */ /* 0x000fe400000000ff */
[----:B------:R-:W-:Y:S02]  /*16340*/  @!P3 PRMT R48, R102, 0x5410, RZ ;  /* 0x000054106630b816 */ /* 0x000fe400000000ff */
[----:B------:R-:W-:Y:S01]  /*16350*/  PRMT R102, R65, 0x5410, R50 ;  /* 0x0000541041667816 */ /* 0x000fe20000000032 */
[----:B------:R4:W-:Y:S01]  /*16360*/  STG.E.U16 [R122.64+0x1e], R69 ;  /* 0x00001e457a007986 */ /* 0x0009e2000c10151c */
[----:B------:R-:W-:Y:S02]  /*16370*/  @!P4 PRMT R65, R113, 0x5410, RZ ;  /* 0x000054107141c816 */ /* 0x000fe400000000ff */
[----:B------:R-:W-:Y:S01]  /*16380*/  @!P0 PRMT R50, R111, 0x5410, RZ ;  /* 0x000054106f328816 */ /* 0x000fe200000000ff */
[----:B------:R-:W4:Y:S01]  /*16390*/  MUFU.EX2 R113, R104 ;  /* 0x0000006800717308 */ /* 0x000f220000000800 */
[----:B------:R-:W-:Y:S04]  /*163a0*/  STG.E.U16 [R122.64+0x20], R48 ;  /* 0x000020307a007986 */ /* 0x000fe8000c10151c */
[----:B------:R1:W-:Y:S04]  /*163b0*/  STG.E.U16 [R120.64+0x22], R50 ;  /* 0x0000223278007986 */ /* 0x0003e8000c10151c */
[----:B------:R-:W-:Y:S01]  /*163c0*/  STG.E.U16 [R120.64+0x20], R65 ;  /* 0x0000204178007986 */ /* 0x000fe2000c10151c */
[--C-:B---3--:R-:W-:Y:S03]  /*163d0*/  SHF.R.U32.HI R52, RZ, 0x10, R71.reuse ;  /* 0x00000010ff347819 */ /* 0x108fe60000011647 */
[----:B------:R3:W-:Y:S01]  /*163e0*/  STG.E.U16 [R206.64+0x32], R40 ;  /* 0x00003228ce007986 */ /* 0x0007e2000c10151c */
[----:B------:R-:W-:Y:S02]  /*163f0*/  SHF.R.U32.HI R71, RZ, 0x18, R71 ;  /* 0x00000018ff477819 */ /* 0x000fe40000011647 */
[----:B------:R-:W-:Y:S01]  /*16400*/  LOP3.LUT R52, R52, 0xff, RZ, 0xc0, !PT ;  /* 0x000000ff34347812 */ /* 0x000fe200078ec0ff */
[----:B------:R-:W-:Y:S03]  /*16410*/  STG.E.U16 [R206.64+0x30], R67 ;  /* 0x00003043ce007986 */ /* 0x000fe6000c10151c */
[----:B------:R-:W-:Y:S02]  /*16420*/  ISETP.LE.U32.AND P6, PT, R52, UR15, PT ;  /* 0x0000000f34007c0c */ /* 0x000fe4000bfc3070 */
[----:B------:R-:W-:Y:S01]  /*16430*/  LOP3.LUT R52, R135, UR7, R220, 0x96, !PT ;  /* 0x0000000787347c12 */ /* 0x000fe2000f8e96dc */
[----:B----4-:R-:W-:Y:S01]  /*16440*/  FADD.FTZ R69, R113, R110 ;  /* 0x0000006e71457221 */ /* 0x010fe20000010000 */
[----:B------:R-:W-:Y:S01]  /*16450*/  F2FP.PACK_AB R113, R98, R113 ;  /* 0x000000716271723e */ /* 0x000fe200000000ff */
[----:B------:R-:W-:Y:S04]  /*16460*/  IMAD.WIDE.U32 R134, R134, -0x2daee0ad, RZ ;  /* 0xd2511f5386867825 */ /* 0x000fe800078e00ff */
[----:B------:R-:W-:Y:S01]  /*16470*/  IMAD.WIDE.U32 R110, R52, -0x2daee0ad, RZ ;  /* 0xd2511f53346e7825 */ /* 0x000fe200078e00ff */
[----:B-1----:R-:W-:Y:S03]  /*16480*/  LOP3.LUT R50, R166, 0xff, RZ, 0xc0, !PT ;  /* 0x000000ffa6327812 */ /* 0x002fe600078ec0ff */
[----:B------:R-:W-:Y:S01]  /*16490*/  FADD.FTZ R69, R98, R69 ;  /* 0x0000004562457221 */ /* 0x000fe20000010000 */
[----:B------:R-:W-:Y:S02]  /*164a0*/  LOP3.LUT R52, R111, UR25, R160, 0x96, !PT ;  /* 0x000000196f347c12 */ /* 0x000fe4000f8e96a0 */
[----:B------:R-:W-:Y:S01]  /*164b0*/  ISETP.LE.U32.AND P4, PT, R50, UR15, PT ;  /* 0x0000000f32007c0c */ /* 0x000fe2000bf83070 */
[----:B------:R-:W1:Y:S01]  /*164c0*/  MUFU.EX2 R111, R177 ;  /* 0x000000b1006f7308 */ /* 0x000e620000000800 */
[----:B------:R-:W-:Y:S01]  /*164d0*/  PRMT R50, R63, 0x7632, R50 ;  /* 0x000076323f327816 */ /* 0x000fe20000000032 */
[----:B------:R-:W-:Y:S01]  /*164e0*/  IMAD.WIDE.U32 R152, R52, -0x326172a9, RZ ;  /* 0xcd9e8d5734987825 */ /* 0x000fe200078e00ff */
[----:B------:R-:W-:Y:S02]  /*164f0*/  LOP3.LUT R48, R135, UR23, R110, 0x96, !PT ;  /* 0x0000001787307c12 */ /* 0x000fe4000f8e966e */
[----:B---3--:R-:W-:Y:S02]  /*16500*/  PRMT R40, R61, 0x7632, R40 ;  /* 0x000076323d287816 */ /* 0x008fe40000000028 */
[----:B------:R-:W-:Y:S01]  /*16510*/  LOP3.LUT R52, R153, UR24, R148, 0x96, !PT ;  /* 0x0000001899347c12 */ /* 0x000fe2000f8e9694 */
[----:B-1----:R-:W-:Y:S01]  /*16520*/  FADD.FTZ R95, R111, R95 ;  /* 0x0000005f6f5f7221 */ /* 0x002fe20000010000 */
[----:B------:R-:W-:Y:S01]  /*16530*/  F2FP.PACK_AB R111, R176, R111 ;  /* 0x0000006fb06f723e */ /* 0x000fe200000000ff */
[----:B--2---:R-:W-:Y:S05]  /*16540*/  @!P1 HADD2 R133, -R42.H0_H0, -RZ.H0_H0 ;  /* 0xa00000ff2a859230 */ /* 0x004fea0000000900 */
[----:B------:R-:W-:Y:S01]  /*16550*/  PRMT R90, R133, 0x7610, R90 ;  /* 0x00007610855a7816 */ /* 0x000fe2000000005a */
[----:B------:R1:W-:Y:S03]  /*16560*/  @!P1 STL.S16 [R1+0x100], R133 ;  /* 0x0001008501009387 */ /* 0x0003e60000100600 */
[----:B------:R-:W-:Y:S01]  /*16570*/  @!P1 PRMT R42, R90, 0x5410, RZ ;  /* 0x000054105a2a9816 */ /* 0x000fe200000000ff */
[----:B------:R2:W3:Y:S01]  /*16580*/  LDL.S16 R143, [R1+0x104] ;  /* 0x00010400018f7983 */ /* 0x0004e20000100600 */
[----:B------:R-:W-:Y:S03]  /*16590*/  LOP3.LUT R90, R182, 0xff, RZ, 0xc0, !PT ;  /* 0x000000ffb65a7812 */ /* 0x000fe600078ec0ff */
[----:B------:R2:W4:Y:S01]  /*165a0*/  LDL.S16 R138, [R1+0x10c] ;  /* 0x00010c00018a7983 */ /* 0x0005220000100600 */
[----:B------:R-:W-:Y:S02]  /*165b0*/  ISETP.LE.U32.AND P2, PT, R90, UR15, PT ;  /* 0x0000000f5a007c0c */ /* 0x000fe4000bf43070 */
[--C-:B------:R-:W-:Y:S01]  /*165c0*/  SHF.R.U32.HI R90, RZ, 0x10, R182.reuse ;  /* 0x00000010ff5a7819 */ /* 0x100fe200000116b6 */
[----:B------:R2:W2:Y:S03]  /*165d0*/  LDL.S16 R136, [R1+0x108] ;  /* 0x0001080001887983 */ /* 0x0004a60000100600 */
[----:B------:R-:W-:Y:S01]  /*165e0*/  LOP3.LUT R90, R90, 0xff, RZ, 0xc0, !PT ;  /* 0x000000ff5a5a7812 */ /* 0x000fe200078ec0ff */
[----:B------:R2:W2:Y:S03]  /*165f0*/  LDL.S16 R104, [R1+0xfc] ;  /* 0x0000fc0001687983 */ /* 0x0004a60000100600 */
[----:B------:R-:W-:Y:S02]  /*16600*/  ISETP.LE.U32.AND P1, PT, R90, UR15, PT ;  /* 0x0000000f5a007c0c */ /* 0x000fe4000bf23070 */
[----:B------:R-:W-:Y:S02]  /*16610*/  SHF.R.U32.HI R90, RZ, 0x18, R182 ;  /* 0x00000018ff5a7819 */ /* 0x000fe400000116b6 */
[----:B------:R-:W-:Y:S02]  /*16620*/  @P2 LOP3.LUT R214, R214, 0x400, RZ, 0xfc, !PT ;  /* 0x00000400d6d62812 */ /* 0x000fe400078efcff */
[----:B------:R-:W-:Y:S01]  /*16630*/  ISETP.LE.U32.AND P2, PT, R91, UR15, PT ;  /* 0x0000000f5b007c0c */ /* 0x000fe2000bf43070 */
[----:B-1----:R-:W-:Y:S01]  /*16640*/  FADD.FTZ R133, R175, R75 ;  /* 0x0000004baf857221 */ /* 0x002fe20000010000 */
[----:B------:R-:W-:Y:S02]  /*16650*/  ISETP.LE.U32.AND P3, PT, R90, UR15, PT ;  /* 0x0000000f5a007c0c */ /* 0x000fe4000bf63070 */
[C---:B------:R-:W-:Y:S01]  /*16660*/  F2FP.PACK_AB R75, R174.reuse, R175 ;  /* 0x000000afae4b723e */ /* 0x040fe200000000ff */
[----:B------:R-:W-:Y:S02]  /*16670*/  FADD.FTZ R90, R174, R133 ;  /* 0x00000085ae5a7221 */ /* 0x000fe40000010000 */
[----:B------:R-:W-:Y:S04]  /*16680*/  IMAD.WIDE.U32 R132, R52, -0x2daee0ad, RZ ;  /* 0xd2511f5334847825 */ /* 0x000fe800078e00ff */
[----:B------:R-:W-:Y:S01]  /*16690*/  FADD.FTZ R52, R176, R95 ;  /* 0x0000005fb0347221 */ /* 0x000fe20000010000 */
[----:B------:R-:W-:Y:S01]  /*166a0*/  LOP3.LUT R174, R133, UR14, R134, 0x96, !PT ;  /* 0x0000000e85ae7c12 */ /* 0x000fe2000f8e9686 */
[----:B------:R-:W-:Y:S01]  /*166b0*/  IMAD.WIDE.U32 R134, R48, -0x326172a9, RZ ;  /* 0xcd9e8d5730867825 */ /* 0x000fe200078e00ff */
[----:B------:R-:W-:Y:S03]  /*166c0*/  LOP3.LUT R48, R182, 0xffff, RZ, 0xc0, !PT ;  /* 0x0000ffffb6307812 */ /* 0x000fe600078ec0ff */
[----:B------:R-:W-:Y:S01]  /*166d0*/  IMAD.WIDE.U32 R174, R174, -0x326172a9, RZ ;  /* 0xcd9e8d57aeae7825 */ /* 0x000fe200078e00ff */
[--C-:B------:R-:W-:Y:S02]  /*166e0*/  SHF.R.U32.HI R65, RZ, 0x8, R48.reuse ;  /* 0x00000008ff417819 */ /* 0x100fe40000011630 */
[----:B------:R-:W-:Y:S02]  /*166f0*/  PRMT R48, R55, 0x7632, R48 ;  /* 0x0000763237307816 */ /* 0x000fe40000000030 */
[----:B------:R-:W-:Y:S02]  /*16700*/  LOP3.LUT R65, R65, 0xffff, RZ, 0xc0, !PT ;  /* 0x0000ffff41417812 */ /* 0x000fe400078ec0ff */
[----:B------:R-:W-:Y:S02]  /*16710*/  PRMT R98, R55, 0x5410, R48 ;  /* 0x0000541037627816 */ /* 0x000fe40000000030 */
[----:B------:R-:W-:Y:S02]  /*16720*/  ISETP.LE.U32.AND P0, PT, R65, UR15, PT ;  /* 0x0000000f41007c0c */ /* 0x000fe4000bf03070 */
[----:B------:R-:W-:Y:S02]  /*16730*/  LOP3.LUT R65, R166, 0xffff, RZ, 0xc0, !PT ;  /* 0x0000ffffa6417812 */ /* 0x000fe400078ec0ff */
[----:B------:R-:W-:Y:S02]  /*16740*/  LOP3.LUT R110, R175, UR13, R134, 0x96, !PT ;  /* 0x0000000daf6e7c12 */ /* 0x000fe4000f8e9686 */
[----:B------:R-:W-:Y:S02]  /*16750*/  SHF.R.U32.HI R65, RZ, 0x8, R65 ;  /* 0x00000008ff417819 */ /* 0x000fe40000011641 */
[----:B------:R-:W-:Y:S02]  /*16760*/  LOP3.LUT R152, R135, UR21, R152, 0x96, !PT ;  /* 0x0000001587987c12 */ /* 0x000fe4000f8e9698 */
[----:B------:R-:W-:Y:S03]  /*16770*/  LOP3.LUT R65, R65, 0xffff, RZ, 0xc0, !PT ;  /* 0x0000ffff41417812 */ /* 0x000fe600078ec0ff */
[----:B------:R-:W-:Y:S05]  /*16780*/  IMAD.WIDE.U32 R152, R152, -0x2daee0ad, RZ ;  /* 0xd2511f5398987825 */ /* 0x000fea00078e00ff */
[----:B------:R-:W-:Y:S05]  /*16790*/  LOP3.LUT R132, R153, UR5, R132, 0x96, !PT ;  /* 0x0000000599847c12 */ /* 0x000fea000f8e9684 */
[----:B------:R-:W-:Y:S01]  /*167a0*/  IMAD.WIDE.U32 R176, R132, -0x326172a9, RZ ;  /* 0xcd9e8d5784b07825 */ /* 0x000fe200078e00ff */
[----:B---3--:R-:W-:Y:S02]  /*167b0*/  @!P4 HADD2 R143, -R55.H0_H0, -RZ.H0_H0 ;  /* 0xa00000ff378fc230 */ /* 0x008fe40000000900 */
[----:B----4-:R-:W-:Y:S03]  /*167c0*/  @!P2 HADD2 R138, -R63.H0_H0, -RZ.H0_H0 ;  /* 0xa00000ff3f8aa230 */ /* 0x010fe60000000900 */
[----:B------:R-:W-:Y:S01]  /*167d0*/  PRMT R91, R143, 0x7610, R91 ;  /* 0x000076108f5b7816 */ /* 0x000fe2000000005b */
[----:B------:R-:W-:Y:S01]  /*167e0*/  @!P4 STL.S16 [R1+0x104], R143 ;  /* 0x0001048f0100c387 */ /* 0x000fe20000100600 */
[----:B--2---:R-:W-:Y:S02]  /*167f0*/  @!P5 HADD2 R136, -R50.H0_H0, -RZ.H0_H0 ;  /* 0xa00000ff3288d230 */ /* 0x004fe40000000900 */
[----:B------:R-:W-:Y:S01]  /*16800*/  @!P4 PRMT R55, R91, 0x5410, RZ ;  /* 0x000054105b37c816 */ /* 0x000fe200000000ff */
[----:B------:R1:W-:Y:S01]  /*16810*/  @!P2 STL.S16 [R1+0x10c], R138 ;  /* 0x00010c8a0100a387 */ /* 0x0003e20000100600 */
[----:B------:R-:W-:Y:S02]  /*16820*/  ISETP.LE.U32.AND P4, PT, R65, UR15, PT ;  /* 0x0000000f41007c0c */ /* 0x000fe4000bf83070 */
[----:B------:R-:W-:Y:S01]  /*16830*/  PRMT R134, R138, 0x7610, R134 ;  /* 0x000076108a867816 */ /* 0x000fe20000000086 */
[----:B------:R2:W-:Y:S01]  /*16840*/  @!P5 STL.S16 [R1+0x108], R136 ;  /* 0x000108880100d387 */ /* 0x0005e20000100600 */
[----:B------:R-:W-:Y:S03]  /*16850*/  PRMT R67, R136, 0x7610, R67 ;  /* 0x0000761088437816 */ /* 0x000fe60000000043 */
[----:B------:R3:W4:Y:S04]  /*16860*/  LDL.S16 R95, [R1+0xf4] ;  /* 0x0000f400015f7983 */ /* 0x0007280000100600 */
[----:B------:R3:W3:Y:S02]  /*16870*/  LDL.S16 R91, [R1+0xf0] ;  /* 0x0000f000015b7983 */ /* 0x0006e40000100600 */
[----:B------:R-:W-:Y:S05]  /*16880*/  @!P4 HADD2 R104, -R48.H0_H0, -RZ.H0_H0 ;  /* 0xa00000ff3068c230 */ /* 0x000fea0000000900 */
[----:B------:R-:W-:Y:S01]  /*16890*/  PRMT R65, R104, 0x7610, R65 ;  /* 0x0000761068417816 */ /* 0x000fe20000000041 */
[----:B------:R2:W-:Y:S03]  /*168a0*/  @!P4 STL.S16 [R1+0xfc], R104 ;  /* 0x0000fc680100c387 */ /* 0x0005e60000100600 */
[----:B------:R-:W-:Y:S02]  /*168b0*/  @!P4 PRMT R48, R65, 0x5410, RZ ;  /* 0x000054104130c816 */ /* 0x000fe400000000ff */
[----:B------:R-:W-:Y:S01]  /*168c0*/  ISETP.LE.U32.AND P4, PT, R71, UR15, PT ;  /* 0x0000000f47007c0c */ /* 0x000fe2000bf83070 */
[----:B-1----:R1:W3:Y:S01]  /*168d0*/  LDL.S16 R138, [R1+0xf8] ;  /* 0x0000f800018a7983 */ /* 0x0022e20000100600 */
[----:B------:R-:W-:Y:S01]  /*168e0*/  FADD.FTZ R71, R101, R69 ;  /* 0x0000004565477221 */ /* 0x000fe20000010000 */
[C---:B------:R-:W-:Y:S02]  /*168f0*/  F2FP.PACK_AB R69, R60.reuse, R101 ;  /* 0x000000653c45723e */ /* 0x040fe400000000ff */
[----:B------:R-:W-:Y:S01]  /*16900*/  PRMT R101, R61, 0x5410, R40 ;  /* 0x000054103d657816 */ /* 0x000fe20000000028 */
[--C-:B------:R-:W-:Y:S01]  /*16910*/  FADD.FTZ R132, R60, R71.reuse ;  /* 0x000000473c847221 */ /* 0x100fe20000010000 */
[----:B--2---:R-:W-:Y:S02]  /*16920*/  LOP3.LUT R136, R159, UR6, R146, 0x96, !PT ;  /* 0x000000069f887c12 */ /* 0x004fe4000f8e9692 */
[----:B------:R-:W-:Y:S02]  /*16930*/  PRMT R60, R43, 0x7632, R60 ;  /* 0x000076322b3c7816 */ /* 0x000fe4000000003c */
[----:B------:R-:W-:Y:S02]  /*16940*/  PRMT R104, R63, 0x5410, R50 ;  /* 0x000054103f687816 */ /* 0x000fe40000000032 */
[----:B------:R-:W-:Y:S02]  /*16950*/  @!P2 PRMT R63, R134, 0x5410, RZ ;  /* 0x00005410863fa816 */ /* 0x000fe400000000ff */
[C---:B------:R-:W-:Y:S01]  /*16960*/  LOP3.LUT P2, RZ, R214.reuse, 0x400, RZ, 0xc0, !PT ;  /* 0x00000400d6ff7812 */ /* 0x040fe2000784c0ff */
[----:B------:R-:W-:Y:S01]  /*16970*/  MUFU.EX2 R134, R203 ;  /* 0x000000cb00867308 */ /* 0x000fe20000000800 */
[----:B------:R-:W-:Y:S01]  /*16980*/  @!P5 PRMT R50, R67, 0x5410, RZ ;  /* 0x000054104332d816 */ /* 0x000fe200000000ff */
[----:B------:R2:W-:Y:S01]  /*16990*/  STG.E.U16 [R186.64+0x30], R63 ;  /* 0x0000303fba007986 */ /* 0x0005e2000c10151c */
[----:B------:R-:W-:Y:S03]  /*169a0*/  LOP3.LUT R214, R214, 0xfffffdff, RZ, 0xc0, !PT ;  /* 0xfffffdffd6d67812 */ /* 0x000fe600078ec0ff */
[----:B------:R1:W-:Y:S04]  /*169b0*/  STG.E.U16 [R186.64+0x32], R50 ;  /* 0x00003232ba007986 */ /* 0x0003e8000c10151c */
[----:B------:R-:W1:Y:S01]  /*169c0*/  MUFU.EX2 R67, R210 ;  /* 0x000000d200437308 */ /* 0x000e620000000800 */
[----:B--2---:R-:W-:Y:S02]  /*169d0*/  F2FP.PACK_AB R63, R204, R205 ;  /* 0x000000cdcc3f723e */ /* 0x004fe400000000ff */
[----:B-1----:R-:W-:Y:S01]  /*169e0*/  LOP3.LUT R50, R136, 0xff, RZ, 0xc0, !PT ;  /* 0x000000ff88327812 */ /* 0x002fe200078ec0ff */
[----:B------:R-:W-:Y:S01]  /*169f0*/  FADD.FTZ R94, R67, R94 ;  /* 0x0000005e435e7221 */ /* 0x000fe20000010000 */
[C---:B------:R-:W-:Y:S03]  /*16a00*/  F2FP.PACK_AB R67, R209.reuse, R67 ;  /* 0x00000043d143723e */ /* 0x040fe600000000ff */
[----:B------:R-:W-:Y:S01]  /*16a10*/  FADD.FTZ R65, R209, R94 ;  /* 0x0000005ed1417221 */ /* 0x000fe20000010000 */
[----:B------:R-:W-:Y:S01]  /*16a20*/  LOP3.LUT R94, R177, UR16, R174, 0x96, !PT ;  /* 0x00000010b15e7c12 */ /* 0x000fe2000f8e96ae */
[----:B----4-:R-:W-:Y:S02]  /*16a30*/  @!P2 HADD2 R95, -R61.H0_H0, -RZ.H0_H0 ;  /* 0xa00000ff3d5fa230 */ /* 0x010fe40000000900 */
[----:B---3--:R-:W-:Y:S03]  /*16a40*/  @!P0 HADD2 R91, -R40.H0_H0, -RZ.H0_H0 ;  /* 0xa00000ff285b8230 */ /* 0x008fe60000000900 */
[----:B------:R-:W-:Y:S01]  /*16a50*/  PRMT R71, R95, 0x7610, R71 ;  /* 0x000076105f477816 */ /* 0x000fe20000000047 */
[----:B------:R1:W-:Y:S01]  /*16a60*/  @!P2 STL.S16 [R1+0xf4], R95 ;  /* 0x0000f45f0100a387 */ /* 0x0003e20000100600 */
[----:B------:R-:W-:Y:S03]  /*16a70*/  PRMT R135, R91, 0x7610, R135 ;  /* 0x000076105b877816 */ /* 0x000fe60000000087 */
[----:B------:R2:W-:Y:S01]  /*16a80*/  @!P0 STL.S16 [R1+0xf0], R91 ;  /* 0x0000f05b01008387 */ /* 0x0005e20000100600 */
[----:B------:R-:W-:Y:S02]  /*16a90*/  @!P2 PRMT R61, R71, 0x5410, RZ ;  /* 0x00005410473da816 */ /* 0x000fe400000000ff */
[----:B------:R-:W-:Y:S01]  /*16aa0*/  @!P0 PRMT R40, R135, 0x5410, RZ ;  /* 0x0000541087288816 */ /* 0x000fe200000000ff */
[----:B------:R3:W4:Y:S01]  /*16ab0*/  LDL.S16 R143, [R1+0xec] ;  /* 0x0000ec00018f7983 */ /* 0x0007220000100600 */
[----:B------:R-:W-:Y:S01]  /*16ac0*/  ISETP.LE.U32.AND P0, PT, R50, UR15, PT ;  /* 0x0000000f32007c0c */ /* 0x000fe2000bf03070 */
[----:B------:R-:W3:Y:S01]  /*16ad0*/  MUFU.EX2 R71, R208 ;  /* 0x000000d000477308 */ /* 0x000ee20000000800 */
[----:B------:R-:W-:Y:S01]  /*16ae0*/  LOP3.LUT R50, R136, 0xffff, RZ, 0xc0, !PT ;  /* 0x0000ffff88327812 */ /* 0x000fe200078ec0ff */
[----:B------:R3:W4:Y:S03]  /*16af0*/  LDL.S16 R135, [R1+0xe8] ;  /* 0x0000e80001877983 */ /* 0x0007260000100600 */
[----:B------:R-:W-:Y:S01]  /*16b00*/  SHF.R.U32.HI R50, RZ, 0x8, R50 ;  /* 0x00000008ff327819 */ /* 0x000fe20000011632 */
[----:B------:R3:W-:Y:S03]  /*16b10*/  STG.E.U16 [R122.64+0x30], R40 ;  /* 0x000030287a007986 */ /* 0x0007e6000c10151c */
[----:B------:R-:W-:Y:S01]  /*16b20*/  LOP3.LUT R50, R50, 0xffff, RZ, 0xc0, !PT ;  /* 0x0000ffff32327812 */ /* 0x000fe200078ec0ff */
[----:B------:R3:W-:Y:S02]  /*16b30*/  STG.E.U16 [R122.64+0x2e], R61 ;  /* 0x00002e3d7a007986 */ /* 0x0007e4000c10151c */
[----:B------:R-:W-:Y:S01]  /*16b40*/  @!P0 HADD2 R138, -R43.H0_H0, -RZ.H0_H0 ;  /* 0xa00000ff2b8a8230 */ /* 0x000fe20000000900 */
[----:B-1----:R-:W-:Y:S04]  /*16b50*/  LOP3.LUT R95, R94, 0xff, RZ, 0xc0, !PT ;  /* 0x000000ff5e5f7812 */ /* 0x002fe800078ec0ff */
[----:B------:R1:W-:Y:S01]  /*16b60*/  @!P0 STL.S16 [R1+0xf8], R138 ;  /* 0x0000f88a01008387 */ /* 0x0003e20000100600 */
[----:B------:R-:W-:Y:S01]  /*16b70*/  ISETP.LE.U32.AND P5, PT, R95, UR15, PT ;  /* 0x0000000f5f007c0c */ /* 0x000fe2000bfa3070 */
[----:B--2---:R-:W-:Y:S04]  /*16b80*/  FADD.FTZ R91, R205, R90 ;  /* 0x0000005acd5b7221 */ /* 0x004fe80000010000 */
[----:B------:R-:W-:Y:S02]  /*16b90*/  FADD.FTZ R90, R204, R91 ;  /* 0x0000005bcc5a7221 */ /* 0x000fe40000010000 */
[----:B---3--:R-:W-:Y:S01]  /*16ba0*/  FADD.FTZ R91, R71, R52 ;  /* 0x00000034475b7221 */ /* 0x008fe20000010000 */
[C---:B------:R-:W-:Y:S03]  /*16bb0*/  F2FP.PACK_AB R71, R134.reuse, R71 ;  /* 0x000000478647723e */ /* 0x040fe600000000ff */
[----:B------:R-:W-:Y:S01]  /*16bc0*/  FADD.FTZ R52, R134, R91 ;  /* 0x0000005b86347221 */ /* 0x000fe20000010000 */
[----:B------:R-:W-:Y:S02]  /*16bd0*/  PRMT R91, R43, 0x5410, R60 ;  /* 0x000054102b5b7816 */ /* 0x000fe4000000003c */
[----:B------:R-:W-:Y:S04]  /*16be0*/  PRMT R40, R138, 0x7610, R40 ;  /* 0x000076108a287816 */ /* 0x000fe80000000028 */
[----:B------:R-:W-:Y:S01]  /*16bf0*/  @!P0 PRMT R43, R40, 0x5410, RZ ;  /* 0x00005410282b8816 */ /* 0x000fe200000000ff */
[----:B------:R2:W3:Y:S01]  /*16c00*/  MUFU.EX2 R61, R128 ;  /* 0x00000080003d7308 */ /* 0x0004e20000000800 */
[----:B------:R-:W-:Y:S02]  /*16c10*/  ISETP.LE.U32.AND P0, PT, R50, UR15, PT ;  /* 0x0000000f32007c0c */ /* 0x000fe4000bf03070 */
[----:B------:R-:W-:Y:S02]  /*16c20*/  LOP3.LUT R40, R158, 0xff, RZ, 0xc0, !PT ;  /* 0x000000ff9e287812 */ /* 0x000fe400078ec0ff */
[----:B------:R-:W-:Y:S02]  /*16c30*/  PRMT R50, R83, 0x7632, R50 ;  /* 0x0000763253327816 */ /* 0x000fe40000000032 */
[----:B------:R-:W-:Y:S02]  /*16c40*/  ISETP.LE.U32.AND P2, PT, R40, UR15, PT ;  /* 0x0000000f28007c0c */ /* 0x000fe4000bf43070 */
[----:B------:R-:W-:Y:S01]  /*16c50*/  LOP3.LUT R40, R94, 0xffff, RZ, 0xc0, !PT ;  /* 0x0000ffff5e287812 */ /* 0x000fe200078ec0ff */
[----:B-1----:R3:W1:Y:S01]  /*16c60*/  MUFU.EX2 R138, R64 ;  /* 0x00000040008a7308 */ /* 0x0026620000000800 */
[----:B--2---:R-:W-:Y:S02]  /*16c70*/  F2FP.PACK_AB R128, R97, R100 ;  /* 0x000000646180723e */ /* 0x004fe400000000ff */
[----:B---3--:R-:W-:Y:S01]  /*16c80*/  F2FP.PACK_AB R64, R74, R61 ;  /* 0x0000003d4a40723e */ /* 0x008fe200000000ff */
[----:B----4-:R-:W-:Y:S06]  /*16c90*/  @!P0 HADD2 R143, -R60.H0_H0, -RZ.H0_H0 ;  /* 0xa00000ff3c8f8230 */ /* 0x010fec0000000900 */
[----:B------:R-:W-:Y:S01]  /*16ca0*/  @!P2 HADD2 R135, -R119.H0_H0, -RZ.H0_H0 ;  /* 0xa00000ff7787a230 */ /* 0x000fe20000000900 */
[----:B------:R-:W-:Y:S01]  /*16cb0*/  PRMT R133, R143, 0x7610, R133 ;  /* 0x000076108f857816 */ /* 0x000fe20000000085 */
[----:B------:R2:W-:Y:S03]  /*16cc0*/  @!P0 STL.S16 [R1+0xec], R143 ;  /* 0x0000ec8f01008387 */ /* 0x0005e60000100600 */
[----:B------:R-:W-:Y:S01]  /*16cd0*/  PRMT R144, R135, 0x7610, R144 ;  /* 0x0000761087907816 */ /* 0x000fe20000000090 */
[----:B------:R3:W4:Y:S01]  /*16ce0*/  LDL.S16 R204, [R1+0xd4] ;  /* 0x0000d40001cc7983 */ /* 0x0007220000100600 */
[----:B------:R-:W-:Y:S01]  /*16cf0*/  @!P0 PRMT R60, R133, 0x5410, RZ ;  /* 0x00005410853c8816 */ /* 0x000fe200000000ff */
[----:B------:R-:W-:Y:S01]  /*16d00*/  FADD.FTZ R133, R202, R65 ;  /* 0x00000041ca857221 */ /* 0x000fe20000010000 */
[C---:B------:R-:W-:Y:S01]  /*16d10*/  F2FP.PACK_AB R65, R130.reuse, R202 ;  /* 0x000000ca8241723e */ /* 0x040fe200000000ff */
[----:B------:R3:W3:Y:S02]  /*16d20*/  LDL.S16 R203, [R1+0xd0] ;  /* 0x0000d00001cb7983 */ /* 0x0006e40000100600 */
[----:B------:R-:W-:Y:S02]  /*16d30*/  FADD.FTZ R130, R130, R133 ;  /* 0x0000008582827221 */ /* 0x000fe40000010000 */
[----:B------:R3:W3:Y:S01]  /*16d40*/  LDL.S16 R155, [R1+0xe0] ;  /* 0x0000e000019b7983 */ /* 0x0006e20000100600 */
[----:B------:R-:W-:Y:S01]  /*16d50*/  FADD.FTZ R133, R201, R90 ;  /* 0x0000005ac9857221 */ /* 0x000fe20000010000 */
[--C-:B------:R-:W-:Y:S02]  /*16d60*/  SHF.R.U32.HI R90, RZ, 0x10, R94.reuse ;  /* 0x00000010ff5a7819 */ /* 0x100fe4000001165e */
[----:B------:R-:W-:Y:S01]  /*16d70*/  SHF.R.U32.HI R94, RZ, 0x18, R94 ;  /* 0x00000018ff5e7819 */ /* 0x000fe2000001165e */
[----:B------:R3:W3:Y:S01]  /*16d80*/  LDL.S16 R151, [R1+0xdc] ;  /* 0x0000dc0001977983 */ /* 0x0006e20000100600 */
[----:B------:R-:W-:Y:S01]  /*16d90*/  LOP3.LUT R90, R90, 0xff, RZ, 0xc0, !PT ;  /* 0x000000ff5a5a7812 */ /* 0x000fe200078ec0ff */
[C---:B-1----:R-:W-:Y:S02]  /*16da0*/  FADD.FTZ R133, R138.reuse, R133 ;  /* 0x000000858a857221 */ /* 0x042fe40000010000 */
[----:B--2---:R1:W2:Y:S04]  /*16db0*/  LDL.S16 R143, [R1+0xbc] ;  /* 0x0000bc00018f7983 */ /* 0x0042a80000100600 */
[----:B------:R1:W-:Y:S04]  /*16dc0*/  @!P2 STL.S16 [R1+0xe8], R135 ;  /* 0x0000e8870100a387 */ /* 0x0003e80000100600 */
[----:B------:R2:W2:Y:S04]  /*16dd0*/  LDL.S16 R150, [R1+0xcc] ;  /* 0x0000cc0001967983 */ /* 0x0004a80000100600 */
[----:B------:R2:W2:Y:S01]  /*16de0*/  LDL.S16 R145, [R1+0xc8] ;  /* 0x0000c80001917983 */ /* 0x0004a20000100600 */
[----:B-1----:R-:W-:Y:S01]  /*16df0*/  FADD.FTZ R135, R61, R132 ;  /* 0x000000843d877221 */ /* 0x002fe20000010000 */
[----:B------:R-:W-:Y:S01]  /*16e00*/  F2FP.PACK_AB R61, R138, R201 ;  /* 0x000000c98a3d723e */ /* 0x000fe200000000ff */
[--C-:B------:R-:W-:Y:S01]  /*16e10*/  FADD.FTZ R132, R100, R52.reuse ;  /* 0x0000003464847221 */ /* 0x100fe20000010000 */
[----:B------:R-:W-:Y:S01]  /*16e20*/  PRMT R52, R81, 0x7632, R52 ;  /* 0x0000763251347816 */ /* 0x000fe20000000034 */
[----:B------:R-:W-:Y:S01]  /*16e30*/  FADD.FTZ R134, R74, R135 ;  /* 0x000000874a867221 */ /* 0x000fe20000010000 */
[----:B------:R-:W-:Y:S01]  /*16e40*/  SHF.R.U32.HI R74, RZ, 0x8, R40 ;  /* 0x00000008ff4a7819 */ /* 0x000fe20000011628 */
[----:B------:R-:W-:Y:S01]  /*16e50*/  FADD.FTZ R132, R97, R132 ;  /* 0x0000008461847221 */ /* 0x000fe20000010000 */
[----:B------:R-:W-:Y:S02]  /*16e60*/  LOP3.LUT R97, R158, 0xffff, RZ, 0xc0, !PT ;  /* 0x0000ffff9e617812 */ /* 0x000fe400078ec0ff */
[----:B------:R-:W-:Y:S02]  /*16e70*/  LOP3.LUT R74, R74, 0xffff, RZ, 0xc0, !PT ;  /* 0x0000ffff4a4a7812 */ /* 0x000fe400078ec0ff */
[----:B------:R-:W-:Y:S02]  /*16e80*/  SHF.R.U32.HI R97, RZ, 0x8, R97 ;  /* 0x00000008ff617819 */ /* 0x000fe40000011661 */
[----:B------:R-:W-:Y:S02]  /*16e90*/  ISETP.LE.U32.AND P0, PT, R74, UR15, PT ;  /* 0x0000000f4a007c0c */ /* 0x000fe4000bf03070 */
[----:B------:R-:W-:Y:S02]  /*16ea0*/  PRMT R74, R119, 0x7632, R74 ;  /* 0x00007632774a7816 */ /* 0x000fe4000000004a */
[----:B------:R-:W-:Y:S02]  /*16eb0*/  LOP3.LUT R97, R97, 0xffff, RZ, 0xc0, !PT ;  /* 0x0000ffff61617812 */ /* 0x000fe400078ec0ff */
[----:B------:R-:W-:Y:S02]  /*16ec0*/  PRMT R40, R57, 0x7632, R40 ;  /* 0x0000763239287816 */ /* 0x000fe40000000028 */
[----:B------:R-:W-:Y:S05]  /*16ed0*/  PRMT R100, R83, 0x5410, R50 ;  /* 0x0000541053647816 */ /* 0x000fea0000000032 */
[----:B------:R-:W-:Y:S01]  /*16ee0*/  @P0 LOP3.LUT R214, R214, 0x200, RZ, 0xfc, !PT ;  /* 0x00000200d6d60812 */ /* 0x000fe200078efcff */
[----:B----4-:R-:W-:Y:S02]  /*16ef0*/  @!P1 HADD2 R204, -R83.H0_H0, -RZ.H0_H0 ;  /* 0xa00000ff53cc9230 */ /* 0x010fe40000000900 */
[----:B---3--:R-:W-:Y:S03]  /*16f00*/  @!P3 HADD2 R203, -R50.H0_H0, -RZ.H0_H0 ;  /* 0xa00000ff32cbb230 */ /* 0x008fe60000000900 */
[----:B------:R-:W-:Y:S01]  /*16f10*/  PRMT R142, R204, 0x7610, R142 ;  /* 0x00007610cc8e7816 */ /* 0x000fe2000000008e */
[----:B------:R-:W-:Y:S01]  /*16f20*/  @!P1 STL.S16 [R1+0xd4], R204 ;  /* 0x0000d4cc01009387 */ /* 0x000fe20000100600 */
[----:B------:R-:W-:Y:S01]  /*16f30*/  @!P6 HADD2 R155, -R81.H0_H0, -RZ.H0_H0 ;  /* 0xa00000ff519be230 */ /* 0x000fe20000000900 */
[----:B------:R-:W-:Y:S02]  /*16f40*/  PRMT R135, R203, 0x7610, R135 ;  /* 0x00007610cb877816 */ /* 0x000fe40000000087 */
[----:B------:R-:W-:Y:S01]  /*16f50*/  @!P3 STL.S16 [R1+0xd0], R203 ;  /* 0x0000d0cb0100b387 */ /* 0x000fe20000100600 */
[----:B------:R-:W-:Y:S02]  /*16f60*/  @!P1 PRMT R83, R142, 0x5410, RZ ;  /* 0x000054108e539816 */ /* 0x000fe400000000ff */
[----:B------:R-:W-:Y:S01]  /*16f70*/  @!P3 PRMT R50, R135, 0x5410, RZ ;  /* 0x000054108732b816 */ /* 0x000fe200000000ff */
[----:B------:R-:W-:Y:S01]  /*16f80*/  @!P4 HADD2 R151, -R52.H0_H0, -RZ.H0_H0 ;  /* 0xa00000ff3497c230 */ /* 0x000fe20000000900 */
[----:B------:R-:W-:Y:S01]  /*16f90*/  PRMT R141, R155, 0x7610, R141 ;  /* 0x000076109b8d7816 */ /* 0x000fe2000000008d */
[----:B------:R-:W-:Y:S03]  /*16fa0*/  @!P6 STL.S16 [R1+0xe0], R155 ;  /* 0x0000e09b0100e387 */ /* 0x000fe60000100600 */
[----:B------:R-:W-:Y:S01]  /*16fb0*/  PRMT R140, R151, 0x7610, R140 ;  /* 0x00007610978c7816 */ /* 0x000fe2000000008c */
[----:B------:R-:W-:Y:S04]  /*16fc0*/  @!P4 STL.S16 [R1+0xdc], R151 ;  /* 0x0000dc970100c387 */ /* 0x000fe80000100600 */
[----:B------:R1:W-:Y:S04]  /*16fd0*/  STG.E.U16 [R120.64+0x32], R50 ;  /* 0x0000323278007986 */ /* 0x0003e8000c10151c */
[----:B------:R3:W-:Y:S01]  /*16fe0*/  STG.E.U16 [R120.64+0x30], R83 ;  /* 0x0000305378007986 */ /* 0x0007e2000c10151c */
[----:B--2---:R-:W-:Y:S03]  /*16ff0*/  @!P5 HADD2 R150, -R57.H0_H0, -RZ.H0_H0 ;  /* 0xa00000ff3996d230 */ /* 0x004fe60000000900 */
[----:B------:R-:W-:Y:S01]  /*17000*/  STG.E.U16 [R206.64+0x40], R59 ;  /* 0x0000403bce007986 */ /* 0x000fe2000c10151c */
[----:B------:R-:W-:Y:S01]  /*17010*/  @!P0 HADD2 R145, -R40.H0_H0, -RZ.H0_H0 ;  /* 0xa00000ff28918230 */ /* 0x000fe20000000900 */
[----:B------:R-:W-:Y:S02]  /*17020*/  PRMT R138, R150, 0x7610, R138 ;  /* 0x00007610968a7816 */ /* 0x000fe4000000008a */
[----:B------:R-:W-:Y:S01]  /*17030*/  @!P5 STL.S16 [R1+0xcc], R150 ;  /* 0x0000cc960100d387 */ /* 0x000fe20000100600 */
[----:B------:R-:W-:Y:S02]  /*17040*/  ISETP.LE.U32.AND P5, PT, R90, UR15, PT ;  /* 0x0000000f5a007c0c */ /* 0x000fe4000bfa3070 */
[----:B------:R-:W-:Y:S01]  /*17050*/  PRMT R90, R119, 0x5410, R74 ;  /* 0x00005410775a7816 */ /* 0x000fe2000000004a */
[----:B------:R-:W-:Y:S01]  /*17060*/  @!P0 STL.S16 [R1+0xc8], R145 ;  /* 0x0000c89101008387 */ /* 0x000fe20000100600 */
[----:B------:R-:W-:Y:S02]  /*17070*/  @!P2 PRMT R119, R144, 0x5410, RZ ;  /* 0x000054109077a816 */ /* 0x000fe400000000ff */
[----:B------:R-:W-:Y:S01]  /*17080*/  ISETP.LE.U32.AND P2, PT, R97, UR15, PT ;  /* 0x0000000f61007c0c */ /* 0x000fe2000bf43070 */
[----:B------:R2:W-:Y:S01]  /*17090*/  STG.E.U16 [R206.64+0x42], R42 ;  /* 0x0000422ace007986 */ /* 0x0005e2000c10151c */
[----:B------:R-:W-:Y:S02]  /*170a0*/  ISETP.LE.U32.AND P0, PT, R95, UR15, PT ;  /* 0x0000000f5f007c0c */ /* 0x000fe4000bf03070 */
[----:B------:R-:W-:Y:S02]  /*170b0*/  PRMT R95, R57, 0x5410, R40 ;  /* 0x00005410395f7816 */ /* 0x000fe40000000028 */
[----:B------:R-:W-:Y:S01]  /*170c0*/  PRMT R137, R145, 0x7610, R137 ;  /* 0x0000761091897816 */ /* 0x000fe20000000089 */
[----:B-1----:R-:W-:Y:S01]  /*170d0*/  FADD.FTZ R50, R200, R130 ;  /* 0x00000082c8327221 */ /* 0x002fe20000010000 */
[----:B------:R-:W-:Y:S02]  /*170e0*/  F2FP.PACK_AB R130, R129, R200 ;  /* 0x000000c88182723e */ /* 0x000fe400000000ff */
[----:B---3--:R-:W-:Y:S03]  /*170f0*/  LOP3.LUT R83, R176, 0xffff, RZ, 0xc0, !PT ;  /* 0x0000ffffb0537812 */ /* 0x008fe600078ec0ff */
[----:B------:R-:W-:Y:S02]  /*17100*/  @!P2 HADD2 R143, -R74.H0_H0, -RZ.H0_H0 ;  /* 0xa00000ff4a8fa230 */ /* 0x000fe40000000900 */
[----:B------:R-:W-:Y:S02]  /*17110*/  @!P0 PRMT R57, R138, 0x5410, RZ ;  /* 0x000054108a398816 */ /* 0x000fe400000000ff */
[----:B------:R-:W-:Y:S01]  /*17120*/  LOP3.LUT P0, RZ, R214, 0x200, RZ, 0xc0, !PT ;  /* 0x00000200d6ff7812 */ /* 0x000fe2000780c0ff */
[----:B------:R-:W-:Y:S01]  /*17130*/  @!P2 STL.S16 [R1+0xbc], R143 ;  /* 0x0000bc8f0100a387 */ /* 0x000fe20000100600 */
[----:B------:R-:W-:Y:S02]  /*17140*/  PRMT R97, R143, 0x7610, R97 ;  /* 0x000076108f617816 */ /* 0x000fe40000000061 */
[----:B------:R-:W-:Y:S01]  /*17150*/  SHF.R.U32.HI R83, RZ, 0x8, R83 ;  /* 0x00000008ff537819 */ /* 0x000fe20000011653 */
[----:B------:R1:W3:Y:S01]  /*17160*/  LDL.S16 R135, [R1+0xa4] ;  /* 0x0000a40001877983 */ /* 0x0002e20000100600 */
[----:B------:R-:W-:Y:S02]  /*17170*/  @!P2 PRMT R74, R97, 0x5410, RZ ;  /* 0x00005410614aa816 */ /* 0x000fe400000000ff */
[----:B------:R-:W-:Y:S02]  /*17180*/  ISETP.LE.U32.AND P2, PT, R94, UR15, PT ;  /* 0x0000000f5e007c0c */ /* 0x000fe4000bf43070 */
[----:B------:R-:W-:Y:S01]  /*17190*/  SHF.R.U32.HI R94, RZ, 0x10, R166 ;  /* 0x00000010ff5e7819 */ /* 0x000fe200000116a6 */
[----:B--2---:R-:W-:Y:S01]  /*171a0*/  FADD.FTZ R42, R198, R133 ;  /* 0x00000085c62a7221 */ /* 0x004fe20000010000 */
[----:B------:R-:W-:Y:S01]  /*171b0*/  PRMT R97, R81, 0x5410, R52 ;  /* 0x0000541051617816 */ /* 0x000fe20000000034 */
[----:B------:R-:W-:Y:S01]  /*171c0*/  MUFU.EX2 R133, R118 ;  /* 0x0000007600857308 */ /* 0x000fe20000000800 */
[----:B------:R-:W-:Y:S01]  /*171d0*/  @!P4 PRMT R52, R140, 0x5410, RZ ;  /* 0x000054108c34c816 */ /* 0x000fe200000000ff */
[----:B------:R-:W-:Y:S01]  /*171e0*/  FADD.FTZ R42, R197, R42 ;  /* 0x0000002ac52a7221 */ /* 0x000fe20000010000 */
[----:B------:R-:W-:Y:S02]  /*171f0*/  LOP3.LUT R94, R94, 0xff, RZ, 0xc0, !PT ;  /* 0x000000ff5e5e7812 */ /* 0x000fe400078ec0ff */
[----:B------:R-:W-:Y:S01]  /*17200*/  @!P6 PRMT R81, R141, 0x5410, RZ ;  /* 0x000054108d51e816 */ /* 0x000fe200000000ff */
[----:B------:R-:W-:Y:S01]  /*17210*/  STG.E.U16 [R186.64+0x42], R52 ;  /* 0x00004234ba007986 */ /* 0x000fe2000c10151c */
[----:B------:R-:W-:Y:S02]  /*17220*/  ISETP.LE.U32.AND P1, PT, R94, UR15, PT ;  /* 0x0000000f5e007c0c */ /* 0x000fe4000bf23070 */
[----:B------:R-:W-:Y:S01]  /*17230*/  SHF.R.U32.HI R94, RZ, 0x18, R166 ;  /* 0x00000018ff5e7819 */ /* 0x000fe200000116a6 */
[----:B------:R-:W-:Y:S01]  /*17240*/  STG.E.U16 [R186.64+0x40], R81 ;  /* 0x00004051ba007986 */ /* 0x000fe2000c10151c */
[----:B------:R-:W-:Y:S01]  /*17250*/  LOP3.LUT R83, R83, 0xffff, RZ, 0xc0, !PT ;  /* 0x0000ffff53537812 */ /* 0x000fe200078ec0ff */
[----:B------:R-:W2:Y:S01]  /*17260*/  MUFU.EX2 R140, R131 ;  /* 0x00000083008c7308 */ /* 0x000ea20000000800 */
[----:B------:R-:W-:Y:S01]  /*17270*/  ISETP.LE.U32.AND P3, PT, R94, UR15, PT ;  /* 0x0000000f5e007c0c */ /* 0x000fe2000bf63070 */
[----:B------:R-:W-:Y:S01]  /*17280*/  STG.E.U16 [R122.64+0x3e], R57 ;  /* 0x00003e397a007986 */ /* 0x000fe2000c10151c */
[----:B------:R-:W-:Y:S02]  /*17290*/  LOP3.LUT R94, R176, 0xff, RZ, 0xc0, !PT ;  /* 0x000000ffb05e7812 */ /* 0x000fe400078ec0ff */
[----:B------:R-:W-:Y:S01]  /*172a0*/  ISETP.LE.U32.AND P4, PT, R83, UR15, PT ;  /* 0x0000000f53007c0c */ /* 0x000fe2000bf83070 */
[--C-:B------:R-:W-:Y:S01]  /*172b0*/  FADD.FTZ R83, R129, R50.reuse ;  /* 0x0000003281537221 */ /* 0x100fe20000010000 */
[----:B------:R-:W-:Y:S02]  /*172c0*/  ISETP.LE.U32.AND P6, PT, R94, UR15, PT ;  /* 0x0000000f5e007c0c */ /* 0x000fe4000bfc3070 */
[----:B------:R-:W-:Y:S02]  /*172d0*/  PRMT R50, R73, 0x7632, R50 ;  /* 0x0000763249327816 */ /* 0x000fe40000000032 */
[----:B------:R-:W-:Y:S02]  /*172e0*/  SHF.R.U32.HI R94, RZ, 0x18, R176 ;  /* 0x00000018ff5e7819 */ /* 0x000fe400000116b0 */
[----:B------:R-:W-:Y:S02]  /*172f0*/  @!P0 PRMT R40, R137, 0x5410, RZ ;  /* 0x0000541089288816 */ /* 0x000fe400000000ff */
[----:B------:R-:W-:Y:S02]  /*17300*/  ISETP.LE.U32.AND P0, PT, R94, UR15, PT ;  /* 0x0000000f5e007c0c */ /* 0x000fe4000bf03070 */
[----:B------:R-:W-:Y:S01]  /*17310*/  PRMT R94, R73, 0x5410, R50 ;  /* 0x00005410495e7816 */ /* 0x000fe20000000032 */
[----:B------:R-:W-:Y:S01]  /*17320*/  STG.E.U16 [R122.64+0x40], R40 ;  /* 0x000040287a007986 */ /* 0x000fe2000c10151c */
[----:B------:R-:W-:Y:S02]  /*17330*/  F2FP.PACK_AB R129, R124, R125 ;  /* 0x0000007d7c81723e */ /* 0x000fe400000000ff */
[----:B------:R-:W-:Y:S02]  /*17340*/  LOP3.LUT R214, R214, 0xffffff7f, RZ, 0xc0, !PT ;  /* 0xffffff7fd6d67812 */ /* 0x000fe400078ec0ff */
[----:B--2---:R-:W-:Y:S01]  /*17350*/  F2FP.PACK_AB R118, R133, R140 ;  /* 0x0000008c8576723e */ /* 0x004fe200000000ff */
[----:B------:R-:W-:Y:S01]  /*17360*/  FADD.FTZ R131, R199, R132 ;  /* 0x00000084c7837221 */ /* 0x000fe20000010000 */
[----:B---3--:R-:W-:Y:S05]  /*17370*/  @!P5 HADD2 R135, -R73.H0_H0, -RZ.H0_H0 ;  /* 0xa00000ff4987d230 */ /* 0x008fea0000000900 */
[----:B------:R-:W-:Y:S01]  /*17380*/  PRMT R59, R135, 0x7610, R59 ;  /* 0x00007610873b7816 */ /* 0x000fe2000000003b */
[----:B------:R2:W-:Y:S03]  /*17390*/  @!P5 STL.S16 [R1+0xa4], R135 ;  /* 0x0000a4870100d387 */ /* 0x0005e60000100600 */
[----:B------:R-:W-:Y:S01]  /*173a0*/  @!P5 PRMT R73, R59, 0x5410, RZ ;  /* 0x000054103b49d816 */ /* 0x000fe200000000ff */
[----:B------:R1:W3:Y:S01]  /*173b0*/  LDL.S16 R204, [R1+0xc4] ;  /* 0x0000c40001cc7983 */ /* 0x0002e20000100600 */
[----:B------:R-:W-:Y:S03]  /*173c0*/  FADD.FTZ R59, R125, R134 ;  /* 0x000000867d3b7221 */ /* 0x000fe60000010000 */
[----:B------:R1:W4:Y:S01]  /*173d0*/  LDL.S16 R203, [R1+0xd8] ;  /* 0x0000d80001cb7983 */ /* 0x0003220000100600 */
[----:B------:R-:W-:Y:S01]  /*173e0*/  FADD.FTZ R138, R124, R59 ;  /* 0x0000003b7c8a7221 */ /* 0x000fe20000010000 */
[----:B------:R-:W-:Y:S02]  /*173f0*/  F2FP.PACK_AB R59, R197, R198 ;  /* 0x000000c6c53b723e */ /* 0x000fe400000000ff */
[----:B------:R1:W4:Y:S04]  /*17400*/  LDL.S16 R202, [R1+0xb0] ;  /* 0x0000b00001ca7983 */ /* 0x0003280000100600 */
[----:B------:R1:W4:Y:S04]  /*17410*/  LDL.S16 R201, [R1+0xac] ;  /* 0x0000ac0001c97983 */ /* 0x0003280000100600 */
[----:B------:R1:W4:Y:S04]  /*17420*/  LDL.S16 R200, [R1+0xb8] ;  /* 0x0000b80001c87983 */ /* 0x0003280000100600 */
[----:B------:R1:W4:Y:S01]  /*17430*/  LDL.S16 R155, [R1+0xb4] ;  /* 0x0000b400019b7983 */ /* 0x0003220000100600 */
[----:B--2---:R-:W-:Y:S03]  /*17440*/  IMAD.U32 R135, RZ, RZ, UR19 ;  /* 0x00000013ff877e24 */ /* 0x004fe6000f8e00ff */
[----:B------:R2:W-:Y:S02]  /*17450*/  STG.E.U16 [R120.64+0x40], R73 ;  /* 0x0000404978007986 */ /* 0x0005e4000c10151c */
[----:B------:R-:W-:Y:S05]  /*17460*/  LOP3.LUT R135, R157, UR17, R135, 0x96, !PT ;  /* 0x000000119d877c12 */ /* 0x000fea000f8e9687 */
[----:B------:R-:W-:Y:S05]  /*17470*/  IMAD.WIDE.U32 R134, R135, -0x326172a9, RZ ;  /* 0xcd9e8d5787867825 */ /* 0x000fea00078e00ff */
[----:B------:R-:W-:Y:S02]  /*17480*/  LOP3.LUT R124, R135, UR7, R212, 0x96, !PT ;  /* 0x00000007877c7c12 */ /* 0x000fe4000f8e96d4 */
[--C-:B------:R-:W-:Y:S02]  /*17490*/  LOP3.LUT R125, R185, UR26, R134.reuse, 0x96, !PT ;  /* 0x0000001ab97d7c12 */ /* 0x100fe4000f8e9686 */
[----:B------:R-:W-:Y:S01]  /*174a0*/  LOP3.LUT R134, R149, UR26, R134, 0x96, !PT ;  /* 0x0000001a95867c12 */ /* 0x000fe2000f8e9686 */
[----:B------:R-:W-:Y:S04]  /*174b0*/  IMAD.WIDE.U32 R142, R124, -0x2daee0ad, RZ ;  /* 0xd2511f537c8e7825 */ /* 0x000fe800078e00ff */
[----:B------:R-:W-:Y:S01]  /*174c0*/  IMAD.WIDE.U32 R144, R125, -0x2daee0ad, RZ ;  /* 0xd2511f537d907825 */ /* 0x000fe200078e00ff */
[----:B------:R-:W-:Y:S02]  /*174d0*/  LOP3.LUT R52, R143, UR25, R170, 0x96, !PT ;  /* 0x000000198f347c12 */ /* 0x000fe4000f8e96aa */
[C---:B------:R-:W-:Y:S01]  /*174e0*/  F2FP.PACK_AB R125, R116.reuse, R199 ;  /* 0x000000c7747d723e */ /* 0x040fe200000000ff */
[----:B------:R-:W-:Y:S01]  /*174f0*/  FADD.FTZ R124, R116, R131 ;  /* 0x00000083747c7221 */ /* 0x000fe20000010000 */
[----:B------:R-:W-:Y:S01]  /*17500*/  LOP3.LUT R81, R145, UR23, R142, 0x96, !PT ;  /* 0x0000001791517c12 */ /* 0x000fe2000f8e968e */
[----:B------:R-:W-:Y:S01]  /*17510*/  IMAD.WIDE.U32 R142, R52, -0x326172a9, RZ ;  /* 0xcd9e8d57348e7825 */ /* 0x000fe200078e00ff */
[----:B------:R-:W1:Y:S03]  /*17520*/  MUFU.EX2 R131, R179 ;  /* 0x000000b300837308 */ /* 0x000e660000000800 */
[----:B------:R-:W-:Y:S01]  /*17530*/  FADD.FTZ R52, R140, R83 ;  /* 0x000000538c347221 */ /* 0x000fe20000010000 */
[----:B------:R-:W-:Y:S03]  /*17540*/  LOP3.LUT R116, R143, UR24, R184, 0x96, !PT ;  /* 0x000000188f747c12 */ /* 0x000fe6000f8e96b8 */
[----:B------:R-:W-:Y:S02]  /*17550*/  FADD.FTZ R52, R133, R52 ;  /* 0x0000003485347221 */ /* 0x000fe40000010000 */
[----:B------:R-:W-:Y:S01]  /*17560*/  IMAD.WIDE.U32 R150, R116, -0x2daee0ad, RZ ;  /* 0xd2511f5374967825 */ /* 0x000fe200078e00ff */
[----:B------:R-:W-:Y:S04]  /*17570*/  F2FP.PACK_AB R116, R114, R115 ;  /* 0x000000737274723e */ /* 0x000fe800000000ff */
[----:B------:R-:W-:Y:S01]  /*17580*/  LOP3.LUT R140, R151, UR14, R144, 0x96, !PT ;  /* 0x0000000e978c7c12 */ /* 0x000fe2000f8e9690 */
[----:B------:R-:W-:Y:S04]  /*17590*/  IMAD.WIDE.U32 R144, R81, -0x326172a9, RZ ;  /* 0xcd9e8d5751907825 */ /* 0x000fe800078e00ff */
[----:B------:R-:W-:Y:S01]  /*175a0*/  IMAD.WIDE.U32 R140, R140, -0x326172a9, RZ ;  /* 0xcd9e8d578c8c7825 */ /* 0x000fe200078e00ff */
[----:B------:R-:W-:Y:S03]  /*175b0*/  LOP3.LUT R132, R145, UR21, R142, 0x96, !PT ;  /* 0x0000001591847c12 */ /* 0x000fe6000f8e968e */
[----:B------:R-:W-:Y:S01]  /*175c0*/  FADD.FTZ R81, R115, R138 ;  /* 0x0000008a73517221 */ /* 0x000fe20000010000 */
[----:B------:R-:W-:Y:S01]  /*175d0*/  SHF.R.U32.HI R138, RZ, 0x18, R136 ;  /* 0x00000018ff8a7819 */ /* 0x000fe20000011688 */
[----:B------:R-:W-:Y:S01]  /*175e0*/  IMAD.WIDE.U32 R132, R132, -0x2daee0ad, RZ ;  /* 0xd2511f5384847825 */ /* 0x000fe200078e00ff */
[----:B------:R-:W-:Y:S03]  /*175f0*/  LOP3.LUT R137, R141, UR13, R144, 0x96, !PT ;  /* 0x0000000d8d897c12 */ /* 0x000fe6000f8e9690 */
[----:B------:R-:W-:Y:S01]  /*17600*/  FADD.FTZ R81, R114, R81 ;  /* 0x0000005172517221 */ /* 0x000fe20000010000 */
[----:B------:R-:W-:Y:S02]  /*17610*/  LOP3.LUT R142, R133, UR5, R150, 0x96, !PT ;  /* 0x00000005858e7c12 */ /* 0x000fe4000f8e9696 */
[----:B------:R-:W-:Y:S03]  /*17620*/  F2FP.PACK_AB R114, R92, R93 ;  /* 0x0000005d5c72723e */ /* 0x000fe600000000ff */
[----:B------:R-:W-:Y:S05]  /*17630*/  IMAD.WIDE.U32 R142, R142, -0x326172a9, RZ ;  /* 0xcd9e8d578e8e7825 */ /* 0x000fea00078e00ff */
[----:B------:R-:W-:Y:S04]  /*17640*/  LOP3.LUT R133, R143, UR16, R140, 0x96, !PT ;  /* 0x000000108f857c12 */ /* 0x000fe8000f8e968c */
[----:B------:R-:W-:Y:S04]  /*17650*/  LOP3.LUT R40, R133, 0xff, RZ, 0xc0, !PT ;  /* 0x000000ff85287812 */ /* 0x000fe800078ec0ff */
[----:B------:R-:W-:Y:S02]  /*17660*/  ISETP.LE.U32.AND P5, PT, R40, UR15, PT ;  /* 0x0000000f28007c0c */ /* 0x000fe4000bfa3070 */
[----:B------:R-:W-:Y:S01]  /*17670*/  PRMT R40, R51, 0x7632, R40 ;  /* 0x0000763233287816 */ /* 0x000fe20000000028 */
[----:B---3--:R-:W-:Y:S10]  /*17680*/  @!P2 HADD2 R204, -R50.H0_H0, -RZ.H0_H0 ;  /* 0xa00000ff32cca230 */ /* 0x008ff40000000900 */
[----:B----4-:R-:W-:Y:S01]  /*17690*/  @!P5 HADD2 R203, -R75.H0_H0, -RZ.H0_H0 ;  /* 0xa00000ff4bcbd230 */ /* 0x010fe20000000900 */
[----:B------:R-:W-:Y:S01]  /*176a0*/  PRMT R57, R204, 0x7610, R57 ;  /* 0x00007610cc397816 */ /* 0x000fe20000000039 */
[----:B------:R-:W-:Y:S01]  /*176b0*/  @!P2 STL.S16 [R1+0xc4], R204 ;  /* 0x0000c4cc0100a387 */ /* 0x000fe20000100600 */
[----:B------:R-:W-:Y:S02]  /*176c0*/  @!P1 HADD2 R202, -R53.H0_H0, -RZ.H0_H0 ;  /* 0xa00000ff35ca9230 */ /* 0x000fe40000000900 */
[----:B------:R-:W-:Y:S01]  /*176d0*/  @!P2 PRMT R50, R57, 0x5410, RZ ;  /* 0x000054103932a816 */ /* 0x000fe200000000ff */
[--C-:B-1----:R-:W-:Y:S01]  /*176e0*/  FADD.FTZ R57, R131, R42.reuse ;  /* 0x0000002a83397221 */ /* 0x102fe20000010000 */
[----:B------:R-:W-:Y:S01]  /*176f0*/  PRMT R42, R53, 0x7632, R42 ;  /* 0x00007632352a7816 */ /* 0x000fe2000000002a */
[----:B------:R-:W-:Y:S01]  /*17700*/  @!P5 STL.S16 [R1+0xd8], R203 ;  /* 0x0000d8cb0100d387 */ /* 0x000fe20000100600 */
[----:B------:R-:W-:Y:S01]  /*17710*/  PRMT R115, R203, 0x7610, R115 ;  /* 0x00007610cb737816 */ /* 0x000fe20000000073 */
[C---:B--2---:R-:W-:Y:S01]  /*17720*/  FADD.FTZ R73, R178.reuse, R57 ;  /* 0x00000039b2497221 */ /* 0x044fe20000010000 */
[----:B------:R-:W-:Y:S01]  /*17730*/  SHF.R.U32.HI R57, RZ, 0x10, R176 ;  /* 0x00000010ff397819 */ /* 0x000fe200000116b0 */
[----:B------:R1:W-:Y:S01]  /*17740*/  STG.E.U16 [R120.64+0x42], R50 ;  /* 0x0000423278007986 */ /* 0x0003e2000c10151c */
[----:B------:R-:W-:Y:S01]  /*17750*/  F2FP.PACK_AB R131, R178, R131 ;  /* 0x00000083b283723e */ /* 0x000fe200000000ff */
[----:B------:R-:W-:Y:S01]  /*17760*/  @!P3 HADD2 R201, -R42.H0_H0, -RZ.H0_H0 ;  /* 0xa00000ff2ac9b230 */ /* 0x000fe20000000900 */
[----:B------:R-:W-:Y:S01]  /*17770*/  LOP3.LUT R57, R57, 0xff, RZ, 0xc0, !PT ;  /* 0x000000ff39397812 */ /* 0x000fe200078ec0ff */
[----:B------:R-:W-:Y:S01]  /*17780*/  @!P1 STL.S16 [R1+0xb0], R202 ;  /* 0x0000b0ca01009387 */ /* 0x000fe20000100600 */
[----:B------:R-:W-:Y:S01]  /*17790*/  PRMT R154, R202, 0x7610, R154 ;  /* 0x00007610ca9a7816 */ /* 0x000fe2000000009a */
[----:B------:R-:W-:Y:S01]  /*177a0*/  @!P6 HADD2 R200, -R51.H0_H0, -RZ.H0_H0 ;  /* 0xa00000ff33c8e230 */ /* 0x000fe20000000900 */
[----:B------:R-:W-:Y:S01]  /*177b0*/  ISETP.LE.U32.AND P2, PT, R57, UR15, PT ;  /* 0x0000000f39007c0c */ /* 0x000fe2000bf43070 */
[----:B------:R-:W-:Y:S01]  /*177c0*/  @!P3 STL.S16 [R1+0xac], R201 ;  /* 0x0000acc90100b387 */ /* 0x000fe20000100600 */
[----:B------:R-:W-:Y:S01]  /*177d0*/  PRMT R151, R201, 0x7610, R151 ;  /* 0x00007610c9977816 */ /* 0x000fe20000000097 */
[----:B------:R-:W-:Y:S01]  /*177e0*/  @!P4 HADD2 R155, -R40.H0_H0, -RZ.H0_H0 ;  /* 0xa00000ff289bc230 */ /* 0x000fe20000000900 */
[----:B------:R-:W-:Y:S01]  /*177f0*/  PRMT R150, R200, 0x7610, R150 ;  /* 0x00007610c8967816 */ /* 0x000fe20000000096 */
[----:B------:R-:W-:Y:S01]  /*17800*/  @!P6 STL.S16 [R1+0xb8], R200 ;  /* 0x0000b8c80100e387 */ /* 0x000fe20000100600 */
[----:B------:R-:W-:Y:S01]  /*17810*/  FADD.FTZ R57, R93, R52 ;  /* 0x000000345d397221 */ /* 0x000fe20000010000 */
[----:B------:R-:W-:Y:S01]  /*17820*/  PRMT R93, R51, 0x5410, R40 ;  /* 0x00005410335d7816 */ /* 0x000fe20000000028 */
[----:B------:R-:W-:Y:S01]  /*17830*/  IMAD.WIDE.U32 R178, R110, -0x2daee0ad, RZ ;  /* 0xd2511f536eb27825 */ /* 0x000fe200078e00ff */
[----:B------:R-:W-:Y:S01]  /*17840*/  PRMT R139, R155, 0x7610, R139 ;  /* 0x000076109b8b7816 */ /* 0x000fe2000000008b */
[----:B------:R-:W-:Y:S01]  /*17850*/  @!P4 STL.S16 [R1+0xb4], R155 ;  /* 0x0000b49b0100c387 */ /* 0x000fe20000100600 */
[----:B------:R-:W-:Y:S01]  /*17860*/  @!P6 PRMT R51, R150, 0x5410, RZ ;  /* 0x000054109633e816 */ /* 0x000fe200000000ff */
[----:B------:R-:W-:Y:S01]  /*17870*/  FADD.FTZ R57, R92, R57 ;  /* 0x000000395c397221 */ /* 0x000fe20000010000 */
[----:B------:R-:W-:Y:S01]  /*17880*/  @!P4 PRMT R40, R139, 0x5410, RZ ;  /* 0x000054108b28c816 */ /* 0x000fe200000000ff */
[----:B------:R2:W3:Y:S01]  /*17890*/  LDL.S16 R197, [R1+0xc0] ;  /* 0x0000c00001c57983 */ /* 0x0004e20000100600 */
[----:B------:R-:W-:Y:S03]  /*178a0*/  LOP3.LUT R52, R179, UR6, R152, 0x96, !PT ;  /* 0x00000006b3347c12 */ /* 0x000fe6000f8e9698 */
[----:B------:R2:W4:Y:S01]  /*178b0*/  LDL.S16 R139, [R1+0xa8] ;  /* 0x0000a800018b7983 */ /* 0x0005220000100600 */
[C---:B-1----:R-:W-:Y:S03]  /*178c0*/  PRMT R50, R75.reuse, 0x7632, R50 ;  /* 0x000076324b327816 */ /* 0x042fe60000000032 */
[----:B------:R1:W-:Y:S01]  /*178d0*/  STG.E.U16 [R206.64+0x50], R55 ;  /* 0x00005037ce007986 */ /* 0x0003e2000c10151c */
[----:B------:R-:W-:Y:S02]  /*178e0*/  PRMT R83, R75, 0x5410, R50 ;  /* 0x000054104b537816 */ /* 0x000fe40000000032 */
[----:B------:R-:W-:Y:S01]  /*178f0*/  @!P5 PRMT R75, R115, 0x5410, RZ ;  /* 0x00005410734bd816 */ /* 0x000fe200000000ff */
[----:B------:R2:W2:Y:S01]  /*17900*/  LDL.S16 R92, [R1+0xa0] ;  /* 0x0000a000015c7983 */ /* 0x0004a20000100600 */
[----:B------:R1:W1:Y:S03]  /*17910*/  MUFU.EX2 R115, R112 ;  /* 0x0000007000737308 */ /* 0x0002660000000800 */
[----:B------:R1:W-:Y:S02]  /*17920*/  STG.E.U16 [R206.64+0x52], R48 ;  /* 0x00005230ce007986 */ /* 0x0003e4000c10151c */
[----:B-1----:R-:W-:Y:S01]  /*17930*/  F2FP.PACK_AB R112, R88, R89 ;  /* 0x000000595870723e */ /* 0x002fe200000000ff */
[----:B------:R-:W-:Y:S01]  /*17940*/  FADD.FTZ R55, R115, R124 ;  /* 0x0000007c73377221 */ /* 0x000fe20000010000 */
[C---:B------:R-:W-:Y:S03]  /*17950*/  F2FP.PACK_AB R115, R96.reuse, R115 ;  /* 0x000000736073723e */ /* 0x040fe600000000ff */
[----:B------:R-:W1:Y:S01]  /*17960*/  MUFU.EX2 R124, R195 ;  /* 0x000000c3007c7308 */ /* 0x000e620000000800 */
[----:B------:R-:W-:Y:S01]  /*17970*/  FADD.FTZ R110, R96, R55 ;  /* 0x00000037606e7221 */ /* 0x000fe20000010000 */
[----:B------:R-:W-:Y:S01]  /*17980*/  LOP3.LUT R48, R52, 0xff, RZ, 0xc0, !PT ;  /* 0x000000ff34307812 */ /* 0x000fe200078ec0ff */
[----:B------:R-:W-:Y:S01]  /*17990*/  FADD.FTZ R55, R89, R81 ;  /* 0x0000005159377221 */ /* 0x000fe20000010000 */
[----:B------:R-:W-:Y:S01]  /*179a0*/  PRMT R96, R53, 0x5410, R42 ;  /* 0x0000541035607816 */ /* 0x000fe2000000002a */
[----:B------:R2:W4:Y:S01]  /*179b0*/  LDL.S16 R81, [R1+0x9c] ;  /* 0x00009c0001517983 */ /* 0x0005220000100600 */
[----:B------:R-:W-:Y:S01]  /*179c0*/  @!P1 PRMT R53, R154, 0x5410, RZ ;  /* 0x000054109a359816 */ /* 0x000fe200000000ff */
[----:B------:R-:W-:Y:S01]  /*179d0*/  FADD.FTZ R55, R88, R55 ;  /* 0x0000003758377221 */ /* 0x000fe20000010000 */
[----:B------:R-:W-:Y:S01]  /*179e0*/  @!P3 PRMT R42, R151, 0x5410, RZ ;  /* 0x00005410972ab816 */ /* 0x000fe200000000ff */
[----:B------:R-:W-:Y:S01]  /*179f0*/  IMAD.WIDE.U32 R150, R134, -0x2daee0ad, RZ ;  /* 0xd2511f5386967825 */ /* 0x000fe200078e00ff */
[----:B------:R-:W-:Y:S01]  /*17a00*/  ISETP.LE.U32.AND P5, PT, R48, UR15, PT ;  /* 0x0000000f30007c0c */ /* 0x000fe2000bfa3070 */
[----:B------:R1:W-:Y:S01]  /*17a10*/  STG.E.U16 [R186.64+0x50], R53 ;  /* 0x00005035ba007986 */ /* 0x0003e2000c10151c */
[----:B------:R-:W-:Y:S01]  /*17a20*/  SHF.R.U32.HI R48, RZ, 0x18, R52 ;  /* 0x00000018ff307819 */ /* 0x000fe20000011634 */
[----:B------:R-:W-:Y:S02]  /*17a30*/  FADD.FTZ R55, R78, R55 ;  /* 0x000000374e377221 */ /* 0x000fe40000010000 */
[----:B------:R-:W-:Y:S01]  /*17a40*/  STG.E.U16 [R186.64+0x52], R42 ;  /* 0x0000522aba007986 */ /* 0x000fe2000c10151c */
[----:B------:R-:W-:Y:S02]  /*17a50*/  ISETP.LE.U32.AND P3, PT, R48, UR15, PT ;  /* 0x0000000f30007c0c */ /* 0x000fe4000bf63070 */
[----:B------:R-:W-:Y:S01]  /*17a60*/  LOP3.LUT R48, R133, 0xffff, RZ, 0xc0, !PT ;  /* 0x0000ffff85307812 */ /* 0x000fe200078ec0ff */
[----:B------:R-:W-:Y:S03]  /*17a70*/  STG.E.U16 [R122.64+0x4e], R51 ;  /* 0x00004e337a007986 */ /* 0x000fe6000c10151c */
[----:B------:R-:W-:Y:S01]  /*17a80*/  SHF.R.U32.HI R48, RZ, 0x8, R48 ;  /* 0x00000008ff307819 */ /* 0x000fe20000011630 */
[----:B------:R1:W-:Y:S01]  /*17a90*/  STG.E.U16 [R122.64+0x50], R40 ;  /* 0x000050287a007986 */ /* 0x0003e2000c10151c */
[----:B------:R-:W-:Y:S01]  /*17aa0*/  @P5 LOP3.LUT R214, R214, 0x80, RZ, 0xfc, !PT ;  /* 0x00000080d6d65812 */ /* 0x000fe200078efcff */
[----:B-1----:R-:W-:Y:S01]  /*17ab0*/  FADD.FTZ R73, R124, R73 ;  /* 0x000000497c497221 */ /* 0x002fe20000010000 */
[----:B------:R-:W-:Y:S02]  /*17ac0*/  LOP3.LUT R48, R48, 0xffff, RZ, 0xc0, !PT ;  /* 0x0000ffff30307812 */ /* 0x000fe400078ec0ff */
[----:B------:R-:W-:Y:S02]  /*17ad0*/  LOP3.LUT R214, R214, 0xfffffeff, RZ, 0xc0, !PT ;  /* 0xfffffeffd6d67812 */ /* 0x000fe400078ec0ff */
[----:B------:R-:W-:Y:S02]  /*17ae0*/  ISETP.LE.U32.AND P4, PT, R48, UR15, PT ;  /* 0x0000000f30007c0c */ /* 0x000fe4000bf83070 */
[----:B------:R-:W-:Y:S02]  /*17af0*/  LOP3.LUT R48, R135, UR7, R220, 0x96, !PT ;  /* 0x0000000787307c12 */ /* 0x000fe4000f8e96dc */
[----:B------:R-:W-:Y:S02]  /*17b00*/  @P3 LOP3.LUT R214, R214, 0x100, RZ, 0xfc, !PT ;  /* 0x00000100d6d63812 */ /* 0x000fe400078efcff */
[----:B------:R-:W-:Y:S01]  /*17b10*/  ISETP.LE.U32.AND P5, PT, R138, UR15, PT ;  /* 0x0000000f8a007c0c */ /* 0x000fe2000bfa3070 */
[----:B------:R-:W-:Y:S01]  /*17b20*/  IMAD.WIDE.U32 R88, R48, -0x2daee0ad, RZ ;  /* 0xd2511f5330587825 */ /* 0x000fe200078e00ff */
[C---:B------:R-:W-:Y:S03]  /*17b30*/  F2FP.PACK_AB R124, R194.reuse, R124 ;  /* 0x0000007cc27c723e */ /* 0x040fe600000000ff */
[----:B------:R-:W-:Y:S01]  /*17b40*/  FADD.FTZ R53, R194, R73 ;  /* 0x00000049c2357221 */ /* 0x000fe20000010000 */
[----:B------:R-:W-:Y:S02]  /*17b50*/  LOP3.LUT R73, R89, UR25, R160, 0x96, !PT ;  /* 0x0000001959497c12 */ /* 0x000fe4000f8e96a0 */
[----:B------:R-:W-:Y:S03]  /*17b60*/  LOP3.LUT R48, R151, UR23, R88, 0x96, !PT ;  /* 0x0000001797307c12 */ /* 0x000fe6000f8e9658 */
[----:B------:R-:W-:Y:S01]  /*17b70*/  IMAD.WIDE.U32 R134, R73, -0x326172a9, RZ ;  /* 0xcd9e8d5749867825 */ /* 0x000fe200078e00ff */
[----:B------:R-:W-:Y:S03]  /*17b80*/  LOP3.LUT R40, R142, 0xff, RZ, 0xc0, !PT ;  /* 0x000000ff8e287812 */ /* 0x000fe600078ec0ff */
[----:B------:R-:W-:Y:S01]  /*17b90*/  IMAD.WIDE.U32 R154, R48, -0x326172a9, RZ ;  /* 0xcd9e8d57309a7825 */ /* 0x000fe200078e00ff */
[----:B------:R-:W-:Y:S02]  /*17ba0*/  LOP3.LUT R73, R135, UR24, R148, 0x96, !PT ;  /* 0x0000001887497c12 */ /* 0x000fe4000f8e9694 */
[----:B------:R-:W-:Y:S02]  /*17bb0*/  PRMT R48, R63, 0x7632, R48 ;  /* 0x000076323f307816 */ /* 0x000fe40000000030 */
[----:B------:R-:W-:Y:S01]  /*17bc0*/  LOP3.LUT R134, R155, UR21, R134, 0x96, !PT ;  /* 0x000000159b867c12 */ /* 0x000fe2000f8e9686 */
[----:B------:R-:W-:Y:S04]  /*17bd0*/  IMAD.WIDE.U32 R88, R73, -0x2daee0ad, RZ ;  /* 0xd2511f5349587825 */ /* 0x000fe800078e00ff */
[----:B------:R-:W-:Y:S01]  /*17be0*/  IMAD.WIDE.U32 R134, R134, -0x2daee0ad, RZ ;  /* 0xd2511f5386867825 */ /* 0x000fe200078e00ff */
[----:B------:R-:W-:Y:S04]  /*17bf0*/  LOP3.LUT R150, R89, UR14, R150, 0x96, !PT ;  /* 0x0000000e59967c12 */ /* 0x000fe8000f8e9696 */
[----:B------:R-:W-:Y:S01]  /*17c00*/  LOP3.LUT R135, R135, UR5, R88, 0x96, !PT ;  /* 0x0000000587877c12 */ /* 0x000fe2000f8e9658 */
[----:B------:R-:W-:Y:S01]  /*17c10*/  IMAD.WIDE.U32 R150, R150, -0x326172a9, RZ ;  /* 0xcd9e8d5796967825 */ /* 0x000fe200078e00ff */
[----:B------:R-:W-:Y:S04]  /*17c20*/  SHF.R.U32.HI R88, RZ, 0x10, R136 ;  /* 0x00000010ff587819 */ /* 0x000fe80000011688 */
[----:B------:R-:W-:Y:S02]  /*17c30*/  LOP3.LUT R88, R88, 0xff, RZ, 0xc0, !PT ;  /* 0x000000ff58587812 */ /* 0x000fe400078ec0ff */
[----:B------:R-:W-:Y:S02]  /*17c40*/  LOP3.LUT R154, R151, UR13, R154, 0x96, !PT ;  /* 0x0000000d979a7c12 */ /* 0x000fe4000f8e969a */
[----:B------:R-:W-:Y:S01]  /*17c50*/  ISETP.LE.U32.AND P3, PT, R88, UR15, PT ;  /* 0x0000000f58007c0c */ /* 0x000fe2000bf63070 */
[----:B---3--:R-:W-:Y:S05]  /*17c60*/  @!P4 HADD2 R197, -R50.H0_H0, -RZ.H0_H0 ;  /* 0xa00000ff32c5c230 */ /* 0x008fea0000000900 */
[----:B------:R-:W-:Y:S01]  /*17c70*/  PRMT R51, R197, 0x7610, R51 ;  /* 0x00007610c5337816 */ /* 0x000fe20000000033 */
[----:B------:R-:W-:Y:S03]  /*17c80*/  @!P4 STL.S16 [R1+0xc0], R197 ;  /* 0x0000c0c50100c387 */ /* 0x000fe60000100600 */
[----:B------:R-:W-:Y:S01]  /*17c90*/  @!P4 PRMT R50, R51, 0x5410, RZ ;  /* 0x000054103332c816 */ /* 0x000fe200000000ff */
[----:B------:R1:W3:Y:S01]  /*17ca0*/  LDL.S16 R198, [R1+0x94] ;  /* 0x0000940001c67983 */ /* 0x0002e20000100600 */
[----:B------:R-:W-:Y:S01]  /*17cb0*/  ISETP.LE.U32.AND P4, PT, R40, UR15, PT ;  /* 0x0000000f28007c0c */ /* 0x000fe2000bf83070 */
[----:B------:R-:W-:Y:S01]  /*17cc0*/  FADD.FTZ R40, R196, R110 ;  /* 0x0000006ec4287221 */ /* 0x000fe20000010000 */
[C---:B------:R-:W-:Y:S01]  /*17cd0*/  F2FP.PACK_AB R110, R165.reuse, R196 ;  /* 0x000000c4a56e723e */ /* 0x040fe200000000ff */
[----:B--2---:R-:W-:Y:S02]  /*17ce0*/  @!P2 HADD2 R92, -R49.H0_H0, -RZ.H0_H0 ;  /* 0xa00000ff315ca230 */ /* 0x004fe40000000900 */
[--C-:B------:R-:W-:Y:S01]  /*17cf0*/  FADD.FTZ R51, R165, R40.reuse ;  /* 0x00000028a5337221 */ /* 0x100fe20000010000 */
[----:B------:R-:W-:Y:S02]  /*17d00*/  PRMT R40, R49, 0x7632, R40 ;  /* 0x0000763231287816 */ /* 0x000fe40000000028 */
[----:B------:R-:W-:Y:S05]  /*17d10*/  PRMT R89, R92, 0x7610, R89 ;  /* 0x000076105c597816 */ /* 0x000fea0000000059 */
[----:B----4-:R-:W-:Y:S05]  /*17d20*/  @!P4 HADD2 R139, -R63.H0_H0, -RZ.H0_H0 ;  /* 0xa00000ff3f8bc230 */ /* 0x010fea0000000900 */
[----:B------:R-:W-:Y:S01]  /*17d30*/  PRMT R42, R139, 0x7610, R42 ;  /* 0x000076108b2a7816 */ /* 0x000fe2000000002a */
[----:B------:R-:W-:Y:S04]  /*17d40*/  @!P4 STL.S16 [R1+0xa8], R139 ;  /* 0x0000a88b0100c387 */ /* 0x000fe80000100600 */
[----:B------:R2:W-:Y:S01]  /*17d50*/  @!P2 STL.S16 [R1+0xa0], R92 ;  /* 0x0000a05c0100a387 */ /* 0x0005e20000100600 */
[----:B------:R-:W-:Y:S05]  /*17d60*/  @!P0 HADD2 R81, -R40.H0_H0, -RZ.H0_H0 ;  /* 0xa00000ff28518230 */ /* 0x000fea0000000900 */
[----:B------:R-:W-:Y:S01]  /*17d70*/  PRMT R136, R81, 0x7610, R136 ;  /* 0x0000761051887816 */ /* 0x000fe20000000088 */
[----:B------:R4:W-:Y:S04]  /*17d80*/  @!P0 STL.S16 [R1+0x9c], R81 ;  /* 0x00009c5101008387 */ /* 0x0009e80000100600 */
[----:B------:R1:W3:Y:S01]  /*17d90*/  LDL.S16 R73, [R1+0x98] ;  /* 0x0000980001497983 */ /* 0x0002e20000100600 */
[----:B--2---:R-:W2:Y:S03]  /*17da0*/  MUFU.EX2 R92, R87 ;  /* 0x00000057005c7308 */ /* 0x004ea60000000800 */
[----:B------:R1:W3:Y:S04]  /*17db0*/  LDL.S16 R195, [R1+0x90] ;  /* 0x0000900001c37983 */ /* 0x0002e80000100600 */
[----:B------:R1:W3:Y:S01]  /*17dc0*/  LDL.S16 R197, [R1+0x8c] ;  /* 0x00008c0001c57983 */ /* 0x0002e20000100600 */
[----:B----4-:R-:W-:Y:S02]  /*17dd0*/  PRMT R81, R63, 0x5410, R48 ;  /* 0x000054103f517816 */ /* 0x010fe40000000030 */
[----:B------:R-:W-:Y:S01]  /*17de0*/  @!P4 PRMT R63, R42, 0x5410, RZ ;  /* 0x000054102a3fc816 */ /* 0x000fe200000000ff */
[----:B--2---:R-:W-:Y:S01]  /*17df0*/  FADD.FTZ R42, R92, R57 ;  /* 0x000000395c2a7221 */ /* 0x004fe20000010000 */
[----:B------:R-:W-:Y:S02]  /*17e00*/  F2FP.PACK_AB R57, R109, R92 ;  /* 0x0000005c6d39723e */ /* 0x000fe400000000ff */
[----:B------:R-:W-:Y:S01]  /*17e10*/  PRMT R92, R49, 0x5410, R40 ;  /* 0x00005410315c7816 */ /* 0x000fe20000000028 */
[----:B------:R-:W-:Y:S01]  /*17e20*/  FADD.FTZ R139, R109, R42 ;  /* 0x0000002a6d8b7221 */ /* 0x000fe20000010000 */
[----:B------:R-:W-:Y:S02]  /*17e30*/  SHF.R.U32.HI R42, RZ, 0x10, R52 ;  /* 0x00000010ff2a7819 */ /* 0x000fe40000011634 */
[----:B------:R-:W-:Y:S01]  /*17e40*/  @!P0 PRMT R40, R136, 0x5410, RZ ;  /* 0x0000541088288816 */ /* 0x000fe200000000ff */
[----:B------:R-:W-:Y:S01]  /*17e50*/  IMAD.WIDE.U32 R136, R137, -0x2daee0ad, RZ ;  /* 0xd2511f5389887825 */ /* 0x000fe200078e00ff */
[----:B------:R-:W-:Y:S02]  /*17e60*/  LOP3.LUT R42, R42, 0xff, RZ, 0xc0, !PT ;  /* 0x000000ff2a2a7812 */ /* 0x000fe400078ec0ff */
[----:B------:R-:W-:Y:S01]  /*17e70*/  F2FP.PACK_AB R109, R62, R78 ;  /* 0x0000004e3e6d723e */ /* 0x000fe200000000ff */
[----:B------:R-:W-:Y:S01]  /*17e80*/  STG.E.U16 [R120.64+0x52], R40 ;  /* 0x0000522878007986 */ /* 0x000fe2000c10151c */
[----:B------:R-:W-:Y:S01]  /*17e90*/  ISETP.LE.U32.AND P1, PT, R42, UR15, PT ;  /* 0x0000000f2a007c0c */ /* 0x000fe2000bf23070 */
[----:B------:R-:W-:Y:S01]  /*17ea0*/  FADD.FTZ R139, R86, R139 ;  /* 0x0000008b568b7221 */ /* 0x000fe20000010000 */
[----:B------:R-:W-:Y:S02]  /*17eb0*/  LOP3.LUT R42, R142, 0xffff, RZ, 0xc0, !PT ;  /* 0x0000ffff8e2a7812 */ /* 0x000fe400078ec0ff */
[----:B------:R-:W-:Y:S02]  /*17ec0*/  LOP3.LUT R78, R137, UR6, R132, 0x96, !PT ;  /* 0x00000006894e7c12 */ /* 0x000fe4000f8e9684 */
[----:B------:R-:W-:Y:S02]  /*17ed0*/  SHF.R.U32.HI R42, RZ, 0x8, R42 ;  /* 0x00000008ff2a7819 */ /* 0x000fe4000001162a */
[----:B------:R-:W-:Y:S01]  /*17ee0*/  @!P2 PRMT R49, R89, 0x5410, RZ ;  /* 0x000054105931a816 */ /* 0x000fe200000000ff */
[----:B------:R-:W-:Y:S01]  /*17ef0*/  FADD.FTZ R89, R62, R55 ;  /* 0x000000373e597221 */ /* 0x000fe20000010000 */
[----:B------:R-:W-:Y:S01]  /*17f00*/  LOP3.LUT R42, R42, 0xffff, RZ, 0xc0, !PT ;  /* 0x0000ffff2a2a7812 */ /* 0x000fe200078ec0ff */
[----:B------:R-:W2:Y:S01]  /*17f10*/  MUFU.EX2 R55, R193 ;  /* 0x000000c100377308 */ /* 0x000ea20000000800 */
[----:B------:R-:W-:Y:S01]  /*17f20*/  LOP3.LUT R52, R52, 0xffff, RZ, 0xc0, !PT ;  /* 0x0000ffff34347812 */ /* 0x000fe200078ec0ff */
[----:B------:R-:W-:Y:S01]  /*17f30*/  STG.E.U16 [R120.64+0x50], R49 ;  /* 0x0000503178007986 */ /* 0x000fe2000c10151c */
[----:B------:R-:W-:Y:S02]  /*17f40*/  ISETP.LE.U32.AND P0, PT, R42, UR15, PT ;  /* 0x0000000f2a007c0c */ /* 0x000fe4000bf03070 */
[----:B------:R-:W-:Y:S01]  /*17f50*/  LOP3.LUT R42, R78, 0xff, RZ, 0xc0, !PT ;  /* 0x000000ff4e2a7812 */ /* 0x000fe200078ec0ff */
[----:B------:R-:W-:Y:S04]  /*17f60*/  STG.E.U16 [R206.64+0x60], R43 ;  /* 0x0000602bce007986 */ /* 0x000fe8000c10151c */
[----:B------:R4:W-:Y:S01]  /*17f70*/  STG.E.U16 [R206.64+0x62], R60 ;  /* 0x0000623cce007986 */ /* 0x0009e2000c10151c */
[----:B--2---:R-:W-:Y:S01]  /*17f80*/  FADD.FTZ R53, R55, R53 ;  /* 0x0000003537357221 */ /* 0x004fe20000010000 */
[----:B------:R-:W-:Y:S02]  /*17f90*/  F2FP.PACK_AB R55, R192, R55 ;  /* 0x00000037c037723e */ /* 0x000fe400000000ff */
[----:B----4-:R-:W-:Y:S04]  /*17fa0*/  SHF.R.U32.HI R60, RZ, 0x10, R178 ;  /* 0x00000010ff3c7819 */ /* 0x010fe800000116b2 */
[----:B------:R-:W-:Y:S01]  /*17fb0*/  LOP3.LUT R60, R60, 0xff, RZ, 0xc0, !PT ;  /* 0x000000ff3c3c7812 */ /* 0x000fe200078ec0ff */
[----:B---3--:R-:W-:Y:S05]  /*17fc0*/  @!P0 HADD2 R198, -R48.H0_H0, -RZ.H0_H0 ;  /* 0xa00000ff30c68230 */ /* 0x008fea0000000900 */
[----:B------:R-:W-:Y:S01]  /*17fd0*/  PRMT R87, R198, 0x7610, R87 ;  /* 0x00007610c6577816 */ /* 0x000fe20000000057 */
[----:B------:R-:W-:Y:S03]  /*17fe0*/  @!P0 STL.S16 [R1+0x94], R198 ;  /* 0x000094c601008387 */ /* 0x000fe60000100600 */
[----:B------:R-:W-:Y:S01]  /*17ff0*/  @!P0 PRMT R48, R87, 0x5410, RZ ;  /* 0x0000541057308816 */ /* 0x000fe200000000ff */
[----:B------:R-:W-:Y:S01]  /*18000*/  FADD.FTZ R87, R192, R53 ;  /* 0x00000035c0577221 */ /* 0x000fe20000010000 */
[----:B------:R-:W-:Y:S01]  /*18010*/  ISETP.LE.U32.AND P0, PT, R42, UR15, PT ;  /* 0x0000000f2a007c0c */ /* 0x000fe2000bf03070 */
[----:B------:R-:W2:Y:S01]  /*18020*/  MUFU.EX2 R53, R66 ;  /* 0x0000004200357308 */ /* 0x000ea20000000800 */
[----:B------:R-:W-:Y:S04]  /*18030*/  LOP3.LUT R42, R78, 0xffff, RZ, 0xc0, !PT ;  /* 0x0000ffff4e2a7812 */ /* 0x000fe800078ec0ff */
[--C-:B------:R-:W-:Y:S02]  /*18040*/  SHF.R.U32.HI R49, RZ, 0x8, R42.reuse ;  /* 0x00000008ff317819 */ /* 0x100fe4000001162a */
[----:B------:R-:W-:Y:S02]  /*18050*/  PRMT R42, R61, 0x7632, R42 ;  /* 0x000076323d2a7816 */ /* 0x000fe4000000002a */
[----:B------:R-:W-:Y:S02]  /*18060*/  LOP3.LUT R40, R49, 0xffff, RZ, 0xc0, !PT ;  /* 0x0000ffff31287812 */ /* 0x000fe400078ec0ff */
[----:B------:R3:W4:Y:S01]  /*18070*/  MUFU.EX2 R49, R56 ;  /* 0x0000003800317308 */ /* 0x0007220000000800 */
[----:B--2---:R-:W-:Y:S01]  /*18080*/  FADD.FTZ R51, R53, R51 ;  /* 0x0000003335337221 */ /* 0x004fe20000010000 */
[C---:B------:R-:W-:Y:S03]  /*18090*/  F2FP.PACK_AB R53, R54.reuse, R53 ;  /* 0x000000353635723e */ /* 0x040fe600000000ff */
[----:B------:R-:W-:Y:S01]  /*180a0*/  FADD.FTZ R66, R54, R51 ;  /* 0x0000003336427221 */ /* 0x000fe20000010000 */
[----:B------:R-:W-:Y:S02]  /*180b0*/  PRMT R54, R79, 0x7632, R54 ;  /* 0x000076324f367816 */ /* 0x000fe40000000036 */
[----:B---3--:R-:W-:Y:S01]  /*180c0*/  PRMT R56, R85, 0x7632, R56 ;  /* 0x0000763255387816 */ /* 0x008fe20000000038 */
[----:B------:R-:W-:Y:S01]  /*180d0*/  @!P0 HADD2 R73, -R61.H0_H0, -RZ.H0_H0 ;  /* 0xa00000ff3d498230 */ /* 0x000fe20000000900 */
[----:B----4-:R-:W-:Y:S01]  /*180e0*/  FADD.FTZ R89, R49, R89 ;  /* 0x0000005931597221 */ /* 0x010fe20000010000 */
[----:B------:R-:W-:Y:S03]  /*180f0*/  F2FP.PACK_AB R49, R58, R49 ;  /* 0x000000313a31723e */ /* 0x000fe600000000ff */
[----:B------:R-:W-:Y:S01]  /*18100*/  PRMT R62, R73, 0x7610, R62 ;  /* 0x00007610493e7816 */ /* 0x000fe2000000003e */
[----:B------:R2:W-:Y:S02]  /*18110*/  @!P0 STL.S16 [R1+0x98], R73 ;  /* 0x0000984901008387 */ /* 0x0005e40000100600 */
[----:B--2---:R-:W-:Y:S02]  /*18120*/  PRMT R73, R61, 0x5410, R42 ;  /* 0x000054103d497816 */ /* 0x004fe4000000002a */
[----:B------:R-:W-:Y:S02]  /*18130*/  @!P0 PRMT R61, R62, 0x5410, RZ ;  /* 0x000054103e3d8816 */ /* 0x000fe400000000ff */
[----:B------:R-:W-:Y:S01]  /*18140*/  ISETP.LE.U32.AND P0, PT, R40, UR15, PT ;  /* 0x0000000f28007c0c */ /* 0x000fe2000bf03070 */
[----:B------:R-:W2:Y:S01]  /*18150*/  MUFU.EX2 R62, R72 ;  /* 0x00000048003e7308 */ /* 0x000ea20000000800 */
[----:B------:R-:W-:Y:S04]  /*18160*/  LOP3.LUT R40, R136, 0xff, RZ, 0xc0, !PT ;  /* 0x000000ff88287812 */ /* 0x000fe800078ec0ff */
[----:B------:R-:W-:Y:S02]  /*18170*/  ISETP.LE.U32.AND P6, PT, R40, UR15, PT ;  /* 0x0000000f28007c0c */ /* 0x000fe4000bfc3070 */
[--C-:B------:R-:W-:Y:S02]  /*18180*/  SHF.R.U32.HI R40, RZ, 0x8, R52.reuse ;  /* 0x00000008ff287819 */ /* 0x100fe40000011634 */
[----:B------:R-:W-:Y:S01]  /*18190*/  PRMT R52, R77, 0x7632, R52 ;  /* 0x000076324d347816 */ /* 0x000fe20000000034 */
[----:B------:R-:W3:Y:S01]  /*181a0*/  MUFU.EX2 R72, R173 ;  /* 0x000000ad00487308 */ /* 0x000ee20000000800 */
[----:B------:R-:W-:Y:S01]  /*181b0*/  LOP3.LUT R40, R40, 0xffff, RZ, 0xc0, !PT ;  /* 0x0000ffff28287812 */ /* 0x000fe200078ec0ff */
[----:B------:R-:W-:Y:S03]  /*181c0*/  @!P0 HADD2 R195, -R42.H0_H0, -RZ.H0_H0 ;  /* 0xa00000ff2ac38230 */ /* 0x000fe60000000900 */
[----:B------:R-:W-:Y:S02]  /*181d0*/  ISETP.LE.U32.AND P4, PT, R40, UR15, PT ;  /* 0x0000000f28007c0c */ /* 0x000fe4000bf83070 */
[----:B------:R-:W-:Y:S01]  /*181e0*/  PRMT R43, R195, 0x7610, R43 ;  /* 0x00007610c32b7816 */ /* 0x000fe2000000002b */
[----:B------:R4:W-:Y:S01]  /*181f0*/  @!P0 STL.S16 [R1+0x90], R195 ;  /* 0x000090c301008387 */ /* 0x0009e20000100600 */
[--C-:B------:R-:W-:Y:S01]  /*18200*/  SHF.R.U32.HI R40, RZ, 0x18, R158.reuse ;  /* 0x00000018ff287819 */ /* 0x100fe2000001169e */
[----:B------:R-:W-:Y:S01]  /*18210*/  @!P6 HADD2 R197, -R59.H0_H0, -RZ.H0_H0 ;  /* 0xa00000ff3bc5e230 */ /* 0x000fe20000000900 */
[----:B------:R-:W-:Y:S02]  /*18220*/  @!P0 PRMT R42, R43, 0x5410, RZ ;  /* 0x000054102b2a8816 */ /* 0x000fe400000000ff */
[----:B------:R-:W-:Y:S02]  /*18230*/  SHF.R.U32.HI R43, RZ, 0x10, R158 ;  /* 0x00000010ff2b7819 */ /* 0x000fe4000001169e */
[----:B------:R-:W-:Y:S02]  /*18240*/  PRMT R196, R197, 0x7610, R196 ;  /* 0x00007610c5c47816 */ /* 0x000fe400000000c4 */
[C---:B--2---:R-:W-:Y:S01]  /*18250*/  F2FP.PACK_AB R51, R62.reuse, R86 ;  /* 0x000000563e33723e */ /* 0x044fe200000000ff */
[----:B------:R-:W-:Y:S01]  /*18260*/  FADD.FTZ R62, R62, R139 ;  /* 0x0000008b3e3e7221 */ /* 0x000fe20000010000 */
[----:B------:R-:W-:Y:S01]  /*18270*/  LOP3.LUT R43, R43, 0xff, RZ, 0xc0, !PT ;  /* 0x000000ff2b2b7812 */ /* 0x000fe200078ec0ff */
[----:B------:R-:W-:Y:S01]  /*18280*/  FADD.FTZ R139, R58, R89 ;  /* 0x000000593a8b7221 */ /* 0x000fe20000010000 */
[----:B------:R-:W-:Y:S01]  /*18290*/  PRMT R58, R41, 0x7632, R58 ;  /* 0x00007632293a7816 */ /* 0x000fe2000000003a */
[----:B------:R-:W2:Y:S01]  /*182a0*/  MUFU.EX2 R89, R172 ;  /* 0x000000ac00597308 */ /* 0x000ea20000000800 */
[----:B------:R-:W-:Y:S01]  /*182b0*/  ISETP.LE.U32.AND P2, PT, R43, UR15, PT ;  /* 0x0000000f2b007c0c */ /* 0x000fe2000bf43070 */
[----:B---3--:R-:W-:Y:S01]  /*182c0*/  FADD.FTZ R86, R72, R87 ;  /* 0x0000005748567221 */ /* 0x008fe20000010000 */
[----:B------:R-:W-:Y:S02]  /*182d0*/  ISETP.LE.U32.AND P0, PT, R40, UR15, PT ;  /* 0x0000000f28007c0c */ /* 0x000fe4000bf03070 */
[----:B------:R-:W-:Y:S02]  /*182e0*/  PRMT R40, R59, 0x7632, R40 ;  /* 0x000076323b287816 */ /* 0x000fe40000000028 */
[----:B------:R-:W-:Y:S01]  /*182f0*/  PRMT R87, R41, 0x5410, R58 ;  /* 0x0000541029577816 */ /* 0x000fe2000000003a */
[----:B----4-:R1:W3:Y:S04]  /*18300*/  LDL.S16 R195, [R1+0x68] ;  /* 0x0000680001c37983 */ /* 0x0102e80000100600 */
[----:B------:R4:W-:Y:S04]  /*18310*/  @!P6 STL.S16 [R1+0x8c], R197 ;  /* 0x00008cc50100e387 */ /* 0x0009e80000100600 */
[----:B------:R1:W3:Y:S04]  /*18320*/  LDL.S16 R204, [R1+0x88] ;  /* 0x0000880001cc7983 */ /* 0x0002e80000100600 */
[----:B------:R1:W3:Y:S01]  /*18330*/  LDL.S16 R203, [R1+0x84] ;  /* 0x0000840001cb7983 */ /* 0x0002e20000100600 */
[C---:B--2---:R-:W-:Y:S01]  /*18340*/  F2FP.PACK_AB R43, R89.reuse, R72 ;  /* 0x00000048592b723e */ /* 0x044fe200000000ff */
[----:B------:R-:W-:Y:S01]  /*18350*/  FADD.FTZ R86, R89, R86 ;  /* 0x0000005659567221 */ /* 0x000fe20000010000 */
[----:B------:R-:W-:Y:S01]  /*18360*/  PRMT R72, R59, 0x5410, R40 ;  /* 0x000054103b487816 */ /* 0x000fe20000000028 */
[----:B------:R1:W2:Y:S01]  /*18370*/  LDL.S16 R202, [R1+0x78] ;  /* 0x0000780001ca7983 */ /* 0x0002a20000100600 */
[----:B------:R-:W-:Y:S02]  /*18380*/  @!P6 PRMT R59, R196, 0x5410, RZ ;  /* 0x00005410c43be816 */ /* 0x000fe400000000ff */
[----:B------:R-:W-:Y:S01]  /*18390*/  PRMT R89, R85, 0x5410, R56 ;  /* 0x0000541055597816 */ /* 0x000fe20000000038 */
[----:B------:R1:W2:Y:S04]  /*183a0*/  LDL.S16 R201, [R1+0x74] ;  /* 0x0000740001c97983 */ /* 0x0002a80000100600 */
[----:B------:R1:W2:Y:S04]  /*183b0*/  LDL.S16 R200, [R1+0x70] ;  /* 0x0000700001c87983 */ /* 0x0002a80000100600 */
[----:B------:R1:W2:Y:S04]  /*183c0*/  LDL.S16 R199, [R1+0x6c] ;  /* 0x00006c0001c77983 */ /* 0x0002a80000100600 */
[----:B------:R1:W2:Y:S04]  /*183d0*/  LDL.S16 R198, [R1+0x80] ;  /* 0x0000800001c67983 */ /* 0x0002a80000100600 */
[----:B----4-:R1:W4:Y:S01]  /*183e0*/  LDL.S16 R197, [R1+0x7c] ;  /* 0x00007c0001c57983 */ /* 0x0103220000100600 */
[----:B---3--:R-:W-:Y:S02]  /*183f0*/  @!P3 HADD2 R204, -R85.H0_H0, -RZ.H0_H0 ;  /* 0xa00000ff55ccb230 */ /* 0x008fe40000000900 */
[----:B------:R-:W-:Y:S03]  /*18400*/  @!P5 HADD2 R203, -R56.H0_H0, -RZ.H0_H0 ;  /* 0xa00000ff38cbd230 */ /* 0x000fe60000000900 */
[----:B------:R-:W-:Y:S01]  /*18410*/  PRMT R194, R204, 0x7610, R194 ;  /* 0x00007610ccc27816 */ /* 0x000fe200000000c2 */
[----:B------:R-:W-:Y:S01]  /*18420*/  @!P3 STL.S16 [R1+0x88], R204 ;  /* 0x000088cc0100b387 */ /* 0x000fe20000100600 */
[C---:B------:R-:W-:Y:S02]  /*18430*/  LOP3.LUT P3, RZ, R214.reuse, 0x100, RZ, 0xc0, !PT ;  /* 0x00000100d6ff7812 */ /* 0x040fe4000786c0ff */
[----:B------:R-:W-:Y:S01]  /*18440*/  PRMT R193, R203, 0x7610, R193 ;  /* 0x00007610cbc17816 */ /* 0x000fe200000000c1 */
[----:B------:R-:W-:Y:S01]  /*18450*/  @!P5 STL.S16 [R1+0x84], R203 ;  /* 0x000084cb0100d387 */ /* 0x000fe20000100600 */
[C---:B------:R-:W-:Y:S01]  /*18460*/  LOP3.LUT P5, RZ, R214.reuse, 0x80, RZ, 0xc0, !PT ;  /* 0x00000080d6ff7812 */ /* 0x040fe200078ac0ff */
[----:B--2---:R-:W-:Y:S01]  /*18470*/  @!P4 HADD2 R201, -R58.H0_H0, -RZ.H0_H0 ;  /* 0xa00000ff3ac9c230 */ /* 0x004fe20000000900 */
[----:B------:R-:W-:Y:S01]  /*18480*/  LOP3.LUT R214, R214, 0xffffffbf, RZ, 0xc0, !PT ;  /* 0xffffffbfd6d67812 */ /* 0x000fe200078ec0ff */
[----:B------:R-:W-:Y:S03]  /*18490*/  @!P1 HADD2 R200, -R79.H0_H0, -RZ.H0_H0 ;  /* 0xa00000ff4fc89230 */ /* 0x000fe60000000900 */
[----:B------:R-:W-:Y:S03]  /*184a0*/  PRMT R173, R201, 0x7610, R173 ;  /* 0x00007610c9ad7816 */ /* 0x000fe600000000ad */
[----:B------:R-:W-:Y:S01]  /*184b0*/  @!P3 HADD2 R199, -R54.H0_H0, -RZ.H0_H0 ;  /* 0xa00000ff36c7b230 */ /* 0x000fe20000000900 */
[----:B------:R-:W-:Y:S02]  /*184c0*/  PRMT R172, R200, 0x7610, R172 ;  /* 0x00007610c8ac7816 */ /* 0x000fe400000000ac */
[----:B------:R-:W-:Y:S01]  /*184d0*/  @!P4 PRMT R58, R173, 0x5410, RZ ;  /* 0x00005410ad3ac816 */ /* 0x000fe200000000ff */
[----:B------:R-:W-:Y:S01]  /*184e0*/  @!P5 HADD2 R202, -R41.H0_H0, -RZ.H0_H0 ;  /* 0xa00000ff29cad230 */ /* 0x000fe20000000900 */
[----:B------:R-:W-:Y:S01]  /*184f0*/  @P5 LOP3.LUT R214, R214, 0x40, RZ, 0xfc, !PT ;  /* 0x00000040d6d65812 */ /* 0x000fe200078efcff */
[----:B------:R-:W-:Y:S01]  /*18500*/  @!P2 HADD2 R198, -R77.H0_H0, -RZ.H0_H0 ;  /* 0xa00000ff4dc6a230 */ /* 0x000fe20000000900 */
[----:B------:R-:W-:Y:S01]  /*18510*/  PRMT R165, R199, 0x7610, R165 ;  /* 0x00007610c7a57816 */ /* 0x000fe200000000a5 */
[----:B----4-:R-:W-:Y:S01]  /*18520*/  @!P0 HADD2 R197, -R52.H0_H0, -RZ.H0_H0 ;  /* 0xa00000ff34c58230 */ /* 0x010fe20000000900 */
[----:B------:R-:W-:Y:S01]  /*18530*/  PRMT R192, R202, 0x7610, R192 ;  /* 0x00007610cac07816 */ /* 0x000fe200000000c0 */
[----:B------:R-:W-:Y:S01]  /*18540*/  @!P5 STL.S16 [R1+0x78], R202 ;  /* 0x000078ca0100d387 */ /* 0x000fe20000100600 */
[----:B------:R-:W-:Y:S02]  /*18550*/  ISETP.LE.U32.AND P5, PT, R88, UR15, PT ;  /* 0x0000000f58007c0c */ /* 0x000fe4000bfa3070 */
[----:B------:R-:W-:Y:S01]  /*18560*/  PRMT R155, R198, 0x7610, R155 ;  /* 0x00007610c69b7816 */ /* 0x000fe2000000009b */
[----:B------:R-:W-:Y:S01]  /*18570*/  @!P4 STL.S16 [R1+0x74], R201 ;  /* 0x000074c90100c387 */ /* 0x000fe20000100600 */
[----:B------:R-:W-:Y:S02]  /*18580*/  PRMT R88, R77, 0x5410, R52 ;  /* 0x000054104d587816 */ /* 0x000fe40000000034 */
[----:B------:R-:W-:Y:S01]  /*18590*/  @!P2 PRMT R77, R155, 0x5410, RZ ;  /* 0x000054109b4da816 */ /* 0x000fe200000000ff */
[----:B------:R-:W-:Y:S01]  /*185a0*/  @!P1 STL.S16 [R1+0x70], R200 ;  /* 0x000070c801009387 */ /* 0x000fe20000100600 */
[----:B------:R-:W-:Y:S03]  /*185b0*/  PRMT R141, R197, 0x7610, R141 ;  /* 0x00007610c58d7816 */ /* 0x000fe6000000008d */
[----:B------:R-:W-:Y:S01]  /*185c0*/  @!P3 STL.S16 [R1+0x6c], R199 ;  /* 0x00006cc70100b387 */ /* 0x000fe20000100600 */
[----:B------:R-:W-:Y:S02]  /*185d0*/  @!P0 PRMT R52, R141, 0x5410, RZ ;  /* 0x000054108d348816 */ /* 0x000fe400000000ff */
[----:B------:R-:W-:Y:S01]  /*185e0*/  @!P5 PRMT R85, R194, 0x5410, RZ ;  /* 0x00005410c255d816 */ /* 0x000fe200000000ff */
[----:B------:R-:W-:Y:S01]  /*185f0*/  @!P2 STL.S16 [R1+0x80], R198 ;  /* 0x000080c60100a387 */ /* 0x000fe20000100600 */
[C---:B------:R-:W-:Y:S02]  /*18600*/  LOP3.LUT P5, RZ, R214.reuse, 0x40, RZ, 0xc0, !PT ;  /* 0x00000040d6ff7812 */ /* 0x040fe400078ac0ff */
[----:B------:R-:W-:Y:S01]  /*18610*/  LOP3.LUT R214, R214, 0xffffffdf, RZ, 0xc0, !PT ;  /* 0xffffffdfd6d67812 */ /* 0x000fe200078ec0ff */
[----:B------:R-:W-:Y:S04]  /*18620*/  @!P0 STL.S16 [R1+0x7c], R197 ;  /* 0x00007cc501008387 */ /* 0x000fe80000100600 */
[----:B------:R2:W-:Y:S04]  /*18630*/  STL [R1+0x1f0], R86 ;  /* 0x0001f05601007387 */ /* 0x0005e80000100800 */
[----:B------:R3:W-:Y:S02]  /*18640*/  STG.E.U16 [R186.64+0x60], R85 ;  /* 0x00006055ba007986 */ /* 0x0007e4000c10151c */
[----:B------:R-:W-:Y:S02]  /*18650*/  @!P5 PRMT R41, R192, 0x5410, RZ ;  /* 0x00005410c029d816 */ /* 0x000fe400000000ff */
[----:B------:R-:W-:Y:S02]  /*18660*/  ISETP.LE.U32.AND P5, PT, R60, UR15, PT ;  /* 0x0000000f3c007c0c */ /* 0x000fe4000bfa3070 */
[----:B------:R-:W-:Y:S04]  /*18670*/  SHF.R.U32.HI R60, RZ, 0x18, R178 ;  /* 0x00000018ff3c7819 */ /* 0x000fe800000116b2 */
[----:B------:R-:W-:Y:S02]  /*18680*/  ISETP.LE.U32.AND P4, PT, R60, UR15, PT ;  /* 0x0000000f3c007c0c */ /* 0x000fe4000bf83070 */
[--C-:B------:R-:W-:Y:S02]  /*18690*/  SHF.R.U32.HI R60, RZ, 0x10, R133.reuse ;  /* 0x00000010ff3c7819 */ /* 0x100fe40000011685 */
[----:B------:R-:W-:Y:S02]  /*186a0*/  SHF.R.U32.HI R133, RZ, 0x18, R133 ;  /* 0x00000018ff857819 */ /* 0x000fe40000011685 */
[----:B------:R-:W-:Y:S02]  /*186b0*/  LOP3.LUT R60, R60, 0xff, RZ, 0xc0, !PT ;  /* 0x000000ff3c3c7812 */ /* 0x000fe400078ec0ff */
[----:B--2---:R-:W-:Y:S04]  /*186c0*/  LOP3.LUT R86, R136, 0xffff, RZ, 0xc0, !PT ;  /* 0x0000ffff88567812 */ /* 0x004fe800078ec0ff */
[----:B------:R-:W-:Y:S01]  /*186d0*/  SHF.R.U32.HI R86, RZ, 0x8, R86 ;  /* 0x00000008ff567819 */ /* 0x000fe20000011656 */
[----:B---3--:R-:W2:Y:S03]  /*186e0*/  MUFU.EX2 R85, R108 ;  /* 0x0000006c00557308 */ /* 0x008ea60000000800 */
[----:B------:R-:W-:Y:S04]  /*186f0*/  LOP3.LUT R86, R86, 0xffff, RZ, 0xc0, !PT ;  /* 0x0000ffff56567812 */ /* 0x000fe800078ec0ff */
[----:B------:R-:W-:Y:S11]  /*18700*/  ISETP.LE.U32.AND P6, PT, R86, UR15, PT ;  /* 0x0000000f56007c0c */ /* 0x000ff6000bfc3070 */
[----:B------:R-:W-:Y:S02]  /*18710*/  @!UPT UIADD3 URZ, URZ, URZ, URZ ;  /* 0x0000003f3f3ff290 */ /* 0x000fe4000fffe03f */
[----:B------:R-:W-:Y:S05]  /*18720*/  @!P6 HADD2 R195, -R40.H0_H0, -RZ.H0_H0 ;  /* 0xa00000ff28c3e230 */ /* 0x000fea0000000900 */
[----:B------:R-:W-:Y:S01]  /*18730*/  PRMT R86, R195, 0x7610, R86 ;  /* 0x00007610c3567816 */ /* 0x000fe20000000056 */
[----:B------:R3:W-:Y:S01]  /*18740*/  @!P6 STL.S16 [R1+0x68], R195 ;  /* 0x000068c30100e387 */ /* 0x0007e20000100600 */
[----:B--2---:R-:W-:Y:S02]  /*18750*/  F2FP.PACK_AB R108, R76, R85 ;  /* 0x000000554c6c723e */ /* 0x004fe400000000ff */
[----:B------:R-:W-:Y:S01]  /*18760*/  @!P6 PRMT R40, R86, 0x5410, RZ ;  /* 0x000054105628e816 */ /* 0x000fe200000000ff */
[----:B------:R1:W2:Y:S01]  /*18770*/  LDL.S16 R194, [R1+0x1c] ;  /* 0x00001c0001c27983 */ /* 0x0002a20000100600 */
[----:B------:R-:W-:Y:S02]  /*18780*/  ISETP.LE.U32.AND P6, PT, R138, UR15, PT ;  /* 0x0000000f8a007c0c */ /* 0x000fe4000bfc3070 */
[C---:B------:R-:W-:Y:S01]  /*18790*/  LOP3.LUT R86, R178.reuse, 0xffff, RZ, 0xc0, !PT ;  /* 0x0000ffffb2567812 */ /* 0x040fe200078ec0ff */
[----:B------:R1:W4:Y:S01]  /*187a0*/  LDL.S16 R192, [R1+0x44] ;  /* 0x0000440001c07983 */ /* 0x0003220000100600 */
[----:B------:R-:W-:Y:S02]  /*187b0*/  LOP3.LUT R138, R178, 0xff, RZ, 0xc0, !PT ;  /* 0x000000ffb28a7812 */ /* 0x000fe400078ec0ff */
[----:B------:R-:W-:Y:S01]  /*187c0*/  SHF.R.U32.HI R86, RZ, 0x8, R86 ;  /* 0x00000008ff567819 */ /* 0x000fe20000011656 */
[----:B------:R1:W4:Y:S03]  /*187d0*/  LDL.S16 R155, [R1+0x50] ;  /* 0x00005000019b7983 */ /* 0x0003260000100600 */
[----:B------:R-:W-:Y:S03]  /*187e0*/  LOP3.LUT R86, R86, 0xffff, RZ, 0xc0, !PT ;  /* 0x0000ffff56567812 */ /* 0x000fe600078ec0ff */
[----:B------:R-:W-:Y:S02]  /*187f0*/  @!P6 PRMT R56, R193, 0x5410, RZ ;  /* 0x00005410c138e816 */ /* 0x000fe400000000ff */
[----:B------:R-:W-:Y:S01]  /*18800*/  ISETP.LE.U32.AND P6, PT, R86, UR15, PT ;  /* 0x0000000f56007c0c */ /* 0x000fe2000bfc3070 */
[----:B------:R1:W4:Y:S01]  /*18810*/  LDL.S16 R193, [R1+0x18] ;  /* 0x0000180001c17983 */ /* 0x0003220000100600 */
[----:B------:R-:W-:Y:S02]  /*18820*/  PRMT R86, R79, 0x5410, R54 ;  /* 0x000054104f567816 */ /* 0x000fe40000000036 */
[----:B------:R-:W-:Y:S01]  /*18830*/  @!P3 PRMT R54, R165, 0x5410, RZ ;  /* 0x00005410a536b816 */ /* 0x000fe200000000ff */
[----:B---3--:R1:W3:Y:S01]  /*18840*/  LDL.S16 R195, [R1+0x20] ;  /* 0x0000200001c37983 */ /* 0x0082e20000100600 */
[----:B------:R-:W-:Y:S01]  /*18850*/  @!P1 PRMT R79, R172, 0x5410, RZ ;  /* 0x00005410ac4f9816 */ /* 0x000fe200000000ff */
[----:B------:R-:W-:Y:S01]  /*18860*/  IMAD.WIDE.U32 R172, R135, -0x326172a9, RZ ;  /* 0xcd9e8d5787ac7825 */ /* 0x000fe200078e00ff */
[----:B------:R-:W-:Y:S01]  /*18870*/  ISETP.LE.U32.AND P1, PT, R133, UR15, PT ;  /* 0x0000000f85007c0c */ /* 0x000fe2000bf23070 */
[----:B------:R1:W3:Y:S01]  /*18880*/  LDL.S16 R165, [R1+0x54] ;  /* 0x0000540001a57983 */ /* 0x0002e20000100600 */
[----:B------:R-:W-:Y:S01]  /*18890*/  ISETP.LE.U32.AND P3, PT, R138, UR15, PT ;  /* 0x0000000f8a007c0c */ /* 0x000fe2000bf63070 */
[----:B------:R-:W1:Y:S02]  /*188a0*/  MUFU.EX2 R133, R84 ;  /* 0x0000005400857308 */ /* 0x000e640000000800 */
[----:B------:R1:W-:Y:S04]  /*188b0*/  STG.E.U16 [R186.64+0x62], R56 ;  /* 0x00006238ba007986 */ /* 0x0003e8000c10151c */
[----:B------:R1:W-:Y:S04]  /*188c0*/  STG.E.U16 [R122.64+0x60], R58 ;  /* 0x0000603a7a007986 */ /* 0x0003e8000c10151c */
[----:B------:R-:W-:Y:S01]  /*188d0*/  @P1 LOP3.LUT R214, R214, 0x20, RZ, 0xfc, !PT ;  /* 0x00000020d6d61812 */ /* 0x000fe200078efcff */
[----:B------:R1:W-:Y:S04]  /*188e0*/  STG.E.U16 [R122.64+0x5e], R41 ;  /* 0x00005e297a007986 */ /* 0x0003e8000c10151c */
[----:B------:R-:W-:Y:S04]  /*188f0*/  STG.E.U16 [R120.64+0x60], R79 ;  /* 0x0000604f78007986 */ /* 0x000fe8000c10151c */
[----:B------:R1:W-:Y:S04]  /*18900*/  STG.E.U16 [R120.64+0x62], R54 ;  /* 0x0000623678007986 */ /* 0x0003e8000c10151c */
[----:B------:R1:W-:Y:S02]  /*18910*/  STG.E.U16 [R206.64+0x70], R119 ;  /* 0x00007077ce007986 */ /* 0x0003e4000c10151c */
[--C-:B-1----:R-:W-:Y:S01]  /*18920*/  FADD.FTZ R141, R133, R66.reuse ;  /* 0x00000042858d7221 */ /* 0x102fe20000010000 */
[----:B------:R-:W-:Y:S01]  /*18930*/  PRMT R66, R117, 0x7632, R66 ;  /* 0x0000763275427816 */ /* 0x000fe20000000042 */
[----:B------:R-:W-:Y:S01]  /*18940*/  STG.E.U16 [R206.64+0x72], R74 ;  /* 0x0000724ace007986 */ /* 0x000fe2000c10151c */
[----:B------:R-:W1:Y:S03]  /*18950*/  MUFU.EX2 R56, R126 ;  /* 0x0000007e00387308 */ /* 0x000e660000000800 */
[----:B------:R1:W-:Y:S01]  /*18960*/  STG.E.U16 [R186.64+0x72], R52 ;  /* 0x00007234ba007986 */ /* 0x0003e2000c10151c */
[C---:B------:R-:W-:Y:S03]  /*18970*/  FADD.FTZ R58, R70.reuse, R141 ;  /* 0x0000008d463a7221 */ /* 0x040fe60000010000 */
[----:B------:R1:W-:Y:S01]  /*18980*/  STG.E.U16 [R186.64+0x70], R77 ;  /* 0x0000704dba007986 */ /* 0x0003e2000c10151c */
[----:B------:R-:W-:Y:S03]  /*18990*/  F2FP.PACK_AB R41, R70, R133 ;  /* 0x000000854629723e */ /* 0x000fe600000000ff */
[----:B------:R1:W-:Y:S01]  /*189a0*/  STL [R1+0x1f8], R58 ;  /* 0x0001f83a01007387 */ /* 0x0003e20000100800 */
[----:B------:R-:W-:Y:S01]  /*189b0*/  PRMT R70, R113, 0x7632, R70 ;  /* 0x0000763271467816 */ /* 0x000fe20000000046 */
[--C-:B------:R-:W-:Y:S01]  /*189c0*/  FADD.FTZ R133, R85, R62.reuse ;  /* 0x0000003e55857221 */ /* 0x100fe20000010000 */
[----:B------:R-:W-:Y:S02]  /*189d0*/  PRMT R62, R111, 0x7632, R62 ;  /* 0x000076326f3e7816 */ /* 0x000fe4000000003e */
[----:B------:R-:W-:Y:S01]  /*189e0*/  PRMT R85, R117, 0x5410, R66 ;  /* 0x0000541075557816 */ /* 0x000fe20000000042 */
[----:B------:R-:W-:Y:S01]  /*189f0*/  FADD.FTZ R76, R76, R133 ;  /* 0x000000854c4c7221 */ /* 0x000fe20000010000 */
[C---:B------:R-:W-:Y:S02]  /*18a00*/  PRMT R54, R67.reuse, 0x7632, R54 ;  /* 0x0000763243367816 */ /* 0x040fe40000000036 */
[C---:B------:R-:W-:Y:S02]  /*18a10*/  LOP3.LUT R119, R172.reuse, 0xff, RZ, 0xc0, !PT ;  /* 0x000000ffac777812 */ /* 0x040fe400078ec0ff */
[----:B------:R-:W-:Y:S01]  /*18a20*/  STL [R1+0x1f4], R76 ;  /* 0x0001f44c01007387 */ /* 0x000fe20000100800 */
[----:B-1----:R-:W-:Y:S04]  /*18a30*/  LOP3.LUT R52, R172, 0xffff, RZ, 0xc0, !PT ;  /* 0x0000ffffac347812 */ /* 0x002fe800078ec0ff */
[----:B------:R-:W-:Y:S02]  /*18a40*/  SHF.R.U32.HI R52, RZ, 0x8, R52 ;  /* 0x00000008ff347819 */ /* 0x000fe40000011634 */
[----:B------:R-:W-:Y:S01]  /*18a50*/  PRMT R77, R67, 0x5410, R54 ;  /* 0x00005410434d7816 */ /* 0x000fe20000000036 */
[----:B------:R-:W-:Y:S01]  /*18a60*/  FADD.FTZ R58, R56, R139 ;  /* 0x0000008b383a7221 */ /* 0x000fe20000010000 */
[----:B------:R-:W-:Y:S02]  /*18a70*/  LOP3.LUT R74, R52, 0xffff, RZ, 0xc0, !PT ;  /* 0x0000ffff344a7812 */ /* 0x000fe400078ec0ff */
[----:B------:R-:W-:Y:S01]  /*18a80*/  SHF.R.U32.HI R52, RZ, 0x10, R172 ;  /* 0x00000010ff347819 */ /* 0x000fe200000116ac */
[C---:B------:R-:W-:Y:S01]  /*18a90*/  FADD.FTZ R58, R127.reuse, R58 ;  /* 0x0000003a7f3a7221 */ /* 0x040fe20000010000 */
[----:B------:R-:W-:Y:S02]  /*18aa0*/  F2FP.PACK_AB R56, R127, R56 ;  /* 0x000000387f38723e */ /* 0x000fe400000000ff */
[----:B------:R-:W-:Y:S02]  /*18ab0*/  LOP3.LUT R52, R52, 0xff, RZ, 0xc0, !PT ;  /* 0x000000ff34347812 */ /* 0x000fe400078ec0ff */
[----:B------:R1:W-:Y:S02]  /*18ac0*/  STL [R1+0x1fc], R58 ;  /* 0x0001fc3a01007387 */ /* 0x0003e40000100800 */
[----:B-1----:R-:W-:Y:S04]  /*18ad0*/  LOP3.LUT R58, R173, UR16, R150, 0x96, !PT ;  /* 0x00000010ad3a7c12 */ /* 0x002fe8000f8e9696 */
[----:B------:R-:W-:Y:S01]  /*18ae0*/  LOP3.LUT R76, R58, 0xff, RZ, 0xc0, !PT ;  /* 0x000000ff3a4c7812 */ /* 0x000fe200078ec0ff */
[----:B--2---:R-:W-:Y:S02]  /*18af0*/  @!P6 HADD2 R194, -R66.H0_H0, -RZ.H0_H0 ;  /* 0xa00000ff42c2e230 */ /* 0x004fe40000000900 */
[----:B----4-:R-:W-:Y:S03]  /*18b00*/  @!P4 HADD2 R192, -R70.H0_H0, -RZ.H0_H0 ;  /* 0xa00000ff46c0c230 */ /* 0x010fe60000000900 */
[----:B------:R-:W-:Y:S01]  /*18b10*/  PRMT R84, R194, 0x7610, R84 ;  /* 0x00007610c2547816 */ /* 0x000fe20000000054 */
[----:B------:R-:W-:Y:S03]  /*18b20*/  @!P1 HADD2 R155, -R62.H0_H0, -RZ.H0_H0 ;  /* 0xa00000ff3e9b9230 */ /* 0x000fe60000000900 */
[----:B------:R-:W-:Y:S02]  /*18b30*/  @!P6 PRMT R66, R84, 0x5410, RZ ;  /* 0x000054105442e816 */ /* 0x000fe400000000ff */
[----:B------:R-:W-:Y:S02]  /*18b40*/  PRMT R84, R113, 0x5410, R70 ;  /* 0x0000541071547816 */ /* 0x000fe40000000046 */
[----:B------:R-:W-:Y:S01]  /*18b50*/  PRMT R79, R192, 0x7610, R79 ;  /* 0x00007610c04f7816 */ /* 0x000fe2000000004f */
[----:B------:R-:W-:Y:S01]  /*18b60*/  STG.E.U16 [R122.64+0x70], R66 ;  /* 0x000070427a007986 */ /* 0x000fe2000c10151c */
[----:B------:R-:W-:Y:S02]  /*18b70*/  PRMT R127, R155, 0x7610, R127 ;  /* 0x000076109b7f7816 */ /* 0x000fe4000000007f */
[----:B------:R-:W-:Y:S01]  /*18b80*/  @!P4 PRMT R70, R79, 0x5410, RZ ;  /* 0x000054104f46c816 */ /* 0x000fe200000000ff */
[----:B------:R-:W-:Y:S01]  /*18b90*/  @!P5 HADD2 R193, -R113.H0_H0, -RZ.H0_H0 ;  /* 0xa00000ff71c1d230 */ /* 0x000fe20000000900 */
[----:B------:R-:W-:Y:S01]  /*18ba0*/  PRMT R79, R111, 0x5410, R62 ;  /* 0x000054106f4f7816 */ /* 0x000fe2000000003e */
[----:B---3--:R-:W-:Y:S03]  /*18bb0*/  @!P3 HADD2 R195, -R117.H0_H0, -RZ.H0_H0 ;  /* 0xa00000ff75c3b230 */ /* 0x008fe60000000900 */
[----:B------:R-:W-:Y:S02]  /*18bc0*/  PRMT R144, R193, 0x7610, R144 ;  /* 0x00007610c1907816 */ /* 0x000fe40000000090 */
[----:B------:R-:W-:Y:S01]  /*18bd0*/  PRMT R145, R195, 0x7610, R145 ;  /* 0x00007610c3917816 */ /* 0x000fe20000000091 */
[----:B------:R-:W-:Y:S01]  /*18be0*/  @!P3 STL.S16 [R1+0x20], R195 ;  /* 0x000020c30100b387 */ /* 0x000fe20000100600 */
[----:B------:R-:W-:Y:S02]  /*18bf0*/  ISETP.LE.U32.AND P3, PT, R60, UR15, PT ;  /* 0x0000000f3c007c0c */ /* 0x000fe4000bf63070 */
[----:B------:R-:W-:Y:S01]  /*18c00*/  @!P5 PRMT R113, R144, 0x5410, RZ ;  /* 0x000054109071d816 */ /* 0x000fe200000000ff */
[----:B------:R-:W-:Y:S04]  /*18c10*/  @!P6 STL.S16 [R1+0x1c], R194 ;  /* 0x00001cc20100e387 */ /* 0x000fe80000100600 */
[----:B------:R-:W-:Y:S04]  /*18c20*/  @!P5 STL.S16 [R1+0x18], R193 ;  /* 0x000018c10100d387 */ /* 0x000fe80000100600 */
[----:B------:R-:W-:Y:S02]  /*18c30*/  @!P4 STL.S16 [R1+0x44], R192 ;  /* 0x000044c00100c387 */ /* 0x000fe40000100600 */
[----:B------:R-:W-:Y:S05]  /*18c40*/  @!P3 HADD2 R165, -R111.H0_H0, -RZ.H0_H0 ;  /* 0xa00000ff6fa5b230 */ /* 0x000fea0000000900 */
[----:B------:R-:W-:Y:S01]  /*18c50*/  PRMT R139, R165, 0x7610, R139 ;  /* 0x00007610a58b7816 */ /* 0x000fe2000000008b */
[----:B------:R-:W-:Y:S01]  /*18c60*/  @!P3 STL.S16 [R1+0x54], R165 ;  /* 0x000054a50100b387 */ /* 0x000fe20000100600 */
[----:B------:R-:W-:Y:S02]  /*18c70*/  ISETP.LE.U32.AND P3, PT, R76, UR15, PT ;  /* 0x0000000f4c007c0c */ /* 0x000fe4000bf63070 */
[----:B------:R-:W-:Y:S01]  /*18c80*/  LOP3.LUT R76, R58, 0xffff, RZ, 0xc0, !PT ;  /* 0x0000ffff3a4c7812 */ /* 0x000fe200078ec0ff */
[----:B------:R1:W-:Y:S01]  /*18c90*/  @!P1 STL.S16 [R1+0x50], R155 ;  /* 0x0000509b01009387 */ /* 0x0003e20000100600 */
[----:B------:R-:W-:Y:S02]  /*18ca0*/  ISETP.LE.U32.AND P1, PT, R138, UR15, PT ;  /* 0x0000000f8a007c0c */ /* 0x000fe4000bf23070 */
[----:B------:R-:W-:Y:S04]  /*18cb0*/  SHF.R.U32.HI R76, RZ, 0x8, R76 ;  /* 0x00000008ff4c7819 */ /* 0x000fe8000001164c */
[----:B------:R-:W-:Y:S03]  /*18cc0*/  LOP3.LUT R76, R76, 0xffff, RZ, 0xc0, !PT ;  /* 0x0000ffff4c4c7812 */ /* 0x000fe600078ec0ff */
[----:B------:R-:W-:Y:S01]  /*18cd0*/  @!P3 HADD2 R249, -R67.H0_H0, -RZ.H0_H0 ;  /* 0xa00000ff43f9b230 */ /* 0x000fe20000000900 */
[----:B------:R-:W-:Y:S02]  /*18ce0*/  ISETP.LE.U32.AND P2, PT, R76, UR15, PT ;  /* 0x0000000f4c007c0c */ /* 0x000fe4000bf43070 */
[--C-:B------:R-:W-:Y:S02]  /*18cf0*/  SHF.R.U32.HI R76, RZ, 0x10, R58.reuse ;  /* 0x00000010ff4c7819 */ /* 0x100fe4000001163a */
[----:B------:R-:W-:Y:S02]  /*18d00*/  SHF.R.U32.HI R58, RZ, 0x18, R58 ;  /* 0x00000018ff3a7819 */ /* 0x000fe4000001163a */
[----:B------:R-:W-:Y:S02]  /*18d10*/  LOP3.LUT R76, R76, 0xff, RZ, 0xc0, !PT ;  /* 0x000000ff4c4c7812 */ /* 0x000fe400078ec0ff */
[----:B------:R-:W-:Y:S02]  /*18d20*/  ISETP.LE.U32.AND P6, PT, R58, UR15, PT ;  /* 0x0000000f3a007c0c */ /* 0x000fe4000bfc3070 */
[----:B------:R-:W-:Y:S02]  /*18d30*/  ISETP.LE.U32.AND P0, PT, R76, UR15, PT ;  /* 0x0000000f4c007c0c */ /* 0x000fe4000bf03070 */
[--C-:B------:R-:W-:Y:S01]  /*18d40*/  SHF.R.U32.HI R58, RZ, 0x10, R142.reuse ;  /* 0x00000010ff3a7819 */ /* 0x100fe2000001168e */
[----:B------:R2:W3:Y:S01]  /*18d50*/  LDL.S16 R76, [R1] ;  /* 0x00000000014c7983 */ /* 0x0004e20000100600 */
[----:B------:R-:W-:Y:S01]  /*18d60*/  @!P1 PRMT R117, R145, 0x5410, RZ ;  /* 0x0000541091759816 */ /* 0x000fe200000000ff */
[----:B-1----:R-:W-:Y:S01]  /*18d70*/  IMAD.WIDE.U32 R154, R154, -0x2daee0ad, RZ ;  /* 0xd2511f539a9a7825 */ /* 0x002fe200078e00ff */
[----:B------:R-:W-:Y:S01]  /*18d80*/  LOP3.LUT R58, R58, 0xff, RZ, 0xc0, !PT ;  /* 0x000000ff3a3a7812 */ /* 0x000fe200078ec0ff */
[----:B------:R-:W-:Y:S01]  /*18d90*/  @!P2 HADD2 R248, -R54.H0_H0, -RZ.H0_H0 ;  /* 0xa00000ff36f8a230 */ /* 0x000fe20000000900 */
[----:B------:R-:W-:Y:S01]  /*18da0*/  ISETP.LE.U32.AND P1, PT, R60, UR15, PT ;  /* 0x0000000f3c007c0c */ /* 0x000fe2000bf23070 */
[----:B------:R1:W-:Y:S01]  /*18db0*/  STG.E.U16 [R122.64+0x6e], R117 ;  /* 0x00006e757a007986 */ /* 0x0003e2000c10151c */
[----:B------:R-:W-:Y:S02]  /*18dc0*/  ISETP.LE.U32.AND P5, PT, R58, UR15, PT ;  /* 0x0000000f3a007c0c */ /* 0x000fe4000bfa3070 */
[----:B------:R-:W-:Y:S01]  /*18dd0*/  @!P3 PRMT R67, R249, 0x5410, RZ ;  /* 0x00005410f943b816 */ /* 0x000fe200000000ff */
[----:B------:R-:W-:Y:S01]  /*18de0*/  STG.E.U16 [R120.64+0x70], R113 ;  /* 0x0000707178007986 */ /* 0x000fe2000c10151c */
[----:B------:R-:W-:Y:S01]  /*18df0*/  ISETP.LE.U32.AND P3, PT, R52, UR15, PT ;  /* 0x0000000f34007c0c */ /* 0x000fe2000bf63070 */
[----:B------:R-:W-:Y:S01]  /*18e00*/  @!P0 HADD2 R247, -R69.H0_H0, -RZ.H0_H0 ;  /* 0xa00000ff45f78230 */ /* 0x000fe20000000900 */
[----:B------:R-:W-:Y:S01]  /*18e10*/  SHF.R.U32.HI R58, RZ, 0x18, R142 ;  /* 0x00000018ff3a7819 */ /* 0x000fe2000001168e */
[----:B------:R-:W-:Y:S01]  /*18e20*/  STG.E.U16 [R120.64+0x72], R70 ;  /* 0x0000724678007986 */ /* 0x000fe2000c10151c */
[----:B------:R-:W-:Y:S02]  /*18e30*/  SHF.R.U32.HI R52, RZ, 0x18, R172 ;  /* 0x00000018ff347819 */ /* 0x000fe400000116ac */
[----:B------:R-:W-:Y:S01]  /*18e40*/  ISETP.LE.U32.AND P4, PT, R58, UR15, PT ;  /* 0x0000000f3a007c0c */ /* 0x000fe2000bf83070 */
[----:B------:R4:W-:Y:S01]  /*18e50*/  STG.E.U16 [R206.64+0x82], R50 ;  /* 0x00008232ce007986 */ /* 0x0009e2000c10151c */
[----:B------:R-:W-:Y:S02]  /*18e60*/  @!P1 PRMT R111, R139, 0x5410, RZ ;  /* 0x000054108b6f9816 */ /* 0x000fe400000000ff */
[C---:B------:R-:W-:Y:S01]  /*18e70*/  LOP3.LUT P1, RZ, R214.reuse, 0x20, RZ, 0xc0, !PT ;  /* 0x00000020d6ff7812 */ /* 0x040fe2000782c0ff */
[----:B------:R2:W-:Y:S01]  /*18e80*/  STG.E.U16 [R206.64+0x80], R75 ;  /* 0x0000804bce007986 */ /* 0x0005e2000c10151c */
[----:B------:R-:W-:Y:S02]  /*18e90*/  LOP3.LUT R214, R214, 0xffffffef, RZ, 0xc0, !PT ;  /* 0xffffffefd6d67812 */ /* 0x000fe400078ec0ff */
[----:B------:R-:W-:Y:S01]  /*18ea0*/  PRMT R58, R69, 0x7632, R58 ;  /* 0x00007632453a7816 */ /* 0x000fe2000000003a */
[----:B------:R2:W-:Y:S01]  /*18eb0*/  STG.E.U16 [R186.64+0x80], R111 ;  /* 0x0000806fba007986 */ /* 0x0005e2000c10151c */
[----:B------:R-:W-:Y:S02]  /*18ec0*/  @P3 LOP3.LUT R214, R214, 0x10, RZ, 0xfc, !PT ;  /* 0x00000010d6d63812 */ /* 0x000fe400078efcff */
[----:B------:R-:W-:Y:S01]  /*18ed0*/  PRMT R60, R71, 0x7632, R60 ;  /* 0x00007632473c7816 */ /* 0x000fe2000000003c */
[----:B------:R-:W-:Y:S01]  /*18ee0*/  @!P6 HADD2 R246, -R58.H0_H0, -RZ.H0_H0 ;  /* 0xa00000ff3af6e230 */ /* 0x000fe20000000900 */
[----:B------:R-:W-:Y:S02]  /*18ef0*/  @!P2 PRMT R54, R248, 0x5410, RZ ;  /* 0x00005410f836a816 */ /* 0x000fe400000000ff */
[----:B-1----:R-:W-:Y:S01]  /*18f00*/  LOP3.LUT R117, R155, UR6, R134, 0x96, !PT ;  /* 0x000000069b757c12 */ /* 0x002fe2000f8e9686 */
[----:B------:R-:W-:Y:S01]  /*18f10*/  @!P4 HADD2 R252, -R60.H0_H0, -RZ.H0_H0 ;  /* 0xa00000ff3cfcc230 */ /* 0x000fe20000000900 */
[----:B------:R-:W-:Y:S02]  /*18f20*/  ISETP.LE.U32.AND P2, PT, R52, UR15, PT ;  /* 0x0000000f34007c0c */ /* 0x000fe4000bf43070 */
[----:B------:R-:W-:Y:S02]  /*18f30*/  LOP3.LUT R66, R117, 0xffff, RZ, 0xc0, !PT ;  /* 0x0000ffff75427812 */ /* 0x000fe400078ec0ff */
[----:B------:R-:W-:Y:S02]  /*18f40*/  SHF.R.U32.HI R52, RZ, 0x10, R78 ;  /* 0x00000010ff347819 */ /* 0x000fe4000001164e */
[----:B------:R-:W-:Y:S02]  /*18f50*/  SHF.R.U32.HI R66, RZ, 0x8, R66 ;  /* 0x00000008ff427819 */ /* 0x000fe40000011642 */
[----:B------:R-:W-:Y:S02]  /*18f60*/  LOP3.LUT R52, R52, 0xff, RZ, 0xc0, !PT ;  /* 0x000000ff34347812 */ /* 0x000fe400078ec0ff */
[----:B------:R-:W-:Y:S01]  /*18f70*/  SHF.R.U32.HI R78, RZ, 0x18, R78 ;  /* 0x00000018ff4e7819 */ /* 0x000fe2000001164e */
[----:B----4-:R-:W-:Y:S01]  /*18f80*/  IMAD.U32 R50, RZ, RZ, UR19 ;  /* 0x00000013ff327e24 */ /* 0x010fe2000f8e00ff */
[----:B------:R-:W-:Y:S02]  /*18f90*/  LOP3.LUT R66, R66, 0xffff, RZ, 0xc0, !PT ;  /* 0x0000ffff42427812 */ /* 0x000fe400078ec0ff */
[----:B------:R-:W-:Y:S02]  /*18fa0*/  @!P1 PRMT R62, R127, 0x5410, RZ ;  /* 0x000054107f3e9816 */ /* 0x000fe400000000ff */
[----:B------:R-:W-:Y:S02]  /*18fb0*/  ISETP.LE.U32.AND P1, PT, R52, UR15, PT ;  /* 0x0000000f34007c0c */ /* 0x000fe4000bf23070 */
[----:B------:R-:W-:Y:S01]  /*18fc0*/  PRMT R52, R65, 0x7632, R52 ;  /* 0x0000763241347816 */ /* 0x000fe20000000034 */
[----:B------:R-:W-:Y:S01]  /*18fd0*/  STG.E.U16 [R186.64+0x82], R62 ;  /* 0x0000823eba007986 */ /* 0x000fe2000c10151c */
[----:B------:R-:W-:Y:S02]  /*18fe0*/  LOP3.LUT R50, R157, UR27, R50, 0x96, !PT ;  /* 0x0000001b9d327c12 */ /* 0x000fe4000f8e9632 */
[----:B------:R-:W-:Y:S01]  /*18ff0*/  PRMT R113, R64, 0x7632, R113 ;  /* 0x0000763240717816 */ /* 0x000fe20000000071 */
[----:B------:R1:W-:Y:S01]  /*19000*/  STG.E.U16 [R122.64+0x7e], R67 ;  /* 0x00007e437a007986 */ /* 0x0003e2000c10151c */
[----:B--2---:R-:W-:Y:S01]  /*19010*/  PRMT R75, R65, 0x5410, R52 ;  /* 0x00005410414b7816 */ /* 0x004fe20000000034 */
[----:B------:R-:W-:Y:S01]  /*19020*/  IMAD.WIDE.U32 R156, R50, -0x326172a9, RZ ;  /* 0xcd9e8d57329c7825 */ /* 0x000fe200078e00ff */
[----:B------:R-:W-:Y:S01]  /*19030*/  ISETP.LE.U32.AND P3, PT, R119, UR15, PT ;  /* 0x0000000f77007c0c */ /* 0x000fe2000bf63070 */
[----:B------:R-:W-:Y:S01]  /*19040*/  STG.E.U16 [R122.64+0x80], R54 ;  /* 0x000080367a007986 */ /* 0x000fe2000c10151c */
[----:B------:R-:W-:Y:S02]  /*19050*/  PRMT R111, R131, 0x7632, R111 ;  /* 0x00007632836f7816 */ /* 0x000fe4000000006f */
[----:B------:R-:W-:Y:S09]  /*19060*/  LOP3.LUT R50, R157, UR7, R212, 0x96, !PT ;  /* 0x000000079d327c12 */ /* 0x000ff2000f8e96d4 */
[----:B------:R-:W-:Y:S05]  /*19070*/  @!P3 HADD2 R245, -R65.H0_H0, -RZ.H0_H0 ;  /* 0xa00000ff41f5b230 */ /* 0x000fea0000000900 */
[----:B------:R-:W-:Y:S02]  /*19080*/  @!P3 PRMT R65, R245, 0x5410, RZ ;  /* 0x00005410f541b816 */ /* 0x000fe400000000ff */
[----:B------:R-:W-:Y:S02]  /*19090*/  LOP3.LUT P3, RZ, R214, 0x10, RZ, 0xc0, !PT ;  /* 0x00000010d6ff7812 */ /* 0x000fe4000786c0ff */
[----:B-1----:R-:W-:Y:S11]  /*190a0*/  PRMT R67, R128, 0x7610, R67 ;  /* 0x0000761080437816 */ /* 0x002ff60000000043 */
[----:B------:R-:W-:Y:S02]  /*190b0*/  @!P3 HADD2 R240, -R64.H0_H0, -RZ.H0_H0 ;  /* 0xa00000ff40f0b230 */ /* 0x000fe40000000900 */
[----:B---3--:R-:W-:Y:S05]  /*190c0*/  @!P5 HADD2 R76, -R71.H0_H0, -RZ.H0_H0 ;  /* 0xa00000ff474cd230 */ /* 0x008fea0000000900 */
[----:B------:R-:W-:Y:S01]  /*190d0*/  PRMT R126, R76, 0x7610, R126 ;  /* 0x000076104c7e7816 */ /* 0x000fe2000000007e */
[----:B------:R1:W-:Y:S04]  /*190e0*/  @!P5 STL.S16 [R1], R76 ;  /* 0x0000004c0100d387 */ /* 0x0003e80000100600 */
[----:B------:R-:W-:Y:S04]  /*190f0*/  STL [R1+0x1c0], R214 ;  /* 0x0001c0d601007387 */ /* 0x000fe80000100800 */
[----:B------:R2:W3:Y:S04]  /*19100*/  LDL.S16 R198, [R1+0x60] ;  /* 0x0000600001c67983 */ /* 0x0004e80000100600 */
[----:B------:R2:W4:Y:S04]  /*19110*/  LDL.S16 R197, [R1+0x64] ;  /* 0x0000640001c57983 */ /* 0x0005280000100600 */
[----:B------:R2:W2:Y:S04]  /*19120*/  LDL.S16 R196, [R1+0x4c] ;  /* 0x00004c0001c47983 */ /* 0x0004a80000100600 */
[----:B------:R2:W2:Y:S04]  /*19130*/  LDL.S16 R195, [R1+0x48] ;  /* 0x0000480001c37983 */ /* 0x0004a80000100600 */
[----:B------:R2:W2:Y:S01]  /*19140*/  LDL.S16 R194, [R1+0x40] ;  /* 0x0000400001c27983 */ /* 0x0004a20000100600 */
[----:B-1----:R-:W-:Y:S02]  /*19150*/  PRMT R76, R69, 0x5410, R58 ;  /* 0x00005410454c7816 */ /* 0x002fe4000000003a */
[----:B------:R-:W-:Y:S01]  /*19160*/  @!P6 PRMT R58, R246, 0x5410, RZ ;  /* 0x00005410f63ae816 */ /* 0x000fe200000000ff */
[----:B------:R1:W2:Y:S01]  /*19170*/  LDL.S16 R193, [R1+0x3c] ;  /* 0x00003c0001c17983 */ /* 0x0002a20000100600 */
[----:B------:R-:W-:Y:S02]  /*19180*/  ISETP.LE.U32.AND P6, PT, R74, UR15, PT ;  /* 0x0000000f4a007c0c */ /* 0x000fe4000bfc3070 */
[----:B------:R-:W-:Y:S01]  /*19190*/  @!P0 PRMT R69, R247, 0x5410, RZ ;  /* 0x00005410f7458816 */ /* 0x000fe200000000ff */
[----:B------:R1:W2:Y:S01]  /*191a0*/  LDL.S16 R192, [R1+0x38] ;  /* 0x0000380001c07983 */ /* 0x0002a20000100600 */
[----:B------:R-:W-:Y:S02]  /*191b0*/  ISETP.LE.U32.AND P0, PT, R78, UR15, PT ;  /* 0x0000000f4e007c0c */ /* 0x000fe4000bf03070 */
[----:B------:R-:W-:Y:S01]  /*191c0*/  PRMT R78, R71, 0x5410, R60 ;  /* 0x00005410474e7816 */ /* 0x000fe2000000003c */
[----:B------:R1:W2:Y:S01]  /*191d0*/  LDL.S16 R165, [R1+0x34] ;  /* 0x0000340001a57983 */ /* 0x0002a20000100600 */
[----:B------:R-:W-:Y:S02]  /*191e0*/  @!P4 PRMT R60, R252, 0x5410, RZ ;  /* 0x00005410fc3cc816 */ /* 0x000fe400000000ff */
[----:B------:R-:W-:Y:S01]  /*191f0*/  ISETP.LE.U32.AND P4, PT, R66, UR15, PT ;  /* 0x0000000f42007c0c */ /* 0x000fe2000bf83070 */
[----:B------:R-:W-:Y:S01]  /*19200*/  STG.E.U16 [R120.64+0x80], R69 ;  /* 0x0000804578007986 */ /* 0x000fe2000c10151c */
[----:B------:R-:W-:Y:S01]  /*19210*/  SHF.R.U32.HI R66, RZ, 0x10, R117 ;  /* 0x00000010ff427819 */ /* 0x000fe20000011675 */
[----:B------:R-:W-:Y:S01]  /*19220*/  @!P6 HADD2 R244, -R52.H0_H0, -RZ.H0_H0 ;  /* 0xa00000ff34f4e230 */ /* 0x000fe20000000900 */
[----:B------:R-:W-:Y:S01]  /*19230*/  LOP3.LUT R74, R117, 0xff, RZ, 0xc0, !PT ;  /* 0x000000ff754a7812 */ /* 0x000fe200078ec0ff */
[----:B------:R-:W-:Y:S01]  /*19240*/  STG.E.U16 [R120.64+0x82], R58 ;  /* 0x0000823a78007986 */ /* 0x000fe2000c10151c */
[----:B------:R-:W-:Y:S02]  /*19250*/  LOP3.LUT R66, R66, 0xff, RZ, 0xc0, !PT ;  /* 0x000000ff42427812 */ /* 0x000fe400078ec0ff */
[----:B------:R-:W-:Y:S01]  /*19260*/  @!P6 PRMT R52, R244, 0x5410, RZ ;  /* 0x00005410f434e816 */ /* 0x000fe200000000ff */
[----:B------:R1:W-:Y:S01]  /*19270*/  STG.E.U16 [R206.64+0x90], R63 ;  /* 0x0000903fce007986 */ /* 0x0003e2000c10151c */
[----:B------:R-:W-:Y:S02]  /*19280*/  ISETP.LE.U32.AND P6, PT, R66, UR15, PT ;  /* 0x0000000f42007c0c */ /* 0x000fe4000bfc3070 */
[----:B------:R-:W-:Y:S01]  /*19290*/  LOP3.LUT R66, R185, UR26, R156, 0x96, !PT ;  /* 0x0000001ab9427c12 */ /* 0x000fe2000f8e969c */
[----:B------:R-:W-:Y:S01]  /*192a0*/  STG.E.U16 [R206.64+0x92], R48 ;  /* 0x00009230ce007986 */ /* 0x000fe2000c10151c */
[----:B------:R-:W-:Y:S01]  /*192b0*/  @!P5 PRMT R71, R126, 0x5410, RZ ;  /* 0x000054107e47d816 */ /* 0x000fe200000000ff */
[----:B------:R-:W-:Y:S01]  /*192c0*/  IMAD.WIDE.U32 R126, R50, -0x2daee0ad, RZ ;  /* 0xd2511f53327e7825 */ /* 0x000fe200078e00ff */
[----:B------:R-:W-:Y:S01]  /*192d0*/  ISETP.LE.U32.AND P5, PT, R74, UR15, PT ;  /* 0x0000000f4a007c0c */ /* 0x000fe2000bfa3070 */
[----:B------:R-:W-:Y:S01]  /*192e0*/  STG.E.U16 [R186.64+0x92], R60 ;  /* 0x0000923cba007986 */ /* 0x000fe2000c10151c */
[----:B------:R-:W-:Y:S01]  /*192f0*/  PRMT R74, R64, 0x5410, R113 ;  /* 0x00005410404a7816 */ /* 0x000fe20000000071 */
[----:B------:R-:W-:Y:S01]  /*19300*/  IMAD.WIDE.U32 R144, R66, -0x2daee0ad, RZ ;  /* 0xd2511f5342907825 */ /* 0x000fe200078e00ff */
[----:B------:R-:W-:Y:S01]  /*19310*/  LOP3.LUT R62, R127, UR25, R170, 0x96, !PT ;  /* 0x000000197f3e7c12 */ /* 0x000fe2000f8e96aa */
[----:B------:R1:W-:Y:S01]  /*19320*/  STG.E.U16 [R186.64+0x90], R71 ;  /* 0x00009047ba007986 */ /* 0x0003e2000c10151c */
[----:B------:R-:W-:Y:S02]  /*19330*/  @!P3 PRMT R64, R240, 0x5410, RZ ;  /* 0x00005410f040b816 */ /* 0x000fe400000000ff */
[----:B------:R-:W-:Y:S01]  /*19340*/  LOP3.LUT R50, R145, UR23, R126, 0x96, !PT ;  /* 0x0000001791327c12 */ /* 0x000fe2000f8e967e */
[----:B------:R-:W-:Y:S01]  /*19350*/  IMAD.WIDE.U32 R126, R62, -0x326172a9, RZ ;  /* 0xcd9e8d573e7e7825 */ /* 0x000fe200078e00ff */
[----:B------:R-:W-:Y:S01]  /*19360*/  SHF.R.U32.HI R117, RZ, 0x18, R117 ;  /* 0x00000018ff757819 */ /* 0x000fe20000011675 */
[----:B------:R1:W-:Y:S01]  /*19370*/  STG.E.U16 [R122.64+0x8e], R65 ;  /* 0x00008e417a007986 */ /* 0x0003e2000c10151c */
[----:B------:R-:W-:Y:S02]  /*19380*/  LOP3.LUT R156, R149, UR26, R156, 0x96, !PT ;  /* 0x0000001a959c7c12 */ /* 0x000fe4000f8e969c */
[----:B------:R-:W-:Y:S01]  /*19390*/  LOP3.LUT R54, R127, UR24, R184, 0x96, !PT ;  /* 0x000000187f367c12 */ /* 0x000fe2000f8e96b8 */
[----:B------:R1:W-:Y:S04]  /*193a0*/  STG.E.U16 [R122.64+0x90], R52 ;  /* 0x000090347a007986 */ /* 0x0003e8000c10151c */
[----:B------:R-:W-:Y:S01]  /*193b0*/  IMAD.WIDE.U32 R138, R54, -0x2daee0ad, RZ ;  /* 0xd2511f53368a7825 */ /* 0x000fe200078e00ff */
[----:B------:R-:W-:Y:S01]  /*193c0*/  PRMT R54, R128, 0x7632, R54 ;  /* 0x0000763280367816 */ /* 0x000fe20000000036 */
[----:B------:R1:W-:Y:S02]  /*193d0*/  STG.E.U16 [R120.64+0x90], R64 ;  /* 0x0000904078007986 */ /* 0x0003e4000c10151c */
[----:B-1----:R-:W-:Y:S01]  /*193e0*/  IMAD.WIDE.U32 R62, R50, -0x326172a9, RZ ;  /* 0xcd9e8d57323e7825 */ /* 0x002fe200078e00ff */
[----:B------:R-:W-:Y:S02]  /*193f0*/  LOP3.LUT R144, R139, UR14, R144, 0x96, !PT ;  /* 0x0000000e8b907c12 */ /* 0x000fe4000f8e9690 */
[----:B------:R-:W-:Y:S02]  /*19400*/  PRMT R50, R131, 0x7610, R50 ;  /* 0x0000761083327816 */ /* 0x000fe40000000032 */
[----:B------:R-:W-:Y:S01]  /*19410*/  LOP3.LUT R126, R63, UR21, R126, 0x96, !PT ;  /* 0x000000153f7e7c12 */ /* 0x000fe2000f8e967e */
[----:B------:R-:W-:Y:S01]  /*19420*/  IMAD.WIDE.U32 R144, R144, -0x326172a9, RZ ;  /* 0xcd9e8d5790907825 */ /* 0x000fe200078e00ff */
[----:B------:R-:W-:Y:S02]  /*19430*/  PRMT R63, R130, 0x7610, R63 ;  /* 0x00007610823f7816 */ /* 0x000fe4000000003f */
[----:B------:R-:W-:Y:S01]  /*19440*/  PRMT R71, R67, 0x5410, R54 ;  /* 0x0000541043477816 */ /* 0x000fe20000000036 */
[----:B------:R-:W-:Y:S01]  /*19450*/  IMAD.WIDE.U32 R126, R126, -0x2daee0ad, RZ ;  /* 0xd2511f537e7e7825 */ /* 0x000fe200078e00ff */
[----:B------:R-:W-:Y:S04]  /*19460*/  LOP3.LUT R58, R145, UR13, R62, 0x96, !PT ;  /* 0x0000000d913a7c12 */ /* 0x000fe8000f8e963e */
[----:B------:R-:W-:Y:S02]  /*19470*/  LOP3.LUT R138, R127, UR5, R138, 0x96, !PT ;  /* 0x000000057f8a7c12 */ /* 0x000fe4000f8e968a */
[----:B------:R-:W-:Y:S02]  /*19480*/  PRMT R65, R129, 0x7610, R65 ;  /* 0x0000761081417816 */ /* 0x000fe40000000041 */
[----:B------:R-:W-:Y:S01]  /*19490*/  PRMT R52, R130, 0x7632, R52 ;  /* 0x0000763282347816 */ /* 0x000fe20000000034 */
[----:B------:R-:W-:Y:S05]  /*194a0*/  IMAD.WIDE.U32 R138, R138, -0x326172a9, RZ ;  /* 0xcd9e8d578a8a7825 */ /* 0x000fea00078e00ff */
[----:B------:R-:W-:Y:S02]  /*194b0*/  LOP3.LUT R60, R139, UR16, R144, 0x96, !PT ;  /* 0x000000108b3c7c12 */ /* 0x000fe4000f8e9690 */
[----:B------:R-:W-:Y:S02]  /*194c0*/  PRMT R64, R50, 0x5410, R111 ;  /* 0x0000541032407816 */ /* 0x000fe4000000006f */
[----:B------:R-:W-:Y:S04]  /*194d0*/  LOP3.LUT R48, R60, 0xff, RZ, 0xc0, !PT ;  /* 0x000000ff3c307812 */ /* 0x000fe800078ec0ff */
[----:B------:R-:W-:Y:S02]  /*194e0*/  ISETP.LE.U32.AND P3, PT, R48, UR15, PT ;  /* 0x0000000f30007c0c */ /* 0x000fe4000bf63070 */
[----:B------:R-:W-:Y:S01]  /*194f0*/  PRMT R48, R129, 0x7632, R48 ;  /* 0x0000763281307816 */ /* 0x000fe20000000030 */
[----:B---3--:R-:W-:Y:S10]  /*19500*/  @!P2 HADD2 R198, -R113.H0_H0, -RZ.H0_H0 ;  /* 0xa00000ff71c6a230 */ /* 0x008ff40000000900 */
[----:B----4-:R-:W-:Y:S01]  /*19510*/  @!P3 HADD2 R197, -R50.H0_H0, -RZ.H0_H0 ;  /* 0xa00000ff32c5b230 */ /* 0x010fe20000000900 */
[----:B------:R-:W-:Y:S01]  /*19520*/  PRMT R66, R198, 0x7610, R66 ;  /* 0x00007610c6427816 */ /* 0x000fe20000000042 */
[----:B------:R-:W-:Y:S01]  /*19530*/  @!P2 STL.S16 [R1+0x60], R198 ;  /* 0x000060c60100a387 */ /* 0x000fe20000100600 */
[----:B--2---:R-:W-:Y:S02]  /*19540*/  @!P1 HADD2 R196, -R67.H0_H0, -RZ.H0_H0 ;  /* 0xa00000ff43c49230 */ /* 0x004fe40000000900 */
[----:B------:R-:W-:Y:S02]  /*19550*/  @!P2 PRMT R113, R66, 0x5410, RZ ;  /* 0x000054104271a816 */ /* 0x000fe400000000ff */
[----:B------:R-:W-:Y:S01]  /*19560*/  PRMT R62, R197, 0x7610, R62 ;  /* 0x00007610c53e7816 */ /* 0x000fe2000000003e */
[----:B------:R1:W2:Y:S01]  /*19570*/  LDL.S16 R66, [R1+0x24] ;  /* 0x0000240001427983 */ /* 0x0002a20000100600 */
[----:B------:R-:W-:Y:S01]  /*19580*/  ISETP.LE.U32.AND P2, PT, R117, UR15, PT ;  /* 0x0000000f75007c0c */ /* 0x000fe2000bf43070 */
[----:B------:R-:W-:Y:S01]  /*19590*/  @!P0 HADD2 R195, -R54.H0_H0, -RZ.H0_H0 ;  /* 0xa00000ff36c38230 */ /* 0x000fe20000000900 */
[----:B------:R-:W-:Y:S01]  /*195a0*/  @!P3 PRMT R50, R62, 0x5410, RZ ;  /* 0x000054103e32b816 */ /* 0x000fe200000000ff */
[----:B------:R-:W-:Y:S01]  /*195b0*/  @!P3 STL.S16 [R1+0x64], R197 ;  /* 0x000064c50100b387 */ /* 0x000fe20000100600 */
[----:B------:R-:W-:Y:S01]  /*195c0*/  LOP3.LUT R62, R60, 0xffff, RZ, 0xc0, !PT ;  /* 0x0000ffff3c3e7812 */ /* 0x000fe200078ec0ff */
[----:B------:R-:W-:Y:S01]  /*195d0*/  @!P5 HADD2 R194, -R63.H0_H0, -RZ.H0_H0 ;  /* 0xa00000ff3fc2d230 */ /* 0x000fe20000000900 */
[----:B------:R-:W-:Y:S01]  /*195e0*/  PRMT R80, R196, 0x7610, R80 ;  /* 0x00007610c4507816 */ /* 0x000fe20000000050 */
[----:B------:R-:W-:Y:S01]  /*195f0*/  @!P1 STL.S16 [R1+0x4c], R196 ;  /* 0x00004cc401009387 */ /* 0x000fe20000100600 */
[----:B------:R-:W-:Y:S01]  /*19600*/  SHF.R.U32.HI R62, RZ, 0x8, R62 ;  /* 0x00000008ff3e7819 */ /* 0x000fe2000001163e */
[----:B------:R-:W-:Y:S01]  /*19610*/  @!P4 HADD2 R193, -R52.H0_H0, -RZ.H0_H0 ;  /* 0xa00000ff34c1c230 */ /* 0x000fe20000000900 */
[----:B------:R-:W-:Y:S01]  /*19620*/  @!P1 PRMT R67, R80, 0x5410, RZ ;  /* 0x0000541050439816 */ /* 0x000fe200000000ff */
[----:B------:R-:W-:Y:S01]  /*19630*/  @!P0 STL.S16 [R1+0x48], R195 ;  /* 0x000048c301008387 */ /* 0x000fe20000100600 */
[----:B------:R-:W-:Y:S01]  /*19640*/  LOP3.LUT R62, R62, 0xffff, RZ, 0xc0, !PT ;  /* 0x0000ffff3e3e7812 */ /* 0x000fe200078ec0ff */
[----:B------:R-:W-:Y:S01]  /*19650*/  @!P6 HADD2 R192, -R65.H0_H0, -RZ.H0_H0 ;  /* 0xa00000ff41c0e230 */ /* 0x000fe20000000900 */
[----:B------:R-:W-:Y:S01]  /*19660*/  PRMT R69, R195, 0x7610, R69 ;  /* 0x00007610c3457816 */ /* 0x000fe20000000045 */
[----:B------:R-:W-:Y:S01]  /*19670*/  @!P5 STL.S16 [R1+0x40], R194 ;  /* 0x000040c20100d387 */ /* 0x000fe20000100600 */
[----:B------:R-:W-:Y:S01]  /*19680*/  ISETP.LE.U32.AND P3, PT, R62, UR15, PT ;  /* 0x0000000f3e007c0c */ /* 0x000fe2000bf63070 */
[----:B------:R-:W-:Y:S01]  /*19690*/  @!P2 HADD2 R165, -R48.H0_H0, -RZ.H0_H0 ;  /* 0xa00000ff30a5a230 */ /* 0x000fe20000000900 */
[----:B------:R-:W-:Y:S01]  /*196a0*/  SHF.R.U32.HI R62, RZ, 0x10, R136 ;  /* 0x00000010ff3e7819 */ /* 0x000fe20000011688 */
[----:B------:R-:W-:Y:S01]  /*196b0*/  @!P4 STL.S16 [R1+0x3c], R193 ;  /* 0x00003cc10100c387 */ /* 0x000fe20000100600 */
[----:B------:R-:W-:Y:S02]  /*196c0*/  PRMT R119, R192, 0x7610, R119 ;  /* 0x00007610c0777816 */ /* 0x000fe40000000077 */
[----:B------:R-:W-:Y:S01]  /*196d0*/  @!P0 PRMT R54, R69, 0x5410, RZ ;  /* 0x0000541045368816 */ /* 0x000fe200000000ff */
[----:B------:R3:W-:Y:S01]  /*196e0*/  STG.E.U16 [R120.64+0x92], R113 ;  /* 0x0000927178007986 */ /* 0x0007e2000c10151c */
[----:B------:R-:W-:Y:S02]  /*196f0*/  PRMT R129, R194, 0x7610, R129 ;  /* 0x00007610c2817816 */ /* 0x000fe40000000081 */
[----:B------:R-:W-:Y:S01]  /*19700*/  PRMT R128, R193, 0x7610, R128 ;  /* 0x00007610c1807816 */ /* 0x000fe20000000080 */
[----:B------:R-:W-:Y:S01]  /*19710*/  @!P6 STL.S16 [R1+0x38], R192 ;  /* 0x000038c00100e387 */ /* 0x000fe20000100600 */
[----:B------:R-:W-:Y:S02]  /*19720*/  PRMT R69, R63, 0x5410, R52 ;  /* 0x000054103f457816 */ /* 0x000fe40000000034 */
[----:B------:R-:W-:Y:S01]  /*19730*/  @!P5 PRMT R63, R129, 0x5410, RZ ;  /* 0x00005410813fd816 */ /* 0x000fe200000000ff */
[----:B------:R4:W-:Y:S01]  /*19740*/  @!P2 STL.S16 [R1+0x34], R165 ;  /* 0x000034a50100a387 */ /* 0x0009e20000100600 */
[----:B------:R-:W-:Y:S02]  /*19750*/  @!P4 PRMT R52, R128, 0x5410, RZ ;  /* 0x000054108034c816 */ /* 0x000fe400000000ff */
[----:B------:R-:W-:Y:S01]  /*19760*/  PRMT R70, R165, 0x7610, R70 ;  /* 0x00007610a5467816 */ /* 0x000fe20000000046 */
[----:B------:R-:W-:Y:S04]  /*19770*/  STG.E.U16 [R206.64+0xa0], R61 ;  /* 0x0000a03dce007986 */ /* 0x000fe8000c10151c */
[----:B------:R1:W-:Y:S04]  /*19780*/  STG.E.U16 [R206.64+0xa2], R42 ;  /* 0x0000a22ace007986 */ /* 0x0003e8000c10151c */
[----:B------:R1:W-:Y:S04]  /*19790*/  STG.E.U16 [R186.64+0xa0], R67 ;  /* 0x0000a043ba007986 */ /* 0x0003e8000c10151c */
[----:B------:R1:W-:Y:S01]  /*197a0*/  STG.E.U16 [R186.64+0xa2], R54 ;  /* 0x0000a236ba007986 */ /* 0x0003e2000c10151c */
[----:B---3--:R-:W-:Y:S03]  /*197b0*/  PRMT R113, R112, 0x7610, R113 ;  /* 0x0000761070717816 */ /* 0x008fe60000000071 */
[----:B------:R-:W-:Y:S04]  /*197c0*/  STG.E.U16 [R122.64+0xa0], R52 ;  /* 0x0000a0347a007986 */ /* 0x000fe8000c10151c */
[----:B------:R-:W-:Y:S01]  /*197d0*/  STG.E.U16 [R122.64+0x9e], R63 ;  /* 0x00009e3f7a007986 */ /* 0x000fe2000c10151c */
[----:B----4-:R-:W-:Y:S01]  /*197e0*/  IMAD.MOV.U32 R165, RZ, RZ, R2 ;  /* 0x000000ffffa57224 */ /* 0x010fe200078e0002 */
[----:B-1----:R-:W-:Y:S02]  /*197f0*/  LOP3.LUT R42, R154, 0xffff, RZ, 0xc0, !PT ;  /* 0x0000ffff9a2a7812 */ /* 0x002fe400078ec0ff */
[----:B------:R-:W-:Y:S02]  /*19800*/  PRMT R67, R65, 0x5410, R48 ;  /* 0x0000541041437816 */ /* 0x000fe40000000030 */
[----:B------:R-:W-:Y:S02]  /*19810*/  @!P6 PRMT R65, R119, 0x5410, RZ ;  /* 0x000054107741e816 */ /* 0x000fe400000000ff */
[----:B------:R-:W-:Y:S02]  /*19820*/  SHF.R.U32.HI R42, RZ, 0x8, R42 ;  /* 0x00000008ff2a7819 */ /* 0x000fe4000001162a */
[----:B------:R-:W-:Y:S01]  /*19830*/  SHF.R.U32.HI R54, RZ, 0x18, R60 ;  /* 0x00000018ff367819 */ /* 0x000fe2000001163c */
[----:B------:R-:W-:Y:S01]  /*19840*/  STG.E.U16 [R120.64+0xa0], R65 ;  /* 0x0000a04178007986 */ /* 0x000fe2000c10151c */
[----:B------:R-:W-:Y:S02]  /*19850*/  LOP3.LUT R42, R42, 0xffff, RZ, 0xc0, !PT ;  /* 0x0000ffff2a2a7812 */ /* 0x000fe400078ec0ff */
[----:B------:R-:W-:Y:S02]  /*19860*/  @!P2 PRMT R48, R70, 0x5410, RZ ;  /* 0x000054104630a816 */ /* 0x000fe400000000ff */
[----:B------:R-:W-:Y:S02]  /*19870*/  ISETP.LE.U32.AND P0, PT, R42, UR15, PT ;  /* 0x0000000f2a007c0c */ /* 0x000fe4000bf03070 */
[----:B------:R-:W-:Y:S01]  /*19880*/  SHF.R.U32.HI R42, RZ, 0x10, R154 ;  /* 0x00000010ff2a7819 */ /* 0x000fe2000001169a */
[----:B------:R1:W-:Y:S01]  /*19890*/  STG.E.U16 [R120.64+0xa2], R48 ;  /* 0x0000a23078007986 */ /* 0x0003e2000c10151c */
[----:B------:R-:W-:Y:S02]  /*198a0*/  ISETP.LE.U32.AND P2, PT, R54, UR15, PT ;  /* 0x0000000f36007c0c */ /* 0x000fe4000bf43070 */
[----:B------:R-:W-:Y:S01]  /*198b0*/  LOP3.LUT R42, R42, 0xff, RZ, 0xc0, !PT ;  /* 0x000000ff2a2a7812 */ /* 0x000fe200078ec0ff */
[----:B------:R3:W-:Y:S01]  /*198c0*/  STG.E.U16 [R206.64+0xb0], R59 ;  /* 0x0000b03bce007986 */ /* 0x0007e2000c10151c */
[----:B------:R-:W-:Y:S01]  /*198d0*/  LOP3.LUT R54, R157, UR7, R220, 0x96, !PT ;  /* 0x000000079d367c12 */ /* 0x000fe2000f8e96dc */
[----:B------:R-:W-:Y:S01]  /*198e0*/  UIADD3 UR7, UR18, -0x4ab325aa, URZ ;  /* 0xb54cda5612077890 */ /* 0x000fe2000fffe03f */
[----:B------:R-:W-:Y:S01]  /*198f0*/  ISETP.LE.U32.AND P5, PT, R42, UR15, PT ;  /* 0x0000000f2a007c0c */ /* 0x000fe2000bfa3070 */
[----:B------:R4:W-:Y:S01]  /*19900*/  STG.E.U16 [R206.64+0xb2], R40 ;  /* 0x0000b228ce007986 */ /* 0x0009e2000c10151c */
[----:B------:R-:W-:Y:S01]  /*19910*/  SHF.R.U32.HI R42, RZ, 0x18, R154 ;  /* 0x00000018ff2a7819 */ /* 0x000fe2000001169a */
[----:B------:R-:W-:Y:S01]  /*19920*/  IMAD.WIDE.U32 R156, R156, -0x2daee0ad, RZ ;  /* 0xd2511f539c9c7825 */ /* 0x000fe200078e00ff */
[----:B------:R-:W-:Y:S02]  /*19930*/  SHF.R.U32.HI R60, RZ, 0x10, R60 ;  /* 0x00000010ff3c7819 */ /* 0x000fe4000001163c */
[----:B------:R-:W-:Y:S02]  /*19940*/  ISETP.LE.U32.AND P4, PT, R42, UR15, PT ;  /* 0x0000000f2a007c0c */ /* 0x000fe4000bf83070 */
[----:B------:R-:W-:Y:S02]  /*19950*/  PRMT R42, R125, 0x7632, R42 ;  /* 0x000076327d2a7816 */ /* 0x000fe4000000002a */
[----:B------:R-:W-:Y:S02]  /*19960*/  LOP3.LUT R60, R60, 0xff, RZ, 0xc0, !PT ;  /* 0x000000ff3c3c7812 */ /* 0x000fe400078ec0ff */
[----:B------:R-:W-:Y:S02]  /*19970*/  LOP3.LUT R190, R189, UR7, R190, 0x96, !PT ;  /* 0x00000007bdbe7c12 */ /* 0x000fe4000f8e96be */
[----:B------:R-:W-:Y:S02]  /*19980*/  LOP3.LUT R168, R167, UR7, R168, 0x96, !PT ;  /* 0x00000007a7a87c12 */ /* 0x000fe4000f8e96a8 */
[----:B------:R-:W-:Y:S02]  /*19990*/  LOP3.LUT R174, R177, UR7, R174, 0x96, !PT ;  /* 0x00000007b1ae7c12 */ /* 0x000fe4000f8e96ae */
[----:B------:R-:W-:Y:S02]  /*199a0*/  LOP3.LUT R140, R143, UR7, R140, 0x96, !PT ;  /* 0x000000078f8c7c12 */ /* 0x000fe4000f8e968c */
[----:B-1----:R-:W-:Y:S02]  /*199b0*/  PRMT R48, R118, 0x7632, R48 ;  /* 0x0000763276307816 */ /* 0x002fe40000000030 */
[----:B------:R-:W-:Y:S02]  /*199c0*/  LOP3.LUT R150, R173, UR7, R150, 0x96, !PT ;  /* 0x00000007ad967c12 */ /* 0x000fe4000f8e9696 */
[C---:B---3--:R-:W-:Y:S02]  /*199d0*/  PRMT R59, R116.reuse, 0x7610, R59 ;  /* 0x00007610743b7816 */ /* 0x048fe4000000003b */
[----:B------:R-:W-:Y:S02]  /*199e0*/  LOP3.LUT R144, R139, UR7, R144, 0x96, !PT ;  /* 0x000000078b907c12 */ /* 0x000fe4000f8e9690 */
[----:B----4-:R-:W-:Y:S01]  /*199f0*/  PRMT R40, R116, 0x7632, R40 ;  /* 0x0000763274287816 */ /* 0x010fe20000000028 */
[----:B--2---:R-:W-:Y:S05]  /*19a00*/  @!P3 HADD2 R66, -R111.H0_H0, -RZ.H0_H0 ;  /* 0xa00000ff6f42b230 */ /* 0x004fea0000000900 */
[----:B------:R-:W-:Y:S01]  /*19a10*/  PRMT R61, R66, 0x7610, R61 ;  /* 0x00007610423d7816 */ /* 0x000fe2000000003d */
[----:B------:R1:W-:Y:S03]  /*19a20*/  @!P3 STL.S16 [R1+0x24], R66 ;  /* 0x000024420100b387 */ /* 0x0003e60000100600 */
[----:B------:R-:W-:Y:S01]  /*19a30*/  @!P3 PRMT R111, R61, 0x5410, RZ ;  /* 0x000054103d6fb816 */ /* 0x000fe200000000ff */
[----:B------:R2:W3:Y:S01]  /*19a40*/  LDL.S16 R80, [R1+0x28] ;  /* 0x0000280001507983 */ /* 0x0004e20000100600 */
[----:B------:R-:W-:Y:S02]  /*19a50*/  LOP3.LUT R61, R62, 0xff, RZ, 0xc0, !PT ;  /* 0x000000ff3e3d7812 */ /* 0x000fe400078ec0ff */
[----:B------:R-:W-:Y:S02]  /*19a60*/  SHF.R.U32.HI R62, RZ, 0x18, R136 ;  /* 0x00000018ff3e7819 */ /* 0x000fe40000011688 */
[----:B------:R-:W-:Y:S02]  /*19a70*/  ISETP.LE.U32.AND P6, PT, R61, UR15, PT ;  /* 0x0000000f3d007c0c */ /* 0x000fe4000bfc3070 */
[----:B------:R-:W-:Y:S02]  /*19a80*/  PRMT R61, R125, 0x7610, R61 ;  /* 0x000076107d3d7816 */ /* 0x000fe4000000003d */
[----:B------:R-:W-:Y:S02]  /*19a90*/  ISETP.LE.U32.AND P3, PT, R62, UR15, PT ;  /* 0x0000000f3e007c0c */ /* 0x000fe4000bf63070 */
[----:B------:R-:W-:Y:S02]  /*19aa0*/  LOP3.LUT R62, R154, 0xff, RZ, 0xc0, !PT ;  /* 0x000000ff9a3e7812 */ /* 0x000fe400078ec0ff */
[----:B------:R-:W-:Y:S02]  /*19ab0*/  PRMT R70, R61, 0x5410, R42 ;  /* 0x000054103d467816 */ /* 0x000fe4000000002a */
[----:B------:R-:W-:Y:S01]  /*19ac0*/  ISETP.LE.U32.AND P1, PT, R62, UR15, PT ;  /* 0x0000000f3e007c0c */ /* 0x000fe2000bf23070 */
[----:B-1----:R2:W4:Y:S06]  /*19ad0*/  LDL.S16 R66, [R1+0x2c] ;  /* 0x00002c0001427983 */ /* 0x00252c0000100600 */
[----:B---3--:R-:W-:Y:S05]  /*19ae0*/  @!P3 HADD2 R80, -R42.H0_H0, -RZ.H0_H0 ;  /* 0xa00000ff2a50b230 */ /* 0x008fea0000000900 */
[----:B------:R-:W-:Y:S04]  /*19af0*/  PRMT R52, R80, 0x7610, R52 ;  /* 0x0000761050347816 */ /* 0x000fe80000000034 */
[----:B------:R-:W-:Y:S05]  /*19b00*/  @!P3 PRMT R42, R52, 0x5410, RZ ;  /* 0x00005410342ab816 */ /* 0x000fea00000000ff */
[----:B------:R-:W-:Y:S01]  /*19b10*/  STG.E.U16 [R186.64+0xb2], R42 ;  /* 0x0000b22aba007986 */ /* 0x000fe2000c10151c */
[----:B----4-:R-:W-:Y:S05]  /*19b20*/  @!P6 HADD2 R66, -R61.H0_H0, -RZ.H0_H0 ;  /* 0xa00000ff3d42e230 */ /* 0x010fea0000000900 */
[----:B------:R-:W-:Y:S01]  /*19b30*/  PRMT R62, R66, 0x7610, R62 ;  /* 0x00007610423e7816 */ /* 0x000fe2000000003e */
[----:B------:R1:W-:Y:S03]  /*19b40*/  @!P6 STL.S16 [R1+0x2c], R66 ;  /* 0x00002c420100e387 */ /* 0x0003e60000100600 */
[----:B------:R-:W-:Y:S01]  /*19b50*/  @!P6 PRMT R61, R62, 0x5410, RZ ;  /* 0x000054103e3de816 */ /* 0x000fe200000000ff */
[----:B------:R-:W-:Y:S04]  /*19b60*/  IMAD.WIDE.U32 R62, R54, -0x2daee0ad, RZ ;  /* 0xd2511f53363e7825 */ /* 0x000fe800078e00ff */
[----:B------:R3:W-:Y:S01]  /*19b70*/  STG.E.U16 [R186.64+0xb0], R61 ;  /* 0x0000b03dba007986 */ /* 0x0007e2000c10151c */
[----:B------:R-:W-:Y:S05]  /*19b80*/  LOP3.LUT R52, R63, UR25, R160, 0x96, !PT ;  /* 0x000000193f347c12 */ /* 0x000fea000f8e96a0 */
[----:B------:R-:W-:Y:S01]  /*19b90*/  IMAD.WIDE.U32 R128, R52, -0x326172a9, RZ ;  /* 0xcd9e8d5734807825 */ /* 0x000fe200078e00ff */
[----:B------:R-:W-:Y:S04]  /*19ba0*/  LOP3.LUT R52, R157, UR23, R62, 0x96, !PT ;  /* 0x000000179d347c12 */ /* 0x000fe8000f8e963e */
[----:B------:R-:W-:Y:S01]  /*19bb0*/  LOP3.LUT R148, R129, UR24, R148, 0x96, !PT ;  /* 0x0000001881947c12 */ /* 0x000fe2000f8e9694 */
[----:B------:R-:W-:Y:S04]  /*19bc0*/  IMAD.WIDE.U32 R62, R52, -0x326172a9, RZ ;  /* 0xcd9e8d57343e7825 */ /* 0x000fe800078e00ff */
[----:B------:R-:W-:Y:S01]  /*19bd0*/  IMAD.WIDE.U32 R148, R148, -0x2daee0ad, RZ ;  /* 0xd2511f5394947825 */ /* 0x000fe200078e00ff */
[----:B------:R-:W-:Y:S01]  /*19be0*/  LOP3.LUT R128, R63, UR21, R128, 0x96, !PT ;  /* 0x000000153f807c12 */ /* 0x000fe2000f8e9680 */
[----:B-1----:R2:W4:Y:S01]  /*19bf0*/  LDL.S16 R66, [R1+0x30] ;  /* 0x0000300001427983 */ /* 0x0025220000100600 */
[----:B------:R-:W-:Y:S02]  /*19c00*/  PRMT R63, R118, 0x7610, R63 ;  /* 0x00007610763f7816 */ /* 0x000fe4000000003f */
[----:B------:R-:W-:Y:S01]  /*19c10*/  LOP3.LUT R156, R149, UR14, R156, 0x96, !PT ;  /* 0x0000000e959c7c12 */ /* 0x000fe2000f8e969c */
[----:B------:R1:W-:Y:S01]  /*19c20*/  @!P3 STL.S16 [R1+0x28], R80 ;  /* 0x000028500100b387 */ /* 0x0003e20000100600 */
[----:B------:R-:W-:Y:S01]  /*19c30*/  ISETP.LE.U32.AND P3, PT, R60, UR15, PT ;  /* 0x0000000f3c007c0c */ /* 0x000fe2000bf63070 */
[----:B------:R-:W-:Y:S02]  /*19c40*/  IMAD.WIDE.U32 R128, R128, -0x2daee0ad, RZ ;  /* 0xd2511f5380807825 */ /* 0x000fe400078e00ff */
[----:B------:R2:W5:Y:S01]  /*19c50*/  LDL.LU.64 R220, [R1+0x220] ;  /* 0x0002200001dc7983 */ /* 0x0005620000300a00 */
[----:B---3--:R-:W-:Y:S01]  /*19c60*/  PRMT R61, R124, 0x7610, R61 ;  /* 0x000076107c3d7816 */ /* 0x008fe2000000003d */
[----:B------:R-:W-:Y:S01]  /*19c70*/  IMAD.WIDE.U32 R156, R156, -0x326172a9, RZ ;  /* 0xcd9e8d579c9c7825 */ /* 0x000fe200078e00ff */
[----:B------:R-:W-:Y:S03]  /*19c80*/  LOP3.LUT R130, R129, UR5, R148, 0x96, !PT ;  /* 0x0000000581827c12 */ /* 0x000fe6000f8e9694 */
[----:B------:R2:W3:Y:S01]  /*19c90*/  LDL.S16 R65, [R1+0x58] ;  /* 0x0000580001417983 */ /* 0x0004e20000100600 */
[----:B------:R-:W-:Y:S01]  /*19ca0*/  LOP3.LUT R54, R157, UR13, R62, 0x96, !PT ;  /* 0x0000000d9d367c12 */ /* 0x000fe2000f8e963e */
[----:B------:R-:W-:Y:S02]  /*19cb0*/  IMAD.WIDE.U32 R130, R130, -0x326172a9, RZ ;  /* 0xcd9e8d5782827825 */ /* 0x000fe400078e00ff */
[----:B------:R2:W2:Y:S03]  /*19cc0*/  LDL.S16 R125, [R1+0xc] ;  /* 0x00000c00017d7983 */ /* 0x0004a60000100600 */
[C-C-:B------:R-:W-:Y:S01]  /*19cd0*/  LOP3.LUT R52, R131.reuse, UR16, R156.reuse, 0x96, !PT ;  /* 0x0000001083347c12 */ /* 0x140fe2000f8e969c */
[----:B------:R2:W2:Y:S01]  /*19ce0*/  LDL.S16 R119, [R1+0x8] ;  /* 0x0000080001777983 */ /* 0x0004a20000100600 */
[----:B------:R-:W-:Y:S02]  /*19cf0*/  LOP3.LUT R156, R131, UR7, R156, 0x96, !PT ;  /* 0x00000007839c7c12 */ /* 0x000fe4000f8e969c */
[----:B------:R-:W-:Y:S02]  /*19d00*/  LOP3.LUT R60, R52, 0xff, RZ, 0xc0, !PT ;  /* 0x000000ff343c7812 */ /* 0x000fe400078ec0ff */
[----:B------:R-:W-:Y:S02]  /*19d10*/  SHF.R.U32.HI R116, RZ, 0x10, R52 ;  /* 0x00000010ff747819 */ /* 0x000fe40000011634 */
[----:B------:R-:W-:Y:S01]  /*19d20*/  ISETP.LE.U32.AND P6, PT, R60, UR15, PT ;  /* 0x0000000f3c007c0c */ /* 0x000fe2000bfc3070 */
[----:B-1----:R1:W2:Y:S01]  /*19d30*/  LDL.S16 R80, [R1+0x5c] ;  /* 0x00005c0001507983 */ /* 0x0022a20000100600 */
[----:B------:R-:W-:Y:S02]  /*19d40*/  LOP3.LUT R60, R52, 0xffff, RZ, 0xc0, !PT ;  /* 0x0000ffff343c7812 */ /* 0x000fe400078ec0ff */
[----:B------:R-:W-:Y:S02]  /*19d50*/  LOP3.LUT R116, R116, 0xff, RZ, 0xc0, !PT ;  /* 0x000000ff74747812 */ /* 0x000fe400078ec0ff */
[----:B------:R-:W-:Y:S04]  /*19d60*/  SHF.R.U32.HI R60, RZ, 0x8, R60 ;  /* 0x00000008ff3c7819 */ /* 0x000fe8000001163c */
[----:B------:R-:W-:Y:S01]  /*19d70*/  LOP3.LUT R60, R60, 0xffff, RZ, 0xc0, !PT ;  /* 0x0000ffff3c3c7812 */ /* 0x000fe200078ec0ff */
[----:B----4-:R-:W-:Y:S05]  /*19d80*/  @!P1 HADD2 R66, -R63.H0_H0, -RZ.H0_H0 ;  /* 0xa00000ff3f429230 */ /* 0x010fea0000000900 */
[----:B------:R-:W-:Y:S01]  /*19d90*/  PRMT R117, R66, 0x7610, R117 ;  /* 0x0000761042757816 */ /* 0x000fe20000000075 */
[----:B------:R2:W-:Y:S04]  /*19da0*/  @!P1 STL.S16 [R1+0x30], R66 ;  /* 0x0000304201009387 */ /* 0x0005e80000100600 */
[----:B------:R1:W4:Y:S01]  /*19db0*/  LDL.S16 R118, [R1+0x14] ;  /* 0x0000140001767983 */ /* 0x0003220000100600 */
[----:B---3--:R-:W-:Y:S02]  /*19dc0*/  @!P5 HADD2 R65, -R59.H0_H0, -RZ.H0_H0 ;  /* 0xa00000ff3b41d230 */ /* 0x008fe40000000900 */
[----:B--2---:R-:W-:Y:S05]  /*19dd0*/  @!P4 HADD2 R119, -R40.H0_H0, -RZ.H0_H0 ;  /* 0xa00000ff2877c230 */ /* 0x004fea0000000900 */
[----:B------:R-:W-:Y:S01]  /*19de0*/  PRMT R62, R119, 0x7610, R62 ;  /* 0x00007610773e7816 */ /* 0x000fe2000000003e */
[----:B------:R-:W-:Y:S01]  /*19df0*/  @!P0 HADD2 R80, -R48.H0_H0, -RZ.H0_H0 ;  /* 0xa00000ff30508230 */ /* 0x000fe20000000900 */
[----:B------:R-:W-:Y:S02]  /*19e00*/  PRMT R66, R63, 0x5410, R48 ;  /* 0x000054103f427816 */ /* 0x000fe40000000030 */
[----:B------:R-:W-:Y:S02]  /*19e10*/  @!P1 PRMT R63, R117, 0x5410, RZ ;  /* 0x00005410753f9816 */ /* 0x000fe400000000ff */
[----:B------:R-:W-:Y:S01]  /*19e20*/  PRMT R42, R80, 0x7610, R42 ;  /* 0x00007610502a7816 */ /* 0x000fe2000000002a */
[----:B------:R1:W2:Y:S03]  /*19e30*/  LDL.S16 R117, [R1+0x10] ;  /* 0x0000100001757983 */ /* 0x0002a60000100600 */
[----:B------:R-:W-:Y:S01]  /*19e40*/  @!P0 PRMT R48, R42, 0x5410, RZ ;  /* 0x000054102a308816 */ /* 0x000fe200000000ff */
[----:B------:R3:W-:Y:S01]  /*19e50*/  @!P0 STL.S16 [R1+0x5c], R80 ;  /* 0x00005c5001008387 */ /* 0x0007e20000100600 */
[----:B------:R-:W-:Y:S02]  /*19e60*/  SHF.R.U32.HI R42, RZ, 0x18, R52 ;  /* 0x00000018ff2a7819 */ /* 0x000fe40000011634 */
[----:B------:R-:W-:Y:S01]  /*19e70*/  LOP3.LUT R52, R138, 0xffff, RZ, 0xc0, !PT ;  /* 0x0000ffff8a347812 */ /* 0x000fe200078ec0ff */
[----:B------:R-:W-:Y:S01]  /*19e80*/  @!P5 STL.S16 [R1+0x58], R65 ;  /* 0x000058410100d387 */ /* 0x000fe20000100600 */
[----:B------:R-:W-:Y:S02]  /*19e90*/  ISETP.LE.U32.AND P0, PT, R60, UR15, PT ;  /* 0x0000000f3c007c0c */ /* 0x000fe4000bf03070 */
[----:B------:R-:W-:Y:S01]  /*19ea0*/  SHF.R.U32.HI R52, RZ, 0x8, R52 ;  /* 0x00000008ff347819 */ /* 0x000fe20000011634 */
[----:B------:R1:W-:Y:S03]  /*19eb0*/  STG.E.U16 [R122.64+0xae], R63 ;  /* 0x0000ae3f7a007986 */ /* 0x0003e6000c10151c */
[----:B------:R-:W-:Y:S01]  /*19ec0*/  LOP3.LUT R52, R52, 0xffff, RZ, 0xc0, !PT ;  /* 0x0000ffff34347812 */ /* 0x000fe200078ec0ff */
[----:B------:R1:W-:Y:S04]  /*19ed0*/  STG.E.U16 [R122.64+0xb0], R48 ;  /* 0x0000b0307a007986 */ /* 0x0003e8000c10151c */
[----:B---3--:R3:W3:Y:S01]  /*19ee0*/  LDL.S16 R80, [R1+0x4] ;  /* 0x0000040001507983 */ /* 0x0086e20000100600 */
[----:B-1----:R-:W-:Y:S02]  /*19ef0*/  PRMT R63, R65, 0x7610, R63 ;  /* 0x00007610413f7816 */ /* 0x002fe4000000003f */
[----:B------:R-:W-:Y:S02]  /*19f00*/  PRMT R65, R59, 0x5410, R40 ;  /* 0x000054103b417816 */ /* 0x000fe40000000028 */
[----:B------:R-:W-:Y:S02]  /*19f10*/  @!P5 PRMT R59, R63, 0x5410, RZ ;  /* 0x000054103f3bd816 */ /* 0x000fe400000000ff */
[----:B------:R-:W-:Y:S02]  /*19f20*/  @!P4 PRMT R40, R62, 0x5410, RZ ;  /* 0x000054103e28c816 */ /* 0x000fe400000000ff */
[----:B------:R-:W-:Y:S01]  /*19f30*/  ISETP.LE.U32.AND P5, PT, R42, UR15, PT ;  /* 0x0000000f2a007c0c */ /* 0x000fe2000bfa3070 */
[----:B------:R1:W-:Y:S01]  /*19f40*/  STG.E.U16 [R120.64+0xb0], R59 ;  /* 0x0000b03b78007986 */ /* 0x0003e2000c10151c */
[----:B------:R-:W-:Y:S02]  /*19f50*/  LOP3.LUT R42, R138, 0xff, RZ, 0xc0, !PT ;  /* 0x000000ff8a2a7812 */ /* 0x000fe400078ec0ff */
[----:B------:R-:W-:Y:S01]  /*19f60*/  PRMT R48, R124, 0x7632, R48 ;  /* 0x000076327c307816 */ /* 0x000fe20000000030 */
[----:B------:R1:W-:Y:S01]  /*19f70*/  STG.E.U16 [R120.64+0xb2], R40 ;  /* 0x0000b22878007986 */ /* 0x0003e2000c10151c */
[----:B------:R-:W-:Y:S02]  /*19f80*/  ISETP.LE.U32.AND P1, PT, R42, UR15, PT ;  /* 0x0000000f2a007c0c */ /* 0x000fe4000bf23070 */
[----:B------:R-:W-:Y:S01]  /*19f90*/  PRMT R42, R115, 0x7632, R42 ;  /* 0x00007632732a7816 */ /* 0x000fe2000000002a */
[----:B------:R-:W-:Y:S01]  /*19fa0*/  STG.E.U16 [R206.64+0xc0], R50 ;  /* 0x0000c032ce007986 */ /* 0x000fe2000c10151c */
[----:B------:R-:W-:Y:S02]  /*19fb0*/  PRMT R63, R61, 0x5410, R48 ;  /* 0x000054103d3f7816 */ /* 0x000fe40000000030 */
[----:B------:R-:W-:Y:S01]  /*19fc0*/  PRMT R62, R115, 0x5410, R42 ;  /* 0x00005410733e7816 */ /* 0x000fe2000000002a */
[----:B------:R1:W-:Y:S06]  /*19fd0*/  STG.E.U16 [R206.64+0xc2], R111 ;  /* 0x0000c26fce007986 */ /* 0x0003ec000c10151c */
[----:B------:R-:W-:Y:S05]  /*19fe0*/  @!P1 HADD2 R125, -R61.H0_H0, -RZ.H0_H0 ;  /* 0xa00000ff3d7d9230 */ /* 0x000fea0000000900 */
[----:B------:R-:W-:Y:S01]  /*19ff0*/  PRMT R82, R125, 0x7610, R82 ;  /* 0x000076107d527816 */ /* 0x000fe20000000052 */
[----:B------:R-:W-:Y:S01]  /*1a000*/  @!P1 STL.S16 [R1+0xc], R125 ;  /* 0x00000c7d01009387 */ /* 0x000fe20000100600 */
[----:B-1----:R-:W-:Y:S03]  /*1a010*/  PRMT R59, R114, 0x7610, R59 ;  /* 0x00007610723b7816 */ /* 0x002fe6000000003b */
[----:B------:R1:W-:Y:S01]  /*1a020*/  @!P4 STL.S16 [R1+0x8], R119 ;  /* 0x000008770100c387 */ /* 0x0003e20000100600 */
[----:B------:R-:W-:Y:S02]  /*1a030*/  @!P1 PRMT R61, R82, 0x5410, RZ ;  /* 0x00005410523d9816 */ /* 0x000fe400000000ff */
[----:B------:R-:W-:Y:S02]  /*1a040*/  ISETP.LE.U32.AND P1, PT, R52, UR15, PT ;  /* 0x0000000f34007c0c */ /* 0x000fe4000bf23070 */
[----:B------:R-:W-:Y:S02]  /*1a050*/  SHF.R.U32.HI R52, RZ, 0x10, R138 ;  /* 0x00000010ff347819 */ /* 0x000fe4000001168a */
[----:B------:R-:W-:Y:S02]  /*1a060*/  LOP3.LUT R40, R130, 0xff, RZ, 0xc0, !PT ;  /* 0x000000ff82287812 */ /* 0x000fe400078ec0ff */
[----:B------:R-:W-:Y:S02]  /*1a070*/  LOP3.LUT R52, R52, 0xff, RZ, 0xc0, !PT ;  /* 0x000000ff34347812 */ /* 0x000fe400078ec0ff */
[----:B------:R-:W-:Y:S02]  /*1a080*/  ISETP.LE.U32.AND P4, PT, R40, UR15, PT ;  /* 0x0000000f28007c0c */ /* 0x000fe4000bf83070 */
[----:B------:R-:W-:Y:S02]  /*1a090*/  LOP3.LUT R40, R130, 0xffff, RZ, 0xc0, !PT ;  /* 0x0000ffff82287812 */ /* 0x000fe400078ec0ff */
[----:B------:R-:W-:Y:S01]  /*1a0a0*/  PRMT R111, R110, 0x7610, R111 ;  /* 0x000076106e6f7816 */ /* 0x000fe2000000006f */
[----:B------:R-:W-:Y:S01]  /*1a0b0*/  @!P1 HADD2 R251, -R48.H0_H0, -RZ.H0_H0 ;  /* 0xa00000ff30fb9230 */ /* 0x000fe20000000900 */
[----:B------:R-:W-:Y:S04]  /*1a0c0*/  SHF.R.U32.HI R40, RZ, 0x8, R40 ;  /* 0x00000008ff287819 */ /* 0x000fe80000011628 */
[----:B------:R-:W-:Y:S02]  /*1a0d0*/  @!P1 PRMT R48, R251, 0x5410, RZ ;  /* 0x00005410fb309816 */ /* 0x000fe400000000ff */
[----:B------:R-:W-:Y:S01]  /*1a0e0*/  LOP3.LUT P1, RZ, R214, 0x8, RZ, 0xc0, !PT ;  /* 0x00000008d6ff7812 */ /* 0x000fe2000782c0ff */
[----:B------:R-:W-:Y:S01]  /*1a0f0*/  @!P4 HADD2 R237, -R57.H0_H0, -RZ.H0_H0 ;  /* 0xa00000ff39edc230 */ /* 0x000fe20000000900 */
[----:B-1----:R-:W1:Y:S01]  /*1a100*/  LDC.U8 R119, c[0x0][0x2d8] ;  /* 0x0000b600ff777b82 */ /* 0x002e620000000000 */
[----:B----4-:R-:W-:Y:S05]  /*1a110*/  @!P3 HADD2 R118, -R115.H0_H0, -RZ.H0_H0 ;  /* 0xa00000ff7376b230 */ /* 0x010fea0000000900 */
[----:B------:R-:W-:Y:S01]  /*1a120*/  PRMT R60, R118, 0x7610, R60 ;  /* 0x00007610763c7816 */ /* 0x000fe2000000003c */
[----:B------:R4:W-:Y:S03]  /*1a130*/  @!P3 STL.S16 [R1+0x14], R118 ;  /* 0x000014760100b387 */ /* 0x0009e60000100600 */
[----:B------:R-:W-:Y:S02]  /*1a140*/  @!P3 PRMT R115, R60, 0x5410, RZ ;  /* 0x000054103c73b816 */ /* 0x000fe400000000ff */
[----:B------:R-:W-:Y:S02]  /*1a150*/  ISETP.LE.U32.AND P3, PT, R52, UR15, PT ;  /* 0x0000000f34007c0c */ /* 0x000fe4000bf63070 */
[----:B------:R-:W-:Y:S01]  /*1a160*/  SHF.R.U32.HI R60, RZ, 0x18, R138 ;  /* 0x00000018ff3c7819 */ /* 0x000fe2000001168a */
[----:B------:R1:W-:Y:S01]  /*1a170*/  STG.E.U16 [R186.64+0xc0], R115 ;  /* 0x0000c073ba007986 */ /* 0x0003e2000c10151c */
[----:B------:R-:W-:Y:S05]  /*1a180*/  PRMT R52, R114, 0x7632, R52 ;  /* 0x0000763272347816 */ /* 0x000fea0000000034 */
[----:B------:R-:W-:Y:S04]  /*1a190*/  @!P0 HADD2 R243, -R52.H0_H0, -RZ.H0_H0 ;  /* 0xa00000ff34f38230 */ /* 0x000fe80000000900 */
[----:B------:R-:W-:Y:S02]  /*1a1a0*/  @!P3 HADD2 R242, -R111.H0_H0, -RZ.H0_H0 ;  /* 0xa00000ff6ff2b230 */ /* 0x000fe40000000900 */
[----:B--2---:R-:W-:Y:S05]  /*1a1b0*/  @!P2 HADD2 R117, -R42.H0_H0, -RZ.H0_H0 ;  /* 0xa00000ff2a75a230 */ /* 0x004fea0000000900 */
[----:B------:R-:W-:Y:S01]  /*1a1c0*/  PRMT R68, R117, 0x7610, R68 ;  /* 0x0000761075447816 */ /* 0x000fe20000000044 */
[----:B------:R-:W-:Y:S01]  /*1a1d0*/  @!P2 STL.S16 [R1+0x10], R117 ;  /* 0x000010750100a387 */ /* 0x000fe20000100600 */
[----:B----4-:R-:W2:Y:S02]  /*1a1e0*/  LDC.U8 R118, c[0x0][0x2d8] ;  /* 0x0000b600ff767b82 */ /* 0x010ea40000000000 */
[----:B------:R-:W-:Y:S01]  /*1a1f0*/  @!P2 PRMT R42, R68, 0x5410, RZ ;  /* 0x00005410442aa816 */ /* 0x000fe200000000ff */
[----:B------:R4:W5:Y:S01]  /*1a200*/  LDL.LU R214, [R1+0x218] ;  /* 0x0002180001d67983 */ /* 0x0009620000300800 */
[----:B------:R-:W-:Y:S02]  /*1a210*/  ISETP.LE.U32.AND P2, PT, R60, UR15, PT ;  /* 0x0000000f3c007c0c */ /* 0x000fe4000bf43070 */
[----:B------:R-:W-:Y:S01]  /*1a220*/  PRMT R60, R59, 0x5410, R52 ;  /* 0x000054103b3c7816 */ /* 0x000fe20000000034 */
[----:B------:R4:W-:Y:S01]  /*1a230*/  STG.E.U16 [R186.64+0xc2], R42 ;  /* 0x0000c22aba007986 */ /* 0x0009e2000c10151c */
[----:B------:R-:W-:Y:S01]  /*1a240*/  @!P0 PRMT R52, R243, 0x5410, RZ ;  /* 0x00005410f3348816 */ /* 0x000fe200000000ff */
[----:B-1----:R-:W-:Y:S04]  /*1a250*/  IMAD.WIDE.U32 R114, R58, -0x2daee0ad, RZ ;  /* 0xd2511f533a727825 */ /* 0x002fe800078e00ff */
[----:B------:R-:W-:Y:S01]  /*1a260*/  STG.E.U16 [R122.64+0xc0], R52 ;  /* 0x0000c0347a007986 */ /* 0x000fe2000c10151c */
[----:B---3--:R-:W-:Y:S01]  /*1a270*/  @!P6 HADD2 R80, -R59.H0_H0, -RZ.H0_H0 ;  /* 0xa00000ff3b50e230 */ /* 0x008fe20000000900 */
[----:B--2---:R-:W-:Y:S04]  /*1a280*/  PRMT R118, R118, 0x7054, R119 ;  /* 0x0000705476767816 */ /* 0x004fe80000000077 */
[----:B------:R-:W-:Y:S01]  /*1a290*/  PRMT R50, R80, 0x7610, R50 ;  /* 0x0000761050327816 */ /* 0x000fe20000000032 */
[----:B------:R-:W-:Y:S03]  /*1a2a0*/  @!P6 STL.S16 [R1+0x4], R80 ;  /* 0x000004500100e387 */ /* 0x000fe60000100600 */
[----:B------:R-:W-:Y:S02]  /*1a2b0*/  @!P6 PRMT R59, R50, 0x5410, RZ ;  /* 0x00005410323be816 */ /* 0x000fe400000000ff */
[----:B------:R-:W-:Y:S02]  /*1a2c0*/  ISETP.LE.U32.AND P6, PT, R116, UR15, PT ;  /* 0x0000000f74007c0c */ /* 0x000fe4000bfc3070 */
[----:B------:R-:W-:Y:S01]  /*1a2d0*/  LOP3.LUT R50, R40, 0xffff, RZ, 0xc0, !PT ;  /* 0x0000ffff28327812 */ /* 0x000fe200078ec0ff */
[----:B------:R1:W-:Y:S01]  /*1a2e0*/  STG.E.U16 [R122.64+0xbe], R59 ;  /* 0x0000be3b7a007986 */ /* 0x0003e2000c10151c */
[----:B------:R-:W-:Y:S02]  /*1a2f0*/  PRMT R40, R112, 0x7632, R40 ;  /* 0x0000763270287816 */ /* 0x000fe40000000028 */
[--C-:B----4-:R-:W-:Y:S02]  /*1a300*/  SHF.R.U32.HI R42, RZ, 0x18, R130.reuse ;  /* 0x00000018ff2a7819 */ /* 0x110fe40000011682 */
[----:B------:R-:W-:Y:S01]  /*1a310*/  ISETP.LE.U32.AND P0, PT, R50, UR15, PT ;  /* 0x0000000f32007c0c */ /* 0x000fe2000bf03070 */
[----:B------:R-:W-:Y:S01]  /*1a320*/  @!P5 HADD2 R238, -R40.H0_H0, -RZ.H0_H0 ;  /* 0xa00000ff28eed230 */ /* 0x000fe20000000900 */
[----:B------:R-:W-:Y:S03]  /*1a330*/  SHF.R.U32.HI R50, RZ, 0x10, R130 ;  /* 0x00000010ff327819 */ /* 0x000fe60000011682 */
[----:B------:R-:W-:Y:S01]  /*1a340*/  @!P6 HADD2 R239, -R113.H0_H0, -RZ.H0_H0 ;  /* 0xa00000ff71efe230 */ /* 0x000fe20000000900 */
[----:B------:R-:W-:Y:S02]  /*1a350*/  LOP3.LUT R50, R50, 0xff, RZ, 0xc0, !PT ;  /* 0x000000ff32327812 */ /* 0x000fe400078ec0ff */
[----:B-1----:R-:W-:Y:S02]  /*1a360*/  PRMT R59, R113, 0x5410, R40 ;  /* 0x00005410713b7816 */ /* 0x002fe40000000028 */
[----:B------:R-:W-:Y:S02]  /*1a370*/  @!P6 PRMT R113, R239, 0x5410, RZ ;  /* 0x00005410ef71e816 */ /* 0x000fe400000000ff */
[----:B------:R-:W-:Y:S02]  /*1a380*/  @!P5 PRMT R40, R238, 0x5410, RZ ;  /* 0x00005410ee28d816 */ /* 0x000fe400000000ff */
[----:B------:R-:W-:Y:S01]  /*1a390*/  ISETP.LE.U32.AND P5, PT, R42, UR15, PT ;  /* 0x0000000f2a007c0c */ /* 0x000fe2000bfa3070 */
[----:B------:R-:W-:Y:S01]  /*1a3a0*/  STG.E.U16 [R120.64+0xc0], R113 ;  /* 0x0000c07178007986 */ /* 0x000fe2000c10151c */
[----:B------:R-:W-:Y:S02]  /*1a3b0*/  PRMT R42, R110, 0x7632, R42 ;  /* 0x000076326e2a7816 */ /* 0x000fe4000000002a */
[----:B------:R-:W-:Y:S01]  /*1a3c0*/  ISETP.LE.U32.AND P6, PT, R50, UR15, PT ;  /* 0x0000000f32007c0c */ /* 0x000fe2000bfc3070 */
[----:B------:R1:W-:Y:S01]  /*1a3d0*/  STG.E.U16 [R120.64+0xc2], R40 ;  /* 0x0000c22878007986 */ /* 0x0003e2000c10151c */
[----:B------:R-:W-:Y:S01]  /*1a3e0*/  LOP3.LUT R50, R115, UR6, R126, 0x96, !PT ;  /* 0x0000000673327c12 */ /* 0x000fe2000f8e967e */
[----:B------:R-:W-:Y:S02]  /*1a3f0*/  @!P2 HADD2 R250, -R42.H0_H0, -RZ.H0_H0 ;  /* 0xa00000ff2afaa230 */ /* 0x000fe40000000900 */
[----:B------:R2:W-:Y:S01]  /*1a400*/  STG.E.U16 [R206.64+0xd0], R61 ;  /* 0x0000d03dce007986 */ /* 0x0005e2000c10151c */
[C---:B------:R-:W-:Y:S02]  /*1a410*/  LOP3.LUT R58, R50.reuse, 0xff, RZ, 0xc0, !PT ;  /* 0x000000ff323a7812 */ /* 0x040fe400078ec0ff */
[----:B------:R-:W-:Y:S01]  /*1a420*/  LOP3.LUT R52, R50, 0xffff, RZ, 0xc0, !PT ;  /* 0x0000ffff32347812 */ /* 0x000fe200078ec0ff */
[----:B------:R3:W-:Y:S03]  /*1a430*/  STG.E.U16 [R206.64+0xd2], R48 ;  /* 0x0000d230ce007986 */ /* 0x0007e6000c10151c */
[----:B------:R-:W-:Y:S01]  /*1a440*/  SHF.R.U32.HI R52, RZ, 0x8, R52 ;  /* 0x00000008ff347819 */ /* 0x000fe20000011634 */
[----:B------:R-:W-:Y:S03]  /*1a450*/  @!P6 HADD2 R232, -R109.H0_H0, -RZ.H0_H0 ;  /* 0xa00000ff6de8e230 */ /* 0x000fe60000000900 */
[----:B------:R-:W-:Y:S02]  /*1a460*/  LOP3.LUT R52, R52, 0xffff, RZ, 0xc0, !PT ;  /* 0x0000ffff34347812 */ /* 0x000fe400078ec0ff */
[----:B-1----:R-:W-:Y:S02]  /*1a470*/  PRMT R40, R57, 0x7632, R40 ;  /* 0x0000763239287816 */ /* 0x002fe40000000028 */
[----:B--2---:R-:W-:Y:S03]  /*1a480*/  PRMT R61, R111, 0x5410, R42 ;  /* 0x000054106f3d7816 */ /* 0x004fe6000000002a */
[----:B------:R-:W-:Y:S01]  /*1a490*/  @!P0 HADD2 R236, -R40.H0_H0, -RZ.H0_H0 ;  /* 0xa00000ff28ec8230 */ /* 0x000fe20000000900 */
[----:B------:R-:W-:Y:S02]  /*1a4a0*/  @!P3 PRMT R111, R242, 0x5410, RZ ;  /* 0x00005410f26fb816 */ /* 0x000fe400000000ff */
[----:B------:R-:W-:Y:S02]  /*1a4b0*/  @!P2 PRMT R42, R250, 0x5410, RZ ;  /* 0x00005410fa2aa816 */ /* 0x000fe400000000ff */
[----:B------:R-:W-:Y:S01]  /*1a4c0*/  ISETP.LE.U32.AND P3, PT, R58, UR15, PT ;  /* 0x0000000f3a007c0c */ /* 0x000fe2000bf63070 */
[----:B------:R1:W-:Y:S01]  /*1a4d0*/  STG.E.U16 [R186.64+0xd0], R111 ;  /* 0x0000d06fba007986 */ /* 0x0003e2000c10151c */
[----:B------:R-:W-:Y:S02]  /*1a4e0*/  PRMT R58, R57, 0x5410, R40 ;  /* 0x00005410393a7816 */ /* 0x000fe40000000028 */
[----:B------:R-:W-:Y:S01]  /*1a4f0*/  @!P4 PRMT R57, R237, 0x5410, RZ ;  /* 0x00005410ed39c816 */ /* 0x000fe200000000ff */
[----:B------:R2:W-:Y:S01]  /*1a500*/  STG.E.U16 [R186.64+0xd2], R42 ;  /* 0x0000d22aba007986 */ /* 0x0005e2000c10151c */
[----:B------:R-:W-:Y:S02]  /*1a510*/  @!P0 PRMT R40, R236, 0x5410, RZ ;  /* 0x00005410ec288816 */ /* 0x000fe400000000ff */
[----:B------:R-:W-:Y:S01]  /*1a520*/  ISETP.LE.U32.AND P2, PT, R52, UR15, PT ;  /* 0x0000000f34007c0c */ /* 0x000fe2000bf43070 */
[----:B------:R4:W-:Y:S01]  /*1a530*/  STG.E.U16 [R122.64+0xce], R57 ;  /* 0x0000ce397a007986 */ /* 0x0009e2000c10151c */
[----:B------:R-:W-:Y:S02]  /*1a540*/  SHF.R.U32.HI R52, RZ, 0x18, R50 ;  /* 0x00000018ff347819 */ /* 0x000fe40000011632 */
[----:B---3--:R-:W-:Y:S01]  /*1a550*/  PRMT R48, R109, 0x7632, R48 ;  /* 0x000076326d307816 */ /* 0x008fe20000000030 */
[----:B------:R3:W-:Y:S01]  /*1a560*/  STG.E.U16 [R122.64+0xd0], R40 ;  /* 0x0000d0287a007986 */ /* 0x0007e2000c10151c */
[----:B------:R-:W-:Y:S01]  /*1a570*/  ISETP.LE.U32.AND P4, PT, R52, UR15, PT ;  /* 0x0000000f34007c0c */ /* 0x000fe2000bf83070 */
[----:B------:R-:W-:Y:S01]  /*1a580*/  @!P3 HADD2 R241, -R55.H0_H0, -RZ.H0_H0 ;  /* 0xa00000ff37f1b230 */ /* 0x000fe20000000900 */
[----:B------:R-:W-:Y:S01]  /*1a590*/  SHF.R.U32.HI R50, RZ, 0x10, R50 ;  /* 0x00000010ff327819 */ /* 0x000fe20000011632 */
[----:B------:R-:W-:Y:S03]  /*1a5a0*/  @!P5 HADD2 R235, -R48.H0_H0, -RZ.H0_H0 ;  /* 0xa00000ff30ebd230 */ /* 0x000fe60000000900 */
[----:B------:R-:W-:Y:S04]  /*1a5b0*/  LOP3.LUT R50, R50, 0xff, RZ, 0xc0, !PT ;  /* 0x000000ff32327812 */ /* 0x000fe800078ec0ff */
[----:B------:R-:W-:Y:S02]  /*1a5c0*/  ISETP.LE.U32.AND P0, PT, R50, UR15, PT ;  /* 0x0000000f32007c0c */ /* 0x000fe4000bf03070 */
[----:B------:R-:W-:Y:S01]  /*1a5d0*/  LOP3.LUT R50, R114, 0xff, RZ, 0xc0, !PT ;  /* 0x000000ff72327812 */ /* 0x000fe200078ec0ff */
[----:B-1----:R-:W-:Y:S01]  /*1a5e0*/  IMAD.WIDE.U32 R110, R54, -0x2daee0ad, RZ ;  /* 0xd2511f53366e7825 */ /* 0x002fe200078e00ff */
[----:B------:R-:W-:Y:S04]  /*1a5f0*/  SHF.R.U32.HI R54, RZ, 0x10, R190 ;  /* 0x00000010ff367819 */ /* 0x000fe800000116be */
[----:B------:R-:W-:Y:S01]  /*1a600*/  LOP3.LUT R52, R111, UR6, R128, 0x96, !PT ;  /* 0x000000066f347c12 */ /* 0x000fe2000f8e9680 */
[----:B------:R-:W-:Y:S01]  /*1a610*/  UIADD3 UR6, UR18, -0x61c88647, URZ ;  /* 0x9e3779b912067890 */ /* 0x000fe2000fffe03f */
[----:B------:R-:W-:Y:S02]  /*1a620*/  LOP3.LUT R54, R54, 0xff, RZ, 0xc0, !PT ;  /* 0x000000ff36367812 */ /* 0x000fe400078ec0ff */
[----:B--2---:R-:W-:Y:S01]  /*1a630*/  LOP3.LUT R42, R52, 0xff, RZ, 0xc0, !PT ;  /* 0x000000ff342a7812 */ /* 0x004fe200078ec0ff */
[----:B------:R-:W-:Y:S01]  /*1a640*/  @!P0 HADD2 R233, -R53.H0_H0, -RZ.H0_H0 ;  /* 0xa00000ff35e98230 */ /* 0x000fe20000000900 */
[----:B----4-:R-:W-:Y:S02]  /*1a650*/  PRMT R57, R109, 0x5410, R48 ;  /* 0x000054106d397816 */ /* 0x010fe40000000030 */
[----:B------:R-:W-:Y:S02]  /*1a660*/  @!P6 PRMT R109, R232, 0x5410, RZ ;  /* 0x00005410e86de816 */ /* 0x000fe400000000ff */
[----:B------:R-:W-:Y:S02]  /*1a670*/  ISETP.LE.U32.AND P6, PT, R42, UR15, PT ;  /* 0x0000000f2a007c0c */ /* 0x000fe4000bfc3070 */
[----:B------:R-:W-:Y:S01]  /*1a680*/  PRMT R42, R55, 0x7632, R42 ;  /* 0x00007632372a7816 */ /* 0x000fe2000000002a */
[----:B------:R-:W-:Y:S01]  /*1a690*/  STG.E.U16 [R120.64+0xd0], R109 ;  /* 0x0000d06d78007986 */ /* 0x000fe2000c10151c */
[----:B------:R-:W-:Y:S02]  /*1a6a0*/  @!P5 PRMT R48, R235, 0x5410, RZ ;  /* 0x00005410eb30d816 */ /* 0x000fe400000000ff */
[----:B---3--:R-:W-:Y:S01]  /*1a6b0*/  PRMT R40, R53, 0x7632, R40 ;  /* 0x0000763235287816 */ /* 0x008fe20000000028 */
[----:B------:R-:W-:Y:S01]  /*1a6c0*/  @!P2 HADD2 R234, -R42.H0_H0, -RZ.H0_H0 ;  /* 0xa00000ff2aeaa230 */ /* 0x000fe20000000900 */
[----:B------:R-:W-:Y:S01]  /*1a6d0*/  PRMT R160, R55, 0x5410, R42 ;  /* 0x0000541037a07816 */ /* 0x000fe2000000002a */
[----:B------:R1:W-:Y:S01]  /*1a6e0*/  STG.E.U16 [R120.64+0xd2], R48 ;  /* 0x0000d23078007986 */ /* 0x0003e2000c10151c */
[----:B------:R-:W-:Y:S01]  /*1a6f0*/  @!P3 PRMT R55, R241, 0x5410, RZ ;  /* 0x00005410f137b816 */ /* 0x000fe200000000ff */
[----:B------:R-:W-:Y:S01]  /*1a700*/  @!P4 HADD2 R231, -R40.H0_H0, -RZ.H0_H0 ;  /* 0xa00000ff28e7c230 */ /* 0x000fe20000000900 */
[----:B------:R-:W-:Y:S01]  /*1a710*/  @!P2 PRMT R42, R234, 0x5410, RZ ;  /* 0x00005410ea2aa816 */ /* 0x000fe200000000ff */
[----:B------:R-:W-:Y:S01]  /*1a720*/  @!P6 HADD2 R230, -R51.H0_H0, -RZ.H0_H0 ;  /* 0xa00000ff33e6e230 */ /* 0x000fe20000000900 */
[----:B------:R-:W-:Y:S01]  /*1a730*/  PRMT R161, R53, 0x5410, R40 ;  /* 0x0000541035a17816 */ /* 0x000fe20000000028 */
[----:B------:R-:W-:Y:S01]  /*1a740*/  STG.E.U16 [R206.64+0xe0], R55 ;  /* 0x0000e037ce007986 */ /* 0x000fe2000c10151c */
[----:B------:R-:W-:Y:S02]  /*1a750*/  @!P4 PRMT R40, R231, 0x5410, RZ ;  /* 0x00005410e728c816 */ /* 0x000fe400000000ff */
[----:B------:R-:W-:Y:S01]  /*1a760*/  @!P0 PRMT R53, R233, 0x5410, RZ ;  /* 0x00005410e9358816 */ /* 0x000fe200000000ff */
[----:B------:R-:W-:Y:S01]  /*1a770*/  STG.E.U16 [R206.64+0xe2], R42 ;  /* 0x0000e22ace007986 */ /* 0x000fe2000c10151c */
[----:B------:R-:W-:Y:S02]  /*1a780*/  ISETP.LE.U32.AND P5, PT, R50, UR15, PT ;  /* 0x0000000f32007c0c */ /* 0x000fe4000bfa3070 */
[----:B------:R-:W-:Y:S01]  /*1a790*/  LOP3.LUT R50, R114, 0xffff, RZ, 0xc0, !PT ;  /* 0x0000ffff72327812 */ /* 0x000fe200078ec0ff */
[----:B------:R2:W-:Y:S01]  /*1a7a0*/  STG.E.U16 [R186.64+0xe2], R40 ;  /* 0x0000e228ba007986 */ /* 0x0005e2000c10151c */
[----:B------:R-:W-:Y:S02]  /*1a7b0*/  SHF.R.U32.HI R151, RZ, 0x18, R110 ;  /* 0x00000018ff977819 */ /* 0x000fe4000001166e */
[----:B------:R-:W-:Y:S01]  /*1a7c0*/  SHF.R.U32.HI R50, RZ, 0x8, R50 ;  /* 0x00000008ff327819 */ /* 0x000fe20000011632 */
[----:B------:R3:W-:Y:S03]  /*1a7d0*/  STG.E.U16 [R186.64+0xe0], R53 ;  /* 0x0000e035ba007986 */ /* 0x0007e6000c10151c */
[----:B------:R-:W-:Y:S03]  /*1a7e0*/  LOP3.LUT R50, R50, 0xffff, RZ, 0xc0, !PT ;  /* 0x0000ffff32327812 */ /* 0x000fe600078ec0ff */
[----:B------:R-:W-:Y:S01]  /*1a7f0*/  @!P5 HADD2 R229, -R43.H0_H0, -RZ.H0_H0 ;  /* 0xa00000ff2be5d230 */ /* 0x000fe20000000900 */
[----:B------:R-:W-:Y:S02]  /*1a800*/  ISETP.LE.U32.AND P3, PT, R50, UR15, PT ;  /* 0x0000000f32007c0c */ /* 0x000fe4000bf63070 */
[----:B-1----:R-:W-:Y:S02]  /*1a810*/  SHF.R.U32.HI R48, RZ, 0x10, R52 ;  /* 0x00000010ff307819 */ /* 0x002fe40000011634 */
[C---:B------:R-:W-:Y:S02]  /*1a820*/  PRMT R50, R51.reuse, 0x7632, R50 ;  /* 0x0000763233327816 */ /* 0x040fe40000000032 */
[----:B------:R-:W-:Y:S02]  /*1a830*/  LOP3.LUT R48, R48, 0xff, RZ, 0xc0, !PT ;  /* 0x000000ff30307812 */ /* 0x000fe400078ec0ff */
[----:B------:R-:W-:Y:S02]  /*1a840*/  PRMT R148, R51, 0x5410, R50 ;  /* 0x0000541033947816 */ /* 0x000fe40000000032 */
[----:B------:R-:W-:Y:S02]  /*1a850*/  ISETP.LE.U32.AND P0, PT, R48, UR15, PT ;  /* 0x0000000f30007c0c */ /* 0x000fe4000bf03070 */
[----:B------:R-:W-:Y:S02]  /*1a860*/  LOP3.LUT R48, R52, 0xffff, RZ, 0xc0, !PT ;  /* 0x0000ffff34307812 */ /* 0x000fe400078ec0ff */
[----:B------:R-:W-:Y:S02]  /*1a870*/  SHF.R.U32.HI R52, RZ, 0x18, R52 ;  /* 0x00000018ff347819 */ /* 0x000fe40000011634 */
[--C-:B--2---:R-:W-:Y:S02]  /*1a880*/  SHF.R.U32.HI R40, RZ, 0x8, R48.reuse ;  /* 0x00000008ff287819 */ /* 0x104fe40000011630 */
[----:B------:R-:W-:Y:S02]  /*1a890*/  ISETP.LE.U32.AND P2, PT, R52, UR15, PT ;  /* 0x0000000f34007c0c */ /* 0x000fe4000bf43070 */
[----:B------:R-:W-:Y:S02]  /*1a8a0*/  LOP3.LUT R40, R40, 0xffff, RZ, 0xc0, !PT ;  /* 0x0000ffff28287812 */ /* 0x000fe400078ec0ff */
[----:B------:R-:W-:Y:S01]  /*1a8b0*/  @!P6 PRMT R51, R230, 0x5410, RZ ;  /* 0x00005410e633e816 */ /* 0x000fe200000000ff */
[----:B------:R-:W-:Y:S01]  /*1a8c0*/  @!P0 HADD2 R225, -R49.H0_H0, -RZ.H0_H0 ;  /* 0xa00000ff31e18230 */ /* 0x000fe20000000900 */
[----:B------:R-:W-:Y:S02]  /*1a8d0*/  ISETP.LE.U32.AND P4, PT, R40, UR15, PT ;  /* 0x0000000f28007c0c */ /* 0x000fe4000bf83070 */
[C---:B------:R-:W-:Y:S01]  /*1a8e0*/  PRMT R48, R49.reuse, 0x7632, R48 ;  /* 0x0000763231307816 */ /* 0x040fe20000000030 */
[----:B------:R1:W-:Y:S01]  /*1a8f0*/  STG.E.U16 [R122.64+0xde], R51 ;  /* 0x0000de337a007986 */ /* 0x0003e2000c10151c */
[----:B------:R-:W-:Y:S02]  /*1a900*/  SHF.R.U32.HI R40, RZ, 0x10, R114 ;  /* 0x00000010ff287819 */ /* 0x000fe40000011672 */
[----:B------:R-:W-:Y:S01]  /*1a910*/  PRMT R149, R49, 0x5410, R48 ;  /* 0x0000541031957816 */ /* 0x000fe20000000030 */
[----:B------:R-:W-:Y:S01]  /*1a920*/  @!P2 HADD2 R224, -R48.H0_H0, -RZ.H0_H0 ;  /* 0xa00000ff30e0a230 */ /* 0x000fe20000000900 */
[----:B------:R-:W-:Y:S02]  /*1a930*/  @!P0 PRMT R49, R225, 0x5410, RZ ;  /* 0x00005410e1318816 */ /* 0x000fe400000000ff */
[----:B------:R-:W-:Y:S02]  /*1a940*/  LOP3.LUT R40, R40, 0xff, RZ, 0xc0, !PT ;  /* 0x000000ff28287812 */ /* 0x000fe400078ec0ff */
[----:B------:R-:W-:Y:S01]  /*1a950*/  @!P2 PRMT R48, R224, 0x5410, RZ ;  /* 0x00005410e030a816 */ /* 0x000fe200000000ff */
[----:B------:R-:W-:Y:S01]  /*1a960*/  @!P4 HADD2 R226, -R50.H0_H0, -RZ.H0_H0 ;  /* 0xa00000ff32e2c230 */ /* 0x000fe20000000900 */
[----:B------:R-:W-:Y:S02]  /*1a970*/  PRMT R42, R43, 0x7632, R42 ;  /* 0x000076322b2a7816 */ /* 0x000fe4000000002a */
[----:B------:R-:W-:Y:S02]  /*1a980*/  ISETP.LE.U32.AND P6, PT, R40, UR15, PT ;  /* 0x0000000f28007c0c */ /* 0x000fe4000bfc3070 */
[----:B------:R-:W-:Y:S01]  /*1a990*/  @!P4 PRMT R50, R226, 0x5410, RZ ;  /* 0x00005410e232c816 */ /* 0x000fe200000000ff */
[----:B------:R-:W-:Y:S01]  /*1a9a0*/  @!P3 HADD2 R228, -R42.H0_H0, -RZ.H0_H0 ;  /* 0xa00000ff2ae4b230 */ /* 0x000fe20000000900 */
[----:B------:R-:W-:Y:S01]  /*1a9b0*/  LOP3.LUT R52, R163, UR6, R212, 0x96, !PT ;  /* 0x00000006a3347c12 */ /* 0x000fe2000f8e96d4 */
[----:B------:R-:W-:Y:S01]  /*1a9c0*/  UIADD3 UR6, UR19, 0x646e171e, URZ ;  /* 0x646e171e13067890 */ /* 0x000fe2000fffe03f */
[----:B------:R-:W-:Y:S01]  /*1a9d0*/  SHF.R.U32.HI R40, RZ, 0x18, R114 ;  /* 0x00000018ff287819 */ /* 0x000fe20000011672 */
[----:B------:R2:W5:Y:S02]  /*1a9e0*/  LDL.LU.64 R212, [R1+0x210] ;  /* 0x0002100001d47983 */ /* 0x0005640000300a00 */
[----:B---3--:R-:W-:Y:S01]  /*1a9f0*/  IMAD.WIDE.U32 R52, R52, -0x2daee0ad, RZ ;  /* 0xd2511f5334347825 */ /* 0x008fe200078e00ff */
[----:B------:R-:W-:Y:S02]  /*1aa00*/  ISETP.LE.U32.AND P4, PT, R40, UR15, PT ;  /* 0x0000000f28007c0c */ /* 0x000fe4000bf83070 */
[----:B------:R-:W-:Y:S01]  /*1aa10*/  PRMT R40, R41, 0x7632, R40 ;  /* 0x0000763229287816 */ /* 0x000fe20000000028 */
[----:B------:R3:W-:Y:S01]  /*1aa20*/  STG.E.U16 [R122.64+0xe0], R50 ;  /* 0x0000e0327a007986 */ /* 0x0007e2000c10151c */
[----:B-1----:R-:W-:Y:S01]  /*1aa30*/  LOP3.LUT R51, R185, UR26, R162, 0x96, !PT ;  /* 0x0000001ab9337c12 */ /* 0x002fe2000f8e96a2 */
[----:B------:R-:W-:Y:S01]  /*1aa40*/  @!P6 HADD2 R223, -R41.H0_H0, -RZ.H0_H0 ;  /* 0xa00000ff29dfe230 */ /* 0x000fe20000000900 */
[----:B------:R-:W-:Y:S01]  /*1aa50*/  PRMT R162, R43, 0x5410, R42 ;  /* 0x000054102ba27816 */ /* 0x000fe2000000002a */
[----:B------:R1:W-:Y:S01]  /*1aa60*/  STG.E.U16 [R120.64+0xe0], R49 ;  /* 0x0000e03178007986 */ /* 0x0003e2000c10151c */
[----:B------:R-:W-:Y:S02]  /*1aa70*/  @!P5 PRMT R43, R229, 0x5410, RZ ;  /* 0x00005410e52bd816 */ /* 0x000fe400000000ff */
[----:B------:R-:W-:Y:S01]  /*1aa80*/  @!P3 PRMT R42, R228, 0x5410, RZ ;  /* 0x00005410e42ab816 */ /* 0x000fe200000000ff */
[----:B------:R4:W-:Y:S01]  /*1aa90*/  STG.E.U16 [R120.64+0xe2], R48 ;  /* 0x0000e23078007986 */ /* 0x0009e2000c10151c */
[----:B------:R-:W-:Y:S01]  /*1aaa0*/  PRMT R163, R41, 0x5410, R40 ;  /* 0x0000541029a37816 */ /* 0x000fe20000000028 */
[----:B------:R-:W-:Y:S01]  /*1aab0*/  @!P4 HADD2 R227, -R40.H0_H0, -RZ.H0_H0 ;  /* 0xa00000ff28e3c230 */ /* 0x000fe20000000900 */
[----:B------:R-:W-:Y:S01]  /*1aac0*/  @!P6 PRMT R41, R223, 0x5410, RZ ;  /* 0x00005410df29e816 */ /* 0x000fe200000000ff */
[----:B------:R2:W-:Y:S01]  /*1aad0*/  STG.E.U16 [R206.64+0xf0], R43 ;  /* 0x0000f02bce007986 */ /* 0x0005e2000c10151c */
[----:B------:R-:W-:Y:S02]  /*1aae0*/  LOP3.LUT R180, R183, UR6, R180, 0x96, !PT ;  /* 0x00000006b7b47c12 */ /* 0x000fe4000f8e96b4 */
[----:B------:R-:W-:Y:S01]  /*1aaf0*/  @!P4 PRMT R40, R227, 0x5410, RZ ;  /* 0x00005410e328c816 */ /* 0x000fe200000000ff */
[----:B------:R-:W-:Y:S01]  /*1ab00*/  STG.E.U16 [R206.64+0xf2], R42 ;  /* 0x0000f22ace007986 */ /* 0x000fe2000c10151c */
[----:B------:R-:W-:Y:S02]  /*1ab10*/  LOP3.LUT R146, R159, UR6, R146, 0x96, !PT ;  /* 0x000000069f927c12 */ /* 0x000fe4000f8e9692 */
[----:B------:R-:W-:Y:S01]  /*1ab20*/  LOP3.LUT R152, R179, UR6, R152, 0x96, !PT ;  /* 0x00000006b3987c12 */ /* 0x000fe2000f8e9698 */
[----:B------:R-:W-:Y:S01]  /*1ab30*/  STG.E.U16 [R186.64+0xf0], R41 ;  /* 0x0000f029ba007986 */ /* 0x000fe2000c10151c */
[----:B------:R-:W-:Y:S02]  /*1ab40*/  LOP3.LUT R132, R137, UR6, R132, 0x96, !PT ;  /* 0x0000000689847c12 */ /* 0x000fe4000f8e9684 */
[----:B------:R-:W-:Y:S01]  /*1ab50*/  LOP3.LUT R134, R155, UR6, R134, 0x96, !PT ;  /* 0x000000069b867c12 */ /* 0x000fe2000f8e9686 */
[----:B------:R2:W-:Y:S01]  /*1ab60*/  STG.E.U16 [R186.64+0xf2], R40 ;  /* 0x0000f228ba007986 */ /* 0x0005e2000c10151c */
[----:B------:R-:W-:Y:S02]  /*1ab70*/  LOP3.LUT R126, R115, UR6, R126, 0x96, !PT ;  /* 0x00000006737e7c12 */ /* 0x000fe4000f8e967e */
[----:B------:R-:W-:Y:S01]  /*1ab80*/  LOP3.LUT R128, R111, UR6, R128, 0x96, !PT ;  /* 0x000000066f807c12 */ /* 0x000fe2000f8e9680 */
[----:B---3--:R-:W-:Y:S01]  /*1ab90*/  IMAD.WIDE.U32 R50, R51, -0x2daee0ad, RZ ;  /* 0xd2511f5333327825 */ /* 0x008fe200078e00ff */
[----:B-1----:R-:W-:Y:S02]  /*1aba0*/  LOP3.LUT R49, R53, UR25, R170, 0x96, !PT ;  /* 0x0000001935317c12 */ /* 0x002fe4000f8e96aa */
[----:B------:R-:W-:Y:S01]  /*1abb0*/  LOP3.LUT R53, R188, 0xff, RZ, 0xc0, !PT ;  /* 0x000000ffbc357812 */ /* 0x000fe200078ec0ff */
[----:B------:R1:W5:Y:S01]  /*1abc0*/  LDL.LU.64 R170, [R1+0x208] ;  /* 0x0002080001aa7983 */ /* 0x0003620000300a00 */
[----:B----4-:R-:W-:Y:S01]  /*1abd0*/  LOP3.LUT R48, R51, UR23, R52, 0x96, !PT ;  /* 0x0000001733307c12 */ /* 0x010fe2000f8e9634 */
[----:B------:R-:W-:Y:S01]  /*1abe0*/  IMAD.WIDE.U32 R112, R49, -0x326172a9, RZ ;  /* 0xcd9e8d5731707825 */ /* 0x000fe200078e00ff */
[----:B------:R-:W-:Y:S03]  /*1abf0*/  SHF.R.U32.HI R52, RZ, 0x10, R188 ;  /* 0x00000010ff347819 */ /* 0x000fe600000116bc */
[----:B------:R1:W3:Y:S01]  /*1ac00*/  LDL.S16 R124, [R1+0xe4] ;  /* 0x0000e400017c7983 */ /* 0x0002e20000100600 */
[----:B------:R-:W-:Y:S01]  /*1ac10*/  LOP3.LUT R184, R113, UR24, R184, 0x96, !PT ;  /* 0x0000001871b87c12 */ /* 0x000fe2000f8e96b8 */
[----:B------:R-:W-:Y:S01]  /*1ac20*/  IMAD.WIDE.U32 R48, R48, -0x326172a9, RZ ;  /* 0xcd9e8d5730307825 */ /* 0x000fe200078e00ff */
[----:B------:R-:W-:Y:S01]  /*1ac30*/  LOP3.LUT R52, R52, 0xff, RZ, 0xc0, !PT ;  /* 0x000000ff34347812 */ /* 0x000fe200078ec0ff */
[----:B------:R1:W4:Y:S02]  /*1ac40*/  LDL.S16 R82, [R1+0x150] ;  /* 0x0001500001527983 */ /* 0x0003240000100600 */
[----:B------:R-:W-:Y:S01]  /*1ac50*/  IMAD.WIDE.U32 R184, R184, -0x2daee0ad, RZ ;  /* 0xd2511f53b8b87825 */ /* 0x000fe200078e00ff */
[----:B------:R-:W-:Y:S01]  /*1ac60*/  LOP3.LUT R112, R49, UR21, R112, 0x96, !PT ;  /* 0x0000001531707c12 */ /* 0x000fe2000f8e9670 */
[----:B------:R1:W3:Y:S03]  /*1ac70*/  LDL.S16 R80, [R1+0x16c] ;  /* 0x00016c0001507983 */ /* 0x0002e60000100600 */
[----:B--2---:R-:W-:Y:S01]  /*1ac80*/  LOP3.LUT R43, R185, UR14, R50, 0x96, !PT ;  /* 0x0000000eb92b7c12 */ /* 0x004fe2000f8e9632 */
[----:B------:R1:W2:Y:S01]  /*1ac90*/  LDL.S16 R68, [R1+0x170] ;  /* 0x0001700001447983 */ /* 0x0002a20000100600 */
[----:B------:R-:W-:Y:S01]  /*1aca0*/  LOP3.LUT R40, R190, 0xffff, RZ, 0xc0, !PT ;  /* 0x0000ffffbe287812 */ /* 0x000fe200078ec0ff */
[----:B------:R-:W-:Y:S03]  /*1acb0*/  IMAD.WIDE.U32 R112, R112, -0x2daee0ad, RZ ;  /* 0xd2511f5370707825 */ /* 0x000fe600078e00ff */
[----:B------:R-:W-:Y:S01]  /*1acc0*/  SHF.R.U32.HI R40, RZ, 0x8, R40 ;  /* 0x00000008ff287819 */ /* 0x000fe20000011628 */
[----:B------:R-:W-:Y:S01]  /*1acd0*/  IMAD.WIDE.U32 R50, R43, -0x326172a9, RZ ;  /* 0xcd9e8d572b327825 */ /* 0x000fe200078e00ff */
[----:B------:R-:W-:Y:S04]  /*1ace0*/  LOP3.LUT R42, R113, UR5, R184, 0x96, !PT ;  /* 0x00000005712a7c12 */ /* 0x000fe8000f8e96b8 */
[----:B------:R-:W-:Y:S01]  /*1acf0*/  LOP3.LUT R55, R51, UR13, R48, 0x96, !PT ;  /* 0x0000000d33377c12 */ /* 0x000fe2000f8e9630 */
[----:B------:R-:W-:Y:S05]  /*1ad00*/  IMAD.WIDE.U32 R48, R42, -0x326172a9, RZ ;  /* 0xcd9e8d572a307825 */ /* 0x000fea00078e00ff */
[----:B------:R-:W-:Y:S02]  /*1ad10*/  LOP3.LUT R41, R49, UR7, R50, 0x96, !PT ;  /* 0x0000000731297c12 */ /* 0x000fe4000f8e9632 */
[C---:B------:R-:W-:Y:S02]  /*1ad20*/  LOP3.LUT R42, R48.reuse, 0xffff, RZ, 0xc0, !PT ;  /* 0x0000ffff302a7812 */ /* 0x040fe400078ec0ff */
[----:B------:R-:W-:Y:S02]  /*1ad30*/  LOP3.LUT R51, R48, 0xff, RZ, 0xc0, !PT ;  /* 0x000000ff30337812 */ /* 0x000fe400078ec0ff */
[----:B------:R-:W-:Y:S02]  /*1ad40*/  SHF.R.U32.HI R42, RZ, 0x8, R42 ;  /* 0x00000008ff2a7819 */ /* 0x000fe4000001162a */
[----:B------:R-:W-:Y:S02]  /*1ad50*/  LOP3.LUT R43, R41, 0xffff, RZ, 0xc0, !PT ;  /* 0x0000ffff292b7812 */ /* 0x000fe400078ec0ff */
[----:B------:R-:W-:Y:S02]  /*1ad60*/  PRMT R51, R51, 0x5410, R42 ;  /* 0x0000541033337816 */ /* 0x000fe4000000002a */
[----:B------:R-:W-:Y:S02]  /*1ad70*/  LOP3.LUT R42, R41, 0xff, RZ, 0xc0, !PT ;  /* 0x000000ff292a7812 */ /* 0x000fe400078ec0ff */
[----:B------:R-:W-:Y:S01]  /*1ad80*/  SHF.R.U32.HI R43, RZ, 0x8, R43 ;  /* 0x00000008ff2b7819 */ /* 0x000fe2000001162b */
[--C-:B------:R-:W-:Y:S01]  /*1ad90*/  HSET2.LE.AND R51, R51, R118.reuse, PT ;  /* 0x0000007633337233 */ /* 0x100fe20003803000 */
[----:B------:R-:W-:Y:S02]  /*1ada0*/  LOP3.LUT R50, R188, 0xffff, RZ, 0xc0, !PT ;  /* 0x0000ffffbc327812 */ /* 0x000fe400078ec0ff */
[----:B------:R-:W-:Y:S02]  /*1adb0*/  SHF.R.U32.HI R49, RZ, 0x10, R48 ;  /* 0x00000010ff317819 */ /* 0x000fe40000011630 */
[----:B------:R-:W-:Y:S02]  /*1adc0*/  PRMT R42, R42, 0x5410, R43 ;  /* 0x000054102a2a7816 */ /* 0x000fe4000000002b */
[----:B------:R-:W-:Y:S02]  /*1add0*/  SHF.R.U32.HI R50, RZ, 0x8, R50 ;  /* 0x00000008ff327819 */ /* 0x000fe40000011632 */
[----:B------:R-:W-:Y:S02]  /*1ade0*/  SHF.R.U32.HI R48, RZ, 0x18, R48 ;  /* 0x00000018ff307819 */ /* 0x000fe40000011630 */
[----:B------:R-:W-:Y:S02]  /*1adf0*/  LOP3.LUT R49, R49, 0xff, RZ, 0xc0, !PT ;  /* 0x000000ff31317812 */ /* 0x000fe400078ec0ff */
[----:B------:R-:W-:Y:S02]  /*1ae00*/  PRMT R53, R53, 0x5410, R50 ;  /* 0x0000541035357816 */ /* 0x000fe40000000032 */
[--C-:B------:R-:W-:Y:S02]  /*1ae10*/  SHF.R.U32.HI R109, RZ, 0x10, R41.reuse ;  /* 0x00000010ff6d7819 */ /* 0x100fe40000011629 */
[----:B------:R-:W-:Y:S01]  /*1ae20*/  SHF.R.U32.HI R50, RZ, 0x18, R41 ;  /* 0x00000018ff327819 */ /* 0x000fe20000011629 */
[--C-:B------:R-:W-:Y:S01]  /*1ae30*/  HSET2.LE.AND R41, R42, R118.reuse, PT ;  /* 0x000000762a297233 */ /* 0x100fe20003803000 */
[----:B------:R-:W-:Y:S01]  /*1ae40*/  PRMT R48, R49, 0x5410, R48 ;  /* 0x0000541031307816 */ /* 0x000fe20000000030 */
[--C-:B------:R-:W-:Y:S01]  /*1ae50*/  HSET2.LE.AND R53, R53, R118.reuse, PT ;  /* 0x0000007635357233 */ /* 0x100fe20003803000 */
[----:B------:R-:W-:Y:S02]  /*1ae60*/  LOP3.LUT R49, R190, 0xff, RZ, 0xc0, !PT ;  /* 0x000000ffbe317812 */ /* 0x000fe400078ec0ff */
[----:B------:R-:W-:Y:S01]  /*1ae70*/  SHF.R.U32.HI R43, RZ, 0x18, R190 ;  /* 0x00000018ff2b7819 */ /* 0x000fe200000116be */
[--C-:B------:R-:W-:Y:S01]  /*1ae80*/  HSET2.LE.AND R48, R48, R118.reuse, PT ;  /* 0x0000007630307233 */ /* 0x100fe20003803000 */
[----:B------:R-:W-:Y:S02]  /*1ae90*/  PRMT R49, R49, 0x5410, R40 ;  /* 0x0000541031317816 */ /* 0x000fe40000000028 */
[----:B------:R-:W-:Y:S02]  /*1aea0*/  PRMT R54, R54, 0x5410, R43 ;  /* 0x0000541036367816 */ /* 0x000fe4000000002b */
[----:B------:R-:W-:Y:S01]  /*1aeb0*/  LOP3.LUT R36, R41, R36, RZ, 0xc0, !PT ;  /* 0x0000002429247212 */ /* 0x000fe200078ec0ff */
[--C-:B------:R-:W-:Y:S01]  /*1aec0*/  HSET2.LE.AND R49, R49, R118.reuse, PT ;  /* 0x0000007631317233 */ /* 0x100fe20003803000 */
[----:B------:R-:W-:Y:S01]  /*1aed0*/  LOP3.LUT R109, R109, 0xff, RZ, 0xc0, !PT ;  /* 0x000000ff6d6d7812 */ /* 0x000fe200078ec0ff */
[----:B------:R-:W1:Y:S01]  /*1aee0*/  LDSM.16.MT88.4 R40, [R218+0x4000] ;  /* 0x00400000da28783b */ /* 0x000e620000004200 */
[----:B------:R-:W-:Y:S01]  /*1aef0*/  SHF.R.U32.HI R189, RZ, 0x18, R188 ;  /* 0x00000018ffbd7819 */ /* 0x000fe200000116bc */
[--C-:B------:R-:W-:Y:S01]  /*1af00*/  HSET2.LE.AND R54, R54, R118.reuse, PT ;  /* 0x0000007636367233 */ /* 0x100fe20003803000 */
[----:B------:R-:W-:Y:S02]  /*1af10*/  PRMT R50, R109, 0x5410, R50 ;  /* 0x000054106d327816 */ /* 0x000fe40000000032 */
[----:B------:R-:W-:Y:S02]  /*1af20*/  LOP3.LUT R38, R51, R38, RZ, 0xc0, !PT ;  /* 0x0000002633267212 */ /* 0x000fe400078ec0ff */
[----:B------:R-:W-:Y:S01]  /*1af30*/  LOP3.LUT R39, R48, R39, RZ, 0xc0, !PT ;  /* 0x0000002730277212 */ /* 0x000fe200078ec0ff */
[--C-:B------:R-:W-:Y:S01]  /*1af40*/  HSET2.LE.AND R50, R50, R118.reuse, PT ;  /* 0x0000007632327233 */ /* 0x100fe20003803000 */
[----:B------:R-:W-:Y:S02]  /*1af50*/  LOP3.LUT R44, R49, R44, RZ, 0xc0, !PT ;  /* 0x0000002c312c7212 */ /* 0x000fe400078ec0ff */
[----:B------:R-:W-:Y:S02]  /*1af60*/  PRMT R52, R52, 0x5410, R189 ;  /* 0x0000541034347816 */ /* 0x000fe400000000bd */
[----:B------:R-:W-:Y:S02]  /*1af70*/  LOP3.LUT R37, R50, R37, RZ, 0xc0, !PT ;  /* 0x0000002532257212 */ /* 0x000fe400078ec0ff */
[----:B------:R-:W-:Y:S01]  /*1af80*/  LOP3.LUT R45, R54, R45, RZ, 0xc0, !PT ;  /* 0x0000002d362d7212 */ /* 0x000fe200078ec0ff */
[----:B------:R-:W1:Y:S01]  /*1af90*/  LDSM.16.MT88.4 R48, [R217+0x4000] ;  /* 0x00400000d930783b */ /* 0x000e620000004200 */
[----:B------:R-:W-:Y:S01]  /*1afa0*/  LOP3.LUT R46, R53, R46, RZ, 0xc0, !PT ;  /* 0x0000002e352e7212 */ /* 0x000fe200078ec0ff */
[----:B------:R-:W-:Y:S01]  /*1afb0*/  IMAD.WIDE.U32 R54, R55, -0x2daee0ad, RZ ;  /* 0xd2511f5337367825 */ /* 0x000fe200078e00ff */
[C---:B------:R-:W-:Y:S01]  /*1afc0*/  LOP3.LUT R53, R182.reuse, 0xffff, RZ, 0xc0, !PT ;  /* 0x0000ffffb6357812 */ /* 0x040fe200078ec0ff */
[--C-:B------:R-:W-:Y:S01]  /*1afd0*/  HSET2.LE.AND R52, R52, R118.reuse, PT ;  /* 0x0000007634347233 */ /* 0x100fe20003803000 */
[----:B------:R-:W-:Y:S04]  /*1afe0*/  LOP3.LUT R109, R182, 0xff, RZ, 0xc0, !PT ;  /* 0x000000ffb66d7812 */ /* 0x000fe800078ec0ff */
[----:B------:R-:W-:Y:S02]  /*1aff0*/  LOP3.LUT R47, R52, R47, RZ, 0xc0, !PT ;  /* 0x0000002f342f7212 */ /* 0x000fe400078ec0ff */
[C---:B------:R-:W-:Y:S04]  /*1b000*/  LOP3.LUT R52, R54.reuse, 0xffff, RZ, 0xc0, !PT ;  /* 0x0000ffff36347812 */ /* 0x040fe800078ec0ff */
[----:B------:R-:W-:Y:S01]  /*1b010*/  SHF.R.U32.HI R52, RZ, 0x8, R52 ;  /* 0x00000008ff347819 */ /* 0x000fe20000011634 */
[-C--:B-1----:R-:W-:Y:S08]  /*1b020*/  HMMA.16816.F32 R4, R36, R40.reuse, R4 ;  /* 0x000000282404723c */ /* 0x082ff00000001804 */
[C---:B------:R-:W-:Y:S07]  /*1b030*/  HMMA.16816.F32 R8, R44.reuse, R40, R8 ;  /* 0x000000282c08723c */ /* 0x040fee0000001808 */
[----:B------:R-:W-:Y:S01]  /*1b040*/  LOP3.LUT R41, R54, 0xff, RZ, 0xc0, !PT ;  /* 0x000000ff36297812 */ /* 0x000fe200078ec0ff */
[-C--:B------:R-:W-:Y:S01]  /*1b050*/  HMMA.16816.F32 R12, R44, R42.reuse, R12 ;  /* 0x0000002a2c0c723c */ /* 0x080fe2000000180c */
[----:B------:R-:W-:Y:S03]  /*1b060*/  LOP3.LUT R40, R55, UR6, R112, 0x96, !PT ;  /* 0x0000000637287c12 */ /* 0x000fe6000f8e9670 */
[----:B------:R-:W-:Y:S02]  /*1b070*/  PRMT R41, R41, 0x5410, R52 ;  /* 0x0000541029297816 */ /* 0x000fe40000000034 */
[----:B------:R-:W-:Y:S02]  /*1b080*/  SHF.R.U32.HI R113, RZ, 0x18, R40 ;  /* 0x00000018ff717819 */ /* 0x000fe40000011628 */
[C---:B------:R-:W-:Y:S01]  /*1b090*/  LOP3.LUT R117, R40.reuse, 0xffff, RZ, 0xc0, !PT ;  /* 0x0000ffff28757812 */ /* 0x040fe200078ec0ff */
[C---:B------:R-:W-:Y:S03]  /*1b0a0*/  HMMA.16816.F32 R16, R36.reuse, R42, R16 ;  /* 0x0000002a2410723c */ /* 0x040fe60000001810 */
[----:B------:R-:W-:Y:S01]  /*1b0b0*/  LOP3.LUT R116, R40, 0xff, RZ, 0xc0, !PT ;  /* 0x000000ff28747812 */ /* 0x000fe200078ec0ff */
[--C-:B------:R-:W-:Y:S01]  /*1b0c0*/  HSET2.LE.AND R41, R41, R118.reuse, PT ;  /* 0x0000007629297233 */ /* 0x100fe20003803000 */
[----:B------:R-:W-:Y:S02]  /*1b0d0*/  SHF.R.U32.HI R117, RZ, 0x8, R117 ;  /* 0x00000008ff757819 */ /* 0x000fe40000011675 */
[--C-:B------:R-:W-:Y:S01]  /*1b0e0*/  SHF.R.U32.HI R42, RZ, 0x10, R54.reuse ;  /* 0x00000010ff2a7819 */ /* 0x100fe20000011636 */
[-C--:B------:R-:W-:Y:S01]  /*1b0f0*/  HMMA.16816.F32 R20, R36, R48.reuse, R20 ;  /* 0x000000302414723c */ /* 0x080fe20000001814 */
[----:B------:R-:W-:Y:S03]  /*1b100*/  SHF.R.U32.HI R43, RZ, 0x18, R54 ;  /* 0x00000018ff2b7819 */ /* 0x000fe60000011636 */
[----:B------:R-:W-:Y:S02]  /*1b110*/  SHF.R.U32.HI R54, RZ, 0x8, R53 ;  /* 0x00000008ff367819 */ /* 0x000fe40000011635 */
[----:B------:R-:W-:Y:S02]  /*1b120*/  LOP3.LUT R42, R42, 0xff, RZ, 0xc0, !PT ;  /* 0x000000ff2a2a7812 */ /* 0x000fe400078ec0ff */
[----:B------:R-:W-:Y:S01]  /*1b130*/  PRMT R109, R109, 0x5410, R54 ;  /* 0x000054106d6d7816 */ /* 0x000fe20000000036 */
[C---:B------:R-:W-:Y:S01]  /*1b140*/  HMMA.16816.F32 R24, R44.reuse, R48, R24 ;  /* 0x000000302c18723c */ /* 0x040fe20000001818 */
[----:B------:R-:W1:Y:S02]  /*1b150*/  LDSM.16.MT88.4 R52, [R218+0x4400] ;  /* 0x00440000da34783b */ /* 0x000e640000004200 */
[----:B------:R-:W-:Y:S02]  /*1b160*/  PRMT R43, R42, 0x5410, R43 ;  /* 0x000054102a2b7816 */ /* 0x000fe4000000002b */
[C---:B------:R-:W-:Y:S02]  /*1b170*/  LOP3.LUT R42, R180.reuse, 0xffff, RZ, 0xc0, !PT ;  /* 0x0000ffffb42a7812 */ /* 0x040fe400078ec0ff */
[----:B------:R-:W-:Y:S01]  /*1b180*/  SHF.R.U32.HI R48, RZ, 0x10, R40 ;  /* 0x00000010ff307819 */ /* 0x000fe20000011628 */
[-C--:B------:R-:W-:Y:S01]  /*1b190*/  HMMA.16816.F32 R28, R44, R50.reuse, R28 ;  /* 0x000000322c1c723c */ /* 0x080fe2000000181c */
[----:B------:R-:W-:Y:S01]  /*1b1a0*/  LOP3.LUT R49, R180, 0xff, RZ, 0xc0, !PT ;  /* 0x000000ffb4317812 */ /* 0x000fe200078ec0ff */
[----:B------:R-:W1:Y:S02]  /*1b1b0*/  LDSM.16.MT88.4 R44, [R217+0x4400] ;  /* 0x00440000d92c783b */ /* 0x000e640000004200 */
[----:B------:R-:W-:Y:S01]  /*1b1c0*/  LOP3.LUT R48, R48, 0xff, RZ, 0xc0, !PT ;  /* 0x000000ff30307812 */ /* 0x000fe200078ec0ff */
[--C-:B------:R-:W-:Y:S01]  /*1b1d0*/  HSET2.LE.AND R43, R43, R118.reuse, PT ;  /* 0x000000762b2b7233 */ /* 0x100fe20003803000 */
[----:B------:R-:W-:Y:S02]  /*1b1e0*/  SHF.R.U32.HI R42, RZ, 0x8, R42 ;  /* 0x00000008ff2a7819 */ /* 0x000fe4000001162a */
[----:B------:R-:W-:Y:S01]  /*1b1f0*/  PRMT R48, R48, 0x5410, R113 ;  /* 0x0000541030307816 */ /* 0x000fe20000000071 */
[----:B------:R-:W-:Y:S03]  /*1b200*/  HMMA.16816.F32 R32, R36, R50, R32 ;  /* 0x000000322420723c */ /* 0x000fe60000001820 */
[----:B------:R-:W-:Y:S01]  /*1b210*/  PRMT R49, R49, 0x5410, R42 ;  /* 0x0000541031317816 */ /* 0x000fe2000000002a */
[--C-:B------:R-:W-:Y:S01]  /*1b220*/  HSET2.LE.AND R48, R48, R118.reuse, PT ;  /* 0x0000007630307233 */ /* 0x100fe20003803000 */
[----:B------:R-:W-:Y:S02]  /*1b230*/  SHF.R.U32.HI R42, RZ, 0x10, R180 ;  /* 0x00000010ff2a7819 */ /* 0x000fe400000116b4 */
[----:B------:R-:W-:Y:S01]  /*1b240*/  SHF.R.U32.HI R112, RZ, 0x10, R182 ;  /* 0x00000010ff707819 */ /* 0x000fe200000116b6 */
[--C-:B------:R-:W-:Y:S01]  /*1b250*/  HSET2.LE.AND R36, R49, R118.reuse, PT ;  /* 0x0000007631247233 */ /* 0x100fe20003803000 */
[----:B------:R-:W-:Y:S03]  /*1b260*/  PRMT R40, R116, 0x5410, R117 ;  /* 0x0000541074287816 */ /* 0x000fe60000000075 */
[----:B------:R-:W-:Y:S01]  /*1b270*/  SHF.R.U32.HI R113, RZ, 0x18, R180 ;  /* 0x00000018ff717819 */ /* 0x000fe200000116b4 */
[--C-:B------:R-:W-:Y:S01]  /*1b280*/  HSET2.LE.AND R38, R109, R118.reuse, PT ;  /* 0x000000766d267233 */ /* 0x100fe20003803000 */
[----:B------:R-:W-:Y:S01]  /*1b290*/  LOP3.LUT R42, R42, 0xff, RZ, 0xc0, !PT ;  /* 0x000000ff2a2a7812 */ /* 0x000fe200078ec0ff */
[--C-:B------:R-:W-:Y:S01]  /*1b2a0*/  HSET2.LE.AND R40, R40, R118.reuse, PT ;  /* 0x0000007628287233 */ /* 0x100fe20003803000 */
[----:B------:R-:W-:Y:S02]  /*1b2b0*/  SHF.R.U32.HI R182, RZ, 0x18, R182 ;  /* 0x00000018ffb67819 */ /* 0x000fe400000116b6 */
[----:B------:R-:W-:Y:S02]  /*1b2c0*/  PRMT R113, R42, 0x5410, R113 ;  /* 0x000054102a717816 */ /* 0x000fe40000000071 */
[----:B------:R-:W-:Y:S02]  /*1b2d0*/  LOP3.LUT R42, R41, R106, RZ, 0xc0, !PT ;  /* 0x0000006a292a7212 */ /* 0x000fe400078ec0ff */
[----:B------:R-:W-:Y:S01]  /*1b2e0*/  LOP3.LUT R41, R48, R105, RZ, 0xc0, !PT ;  /* 0x0000006930297212 */ /* 0x000fe200078ec0ff */
[--C-:B------:R-:W-:Y:S01]  /*1b2f0*/  HSET2.LE.AND R37, R113, R118.reuse, PT ;  /* 0x0000007671257233 */ /* 0x100fe20003803000 */
[----:B------:R-:W-:Y:S02]  /*1b300*/  LOP3.LUT R105, R112, 0xff, RZ, 0xc0, !PT ;  /* 0x000000ff70697812 */ /* 0x000fe400078ec0ff */
[----:B------:R-:W-:Y:S02]  /*1b310*/  LOP3.LUT R40, R40, R107, RZ, 0xc0, !PT ;  /* 0x0000006b28287212 */ /* 0x000fe400078ec0ff */
[----:B------:R-:W-:Y:S02]  /*1b320*/  PRMT R39, R105, 0x5410, R182 ;  /* 0x0000541069277816 */ /* 0x000fe400000000b6 */
[----:B------:R-:W-:Y:S02]  /*1b330*/  LOP3.LUT R43, R43, R104, RZ, 0xc0, !PT ;  /* 0x000000682b2b7212 */ /* 0x000fe400078ec0ff */
[----:B------:R-:W-:Y:S01]  /*1b340*/  LOP3.LUT R36, R36, R103, RZ, 0xc0, !PT ;  /* 0x0000006724247212 */ /* 0x000fe200078ec0ff */
[--C-:B------:R-:W-:Y:S01]  /*1b350*/  HSET2.LE.AND R39, R39, R118.reuse, PT ;  /* 0x0000007627277233 */ /* 0x100fe20003803000 */
[----:B------:R-:W-:Y:S02]  /*1b360*/  LOP3.LUT R37, R37, R102, RZ, 0xc0, !PT ;  /* 0x0000006625257212 */ /* 0x000fe400078ec0ff */
[----:B------:R-:W-:Y:S01]  /*1b370*/  LOP3.LUT R38, R38, R101, RZ, 0xc0, !PT ;  /* 0x0000006526267212 */ /* 0x000fe200078ec0ff */
[-C--:B-1----:R-:W-:Y:S01]  /*1b380*/  HMMA.16816.F32 R4, R40, R52.reuse, R4 ;  /* 0x000000342804723c */ /* 0x082fe20000001804 */
[----:B------:R-:W-:Y:S02]  /*1b390*/  LOP3.LUT R39, R39, R100, RZ, 0xc0, !PT ;  /* 0x0000006427277212 */ /* 0x000fe400078ec0ff */
[C---:B------:R-:W-:Y:S01]  /*1b3a0*/  LOP3.LUT R49, R166.reuse, 0xffff, RZ, 0xc0, !PT ;  /* 0x0000ffffa6317812 */ /* 0x040fe200078ec0ff */
[----:B------:R-:W-:Y:S01]  /*1b3b0*/  IMAD.MOV.U32 R167, RZ, RZ, R0 ;  /* 0x000000ffffa77224 */ /* 0x000fe200078e0000 */
[----:B------:R-:W-:Y:S02]  /*1b3c0*/  SHF.R.U32.HI R48, RZ, 0x10, R166 ;  /* 0x00000010ff307819 */ /* 0x000fe400000116a6 */
[----:B------:R-:W-:Y:S01]  /*1b3d0*/  LOP3.LUT R100, R166, 0xff, RZ, 0xc0, !PT ;  /* 0x000000ffa6647812 */ /* 0x000fe200078ec0ff */
[C---:B------:R-:W-:Y:S01]  /*1b3e0*/  HMMA.16816.F32 R8, R36.reuse, R52, R8 ;  /* 0x000000342408723c */ /* 0x040fe20000001808 */
[----:B------:R-:W-:Y:S03]  /*1b3f0*/  SHF.R.U32.HI R49, RZ, 0x8, R49 ;  /* 0x00000008ff317819 */ /* 0x000fe60000011631 */
[----:B------:R-:W-:Y:S02]  /*1b400*/  LOP3.LUT R48, R48, 0xff, RZ, 0xc0, !PT ;  /* 0x000000ff30307812 */ /* 0x000fe400078ec0ff */
[----:B------:R-:W-:Y:S02]  /*1b410*/  PRMT R100, R100, 0x5410, R49 ;  /* 0x0000541064647816 */ /* 0x000fe40000000031 */
[----:B------:R-:W-:Y:S01]  /*1b420*/  LOP3.LUT R104, R168, 0xffff, RZ, 0xc0, !PT ;  /* 0x0000ffffa8687812 */ /* 0x000fe200078ec0ff */
[-C--:B------:R-:W-:Y:S03]  /*1b430*/  HMMA.16816.F32 R12, R36, R54.reuse, R12 ;  /* 0x00000036240c723c */ /* 0x080fe6000000180c */
[----:B------:R-:W-:Y:S02]  /*1b440*/  SHF.R.U32.HI R101, RZ, 0x18, R168 ;  /* 0x00000018ff657819 */ /* 0x000fe400000116a8 */
[----:B------:R-:W-:Y:S02]  /*1b450*/  SHF.R.U32.HI R104, RZ, 0x8, R104 ;  /* 0x00000008ff687819 */ /* 0x000fe40000011668 */
[----:B------:R-:W-:Y:S01]  /*1b460*/  LOP3.LUT R53, R176, 0xffff, RZ, 0xc0, !PT ;  /* 0x0000ffffb0357812 */ /* 0x000fe200078ec0ff */
[C---:B------:R-:W-:Y:S01]  /*1b470*/  HMMA.16816.F32 R16, R40.reuse, R54, R16 ;  /* 0x000000362810723c */ /* 0x040fe20000001810 */
[----:B------:R-:W-:Y:S03]  /*1b480*/  SHF.R.U32.HI R52, RZ, 0x10, R176 ;  /* 0x00000010ff347819 */ /* 0x000fe600000116b0 */
[----:B------:R-:W-:Y:S02]  /*1b490*/  LOP3.LUT R103, R174, 0xffff, RZ, 0xc0, !PT ;  /* 0x0000ffffae677812 */ /* 0x000fe400078ec0ff */
[----:B------:R-:W-:Y:S02]  /*1b4a0*/  SHF.R.U32.HI R53, RZ, 0x8, R53 ;  /* 0x00000008ff357819 */ /* 0x000fe40000011635 */
[----:B------:R-:W-:Y:S01]  /*1b4b0*/  SHF.R.U32.HI R55, RZ, 0x18, R166 ;  /* 0x00000018ff377819 */ /* 0x000fe200000116a6 */
[-C--:B------:R-:W-:Y:S03]  /*1b4c0*/  HMMA.16816.F32 R20, R40, R44.reuse, R20 ;  /* 0x0000002c2814723c */ /* 0x080fe60000001814 */
[----:B------:R-:W-:Y:S01]  /*1b4d0*/  PRMT R55, R48, 0x5410, R55 ;  /* 0x0000541030377816 */ /* 0x000fe20000000037 */
[----:B------:R-:W-:Y:S01]  /*1b4e0*/  IMAD.MOV.U32 R166, RZ, RZ, R3 ;  /* 0x000000ffffa67224 */ /* 0x000fe200078e0003 */
[----:B------:R-:W-:Y:S01]  /*1b4f0*/  LOP3.LUT R54, R176, 0xff, RZ, 0xc0, !PT ;  /* 0x000000ffb0367812 */ /* 0x000fe200078ec0ff */
[----:B------:R-:W1:Y:S01]  /*1b500*/  LDSM.16.MT88.4 R48, [R218+0x4800] ;  /* 0x00480000da30783b */ /* 0x000e620000004200 */
[----:B------:R-:W-:Y:S01]  /*1b510*/  SHF.R.U32.HI R176, RZ, 0x18, R176 ;  /* 0x00000018ffb07819 */ /* 0x000fe200000116b0 */
[C---:B------:R-:W-:Y:S01]  /*1b520*/  HMMA.16816.F32 R24, R36.reuse, R44, R24 ;  /* 0x0000002c2418723c */ /* 0x040fe20000001818 */
[----:B------:R-:W-:Y:S03]  /*1b530*/  LOP3.LUT R102, R174, 0xff, RZ, 0xc0, !PT ;  /* 0x000000ffae667812 */ /* 0x000fe600078ec0ff */
[----:B------:R-:W-:Y:S02]  /*1b540*/  SHF.R.U32.HI R103, RZ, 0x8, R103 ;  /* 0x00000008ff677819 */ /* 0x000fe40000011667 */
[----:B------:R-:W-:Y:S02]  /*1b550*/  PRMT R53, R54, 0x5410, R53 ;  /* 0x0000541036357816 */ /* 0x000fe40000000035 */
[----:B------:R-:W-:Y:S01]  /*1b560*/  SHF.R.U32.HI R44, RZ, 0x10, R168 ;  /* 0x00000010ff2c7819 */ /* 0x000fe200000116a8 */
[-C--:B------:R-:W-:Y:S03]  /*1b570*/  HMMA.16816.F32 R28, R36, R46.reuse, R28 ;  /* 0x0000002e241c723c */ /* 0x080fe6000000181c */
[----:B------:R-:W-:Y:S02]  /*1b580*/  LOP3.LUT R44, R44, 0xff, RZ, 0xc0, !PT ;  /* 0x000000ff2c2c7812 */ /* 0x000fe400078ec0ff */
[----:B------:R-:W-:Y:S02]  /*1b590*/  LOP3.LUT R45, R168, 0xff, RZ, 0xc0, !PT ;  /* 0x000000ffa82d7812 */ /* 0x000fe400078ec0ff */
[----:B------:R-:W-:Y:S01]  /*1b5a0*/  PRMT R44, R44, 0x5410, R101 ;  /* 0x000054102c2c7816 */ /* 0x000fe20000000065 */
[----:B------:R-:W-:Y:S01]  /*1b5b0*/  HMMA.16816.F32 R32, R40, R46, R32 ;  /* 0x0000002e2820723c */ /* 0x000fe20000001820 */
[----:B------:R-:W-:Y:S03]  /*1b5c0*/  PRMT R45, R45, 0x5410, R104 ;  /* 0x000054102d2d7816 */ /* 0x000fe60000000068 */
[--C-:B------:R-:W-:Y:S01]  /*1b5d0*/  SHF.R.U32.HI R101, RZ, 0x10, R174.reuse ;  /* 0x00000010ff657819 */ /* 0x100fe200000116ae */
[--C-:B------:R-:W-:Y:S01]  /*1b5e0*/  HSET2.LE.AND R44, R44, R118.reuse, PT ;  /* 0x000000762c2c7233 */ /* 0x100fe20003803000 */
[----:B------:R-:W-:Y:S01]  /*1b5f0*/  SHF.R.U32.HI R174, RZ, 0x18, R174 ;  /* 0x00000018ffae7819 */ /* 0x000fe200000116ae */
[--C-:B------:R-:W-:Y:S01]  /*1b600*/  HSET2.LE.AND R36, R45, R118.reuse, PT ;  /* 0x000000762d247233 */ /* 0x100fe20003803000 */
[----:B------:R-:W-:Y:S01]  /*1b610*/  LOP3.LUT R101, R101, 0xff, RZ, 0xc0, !PT ;  /* 0x000000ff65657812 */ /* 0x000fe200078ec0ff */
[--C-:B------:R-:W-:Y:S03]  /*1b620*/  HSET2.LE.AND R37, R100, R118.reuse, PT ;  /* 0x0000007664257233 */ /* 0x100fe60003803000 */
[----:B------:R-:W-:Y:S01]  /*1b630*/  LOP3.LUT R43, R52, 0xff, RZ, 0xc0, !PT ;  /* 0x000000ff342b7812 */ /* 0x000fe200078ec0ff */
[--C-:B------:R-:W-:Y:S01]  /*1b640*/  HSET2.LE.AND R39, R55, R118.reuse, PT ;  /* 0x0000007637277233 */ /* 0x100fe20003803000 */
[----:B------:R-:W-:Y:S01]  /*1b650*/  LOP3.LUT R38, R37, R98, RZ, 0xc0, !PT ;  /* 0x0000006225267212 */ /* 0x000fe200078ec0ff */
[--C-:B------:R-:W-:Y:S01]  /*1b660*/  HSET2.LE.AND R42, R53, R118.reuse, PT ;  /* 0x00000076352a7233 */ /* 0x100fe20003803000 */
[----:B------:R-:W-:Y:S02]  /*1b670*/  LOP3.LUT R37, R44, R97, RZ, 0xc0, !PT ;  /* 0x000000612c257212 */ /* 0x000fe400078ec0ff */
        /* <DEDUP_REMOVED lines=11> */
[----:B------:R-:W-:Y:S01]  /*1b730*/  LOP3.LUT R42, R42, R93, RZ, 0xc0, !PT ;  /* 0x0000005d2a2a7212 */ /* 0x000fe200078ec0ff */
[-C--:B-1----:R-:W-:Y:S01]  /*1b740*/  HMMA.16816.F32 R4, R36, R48.reuse, R4 ;  /* 0x000000302404723c */ /* 0x082fe20000001804 */
[----:B------:R-:W-:Y:S02]  /*1b750*/  LOP3.LUT R43, R43, R92, RZ, 0xc0, !PT ;  /* 0x0000005c2b2b7212 */ /* 0x000fe400078ec0ff */
[----:B------:R-:W-:Y:S02]  /*1b760*/  SHF.R.U32.HI R53, RZ, 0x18, R158 ;  /* 0x00000018ff357819 */ /* 0x000fe4000001169e */
[----:B------:R-:W-:Y:S02]  /*1b770*/  LOP3.LUT R54, R158, 0xff, RZ, 0xc0, !PT ;  /* 0x000000ff9e367812 */ /* 0x000fe400078ec0ff */
[C---:B------:R-:W-:Y:S01]  /*1b780*/  LOP3.LUT R52, R178.reuse, 0xffff, RZ, 0xc0, !PT ;  /* 0x0000ffffb2347812 */ /* 0x040fe200078ec0ff */
[C---:B------:R-:W-:Y:S01]  /*1b790*/  HMMA.16816.F32 R8, R40.reuse, R48, R8 ;  /* 0x000000302808723c */ /* 0x040fe20000001808 */
[----:B------:R-:W-:Y:S03]  /*1b7a0*/  LOP3.LUT R93, R178, 0xff, RZ, 0xc0, !PT ;  /* 0x000000ffb25d7812 */ /* 0x000fe600078ec0ff */
[----:B------:R-:W-:Y:S02]  /*1b7b0*/  SHF.R.U32.HI R52, RZ, 0x8, R52 ;  /* 0x00000008ff347819 */ /* 0x000fe40000011634 */
[----:B------:R-:W-:Y:S02]  /*1b7c0*/  SHF.R.U32.HI R94, RZ, 0x10, R146 ;  /* 0x00000010ff5e7819 */ /* 0x000fe40000011692 */
        /* <DEDUP_REMOVED lines=8> */
[C---:B------:R-:W-:Y:S01]  /*1b850*/  LOP3.LUT R55, R146.reuse, 0xffff, RZ, 0xc0, !PT ;  /* 0x0000ffff92377812 */ /* 0x040fe200078ec0ff */
        /* <DEDUP_REMOVED lines=25> */
[----:B------:R-:W-:Y:S02]  /*1b9f0*/  LOP3.LUT R42, R45, R90, RZ, 0xc0, !PT ;  /* 0x0000005a2d2a7212 */ /* 0x000fe400078ec0ff */
[----:B------:R-:W-:Y:S02]  /*1ba00*/  LOP3.LUT R45, R92, 0xff, RZ, 0xc0, !PT ;  /* 0x000000ff5c2d7812 */ /* 0x000fe400078ec0ff */
        /* <DEDUP_REMOVED lines=15> */
[C---:B------:R-:W-:Y:S02]  /*1bb00*/  LOP3.LUT R44, R142.reuse, 0xffff, RZ, 0xc0, !PT ;  /* 0x0000ffff8e2c7812 */ /* 0x040fe400078ec0ff */
[--C-:B------:R-:W-:Y:S02]  /*1bb10*/  SHF.R.U32.HI R45, RZ, 0x10, R142.reuse ;  /* 0x00000010ff2d7819 */ /* 0x100fe4000001168e */
[----:B------:R-:W-:Y:S01]  /*1bb20*/  LOP3.LUT R87, R142, 0xff, RZ, 0xc0, !PT ;  /* 0x000000ff8e577812 */ /* 0x000fe200078ec0ff */
[C---:B------:R-:W-:Y:S01]  /*1bb30*/  HMMA.16816.F32 R8, R36.reuse, R48, R8 ;  /* 0x000000302408723c */ /* 0x040fe20000001808 */
[----:B------:R-:W-:Y:S03]  /*1bb40*/  SHF.R.U32.HI R86, RZ, 0x18, R142 ;  /* 0x00000018ff567819 */ /* 0x000fe6000001168e */
[----:B------:R-:W-:Y:S02]  /*1bb50*/  SHF.R.U32.HI R44, RZ, 0x8, R44 ;  /* 0x00000008ff2c7819 */ /* 0x000fe4000001162c */
[----:B------:R-:W-:Y:S02]  /*1bb60*/  LOP3.LUT R45, R45, 0xff, RZ, 0xc0, !PT ;  /* 0x000000ff2d2d7812 */ /* 0x000fe400078ec0ff */
[----:B------:R-:W-:Y:S01]  /*1bb70*/  PRMT R87, R87, 0x5410, R44 ;  /* 0x0000541057577816 */ /* 0x000fe2000000002c */
[-C--:B------:R-:W-:Y:S03]  /*1bb80*/  HMMA.16816.F32 R12, R36, R50.reuse, R12 ;  /* 0x00000032240c723c */ /* 0x080fe6000000180c */
[----:B------:R-:W-:Y:S02]  /*1bb90*/  PRMT R86, R45, 0x5410, R86 ;  /* 0x000054102d567816 */ /* 0x000fe40000000056 */
[C---:B------:R-:W-:Y:S01]  /*1bba0*/  LOP3.LUT R49, R172.reuse, 0xffff, RZ, 0xc0, !PT ;  /* 0x0000ffffac317812 */ /* 0x040fe200078ec0ff */
[----:B------:R-:W1:Y:S01]  /*1bbb0*/  LDSM.16.MT88.4 R44, [R218+0x5000] ;  /* 0x00500000da2c783b */ /* 0x000e620000004200 */
[----:B------:R-:W-:Y:S01]  /*1bbc0*/  LOP3.LUT R84, R172, 0xff, RZ, 0xc0, !PT ;  /* 0x000000ffac547812 */ /* 0x000fe200078ec0ff */
[C---:B------:R-:W-:Y:S01]  /*1bbd0*/  HMMA.16816.F32 R16, R40.reuse, R50, R16 ;  /* 0x000000322810723c */ /* 0x040fe20000001810 */
[----:B------:R-:W-:Y:S03]  /*1bbe0*/  SHF.R.U32.HI R49, RZ, 0x8, R49 ;  /* 0x00000008ff317819 */ /* 0x000fe60000011631 */
[--C-:B------:R-:W-:Y:S02]  /*1bbf0*/  SHF.R.U32.HI R48, RZ, 0x10, R140.reuse ;  /* 0x00000010ff307819 */ /* 0x100fe4000001168c */
[----:B------:R-:W-:Y:S02]  /*1bc00*/  PRMT R84, R84, 0x5410, R49 ;  /* 0x0000541054547816 */ /* 0x000fe40000000031 */
[C---:B------:R-:W-:Y:S01]  /*1bc10*/  LOP3.LUT R51, R140.reuse, 0xffff, RZ, 0xc0, !PT ;  /* 0x0000ffff8c337812 */ /* 0x040fe200078ec0ff */
        /* <DEDUP_REMOVED lines=42> */
[--C-:B------:R-:W-:Y:S01]  /*1bec0*/  SHF.R.U32.HI R52, RZ, 0x10, R136.reuse ;  /* 0x00000010ff347819 */ /* 0x100fe20000011688 */
[C---:B------:R-:W-:Y:S01]  /*1bed0*/  HMMA.16816.F32 R8, R40.reuse, R44, R8 ;  /* 0x0000002c2808723c */ /* 0x040fe20000001808 */
[----:B------:R-:W-:Y:S03]  /*1bee0*/  LOP3.LUT R79, R132, 0xffff, RZ, 0xc0, !PT ;  /* 0x0000ffff844f7812 */ /* 0x000fe600078ec0ff */
        /* <DEDUP_REMOVED lines=8> */
[----:B------:R-:W-:Y:S01]  /*1bf70*/  SHF.R.U32.HI R79, RZ, 0x8, R79 ;  /* 0x00000008ff4f7819 */ /* 0x000fe2000001164f */
[----:B------:R-:W1:Y:S02]  /*1bf80*/  LDSM.16.MT88.4 R44, [R218+0x5400] ;  /* 0x00540000da2c783b */ /* 0x000e640000004200 */
[----:B------:R-:W-:Y:S02]  /*1bf90*/  LOP3.LUT R54, R154, 0xffff, RZ, 0xc0, !PT ;  /* 0x0000ffff9a367812 */ /* 0x000fe400078ec0ff */
[----:B------:R-:W-:Y:S02]  /*1bfa0*/  SHF.R.U32.HI R74, RZ, 0x10, R154 ;  /* 0x00000010ff4a7819 */ /* 0x000fe4000001169a */
[----:B------:R-:W-:Y:S01]  /*1bfb0*/  LOP3.LUT R52, R134, 0xffff, RZ, 0xc0, !PT ;  /* 0x0000ffff86347812 */ /* 0x000fe200078ec0ff */
[-C--:B--2---:R-:W-:Y:S03]  /*1bfc0*/  HMMA.16816.F32 R20, R36, R48.reuse, R20 ;  /* 0x000000302414723c */ /* 0x084fe60000001814 */
[----:B------:R-:W-:Y:S02]  /*1bfd0*/  PRMT R77, R84, 0x5410, R77 ;  /* 0x00005410544d7816 */ /* 0x000fe4000000004d */
[----:B------:R-:W-:Y:S02]  /*1bfe0*/  PRMT R78, R78, 0x5410, R79 ;  /* 0x000054104e4e7816 */ /* 0x000fe4000000004f */
[----:B------:R-:W-:Y:S01]  /*1bff0*/  SHF.R.U32.HI R79, RZ, 0x10, R134 ;  /* 0x00000010ff4f7819 */ /* 0x000fe20000011686 */
[C---:B------:R-:W-:Y:S01]  /*1c000*/  HMMA.16816.F32 R24, R40.reuse, R48, R24 ;  /* 0x000000302818723c */ /* 0x040fe20000001818 */
[----:B------:R-:W-:Y:S03]  /*1c010*/  LOP3.LUT R53, R154, 0xff, RZ, 0xc0, !PT ;  /* 0x000000ff9a357812 */ /* 0x000fe600078ec0ff */
[----:B------:R-:W-:Y:S02]  /*1c020*/  SHF.R.U32.HI R154, RZ, 0x18, R154 ;  /* 0x00000018ff9a7819 */ /* 0x000fe4000001169a */
[----:B------:R-:W-:Y:S02]  /*1c030*/  SHF.R.U32.HI R54, RZ, 0x8, R54 ;  /* 0x00000008ff367819 */ /* 0x000fe40000011636 */
[----:B------:R-:W-:Y:S01]  /*1c040*/  SHF.R.U32.HI R48, RZ, 0x10, R132 ;  /* 0x00000010ff307819 */ /* 0x000fe20000011684 */
[-C--:B------:R-:W-:Y:S03]  /*1c050*/  HMMA.16816.F32 R28, R40, R50.reuse, R28 ;  /* 0x00000032281c723c */ /* 0x080fe6000000181c */
[----:B------:R-:W-:Y:S02]  /*1c060*/  LOP3.LUT R48, R48, 0xff, RZ, 0xc0, !PT ;  /* 0x000000ff30307812 */ /* 0x000fe400078ec0ff */
[----:B------:R-:W-:Y:S02]  /*1c070*/  LOP3.LUT R75, R134, 0xff, RZ, 0xc0, !PT ;  /* 0x000000ff864b7812 */ /* 0x000fe400078ec0ff */
[----:B------:R-:W-:Y:S01]  /*1c080*/  PRMT R48, R48, 0x5410, R55 ;  /* 0x0000541030307816 */ /* 0x000fe20000000037 */
[--C-:B------:R-:W-:Y:S01]  /*1c090*/  HSET2.LE.AND R41, R76, R118.reuse, PT ;  /* 0x000000764c297233 */ /* 0x100fe20003803000 */
[----:B------:R-:W-:Y:S01]  /*1c0a0*/  SHF.R.U32.HI R52, RZ, 0x8, R52 ;  /* 0x00000008ff347819 */ /* 0x000fe20000011634 */
[----:B------:R-:W-:Y:S02]  /*1c0b0*/  HMMA.16816.F32 R32, R36, R50, R32 ;  /* 0x000000322420723c */ /* 0x000fe40000001820 */
[----:B------:R-:W-:Y:S01]  /*1c0c0*/  SHF.R.U32.HI R134, RZ, 0x18, R134 ;  /* 0x00000018ff867819 */ /* 0x000fe20000011686 */
[--C-:B------:R-:W-:Y:S01]  /*1c0d0*/  HSET2.LE.AND R48, R48, R118.reuse, PT ;  /* 0x0000007630307233 */ /* 0x100fe20003803000 */
[----:B------:R-:W-:Y:S01]  /*1c0e0*/  LOP3.LUT R79, R79, 0xff, RZ, 0xc0, !PT ;  /* 0x000000ff4f4f7812 */ /* 0x000fe200078ec0ff */
[--C-:B------:R-:W-:Y:S01]  /*1c0f0*/  HSET2.LE.AND R40, R78, R118.reuse, PT ;  /* 0x000000764e287233 */ /* 0x100fe20003803000 */
[----:B------:R-:W-:Y:S01]  /*1c100*/  LOP3.LUT R42, R41, R72, RZ, 0xc0, !PT ;  /* 0x00000048292a7212 */ /* 0x000fe200078ec0ff */
[--C-:B------:R-:W-:Y:S01]  /*1c110*/  HSET2.LE.AND R43, R77, R118.reuse, PT ;  /* 0x000000764d2b7233 */ /* 0x100fe20003803000 */
[----:B------:R-:W-:Y:S04]  /*1c120*/  LOP3.LUT R41, R48, R71, RZ, 0xc0, !PT ;  /* 0x0000004730297212 */ /* 0x000fe800078ec0ff */
[----:B------:R-:W-:Y:S02]  /*1c130*/  LOP3.LUT R71, R74, 0xff, RZ, 0xc0, !PT ;  /* 0x000000ff4a477812 */ /* 0x000fe400078ec0ff */
[----:B------:R-:W-:Y:S02]  /*1c140*/  PRMT R49, R53, 0x5410, R54 ;  /* 0x0000541035317816 */ /* 0x000fe40000000036 */
        /* <DEDUP_REMOVED lines=9> */
[----:B------:R-:W-:Y:S01]  /*1c1e0*/  LOP3.LUT R50, R138, 0xff, RZ, 0xc0, !PT ;  /* 0x000000ff8a327812 */ /* 0x000fe200078ec0ff */
[--C-:B------:R-:W-:Y:S01]  /*1c1f0*/  HSET2.LE.AND R48, R48, R118.reuse, PT ;  /* 0x0000007630307233 */ /* 0x100fe20003803000 */
[----:B------:R-:W-:Y:S01]  /*1c200*/  LOP3.LUT R36, R36, R69, RZ, 0xc0, !PT ;  /* 0x0000004524247212 */ /* 0x000fe200078ec0ff */
[----:B------:R-:W-:Y:S01]  /*1c210*/  LDSM.16.MT88.4 R152, [R218+0x5c00] ;  /* 0x005c0000da98783b */ /* 0x000fe20000004200 */
[----:B------:R-:W-:Y:S01]  /*1c220*/  LOP3.LUT R37, R38, R67, RZ, 0xc0, !PT ;  /* 0x0000004326257212 */ /* 0x000fe200078ec0ff */
[-C--:B-1----:R-:W-:Y:S01]  /*1c230*/  HMMA.16816.F32 R4, R40, R44.reuse, R4 ;  /* 0x0000002c2804723c */ /* 0x082fe20000001804 */
[----:B------:R-:W-:Y:S02]  /*1c240*/  LOP3.LUT R38, R39, R66, RZ, 0xc0, !PT ;  /* 0x0000004227267212 */ /* 0x000fe400078ec0ff */
[----:B------:R-:W-:Y:S02]  /*1c250*/  LOP3.LUT R39, R48, R65, RZ, 0xc0, !PT ;  /* 0x0000004130277212 */ /* 0x000fe400078ec0ff */
[--C-:B------:R-:W-:Y:S02]  /*1c260*/  SHF.R.U32.HI R48, RZ, 0x18, R138.reuse ;  /* 0x00000018ff307819 */ /* 0x100fe4000001168a */
[----:B------:R-:W-:Y:S02]  /*1c270*/  LOP3.LUT R51, R130, 0xffff, RZ, 0xc0, !PT ;  /* 0x0000ffff82337812 */ /* 0x000fe400078ec0ff */
[----:B------:R-:W-:Y:S01]  /*1c280*/  LOP3.LUT R67, R144, 0xffff, RZ, 0xc0, !PT ;  /* 0x0000ffff90437812 */ /* 0x000fe200078ec0ff */
[C---:B------:R-:W-:Y:S02]  /*1c290*/  HMMA.16816.F32 R8, R36.reuse, R44, R8 ;  /* 0x0000002c2408723c */ /* 0x040fe40000001808 */
[----:B------:R-:W-:Y:S02]  /*1c2a0*/  LOP3.LUT R65, R130, 0xff, RZ, 0xc0, !PT ;  /* 0x000000ff82417812 */ /* 0x000fe400078ec0ff */
[----:B------:R-:W-:Y:S02]  /*1c2b0*/  LOP3.LUT R66, R144, 0xff, RZ, 0xc0, !PT ;  /* 0x000000ff90427812 */ /* 0x000fe400078ec0ff */
[----:B------:R-:W-:Y:S02]  /*1c2c0*/  SHF.R.U32.HI R67, RZ, 0x8, R67 ;  /* 0x00000008ff437819 */ /* 0x000fe40000011643 */
[----:B------:R-:W-:Y:S01]  /*1c2d0*/  LOP3.LUT R45, R138, 0xffff, RZ, 0xc0, !PT ;  /* 0x0000ffff8a2d7812 */ /* 0x000fe200078ec0ff */
[-C--:B------:R-:W-:Y:S03]  /*1c2e0*/  HMMA.16816.F32 R12, R36, R46.reuse, R12 ;  /* 0x0000002e240c723c */ /* 0x080fe6000000180c */
[----:B------:R-:W-:Y:S02]  /*1c2f0*/  SHF.R.U32.HI R44, RZ, 0x10, R138 ;  /* 0x00000010ff2c7819 */ /* 0x000fe4000001168a */
[----:B------:R-:W-:Y:S02]  /*1c300*/  SHF.R.U32.HI R45, RZ, 0x8, R45 ;  /* 0x00000008ff2d7819 */ /* 0x000fe4000001162d */
[--C-:B------:R-:W-:Y:S01]  /*1c310*/  SHF.R.U32.HI R49, RZ, 0x10, R130.reuse ;  /* 0x00000010ff317819 */ /* 0x100fe20000011682 */
[C---:B------:R-:W-:Y:S01]  /*1c320*/  HMMA.16816.F32 R16, R40.reuse, R46, R16 ;  /* 0x0000002e2810723c */ /* 0x040fe20000001810 */
[----:B------:R-:W-:Y:S03]  /*1c330*/  PRMT R50, R50, 0x5410, R45 ;  /* 0x0000541032327816 */ /* 0x000fe6000000002d */
[----:B------:R-:W-:Y:S02]  /*1c340*/  LOP3.LUT R70, R156, 0xffff, RZ, 0xc0, !PT ;  /* 0x0000ffff9c467812 */ /* 0x000fe400078ec0ff */
[----:B------:R-:W-:Y:S02]  /*1c350*/  SHF.R.U32.HI R130, RZ, 0x18, R130 ;  /* 0x00000018ff827819 */ /* 0x000fe40000011682 */
[----:B------:R-:W-:Y:S01]  /*1c360*/  LOP3.LUT R47, R44, 0xff, RZ, 0xc0, !PT ;  /* 0x000000ff2c2f7812 */ /* 0x000fe200078ec0ff */
[-C--:B--2---:R-:W-:Y:S03]  /*1c370*/  HMMA.16816.F32 R20, R40, R52.reuse, R20 ;  /* 0x000000342814723c */ /* 0x084fe60000001814 */
[----:B------:R-:W-:Y:S02]  /*1c380*/  PRMT R48, R47, 0x5410, R48 ;  /* 0x000054102f307816 */ /* 0x000fe40000000030 */
[----:B------:R-:W-:Y:S01]  /*1c390*/  SHF.R.U32.HI R70, RZ, 0x8, R70 ;  /* 0x00000008ff467819 */ /* 0x000fe20000011646 */
[----:B------:R-:W1:Y:S02]  /*1c3a0*/  LDSM.16.MT88.4 R44, [R218+0x5800] ;  /* 0x00580000da2c783b */ /* 0x000e640000004200 */
[C---:B------:R-:W-:Y:S01]  /*1c3b0*/  HMMA.16816.F32 R24, R36.reuse, R52, R24 ;  /* 0x000000342418723c */ /* 0x040fe20000001818 */
[--C-:B------:R-:W-:Y:S06]  /*1c3c0*/  HSET2.LE.AND R48, R48, R118.reuse, PT ;  /* 0x0000007630307233 */ /* 0x100fec0003803000 */
        /* <DEDUP_REMOVED lines=8> */
[----:B------:R-:W-:Y:S02]  /*1c450*/  PRMT R65, R66, 0x5410, R67 ;  /* 0x0000541042417816 */ /* 0x000fe40000000043 */
        /* <DEDUP_REMOVED lines=9> */
[----:B------:R-:W-:Y:S02]  /*1c4f0*/  LOP3.LUT R36, R39, R64, RZ, 0xc0, !PT ;  /* 0x0000004027247212 */ /* 0x000fe400078ec0ff */
        /* <DEDUP_REMOVED lines=19> */
[--C-:B------:R-:W-:Y:S02]  /*1c630*/  SHF.R.U32.HI R58, RZ, 0x18, R114.reuse ;  /* 0x00000018ff3a7819 */ /* 0x100fe40000011672 */
[----:B------:R-:W-:Y:S02]  /*1c640*/  ISETP.LE.U32.AND P4, PT, R53, UR15, PT ;  /* 0x0000000f35007c0c */ /* 0x000fe4000bf83070 */
[----:B------:R-:W-:Y:S02]  /*1c650*/  ISETP.LE.U32.AND P0, PT, R52, UR15, PT ;  /* 0x0000000f34007c0c */ /* 0x000fe4000bf03070 */
[----:B------:R-:W-:Y:S01]  /*1c660*/  LOP3.LUT R45, R114, 0xffff, RZ, 0xc0, !PT ;  /* 0x0000ffff722d7812 */ /* 0x000fe200078ec0ff */
[-C--:B------:R-:W-:Y:S01]  /*1c670*/  HMMA.16816.F32 R12, R40, R46.reuse, R12 ;  /* 0x0000002e280c723c */ /* 0x080fe2000000180c */
[----:B------:R-:W-:Y:S03]  /*1c680*/  SHF.R.U32.HI R44, RZ, 0x10, R114 ;  /* 0x00000010ff2c7819 */ /* 0x000fe60000011672 */
[----:B------:R-:W-:Y:S02]  /*1c690*/  SHF.R.U32.HI R60, RZ, 0x8, R45 ;  /* 0x00000008ff3c7819 */ /* 0x000fe4000001162d */
[----:B------:R-:W-:Y:S02]  /*1c6a0*/  LOP3.LUT R53, R44, 0xff, RZ, 0xc0, !PT ;  /* 0x000000ff2c357812 */ /* 0x000fe400078ec0ff */
[----:B------:R-:W-:Y:S01]  /*1c6b0*/  LOP3.LUT R44, R54, 0xff, RZ, 0xc0, !PT ;  /* 0x000000ff362c7812 */ /* 0x000fe200078ec0ff */
[C---:B------:R-:W-:Y:S03]  /*1c6c0*/  HMMA.16816.F32 R16, R36.reuse, R46, R16 ;  /* 0x0000002e2410723c */ /* 0x040fe60000001810 */
[----:B------:R-:W-:Y:S01]  /*1c6d0*/  LOP3.LUT R54, R126, 0xff, RZ, 0xc0, !PT ;  /* 0x000000ff7e367812 */ /* 0x000fe200078ec0ff */
[C---:B------:R-:W-:Y:S01]  /*1c6e0*/  @!P0 HADD2 R68, -R56.reuse.H1_H1, -RZ.H0_H0 ;  /* 0xa00000ff38448230 */ /* 0x040fe20000000d00 */
[C---:B------:R-:W-:Y:S02]  /*1c6f0*/  LOP3.LUT R52, R110.reuse, 0xff, RZ, 0xc0, !PT ;  /* 0x000000ff6e347812 */ /* 0x040fe400078ec0ff */
[----:B------:R-:W-:Y:S01]  /*1c700*/  LOP3.LUT R47, R110, 0xffff, RZ, 0xc0, !PT ;  /* 0x0000ffff6e2f7812 */ /* 0x000fe200078ec0ff */
[-C--:B--2---:R-:W-:Y:S01]  /*1c710*/  HMMA.16816.F32 R20, R36, R48.reuse, R20 ;  /* 0x000000302414723c */ /* 0x084fe20000001814 */
[----:B------:R-:W-:Y:S02]  /*1c720*/  SHF.R.U32.HI R46, RZ, 0x10, R110 ;  /* 0x00000010ff2e7819 */ /* 0x000fe4000001166e */
[----:B------:R-:W-:Y:S02]  /*1c730*/  ISETP.LE.U32.AND P2, PT, R44, UR15, PT ;  /* 0x0000000f2c007c0c */ /* 0x000fe4000bf43070 */
[----:B------:R-:W-:Y:S02]  /*1c740*/  SHF.R.U32.HI R45, RZ, 0x8, R47 ;  /* 0x00000008ff2d7819 */ /* 0x000fe4000001162f */
[----:B------:R-:W-:Y:S01]  /*1c750*/  LOP3.LUT R47, R126, 0xffff, RZ, 0xc0, !PT ;  /* 0x0000ffff7e2f7812 */ /* 0x000fe200078ec0ff */
[C---:B------:R-:W-:Y:S01]  /*1c760*/  HMMA.16816.F32 R24, R40.reuse, R48, R24 ;  /* 0x000000302818723c */ /* 0x040fe20000001818 */
[----:B------:R-:W-:Y:S03]  /*1c770*/  PRMT R58, R53, 0x5410, R58 ;  /* 0x00005410353a7816 */ /* 0x000fe6000000003a */
[----:B------:R-:W-:Y:S02]  /*1c780*/  SHF.R.U32.HI R47, RZ, 0x8, R47 ;  /* 0x00000008ff2f7819 */ /* 0x000fe4000001162f */
[----:B------:R-:W-:Y:S02]  /*1c790*/  LOP3.LUT R46, R46, 0xff, RZ, 0xc0, !PT ;  /* 0x000000ff2e2e7812 */ /* 0x000fe400078ec0ff */
[----:B------:R-:W-:Y:S01]  /*1c7a0*/  PRMT R53, R54, 0x5410, R47 ;  /* 0x0000541036357816 */ /* 0x000fe2000000002f */
[----:B---3--:R-:W-:Y:S01]  /*1c7b0*/  @!P2 HADD2 R80, -R56.H0_H0, -RZ.H0_H0 ;  /* 0xa00000ff3850a230 */ /* 0x008fe20000000900 */
[-C--:B------:R-:W-:Y:S02]  /*1c7c0*/  HMMA.16816.F32 R28, R40, R50.reuse, R28 ;  /* 0x00000032281c723c */ /* 0x080fe4000000181c */
[----:B------:R-:W-:Y:S01]  /*1c7d0*/  PRMT R151, R46, 0x5410, R151 ;  /* 0x000054102e977816 */ /* 0x000fe20000000097 */
[--C-:B------:R-:W-:Y:S01]  /*1c7e0*/  HSET2.LE.AND R53, R53, R118.reuse, PT ;  /* 0x0000007635357233 */ /* 0x100fe20003803000 */
[----:B------:R-:W-:Y:S02]  /*1c7f0*/  PRMT R52, R52, 0x5410, R45 ;  /* 0x0000541034347816 */ /* 0x000fe4000000002d */
[--C-:B------:R-:W-:Y:S01]  /*1c800*/  SHF.R.U32.HI R62, RZ, 0x10, R126.reuse ;  /* 0x00000010ff3e7819 */ /* 0x100fe2000001167e */
[----:B------:R-:W1:Y:S01]  /*1c810*/  LDSM.16.MT88.4 R44, [R217+0x5c00] ;  /* 0x005c0000d92c783b */ /* 0x000e620000004200 */
[----:B------:R-:W-:Y:S01]  /*1c820*/  LOP3.LUT R57, R114, 0xff, RZ, 0xc0, !PT ;  /* 0x000000ff72397812 */ /* 0x000fe200078ec0ff */
[----:B------:R-:W-:Y:S03]  /*1c830*/  HMMA.16816.F32 R32, R36, R50, R32 ;  /* 0x000000322420723c */ /* 0x000fe60000001820 */
[----:B------:R-:W-:Y:S01]  /*1c840*/  SHF.R.U32.HI R59, RZ, 0x18, R126 ;  /* 0x00000018ff3b7819 */ /* 0x000fe2000001167e */
[--C-:B------:R-:W-:Y:S01]  /*1c850*/  HSET2.LE.AND R151, R151, R118.reuse, PT ;  /* 0x0000007697977233 */ /* 0x100fe20003803000 */
[----:B------:R-:W-:Y:S01]  /*1c860*/  LOP3.LUT R62, R62, 0xff, RZ, 0xc0, !PT ;  /* 0x000000ff3e3e7812 */ /* 0x000fe200078ec0ff */
[--C-:B------:R-:W-:Y:S01]  /*1c870*/  HSET2.LE.AND R40, R58, R118.reuse, PT ;  /* 0x000000763a287233 */ /* 0x100fe20003803000 */
[----:B------:R-:W-:Y:S01]  /*1c880*/  LOP3.LUT R110, R110, 0xffff, RZ, 0xc0, !PT ;  /* 0x0000ffff6e6e7812 */ /* 0x000fe200078ec0ff */
[--C-:B------:R-:W-:Y:S01]  /*1c890*/  HSET2.LE.AND R37, R52, R118.reuse, PT ;  /* 0x0000007634257233 */ /* 0x100fe20003803000 */
[----:B------:R-:W-:Y:S03]  /*1c8a0*/  PRMT R57, R57, 0x5410, R60 ;  /* 0x0000541039397816 */ /* 0x000fe6000000003c */
[----:B------:R-:W-:Y:S02]  /*1c8b0*/  LOP3.LUT R60, R128, 0xffff, RZ, 0xc0, !PT ;  /* 0x0000ffff803c7812 */ /* 0x000fe400078ec0ff */
[----:B------:R-:W-:Y:S01]  /*1c8c0*/  SHF.R.U32.HI R54, RZ, 0x10, R128 ;  /* 0x00000010ff367819 */ /* 0x000fe20000011680 */
[--C-:B------:R-:W-:Y:S01]  /*1c8d0*/  HSET2.LE.AND R41, R57, R118.reuse, PT ;  /* 0x0000007639297233 */ /* 0x100fe20003803000 */
[----:B------:R-:W-:Y:S02]  /*1c8e0*/  PRMT R59, R62, 0x5410, R59 ;  /* 0x000054103e3b7816 */ /* 0x000fe4000000003b */
[----:B------:R-:W-:Y:S02]  /*1c8f0*/  SHF.R.U32.HI R48, RZ, 0x8, R110 ;  /* 0x00000008ff307819 */ /* 0x000fe4000001166e */
[----:B------:R-:W-:Y:S01]  /*1c900*/  SHF.R.U32.HI R49, RZ, 0x18, R128 ;  /* 0x00000018ff317819 */ /* 0x000fe20000011680 */
[--C-:B------:R-:W-:Y:S01]  /*1c910*/  HSET2.LE.AND R42, R59, R118.reuse, PT ;  /* 0x000000763b2a7233 */ /* 0x100fe20003803000 */
[----:B------:R-:W-:Y:S02]  /*1c920*/  LOP3.LUT R54, R54, 0xff, RZ, 0xc0, !PT ;  /* 0x000000ff36367812 */ /* 0x000fe400078ec0ff */
[----:B------:R-:W-:Y:S02]  /*1c930*/  LOP3.LUT R55, R128, 0xff, RZ, 0xc0, !PT ;  /* 0x000000ff80377812 */ /* 0x000fe400078ec0ff */
[----:B------:R-:W-:Y:S02]  /*1c940*/  SHF.R.U32.HI R60, RZ, 0x8, R60 ;  /* 0x00000008ff3c7819 */ /* 0x000fe4000001163c */
[----:B------:R-:W-:Y:S02]  /*1c950*/  LOP3.LUT R48, R48, 0xffff, RZ, 0xc0, !PT ;  /* 0x0000ffff30307812 */ /* 0x000fe400078ec0ff */
[--C-:B------:R-:W-:Y:S02]  /*1c960*/  PRMT R54, R54, 0x5410, R49.reuse ;  /* 0x0000541036367816 */ /* 0x100fe40000000031 */
[----:B------:R-:W-:Y:S02]  /*1c970*/  PRMT R55, R55, 0x5410, R60 ;  /* 0x0000541037377816 */ /* 0x000fe4000000003c */
[----:B------:R-:W-:Y:S01]  /*1c980*/  ISETP.LE.U32.AND P3, PT, R48, UR15, PT ;  /* 0x0000000f30007c0c */ /* 0x000fe2000bf63070 */
[--C-:B------:R-:W-:Y:S01]  /*1c990*/  HSET2.LE.AND R36, R54, R118.reuse, PT ;  /* 0x0000007636247233 */ /* 0x100fe20003803000 */
[C---:B------:R-:W-:Y:S01]  /*1c9a0*/  PRMT R49, R108.reuse, 0x7610, R49 ;  /* 0x000076106c317816 */ /* 0x040fe20000000031 */
[----:B------:R-:W-:Y:S01]  /*1c9b0*/  HSET2.LE.AND R39, R55, R118, PT ;  /* 0x0000007637277233 */ /* 0x000fe20003803000 */
[----:B------:R-:W-:Y:S02]  /*1c9c0*/  PRMT R48, R108, 0x7632, R48 ;  /* 0x000076326c307816 */ /* 0x000fe40000000030 */
[----:B------:R-:W-:Y:S01]  /*1c9d0*/  LOP3.LUT R160, R53, R160, RZ, 0xc0, !PT ;  /* 0x000000a035a07212 */ /* 0x000fe200078ec0ff */
[----:B------:R-:W-:Y:S01]  /*1c9e0*/  @!P4 HADD2 R124, -R49.H0_H0, -RZ.H0_H0 ;  /* 0xa00000ff317cc230 */ /* 0x000fe20000000900 */
[----:B------:R-:W-:Y:S02]  /*1c9f0*/  LOP3.LUT R162, R41, R162, RZ, 0xc0, !PT ;  /* 0x000000a229a27212 */ /* 0x000fe400078ec0ff */
[----:B------:R-:W-:Y:S02]  /*1ca00*/  LOP3.LUT R161, R42, R161, RZ, 0xc0, !PT ;  /* 0x000000a12aa17212 */ /* 0x000fe400078ec0ff */
[----:B------:R-:W-:Y:S01]  /*1ca10*/  LOP3.LUT R163, R40, R163, RZ, 0xc0, !PT ;  /* 0x000000a328a37212 */ /* 0x000fe200078ec0ff */
[----:B------:R2:W-:Y:S01]  /*1ca20*/  @!P4 STL.S16 [R1+0xe4], R124 ;  /* 0x0000e47c0100c387 */ /* 0x0005e20000100600 */
[----:B------:R-:W-:Y:S01]  /*1ca30*/  PRMT R150, R49, 0x5410, R48 ;  /* 0x0000541031967816 */ /* 0x000fe20000000030 */
[----:B----4-:R-:W-:Y:S01]  /*1ca40*/  @!P3 HADD2 R82, -R48.H0_H0, -RZ.H0_H0 ;  /* 0xa00000ff3052b230 */ /* 0x010fe20000000900 */
[----:B------:R-:W-:Y:S02]  /*1ca50*/  LOP3.LUT R151, R151, R56, RZ, 0xc0, !PT ;  /* 0x0000003897977212 */ /* 0x000fe400078ec0ff */
[----:B------:R-:W-:Y:S01]  /*1ca60*/  PRMT R43, R124, 0x7610, R43 ;  /* 0x000076107c2b7816 */ /* 0x000fe2000000002b */
[-C--:B------:R-:W-:Y:S01]  /*1ca70*/  HMMA.16816.F32 R144, R160, R152.reuse, R4 ;  /* 0x00000098a090723c */ /* 0x080fe20000001804 */
[----:B------:R-:W-:Y:S01]  /*1ca80*/  LOP3.LUT R148, R39, R148, RZ, 0xc0, !PT ;  /* 0x0000009427947212 */ /* 0x000fe200078ec0ff */
[----:B------:R2:W-:Y:S01]  /*1ca90*/  @!P3 STL.S16 [R1+0x150], R82 ;  /* 0x000150520100b387 */ /* 0x0005e20000100600 */
[----:B------:R-:W-:Y:S02]  /*1caa0*/  LOP3.LUT R149, R36, R149, RZ, 0xc0, !PT ;  /* 0x0000009524957212 */ /* 0x000fe400078ec0ff */
[----:B------:R-:W-:Y:S01]  /*1cab0*/  LOP3.LUT R150, R37, R150, RZ, 0xc0, !PT ;  /* 0x0000009625967212 */ /* 0x000fe200078ec0ff */
[----:B------:R2:W-:Y:S01]  /*1cac0*/  @!P2 STL.S16 [R1+0x16c], R80 ;  /* 0x00016c500100a387 */ /* 0x0005e20000100600 */
[----:B------:R-:W-:Y:S02]  /*1cad0*/  @P0 PRMT R5, R56, 0x7632, R5 ;  /* 0x0000763238050816 */ /* 0x000fe40000000005 */
[----:B------:R-:W-:Y:S01]  /*1cae0*/  @!P4 PRMT R49, R43, 0x5410, RZ ;  /* 0x000054102b31c816 */ /* 0x000fe200000000ff */
[----:B------:R2:W-:Y:S02]  /*1caf0*/  @!P0 STL.S16 [R1+0x170], R68 ;  /* 0x0001704401008387 */ /* 0x0005e40000100600 */
[C---:B------:R-:W-:Y:S01]  /*1cb00*/  HMMA.16816.F32 R132, R148.reuse, R152, R8 ;  /* 0x000000989484723c */ /* 0x040fe20000001808 */
[----:B------:R-:W-:Y:S01]  /*1cb10*/  PRMT R7, R82, 0x7610, R7 ;  /* 0x0000761052077816 */ /* 0x000fe20000000007 */
[----:B------:R2:W-:Y:S01]  /*1cb20*/  STG.E.U16 [R122.64+0xee], R49 ;  /* 0x0000ee317a007986 */ /* 0x0005e2000c10151c */
[----:B------:R-:W-:Y:S02]  /*1cb30*/  PRMT R4, R68, 0x7610, R4 ;  /* 0x0000761044047816 */ /* 0x000fe40000000004 */
[----:B------:R-:W-:Y:S02]  /*1cb40*/  @!P3 PRMT R48, R7, 0x5410, RZ ;  /* 0x000054100730b816 */ /* 0x000fe400000000ff */
[----:B------:R-:W-:Y:S01]  /*1cb50*/  @!P0 PRMT R5, R4, 0x5410, RZ ;  /* 0x0000541004058816 */ /* 0x000fe200000000ff */
[-C--:B------:R-:W-:Y:S01]  /*1cb60*/  HMMA.16816.F32 R136, R148, R154.reuse, R12 ;  /* 0x0000009a9488723c */ /* 0x080fe2000000180c */
[----:B------:R-:W-:Y:S01]  /*1cb70*/  PRMT R6, R80, 0x7610, R6 ;  /* 0x0000761050067816 */ /* 0x000fe20000000006 */
[----:B------:R2:W-:Y:S02]  /*1cb80*/  STG.E.U16 [R122.64+0xf0], R48 ;  /* 0x0000f0307a007986 */ /* 0x0005e4000c10151c */
[----:B------:R-:W-:Y:S02]  /*1cb90*/  IADD3 R168, P0, R206, -0x100, RZ ;  /* 0xffffff00cea87810 */ /* 0x000fe40007f1e0ff */
[----:B------:R2:W-:Y:S01]  /*1cba0*/  STG.E.U16 [R120.64+0xf2], R5 ;  /* 0x0000f20578007986 */ /* 0x0005e2000c10151c */
[----:B------:R-:W-:Y:S01]  /*1cbb0*/  @!P2 PRMT R56, R6, 0x5410, RZ ;  /* 0x000054100638a816 */ /* 0x000fe200000000ff */
[C---:B------:R-:W-:Y:S01]  /*1cbc0*/  HMMA.16816.F32 R152, R160.reuse, R154, R16 ;  /* 0x0000009aa098723c */ /* 0x040fe20000001810 */
[----:B------:R-:W-:Y:S02]  /*1cbd0*/  IADD3.X R4, R207, -0x1, RZ, P0, !PT ;  /* 0xffffffffcf047810 */ /* 0x000fe400007fe4ff */
[----:B------:R-:W-:Y:S01]  /*1cbe0*/  ISETP.LT.AND P2, PT, RZ, UR20, PT ;  /* 0x00000014ff007c0c */ /* 0x000fe2000bf41270 */
[----:B------:R2:W-:Y:S01]  /*1cbf0*/  STG.E.U16 [R120.64+0xf0], R56 ;  /* 0x0000f03878007986 */ /* 0x0005e2000c10151c */
[----:B------:R-:W-:Y:S03]  /*1cc00*/  UIADD3 UR20, UR20, -0x1, URZ ;  /* 0xffffffff14147890 */ /* 0x000fe6000fffe03f */
[-C--:B-1----:R-:W-:Y:S01]  /*1cc10*/  HMMA.16816.F32 R156, R160, R44.reuse, R20 ;  /* 0x0000002ca09c723c */ /* 0x082fe20000001814 */
[----:B------:R2:W-:Y:S07]  /*1cc20*/  STL [R1+0x200], R4 ;  /* 0x0002000401007387 */ /* 0x0005ee0000100800 */
[C---:B------:R-:W-:Y:S08]  /*1cc30*/  HMMA.16816.F32 R140, R148.reuse, R44, R24 ;  /* 0x0000002c948c723c */ /* 0x040ff00000001818 */
[-C--:B------:R-:W-:Y:S08]  /*1cc40*/  HMMA.16816.F32 R148, R148, R46.reuse, R28 ;  /* 0x0000002e9494723c */ /* 0x080ff0000000181c */
[----:B------:R-:W-:Y:S01]  /*1cc50*/  HMMA.16816.F32 R160, R160, R46, R32 ;  /* 0x0000002ea0a0723c */ /* 0x000fe20000001820 */
[----:B--2--5:R-:W-:-:S07]  /*1cc60*/  @P2 BRA `(.L_x_656) ;  /* 0xffff3f0000002947 */ /* 0x024fce000383ffff */
.L_x_655:
        /* <DEDUP_REMOVED lines=44> */
[----:B------:R-:W-:Y:S01]  /*1cf30*/  @!UP3 UMOV UR24, UR19 ;  /* 0x000000130018bc82 */ /* 0x000fe20008000000 */
[----:B--2---:R-:W1:Y:S04]  /*1cf40*/  SHFL.BFLY PT, R7, R11, 0x2, 0x1f ;  /* 0x0c401f000b077f89 */ /* 0x004e6800000e0000 */
[----:B---3--:R-:W2:Y:S04]  /*1cf50*/  SHFL.BFLY PT, R6, R10, 0x2, 0x1f ;  /* 0x0c401f000a067f89 */ /* 0x008ea800000e0000 */
[----:B----4-:R-:W3:Y:S04]  /*1cf60*/  SHFL.BFLY PT, R5, R9, 0x2, 0x1f ;  /* 0x0c401f0009057f89 */ /* 0x010ee800000e0000 */
[----:B------:R-:W4:Y:S01]  /*1cf70*/  SHFL.BFLY PT, R4, R8, 0x2, 0x1f ;  /* 0x0c401f0008047f89 */ /* 0x000f2200000e0000 */
[----:B-1----:R-:W-:-:S02]  /*1cf80*/  FADD.FTZ R7, R7, R11 ;  /* 0x0000000b07077221 */ /* 0x002fc40000010000 */
[----:B--2---:R-:W-:-:S03]  /*1cf90*/  FADD.FTZ R6, R6, R10 ;  /* 0x0000000a06067221 */ /* 0x004fc60000010000 */
[----:B------:R-:W-:Y:S01]  /*1cfa0*/  SHFL.BFLY PT, R12, R7, 0x1, 0x1f ;  /* 0x0c201f00070c7f89 */ /* 0x000fe200000e0000 */
[----:B---3--:R-:W-:-:S03]  /*1cfb0*/  FADD.FTZ R5, R5, R9 ;  /* 0x0000000905057221 */ /* 0x008fc60000010000 */
[----:B------:R-:W1:Y:S01]  /*1cfc0*/  SHFL.BFLY PT, R11, R6, 0x1, 0x1f ;  /* 0x0c201f00060b7f89 */ /* 0x000e6200000e0000 */
[----:B----4-:R-:W-:-:S03]  /*1cfd0*/  FADD.FTZ R4, R4, R8 ;  /* 0x0000000804047221 */ /* 0x010fc60000010000 */
[----:B------:R-:W2:Y:S04]  /*1cfe0*/  SHFL.BFLY PT, R10, R5, 0x1, 0x1f ;  /* 0x0c201f00050a7f89 */ /* 0x000ea800000e0000 */
[----:B------:R-:W3:Y:S04]  /*1cff0*/  S2R R8, SR_TID.X ;  /* 0x0000000000087919 */ /* 0x000ee80000002100 */
[----:B------:R-:W4:Y:S01]  /*1d000*/  SHFL.BFLY PT, R9, R4, 0x1, 0x1f ;  /* 0x0c201f0004097f89 */ /* 0x000f2200000e0000 */
[----:B-1----:R-:W-:-:S05]  /*1d010*/  FADD.FTZ R11, R6, R11 ;  /* 0x0000000b060b7221 */ /* 0x002fca0000010000 */
[----:B------:R-:W-:Y:S01]  /*1d020*/  FSETP.NE.FTZ.AND P3, PT, R11, RZ, PT ;  /* 0x000000ff0b00720b */ /* 0x000fe20003f75000 */
[----:B--2---:R-:W-:Y:S01]  /*1d030*/  FADD.FTZ R10, R5, R10 ;  /* 0x0000000a050a7221 */ /* 0x004fe20000010000 */
[----:B---3--:R-:W-:Y:S01]  /*1d040*/  SHF.R.S32.HI R5, RZ, 0x1f, R8 ;  /* 0x0000001fff057819 */ /* 0x008fe20000011408 */
[----:B----4-:R-:W-:-:S03]  /*1d050*/  FADD.FTZ R9, R4, R9 ;  /* 0x0000000904097221 */ /* 0x010fc60000010000 */
[----:B------:R-:W-:-:S07]  /*1d060*/  LEA.HI R6, R5, R8, RZ, 0x2 ;  /* 0x0000000805067211 */ /* 0x000fce00078f10ff */
[----:B------:R-:W1:Y:S01]  /*1d070*/  @P3 MUFU.RCP R16, R11 ;  /* 0x0000000b00103308 */ /* 0x000e620000001000 */
[----:B------:R-:W-:Y:S01]  /*1d080*/  FADD.FTZ R12, R7, R12 ;  /* 0x0000000c070c7221 */ /* 0x000fe20000010000 */
[----:B------:R-:W-:Y:S02]  /*1d090*/  FSETP.NE.FTZ.AND P1, PT, R9, RZ, PT ;  /* 0x000000ff0900720b */ /* 0x000fe40003f35000 */
[----:B------:R-:W-:Y:S02]  /*1d0a0*/  LOP3.LUT R7, R6, 0xfffffffc, RZ, 0xc0, !PT ;  /* 0xfffffffc06077812 */ /* 0x000fe400078ec0ff */
[----:B------:R-:W-:-:S03]  /*1d0b0*/  LEA.HI R5, R5, R8, RZ, 0x5 ;  /* 0x0000000805057211 */ /* 0x000fc600078f28ff */
[----:B------:R-:W-:Y:S01]  /*1d0c0*/  IMAD.IADD R7, R8, 0x1, -R7 ;  /* 0x0000000108077824 */ /* 0x000fe200078e0a07 */
[----:B------:R-:W-:-:S04]  /*1d0d0*/  SHF.R.S32.HI R4, RZ, 0x5, R5 ;  /* 0x00000005ff047819 */ /* 0x000fc80000011405 */
[----:B------:R-:W-:Y:S01]  /*1d0e0*/  LEA R4, R4, R7, 0x8 ;  /* 0x0000000704047211 */ /* 0x000fe200078e40ff */
[----:B-1----:R-:W-:Y:S01]  /*1d0f0*/  FMUL.FTZ R16, R16, c[0x0][0x2dc] ;  /* 0x0000b70010107a20 */ /* 0x002fe20000410000 */
[----:B------:R-:W-:Y:S01]  /*1d100*/  SHF.R.S32.HI R7, RZ, 0x2, R6 ;  /* 0x00000002ff077819 */ /* 0x000fe20000011406 */
[----:B------:R-:W1:Y:S02]  /*1d110*/  @P1 MUFU.RCP R14, R9 ;  /* 0x00000009000e1308 */ /* 0x000e640000001000 */
[C---:B------:R-:W-:Y:S02]  /*1d120*/  FMUL.FTZ R146, R16.reuse, R146 ;  /* 0x0000009210927220 */ /* 0x040fe40000410000 */
[C---:B------:R-:W-:Y:S02]  /*1d130*/  FMUL.FTZ R147, R16.reuse, R147 ;  /* 0x0000009310937220 */ /* 0x040fe40000410000 */
[C---:B------:R-:W-:Y:S02]  /*1d140*/  FMUL.FTZ R154, R16.reuse, R154 ;  /* 0x0000009a109a7220 */ /* 0x040fe40000410000 */
[----:B------:R-:W-:-:S02]  /*1d150*/  FMUL.FTZ R155, R16, R155 ;  /* 0x0000009b109b7220 */ /* 0x000fc40000410000 */
[C---:B------:R-:W-:Y:S02]  /*1d160*/  FMUL.FTZ R158, R16.reuse, R158 ;  /* 0x0000009e109e7220 */ /* 0x040fe40000410000 */
[C---:B------:R-:W-:Y:S02]  /*1d170*/  FMUL.FTZ R159, R16.reuse, R159 ;  /* 0x0000009f109f7220 */ /* 0x040fe40000410000 */
[C---:B------:R-:W-:Y:S02]  /*1d180*/  FMUL.FTZ R162, R16.reuse, R162 ;  /* 0x000000a210a27220 */ /* 0x040fe40000410000 */
[----:B------:R-:W-:Y:S01]  /*1d190*/  FMUL.FTZ R163, R16, R163 ;  /* 0x000000a310a37220 */ /* 0x000fe20000410000 */
[----:B------:R-:W-:-:S04]  /*1d1a0*/  SHF.R.S32.HI R16, RZ, 0x1f, R7 ;  /* 0x0000001fff107819 */ /* 0x000fc80000011407 */
[----:B------:R-:W-:-:S04]  /*1d1b0*/  LEA.HI R16, R16, R7, RZ, 0x3 ;  /* 0x0000000710107211 */ /* 0x000fc800078f18ff */
[----:B------:R-:W-:Y:S01]  /*1d1c0*/  LOP3.LUT R16, R16, 0xfffffff8, RZ, 0xc0, !PT ;  /* 0xfffffff810107812 */ /* 0x000fe200078ec0ff */
[----:B-1----:R-:W-:-:S04]  /*1d1d0*/  FMUL.FTZ R14, R14, c[0x0][0x2dc] ;  /* 0x0000b7000e0e7a20 */ /* 0x002fc80000410000 */
[----:B------:R-:W-:Y:S01]  /*1d1e0*/  IMAD.IADD R16, R7, 0x1, -R16 ;  /* 0x0000000107107824 */ /* 0x000fe200078e0a10 */
[----:B------:R-:W-:Y:S01]  /*1d1f0*/  FSETP.NE.FTZ.AND P4, PT, R12, RZ, PT ;  /* 0x000000ff0c00720b */ /* 0x000fe20003f95000 */
[C---:B------:R-:W-:Y:S02]  /*1d200*/  FMUL.FTZ R134, R14.reuse, R134 ;  /* 0x000000860e867220 */ /* 0x040fe40000410000 */
[C---:B------:R-:W-:Y:S02]  /*1d210*/  FMUL.FTZ R135, R14.reuse, R135 ;  /* 0x000000870e877220 */ /* 0x040fe40000410000 */
[C---:B------:R-:W-:Y:S02]  /*1d220*/  FMUL.FTZ R138, R14.reuse, R138 ;  /* 0x0000008a0e8a7220 */ /* 0x040fe40000410000 */
[C---:B------:R-:W-:Y:S02]  /*1d230*/  FMUL.FTZ R139, R14.reuse, R139 ;  /* 0x0000008b0e8b7220 */ /* 0x040fe40000410000 */
[----:B------:R-:W-:-:S02]  /*1d240*/  FMUL.FTZ R142, R14, R142 ;  /* 0x0000008e0e8e7220 */ /* 0x000fc40000410000 */
[C---:B------:R-:W-:Y:S02]  /*1d250*/  FMUL.FTZ R143, R14.reuse, R143 ;  /* 0x0000008f0e8f7220 */ /* 0x040fe40000410000 */
[C---:B------:R-:W-:Y:S02]  /*1d260*/  FMUL.FTZ R150, R14.reuse, R150 ;  /* 0x000000960e967220 */ /* 0x040fe40000410000 */
[----:B------:R-:W-:Y:S01]  /*1d270*/  FMUL.FTZ R151, R14, R151 ;  /* 0x000000970e977220 */ /* 0x000fe20000410000 */
[----:B------:R-:W-:Y:S02]  /*1d280*/  LEA.HI R14, R16, R16, RZ, 0x1 ;  /* 0x00000010100e7211 */ /* 0x000fe400078f08ff */
[----:B------:R-:W-:Y:S02]  /*1d290*/  FSETP.NE.FTZ.AND P2, PT, R10, RZ, PT ;  /* 0x000000ff0a00720b */ /* 0x000fe40003f55000 */
[----:B------:R-:W-:Y:S02]  /*1d2a0*/  SHF.R.S32.HI R17, RZ, 0x1, R14 ;  /* 0x00000001ff117819 */ /* 0x000fe4000001140e */
[----:B------:R-:W-:-:S02]  /*1d2b0*/  LOP3.LUT R19, R14, 0x3fffffe, RZ, 0xc0, !PT ;  /* 0x03fffffe0e137812 */ /* 0x000fc400078ec0ff */
[----:B------:R-:W-:Y:S02]  /*1d2c0*/  SHF.L.U32 R14, R17, 0x6, RZ ;  /* 0x00000006110e7819 */ /* 0x000fe400000006ff */
[----:B------:R-:W-:Y:S01]  /*1d2d0*/  IADD3 R19, R16, -R19, RZ ;  /* 0x8000001310137210 */ /* 0x000fe20007ffe0ff */
[----:B------:R-:W1:Y:S01]  /*1d2e0*/  @P4 MUFU.RCP R15, R12 ;  /* 0x0000000c000f4308 */ /* 0x000e620000001000 */
[----:B------:R-:W-:-:S03]  /*1d2f0*/  LOP3.LUT R14, R14, 0xc0, RZ, 0xc0, !PT ;  /* 0x000000c00e0e7812 */ /* 0x000fc600078ec0ff */
[----:B------:R-:W-:Y:S01]  /*1d300*/  IMAD R4, R19, 0x10, R4 ;  /* 0x0000001013047824 */ /* 0x000fe200078e0204 */
[----:B------:R-:W-:-:S03]  /*1d310*/  LEA.HI R19, R14, R14, RZ, 0x1d ;  /* 0x0000000e0e137211 */ /* 0x000fc600078fe8ff */
[----:B------:R-:W2:Y:S01]  /*1d320*/  @P2 MUFU.RCP R13, R10 ;  /* 0x0000000a000d2308 */ /* 0x000ea20000001000 */
[----:B------:R-:W-:Y:S02]  /*1d330*/  LOP3.LUT R16, R17, 0x1, RZ, 0xc0, !PT ;  /* 0x0000000111107812 */ /* 0x000fe400078ec0ff */
[----:B------:R-:W-:Y:S02]  /*1d340*/  LEA R19, R4, R19, 0x1 ;  /* 0x0000001304137211 */ /* 0x000fe400078e08ff */
[----:B------:R-:W-:Y:S02]  /*1d350*/  ISETP.NE.U32.AND P0, PT, R16, 0x1, PT ;  /* 0x000000011000780c */ /* 0x000fe40003f05070 */
[----:B------:R-:W-:-:S04]  /*1d360*/  MOV R4, 0xfffffff0 ;  /* 0xfffffff000047802 */ /* 0x000fc80000000f00 */
[----:B------:R-:W-:Y:S02]  /*1d370*/  SEL R4, R4, 0x10, !P0 ;  /* 0x0000001004047807 */ /* 0x000fe40004000000 */
[----:B------:R-:W-:Y:S01]  /*1d380*/  LOP3.LUT P0, RZ, R17, 0x2, RZ, 0xc0, !PT ;  /* 0x0000000211ff7812 */ /* 0x000fe2000780c0ff */
[----:B-1----:R-:W-:Y:S02]  /*1d390*/  FMUL.FTZ R15, R15, c[0x0][0x2dc] ;  /* 0x0000b7000f0f7a20 */ /* 0x002fe40000410000 */
[----:B--2---:R-:W-:Y:S02]  /*1d3a0*/  FMUL.FTZ R13, R13, c[0x0][0x2dc] ;  /* 0x0000b7000d0d7a20 */ /* 0x004fe40000410000 */
[C---:B------:R-:W-:Y:S02]  /*1d3b0*/  FMUL.FTZ R144, R15.reuse, R144 ;  /* 0x000000900f907220 */ /* 0x040fe40000410000 */
[----:B------:R-:W-:Y:S02]  /*1d3c0*/  FMUL.FTZ R145, R15, R145 ;  /* 0x000000910f917220 */ /* 0x000fe40000410000 */
[----:B------:R-:W-:-:S02]  /*1d3d0*/  IMAD.SHL.U32 R19, R19, 0x2, RZ ;  /* 0x0000000213137824 */ /* 0x000fc400078e00ff */
[C---:B------:R-:W-:Y:S02]  /*1d3e0*/  FMUL.FTZ R152, R15.reuse, R152 ;  /* 0x000000980f987220 */ /* 0x040fe40000410000 */
[----:B------:R-:W-:Y:S02]  /*1d3f0*/  FMUL.FTZ R153, R15, R153 ;  /* 0x000000990f997220 */ /* 0x000fe40000410000 */
[C---:B------:R-:W-:Y:S02]  /*1d400*/  FMUL.FTZ R132, R13.reuse, R132 ;  /* 0x000000840d847220 */ /* 0x040fe40000410000 */
[C---:B------:R-:W-:Y:S02]  /*1d410*/  FMUL.FTZ R133, R13.reuse, R133 ;  /* 0x000000850d857220 */ /* 0x040fe40000410000 */
[C---:B------:R-:W-:Y:S02]  /*1d420*/  FMUL.FTZ R136, R13.reuse, R136 ;  /* 0x000000880d887220 */ /* 0x040fe40000410000 */
[----:B------:R-:W-:Y:S01]  /*1d430*/  FMUL.FTZ R137, R13, R137 ;  /* 0x000000890d897220 */ /* 0x000fe20000410000 */
[----:B------:R-:W-:Y:S01]  /*1d440*/  F2FP.PACK_AB R144, R145, R144 ;  /* 0x000000909190723e */ /* 0x000fe200000000ff */
[----:B------:R-:W-:Y:S01]  /*1d450*/  FMUL.FTZ R156, R15, R156 ;  /* 0x0000009c0f9c7220 */ /* 0x000fe20000410000 */
[----:B------:R-:W-:Y:S01]  /*1d460*/  F2FP.PACK_AB R146, R147, R146 ;  /* 0x000000929392723e */ /* 0x000fe200000000ff */
[----:B------:R-:W-:Y:S01]  /*1d470*/  FMUL.FTZ R157, R15, R157 ;  /* 0x0000009d0f9d7220 */ /* 0x000fe20000410000 */
[----:B------:R-:W-:Y:S01]  /*1d480*/  IADD3 R21, R19, 0x20, RZ ;  /* 0x0000002013157810 */ /* 0x000fe20007ffe0ff */
[----:B------:R-:W-:Y:S01]  /*1d490*/  FMUL.FTZ R160, R15, R160 ;  /* 0x000000a00fa07220 */ /* 0x000fe20000410000 */
[----:B------:R-:W-:Y:S01]  /*1d4a0*/  F2FP.PACK_AB R152, R153, R152 ;  /* 0x000000989998723e */ /* 0x000fe200000000ff */
[----:B------:R-:W-:Y:S01]  /*1d4b0*/  FMUL.FTZ R15, R15, R161 ;  /* 0x000000a10f0f7220 */ /* 0x000fe20000410000 */
[----:B------:R-:W-:Y:S01]  /*1d4c0*/  F2FP.PACK_AB R154, R155, R154 ;  /* 0x0000009a9b9a723e */ /* 0x000fe200000000ff */
[----:B------:R-:W-:Y:S01]  /*1d4d0*/  FMUL.FTZ R140, R13, R140 ;  /* 0x0000008c0d8c7220 */ /* 0x000fe20000410000 */
[----:B------:R-:W-:Y:S01]  /*1d4e0*/  IADD3 R17, R19, R4, RZ ;  /* 0x0000000413117210 */ /* 0x000fe20007ffe0ff */
[----:B------:R-:W-:Y:S01]  /*1d4f0*/  FMUL.FTZ R141, R13, R141 ;  /* 0x0000008d0d8d7220 */ /* 0x000fe20000410000 */
[----:B------:R-:W-:Y:S01]  /*1d500*/  @P0 IADD3 R21, R19, -0x20, RZ ;  /* 0xffffffe013150810 */ /* 0x000fe20007ffe0ff */
[----:B------:R-:W-:Y:S01]  /*1d510*/  FMUL.FTZ R148, R13, R148 ;  /* 0x000000940d947220 */ /* 0x000fe20000410000 */
[----:B------:R-:W-:Y:S01]  /*1d520*/  F2FP.PACK_AB R132, R133, R132 ;  /* 0x000000848584723e */ /* 0x000fe200000000ff */
[----:B------:R-:W-:Y:S01]  /*1d530*/  FMUL.FTZ R13, R13, R149 ;  /* 0x000000950d0d7220 */ /* 0x000fe20000410000 */
[----:B------:R-:W-:-:S02]  /*1d540*/  F2FP.PACK_AB R134, R135, R134 ;  /* 0x000000868786723e */ /* 0x000fc400000000ff */
[----:B------:R-:W-:Y:S02]  /*1d550*/  F2FP.PACK_AB R136, R137, R136 ;  /* 0x000000888988723e */ /* 0x000fe400000000ff */
[----:B------:R-:W-:Y:S01]  /*1d560*/  F2FP.PACK_AB R138, R139, R138 ;  /* 0x0000008a8b8a723e */ /* 0x000fe200000000ff */
[----:B------:R1:W-:Y:S01]  /*1d570*/  STS [R19], R144 ;  /* 0x0000009013007388 */ /* 0x0003e20000000800 */
[----:B------:R-:W-:Y:S02]  /*1d580*/  F2FP.PACK_AB R156, R157, R156 ;  /* 0x0000009c9d9c723e */ /* 0x000fe400000000ff */
[----:B------:R-:W-:Y:S01]  /*1d590*/  F2FP.PACK_AB R158, R159, R158 ;  /* 0x0000009e9f9e723e */ /* 0x000fe200000000ff */
[----:B------:R1:W-:Y:S01]  /*1d5a0*/  STS [R19+0x200], R146 ;  /* 0x0002009213007388 */ /* 0x0003e20000000800 */
[----:B------:R-:W-:Y:S02]  /*1d5b0*/  F2FP.PACK_AB R15, R15, R160 ;  /* 0x000000a00f0f723e */ /* 0x000fe400000000ff */
[----:B------:R-:W-:Y:S01]  /*1d5c0*/  F2FP.PACK_AB R162, R163, R162 ;  /* 0x000000a2a3a2723e */ /* 0x000fe200000000ff */
[----:B------:R1:W-:Y:S01]  /*1d5d0*/  STS [R17], R152 ;  /* 0x0000009811007388 */ /* 0x0003e20000000800 */
[----:B------:R-:W-:-:S02]  /*1d5e0*/  IADD3 R24, R4, R21, RZ ;  /* 0x0000001504187210 */ /* 0x000fc40007ffe0ff */
[----:B------:R-:W-:Y:S01]  /*1d5f0*/  F2FP.PACK_AB R140, R141, R140 ;  /* 0x0000008c8d8c723e */ /* 0x000fe200000000ff */
[----:B------:R1:W-:Y:S01]  /*1d600*/  STS [R17+0x200], R154 ;  /* 0x0002009a11007388 */ /* 0x0003e20000000800 */
[----:B------:R-:W-:Y:S02]  /*1d610*/  F2FP.PACK_AB R142, R143, R142 ;  /* 0x0000008e8f8e723e */ /* 0x000fe400000000ff */
[----:B------:R-:W-:Y:S01]  /*1d620*/  F2FP.PACK_AB R13, R13, R148 ;  /* 0x000000940d0d723e */ /* 0x000fe200000000ff */
[----:B------:R1:W-:Y:S01]  /*1d630*/  STS [R19+0x1000], R132 ;  /* 0x0010008413007388 */ /* 0x0003e20000000800 */
[----:B------:R-:W-:-:S03]  /*1d640*/  F2FP.PACK_AB R150, R151, R150 ;  /* 0x000000969796723e */ /* 0x000fc600000000ff */
[----:B------:R1:W-:Y:S04]  /*1d650*/  STS [R19+0x1200], R134 ;  /* 0x0012008613007388 */ /* 0x0003e80000000800 */
[----:B------:R1:W-:Y:S04]  /*1d660*/  STS [R17+0x1000], R136 ;  /* 0x0010008811007388 */ /* 0x0003e80000000800 */
[----:B------:R1:W-:Y:S04]  /*1d670*/  STS [R17+0x1200], R138 ;  /* 0x0012008a11007388 */ /* 0x0003e80000000800 */
[----:B------:R1:W-:Y:S04]  /*1d680*/  STS [R21], R156 ;  /* 0x0000009c15007388 */ /* 0x0003e80000000800 */
[----:B------:R1:W-:Y:S04]  /*1d690*/  STS [R21+0x200], R158 ;  /* 0x0002009e15007388 */ /* 0x0003e80000000800 */
[----:B------:R1:W-:Y:S04]  /*1d6a0*/  STS [R24], R15 ;  /* 0x0000000f18007388 */ /* 0x0003e80000000800 */
[----:B------:R1:W-:Y:S04]  /*1d6b0*/  STS [R24+0x200], R162 ;  /* 0x000200a218007388 */ /* 0x0003e80000000800 */
[----:B------:R1:W-:Y:S04]  /*1d6c0*/  STS [R21+0x1000], R140 ;  /* 0x0010008c15007388 */ /* 0x0003e80000000800 */
[----:B------:R1:W-:Y:S04]  /*1d6d0*/  STS [R21+0x1200], R142 ;  /* 0x0012008e15007388 */ /* 0x0003e80000000800 */
[----:B------:R1:W-:Y:S04]  /*1d6e0*/  STS [R24+0x1000], R13 ;  /* 0x0010000d18007388 */ /* 0x0003e80000000800 */
[----:B------:R1:W-:Y:S04]  /*1d6f0*/  STS [R24+0x1200], R150 ;  /* 0x0012009618007388 */ /* 0x0003e80000000800 */
[----:B------:R-:W-:Y:S06]  /*1d700*/  BAR.SYNC.DEFER_BLOCKING 0x0 ;  /* 0x0000000000007b1d */ /* 0x000fec0000010000 */
[----:B------:R2:W-:Y:S01]  /*1d710*/  @P4 MUFU.LG2 R4, R12 ;  /* 0x0000000c00044308 */ /* 0x0005e20000000c00 */
[----:B------:R-:W-:Y:S01]  /*1d720*/  LOP3.LUT R5, R5, 0xffffffe0, RZ, 0xc0, !PT ;  /* 0xffffffe005057812 */ /* 0x000fe200078ec0ff */
[----:B------:R1:W3:Y:S04]  /*1d730*/  LDS.128 R20, [R25] ;  /* 0x0000000019147984 */ /* 0x0002e80000000c00 */
[----:B------:R1:W4:Y:S04]  /*1d740*/  LDS.128 R16, [R25+0x800] ;  /* 0x0008000019107984 */ /* 0x0003280000000c00 */
[----:B--2---:R1:W2:Y:S04]  /*1d750*/  LDS.128 R12, [R25+0x1000] ;  /* 0x00100000190c7984 */ /* 0x0042a80000000c00 */
[----:B------:R-:W1:Y:S01]  /*1d760*/  LDS.128 R24, [R25+0x1800] ;  /* 0x0018000019187984 */ /* 0x000e620000000c00 */
[----:B------:R-:W3:Y:S01]  /*1d770*/  @P3 MUFU.LG2 R11, R11 ;  /* 0x0000000b000b3308 */ /* 0x000ee20000000c00 */
[----:B------:R-:W-:-:S07]  /*1d780*/  IADD3 R5, R8, -R5, RZ ;  /* 0x8000000508057210 */ /* 0x000fce0007ffe0ff */
[----:B------:R-:W3:Y:S01]  /*1d790*/  @P2 MUFU.LG2 R10, R10 ;  /* 0x0000000a000a2308 */ /* 0x000ee20000000c00 */
[----:B------:R-:W-:-:S07]  /*1d7a0*/  LOP3.LUT P0, RZ, R5, 0x3, RZ, 0xc0, !PT ;  /* 0x0000000305ff7812 */ /* 0x000fce000780c0ff */
[----:B------:R-:W4:Y:S01]  /*1d7b0*/  @P1 MUFU.LG2 R9, R9 ;  /* 0x0000000900091308 */ /* 0x000f220000000c00 */
[----:B------:R-:W-:Y:S02]  /*1d7c0*/  UMOV UR25, URZ ;  /* 0x0000003f00197c82 */ /* 0x000fe40008000000 */
[----:B------:R-:W-:Y:S02]  /*1d7d0*/  USHF.R.S32.HI UR5, URZ, 0x1f, UR4 ;  /* 0x0000001f3f057899 */ /* 0x000fe40008011404 */
[----:B------:R-:W-:Y:S02]  /*1d7e0*/  @!UP3 USHF.R.S32.HI UR25, URZ, 0x1f, UR19 ;  /* 0x0000001f3f19b899 */ /* 0x000fe40008011413 */
[----:B------:R-:W-:Y:S02]  /*1d7f0*/  USHF.R.S32.HI UR6, URZ, 0x1f, UR16 ;  /* 0x0000001f3f067899 */ /* 0x000fe40008011410 */
[----:B------:R-:W-:Y:S01]  /*1d800*/  UIADD3 UR4, UP2, UP1, UR4, UR24, UR16 ;  /* 0x0000001804047290 */ /* 0x000fe2000f95e010 */
[----:B---3--:R-:W-:Y:S01]  /*1d810*/  @P3 FMUL.FTZ R30, R11, 0.69314718246459960938 ;  /* 0x3f3172180b1e3820 */ /* 0x008fe20000410000 */
[----:B------:R-:W-:Y:S01]  /*1d820*/  @!UP0 UIADD3 UR7, UR21, UR15, URZ ;  /* 0x0000000f15078290 */ /* 0x000fe2000fffe03f */
[----:B------:R-:W-:Y:S01]  /*1d830*/  @P4 FMUL.FTZ R29, R4, 0.69314718246459960938 ;  /* 0x3f317218041d4820 */ /* 0x000fe20000410000 */
[----:B------:R-:W-:Y:S01]  /*1d840*/  UIADD3.X UR5, UR5, UR25, UR6, UP2, UP1 ;  /* 0x0000001905057290 */ /* 0x000fe200097e2406 */
[----:B------:R-:W-:Y:S01]  /*1d850*/  @P2 FMUL.FTZ R11, R10, 0.69314718246459960938 ;  /* 0x3f3172180a0b2820 */ /* 0x000fe20000410000 */
[----:B------:R-:W-:Y:S01]  /*1d860*/  ULDC.64 UR16, c[0x0][0x118] ;  /* 0x0000460000107ab9 */ /* 0x000fe20000000a00 */
[----:B----4-:R-:W-:Y:S01]  /*1d870*/  @P1 FMUL.FTZ R9, R9, 0.69314718246459960938 ;  /* 0x3f31721809091820 */ /* 0x010fe20000410000 */
[----:B------:R-:W-:Y:S01]  /*1d880*/  @!UP0 UMOV UR10, UR20 ;  /* 0x00000014000a8c82 */ /* 0x000fe20008000000 */
[----:B------:R-:W-:Y:S01]  /*1d890*/  BSSY B0, `(.L_x_659) ;  /* 0x000002a000007945 */ /* 0x000fe20003800000 */
[----:B------:R-:W-:Y:S01]  /*1d8a0*/  IMAD.MOV.U32 R8, RZ, RZ, 0x7f800000 ;  /* 0x7f800000ff087424 */ /* 0x000fe200078e00ff */
[----:B------:R-:W-:Y:S01]  /*1d8b0*/  MOV R28, 0x7f800000 ;  /* 0x7f800000001c7802 */ /* 0x000fe20000000f00 */
[----:B------:R-:W-:Y:S01]  /*1d8c0*/  @P4 FFMA.FTZ R8, R164, c[0x0][0x238], R29 ;  /* 0x00008e00a4084a23 */ /* 0x000fe2000001001d */
[----:B------:R-:W-:Y:S01]  /*1d8d0*/  MOV R4, 0x7f800000 ;  /* 0x7f80000000047802 */ /* 0x000fe20000000f00 */
[----:B-----5:R-:W-:Y:S01]  /*1d8e0*/  @P3 FFMA.FTZ R28, R3, c[0x0][0x238], R30 ;  /* 0x00008e00031c3a23 */ /* 0x020fe2000001001e */
[----:B------:R-:W-:Y:S01]  /*1d8f0*/  MOV R5, 0x7f800000 ;  /* 0x7f80000000057802 */ /* 0x000fe20000000f00 */
[----:B------:R-:W-:-:S02]  /*1d900*/  @P2 FFMA.FTZ R4, R2, c[0x0][0x238], R11 ;  /* 0x00008e0002042a23 */ /* 0x000fc4000001000b */
[----:B------:R-:W-:Y:S01]  /*1d910*/  @P1 FFMA.FTZ R5, R0, c[0x0][0x238], R9 ;  /* 0x00008e0000051a23 */ /* 0x000fe20000010009 */
[----:B------:R-:W-:Y:S05]  /*1d920*/  @P0 BRA `(.L_x_660) ;  /* 0x0000020000000947 */ /* 0x000fea0003800000 */
[----:B-12---:R-:W2:Y:S02]  /*1d930*/  LDL.LU R31, [R1+0x190] ;  /* 0x00019000011f7983 */ /* 0x006ea40000300800 */
        /* <DEDUP_REMOVED lines=31> */
.L_x_660:
[----:B-12---:R-:W-:Y:S05]  /*1db30*/  BSYNC B0 ;  /* 0x0000000000007941 */ /* 0x006fea0003800000 */
.L_x_659:
[----:B------:R-:W2:Y:S01]  /*1db40*/  LDL.LU.64 R28, [R1+0x1b8] ;  /* 0x0001b800011c7983 */ /* 0x000ea20000300a00 */
[----:B------:R-:W-:Y:S01]  /*1db50*/  UIMAD UR12, UR13, -0x80, UR12 ;  /* 0xffffff800d0c78a4 */ /* 0x000fe2000f8e020c */
[----:B------:R-:W-:Y:S01]  /*1db60*/  BSSY B0, `(.L_x_661) ;  /* 0x0000020000007945 */ /* 0x000fe20003800000 */
[----:B------:R-:W-:Y:S01]  /*1db70*/  USHF.R.S32.HI UR6, URZ, 0x1f, UR14 ;  /* 0x0000001f3f067899 */ /* 0x000fe2000801140e */
[----:B------:R-:W1:Y:S01]  /*1db80*/  S2R R5, SR_TID.X ;  /* 0x0000000000057919 */ /* 0x000e620000002100 */
[----:B------:R-:W-:Y:S02]  /*1db90*/  ULDC.64 UR4, c[0x0][0x1f0] ;  /* 0x00007c0000047ab9 */ /* 0x000fe40000000a00 */
[----:B------:R-:W-:-:S04]  /*1dba0*/  UIMAD UR4, UR6, UR4, URZ ;  /* 0x00000004060472a4 */ /* 0x000fc8000f8e023f */
[----:B------:R-:W-:Y:S01]  /*1dbb0*/  UIMAD UR4, UR14, UR5, UR4 ;  /* 0x000000050e0472a4 */ /* 0x000fe2000f8e0204 */
[----:B-1----:R-:W-:-:S04]  /*1dbc0*/  SHF.R.S32.HI R0, RZ, 0x1f, R5 ;  /* 0x0000001fff007819 */ /* 0x002fc80000011405 */
[----:B------:R-:W-:Y:S02]  /*1dbd0*/  LEA.HI R3, R0, R5, RZ, 0x2 ;  /* 0x0000000500037211 */ /* 0x000fe400078f10ff */
[----:B------:R-:W1:Y:S02]  /*1dbe0*/  S2R R0, SR_CTAID.Z ;  /* 0x0000000000007919 */ /* 0x000e640000002700 */
        /* <DEDUP_REMOVED lines=11> */
[----:B-1----:R-:W-:-:S04]  /*1dca0*/  IMAD.WIDE.U32 R4, R0, c[0x0][0x1f0], R4 ;  /* 0x00007c0000047a25 */ /* 0x002fc800078e0004 */
        /* <DEDUP_REMOVED lines=11> */
.L_x_662:
[----:B------:R-:W-:Y:S05]  /*1dd60*/  BSYNC B0 ;  /* 0x0000000000007941 */ /* 0x000fea0003800000 */
.L_x_661:
[----:B------:R-:W-:Y:S01]  /*1dd70*/  LEA.HI.SX32 R0, R6, 0x20, 0x1e ;  /* 0x0000002006007811 */ /* 0x000fe200078ff2ff */
[----:B------:R-:W-:Y:S03]  /*1dd80*/  BSSY B0, `(.L_x_663) ;  /* 0x000000e000007945 */ /* 0x000fe60003800000 */
[----:B------:R-:W-:-:S13]  /*1dd90*/  ISETP.GE.OR P0, PT, R0, UR12, P1 ;  /* 0x0000000c00007c0c */ /* 0x000fda0008f06670 */
[----:B------:R-:W-:Y:S05]  /*1dda0*/  @P0 BRA `(.L_x_664) ;  /* 0x000000b000000947 */ /* 0x000fea0003800000 */
[----:B------:R-:W-:Y:S01]  /*1ddb0*/  IADD3 R2, P0, R8, 0x20, RZ ;  /* 0x0000002008027810 */ /* 0x000fe20007f1e0ff */
[----:B-1----:R-:W-:Y:S01]  /*1ddc0*/  IMAD.MOV.U32 R20, RZ, RZ, R4 ;  /* 0x000000ffff147224 */ /* 0x002fe200078e0004 */
        /* <DEDUP_REMOVED lines=9> */
.L_x_664:
[----:B------:R-:W-:Y:S05]  /*1de60*/  BSYNC B0 ;  /* 0x0000000000007941 */ /* 0x000fea0003800000 */
.L_x_663:
[----:B------:R-:W-:Y:S01]  /*1de70*/  LEA.HI.SX32 R0, R6, 0x40, 0x1e ;  /* 0x0000004006007811 */ /* 0x000fe200078ff2ff */
[----:B------:R-:W-:Y:S03]  /*1de80*/  BSSY B0, `(.L_x_665) ;  /* 0x000000e000007945 */ /* 0x000fe60003800000 */
[----:B------:R-:W-:-:S13]  /*1de90*/  ISETP.GE.OR P0, PT, R0, UR12, P1 ;  /* 0x0000000c00007c0c */ /* 0x000fda0008f06670 */
        /* <DEDUP_REMOVED lines=12> */
.L_x_666:
[----:B------:R-:W-:Y:S05]  /*1df60*/  BSYNC B0 ;  /* 0x0000000000007941 */ /* 0x000fea0003800000 */
.L_x_665:
[----:B------:R-:W-:-:S04]  /*1df70*/  LEA.HI.SX32 R6, R6, 0x60, 0x1e ;  /* 0x0000006006067811 */ /* 0x000fc800078ff2ff */
[----:B------:R-:W-:-:S13]  /*1df80*/  ISETP.GE.OR P1, PT, R6, UR12, P1 ;  /* 0x0000000c06007c0c */ /* 0x000fda0008f26670 */
[----:B------:R-:W-:Y:S05]  /*1df90*/  @P1 EXIT ;  /* 0x000000000000194d */ /* 0x000fea0003800000 */
[----:B------:R-:W-:Y:S02]  /*1dfa0*/  IADD3 R0, P0, R8, 0x60, RZ ;  /* 0x0000006008007810 */ /* 0x000fe40007f1e0ff */
[----:B------:R-:W-:Y:S02]  /*1dfb0*/  MOV R5, R11 ;  /* 0x0000000b00057202 */ /* 0x000fe40000000f00 */
[----:B------:R-:W-:-:S03]  /*1dfc0*/  IADD3.X R8, RZ, R9, RZ, P0, !PT ;  /* 0x00000009ff087210 */ /* 0x000fc600007fe4ff */
[----:B------:R-:W-:-:S04]  /*1dfd0*/  IMAD.WIDE.U32 R4, R0, c[0x0][0x1e8], R4 ;  /* 0x00007a0000047a25 */ /* 0x000fc800078e0004 */
[----:B-1----:R-:W-:Y:S01]  /*1dfe0*/  IMAD R3, R8, c[0x0][0x1e8], RZ ;  /* 0x00007a0008037a24 */ /* 0x002fe200078e02ff */
[----:B------:R-:W-:-:S03]  /*1dff0*/  LEA R2, P0, R4, c[0x0][0x1d0], 0x1 ;  /* 0x0000740004027a11 */ /* 0x000fc600078008ff */
[----:B------:R-:W-:-:S05]  /*1e000*/  IMAD R3, R0, c[0x0][0x1ec], R3 ;  /* 0x00007b0000037a24 */ /* 0x000fca00078e0203 */
[----:B------:R-:W-:-:S04]  /*1e010*/  IADD3 R3, R5, R3, RZ ;  /* 0x0000000305037210 */ /* 0x000fc80007ffe0ff */
[----:B------:R-:W-:-:S05]  /*1e020*/  LEA.HI.X R3, R4, c[0x0][0x1d4], R3, 0x1, P0 ;  /* 0x0000750004037a11 */ /* 0x000fca00000f0c03 */
[----:B------:R-:W-:Y:S01]  /*1e030*/  STG.E.128 [R2.64], R24 ;  /* 0x0000001802007986 */ /* 0x000fe2000c101d10 */
[----:B------:R-:W-:Y:S05]  /*1e040*/  EXIT ;  /* 0x000000000000794d */ /* 0x000fea0003800000 */
.L_x_625:
[----:B------:R-:W1:Y:S01]  /*1e050*/  S2R R3, SR_TID.X ;  /* 0x0000000000037919 */ /* 0x000e620000002100 */
[----:B------:R-:W-:Y:S01]  /*1e060*/  UISETP.NE.AND UP3, UPT, UR8, -0x1, UPT ;  /* 0xffffffff0800788c */ /* 0x000fe2000bf65270 */
[----:B------:R-:W-:Y:S01]  /*1e070*/  IMAD.U32 R15, RZ, RZ, UR9 ;  /* 0x00000009ff0f7e24 */ /* 0x000fe2000f8e00ff */
[----:B------:R-:W-:Y:S01]  /*1e080*/  USHF.R.S32.HI UR11, URZ, 0x1f, UR14 ;  /* 0x0000001f3f0b7899 */ /* 0x000fe2000801140e */
[----:B------:R-:W-:Y:S01]  /*1e090*/  BSSY B0, `(.L_x_667) ;  /* 0x0000047000007945 */ /* 0x000fe20003800000 */
[----:B------:R-:W-:Y:S02]  /*1e0a0*/  ULDC.64 UR4, c[0x0][0x1f0] ;  /* 0x00007c0000047ab9 */ /* 0x000fe40000000a00 */
[----:B------:R-:W-:Y:S02]  /*1e0b0*/  ULDC.64 UR6, c[0x0][0x1e8] ;  /* 0x00007a0000067ab9 */ /* 0x000fe40000000a00 */
[----:B------:R-:W-:-:S02]  /*1e0c0*/  UIMAD UR4, UR11, UR4, URZ ;  /* 0x000000040b0472a4 */ /* 0x000fc4000f8e023f */
[----:B------:R-:W-:Y:S02]  /*1e0d0*/  ULDC UR15, c[0x0][0x214] ;  /* 0x00008500000f7ab9 */ /* 0x000fe40000000800 */
[----:B------:R-:W-:Y:S02]  /*1e0e0*/  @UP3 UIMAD.WIDE.U32 UR16, UR8, UR6, URZ ;  /* 0x00000006081032a5 */ /* 0x000fe4000f8e003f */
[----:B------:R-:W-:Y:S02]  /*1e0f0*/  ULDC.U8 UR11, c[0x0][0x329] ;  /* 0x0000ca40000b7ab9 */ /* 0x000fe40000000000 */
[----:B------:R-:W-:Y:S02]  /*1e100*/  UISETP.NE.AND UP2, UPT, UR11, URZ, UPT ;  /* 0x0000003f0b00728c */ /* 0x000fe4000bf45270 */
[----:B------:R-:W-:Y:S02]  /*1e110*/  @UP3 UIMAD UR7, UR8, UR7, UR17 ;  /* 0x00000007080732a4 */ /* 0x000fe4000f8e0211 */
[----:B------:R-:W-:-:S02]  /*1e120*/  @!UP3 USHF.R.S32.HI UR18, URZ, 0x1f, UR13 ;  /* 0x0000001f3f12b899 */ /* 0x000fc4000801140d */
[----:B------:R-:W-:Y:S01]  /*1e130*/  UIMAD UR6, UR14, UR5, UR4 ;  /* 0x000000050e0672a4 */ /* 0x000fe2000f8e0204 */
[----:B-1----:R-:W-:Y:S01]  /*1e140*/  LEA.HI R8, R10, R3, RZ, 0x2 ;  /* 0x000000030a087211 */ /* 0x002fe200078f10ff */
[----:B------:R-:W-:Y:S01]  /*1e150*/  ULDC.U8 UR17, c[0x0][0x328] ;  /* 0x0000ca0000117ab9 */ /* 0x000fe20000000000 */
[----:B------:R-:W1:Y:S01]  /*1e160*/  S2R R10, SR_CTAID.Z ;  /* 0x00000000000a7919 */ /* 0x000e620000002700 */
[----:B------:R-:W-:Y:S01]  /*1e170*/  ULDC.64 UR4, c[0x0][0x1e0] ;  /* 0x0000780000047ab9 */ /* 0x000fe20000000a00 */
[----:B------:R-:W-:Y:S01]  /*1e180*/  LOP3.LUT R6, R8, 0xfffffffc, RZ, 0xc0, !PT ;  /* 0xfffffffc08067812 */ /* 0x000fe200078ec0ff */
[----:B------:R-:W-:Y:S01]  /*1e190*/  UISETP.NE.AND UP4, UPT, UR17, URZ, UPT ;  /* 0x0000003f1100728c */ /* 0x000fe2000bf85270 */
[----:B------:R-:W-:Y:S01]  /*1e1a0*/  SHF.R.S32.HI R8, RZ, 0x2, R8 ;  /* 0x00000002ff087819 */ /* 0x000fe20000011408 */
[----:B------:R-:W-:Y:S02]  /*1e1b0*/  @!UP3 UIMAD UR18, UR18, UR4, URZ ;  /* 0x000000041212b2a4 */ /* 0x000fe4000f8e023f */
[----:B------:R-:W-:Y:S01]  /*1e1c0*/  @UP3 UMOV UR19, UR16 ;  /* 0x0000001000133c82 */ /* 0x000fe20008000000 */
[----:B------:R-:W-:Y:S01]  /*1e1d0*/  IMAD.IADD R6, R3, 0x1, -R6 ;  /* 0x0000000103067824 */ /* 0x000fe200078e0a06 */
[----:B------:R-:W-:Y:S01]  /*1e1e0*/  UISETP.EQ.AND UP4, UPT, UR11, URZ, UP4 ;  /* 0x0000003f0b00728c */ /* 0x000fe2000a782270 */
[----:B------:R-:W-:Y:S01]  /*1e1f0*/  SHF.R.S32.HI R9, RZ, 0x1f, R8 ;  /* 0x0000001fff097819 */ /* 0x000fe20000011408 */
[----:B------:R-:W-:Y:S01]  /*1e200*/  @!UP2 UISETP.NE.AND UP1, UPT, UR17, URZ, UPT ;  /* 0x0000003f1100a28c */ /* 0x000fe2000bf25270 */
[----:B------:R-:W-:Y:S01]  /*1e210*/  IMAD.SHL.U32 R0, R6, 0x8, RZ ;  /* 0x0000000806007824 */ /* 0x000fe200078e00ff */
[----:B------:R-:W-:-:S02]  /*1e220*/  @!UP3 UIMAD UR18, UR13, UR5, UR18 ;  /* 0x000000050d12b2a4 */ /* 0x000fc4000f8e0212 */
[----:B------:R-:W-:Y:S01]  /*1e230*/  @UP2 ULDC UR16, c[0x0][0x210] ;  /* 0x0000840000102ab9 */ /* 0x000fe20000000800 */
[----:B------:R-:W-:Y:S01]  /*1e240*/  IMAD.WIDE R14, R15, 0x80, R8 ;  /* 0x000000800f0e7825 */ /* 0x000fe200078e0208 */
[----:B------:R-:W-:Y:S01]  /*1e250*/  @!UP3 UIMAD.WIDE.U32 UR20, UR13, UR4, URZ ;  /* 0x000000040d14b2a5 */ /* 0x000fe2000f8e003f */
[----:B------:R-:W-:Y:S01]  /*1e260*/  ISETP.GE.AND P1, PT, R0, c[0x0][0x220], PT ;  /* 0x0000880000007a0c */ /* 0x000fe20003f26270 */
[----:B------:R-:W-:Y:S02]  /*1e270*/  ULDC UR5, c[0x0][0x234] ;  /* 0x00008d0000057ab9 */ /* 0x000fe40000000800 */
[----:B------:R-:W-:Y:S02]  /*1e280*/  @UP2 UIMAD UR16, UR16, UR15, URZ ;  /* 0x0000000f101022a4 */ /* 0x000fe4000f8e023f */
[----:B------:R-:W-:Y:S02]  /*1e290*/  UISETP.NE.OR UP0, UPT, UR8, -0x1, !UP4 ;  /* 0xffffffff0800788c */ /* 0x000fe4000e705670 */
[----:B------:R-:W-:-:S02]  /*1e2a0*/  @!UP2 USEL UR16, UR15, UR5, !UP1 ;  /* 0x000000050f10a287 */ /* 0x000fc4000c800000 */
[----:B------:R-:W-:Y:S02]  /*1e2b0*/  ULDC UR4, c[0x0][0x1c0] ;  /* 0x0000700000047ab9 */ /* 0x000fe40000000800 */
[----:B------:R-:W-:Y:S02]  /*1e2c0*/  @UP2 UMOV UR22, 0x1 ;  /* 0x0000000100162882 */ /* 0x000fe40000000000 */
[----:B------:R-:W-:Y:S02]  /*1e2d0*/  @!UP2 UIMAD UR22, UR16, UR4, URZ ;  /* 0x000000041016a2a4 */ /* 0x000fe4000f8e023f */
[----:B------:R-:W-:Y:S02]  /*1e2e0*/  @!UP3 UMOV UR19, UR20 ;  /* 0x000000140013bc82 */ /* 0x000fe40008000000 */
[----:B------:R-:W-:Y:S01]  /*1e2f0*/  @!UP3 UIADD3 UR7, UR21, UR18, URZ ;  /* 0x000000121507b290 */ /* 0x000fe2000fffe03f */
[----:B------:R-:W-:Y:S01]  /*1e300*/  IADD3 R2, P0, R0, UR19, RZ ;  /* 0x0000001300027c10 */ /* 0x000fe2000ff1e0ff */
[----:B------:R-:W-:-:S02]  /*1e310*/  UIADD3 UR12, -UR10, UR12, URZ ;  /* 0x0000000c0a0c7290 */ /* 0x000fc4000fffe13f */
        /* <DEDUP_REMOVED lines=30> */
.L_x_668:
[----:B------:R-:W-:Y:S05]  /*1e500*/  BSYNC B0 ;  /* 0x0000000000007941 */ /* 0x000fea0003800000 */
.L_x_667:
        /* <DEDUP_REMOVED lines=16> */
.L_x_670:
[----:B------:R-:W-:Y:S05]  /*1e610*/  BSYNC B0 ;  /* 0x0000000000007941 */ /* 0x000fea0003800000 */
.L_x_669:
        /* <DEDUP_REMOVED lines=16> */
.L_x_672:
[----:B------:R-:W-:Y:S05]  /*1e720*/  BSYNC B0 ;  /* 0x0000000000007941 */ /* 0x000fea0003800000 */
.L_x_671:
        /* <DEDUP_REMOVED lines=15> */
.L_x_674:
[----:B------:R-:W-:Y:S05]  /*1e820*/  BSYNC B0 ;  /* 0x0000000000007941 */ /* 0x000fea0003800000 */
.L_x_673:
        /* <DEDUP_REMOVED lines=26> */
[----:B-1----:R-:W-:Y:S02]  /*1e9d0*/  IMAD R0, R2, UR23, RZ ;  /* 0x0000001702007c24 */ /* 0x002fe4000f8e02ff */
[----:B------:R-:W-:-:S03]  /*1e9e0*/  IMAD.MOV.U32 R5, RZ, RZ, 0x7f800000 ;  /* 0x7f800000ff057424 */ /* 0x000fc600078e00ff */
[----:B------:R-:W-:-:S04]  /*1e9f0*/  IADD3 R3, P0, R0, UR10, RZ ;  /* 0x0000000a00037c10 */ /* 0x000fc8000ff1e0ff */
[----:B------:R-:W-:Y:S02]  /*1ea00*/  LEA.HI.X.SX32 R0, R0, UR4, 0x1, P0 ;  /* 0x0000000400007c11 */ /* 0x000fe400080f0eff */
[----:B------:R-:W-:-:S04]  /*1ea10*/  LEA R2, P0, R3, c[0x0][0x200], 0x2 ;  /* 0x0000800003027a11 */ /* 0x000fc800078010ff */
[----:B------:R-:W-:-:S05]  /*1ea20*/  LEA.HI.X R3, R3, c[0x0][0x204], R0, 0x2, P0 ;  /* 0x0000810003037a11 */ /* 0x000fca00000f1400 */
[----:B------:R-:W-:Y:S01]  /*1ea30*/  STG.E [R2.64], R5 ;  /* 0x0000000502007986 */ /* 0x000fe2000c101906 */
[----:B------:R-:W-:Y:S05]  /*1ea40*/  EXIT ;  /* 0x000000000000794d */ /* 0x000fea0003800000 */
.L_x_675:
        /* <DEDUP_REMOVED lines=11> */
.L_x_1140:


//--------------------- .text._ZN5flash16flash_fwd_kernelI23Flash_fwd_kernel_traitsILi32ELi128ELi128ELi4ELb0ELb0EN7cutlass6half_tE19Flash_kernel_traitsILi32ELi128ELi128ELi4ES3_EELb0ELb0ELb0ELb1ELb0ELb0ELb1ELb0EEEvNS_16Flash_fwd_paramsE --------------------------
	.section	.text._ZN5flash16flash_fwd_kernelI23Flash_fwd_kernel_traitsILi32ELi128ELi128ELi4ELb0ELb0EN7cutlass6half_tE19Flash_kernel_traitsILi32ELi128ELi128ELi4ES3_EELb0ELb0ELb0ELb1ELb0ELb0ELb1ELb0EEEvNS_16Flash_fwd_paramsE,"ax",@progbits
	.sectioninfo	@"SHI_REGISTERS=255"
	.align	128
        .global         _ZN5flash16flash_fwd_kernelI23Flash_fwd_kernel_traitsILi32ELi128ELi128ELi4ELb0ELb0EN7cutlass6half_tE19Flash_kernel_traitsILi32ELi128ELi128ELi4ES3_EELb0ELb0ELb0ELb1ELb0ELb0ELb1ELb0EEEvNS_16Flash_fwd_paramsE
        .type           _ZN5flash16flash_fwd_kernelI23Flash_fwd_kernel_traitsILi32ELi128ELi128ELi4ELb0ELb0EN7cutlass6half_tE19Flash_kernel_traitsILi32ELi128ELi128ELi4ES3_EELb0ELb0ELb0ELb1ELb0ELb0ELb1ELb0EEEvNS_16Flash_fwd_paramsE,@function
        .size           _ZN5flash16flash_fwd_kernelI23Flash_fwd_kernel_traitsILi32ELi128ELi128ELi4ELb0ELb0EN7cutlass6half_tE19Flash_kernel_traitsILi32ELi128ELi128ELi4ES3_EELb0ELb0ELb0ELb1ELb0ELb0ELb1ELb0EEEvNS_16Flash_fwd_paramsE,(.L_x_1141 - _ZN5flash16flash_fwd_kernelI23Flash_fwd_kernel_traitsILi32ELi128ELi128ELi4ELb0ELb0EN7cutlass6half_tE19Flash_kernel_traitsILi32ELi128ELi128ELi4ES3_EELb0ELb0ELb0ELb1ELb0ELb0ELb1ELb0EEEvNS_16Flash_fwd_paramsE)
        .other          _ZN5flash16flash_fwd_kernelI23Flash_fwd_kernel_traitsILi32ELi128ELi128ELi4ELb0ELb0EN7cutlass6half_tE19Flash_kernel_traitsILi32ELi128ELi128ELi4ES3_EELb0ELb0ELb0ELb1ELb0ELb0ELb1ELb0EEEvNS_16Flash_fwd_paramsE,@"STO_CUDA_ENTRY STV_DEFAULT"
_ZN5flash16flash_fwd_kernelI23Flash_fwd_kernel_traitsILi32ELi128ELi128ELi4ELb0ELb0EN7cutlass6half_tE19Flash_kernel_traitsILi32ELi128ELi128ELi4ES3_EELb0ELb0ELb0ELb1ELb0ELb0ELb1ELb0EEEvNS_16Flash_fwd_paramsE:
.text._ZN5flash16flash_fwd_kernelI23Flash_fwd_kernel_traitsILi32ELi128ELi128ELi4ELb0ELb0EN7cutlass6half_tE19Flash_kernel_traitsILi32ELi128ELi128ELi4ES3_EELb0ELb0ELb0ELb1ELb0ELb0ELb1ELb0EEEvNS_16Flash_fwd_paramsE:
        /* <DEDUP_REMOVED lines=17> */
[----:B------:R-:W2:Y:S04]  /*0110*/  @P2 LDG.E R229, [R6.64] ;  /* 0x0000000606e52981 */ /* 0x000ea8000c1e1900 */
[----:B------:R-:W2:Y:S01]  /*0120*/  @P2 LDG.E R2, [R6.64+0x4] ;  /* 0x0000040606022981 */ /* 0x000ea2000c1e1900 */
[----:B------:R-:W-:Y:S02]  /*0130*/  IMAD.MOV.U32 R0, RZ, RZ, RZ ;  /* 0x000000ffff007224 */ /* 0x000fe400078e00ff */
[----:B------:R-:W-:-:S04]  /*0140*/  @P0 IMAD.WIDE R12, R17, R4, c[0x0][0x250] ;  /* 0x00009400110c0625 */ /* 0x000fc800078e0204 */
[----:B------:R1:W5:Y:S04]  /*0150*/  @!P1 LDG.E R9, [R10.64] ;  /* 0x000000060a099981 */ /* 0x000368000c1e1900 */
[----:B------:R1:W5:Y:S01]  /*0160*/  @P0 LDG.E R0, [R12.64] ;  /* 0x000000060c000981 */ /* 0x000362000c1e1900 */
[----:B------:R-:W-:-:S03]  /*0170*/  ISETP.NE.U32.AND P0, PT, RZ, c[0x0][0x248], PT ;  /* 0x00009200ff007a0c */ /* 0x000fc60003f05070 */
[----:B------:R-:W3:Y:S04]  /*0180*/  S2R R251, SR_CTAID.X ;  /* 0x0000000000fb7919 */ /* 0x000ee80000002500 */
[----:B------:R-:W4:Y:S04]  /*0190*/  S2R R18, SR_CTAID.Z ;  /* 0x0000000000127919 */ /* 0x000f280000002700 */
[----:B------:R-:W1:Y:S01]  /*01a0*/  S2R R178, SR_TID.X ;  /* 0x0000000000b27919 */ /* 0x000e620000002100 */
[----:B------:R-:W-:Y:S01]  /*01b0*/  ISETP.NE.AND.EX P0, PT, RZ, c[0x0][0x24c], PT, P0 ;  /* 0x00009300ff007a0c */ /* 0x000fe20003f05300 */
[----:B--2---:R-:W-:-:S02]  /*01c0*/  @P2 IMAD.IADD R7, R2, 0x1, -R229 ;  /* 0x0000000102072824 */ /* 0x004fc400078e0ae5 */
[----:B------:R-:W-:-:S10]  /*01d0*/  @!P2 IMAD.MOV.U32 R7, RZ, RZ, c[0x0][0x214] ;  /* 0x00008500ff07a624 */ /* 0x000fd400078e00ff */
[----:B------:R-:W-:Y:S05]  /*01e0*/  @!P0 BRA `(.L_x_676) ;  /* 0x0000004000008947 */ /* 0x000fea0003800000 */
[----:B-1-34-:R-:W2:Y:S02]  /*01f0*/  @P3 LDG.E R2, [R10.64+0x4] ;  /* 0x000004060a023981 */ /* 0x01aea4000c1e1900 */
[----:B--2--5:R-:W-:-:S06]  /*0200*/  @P3 IADD3 R2, R2, -R9, RZ ;  /* 0x8000000902023210 */ /* 0x024fcc0007ffe0ff */
[----:B------:R1:W5:Y:S01]  /*0210*/  @!P3 LDG.E R2, [R10.64] ;  /* 0x000000060a02b981 */ /* 0x000362000c1e1900 */
[----:B------:R-:W-:Y:S05]  /*0220*/  BRA `(.L_x_677) ;  /* 0x0000001000007947 */ /* 0x000fea0003800000 */
.L_x_676:
[----:B-1-34-:R-:W-:Y:S02]  /*0230*/  MOV R2, c[0x0][0x218] ;  /* 0x0000860000027a02 */ /* 0x01afe40000000f00 */
.L_x_677:
        /* <DEDUP_REMOVED lines=17> */
[----:B------:R-:W-:Y:S01]  /*0350*/  @!P1 SHF.R.S32.HI R2, RZ, 0x1f, R17 ;  /* 0x0000001fff029819 */ /* 0x000fe20000011411 */
[----:B-1----:R-:W-:Y:S01]  /*0360*/  @P1 IMAD.WIDE.U32 R10, R229, c[0x0][0x190], RZ ;  /* 0x00006400e50a1a25 */ /* 0x002fe200078e00ff */
        /* <DEDUP_REMOVED lines=20> */
.L_x_679:
[----:B------:R-:W-:Y:S01]  /*04b0*/  IABS R5, c[0x0][0x1c8] ;  /* 0x0000720000057a13 */ /* 0x000fe20000000000 */
[----:B------:R-:W-:-:S03]  /*04c0*/  @P0 IMAD.IADD R9, R0, 0x1, R9 ;  /* 0x0000000100090824 */ /* 0x000fc600078e0209 */
[----:B------:R-:W1:Y:S01]  /*04d0*/  I2F.RP R8, R5 ;  /* 0x0000000500087306 */ /* 0x000e620000209400 */
[----:B------:R-:W-:-:S04]  /*04e0*/  @P0 IMAD.WIDE.U32 R22, R9, c[0x0][0x1a0], RZ ;  /* 0x0000680009160a25 */ /* 0x000fc800078e00ff */
[----:B------:R-:W-:-:S03]  /*04f0*/  @P0 IMAD R9, R9, c[0x0][0x1a4], R23 ;  /* 0x0000690009090a24 */ /* 0x000fc600078e0217 */
        /* <DEDUP_REMOVED lines=18> */
[----:B------:R-:W-:-:S07]  /*0620*/  ISETP.GE.AND P1, PT, R2, RZ, PT ;  /* 0x000000ff0200720c */ /* 0x000fce0003f26270 */
[----:B------:R-:W-:-:S06]  /*0630*/  @P3 IADD3 R236, R236, 0x1, RZ ;  /* 0x00000001ecec3810 */ /* 0x000fcc0007ffe0ff */
        /* <DEDUP_REMOVED lines=13> */
.L_x_680:
[----:B------:R-:W-:Y:S01]  /*0710*/  SHF.R.S32.HI R13, RZ, 0x1f, R178 ;  /* 0x0000001fff0d7819 */ /* 0x000fe200000114b2 */
[----:B------:R-:W-:Y:S01]  /*0720*/  IMAD.IADD R226, R7, 0x1, -R176 ;  /* 0x0000000107e27824 */ /* 0x000fe200078e0ab0 */
[----:B------:R-:W-:Y:S01]  /*0730*/  BSSY B0, `(.L_x_681) ;  /* 0x0000031000007945 */ /* 0x000fe20003800000 */
[----:B------:R-:W-:Y:S01]  /*0740*/  IMAD R27, R19, c[0x0][0x1a8], RZ ;  /* 0x00006a00131b7a24 */ /* 0x000fe200078e02ff */
[CC--:B------:R-:W-:Y:S02]  /*0750*/  LEA.HI R11, R13.reuse, R178.reuse, RZ, 0x2 ;  /* 0x000000b20d0b7211 */ /* 0x0c0fe400078f10ff */
[----:B------:R-:W-:Y:S01]  /*0760*/  LEA.HI R14, R13, R178, RZ, 0x3 ;  /* 0x000000b20d0e7211 */ /* 0x000fe200078f18ff */
[----:B------:R-:W-:Y:S01]  /*0770*/  IMAD R27, R18, c[0x0][0x1ac], R27 ;  /* 0x00006b00121b7a24 */ /* 0x000fe200078e021b */
[----:B------:R-:W-:Y:S02]  /*0780*/  LOP3.LUT R5, R11, 0xfffffffc, RZ, 0xc0, !PT ;  /* 0xfffffffc0b057812 */ /* 0x000fe400078ec0ff */
[----:B------:R-:W-:-:S02]  /*0790*/  SHF.R.S32.HI R20, RZ, 0x2, R11 ;  /* 0x00000002ff147819 */ /* 0x000fc4000001140b */
[----:B------:R-:W-:Y:S01]  /*07a0*/  SHF.R.S32.HI R8, RZ, 0x3, R14 ;  /* 0x00000003ff087819 */ /* 0x000fe2000001140e */
[----:B------:R-:W-:Y:S01]  /*07b0*/  IMAD.IADD R248, R178, 0x1, -R5 ;  /* 0x00000001b2f87824 */ /* 0x000fe200078e0a05 */
[----:B------:R-:W-:Y:S02]  /*07c0*/  LEA.HI R11, R11, R20, RZ, 0x1 ;  /* 0x000000140b0b7211 */ /* 0x000fe400078f08ff */
[----:B------:R-:W-:Y:S01]  /*07d0*/  LEA.HI R25, R13, R178, RZ, 0x5 ;  /* 0x000000b20d197211 */ /* 0x000fe200078f28ff */
[----:B------:R-:W-:Y:S01]  /*07e0*/  IMAD.SHL.U32 R248, R248, 0x8, RZ ;  /* 0x00000008f8f87824 */ /* 0x000fe200078e00ff */
[----:B------:R-:W-:Y:S01]  /*07f0*/  LOP3.LUT R11, R11, 0x7fffffe, RZ, 0xc0, !PT ;  /* 0x07fffffe0b0b7812 */ /* 0x000fe200078ec0ff */
[----:B------:R-:W-:Y:S01]  /*0800*/  IMAD.SHL.U32 R5, R8, 0x40, RZ ;  /* 0x0000004008057824 */ /* 0x000fe200078e00ff */
[----:B------:R-:W-:Y:S02]  /*0810*/  SHF.R.S32.HI R232, RZ, 0x5, R25 ;  /* 0x00000005ffe87819 */ /* 0x000fe40000011419 */
[----:B------:R-:W-:Y:S01]  /*0820*/  IADD3 R10, P0, R248, R10, RZ ;  /* 0x0000000af80a7210 */ /* 0x000fe20007f1e0ff */
[----:B------:R-:W-:Y:S01]  /*0830*/  IMAD.IADD R11, R20, 0x1, -R11 ;  /* 0x00000001140b7824 */ /* 0x000fe200078e0a0b */
[----:B------:R-:W-:-:S02]  /*0840*/  SHF.R.S32.HI R249, RZ, 0x1f, R248 ;  /* 0x0000001ffff97819 */ /* 0x000fc400000114f8 */
[----:B------:R-:W-:Y:S01]  /*0850*/  LOP3.LUT R5, R5, 0xc0, RZ, 0xc0, !PT ;  /* 0x000000c005057812 */ /* 0x000fe200078ec0ff */
[----:B------:R-:W-:Y:S01]  /*0860*/  IMAD R230, R232, 0x8, R11 ;  /* 0x00000008e8e67824 */ /* 0x000fe200078e020b */
[----:B------:R-:W-:Y:S01]  /*0870*/  SHF.R.S32.HI R21, RZ, 0x1f, R20 ;  /* 0x0000001fff157819 */ /* 0x000fe20000011414 */
[----:B------:R-:W-:Y:S01]  /*0880*/  IMAD.X R11, R249, 0x1, R3, P0 ;  /* 0x00000001f90b7824 */ /* 0x000fe200000e0603 */
[----:B------:R-:W-:Y:S02]  /*0890*/  ISETP.GE.AND P0, PT, R20, R226, PT ;  /* 0x000000e21400720c */ /* 0x000fe40003f06270 */
[----:B------:R-:W-:Y:S01]  /*08a0*/  LOP3.LUT R0, R5, 0x18, R248, 0xf8, !PT ;  /* 0x0000001805007812 */ /* 0x000fe200078ef8f8 */
[----:B------:R-:W-:Y:S01]  /*08b0*/  IMAD.WIDE.U32 R10, R18, c[0x0][0x1a8], R10 ;  /* 0x00006a00120a7a25 */ /* 0x000fe200078e000a */
[----:B------:R-:W-:Y:S02]  /*08c0*/  SHF.R.U32.HI R5, RZ, 0x3, R5 ;  /* 0x00000003ff057819 */ /* 0x000fe40000011605 */
[----:B------:R-:W-:Y:S01]  /*08d0*/  SHF.R.S32.HI R225, RZ, 0x1f, R236 ;  /* 0x0000001fffe17819 */ /* 0x000fe200000114ec */
[----:B------:R-:W-:Y:S01]  /*08e0*/  IMAD.WIDE R250, R251, 0x80, R20 ;  /* 0x00000080fbfa7825 */ /* 0x000fe200078e0214 */
[----:B------:R-:W-:-:S03]  /*08f0*/  LOP3.LUT R5, R0, R5, RZ, 0x3c, !PT ;  /* 0x0000000500057212 */ /* 0x000fc600078e3cff */
[----:B------:R-:W-:Y:S02]  /*0900*/  IMAD.IADD R27, R11, 0x1, R27 ;  /* 0x000000010b1b7824 */ /* 0x000fe400078e021b */
        /* <DEDUP_REMOVED lines=19> */
.L_x_682:
[----:B------:R-:W-:Y:S05]  /*0a40*/  BSYNC B0 ;  /* 0x0000000000007941 */ /* 0x000fea0003800000 */
.L_x_681:
[----:B------:R-:W-:Y:S01]  /*0a50*/  IADD3 R235, R20, 0x20, RZ ;  /* 0x0000002014eb7810 */ /* 0x000fe20007ffe0ff */
[----:B------:R-:W-:Y:S03]  /*0a60*/  BSSY B0, `(.L_x_683) ;  /* 0x0000014000007945 */ /* 0x000fe60003800000 */
[----:B------:R-:W-:-:S13]  /*0a70*/  ISETP.GE.AND P0, PT, R235, R226, PT ;  /* 0x000000e2eb00720c */ /* 0x000fda0003f06270 */
        /* <DEDUP_REMOVED lines=18> */
.L_x_684:
[----:B------:R-:W-:Y:S05]  /*0ba0*/  BSYNC B0 ;  /* 0x0000000000007941 */ /* 0x000fea0003800000 */
.L_x_683:
        /* <DEDUP_REMOVED lines=21> */
.L_x_686:
[----:B------:R-:W-:Y:S05]  /*0d00*/  BSYNC B0 ;  /* 0x0000000000007941 */ /* 0x000fea0003800000 */
.L_x_685:
[----:B------:R-:W-:Y:S01]  /*0d10*/  IADD3 R231, R20, 0x60, RZ ;  /* 0x0000006014e77810 */ /* 0x000fe20007ffe0ff */
[----:B--2---:R-:W-:Y:S01]  /*0d20*/  IMAD.MOV.U32 R2, RZ, RZ, c[0x0][0x198] ;  /* 0x00006600ff027624 */ /* 0x004fe200078e00ff */
[----:B------:R-:W-:Y:S01]  /*0d30*/  IADD3 R5, R6, 0x7f, RZ ;  /* 0x0000007f06057810 */ /* 0x000fe20007ffe0ff */
[----:B------:R-:W-:Y:S01]  /*0d40*/  IMAD.MOV.U32 R3, RZ, RZ, 0x7 ;  /* 0x00000007ff037424 */ /* 0x000fe200078e00ff */
[----:B------:R-:W-:Y:S01]  /*0d50*/  ISETP.GE.AND P0, PT, R231, R226, PT ;  /* 0x000000e2e700720c */ /* 0x000fe20003f06270 */
[----:B------:R-:W-:Y:S01]  /*0d60*/  BSSY B0, `(.L_x_687) ;  /* 0x0000016000007945 */ /* 0x000fe20003800000 */
[----:B------:R-:W-:Y:S01]  /*0d70*/  SHF.R.S32.HI R4, RZ, 0x1f, R5 ;  /* 0x0000001fff047819 */ /* 0x000fe20000011405 */
[C---:B------:R-:W-:Y:S01]  /*0d80*/  IMAD.SHL.U32 R177, R2.reuse, 0x80, RZ ;  /* 0x0000008002b17824 */ /* 0x040fe200078e00ff */
[----:B------:R-:W-:Y:S02]  /*0d90*/  SHF.L.U64.HI R3, R2, R3, c[0x0][0x19c] ;  /* 0x0000670002037619 */ /* 0x000fe40000010203 */
        /* <DEDUP_REMOVED lines=18> */
.L_x_688:
[----:B------:R-:W-:Y:S05]  /*0ec0*/  BSYNC B0 ;  /* 0x0000000000007941 */ /* 0x000fea0003800000 */
.L_x_687:
[----:B------:R-:W-:Y:S01]  /*0ed0*/  LEA.HI R13, R13, R178, RZ, 0x4 ;  /* 0x000000b20d0d7211 */ /* 0x000fe200078f20ff */
[----:B------:R-:W-:Y:S01]  /*0ee0*/  IMAD R11, R21, c[0x0][0x1a0], RZ ;  /* 0x00006800150b7a24 */ /* 0x000fe200078e02ff */
[----:B------:R-:W-:Y:S01]  /*0ef0*/  LEA.HI.SX32 R183, R4, 0xffffffff, 0x19 ;  /* 0xffffffff04b77811 */ /* 0x000fe200078fcaff */
[----:B-1----:R-:W-:Y:S01]  /*0f00*/  IMAD.WIDE.U32 R26, R20, c[0x0][0x1a0], R248 ;  /* 0x00006800141a7a25 */ /* 0x002fe200078e00f8 */
[----:B------:R-:W-:Y:S01]  /*0f10*/  LOP3.LUT R15, R13, 0xfffffff0, RZ, 0xc0, !PT ;  /* 0xfffffff00d0f7812 */ /* 0x000fe200078ec0ff */
[----:B------:R-:W-:Y:S01]  /*0f20*/  BSSY B0, `(.L_x_689) ;  /* 0x0000031000007945 */ /* 0x000fe20003800000 */
[----:B------:R-:W-:Y:S01]  /*0f30*/  LOP3.LUT R25, R25, 0xffffffe0, RZ, 0xc0, !PT ;  /* 0xffffffe019197812 */ /* 0x000fe200078ec0ff */
[----:B------:R-:W-:Y:S01]  /*0f40*/  IMAD R5, R21, c[0x0][0x198], RZ ;  /* 0x0000660015057a24 */ /* 0x000fe200078e02ff */
[----:B------:R-:W-:Y:S01]  /*0f50*/  IADD3 R22, P0, R22, R26, RZ ;  /* 0x0000001a16167210 */ /* 0x000fe20007f1e0ff */
[----:B------:R-:W-:Y:S02]  /*0f60*/  IMAD.IADD R10, R178, 0x1, -R15 ;  /* 0x00000001b20a7824 */ /* 0x000fe400078e0a0f */
[----:B------:R-:W-:-:S04]  /*0f70*/  IMAD.WIDE.U32 R28, R20, c[0x0][0x198], R248 ;  /* 0x00006600141c7a25 */ /* 0x000fc800078e00f8 */
[----:B------:R-:W-:Y:S01]  /*0f80*/  IMAD R0, R20, c[0x0][0x1a4], R11 ;  /* 0x0000690014007a24 */ /* 0x000fe200078e020b */
[----:B------:R-:W-:Y:S01]  /*0f90*/  LEA.HI R11, R10, R10, RZ, 0x1 ;  /* 0x0000000a0a0b7211 */ /* 0x000fe200078f08ff */
[----:B------:R-:W-:Y:S01]  /*0fa0*/  IMAD R5, R20, c[0x0][0x19c], R5 ;  /* 0x0000670014057a24 */ /* 0x000fe200078e0205 */
[----:B------:R-:W-:Y:S01]  /*0fb0*/  IADD3 R238, P1, R238, R28, RZ ;  /* 0x0000001ceeee7210 */ /* 0x000fe20007f3e0ff */
[----:B------:R-:W-:Y:S01]  /*0fc0*/  IMAD R243, R225, c[0x0][0x1b0], RZ ;  /* 0x00006c00e1f37a24 */ /* 0x000fe200078e02ff */
[----:B------:R-:W-:Y:S01]  /*0fd0*/  IADD3.X R23, R9, R27, R0, P0, !PT ;  /* 0x0000001b09177210 */ /* 0x000fe200007fe400 */
[----:B------:R-:W-:Y:S01]  /*0fe0*/  IMAD R225, R225, c[0x0][0x1b8], RZ ;  /* 0x00006e00e1e17a24 */ /* 0x000fe200078e02ff */
[----:B------:R-:W-:Y:S01]  /*0ff0*/  SHF.R.S32.HI R0, RZ, 0x1, R11 ;  /* 0x00000001ff007819 */ /* 0x000fe2000001140b */
[----:B------:R-:W-:Y:S01]  /*1000*/  IMAD R243, R236, c[0x0][0x1b4], R243 ;  /* 0x00006d00ecf37a24 */ /* 0x000fe200078e02f3 */
[----:B------:R-:W-:Y:S01]  /*1010*/  SHF.R.S32.HI R9, RZ, 0x1f, R11 ;  /* 0x0000001fff097819 */ /* 0x000fe2000001140b */
[----:B------:R-:W-:Y:S01]  /*1020*/  IMAD R15, R3, R183, RZ ;  /* 0x000000b7030f7224 */ /* 0x000fe200078e02ff */
[----:B------:R-:W-:Y:S01]  /*1030*/  IADD3.X R239, R12, R29, R5, P1, !PT ;  /* 0x0000001d0cef7210 */ /* 0x000fe20000ffe405 */
[----:B------:R-:W-:Y:S01]  /*1040*/  IMAD R12, R183, -0x80, R6 ;  /* 0xffffff80b70c7824 */ /* 0x000fe200078e0206 */
[----:B------:R-:W-:Y:S01]  /*1050*/  LEA.HI R9, R9, R0, RZ, 0x2 ;  /* 0x0000000009097211 */ /* 0x000fe200078f10ff */
[----:B------:R-:W-:-:S02]  /*1060*/  IMAD R225, R236, c[0x0][0x1bc], R225 ;  /* 0x00006f00ece17a24 */ /* 0x000fc400078e02e1 */
[----:B------:R-:W-:Y:S01]  /*1070*/  IMAD.WIDE.U32 R238, R236, c[0x0][0x1b0], R238 ;  /* 0x00006c00ecee7a25 */ /* 0x000fe200078e00ee */
[----:B------:R-:W-:Y:S02]  /*1080*/  LOP3.LUT R9, R9, 0xfffffffc, RZ, 0xc0, !PT ;  /* 0xfffffffc09097812 */ /* 0x000fe400078ec0ff */
[----:B------:R-:W-:Y:S01]  /*1090*/  ISETP.GE.AND P0, PT, R20, R12, PT ;  /* 0x0000000c1400720c */ /* 0x000fe20003f06270 */
[----:B------:R-:W-:Y:S01]  /*10a0*/  IMAD.WIDE.U32 R236, R236, c[0x0][0x1b8], R22 ;  /* 0x00006e00ecec7a25 */ /* 0x000fe200078e0016 */
[----:B------:R-:W-:Y:S02]  /*10b0*/  IADD3 R243, R239, R243, RZ ;  /* 0x000000f3eff37210 */ /* 0x000fe40007ffe0ff */
[----:B------:R-:W-:Y:S01]  /*10c0*/  MOV R242, R238 ;  /* 0x000000ee00f27202 */ /* 0x000fe20000000f00 */
[----:B------:R-:W-:Y:S01]  /*10d0*/  IMAD.IADD R9, R0, 0x1, -R9 ;  /* 0x0000000100097824 */ /* 0x000fe200078e0a09 */
[----:B------:R-:W-:Y:S01]  /*10e0*/  SHF.R.S32.HI R0, RZ, 0x1f, R183 ;  /* 0x0000001fff007819 */ /* 0x000fe200000114b7 */
[----:B------:R-:W-:Y:S01]  /*10f0*/  IMAD.MOV.U32 R5, RZ, RZ, 0x10 ;  /* 0x00000010ff057424 */ /* 0x000fe200078e00ff */
[----:B------:R-:W-:Y:S01]  /*1100*/  IADD3 R225, R237, R225, RZ ;  /* 0x000000e1ede17210 */ /* 0x000fe20007ffe0ff */
[----:B------:R-:W-:Y:S01]  /*1110*/  IMAD.WIDE.U32 R22, R183, R177, R242 ;  /* 0x000000b1b7167225 */ /* 0x000fe200078e00f2 */
[----:B------:R-:W-:-:S03]  /*1120*/  LOP3.LUT P1, RZ, R9, 0x2, RZ, 0xc0, !PT ;  /* 0x0000000209ff7812 */ /* 0x000fc6000782c0ff */
[----:B------:R-:W-:Y:S01]  /*1130*/  IMAD R15, R0, R177, R15 ;  /* 0x000000b1000f7224 */ /* 0x000fe200078e020f */
[----:B------:R-:W-:Y:S01]  /*1140*/  SEL R5, R5, 0xfffffff0, !P1 ;  /* 0xfffffff005057807 */ /* 0x000fe20004800000 */
[----:B------:R-:W-:-:S03]  /*1150*/  IMAD.IADD R80, R178, 0x1, -R25 ;  /* 0x00000001b2507824 */ /* 0x000fc600078e0a19 */
        /* <DEDUP_REMOVED lines=13> */
.L_x_690:
[----:B------:R-:W-:Y:S05]  /*1230*/  BSYNC B0 ;  /* 0x0000000000007941 */ /* 0x000fea0003800000 */
.L_x_689:
        /* <DEDUP_REMOVED lines=17> */
.L_x_692:
[----:B------:R-:W-:Y:S05]  /*1350*/  BSYNC B0 ;  /* 0x0000000000007941 */ /* 0x000fea0003800000 */
.L_x_691:
[----:B------:R-:W-:Y:S01]  /*1360*/  ISETP.GE.AND P0, PT, R233, R12, PT ;  /* 0x0000000ce900720c */ /* 0x000fe20003f06270 */
        /* <DEDUP_REMOVED lines=14> */
.L_x_694:
[----:B------:R-:W-:Y:S05]  /*1450*/  BSYNC B0 ;  /* 0x0000000000007941 */ /* 0x000fea0003800000 */
.L_x_693:
        /* <DEDUP_REMOVED lines=17> */
.L_x_696:
[----:B------:R-:W-:Y:S05]  /*1570*/  BSYNC B0 ;  /* 0x0000000000007941 */ /* 0x000fea0003800000 */
.L_x_695:
[----:B------:R-:W-:Y:S01]  /*1580*/  ISETP.NE.U32.AND P2, PT, RZ, c[0x0][0x318], PT ;  /* 0x0000c600ff007a0c */ /* 0x000fe20003f45070 */
[----:B------:R-:W0:Y:S03]  /*1590*/  LDGDEPBAR ;  /* 0x00000000000079af */ /* 0x000e260000000000 */
[----:B------:R-:W-:-:S13]  /*15a0*/  ISETP.NE.AND.EX P2, PT, RZ, c[0x0][0x31c], PT, P2 ;  /* 0x0000c700ff007a0c */ /* 0x000fda0003f45320 */
[----:B------:R-:W-:Y:S01]  /*15b0*/  @P2 SHF.R.S32.HI R15, RZ, 0x1f, R17 ;  /* 0x0000001fff0f2819 */ /* 0x000fe20000011411 */
[----:B------:R-:W-:-:S04]  /*15c0*/  @P2 IMAD.WIDE.U32 R18, R17, c[0x0][0x320], R18 ;  /* 0x0000c80011122a25 */ /* 0x000fc800078e0012 */
[----:B------:R-:W-:Y:S01]  /*15d0*/  @P2 IMAD R16, R15, c[0x0][0x320], RZ ;  /* 0x0000c8000f102a24 */ /* 0x000fe200078e02ff */
[----:B------:R-:W-:Y:S01]  /*15e0*/  @P2 LEA R24, P0, R18, c[0x0][0x318], 0x2 ;  /* 0x0000c60012182a11 */ /* 0x000fe200078010ff */
[----:B------:R-:W-:-:S04]  /*15f0*/  DEPBAR.LE SB0, 0x0 ;  /* 0x000080000000791a */ /* 0x000fc80000000000 */
[----:B------:R-:W-:-:S04]  /*1600*/  @P2 IMAD R16, R17, c[0x0][0x324], R16 ;  /* 0x0000c90011102a24 */ /* 0x000fc800078e0210 */
[----:B------:R-:W-:-:S05]  /*1610*/  @P2 IMAD.IADD R16, R19, 0x1, R16 ;  /* 0x0000000113102824 */ /* 0x000fca00078e0210 */
[----:B------:R-:W-:-:S05]  /*1620*/  @P2 LEA.HI.X R25, R18, c[0x0][0x31c], R16, 0x2, P0 ;  /* 0x0000c70012192a11 */ /* 0x000fca00000f1410 */
[----:B------:R-:W5:Y:S04]  /*1630*/  @P2 LDG.E R15, [R24.64] ;  /* 0x00000006180f2981 */ /* 0x000f68000c1e1900 */
[----:B------:R-:W-:Y:S01]  /*1640*/  BAR.SYNC.DEFER_BLOCKING 0x0 ;  /* 0x0000000000007b1d */ /* 0x000fe20000010000 */
[----:B------:R-:W-:Y:S01]  /*1650*/  ISETP.GE.AND P1, PT, R20, R12, PT ;  /* 0x0000000c1400720c */ /* 0x000fe20003f26270 */
[----:B------:R-:W-:Y:S02]  /*1660*/  IMAD R0, R0, c[0x0][0x1a0], RZ ;  /* 0x0000680000007a24 */ /* 0x000fe400078e02ff */
[C---:B-1----:R-:W-:Y:S02]  /*1670*/  IMAD.WIDE.U32 R22, R183.reuse, c[0x0][0x1a0], RZ ;  /* 0x00006800b7167a25 */ /* 0x042fe400078e00ff */
[----:B------:R-:W5:Y:S01]  /*1680*/  @P2 MUFU.RCP R16, c[0x0][0x238] ;  /* 0x00008e0000102b08 */ /* 0x000f620000001000 */
[----:B------:R-:W-:Y:S01]  /*1690*/  BSSY B0, `(.L_x_697) ;  /* 0x0000016000007945 */ /* 0x000fe20003800000 */
[----:B------:R-:W-:Y:S01]  /*16a0*/  IMAD R17, R183, c[0x0][0x1a4], R0 ;  /* 0x00006900b7117a24 */ /* 0x000fe200078e0200 */
[----:B------:R-:W-:-:S02]  /*16b0*/  LEA R20, P0, R22, R236, 0x7 ;  /* 0x000000ec16147211 */ /* 0x000fc400078038ff */
[----:B------:R-:W-:Y:S01]  /*16c0*/  MOV R0, RZ ;  /* 0x000000ff00007202 */ /* 0x000fe20000000f00 */
[----:B------:R-:W-:-:S05]  /*16d0*/  IMAD.IADD R18, R23, 0x1, R17 ;  /* 0x0000000117127824 */ /* 0x000fca00078e0211 */
[----:B------:R-:W-:Y:S01]  /*16e0*/  LEA.HI.X R21, R22, R225, R18, 0x7, P0 ;  /* 0x000000e116157211 */ /* 0x000fe200000f3c12 */
        /* <DEDUP_REMOVED lines=16> */
.L_x_698:
[----:B-1----:R-:W-:Y:S05]  /*17f0*/  BSYNC B0 ;  /* 0x0000000000007941 */ /* 0x002fea0003800000 */
.L_x_697:
        /* <DEDUP_REMOVED lines=17> */
.L_x_700:
[----:B------:R-:W-:Y:S05]  /*1910*/  BSYNC B0 ;  /* 0x0000000000007941 */ /* 0x000fea0003800000 */
.L_x_699:
        /* <DEDUP_REMOVED lines=17> */
.L_x_702:
[----:B------:R-:W-:Y:S05]  /*1a30*/  BSYNC B0 ;  /* 0x0000000000007941 */ /* 0x000fea0003800000 */
.L_x_701:
[----:B------:R-:W-:Y:S01]  /*1a40*/  ISETP.GE.AND P0, PT, R231, R12, PT ;  /* 0x0000000ce700720c */ /* 0x000fe20003f06270 */
        /* <DEDUP_REMOVED lines=17> */
.L_x_704:
[----:B------:R-:W-:Y:S05]  /*1b60*/  BSYNC B0 ;  /* 0x0000000000007941 */ /* 0x000fea0003800000 */
.L_x_703:
[----:B------:R-:W-:Y:S01]  /*1b70*/  LOP3.LUT R223, R14, 0xfffffff8, RZ, 0xc0, !PT ;  /* 0xfffffff80edf7812 */ /* 0x000fe200078ec0ff */
[----:B------:R-:W-:Y:S01]  /*1b80*/  IMAD.SHL.U32 R9, R9, 0x40, RZ ;  /* 0x0000004009097824 */ /* 0x000fe200078e00ff */
[----:B-1----:R-:W-:Y:S01]  /*1b90*/  SHF.R.S32.HI R16, RZ, 0x4, R13 ;  /* 0x00000004ff107819 */ /* 0x002fe2000001140d */
[----:B------:R-:W-:Y:S01]  /*1ba0*/  IMAD.SHL.U32 R8, R8, 0x8, RZ ;  /* 0x0000000808087824 */ /* 0x000fe200078e00ff */
[----:B------:R-:W-:Y:S01]  /*1bb0*/  LOP3.LUT R181, R11, 0x7fffffe, RZ, 0xc0, !PT ;  /* 0x07fffffe0bb57812 */ /* 0x000fe200078ec0ff */
[----:B------:R-:W-:Y:S01]  /*1bc0*/  IMAD.IADD R223, R178, 0x1, -R223 ;  /* 0x00000001b2df7824 */ /* 0x000fe200078e0adf */
[----:B------:R-:W-:Y:S01]  /*1bd0*/  LEA.HI R11, R13, R16, RZ, 0x1 ;  /* 0x000000100d0b7211 */ /* 0x000fe200078f08ff */
[----:B------:R-:W0:Y:S01]  /*1be0*/  LDGDEPBAR ;  /* 0x00000000000079af */ /* 0x000e220000000000 */
[----:B------:R-:W-:Y:S01]  /*1bf0*/  SHF.R.S32.HI R13, RZ, 0x1f, R10 ;  /* 0x0000001fff0d7819 */ /* 0x000fe2000001140a */
[----:B------:R-:W-:Y:S01]  /*1c00*/  IMAD.IADD R181, R10, 0x1, -R181 ;  /* 0x000000010ab57824 */ /* 0x000fe200078e0ab5 */
[----:B------:R-:W-:-:S02]  /*1c10*/  LEA.HI R12, R223, R223, RZ, 0x1 ;  /* 0x000000dfdf0c7211 */ /* 0x000fc400078f08ff */
[----:B------:R-:W-:Y:S02]  /*1c20*/  LOP3.LUT R11, R11, 0xfffffffe, RZ, 0xc0, !PT ;  /* 0xfffffffe0b0b7812 */ /* 0x000fe400078ec0ff */
[----:B------:R-:W-:Y:S02]  /*1c30*/  LOP3.LUT R14, R12, 0x3fffffe, RZ, 0xc0, !PT ;  /* 0x03fffffe0c0e7812 */ /* 0x000fe400078ec0ff */
[----:B------:R-:W-:Y:S01]  /*1c40*/  SHF.R.S32.HI R12, RZ, 0x1, R12 ;  /* 0x00000001ff0c7819 */ /* 0x000fe2000001140c */
[----:B------:R-:W-:Y:S01]  /*1c50*/  IMAD.IADD R16, R16, 0x1, -R11 ;  /* 0x0000000110107824 */ /* 0x000fe200078e0a0b */
[----:B------:R-:W-:Y:S02]  /*1c60*/  LEA.HI R10, R13, R10, RZ, 0x3 ;  /* 0x0000000a0d0a7211 */ /* 0x000fe400078f18ff */
[----:B------:R-:W-:Y:S01]  /*1c70*/  IADD3 R223, R223, -R14, RZ ;  /* 0x8000000edfdf7210 */ /* 0x000fe20007ffe0ff */
[----:B------:R-:W-:Y:S01]  /*1c80*/  IMAD.SHL.U32 R179, R16, 0x8, RZ ;  /* 0x0000000810b37824 */ /* 0x000fe200078e00ff */
[----:B------:R-:W-:Y:S01]  /*1c90*/  LOP3.LUT R14, R9, 0xc0, RZ, 0xc0, !PT ;  /* 0x000000c0090e7812 */ /* 0x000fe200078ec0ff */
[C---:B------:R-:W-:Y:S01]  /*1ca0*/  IMAD.SHL.U32 R9, R12.reuse, 0x40, RZ ;  /* 0x000000400c097824 */ /* 0x040fe200078e00ff */
[----:B------:R-:W-:Y:S01]  /*1cb0*/  LOP3.LUT P0, RZ, R12, 0x2, RZ, 0xc0, !PT ;  /* 0x000000020cff7812 */ /* 0x000fe2000780c0ff */
[----:B------:R-:W-:Y:S01]  /*1cc0*/  IMAD.SHL.U32 R10, R10, 0x20, RZ ;  /* 0x000000200a0a7824 */ /* 0x000fe200078e00ff */
[----:B------:R-:W-:Y:S01]  /*1cd0*/  LOP3.LUT R179, R14, 0x8, R179, 0xf8, !PT ;  /* 0x000000080eb37812 */ /* 0x000fe200078ef8b3 */
[----:B------:R-:W-:Y:S01]  /*1ce0*/  IMAD R223, R16, 0x8, R223 ;  /* 0x0000000810df7824 */ /* 0x000fe200078e02df */
[----:B------:R-:W-:-:S02]  /*1cf0*/  LOP3.LUT R9, R9, 0xc0, RZ, 0xc0, !PT ;  /* 0x000000c009097812 */ /* 0x000fc400078ec0ff */
[----:B------:R-:W-:Y:S02]  /*1d00*/  LOP3.LUT R180, R10, 0xffffff00, RZ, 0xc0, !PT ;  /* 0xffffff000ab47812 */ /* 0x000fe400078ec0ff */
[----:B------:R-:W-:Y:S02]  /*1d10*/  LOP3.LUT R8, R9, 0x8, R8, 0xf8, !PT ;  /* 0x0000000809087812 */ /* 0x000fe400078ef808 */
[----:B------:R-:W-:Y:S02]  /*1d20*/  SHF.R.U32.HI R14, RZ, 0x3, R14 ;  /* 0x00000003ff0e7819 */ /* 0x000fe4000001160e */
[----:B------:R-:W-:Y:S02]  /*1d30*/  LEA R10, R232, R180, 0x9 ;  /* 0x000000b4e80a7211 */ /* 0x000fe400078e48ff */
[----:B------:R-:W-:Y:S02]  /*1d40*/  SHF.R.U32.HI R9, RZ, 0x3, R9 ;  /* 0x00000003ff097819 */ /* 0x000fe40000011609 */
[----:B------:R-:W-:Y:S01]  /*1d50*/  LOP3.LUT R179, R179, R14, RZ, 0x3c, !PT ;  /* 0x0000000eb3b37212 */ /* 0x000fe200078e3cff */
[----:B------:R-:W-:Y:S01]  /*1d60*/  IMAD R10, R181, 0x20, R10 ;  /* 0x00000020b50a7824 */ /* 0x000fe200078e020a */
[----:B------:R-:W-:-:S02]  /*1d70*/  LOP3.LUT R8, R8, R9, RZ, 0x3c, !PT ;  /* 0x0000000908087212 */ /* 0x000fc400078e3cff */
[----:B------:R-:W-:Y:S01]  /*1d80*/  SHF.R.S32.HI R241, RZ, 0x1f, R80 ;  /* 0x0000001ffff17819 */ /* 0x000fe20000011450 */
[----:B------:R-:W-:Y:S01]  /*1d90*/  IMAD.IADD R224, R179, 0x1, R10 ;  /* 0x00000001b3e07824 */ /* 0x000fe200078e020a */
[----:B------:R-:W-:Y:S02]  /*1da0*/  LEA R223, R223, R8, 0x5 ;  /* 0x00000008dfdf7211 */ /* 0x000fe400078e28ff */
[----:B------:R-:W-:Y:S01]  /*1db0*/  LEA.HI R241, R241, R80, RZ, 0x2 ;  /* 0x00000050f1f17211 */ /* 0x000fe200078f10ff */
[----:B------:R-:W-:Y:S02]  /*1dc0*/  IMAD.SHL.U32 R224, R224, 0x2, RZ ;  /* 0x00000002e0e07824 */ /* 0x000fe400078e00ff */
[----:B------:R-:W-:Y:S01]  /*1dd0*/  IMAD.SHL.U32 R223, R223, 0x2, RZ ;  /* 0x00000002dfdf7824 */ /* 0x000fe200078e00ff */
[----:B------:R-:W-:Y:S01]  /*1de0*/  SHF.R.S32.HI R241, RZ, 0x2, R241 ;  /* 0x00000002fff17819 */ /* 0x000fe200000114f1 */
[----:B------:R-:W-:Y:S01]  /*1df0*/  IMAD R222, R5, 0x2, R224 ;  /* 0x0000000205de7824 */ /* 0x000fe200078e02e0 */
[----:B------:R-:W-:Y:S02]  /*1e00*/  LDSM.16.M88.4 R8, [R224+0x1000] ;  /* 0x00100000e008783b */ /* 0x000fe40000000200 */
[----:B------:R-:W-:-:S02]  /*1e10*/  IADD3 R12, R223, 0x2000, RZ ;  /* 0x00002000df0c7810 */ /* 0x000fc40007ffe0ff */
[----:B------:R-:W1:Y:S01]  /*1e20*/  LDSM.16.M88.4 R132, [R223+0x2000] ;  /* 0x00200000df84783b */ /* 0x000e620000000200 */
[----:B------:R-:W-:Y:S02]  /*1e30*/  IADD3 R221, R223, 0x2020, RZ ;  /* 0x00002020dfdd7810 */ /* 0x000fe40007ffe0ff */
[----:B------:R-:W-:Y:S01]  /*1e40*/  @P0 IADD3 R221, R12, -0x20, RZ ;  /* 0xffffffe00cdd0810 */ /* 0x000fe20007ffe0ff */
[----:B------:R-:W5:Y:S04]  /*1e50*/  LDSM.16.M88.4 R124, [R223+0x2400] ;  /* 0x00240000df7c783b */ /* 0x000f680000000200 */
[----:B------:R-:W2:Y:S04]  /*1e60*/  LDSM.16.M88.4 R116, [R223+0x2800] ;  /* 0x00280000df74783b */ /* 0x000ea80000000200 */
[----:B------:R-:W3:Y:S04]  /*1e70*/  LDSM.16.M88.4 R108, [R223+0x2c00] ;  /* 0x002c0000df6c783b */ /* 0x000ee80000000200 */
[----:B------:R-:W4:Y:S04]  /*1e80*/  LDSM.16.M88.4 R100, [R223+0x3000] ;  /* 0x00300000df64783b */ /* 0x000f280000000200 */
[----:B------:R-:W3:Y:S04]  /*1e90*/  LDSM.16.M88.4 R92, [R223+0x3400] ;  /* 0x00340000df5c783b */ /* 0x000ee80000000200 */
[----:B------:R-:W3:Y:S04]  /*1ea0*/  LDSM.16.M88.4 R84, [R223+0x3800] ;  /* 0x00380000df54783b */ /* 0x000ee80000000200 */
[----:B------:R-:W4:Y:S04]  /*1eb0*/  LDSM.16.M88.4 R172, [R223+0x3c00] ;  /* 0x003c0000dfac783b */ /* 0x000f280000000200 */
[----:B------:R-:W-:Y:S04]  /*1ec0*/  LDSM.16.M88.4 R12, [R222+0x1000] ;  /* 0x00100000de0c783b */ /* 0x000fe80000000200 */
[----:B------:R-:W4:Y:S04]  /*1ed0*/  LDSM.16.M88.4 R164, [R221] ;  /* 0x00000000dda4783b */ /* 0x000f280000000200 */
[----:B------:R-:W4:Y:S01]  /*1ee0*/  LDSM.16.M88.4 R160, [R221+0x400] ;  /* 0x00040000dda0783b */ /* 0x000f220000000200 */
[C---:B-1----:R-:W-:Y:S03]  /*1ef0*/  HMMA.16816.F32 R76, R8.reuse, R132, RZ ;  /* 0x00000084084c723c */ /* 0x042fe600000018ff */
[----:B------:R-:W1:Y:S04]  /*1f00*/  LDSM.16.M88.4 R156, [R221+0x800] ;  /* 0x00080000dd9c783b */ /* 0x000e680000000200 */
[----:B------:R-:W1:Y:S01]  /*1f10*/  LDSM.16.M88.4 R152, [R221+0xc00] ;  /* 0x000c0000dd98783b */ /* 0x000e620000000200 */
[C---:B-----5:R-:W-:Y:S03]  /*1f20*/  HMMA.16816.F32 R68, R8.reuse, R124, RZ ;  /* 0x0000007c0844723c */ /* 0x060fe600000018ff */
[----:B------:R-:W5:Y:S04]  /*1f30*/  LDSM.16.M88.4 R148, [R221+0x1000] ;  /* 0x00100000dd94783b */ /* 0x000f680000000200 */
[----:B------:R-:W1:Y:S01]  /*1f40*/  LDSM.16.M88.4 R144, [R221+0x1400] ;  /* 0x00140000dd90783b */ /* 0x000e620000000200 */
[C---:B--2---:R-:W-:Y:S03]  /*1f50*/  HMMA.16816.F32 R60, R8.reuse, R116, RZ ;  /* 0x00000074083c723c */ /* 0x044fe600000018ff */
[----:B------:R-:W2:Y:S04]  /*1f60*/  LDSM.16.M88.4 R140, [R221+0x1800] ;  /* 0x00180000dd8c783b */ /* 0x000ea80000000200 */
[----:B------:R-:W1:Y:S01]  /*1f70*/  LDSM.16.M88.4 R16, [R221+0x1c00] ;  /* 0x001c0000dd10783b */ /* 0x000e620000000200 */
[C---:B---3--:R-:W-:Y:S03]  /*1f80*/  HMMA.16816.F32 R52, R8.reuse, R108, RZ ;  /* 0x0000006c0834723c */ /* 0x048fe600000018ff */
[----:B------:R-:W3:Y:S05]  /*1f90*/  LDSM.16.M88.4 R168, [R224] ;  /* 0x00000000e0a8783b */ /* 0x000eea0000000200 */
        /* <DEDUP_REMOVED lines=16> */
[----:B-----5:R-:W-:Y:S01]  /*20a0*/  HMMA.16816.F32 R44, R12, R148, R44 ;  /* 0x000000940c2c723c */ /* 0x020fe2000000182c */
[----:B------:R-:W-:-:S06]  /*20b0*/  FMUL.FTZ R70, R70, c[0x0][0x2ec] ;  /* 0x0000bb0046467a20 */ /* 0x000fcc0000410000 */
[----:B------:R-:W-:Y:S01]  /*20c0*/  MUFU.TANH R70, R70 ;  /* 0x0000004600467308 */ /* 0x000fe20000002400 */
[----:B------:R-:W-:Y:S01]  /*20d0*/  HMMA.16816.F32 R36, R12, R144, R36 ;  /* 0x000000900c24723c */ /* 0x000fe20000001824 */
[----:B------:R-:W-:Y:S02]  /*20e0*/  FMUL.FTZ R62, R62, c[0x0][0x2ec] ;  /* 0x0000bb003e3e7a20 */ /* 0x000fe40000410000 */
[----:B------:R-:W-:-:S04]  /*20f0*/  FMUL.FTZ R61, R61, c[0x0][0x2ec] ;  /* 0x0000bb003d3d7a20 */ /* 0x000fc80000410000 */
[----:B------:R-:W-:Y:S01]  /*2100*/  MUFU.TANH R62, R62 ;  /* 0x0000003e003e7308 */ /* 0x000fe20000002400 */
[----:B--2---:R-:W-:Y:S01]  /*2110*/  HMMA.16816.F32 R28, R12, R140, R28 ;  /* 0x0000008c0c1c723c */ /* 0x004fe2000000181c */
[----:B------:R-:W-:Y:S02]  /*2120*/  FMUL.FTZ R54, R54, c[0x0][0x2ec] ;  /* 0x0000bb0036367a20 */ /* 0x000fe40000410000 */
[----:B------:R-:W-:-:S04]  /*2130*/  FMUL.FTZ R53, R53, c[0x0][0x2ec] ;  /* 0x0000bb0035357a20 */ /* 0x000fc80000410000 */
[----:B------:R-:W-:Y:S01]  /*2140*/  MUFU.TANH R61, R61 ;  /* 0x0000003d003d7308 */ /* 0x000fe20000002400 */
[----:B------:R-:W-:Y:S01]  /*2150*/  HMMA.16816.F32 R20, R12, R16, R20 ;  /* 0x000000100c14723c */ /* 0x000fe20000001814 */
[----:B------:R-:W-:-:S06]  /*2160*/  FMUL.FTZ R47, R47, c[0x0][0x2ec] ;  /* 0x0000bb002f2f7a20 */ /* 0x000fcc0000410000 */
[----:B------:R-:W-:Y:S01]  /*2170*/  MUFU.TANH R54, R54 ;  /* 0x0000003600367308 */ /* 0x000fe20000002400 */
[C---:B------:R-:W-:Y:S07]  /*2180*/  HMMA.16816.F32 R72, R12.reuse, R166, R72 ;  /* 0x000000a60c48723c */ /* 0x040fee0000001848 */
[----:B------:R-:W-:Y:S01]  /*2190*/  MUFU.TANH R53, R53 ;  /* 0x0000003500357308 */ /* 0x000fe20000002400 */
[----:B------:R-:W-:Y:S01]  /*21a0*/  HMMA.16816.F32 R64, R12, R162, R64 ;  /* 0x000000a20c40723c */ /* 0x000fe20000001840 */
[----:B------:R-:W-:-:S06]  /*21b0*/  FMUL.FTZ R30, R30, c[0x0][0x2ec] ;  /* 0x0000bb001e1e7a20 */ /* 0x000fcc0000410000 */
[----:B------:R-:W-:Y:S01]  /*21c0*/  MUFU.TANH R30, R30 ;  /* 0x0000001e001e7308 */ /* 0x000fe20000002400 */
[----:B------:R-:W-:Y:S01]  /*21d0*/  HMMA.16816.F32 R56, R12, R158, R56 ;  /* 0x0000009e0c38723c */ /* 0x000fe20000001838 */
[----:B------:R-:W-:-:S07]  /*21e0*/  FMUL.FTZ R21, R21, c[0x0][0x2ec] ;  /* 0x0000bb0015157a20 */ /* 0x000fce0000410000 */
[C---:B------:R-:W-:Y:S01]  /*21f0*/  HMMA.16816.F32 R48, R12.reuse, R154, R48 ;  /* 0x0000009a0c30723c */ /* 0x040fe20000001830 */
[----:B------:R-:W-:Y:S02]  /*2200*/  FMUL.FTZ R244, R73, c[0x0][0x2ec] ;  /* 0x0000bb0049f47a20 */ /* 0x000fe40000410000 */
[----:B------:R-:W-:Y:S02]  /*2210*/  FMUL.FTZ R246, R74, c[0x0][0x2ec] ;  /* 0x0000bb004af67a20 */ /* 0x000fe40000410000 */
[----:B------:R-:W-:Y:S02]  /*2220*/  FMUL.FTZ R75, R75, c[0x0][0x2ec] ;  /* 0x0000bb004b4b7a20 */ /* 0x000fe40000410000 */
[----:B------:R-:W-:Y:S01]  /*2230*/  MUFU.TANH R244, R244 ;  /* 0x000000f400f47308 */ /* 0x000fe20000002400 */
[----:B------:R-:W-:Y:S01]  /*2240*/  HMMA.16816.F32 R40, R12, R150, R40 ;  /* 0x000000960c28723c */ /* 0x000fe20000001828 */
[----:B------:R-:W-:-:S06]  /*2250*/  FMUL.FTZ R67, R67, c[0x0][0x2ec] ;  /* 0x0000bb0043437a20 */ /* 0x000fcc0000410000 */
[----:B------:R-:W-:Y:S01]  /*2260*/  MUFU.TANH R246, R246 ;  /* 0x000000f600f67308 */ /* 0x000fe20000002400 */
[C---:B------:R-:W-:Y:S07]  /*2270*/  HMMA.16816.F32 R32, R12.reuse, R146, R32 ;  /* 0x000000920c20723c */ /* 0x040fee0000001820 */
[----:B------:R-:W-:Y:S01]  /*2280*/  MUFU.TANH R75, R75 ;  /* 0x0000004b004b7308 */ /* 0x000fe20000002400 */
[C---:B------:R-:W-:Y:S07]  /*2290*/  HMMA.16816.F32 R24, R12.reuse, R142, R24 ;  /* 0x0000008e0c18723c */ /* 0x040fee0000001818 */
[----:B------:R-:W-:Y:S01]  /*22a0*/  MUFU.TANH R67, R67 ;  /* 0x0000004300437308 */ /* 0x000fe20000002400 */
[----:B------:R-:W-:Y:S01]  /*22b0*/  HMMA.16816.F32 R8, R12, R18, R8 ;  /* 0x000000120c08723c */ /* 0x000fe20000001808 */
[----:B------:R-:W-:-:S02]  /*22c0*/  FMUL.FTZ R43, R43, c[0x0][0x2ec] ;  /* 0x0000bb002b2b7a20 */ /* 0x000fc40000410000 */
[----:B------:R-:W-:-:S04]  /*22d0*/  FMUL.FTZ R42, R42, c[0x0][0x2ec] ;  /* 0x0000bb002a2a7a20 */ /* 0x000fc80000410000 */
[----:B------:R-:W-:Y:S01]  /*22e0*/  SHF.L.U32 R12, R178, 0x1, RZ ;  /* 0x00000001b20c7819 */ /* 0x000fe200000006ff */
[----:B------:R-:W-:Y:S01]  /*22f0*/  IMAD R13, R232, 0x10, R241 ;  /* 0x00000010e80d7824 */ /* 0x000fe200078e02f1 */
[C---:B---3--:R-:W-:Y:S01]  /*2300*/  HMMA.16816.F32 R136, R168.reuse, R132, RZ ;  /* 0x00000084a888723c */ /* 0x048fe200000018ff */
[----:B------:R-:W-:Y:S01]  /*2310*/  FMUL.FTZ R34, R34, c[0x0][0x2ec] ;  /* 0x0000bb0022227a20 */ /* 0x000fe20000410000 */
[----:B------:R-:W-:Y:S01]  /*2320*/  LOP3.LUT R12, R12, 0x6, RZ, 0xc0, !PT ;  /* 0x000000060c0c7812 */ /* 0x000fe200078ec0ff */
[----:B------:R-:W-:Y:S01]  /*2330*/  IMAD.IADD R176, R176, 0x1, R13 ;  /* 0x00000001b0b07824 */ /* 0x000fe200078e020d */
[----:B------:R-:W-:Y:S01]  /*2340*/  MUFU.TANH R42, R42 ;  /* 0x0000002a002a7308 */ /* 0x000fe20000002400 */
[----:B------:R-:W-:Y:S02]  /*2350*/  FMUL.FTZ R35, R35, c[0x0][0x2ec] ;  /* 0x0000bb0023237a20 */ /* 0x000fe40000410000 */
[----:B------:R-:W-:Y:S01]  /*2360*/  IMAD R183, R183, 0x80, R12 ;  /* 0x00000080b7b77824 */ /* 0x000fe200078e020c */
[----:B------:R-:W-:Y:S01]  /*2370*/  IADD3 R182, R6, R176, -R7 ;  /* 0x000000b006b67210 */ /* 0x000fe20007ffe807 */
[----:B------:R-:W-:Y:S01]  /*2380*/  HMMA.16816.F32 R128, R168, R124, RZ ;  /* 0x0000007ca880723c */ /* 0x000fe200000018ff */
[----:B------:R-:W-:-:S02]  /*2390*/  FMUL.FTZ R27, R27, c[0x0][0x2ec] ;  /* 0x0000bb001b1b7a20 */ /* 0x000fc40000410000 */
[C---:B------:R-:W-:Y:S01]  /*23a0*/  IADD3 R12, -R183.reuse, R182, RZ ;  /* 0x000000b6b70c7210 */ /* 0x040fe20007ffe1ff */
[----:B------:R-:W-:Y:S01]  /*23b0*/  FMUL.FTZ R24, R24, c[0x0][0x2ec] ;  /* 0x0000bb0018187a20 */ /* 0x000fe20000410000 */
[C---:B------:R-:W-:Y:S01]  /*23c0*/  IADD3 R185, R183.reuse, 0x1, RZ ;  /* 0x00000001b7b97810 */ /* 0x040fe20007ffe0ff */
[----:B------:R-:W-:Y:S01]  /*23d0*/  FMUL.FTZ R26, R26, c[0x0][0x2ec] ;  /* 0x0000bb001a1a7a20 */ /* 0x000fe20000410000 */
[----:B------:R-:W-:Y:S01]  /*23e0*/  IABS R12, R12 ;  /* 0x0000000c000c7213 */ /* 0x000fe20000000000 */
[C---:B------:R-:W-:Y:S01]  /*23f0*/  HMMA.16816.F32 R120, R168.reuse, R116, RZ ;  /* 0x00000074a878723c */ /* 0x040fe200000018ff */
[C---:B------:R-:W-:Y:S01]  /*2400*/  IADD3 R187, R183.reuse, 0x8, RZ ;  /* 0x00000008b7bb7810 */ /* 0x040fe20007ffe0ff */
[C---:B------:R-:W-:Y:S01]  /*2410*/  IMAD.IADD R13, R182.reuse, 0x1, -R185 ;  /* 0x00000001b60d7824 */ /* 0x040fe200078e0ab9 */
[C---:B------:R-:W-:Y:S01]  /*2420*/  IADD3 R197, R183.reuse, 0x9, RZ ;  /* 0x00000009b7c57810 */ /* 0x040fe20007ffe0ff */
[----:B------:R-:W-:Y:S01]  /*2430*/  IMAD.MOV.U32 R189, RZ, RZ, R12 ;  /* 0x000000ffffbd7224 */ /* 0x000fe200078e000c */
[C---:B------:R-:W-:Y:S01]  /*2440*/  IADD3 R201, R183.reuse, 0x10, RZ ;  /* 0x00000010b7c97810 */ /* 0x040fe20007ffe0ff */
[----:B------:R-:W-:Y:S01]  /*2450*/  MUFU.TANH R26, R26 ;  /* 0x0000001a001a7308 */ /* 0x000fe20000002400 */
[----:B------:R-:W-:Y:S01]  /*2460*/  IABS R12, R13 ;  /* 0x0000000d000c7213 */ /* 0x000fe20000000000 */
[----:B------:R-:W-:Y:S01]  /*2470*/  IMAD.IADD R13, R182, 0x1, -R187 ;  /* 0x00000001b60d7824 */ /* 0x000fe200078e0abb */
[----:B------:R-:W-:Y:S01]  /*2480*/  IADD3 R207, R183, 0x11, RZ ;  /* 0x00000011b7cf7810 */ /* 0x000fe20007ffe0ff */
[----:B------:R-:W-:Y:S01]  /*2490*/  HMMA.16816.F32 R112, R168, R108, RZ ;  /* 0x0000006ca870723c */ /* 0x000fe200000018ff */
[----:B------:R-:W-:-:S02]  /*24a0*/  MOV R199, R12 ;  /* 0x0000000c00c77202 */ /* 0x000fc40000000f00 */
[----:B------:R-:W-:Y:S01]  /*24b0*/  IABS R12, R13 ;  /* 0x0000000d000c7213 */ /* 0x000fe20000000000 */
[C---:B------:R-:W-:Y:S01]  /*24c0*/  IMAD.IADD R13, R182.reuse, 0x1, -R197 ;  /* 0x00000001b60d7824 */ /* 0x040fe200078e0ac5 */
[C---:B------:R-:W-:Y:S01]  /*24d0*/  IADD3 R217, R183.reuse, 0x18, RZ ;  /* 0x00000018b7d97810 */ /* 0x040fe20007ffe0ff */
[----:B------:R-:W-:Y:S01]  /*24e0*/  I2F R189, R189 ;  /* 0x000000bd00bd7306 */ /* 0x000fe20000201400 */
[C---:B------:R-:W-:Y:S01]  /*24f0*/  IADD3 R211, R183.reuse, 0x20, RZ ;  /* 0x00000020b7d37810 */ /* 0x040fe20007ffe0ff */
[----:B------:R-:W-:Y:S01]  /*2500*/  IMAD.MOV.U32 R203, RZ, RZ, R12 ;  /* 0x000000ffffcb7224 */ /* 0x000fe200078e000c */
[----:B------:R-:W-:Y:S01]  /*2510*/  IABS R12, R13 ;  /* 0x0000000d000c7213 */ /* 0x000fe20000000000 */
[C---:B------:R-:W-:Y:S01]  /*2520*/  IMAD.IADD R13, R182.reuse, 0x1, -R201 ;  /* 0x00000001b60d7824 */ /* 0x040fe200078e0ac9 */
[C---:B------:R-:W-:Y:S01]  /*2530*/  IADD3 R245, R183.reuse, 0x21, RZ ;  /* 0x00000021b7f57810 */ /* 0x040fe20007ffe0ff */
[C---:B------:R-:W-:Y:S01]  /*2540*/  IMAD.IADD R80, R182.reuse, 0x1, -R211 ;  /* 0x00000001b6507824 */ /* 0x040fe200078e0ad3 */
[----:B------:R-:W-:Y:S01]  /*2550*/  MOV R209, R12 ;  /* 0x0000000c00d17202 */ /* 0x000fe20000000f00 */
[C---:B------:R-:W-:Y:S01]  /*2560*/  HMMA.16816.F32 R104, R168.reuse, R100, RZ ;  /* 0x00000064a868723c */ /* 0x040fe200000018ff */
[----:B------:R-:W-:Y:S01]  /*2570*/  IABS R12, R13 ;  /* 0x0000000d000c7213 */ /* 0x000fe20000000000 */
[C---:B------:R-:W-:Y:S01]  /*2580*/  IMAD.IADD R13, R182.reuse, 0x1, -R207 ;  /* 0x00000001b60d7824 */ /* 0x040fe200078e0acf */
[----:B------:R-:W-:Y:S01]  /*2590*/  IABS R80, R80 ;  /* 0x0000005000507213 */ /* 0x000fe20000000000 */
[C---:B------:R-:W-:Y:S01]  /*25a0*/  IMAD.IADD R81, R182.reuse, 0x1, -R245 ;  /* 0x00000001b6517824 */ /* 0x040fe200078e0af5 */
[----:B------:R-:W-:Y:S01]  /*25b0*/  IADD3 R188, R183, 0x28, RZ ;  /* 0x00000028b7bc7810 */ /* 0x000fe20007ffe0ff */
[----:B------:R-:W-:Y:S01]  /*25c0*/  IMAD.MOV.U32 R219, RZ, RZ, R12 ;  /* 0x000000ffffdb7224 */ /* 0x000fe200078e000c */
[----:B------:R-:W-:Y:S01]  /*25d0*/  IABS R12, R13 ;  /* 0x0000000d000c7213 */ /* 0x000fe20000000000 */
[----:B------:R-:W-:Y:S01]  /*25e0*/  IMAD.IADD R13, R182, 0x1, -R217 ;  /* 0x00000001b60d7824 */ /* 0x000fe200078e0ad9 */
[----:B------:R-:W-:Y:S01]  /*25f0*/  MOV R195, R80 ;  /* 0x0000005000c37202 */ /* 0x000fe20000000f00 */
[----:B------:R-:W-:Y:S01]  /*2600*/  HMMA.16816.F32 R96, R168, R92, RZ ;  /* 0x0000005ca860723c */ /* 0x000fe200000018ff */
[----:B------:R-:W-:Y:S01]  /*2610*/  MOV R205, R12 ;  /* 0x0000000c00cd7202 */ /* 0x000fe20000000f00 */
[----:B------:R-:W-:Y:S01]  /*2620*/  I2F R203, R203 ;  /* 0x000000cb00cb7306 */ /* 0x000fe20000201400 */
[----:B------:R-:W-:-:S02]  /*2630*/  IABS R12, R13 ;  /* 0x0000000d000c7213 */ /* 0x000fc40000000000 */
[----:B------:R-:W-:Y:S01]  /*2640*/  IABS R80, R81 ;  /* 0x0000005100507213 */ /* 0x000fe20000000000 */
[C---:B------:R-:W-:Y:S01]  /*2650*/  IMAD.IADD R81, R182.reuse, 0x1, -R188 ;  /* 0x00000001b6517824 */ /* 0x040fe200078e0abc */
[C---:B------:R-:W-:Y:S01]  /*2660*/  IADD3 R184, R183.reuse, 0x30, RZ ;  /* 0x00000030b7b87810 */ /* 0x040fe20007ffe0ff */
[C---:B------:R-:W-:Y:S01]  /*2670*/  HMMA.16816.F32 R88, R168.reuse, R84, RZ ;  /* 0x00000054a858723c */ /* 0x040fe200000018ff */
[C---:B------:R-:W-:Y:S01]  /*2680*/  IADD3 R186, R183.reuse, 0x29, RZ ;  /* 0x00000029b7ba7810 */ /* 0x040fe20007ffe0ff */
[----:B------:R1:W-:Y:S01]  /*2690*/  I2F R215, R12 ;  /* 0x0000000c00d77306 */ /* 0x0003e20000201400 */
[----:B------:R-:W-:Y:S01]  /*26a0*/  IMAD.MOV.U32 R193, RZ, RZ, R80 ;  /* 0x000000ffffc17224 */ /* 0x000fe200078e0050 */
[----:B------:R-:W-:Y:S02]  /*26b0*/  IABS R80, R81 ;  /* 0x0000005100507213 */ /* 0x000fe40000000000 */
[C---:B------:R-:W-:Y:S01]  /*26c0*/  IADD3 R247, R183.reuse, 0x31, RZ ;  /* 0x00000031b7f77810 */ /* 0x040fe20007ffe0ff */
[----:B------:R-:W-:Y:S01]  /*26d0*/  IMAD.IADD R192, R182, 0x1, -R186 ;  /* 0x00000001b6c07824 */ /* 0x000fe200078e0aba */
[----:B------:R-:W-:Y:S01]  /*26e0*/  HMMA.16816.F32 R132, R168, R134, RZ ;  /* 0x00000086a884723c */ /* 0x000fe200000018ff */
[C---:B------:R-:W-:Y:S01]  /*26f0*/  IADD3 R196, R183.reuse, 0x51, RZ ;  /* 0x00000051b7c47810 */ /* 0x040fe20007ffe0ff */
[----:B------:R2:W-:Y:S01]  /*2700*/  I2F R191, R80 ;  /* 0x0000005000bf7306 */ /* 0x0005e20000201400 */
[----:B------:R-:W-:-:S02]  /*2710*/  IADD3 R198, R183, 0x58, RZ ;  /* 0x00000058b7c67810 */ /* 0x000fc40007ffe0ff */
[----:B------:R-:W-:Y:S02]  /*2720*/  IABS R192, R192 ;  /* 0x000000c000c07213 */ /* 0x000fe40000000000 */
[C---:B------:R-:W-:Y:S01]  /*2730*/  IADD3 R204, R183.reuse, 0x59, RZ ;  /* 0x00000059b7cc7810 */ /* 0x040fe20007ffe0ff */
[----:B------:R-:W-:Y:S01]  /*2740*/  HMMA.16816.F32 R124, R168, R126, RZ ;  /* 0x0000007ea87c723c */ /* 0x000fe200000018ff */
[C---:B------:R-:W-:Y:S01]  /*2750*/  IADD3 R210, R183.reuse, 0x69, RZ ;  /* 0x00000069b7d27810 */ /* 0x040fe20007ffe0ff */
[----:B-1----:R-:W1:Y:S01]  /*2760*/  LDSM.16.M88.4 R12, [R222] ;  /* 0x00000000de0c783b */ /* 0x002e620000000200 */
[----:B------:R-:W-:Y:S01]  /*2770*/  IADD3 R240, R182, 0x8, RZ ;  /* 0x00000008b6f07810 */ /* 0x000fe20007ffe0ff */
[----:B------:R-:W-:Y:S01]  /*2780*/  I2F R199, R199 ;  /* 0x000000c700c77306 */ /* 0x000fe20000201400 */
[----:B------:R-:W-:Y:S01]  /*2790*/  IADD3 R194, R183, 0x50, RZ ;  /* 0x00000050b7c27810 */ /* 0x000fe20007ffe0ff */
[----:B------:R-:W-:-:S04]  /*27a0*/  DEPBAR.LE SB0, 0x0 ;  /* 0x000080000000791a */ /* 0x000fc80000000000 */
[C---:B--2---:R-:W-:Y:S01]  /*27b0*/  HMMA.16816.F32 R80, R168.reuse, R172, RZ ;  /* 0x000000aca850723c */ /* 0x044fe200000018ff */
[C---:B------:R-:W-:Y:S01]  /*27c0*/  IADD3 R200, R182.reuse, 0x48, RZ ;  /* 0x00000048b6c87810 */ /* 0x040fe20007ffe0ff */
[----:B------:R-:W-:Y:S01]  /*27d0*/  I2F R219, R219 ;  /* 0x000000db00db7306 */ /* 0x000fe20000201400 */
[C---:B------:R-:W-:Y:S02]  /*27e0*/  IADD3 R234, R182.reuse, 0x40, RZ ;  /* 0x00000040b6ea7810 */ /* 0x040fe40007ffe0ff */
[----:B------:R-:W-:Y:S02]  /*27f0*/  ISETP.GE.AND P3, PT, R185, R6, PT ;  /* 0x00000006b900720c */ /* 0x000fe40003f66270 */
[----:B------:R-:W-:Y:S01]  /*2800*/  IADD3 R172, R182, -R184, RZ ;  /* 0x800000b8b6ac7210 */ /* 0x000fe20007ffe0ff */
[----:B------:R-:W-:Y:S01]  /*2810*/  HMMA.16816.F32 R116, R168, R118, RZ ;  /* 0x00000076a874723c */ /* 0x000fe200000018ff */
[----:B------:R-:W-:Y:S01]  /*2820*/  IMAD.MOV.U32 R173, RZ, RZ, R192 ;  /* 0x000000ffffad7224 */ /* 0x000fe200078e00c0 */
[----:B------:R-:W-:Y:S01]  /*2830*/  IADD3 R220, R183, 0x78, RZ ;  /* 0x00000078b7dc7810 */ /* 0x000fe20007ffe0ff */
[----:B------:R-:W-:Y:S01]  /*2840*/  I2F R209, R209 ;  /* 0x000000d100d17306 */ /* 0x000fe20000201400 */
[----:B------:R-:W-:-:S02]  /*2850*/  IABS R172, R172 ;  /* 0x000000ac00ac7213 */ /* 0x000fc40000000000 */
[C---:B------:R-:W-:Y:S02]  /*2860*/  IADD3 R213, R183.reuse, 0x19, RZ ;  /* 0x00000019b7d57810 */ /* 0x040fe40007ffe0ff */
[C---:B------:R-:W-:Y:S01]  /*2870*/  HMMA.16816.F32 R108, R168.reuse, R110, RZ ;  /* 0x0000006ea86c723c */ /* 0x040fe200000018ff */
[C---:B------:R-:W-:Y:S02]  /*2880*/  IADD3 R208, R183.reuse, 0x70, RZ ;  /* 0x00000070b7d07810 */ /* 0x040fe40007ffe0ff */
[C---:B------:R-:W-:Y:S01]  /*2890*/  IADD3 R214, R183.reuse, 0x79, RZ ;  /* 0x00000079b7d67810 */ /* 0x040fe20007ffe0ff */
[----:B------:R-:W-:Y:S01]  /*28a0*/  IMAD.IADD R190, R182, 0x1, -R213 ;  /* 0x00000001b6be7824 */ /* 0x000fe200078e0ad5 */
[-C--:B------:R-:W-:Y:S01]  /*28b0*/  ISETP.GE.AND P4, PT, R183, R6.reuse, PT ;  /* 0x00000006b700720c */ /* 0x080fe20003f86270 */
[----:B------:R-:W-:Y:S01]  /*28c0*/  I2F R205, R205 ;  /* 0x000000cd00cd7306 */ /* 0x000fe20000201400 */
[----:B------:R-:W-:Y:S01]  /*28d0*/  ISETP.GE.AND P6, PT, R207, R6, PT ;  /* 0x00000006cf00720c */ /* 0x000fe20003fc6270 */
[----:B------:R-:W-:Y:S01]  /*28e0*/  HMMA.16816.F32 R100, R168, R102, RZ ;  /* 0x00000066a864723c */ /* 0x000fe200000018ff */
[----:B------:R-:W-:-:S02]  /*28f0*/  IABS R190, R190 ;  /* 0x000000be00be7213 */ /* 0x000fc40000000000 */
[-C--:B------:R-:W-:Y:S02]  /*2900*/  ISETP.GE.AND P5, PT, R217, R6.reuse, PT ;  /* 0x00000006d900720c */ /* 0x080fe40003fa6270 */
[-C--:B------:R-:W-:Y:S01]  /*2910*/  ISETP.GE.AND P0, PT, R201, R6.reuse, PT ;  /* 0x00000006c900720c */ /* 0x080fe20003f06270 */
[----:B------:R-:W-:Y:S01]  /*2920*/  I2F R195, R195 ;  /* 0x000000c300c37306 */ /* 0x000fe20000201400 */
[-C--:B------:R-:W-:Y:S01]  /*2930*/  ISETP.GE.AND P2, PT, R187, R6.reuse, PT ;  /* 0x00000006bb00720c */ /* 0x080fe20003f46270 */
[----:B------:R-:W-:Y:S01]  /*2940*/  HMMA.16816.F32 R92, R168, R94, RZ ;  /* 0x0000005ea85c723c */ /* 0x000fe200000018ff */
[----:B------:R-:W-:-:S05]  /*2950*/  ISETP.GE.AND P1, PT, R197, R6, PT ;  /* 0x00000006c500720c */ /* 0x000fca0003f26270 */
[----:B------:R-:W-:Y:S02]  /*2960*/  I2F R190, R190 ;  /* 0x000000be00be7306 */ /* 0x000fe40000201400 */
[C---:B------:R-:W-:Y:S06]  /*2970*/  HMMA.16816.F32 R84, R168.reuse, R86, RZ ;  /* 0x00000056a854723c */ /* 0x040fec00000018ff */
[----:B------:R-:W-:Y:S02]  /*2980*/  I2F R193, R193 ;  /* 0x000000c100c17306 */ /* 0x000fe40000201400 */
[----:B------:R-:W-:Y:S06]  /*2990*/  HMMA.16816.F32 R168, R168, R174, RZ ;  /* 0x000000aea8a8723c */ /* 0x000fec00000018ff */
[----:B------:R-:W-:Y:S01]  /*29a0*/  I2F R173, R173 ;  /* 0x000000ad00ad7306 */ /* 0x000fe20000201400 */
[----:B------:R-:W-:Y:S01]  /*29b0*/  IMAD.IADD R174, R182, 0x1, -R247 ;  /* 0x00000001b6ae7824 */ /* 0x000fe200078e0af7 */
[----:B-1----:R-:W-:Y:S01]  /*29c0*/  HMMA.16816.F32 R136, R12, R164, R136 ;  /* 0x000000a40c88723c */ /* 0x002fe20000001888 */
[----:B------:R-:W-:Y:S01]  /*29d0*/  IMAD.MOV.U32 R175, RZ, RZ, R172 ;  /* 0x000000ffffaf7224 */ /* 0x000fe200078e00ac */
[----:B------:R-:W-:-:S02]  /*29e0*/  IADD3 R172, R183, 0x38, RZ ;  /* 0x00000038b7ac7810 */ /* 0x000fc40007ffe0ff */
[----:B------:R-:W-:Y:S02]  /*29f0*/  IABS R174, R174 ;  /* 0x000000ae00ae7213 */ /* 0x000fe40000000000 */
[C---:B------:R-:W-:Y:S01]  /*2a00*/  IADD3 R192, R182.reuse, -R172, RZ ;  /* 0x800000acb6c07210 */ /* 0x040fe20007ffe0ff */
[----:B------:R-:W-:Y:S01]  /*2a10*/  I2F R175, R175 ;  /* 0x000000af00af7306 */ /* 0x000fe20000201400 */
[C---:B------:R-:W-:Y:S01]  /*2a20*/  IADD3 R164, R183.reuse, 0x39, RZ ;  /* 0x00000039b7a47810 */ /* 0x040fe20007ffe0ff */
[----:B------:R-:W-:Y:S01]  /*2a30*/  IMAD.MOV.U32 R165, RZ, RZ, R174 ;  /* 0x000000ffffa57224 */ /* 0x000fe200078e00ae */
[----:B------:R-:W-:Y:S01]  /*2a40*/  IABS R174, R192 ;  /* 0x000000c000ae7213 */ /* 0x000fe20000000000 */
[C---:B------:R-:W-:Y:S02]  /*2a50*/  HMMA.16816.F32 R128, R12.reuse, R160, R128 ;  /* 0x000000a00c80723c */ /* 0x040fe40000001880 */
[C---:B------:R-:W-:Y:S02]  /*2a60*/  IMAD.IADD R192, R182.reuse, 0x1, -R164 ;  /* 0x00000001b6c07824 */ /* 0x040fe400078e0aa4 */
[----:B------:R-:W-:Y:S03]  /*2a70*/  I2F R165, R165 ;  /* 0x000000a500a57306 */ /* 0x000fe60000201400 */
[----:B------:R-:W-:Y:S01]  /*2a80*/  IADD3 R160, R183, 0x40, RZ ;  /* 0x00000040b7a07810 */ /* 0x000fe20007ffe0ff */
[----:B------:R-:W-:Y:S01]  /*2a90*/  IMAD.MOV.U32 R161, RZ, RZ, R174 ;  /* 0x000000ffffa17224 */ /* 0x000fe200078e00ae */
[----:B------:R-:W-:Y:S01]  /*2aa0*/  IABS R174, R192 ;  /* 0x000000c000ae7213 */ /* 0x000fe20000000000 */
[----:B------:R-:W-:Y:S01]  /*2ab0*/  HMMA.16816.F32 R120, R12, R156, R120 ;  /* 0x0000009c0c78723c */ /* 0x000fe20000001878 */
[----:B------:R-:W-:-:S02]  /*2ac0*/  IADD3 R192, R182, -R160, RZ ;  /* 0x800000a0b6c07210 */ /* 0x000fc40007ffe0ff */
[----:B------:R-:W-:Y:S01]  /*2ad0*/  FMUL.FTZ R136, R136, c[0x0][0x2ec] ;  /* 0x0000bb0088887a20 */ /* 0x000fe20000410000 */
[----:B------:R-:W-:Y:S03]  /*2ae0*/  I2F R161, R161 ;  /* 0x000000a100a17306 */ /* 0x000fe60000201400 */
[----:B------:R-:W-:Y:S01]  /*2af0*/  IADD3 R156, R183, 0x41, RZ ;  /* 0x00000041b79c7810 */ /* 0x000fe20007ffe0ff */
[----:B------:R-:W-:Y:S01]  /*2b00*/  IMAD.MOV.U32 R157, RZ, RZ, R174 ;  /* 0x000000ffff9d7224 */ /* 0x000fe200078e00ae */
[----:B------:R-:W-:Y:S01]  /*2b10*/  IABS R174, R192 ;  /* 0x000000c000ae7213 */ /* 0x000fe20000000000 */
[----:B------:R-:W-:Y:S02]  /*2b20*/  HMMA.16816.F32 R112, R12, R152, R112 ;  /* 0x000000980c70723c */ /* 0x000fe40000001870 */
[----:B------:R-:W-:Y:S01]  /*2b30*/  IMAD.IADD R192, R182, 0x1, -R156 ;  /* 0x00000001b6c07824 */ /* 0x000fe200078e0a9c */
[----:B------:R-:W1:Y:S01]  /*2b40*/  MUFU.TANH R136, R136 ;  /* 0x0000008800887308 */ /* 0x000e620000002400 */
[----:B------:R-:W-:-:S02]  /*2b50*/  FMUL.FTZ R252, R129, c[0x0][0x2ec] ;  /* 0x0000bb0081fc7a20 */ /* 0x000fc40000410000 */
[----:B------:R-:W-:Y:S01]  /*2b60*/  FMUL.FTZ R129, R131, c[0x0][0x2ec] ;  /* 0x0000bb0083817a20 */ /* 0x000fe20000410000 */
[----:B------:R-:W-:Y:S01]  /*2b70*/  IADD3 R152, R183, 0x48, RZ ;  /* 0x00000048b7987810 */ /* 0x000fe20007ffe0ff */
[----:B------:R-:W-:Y:S01]  /*2b80*/  IMAD.MOV.U32 R153, RZ, RZ, R174 ;  /* 0x000000ffff997224 */ /* 0x000fe200078e00ae */
[----:B------:R-:W-:Y:S01]  /*2b90*/  IABS R174, R192 ;  /* 0x000000c000ae7213 */ /* 0x000fe20000000000 */
[C---:B------:R-:W-:Y:S01]  /*2ba0*/  HMMA.16816.F32 R80, R12.reuse, R16, R80 ;  /* 0x000000100c50723c */ /* 0x040fe20000001850 */
[----:B------:R-:W-:Y:S01]  /*2bb0*/  IADD3 R192, R182, -R152, RZ ;  /* 0x80000098b6c07210 */ /* 0x000fe20007ffe0ff */
[----:B------:R-:W-:Y:S01]  /*2bc0*/  FMUL.FTZ R131, R72, c[0x0][0x2ec] ;  /* 0x0000bb0048837a20 */ /* 0x000fe20000410000 */
[----:B------:R-:W-:Y:S01]  /*2bd0*/  MUFU.TANH R129, R129 ;  /* 0x0000008100817308 */ /* 0x000fe20000002400 */
[----:B------:R-:W-:Y:S02]  /*2be0*/  FMUL.FTZ R130, R130, c[0x0][0x2ec] ;  /* 0x0000bb0082827a20 */ /* 0x000fe40000410000 */
[----:B------:R-:W-:Y:S01]  /*2bf0*/  FMUL.FTZ R123, R123, c[0x0][0x2ec] ;  /* 0x0000bb007b7b7a20 */ /* 0x000fe20000410000 */
[C---:B------:R-:W-:Y:S01]  /*2c00*/  IADD3 R16, R182.reuse, -R196, RZ ;  /* 0x800000c4b6107210 */ /* 0x040fe20007ffe0ff */
[----:B------:R-:W-:Y:S01]  /*2c10*/  HMMA.16816.F32 R104, R12, R148, R104 ;  /* 0x000000940c68723c */ /* 0x000fe20000001868 */
[----:B------:R-:W-:-:S02]  /*2c20*/  IMAD.IADD R17, R182, 0x1, -R198 ;  /* 0x00000001b6117824 */ /* 0x000fc400078e0ac6 */
[----:B------:R-:W-:Y:S01]  /*2c30*/  IABS R16, R16 ;  /* 0x0000001000107213 */ /* 0x000fe20000000000 */
[----:B-1----:R-:W-:Y:S01]  /*2c40*/  FFMA.FTZ R136, R189, -R0, R136 ;  /* 0x80000000bd887223 */ /* 0x002fe20000010088 */
[----:B------:R-:W-:Y:S01]  /*2c50*/  MUFU.TANH R130, R130 ;  /* 0x0000008200827308 */ /* 0x000fe20000002400 */
[----:B------:R-:W-:Y:S01]  /*2c60*/  IADD3 R189, -R187, R240, RZ ;  /* 0x000000f0bbbd7210 */ /* 0x000fe20007ffe1ff */
[----:B------:R-:W-:Y:S01]  /*2c70*/  IMAD.MOV.U32 R149, RZ, RZ, R174 ;  /* 0x000000ffff957224 */ /* 0x000fe200078e00ae */
[----:B------:R-:W-:Y:S01]  /*2c80*/  IABS R174, R192 ;  /* 0x000000c000ae7213 */ /* 0x000fe20000000000 */
[C---:B------:R-:W-:Y:S01]  /*2c90*/  HMMA.16816.F32 R96, R12.reuse, R144, R96 ;  /* 0x000000900c60723c */ /* 0x040fe20000001860 */
[----:B------:R-:W-:Y:S01]  /*2ca0*/  IADD3 R148, R183, 0x49, RZ ;  /* 0x00000049b7947810 */ /* 0x000fe20007ffe0ff */
[----:B------:R-:W-:Y:S01]  /*2cb0*/  FMUL.FTZ R115, R115, c[0x0][0x2ec] ;  /* 0x0000bb0073737a20 */ /* 0x000fe20000410000 */
[----:B------:R-:W-:Y:S01]  /*2cc0*/  IABS R189, R189 ;  /* 0x000000bd00bd7213 */ /* 0x000fe20000000000 */
[----:B------:R1:W-:Y:S03]  /*2cd0*/  I2F R144, R174 ;  /* 0x000000ae00907306 */ /* 0x0003e60000201400 */
[----:B------:R-:W-:Y:S01]  /*2ce0*/  IMAD.IADD R145, R182, 0x1, -R148 ;  /* 0x00000001b6917824 */ /* 0x000fe200078e0a94 */
[----:B------:R-:W-:Y:S01]  /*2cf0*/  HMMA.16816.F32 R124, R12, R162, R124 ;  /* 0x000000a20c7c723c */ /* 0x000fe2000000187c */
[----:B------:R-:W-:-:S02]  /*2d00*/  FMUL.FTZ R81, R81, c[0x0][0x2ec] ;  /* 0x0000bb0051517a20 */ /* 0x000fc40000410000 */
[----:B------:R-:W-:Y:S01]  /*2d10*/  FMUL.FTZ R83, R83, c[0x0][0x2ec] ;  /* 0x0000bb0053537a20 */ /* 0x000fe20000410000 */
[----:B------:R-:W-:Y:S01]  /*2d20*/  IABS R145, R145 ;  /* 0x0000009100917213 */ /* 0x000fe20000000000 */
[----:B------:R-:W-:Y:S02]  /*2d30*/  I2F R189, R189 ;  /* 0x000000bd00bd7306 */ /* 0x000fe40000201400 */
[----:B------:R-:W-:Y:S01]  /*2d40*/  IADD3 R162, R183, 0x60, RZ ;  /* 0x00000060b7a27810 */ /* 0x000fe20007ffe0ff */
[----:B------:R-:W-:Y:S01]  /*2d50*/  HMMA.16816.F32 R116, R12, R158, R116 ;  /* 0x0000009e0c74723c */ /* 0x000fe20000001874 */
[----:B------:R-:W-:Y:S02]  /*2d60*/  FMUL.FTZ R107, R107, c[0x0][0x2ec] ;  /* 0x0000bb006b6b7a20 */ /* 0x000fe40000410000 */
[----:B-1----:R-:W-:Y:S01]  /*2d70*/  IMAD.MOV.U32 R174, RZ, RZ, R16 ;  /* 0x000000ffffae7224 */ /* 0x002fe200078e0010 */
[----:B------:R-:W-:Y:S01]  /*2d80*/  IABS R16, R17 ;  /* 0x0000001100107213 */ /* 0x000fe20000000000 */
[----:B------:R-:W-:-:S02]  /*2d90*/  IMAD.IADD R17, R182, 0x1, -R204 ;  /* 0x00000001b6117824 */ /* 0x000fc400078e0acc */
[----:B------:R-:W-:Y:S01]  /*2da0*/  IADD3 R158, R183, 0x61, RZ ;  /* 0x00000061b79e7810 */ /* 0x000fe20007ffe0ff */
[----:B------:R-:W-:Y:S01]  /*2db0*/  HMMA.16816.F32 R132, R12, R166, R132 ;  /* 0x000000a60c84723c */ /* 0x000fe20000001884 */
[----:B------:R-:W-:Y:S01]  /*2dc0*/  MOV R163, R16 ;  /* 0x0000001000a37202 */ /* 0x000fe20000000f00 */
[----:B------:R-:W-:Y:S01]  /*2dd0*/  MUFU.TANH R131, R131 ;  /* 0x0000008300837308 */ /* 0x000fe20000002400 */
[----:B------:R-:W-:Y:S01]  /*2de0*/  IABS R16, R17 ;  /* 0x0000001100107213 */ /* 0x000fe20000000000 */
[----:B------:R-:W-:-:S03]  /*2df0*/  IMAD.IADD R17, R182, 0x1, -R162 ;  /* 0x00000001b6117824 */ /* 0x000fc600078e0aa2 */
[----:B------:R-:W-:Y:S01]  /*2e00*/  FMUL.FTZ R166, R137, c[0x0][0x2ec] ;  /* 0x0000bb0089a67a20 */ /* 0x000fe20000410000 */
[C---:B------:R-:W-:Y:S01]  /*2e10*/  HMMA.16816.F32 R108, R12.reuse, R154, R108 ;  /* 0x0000009a0c6c723c */ /* 0x040fe2000000186c */
[----:B------:R-:W-:Y:S01]  /*2e20*/  IMAD.MOV.U32 R159, RZ, RZ, R16 ;  /* 0x000000ffff9f7224 */ /* 0x000fe200078e0010 */
[----:B------:R-:W-:Y:S01]  /*2e30*/  IABS R16, R17 ;  /* 0x0000001100107213 */ /* 0x000fe20000000000 */
[----:B------:R-:W-:Y:S01]  /*2e40*/  IMAD.IADD R17, R182, 0x1, -R158 ;  /* 0x00000001b6117824 */ /* 0x000fe200078e0a9e */
[----:B------:R-:W-:Y:S01]  /*2e50*/  MUFU.TANH R115, R115 ;  /* 0x0000007300737308 */ /* 0x000fe20000002400 */
[----:B------:R-:W-:Y:S02]  /*2e60*/  FMUL.FTZ R137, R138, c[0x0][0x2ec] ;  /* 0x0000bb008a897a20 */ /* 0x000fe40000410000 */
[----:B------:R-:W-:Y:S01]  /*2e70*/  IADD3 R154, R183, 0x68, RZ ;  /* 0x00000068b79a7810 */ /* 0x000fe20007ffe0ff */
[----:B------:R-:W-:Y:S01]  /*2e80*/  HMMA.16816.F32 R100, R12, R150, R100 ;  /* 0x000000960c64723c */ /* 0x000fe20000001864 */
[----:B------:R-:W-:Y:S01]  /*2e90*/  MOV R155, R16 ;  /* 0x00000010009b7202 */ /* 0x000fe20000000f00 */
[----:B------:R-:W-:Y:S01]  /*2ea0*/  FMUL.FTZ R167, R76, c[0x0][0x2ec] ;  /* 0x0000bb004ca77a20 */ /* 0x000fe20000410000 */
[----:B------:R-:W-:Y:S01]  /*2eb0*/  IABS R16, R17 ;  /* 0x0000001100107213 */ /* 0x000fe20000000000 */
[----:B------:R-:W-:Y:S01]  /*2ec0*/  IMAD.IADD R17, R182, 0x1, -R154 ;  /* 0x00000001b6117824 */ /* 0x000fe200078e0a9a */
[----:B------:R-:W-:Y:S01]  /*2ed0*/  MUFU.TANH R137, R137 ;  /* 0x0000008900897308 */ /* 0x000fe20000002400 */
[----:B------:R-:W-:-:S02]  /*2ee0*/  IMAD.IADD R76, R234, 0x1, -R185 ;  /* 0x00000001ea4c7824 */ /* 0x000fc400078e0ab9 */
[----:B------:R-:W-:Y:S01]  /*2ef0*/  IMAD.MOV.U32 R150, RZ, RZ, R16 ;  /* 0x000000ffff967224 */ /* 0x000fe200078e0010 */
[----:B------:R-:W-:Y:S01]  /*2f00*/  IABS R16, R17 ;  /* 0x0000001100107213 */ /* 0x000fe20000000000 */
[----:B------:R-:W-:Y:S01]  /*2f10*/  IMAD.IADD R17, R182, 0x1, -R210 ;  /* 0x00000001b6117824 */ /* 0x000fe200078e0ad2 */
[C---:B------:R-:W-:Y:S01]  /*2f20*/  HMMA.16816.F32 R92, R12.reuse, R146, R92 ;  /* 0x000000920c5c723c */ /* 0x040fe2000000185c */
[----:B------:R-:W-:Y:S01]  /*2f30*/  FMUL.FTZ R138, R132, c[0x0][0x2ec] ;  /* 0x0000bb00848a7a20 */ /* 0x000fe20000410000 */
[----:B------:R-:W-:Y:S01]  /*2f40*/  MUFU.TANH R123, R123 ;  /* 0x0000007b007b7308 */ /* 0x000fe20000002400 */
[--C-:B------:R-:W-:Y:S02]  /*2f50*/  IMAD.IADD R151, R240, 0x1, -R183.reuse ;  /* 0x00000001f0977824 */ /* 0x100fe400078e0ab7 */
[----:B------:R-:W-:Y:S02]  /*2f60*/  FMUL.FTZ R125, R125, c[0x0][0x2ec] ;  /* 0x0000bb007d7d7a20 */ /* 0x000fe40000410000 */
[----:B------:R-:W-:Y:S01]  /*2f70*/  MOV R146, R16 ;  /* 0x0000001000927202 */ /* 0x000fe20000000f00 */
[----:B------:R-:W-:Y:S01]  /*2f80*/  HMMA.16816.F32 R88, R12, R140, R88 ;  /* 0x0000008c0c58723c */ /* 0x000fe20000001858 */
[----:B------:R-:W-:Y:S01]  /*2f90*/  IABS R16, R17 ;  /* 0x0000001100107213 */ /* 0x000fe20000000000 */
[----:B------:R-:W1:Y:S01]  /*2fa0*/  MUFU.TANH R138, R138 ;  /* 0x0000008a008a7308 */ /* 0x000e620000002400 */
[----:B------:R-:W-:Y:S01]  /*2fb0*/  IMAD.IADD R147, R234, 0x1, -R183 ;  /* 0x00000001ea937824 */ /* 0x000fe200078e0ab7 */
[----:B------:R-:W-:Y:S01]  /*2fc0*/  IABS R151, R151 ;  /* 0x0000009700977213 */ /* 0x000fe20000000000 */
[----:B------:R-:W-:-:S02]  /*2fd0*/  FMUL.FTZ R72, R124, c[0x0][0x2ec] ;  /* 0x0000bb007c487a20 */ /* 0x000fc40000410000 */
[----:B------:R-:W-:Y:S01]  /*2fe0*/  IMAD.IADD R140, R182, 0x1, -R194 ;  /* 0x00000001b68c7824 */ /* 0x000fe200078e0ac2 */
[C---:B------:R-:W-:Y:S01]  /*2ff0*/  HMMA.16816.F32 R84, R12.reuse, R142, R84 ;  /* 0x0000008e0c54723c */ /* 0x040fe20000001854 */
[----:B------:R-:W-:Y:S01]  /*3000*/  IABS R147, R147 ;  /* 0x0000009300937213 */ /* 0x000fe20000000000 */
[----:B------:R2:W-:Y:S01]  /*3010*/  I2F R206, R16 ;  /* 0x0000001000ce7306 */ /* 0x0005e20000201400 */
[----:B------:R-:W-:Y:S01]  /*3020*/  FMUL.FTZ R134, R134, c[0x0][0x2ec] ;  /* 0x0000bb0086867a20 */ /* 0x000fe20000410000 */
[----:B------:R-:W-:Y:S01]  /*3030*/  IABS R140, R140 ;  /* 0x0000008c008c7213 */ /* 0x000fe20000000000 */
[----:B------:R-:W-:Y:S02]  /*3040*/  FMUL.FTZ R135, R135, c[0x0][0x2ec] ;  /* 0x0000bb0087877a20 */ /* 0x000fe40000410000 */
[----:B------:R-:W-:Y:S01]  /*3050*/  IMAD.IADD R142, R182, 0x1, -R208 ;  /* 0x00000001b68e7824 */ /* 0x000fe200078e0ad0 */
[----:B------:R-:W-:Y:S01]  /*3060*/  HMMA.16816.F32 R168, R12, R18, R168 ;  /* 0x000000120ca8723c */ /* 0x000fe200000018a8 */
[----:B------:R-:W-:Y:S01]  /*3070*/  FMUL.FTZ R127, R127, c[0x0][0x2ec] ;  /* 0x0000bb007f7f7a20 */ /* 0x000fe20000410000 */
[----:B------:R3:W-:Y:S01]  /*3080*/  I2F R141, R145 ;  /* 0x00000091008d7306 */ /* 0x0007e20000201400 */
[----:B------:R-:W-:Y:S01]  /*3090*/  FMUL.FTZ R119, R119, c[0x0][0x2ec] ;  /* 0x0000bb0077777a20 */ /* 0x000fe20000410000 */
[----:B------:R-:W-:Y:S01]  /*30a0*/  IABS R142, R142 ;  /* 0x0000008e008e7213 */ /* 0x000fe20000000000 */
[----:B------:R-:W-:-:S02]  /*30b0*/  FMUL.FTZ R109, R109, c[0x0][0x2ec] ;  /* 0x0000bb006d6d7a20 */ /* 0x000fc40000410000 */
[----:B------:R-:W-:Y:S02]  /*30c0*/  FMUL.FTZ R111, R111, c[0x0][0x2ec] ;  /* 0x0000bb006f6f7a20 */ /* 0x000fe40000410000 */
[----:B------:R-:W-:Y:S01]  /*30d0*/  FMUL.FTZ R102, R102, c[0x0][0x2ec] ;  /* 0x0000bb0066667a20 */ /* 0x000fe20000410000 */
[----:B------:R4:W-:Y:S01]  /*30e0*/  I2F R192, R140 ;  /* 0x0000008c00c07306 */ /* 0x0009e20000201400 */
[--C-:B--2---:R-:W-:Y:S02]  /*30f0*/  IMAD.IADD R16, R240, 0x1, -R185.reuse ;  /* 0x00000001f0107824 */ /* 0x104fe400078e0ab9 */
[----:B------:R-:W-:-:S03]  /*3100*/  IMAD.IADD R185, R200, 0x1, -R185 ;  /* 0x00000001c8b97824 */ /* 0x000fc600078e0ab9 */
[----:B------:R-:W-:Y:S01]  /*3110*/  IABS R16, R16 ;  /* 0x0000001000107213 */ /* 0x000fe20000000000 */
[----:B------:R-:W-:Y:S01]  /*3120*/  FMUL.FTZ R19, R85, c[0x0][0x2ec] ;  /* 0x0000bb0055137a20 */ /* 0x000fe20000410000 */
[----:B---3--:R-:W-:Y:S01]  /*3130*/  IADD3 R145, -R183, R200, RZ ;  /* 0x000000c8b7917210 */ /* 0x008fe20007ffe1ff */
[----:B------:R-:W-:Y:S01]  /*3140*/  I2F R151, R151 ;  /* 0x0000009700977306 */ /* 0x000fe20000201400 */
[----:B------:R-:W-:Y:S02]  /*3150*/  FMUL.FTZ R84, R84, c[0x0][0x2ec] ;  /* 0x0000bb0054547a20 */ /* 0x000fe40000410000 */
[----:B------:R-:W-:Y:S02]  /*3160*/  IABS R145, R145 ;  /* 0x0000009100917213 */ /* 0x000fe40000000000 */
[----:B------:R-:W-:Y:S02]  /*3170*/  FMUL.FTZ R168, R168, c[0x0][0x2ec] ;  /* 0x0000bb00a8a87a20 */ /* 0x000fe40000410000 */
[----:B----4-:R-:W-:Y:S01]  /*3180*/  FMUL.FTZ R140, R133, c[0x0][0x2ec] ;  /* 0x0000bb00858c7a20 */ /* 0x010fe20000410000 */
[----:B------:R-:W-:Y:S01]  /*3190*/  I2F R143, R16 ;  /* 0x00000010008f7306 */ /* 0x000fe20000201400 */
[----:B------:R-:W-:-:S02]  /*31a0*/  FMUL.FTZ R133, R139, c[0x0][0x2ec] ;  /* 0x0000bb008b857a20 */ /* 0x000fc40000410000 */
[----:B------:R-:W-:Y:S02]  /*31b0*/  FMUL.FTZ R139, R128, c[0x0][0x2ec] ;  /* 0x0000bb00808b7a20 */ /* 0x000fe40000410000 */
[----:B-1----:R-:W-:Y:S01]  /*31c0*/  FFMA.FTZ R128, R203, -R0, R138 ;  /* 0x80000000cb807223 */ /* 0x002fe2000001008a */
[----:B------:R-:W-:Y:S01]  /*31d0*/  IADD3 R203, -R211, R240, RZ ;  /* 0x000000f0d3cb7210 */ /* 0x000fe20007ffe1ff */
[----:B------:R-:W-:Y:S01]  /*31e0*/  FMUL.FTZ R170, R170, c[0x0][0x2ec] ;  /* 0x0000bb00aaaa7a20 */ /* 0x000fe20000410000 */
[----:B------:R1:W2:Y:S02]  /*31f0*/  MUFU.TANH R16, R166 ;  /* 0x000000a600107308 */ /* 0x0002a40000002400 */
[----:B------:R-:W-:-:S06]  /*3200*/  IABS R203, R203 ;  /* 0x000000cb00cb7213 */ /* 0x000fcc0000000000 */
[----:B------:R-:W-:Y:S01]  /*3210*/  I2F R145, R145 ;  /* 0x0000009100917306 */ /* 0x000fe20000201400 */
[----:B-1----:R-:W-:Y:S01]  /*3220*/  FMUL.FTZ R166, R78, c[0x0][0x2ec] ;  /* 0x0000bb004ea67a20 */ /* 0x002fe20000410000 */
[----:B------:R-:W-:-:S06]  /*3230*/  IABS R78, R76 ;  /* 0x0000004c004e7213 */ /* 0x000fcc0000000000 */
[----:B------:R-:W-:Y:S01]  /*3240*/  MUFU.TANH R133, R133 ;  /* 0x0000008500857308 */ /* 0x000fe20000002400 */
[----:B--2---:R-:W-:-:S07]  /*3250*/  FFMA.FTZ R132, R199, -R0, R16 ;  /* 0x80000000c7847223 */ /* 0x004fce0000010010 */
[----:B------:R-:W1:Y:S08]  /*3260*/  MUFU.TANH R76, R166 ;  /* 0x000000a6004c7308 */ /* 0x000e700000002400 */
[----:B------:R-:W-:Y:S08]  /*3270*/  I2F R147, R147 ;  /* 0x0000009300937306 */ /* 0x000ff00000201400 */
[----:B------:R-:W-:Y:S01]  /*3280*/  MUFU.TANH R138, R167 ;  /* 0x000000a7008a7308 */ /* 0x000fe20000002400 */
[----:B-1----:R-:W-:Y:S01]  /*3290*/  FFMA.FTZ R76, R145, -R0, R76 ;  /* 0x80000000914c7223 */ /* 0x002fe2000001004c */
[----:B------:R-:W-:-:S04]  /*32a0*/  IADD3 R166, -R201, R240, RZ ;  /* 0x000000f0c9a67210 */ /* 0x000fc80007ffe1ff */
[----:B------:R-:W-:Y:S02]  /*32b0*/  FSEL R76, R76, -INF , !P4 ;  /* 0xff8000004c4c7808 */ /* 0x000fe40006000000 */
[----:B------:R1:W2:Y:S01]  /*32c0*/  MUFU.TANH R17, R140 ;  /* 0x0000008c00117308 */ /* 0x0002a20000002400 */
[----:B------:R-:W-:-:S07]  /*32d0*/  IABS R166, R166 ;  /* 0x000000a600a67213 */ /* 0x000fce0000000000 */
[----:B------:R3:W4:Y:S01]  /*32e0*/  MUFU.TANH R16, R139 ;  /* 0x0000008b00107308 */ /* 0x0007220000002400 */
[----:B-1----:R-:W-:Y:S01]  /*32f0*/  FMUL.FTZ R140, R77, c[0x0][0x2ec] ;  /* 0x0000bb004d8c7a20 */ /* 0x002fe20000410000 */
[----:B------:R-:W-:-:S06]  /*3300*/  IABS R77, R185 ;  /* 0x000000b9004d7213 */ /* 0x000fcc0000000000 */
[----:B------:R-:W-:Y:S01]  /*3310*/  MUFU.TANH R125, R125 ;  /* 0x0000007d007d7308 */ /* 0x000fe20000002400 */
[----:B------:R-:W-:Y:S01]  /*3320*/  IADD3 R185, R183, 0x71, RZ ;  /* 0x00000071b7b97810 */ /* 0x000fe20007ffe0ff */
[-C--:B--2---:R-:W-:Y:S02]  /*3330*/  FFMA.FTZ R17, R209, -R0.reuse, R17 ;  /* 0x80000000d1117223 */ /* 0x084fe40000010011 */
[----:B------:R-:W-:Y:S02]  /*3340*/  IMAD.IADD R209, R200, 0x1, -R211 ;  /* 0x00000001c8d17824 */ /* 0x000fe400078e0ad3 */
[----:B---3--:R-:W-:Y:S01]  /*3350*/  FFMA.FTZ R139, R151, -R0, R137 ;  /* 0x80000000978b7223 */ /* 0x008fe20000010089 */
[----:B------:R-:W-:Y:S01]  /*3360*/  IADD3 R151, -R207, R240, RZ ;  /* 0x000000f0cf977210 */ /* 0x000fe20007ffe1ff */
[----:B------:R1:W-:Y:S01]  /*3370*/  I2F R145, R77 ;  /* 0x0000004d00917306 */ /* 0x0003e20000201400 */
[----:B----4-:R-:W-:Y:S01]  /*3380*/  FFMA.FTZ R16, R219, -R0, R16 ;  /* 0x80000000db107223 */ /* 0x010fe20000010010 */
[----:B------:R-:W-:-:S02]  /*3390*/  FSEL R219, R136, -INF , !P4 ;  /* 0xff80000088db7808 */ /* 0x000fc40006000000 */
[----:B------:R-:W-:Y:S02]  /*33a0*/  FSEL R139, R139, -INF , !P4 ;  /* 0xff8000008b8b7808 */ /* 0x000fe40006000000 */
[----:B------:R-:W-:Y:S02]  /*33b0*/  IABS R151, R151 ;  /* 0x0000009700977213 */ /* 0x000fe40000000000 */
[----:B------:R2:W-:Y:S01]  /*33c0*/  I2F R137, R78 ;  /* 0x0000004e00897306 */ /* 0x0005e20000201400 */
[----:B------:R-:W-:Y:S01]  /*33d0*/  IABS R209, R209 ;  /* 0x000000d100d17213 */ /* 0x000fe20000000000 */
[----:B-1----:R-:W-:Y:S01]  /*33e0*/  FFMA.FTZ R77, R143, -R0, R133 ;  /* 0x800000008f4d7223 */ /* 0x002fe20000010085 */
[----:B------:R-:W-:-:S05]  /*33f0*/  IADD3 R133, R182, -R185, RZ ;  /* 0x800000b9b6857210 */ /* 0x000fca0007ffe0ff */
[----:B------:R-:W1:Y:S01]  /*3400*/  MUFU.TANH R140, R140 ;  /* 0x0000008c008c7308 */ /* 0x000e620000002400 */
[----:B------:R-:W-:Y:S01]  /*3410*/  IMAD.IADD R143, R200, 0x1, -R207 ;  /* 0x00000001c88f7824 */ /* 0x000fe200078e0acf */
[----:B------:R-:W-:Y:S01]  /*3420*/  FSEL R77, R77, -INF , !P3 ;  /* 0xff8000004d4d7808 */ /* 0x000fe20005800000 */
[----:B--2---:R-:W-:Y:S01]  /*3430*/  FFMA.FTZ R78, R147, -R0, R138 ;  /* 0x80000000934e7223 */ /* 0x004fe2000001008a */
[----:B------:R-:W-:Y:S01]  /*3440*/  IADD3 R147, -R217, R240, RZ ;  /* 0x000000f0d9937210 */ /* 0x000fe20007ffe1ff */
[----:B------:R-:W-:Y:S01]  /*3450*/  FMUL.FTZ R138, R79, c[0x0][0x2ec] ;  /* 0x0000bb004f8a7a20 */ /* 0x000fe20000410000 */
[----:B------:R-:W-:Y:S01]  /*3460*/  IABS R79, R133 ;  /* 0x00000085004f7213 */ /* 0x000fe20000000000 */
[----:B------:R-:W-:Y:S01]  /*3470*/  IMAD.IADD R133, R182, 0x1, -R220 ;  /* 0x00000001b6857824 */ /* 0x000fe200078e0adc */
[----:B------:R-:W-:Y:S01]  /*3480*/  FSEL R136, R78, -INF , !P4 ;  /* 0xff8000004e887808 */ /* 0x000fe20006000000 */
[----:B------:R-:W-:Y:S01]  /*3490*/  IMAD.IADD R182, R182, 0x1, -R214 ;  /* 0x00000001b6b67824 */ /* 0x000fe200078e0ad6 */
[----:B------:R-:W2:Y:S01]  /*34a0*/  MUFU.TANH R202, R138 ;  /* 0x0000008a00ca7308 */ /* 0x000ea20000002400 */
[----:B------:R-:W-:Y:S01]  /*34b0*/  IMAD.MOV.U32 R212, RZ, RZ, R79 ;  /* 0x000000ffffd47224 */ /* 0x000fe200078e004f */
[----:B------:R-:W-:Y:S01]  /*34c0*/  IABS R79, R133 ;  /* 0x00000085004f7213 */ /* 0x000fe20000000000 */
[--C-:B------:R-:W-:Y:S01]  /*34d0*/  IMAD.IADD R133, R234, 0x1, -R187.reuse ;  /* 0x00000001ea857824 */ /* 0x100fe200078e0abb */
[----:B------:R-:W-:Y:S01]  /*34e0*/  IABS R182, R182 ;  /* 0x000000b600b67213 */ /* 0x000fe20000000000 */
[----:B-1----:R-:W-:Y:S01]  /*34f0*/  FFMA.FTZ R137, R137, -R0, R140 ;  /* 0x8000000089897223 */ /* 0x002fe2000001008c */
[----:B------:R-:W-:Y:S01]  /*3500*/  FSEL R78, R132, -INF , !P3 ;  /* 0xff800000844e7808 */ /* 0x000fe20005800000 */
[----:B------:R-:W-:Y:S01]  /*3510*/  IMAD.IADD R187, R200, 0x1, -R187 ;  /* 0x00000001c8bb7824 */ /* 0x000fe200078e0abb */
[----:B------:R1:W-:Y:S01]  /*3520*/  I2F R218, R79 ;  /* 0x0000004f00da7306 */ /* 0x0003e20000201400 */
[----:B------:R-:W-:-:S02]  /*3530*/  ISETP.GE.AND P4, PT, R213, R6, PT ;  /* 0x00000006d500720c */ /* 0x000fc40003f86270 */
[----:B------:R-:W-:Y:S02]  /*3540*/  FSEL R132, R137, -INF , !P3 ;  /* 0xff80000089847808 */ /* 0x000fe40005800000 */
[----:B------:R-:W-:Y:S02]  /*3550*/  IABS R187, R187 ;  /* 0x000000bb00bb7213 */ /* 0x000fe40000000000 */
[----:B------:R-:W-:Y:S01]  /*3560*/  IABS R147, R147 ;  /* 0x0000009300937213 */ /* 0x000fe20000000000 */
[----:B------:R-:W-:Y:S01]  /*3570*/  I2F R216, R182 ;  /* 0x000000b600d87306 */ /* 0x000fe20000201400 */
[----:B--2---:R-:W-:Y:S01]  /*3580*/  FFMA.FTZ R202, R145, -R0, R202 ;  /* 0x8000000091ca7223 */ /* 0x004fe200000100ca */
[----:B------:R-:W-:Y:S01]  /*3590*/  IADD3 R138, -R197, R240, RZ ;  /* 0x000000f0c58a7210 */ /* 0x000fe20007ffe1ff */
[----:B------:R-:W-:Y:S01]  /*35a0*/  IMAD.IADD R145, R234, 0x1, -R213 ;  /* 0x00000001ea917824 */ /* 0x000fe200078e0ad5 */
[----:B------:R-:W-:Y:S02]  /*35b0*/  IABS R143, R143 ;  /* 0x0000008f008f7213 */ /* 0x000fe40000000000 */
[----:B------:R-:W-:-:S02]  /*35c0*/  FSEL R137, R202, -INF , !P3 ;  /* 0xff800000ca897808 */ /* 0x000fc40005800000 */
[----:B-1----:R-:W-:Y:S01]  /*35d0*/  IABS R79, R133 ;  /* 0x00000085004f7213 */ /* 0x002fe20000000000 */
[----:B------:R-:W-:Y:S01]  /*35e0*/  IMAD.IADD R133, R200, 0x1, -R217 ;  /* 0x00000001c8857824 */ /* 0x000fe200078e0ad9 */
[----:B------:R-:W-:Y:S01]  /*35f0*/  IABS R145, R145 ;  /* 0x0000009100917213 */ /* 0x000fe20000000000 */
[----:B------:R1:W-:Y:S01]  /*3600*/  MUFU.TANH R73, R72 ;  /* 0x0000004800497308 */ /* 0x0003e20000002400 */
[----:B------:R-:W-:Y:S01]  /*3610*/  IABS R138, R138 ;  /* 0x0000008a008a7213 */ /* 0x000fe20000000000 */
[----:B------:R-:W-:Y:S01]  /*3620*/  IMAD.MOV.U32 R199, RZ, RZ, R79 ;  /* 0x000000ffffc77224 */ /* 0x000fe200078e004f */
[----:B------:R-:W-:Y:S01]  /*3630*/  ISETP.GE.AND P3, PT, R211, R6, PT ;  /* 0x00000006d300720c */ /* 0x000fe20003f66270 */
[--C-:B------:R-:W-:Y:S01]  /*3640*/  IMAD.IADD R79, R234, 0x1, -R197.reuse ;  /* 0x00000001ea4f7824 */ /* 0x100fe200078e0ac5 */
[----:B------:R-:W-:Y:S01]  /*3650*/  IABS R133, R133 ;  /* 0x0000008500857213 */ /* 0x000fe20000000000 */
[----:B------:R-:W-:Y:S02]  /*3660*/  IMAD.IADD R197, R200, 0x1, -R197 ;  /* 0x00000001c8c57824 */ /* 0x000fe400078e0ac5 */
[----:B------:R-:W2:Y:S01]  /*3670*/  I2F R166, R166 ;  /* 0x000000a600a67306 */ /* 0x000ea20000201400 */
[----:B------:R-:W-:-:S02]  /*3680*/  IABS R79, R79 ;  /* 0x0000004f004f7213 */ /* 0x000fc40000000000 */
[----:B------:R-:W-:-:S03]  /*3690*/  IABS R197, R197 ;  /* 0x000000c500c57213 */ /* 0x000fc60000000000 */
[----:B------:R-:W-:Y:S02]  /*36a0*/  IMAD.MOV.U32 R140, RZ, RZ, R79 ;  /* 0x000000ffff8c7224 */ /* 0x000fe400078e004f */
[----:B------:R-:W-:Y:S01]  /*36b0*/  IMAD.IADD R79, R234, 0x1, -R201 ;  /* 0x00000001ea4f7824 */ /* 0x000fe200078e0ac9 */
[----:B------:R-:W3:Y:S01]  /*36c0*/  MUFU.TANH R124, R134 ;  /* 0x00000086007c7308 */ /* 0x000ee20000002400 */
[-C--:B-1----:R-:W-:Y:S02]  /*36d0*/  FFMA.FTZ R72, R190, -R0.reuse, R125 ;  /* 0x80000000be487223 */ /* 0x082fe4000001007d */
[----:B------:R-:W-:Y:S01]  /*36e0*/  IMAD.IADD R201, R200, 0x1, -R201 ;  /* 0x00000001c8c97824 */ /* 0x000fe200078e0ac9 */
[----:B------:R-:W-:Y:S01]  /*36f0*/  IABS R79, R79 ;  /* 0x0000004f004f7213 */ /* 0x000fe20000000000 */
[----:B------:R-:W-:Y:S02]  /*3700*/  FMUL.FTZ R190, R68, c[0x0][0x2ec] ;  /* 0x0000bb0044be7a20 */ /* 0x000fe40000410000 */
[----:B--2---:R-:W-:Y:S01]  /*3710*/  FFMA.FTZ R130, R166, -R0, R130 ;  /* 0x80000000a6827223 */ /* 0x004fe20000010082 */
[----:B------:R-:W-:Y:S01]  /*3720*/  IABS R201, R201 ;  /* 0x000000c900c97213 */ /* 0x000fe20000000000 */
[----:B------:R-:W-:Y:S01]  /*3730*/  IMAD.MOV.U32 R182, RZ, RZ, R79 ;  /* 0x000000ffffb67224 */ /* 0x000fe200078e004f */
[----:B------:R1:W-:Y:S01]  /*3740*/  MUFU.TANH R125, R190 ;  /* 0x000000be007d7308 */ /* 0x0003e20000002400 */
[----:B------:R-:W-:-:S02]  /*3750*/  IMAD.IADD R79, R234, 0x1, -R207 ;  /* 0x00000001ea4f7824 */ /* 0x000fc400078e0acf */
[----:B------:R-:W-:Y:S01]  /*3760*/  IMAD.IADD R207, R234, 0x1, -R211 ;  /* 0x00000001eacf7824 */ /* 0x000fe200078e0ad3 */
[----:B------:R-:W-:Y:S01]  /*3770*/  IADD3 R211, -R245, R240, RZ ;  /* 0x000000f0f5d37210 */ /* 0x000fe20007ffe1ff */
[----:B------:R-:W-:Y:S01]  /*3780*/  FMUL.FTZ R166, R64, c[0x0][0x2ec] ;  /* 0x0000bb0040a67a20 */ /* 0x000fe20000410000 */
[----:B------:R-:W-:Y:S01]  /*3790*/  IABS R79, R79 ;  /* 0x0000004f004f7213 */ /* 0x000fe20000000000 */
[----:B------:R-:W-:Y:S01]  /*37a0*/  FMUL.FTZ R68, R69, c[0x0][0x2ec] ;  /* 0x0000bb0045447a20 */ /* 0x000fe20000410000 */
[----:B------:R-:W-:Y:S01]  /*37b0*/  IABS R202, R207 ;  /* 0x000000cf00ca7213 */ /* 0x000fe20000000000 */
[----:B------:R-:W2:Y:S01]  /*37c0*/  I2F R182, R182 ;  /* 0x000000b600b67306 */ /* 0x000ea20000201400 */
[----:B------:R-:W-:Y:S01]  /*37d0*/  FMUL.FTZ R69, R71, c[0x0][0x2ec] ;  /* 0x0000bb0047457a20 */ /* 0x000fe20000410000 */
[----:B------:R-:W-:Y:S01]  /*37e0*/  FSEL R64, R128, -INF , !P2 ;  /* 0xff80000080407808 */ /* 0x000fe20005000000 */
[----:B------:R-:W-:Y:S01]  /*37f0*/  IMAD.MOV.U32 R183, RZ, RZ, R79 ;  /* 0x000000ffffb77224 */ /* 0x000fe200078e004f */
[----:B------:R-:W-:Y:S01]  /*3800*/  IABS R211, R211 ;  /* 0x000000d300d37213 */ /* 0x000fe20000000000 */
[----:B------:R-:W-:-:S02]  /*3810*/  IMAD.IADD R79, R234, 0x1, -R217 ;  /* 0x00000001ea4f7824 */ /* 0x000fc400078e0ad9 */
[----:B------:R-:W-:Y:S01]  /*3820*/  IMAD.MOV.U32 R217, RZ, RZ, R145 ;  /* 0x000000ffffd97224 */ /* 0x000fe200078e0091 */
[----:B------:R-:W4:Y:S01]  /*3830*/  I2F R201, R201 ;  /* 0x000000c900c97306 */ /* 0x000f220000201400 */
[-C--:B---3--:R-:W-:Y:S01]  /*3840*/  FFMA.FTZ R124, R189, -R0.reuse, R124 ;  /* 0x80000000bd7c7223 */ /* 0x088fe2000001007c */
[----:B------:R-:W-:Y:S01]  /*3850*/  IABS R79, R79 ;  /* 0x0000004f004f7213 */ /* 0x000fe20000000000 */
[----:B------:R-:W-:Y:S02]  /*3860*/  FFMA.FTZ R73, R215, -R0, R73 ;  /* 0x80000000d7497223 */ /* 0x000fe40000010049 */
[----:B-1----:R-:W-:Y:S01]  /*3870*/  IMAD.IADD R190, R200, 0x1, -R184 ;  /* 0x00000001c8be7824 */ /* 0x002fe200078e0ab8 */
[----:B------:R-:W-:Y:S01]  /*3880*/  FSEL R71, R124, -INF , !P2 ;  /* 0xff8000007c477808 */ /* 0x000fe20005000000 */
[----:B------:R-:W-:Y:S01]  /*3890*/  IMAD.MOV.U32 R167, RZ, RZ, R79 ;  /* 0x000000ffffa77224 */ /* 0x000fe200078e004f */
[----:B------:R-:W-:Y:S01]  /*38a0*/  IADD3 R79, -R213, R240, RZ ;  /* 0x000000f0d54f7210 */ /* 0x000fe20007ffe1ff */
[----:B------:R-:W-:Y:S01]  /*38b0*/  IMAD.IADD R213, R200, 0x1, -R213 ;  /* 0x00000001c8d57824 */ /* 0x000fe200078e0ad5 */
[----:B------:R-:W1:Y:S01]  /*38c0*/  I2F R199, R199 ;  /* 0x000000c700c77306 */ /* 0x000e620000201400 */
[----:B--2---:R-:W-:Y:S01]  /*38d0*/  FFMA.FTZ R134, R182, -R0, R125 ;  /* 0x80000000b6867223 */ /* 0x004fe2000001007d */
[----:B------:R-:W-:Y:S01]  /*38e0*/  IABS R79, R79 ;  /* 0x0000004f004f7213 */ /* 0x000fe20000000000 */
[----:B------:R-:W-:Y:S01]  /*38f0*/  FMUL.FTZ R125, R126, c[0x0][0x2ec] ;  /* 0x0000bb007e7d7a20 */ /* 0x000fe20000410000 */
[----:B------:R-:W-:Y:S01]  /*3900*/  IABS R145, R213 ;  /* 0x000000d500917213 */ /* 0x000fe20000000000 */
[----:B------:R-:W-:Y:S01]  /*3910*/  IMAD.MOV.U32 R213, RZ, RZ, R202 ;  /* 0x000000ffffd57224 */ /* 0x000fe200078e00ca */
[----:B------:R-:W-:Y:S01]  /*3920*/  IABS R190, R190 ;  /* 0x000000be00be7213 */ /* 0x000fe20000000000 */
[----:B------:R-:W-:Y:S01]  /*3930*/  IMAD.IADD R202, R234, 0x1, -R245 ;  /* 0x00000001eaca7824 */ /* 0x000fe200078e0af5 */
[----:B------:R-:W2:Y:S01]  /*3940*/  I2F R187, R187 ;  /* 0x000000bb00bb7306 */ /* 0x000ea20000201400 */
[----:B----4-:R-:W-:Y:S01]  /*3950*/  FFMA.FTZ R201, R201, -R0, R70 ;  /* 0x80000000c9c97223 */ /* 0x010fe20000010046 */
[----:B------:R-:W-:Y:S01]  /*3960*/  FSEL R134, R134, -INF , !P0 ;  /* 0xff80000086867808 */ /* 0x000fe20004000000 */
[----:B------:R-:W-:Y:S01]  /*3970*/  IMAD.IADD R124, R240, 0x1, -R188 ;  /* 0x00000001f07c7824 */ /* 0x000fe200078e0abc */
[----:B------:R-:W-:Y:S01]  /*3980*/  IABS R202, R202 ;  /* 0x000000ca00ca7213 */ /* 0x000fe20000000000 */
[----:B------:R-:W-:-:S02]  /*3990*/  IMAD.IADD R182, R234, 0x1, -R172 ;  /* 0x00000001eab67824 */ /* 0x000fc400078e0aac */
[----:B------:R-:W-:Y:S01]  /*39a0*/  IMAD.IADD R189, R240, 0x1, -R160 ;  /* 0x00000001f0bd7824 */ /* 0x000fe200078e0aa0 */
[----:B------:R-:W3:Y:S01]  /*39b0*/  I2F R207, R202 ;  /* 0x000000ca00cf7306 */ /* 0x000ee20000201400 */
[----:B-1----:R-:W-:Y:S01]  /*39c0*/  FFMA.FTZ R131, R199, -R0, R131 ;  /* 0x80000000c7837223 */ /* 0x002fe20000010083 */
[----:B------:R-:W-:Y:S01]  /*39d0*/  IABS R124, R124 ;  /* 0x0000007c007c7213 */ /* 0x000fe20000000000 */
[----:B------:R-:W-:Y:S01]  /*39e0*/  IMAD.IADD R199, R234, 0x1, -R164 ;  /* 0x00000001eac77824 */ /* 0x000fe200078e0aa4 */
[----:B------:R-:W-:Y:S02]  /*39f0*/  IABS R182, R182 ;  /* 0x000000b600b67213 */ /* 0x000fe40000000000 */
[----:B------:R-:W-:Y:S02]  /*3a00*/  IABS R189, R189 ;  /* 0x000000bd00bd7213 */ /* 0x000fe40000000000 */
[----:B------:R-:W1:Y:S01]  /*3a10*/  MUFU.TANH R202, R252 ;  /* 0x000000fc00ca7308 */ /* 0x000e620000002400 */
[----:B--2---:R-:W-:Y:S01]  /*3a20*/  FFMA.FTZ R187, R187, -R0, R246 ;  /* 0x80000000bbbb7223 */ /* 0x004fe200000100f6 */
[----:B------:R-:W-:Y:S01]  /*3a30*/  IABS R199, R199 ;  /* 0x000000c700c77213 */ /* 0x000fe20000000000 */
[----:B------:R-:W-:-:S05]  /*3a40*/  IMAD.IADD R246, R200, 0x1, -R186 ;  /* 0x00000001c8f67824 */ /* 0x000fca00078e0aba */
[----:B------:R-:W-:Y:S01]  /*3a50*/  I2F R147, R147 ;  /* 0x0000009300937306 */ /* 0x000fe20000201400 */
[----:B---3--:R-:W-:Y:S01]  /*3a60*/  FFMA.FTZ R61, R207, -R0, R61 ;  /* 0x80000000cf3d7223 */ /* 0x008fe2000001003d */
[----:B------:R-:W-:Y:S01]  /*3a70*/  IABS R246, R246 ;  /* 0x000000f600f67213 */ /* 0x000fe20000000000 */
[----:B------:R-:W-:-:S05]  /*3a80*/  IMAD.IADD R207, R240, 0x1, -R198 ;  /* 0x00000001f0cf7824 */ /* 0x000fca00078e0ac6 */
[----:B------:R-:W2:Y:S01]  /*3a90*/  MUFU.TANH R125, R125 ;  /* 0x0000007d007d7308 */ /* 0x000ea20000002400 */
[----:B-1----:R-:W-:Y:S01]  /*3aa0*/  FFMA.FTZ R74, R205, -R0, R202 ;  /* 0x80000000cd4a7223 */ /* 0x002fe200000100ca */
[----:B------:R-:W-:Y:S01]  /*3ab0*/  IABS R207, R207 ;  /* 0x000000cf00cf7213 */ /* 0x000fe20000000000 */
[----:B------:R-:W-:Y:S02]  /*3ac0*/  FMUL.FTZ R202, R65, c[0x0][0x2ec] ;  /* 0x0000bb0041ca7a20 */ /* 0x000fe40000410000 */
[----:B------:R-:W-:Y:S02]  /*3ad0*/  FMUL.FTZ R65, R122, c[0x0][0x2ec] ;  /* 0x0000bb007a417a20 */ /* 0x000fe40000410000 */
[----:B------:R-:W-:Y:S01]  /*3ae0*/  IMAD.IADD R122, R200, 0x1, -R148 ;  /* 0x00000001c87a7824 */ /* 0x000fe200078e0a94 */
[----:B------:R-:W-:Y:S04]  /*3af0*/  I2F R167, R167 ;  /* 0x000000a700a77306 */ /* 0x000fe80000201400 */
[----:B------:R-:W-:-:S04]  /*3b00*/  IABS R122, R122 ;  /* 0x0000007a007a7213 */ /* 0x000fc80000000000 */
[----:B------:R-:W1:Y:S01]  /*3b10*/  MUFU.TANH R70, R166 ;  /* 0x000000a600467308 */ /* 0x000e620000002400 */
[----:B--2---:R-:W-:Y:S01]  /*3b20*/  FFMA.FTZ R125, R147, -R0, R125 ;  /* 0x80000000937d7223 */ /* 0x004fe2000001007d */
[----:B------:R-:W-:Y:S01]  /*3b30*/  FSEL R147, R130, -INF , !P0 ;  /* 0xff80000082937808 */ /* 0x000fe20004000000 */
[----:B------:R-:W-:-:S03]  /*3b40*/  IMAD.IADD R130, R234, 0x1, -R247 ;  /* 0x00000001ea827824 */ /* 0x000fc600078e0af7 */
[----:B------:R-:W-:Y:S02]  /*3b50*/  FSEL R125, R125, -INF , !P5 ;  /* 0xff8000007d7d7808 */ /* 0x000fe40006800000 */
[----:B------:R-:W-:Y:S01]  /*3b60*/  I2F R138, R138 ;  /* 0x0000008a008a7306 */ /* 0x000fe20000201400 */
[----:B------:R-:W-:-:S07]  /*3b70*/  IABS R130, R130 ;  /* 0x0000008200827213 */ /* 0x000fce0000000000 */
[----:B------:R-:W2:Y:S01]  /*3b80*/  MUFU.TANH R135, R135 ;  /* 0x0000008700877308 */ /* 0x000ea20000002400 */
[----:B-1----:R-:W-:Y:S01]  /*3b90*/  FFMA.FTZ R167, R167, -R0, R70 ;  /* 0x80000000a7a77223 */ /* 0x002fe20000010046 */
[----:B------:R-:W-:Y:S01]  /*3ba0*/  FSEL R70, R17, -INF , !P1 ;  /* 0xff80000011467808 */ /* 0x000fe20004800000 */
[----:B------:R-:W-:-:S05]  /*3bb0*/  IMAD.IADD R17, R200, 0x1, -R188 ;  /* 0x00000001c8117824 */ /* 0x000fca00078e0abc */
[----:B------:R-:W1:Y:S01]  /*3bc0*/  I2F R140, R140 ;  /* 0x0000008c008c7306 */ /* 0x000e620000201400 */
[----:B------:R-:W-:-:S07]  /*3bd0*/  IABS R17, R17 ;  /* 0x0000001100117213 */ /* 0x000fce0000000000 */
[----:B------:R-:W3:Y:S01]  /*3be0*/  I2F R197, R197 ;  /* 0x000000c500c57306 */ /* 0x000ee20000201400 */
[----:B--2---:R-:W-:Y:S01]  /*3bf0*/  FFMA.FTZ R135, R138, -R0, R135 ;  /* 0x800000008a877223 */ /* 0x004fe20000010087 */
[----:B------:R-:W-:Y:S01]  /*3c00*/  FSEL R138, R131, -INF , !P2 ;  /* 0xff800000838a7808 */ /* 0x000fe20005000000 */
[----:B------:R-:W-:Y:S01]  /*3c10*/  FMUL.FTZ R131, R66, c[0x0][0x2ec] ;  /* 0x0000bb0042837a20 */ /* 0x000fe20000410000 */
[----:B------:R-:W-:-:S04]  /*3c20*/  IADD3 R66, -R188, R234, RZ ;  /* 0x000000eabc427210 */ /* 0x000fc80007ffe1ff */
[----:B------:R-:W2:Y:S01]  /*3c30*/  I2F R151, R151 ;  /* 0x0000009700977306 */ /* 0x000ea20000201400 */
[----:B-1----:R-:W-:Y:S01]  /*3c40*/  FFMA.FTZ R140, R140, -R0, R244 ;  /* 0x800000008c8c7223 */ /* 0x002fe200000100f4 */
[----:B------:R-:W-:-:S04]  /*3c50*/  IABS R66, R66 ;  /* 0x0000004200427213 */ /* 0x000fc80000000000 */
[----:B------:R-:W-:Y:S02]  /*3c60*/  FSEL R140, R140, -INF , !P1 ;  /* 0xff8000008c8c7808 */ /* 0x000fe40004800000 */
[----:B------:R-:W1:Y:S01]  /*3c70*/  I2F R209, R209 ;  /* 0x000000d100d17306 */ /* 0x000e620000201400 */
[----:B---3--:R-:W-:Y:S01]  /*3c80*/  FFMA.FTZ R197, R197, -R0, R75 ;  /* 0x80000000c5c57223 */ /* 0x008fe2000001004b */
[----:B------:R-:W-:Y:S02]  /*3c90*/  FSEL R75, R187, -INF , !P2 ;  /* 0xff800000bb4b7808 */ /* 0x000fe40005000000 */
[----:B------:R-:W-:Y:S01]  /*3ca0*/  ISETP.GE.AND P2, PT, R245, R6, PT ;  /* 0x00000006f500720c */ /* 0x000fe20003f46270 */
[----:B------:R-:W-:Y:S01]  /*3cb0*/  IMAD.IADD R245, R200, 0x1, -R245 ;  /* 0x00000001c8f57824 */ /* 0x000fe200078e0af5 */
[----:B------:R-:W-:Y:S02]  /*3cc0*/  IADD3 R187, -R160, R234, RZ ;  /* 0x000000eaa0bb7210 */ /* 0x000fe40007ffe1ff */
[----:B------:R-:W-:Y:S01]  /*3cd0*/  I2F R143, R143 ;  /* 0x0000008f008f7306 */ /* 0x000fe20000201400 */
[----:B--2---:R-:W-:Y:S01]  /*3ce0*/  FFMA.FTZ R166, R151, -R0, R129 ;  /* 0x8000000097a67223 */ /* 0x004fe20000010081 */
[----:B------:R-:W-:Y:S01]  /*3cf0*/  FSEL R151, R135, -INF , !P1 ;  /* 0xff80000087977808 */ /* 0x000fe20004800000 */
[----:B------:R-:W-:Y:S01]  /*3d00*/  IMAD.IADD R129, R240, 0x1, -R184 ;  /* 0x00000001f0817824 */ /* 0x000fe200078e0ab8 */
[----:B------:R-:W-:Y:S01]  /*3d10*/  FSEL R135, R197, -INF , !P1 ;  /* 0xff800000c5877808 */ /* 0x000fe20004800000 */
[----:B------:R-:W-:Y:S01]  /*3d20*/  IMAD.IADD R197, R200, 0x1, -R164 ;  /* 0x00000001c8c57824 */ /* 0x000fe200078e0aa4 */
[----:B------:R-:W-:-:S02]  /*3d30*/  ISETP.GE.AND P1, PT, R188, R6, PT ;  /* 0x00000006bc00720c */ /* 0x000fc40003f26270 */
[----:B------:R-:W2:Y:S01]  /*3d40*/  MUFU.TANH R69, R69 ;  /* 0x0000004500457308 */ /* 0x000ea20000002400 */
[----:B-1----:R-:W-:Y:S01]  /*3d50*/  FFMA.FTZ R62, R209, -R0, R62 ;  /* 0x80000000d13e7223 */ /* 0x002fe2000001003e */
[----:B------:R-:W-:Y:S01]  /*3d60*/  IABS R126, R245 ;  /* 0x000000f5007e7213 */ /* 0x000fe20000000000 */
[----:B------:R-:W-:Y:S01]  /*3d70*/  IMAD.MOV.U32 R245, RZ, RZ, R17 ;  /* 0x000000fffff57224 */ /* 0x000fe200078e0011 */
[----:B------:R-:W-:Y:S02]  /*3d80*/  IABS R129, R129 ;  /* 0x0000008100817213 */ /* 0x000fe40000000000 */
[----:B------:R-:W-:Y:S02]  /*3d90*/  IABS R197, R197 ;  /* 0x000000c500c57213 */ /* 0x000fe40000000000 */
[----:B------:R-:W-:Y:S01]  /*3da0*/  I2F R79, R79 ;  /* 0x0000004f004f7306 */ /* 0x000fe20000201400 */
[----:B------:R-:W-:-:S07]  /*3db0*/  IABS R187, R187 ;  /* 0x000000bb00bb7213 */ /* 0x000fce0000000000 */
[----:B------:R-:W-:Y:S01]  /*3dc0*/  I2F R203, R203 ;  /* 0x000000cb00cb7306 */ /* 0x000fe20000201400 */
[----:B--2---:R-:W-:Y:S01]  /*3dd0*/  FFMA.FTZ R128, R143, -R0, R69 ;  /* 0x800000008f807223 */ /* 0x004fe20000010045 */
[----:B------:R-:W-:Y:S02]  /*3de0*/  FSEL R143, R166, -INF , !P6 ;  /* 0xff800000a68f7808 */ /* 0x000fe40007000000 */
[----:B------:R-:W-:Y:S02]  /*3df0*/  FSEL R69, R16, -INF , !P0 ;  /* 0xff80000010457808 */ /* 0x000fe40004000000 */
[----:B------:R-:W-:Y:S02]  /*3e00*/  IADD3 R16, -R184, R234, RZ ;  /* 0x000000eab8107210 */ /* 0x000fe40007ffe1ff */
[----:B------:R-:W1:Y:S02]  /*3e10*/  MUFU.TANH R127, R127 ;  /* 0x0000007f007f7308 */ /* 0x000e640000002400 */
[----:B------:R-:W-:-:S06]  /*3e20*/  IABS R16, R16 ;  /* 0x0000001000107213 */ /* 0x000fcc0000000000 */
[----:B------:R-:W2:Y:S08]  /*3e30*/  MUFU.TANH R65, R65 ;  /* 0x0000004100417308 */ /* 0x000eb00000002400 */
[----:B------:R-:W3:Y:S01]  /*3e40*/  I2F R145, R145 ;  /* 0x0000009100917306 */ /* 0x000ee20000201400 */
[-C--:B-1----:R-:W-:Y:S02]  /*3e50*/  FFMA.FTZ R127, R79, -R0.reuse, R127 ;  /* 0x800000004f7f7223 */ /* 0x082fe4000001007f */
[----:B--2---:R-:W-:-:S05]  /*3e60*/  FFMA.FTZ R65, R203, -R0, R65 ;  /* 0x80000000cb417223 */ /* 0x004fca0000010041 */
[----:B------:R-:W-:Y:S01]  /*3e70*/  I2F R217, R217 ;  /* 0x000000d900d97306 */ /* 0x000fe20000201400 */
[----:B------:R-:W-:Y:S01]  /*3e80*/  FSEL R203, R62, -INF , !P3 ;  /* 0xff8000003ecb7808 */ /* 0x000fe20005800000 */
[----:B------:R-:W-:Y:S02]  /*3e90*/  FMUL.FTZ R62, R116, c[0x0][0x2ec] ;  /* 0x0000bb00743e7a20 */ /* 0x000fe40000410000 */
[----:B------:R-:W-:Y:S01]  /*3ea0*/  FMUL.FTZ R116, R58, c[0x0][0x2ec] ;  /* 0x0000bb003a747a20 */ /* 0x000fe20000410000 */
[----:B------:R-:W-:Y:S01]  /*3eb0*/  FSEL R209, R65, -INF , !P3 ;  /* 0xff80000041d17808 */ /* 0x000fe20005800000 */
[----:B------:R-:W-:Y:S01]  /*3ec0*/  FMUL.FTZ R65, R118, c[0x0][0x2ec] ;  /* 0x0000bb0076417a20 */ /* 0x000fe20000410000 */
[----:B------:R-:W-:Y:S01]  /*3ed0*/  IADD3 R118, -R156, R200, RZ ;  /* 0x000000c89c767210 */ /* 0x000fe20007ffe1ff */
[----:B------:R-:W1:Y:S01]  /*3ee0*/  MUFU.TANH R166, R202 ;  /* 0x000000ca00a67308 */ /* 0x000e620000002400 */
[----:B---3--:R-:W-:Y:S01]  /*3ef0*/  FFMA.FTZ R145, R145, -R0, R67 ;  /* 0x8000000091917223 */ /* 0x008fe20000010043 */
[----:B------:R-:W-:Y:S01]  /*3f00*/  FSEL R67, R127, -INF , !P4 ;  /* 0xff8000007f437808 */ /* 0x000fe20006000000 */
[----:B------:R-:W-:Y:S01]  /*3f10*/  FMUL.FTZ R127, R63, c[0x0][0x2ec] ;  /* 0x0000bb003f7f7a20 */ /* 0x000fe20000410000 */
[----:B------:R-:W-:Y:S01]  /*3f20*/  IABS R118, R118 ;  /* 0x0000007600767213 */ /* 0x000fe20000000000 */
[----:B------:R-:W-:Y:S01]  /*3f30*/  FMUL.FTZ R63, R56, c[0x0][0x2ec] ;  /* 0x0000bb00383f7a20 */ /* 0x000fe20000410000 */
[----:B------:R-:W-:-:S02]  /*3f40*/  FSEL R145, R145, -INF , !P4 ;  /* 0xff80000091917808 */ /* 0x000fc40006000000 */
[----:B------:R2:W3:Y:S08]  /*3f50*/  I2F R188, R130 ;  /* 0x0000008200bc7306 */ /* 0x0004f00000201400 */
[----:B------:R-:W-:Y:S01]  /*3f60*/  I2F R183, R183 ;  /* 0x000000b700b77306 */ /* 0x000fe20000201400 */
[----:B-1----:R-:W-:Y:S01]  /*3f70*/  FFMA.FTZ R166, R217, -R0, R166 ;  /* 0x80000000d9a67223 */ /* 0x002fe200000100a6 */
[----:B------:R-:W-:-:S04]  /*3f80*/  IADD3 R217, -R194, R234, RZ ;  /* 0x000000eac2d97210 */ /* 0x000fc80007ffe1ff */
[----:B------:R-:W-:Y:S01]  /*3f90*/  IABS R217, R217 ;  /* 0x000000d900d97213 */ /* 0x000fe20000000000 */
[----:B--2---:R-:W-:Y:S01]  /*3fa0*/  FMUL.FTZ R130, R120, c[0x0][0x2ec] ;  /* 0x0000bb0078827a20 */ /* 0x004fe20000410000 */
[----:B------:R-:W1:Y:S01]  /*3fb0*/  MUFU.TANH R68, R68 ;  /* 0x0000004400447308 */ /* 0x000e620000002400 */
[----:B------:R-:W-:Y:S02]  /*3fc0*/  FMUL.FTZ R120, R121, c[0x0][0x2ec] ;  /* 0x0000bb0079787a20 */ /* 0x000fe40000410000 */
[----:B------:R-:W-:Y:S01]  /*3fd0*/  FMUL.FTZ R121, R60, c[0x0][0x2ec] ;  /* 0x0000bb003c797a20 */ /* 0x000fe20000410000 */
[----:B------:R-:W-:Y:S01]  /*3fe0*/  FSEL R60, R72, -INF , !P4 ;  /* 0xff800000483c7808 */ /* 0x000fe20006000000 */
[----:B---3--:R-:W-:Y:S01]  /*3ff0*/  FFMA.FTZ R53, R188, -R0, R53 ;  /* 0x80000000bc357223 */ /* 0x008fe20000010035 */
[----:B------:R-:W-:Y:S02]  /*4000*/  FSEL R72, R166, -INF , !P4 ;  /* 0xff800000a6487808 */ /* 0x000fe40006000000 */
[----:B------:R-:W2:Y:S01]  /*4010*/  MUFU.TANH R62, R62 ;  /* 0x0000003e003e7308 */ /* 0x000ea20000002400 */
[----:B------:R-:W-:-:S02]  /*4020*/  FSEL R166, R61, -INF , !P2 ;  /* 0xff8000003da67808 */ /* 0x000fc40005000000 */
[----:B------:R-:W-:-:S05]  /*4030*/  ISETP.GE.AND P4, PT, R172, R6, PT ;  /* 0x00000006ac00720c */ /* 0x000fca0003f86270 */
[----:B------:R-:W-:Y:S01]  /*4040*/  I2F R245, R245 ;  /* 0x000000f500f57306 */ /* 0x000fe20000201400 */
[----:B-1----:R-:W-:Y:S02]  /*4050*/  FFMA.FTZ R183, R183, -R0, R68 ;  /* 0x80000000b7b77223 */ /* 0x002fe40000010044 */
[----:B------:R-:W-:-:S05]  /*4060*/  IMAD.IADD R68, R240, 0x1, -R186 ;  /* 0x00000001f0447824 */ /* 0x000fca00078e0aba */
[----:B------:R-:W1:Y:S01]  /*4070*/  MUFU.TANH R116, R116 ;  /* 0x0000007400747308 */ /* 0x000e620000002400 */
[----:B--2---:R-:W-:Y:S01]  /*4080*/  FFMA.FTZ R61, R191, -R0, R62 ;  /* 0x80000000bf3d7223 */ /* 0x004fe2000001003e */
[----:B------:R-:W-:Y:S01]  /*4090*/  IABS R17, R68 ;  /* 0x0000004400117213 */ /* 0x000fe20000000000 */
[----:B------:R-:W-:Y:S01]  /*40a0*/  FMUL.FTZ R62, R117, c[0x0][0x2ec] ;  /* 0x0000bb00753e7a20 */ /* 0x000fe20000410000 */
[----:B------:R-:W-:Y:S01]  /*40b0*/  IADD3 R68, -R186, R234, RZ ;  /* 0x000000eaba447210 */ /* 0x000fe20007ffe1ff */
[----:B------:R-:W-:Y:S01]  /*40c0*/  IMAD.IADD R191, R200, 0x1, -R194 ;  /* 0x00000001c8bf7824 */ /* 0x000fe200078e0ac2 */
[----:B------:R-:W-:Y:S01]  /*40d0*/  FSEL R61, R61, -INF , !P1 ;  /* 0xff8000003d3d7808 */ /* 0x000fe20004800000 */
[----:B------:R-:W-:Y:S01]  /*40e0*/  IMAD.MOV.U32 R205, RZ, RZ, R17 ;  /* 0x000000ffffcd7224 */ /* 0x000fe200078e0011 */
[----:B------:R-:W-:Y:S01]  /*40f0*/  I2F R213, R213 ;  /* 0x000000d500d57306 */ /* 0x000fe20000201400 */
[----:B------:R-:W-:Y:S02]  /*4100*/  IABS R17, R68 ;  /* 0x0000004400117213 */ /* 0x000fe40000000000 */
[----:B------:R-:W-:-:S02]  /*4110*/  FSEL R68, R74, -INF , !P6 ;  /* 0xff8000004a447808 */ /* 0x000fc40007000000 */
[----:B------:R-:W-:Y:S01]  /*4120*/  FSEL R74, R183, -INF , !P6 ;  /* 0xff800000b74a7808 */ /* 0x000fe20007000000 */
[----:B------:R-:W-:Y:S01]  /*4130*/  IMAD.IADD R183, R200, 0x1, -R160 ;  /* 0x00000001c8b77824 */ /* 0x000fe200078e0aa0 */
[----:B------:R-:W-:Y:S01]  /*4140*/  IABS R191, R191 ;  /* 0x000000bf00bf7213 */ /* 0x000fe20000000000 */
[----:B------:R-:W2:Y:S01]  /*4150*/  MUFU.TANH R130, R130 ;  /* 0x0000008200827308 */ /* 0x000ea20000002400 */
[----:B-1----:R-:W-:Y:S02]  /*4160*/  FFMA.FTZ R117, R245, -R0, R116 ;  /* 0x80000000f5757223 */ /* 0x002fe40000010074 */
[----:B------:R-:W-:Y:S01]  /*4170*/  IMAD.IADD R116, R240, 0x1, -R152 ;  /* 0x00000001f0747824 */ /* 0x000fe200078e0a98 */
[----:B------:R-:W-:Y:S02]  /*4180*/  IABS R183, R183 ;  /* 0x000000b700b77213 */ /* 0x000fe40000000000 */
[----:B------:R-:W-:Y:S02]  /*4190*/  FSEL R117, R117, -INF , !P1 ;  /* 0xff80000075757808 */ /* 0x000fe40004800000 */
[----:B------:R-:W1:Y:S01]  /*41a0*/  MUFU.TANH R121, R121 ;  /* 0x0000007900797308 */ /* 0x000e620000002400 */
[----:B------:R-:W-:-:S07]  /*41b0*/  IABS R116, R116 ;  /* 0x0000007400747213 */ /* 0x000fce0000000000 */
[----:B------:R-:W-:Y:S01]  /*41c0*/  I2F R215, R124 ;  /* 0x0000007c00d77306 */ /* 0x000fe20000201400 */
[----:B--2---:R-:W-:Y:S02]  /*41d0*/  FFMA.FTZ R130, R195, -R0, R130 ;  /* 0x80000000c3827223 */ /* 0x004fe40000010082 */
[----:B------:R-:W-:-:S03]  /*41e0*/  IMAD.IADD R195, R200, 0x1, -R198 ;  /* 0x00000001c8c37824 */ /* 0x000fc600078e0ac6 */
[----:B------:R-:W-:Y:S02]  /*41f0*/  FSEL R56, R130, -INF , !P3 ;  /* 0xff80000082387808 */ /* 0x000fe40005800000 */
[----:B------:R-:W-:Y:S01]  /*4200*/  I2F R133, R133 ;  /* 0x0000008500857306 */ /* 0x000fe20000201400 */
[----:B-1----:R-:W-:Y:S01]  /*4210*/  FFMA.FTZ R121, R213, -R0, R121 ;  /* 0x80000000d5797223 */ /* 0x002fe20000010079 */
[----:B------:R-:W-:Y:S01]  /*4220*/  IABS R195, R195 ;  /* 0x000000c300c37213 */ /* 0x000fe20000000000 */
[----:B------:R-:W-:-:S03]  /*4230*/  IMAD.IADD R213, R234, 0x1, -R196 ;  /* 0x00000001ead57824 */ /* 0x000fc600078e0ac4 */
[----:B------:R-:W-:Y:S02]  /*4240*/  FSEL R202, R121, -INF , !P3 ;  /* 0xff80000079ca7808 */ /* 0x000fe40005800000 */
[----:B------:R-:W1:Y:S01]  /*4250*/  MUFU.TANH R131, R131 ;  /* 0x0000008300837308 */ /* 0x000e620000002400 */
[----:B------:R-:W-:Y:S02]  /*4260*/  ISETP.GE.AND P3, PT, R164, R6, PT ;  /* 0x00000006a400720c */ /* 0x000fe40003f66270 */
[----:B------:R-:W-:-:S05]  /*4270*/  IABS R213, R213 ;  /* 0x000000d500d57213 */ /* 0x000fca0000000000 */
[----:B------:R2:W-:Y:S08]  /*4280*/  I2F R124, R66 ;  /* 0x00000042007c7306 */ /* 0x0005f00000201400 */
[----:B------:R-:W3:Y:S01]  /*4290*/  MUFU.TANH R63, R63 ;  /* 0x0000003f003f7308 */ /* 0x000ee20000002400 */
[----:B-1----:R-:W-:Y:S01]  /*42a0*/  FFMA.FTZ R131, R133, -R0, R131 ;  /* 0x8000000085837223 */ /* 0x002fe20000010083 */
[----:B------:R-:W-:-:S02]  /*42b0*/  FSEL R133, R201, -INF , !P0 ;  /* 0xff800000c9857808 */ /* 0x000fc40004000000 */
[----:B------:R-:W-:Y:S02]  /*42c0*/  IADD3 R201, -R164, R240, RZ ;  /* 0x000000f0a4c97210 */ /* 0x000fe40007ffe1ff */
[----:B------:R-:W-:Y:S01]  /*42d0*/  FSEL R79, R131, -INF , !P5 ;  /* 0xff800000834f7808 */ /* 0x000fe20006800000 */
[--C-:B------:R-:W-:Y:S01]  /*42e0*/  IMAD.IADD R131, R240, 0x1, -R156.reuse ;  /* 0x00000001f0837824 */ /* 0x100fe200078e0a9c */
[----:B------:R-:W1:Y:S01]  /*42f0*/  MUFU.TANH R65, R65 ;  /* 0x0000004100417308 */ /* 0x000e620000002400 */
[----:B--2---:R-:W-:Y:S01]  /*4300*/  FSEL R66, R73, -INF , !P5 ;  /* 0xff80000049427808 */ /* 0x004fe20006800000 */
[----:B------:R-:W-:Y:S01]  /*4310*/  IMAD.IADD R73, R234, 0x1, -R156 ;  /* 0x00000001ea497824 */ /* 0x000fe200078e0a9c */
[----:B------:R-:W-:Y:S02]  /*4320*/  ISETP.GE.AND P0, PT, R186, R6, PT ;  /* 0x00000006ba00720c */ /* 0x000fe40003f06270 */
[----:B------:R-:W-:Y:S02]  /*4330*/  IADD3 R186, -R247, R200, RZ ;  /* 0x000000c8f7ba7210 */ /* 0x000fe40007ffe1ff */
[----:B------:R-:W-:Y:S01]  /*4340*/  IABS R201, R201 ;  /* 0x000000c900c97213 */ /* 0x000fe20000000000 */
[----:B------:R-:W2:Y:S01]  /*4350*/  MUFU.TANH R120, R120 ;  /* 0x0000007800787308 */ /* 0x000ea20000002400 */
[----:B---3--:R-:W-:Y:S01]  /*4360*/  FFMA.FTZ R63, R124, -R0, R63 ;  /* 0x800000007c3f7223 */ /* 0x008fe2000001003f */
[----:B------:R-:W-:Y:S01]  /*4370*/  IABS R186, R186 ;  /* 0x000000ba00ba7213 */ /* 0x000fe20000000000 */
[----:B------:R-:W-:Y:S01]  /*4380*/  IMAD.IADD R124, R234, 0x1, -R148 ;  /* 0x00000001ea7c7824 */ /* 0x000fe200078e0a94 */
[----:B------:R-:W-:-:S02]  /*4390*/  IABS R73, R73 ;  /* 0x0000004900497213 */ /* 0x000fc40000000000 */
[----:B------:R-:W-:Y:S01]  /*43a0*/  FSEL R164, R63, -INF , !P1 ;  /* 0xff8000003fa47808 */ /* 0x000fe20004800000 */
[----:B------:R-:W-:Y:S01]  /*43b0*/  IMAD.IADD R63, R234, 0x1, -R152 ;  /* 0x00000001ea3f7824 */ /* 0x000fe200078e0a98 */
[----:B------:R3:W-:Y:S01]  /*43c0*/  I2F R252, R17 ;  /* 0x0000001100fc7306 */ /* 0x0007e20000201400 */
[----:B-1----:R-:W-:Y:S01]  /*43d0*/  FFMA.FTZ R65, R215, -R0, R65 ;  /* 0x80000000d7417223 */ /* 0x002fe20000010041 */
[----:B------:R-:W-:Y:S01]  /*43e0*/  IABS R131, R131 ;  /* 0x0000008300837213 */ /* 0x000fe20000000000 */
[----:B------:R-:W-:Y:S01]  /*43f0*/  IMAD.IADD R215, R240, 0x1, -R196 ;  /* 0x00000001f0d77824 */ /* 0x000fe200078e0ac4 */
[----:B------:R-:W-:Y:S02]  /*4400*/  IABS R63, R63 ;  /* 0x0000003f003f7213 */ /* 0x000fe40000000000 */
[----:B------:R-:W-:Y:S01]  /*4410*/  FSEL R245, R65, -INF , !P1 ;  /* 0xff80000041f57808 */ /* 0x000fe20004800000 */
[----:B------:R-:W-:Y:S01]  /*4420*/  IMAD.IADD R65, R200, 0x1, -R204 ;  /* 0x00000001c8417824 */ /* 0x000fe200078e0acc */
[----:B------:R-:W-:Y:S01]  /*4430*/  ISETP.GE.AND P1, PT, R156, R6, PT ;  /* 0x000000069c00720c */ /* 0x000fe20003f26270 */
[----:B--2---:R-:W-:Y:S01]  /*4440*/  FFMA.FTZ R120, R193, -R0, R120 ;  /* 0x80000000c1787223 */ /* 0x004fe20000010078 */
[----:B------:R1:W-:Y:S01]  /*4450*/  I2F R156, R116 ;  /* 0x00000074009c7306 */ /* 0x0003e20000201400 */
[----:B------:R-:W-:-:S02]  /*4460*/  IADD3 R193, -R196, R200, RZ ;  /* 0x000000c8c4c17210 */ /* 0x000fc40007ffe1ff */
[----:B------:R-:W-:Y:S02]  /*4470*/  IABS R65, R65 ;  /* 0x0000004100417213 */ /* 0x000fe40000000000 */
[----:B------:R-:W-:Y:S01]  /*4480*/  FSEL R58, R120, -INF , !P2 ;  /* 0xff800000783a7808 */ /* 0x000fe20005000000 */
[----:B------:R-:W-:Y:S01]  /*4490*/  FMUL.FTZ R120, R57, c[0x0][0x2ec] ;  /* 0x0000bb0039787a20 */ /* 0x000fe20000410000 */
[----:B---3--:R-:W-:Y:S01]  /*44a0*/  FSEL R17, R128, -INF , !P6 ;  /* 0xff80000080117808 */ /* 0x008fe20007000000 */
[----:B------:R-:W-:Y:S01]  /*44b0*/  FMUL.FTZ R57, R114, c[0x0][0x2ec] ;  /* 0x0000bb0072397a20 */ /* 0x000fe20000410000 */
[----:B------:R-:W-:Y:S01]  /*44c0*/  I2F R129, R129 ;  /* 0x0000008100817306 */ /* 0x000fe20000201400 */
[----:B------:R-:W-:Y:S01]  /*44d0*/  ISETP.GE.AND P6, PT, R184, R6, PT ;  /* 0x00000006b800720c */ /* 0x000fe20003fc6270 */
[C---:B------:R-:W-:Y:S01]  /*44e0*/  IMAD.IADD R184, R240.reuse, 0x1, -R172 ;  /* 0x00000001f0b87824 */ /* 0x040fe200078e0aac */
[----:B------:R-:W-:Y:S01]  /*44f0*/  IABS R124, R124 ;  /* 0x0000007c007c7213 */ /* 0x000fe20000000000 */
[----:B------:R-:W-:Y:S01]  /*4500*/  IMAD.IADD R128, R240, 0x1, -R247 ;  /* 0x00000001f0807824 */ /* 0x000fe200078e0af7 */
[----:B------:R-:W-:Y:S01]  /*4510*/  IABS R215, R215 ;  /* 0x000000d700d77213 */ /* 0x000fe20000000000 */
[----:B-1----:R-:W-:-:S02]  /*4520*/  FMUL.FTZ R116, R112, c[0x0][0x2ec] ;  /* 0x0000bb0070747a20 */ /* 0x002fc40000410000 */
[----:B------:R-:W1:Y:S01]  /*4530*/  MUFU.TANH R57, R57 ;  /* 0x0000003900397308 */ /* 0x000e620000002400 */
[----:B------:R-:W-:Y:S01]  /*4540*/  FMUL.FTZ R112, R113, c[0x0][0x2ec] ;  /* 0x0000bb0071707a20 */ /* 0x000fe20000410000 */
[----:B------:R-:W-:Y:S02]  /*4550*/  IABS R184, R184 ;  /* 0x000000b800b87213 */ /* 0x000fe40000000000 */
[----:B------:R-:W-:Y:S02]  /*4560*/  IABS R128, R128 ;  /* 0x0000008000807213 */ /* 0x000fe40000000000 */
[----:B------:R-:W-:Y:S02]  /*4570*/  IABS R193, R193 ;  /* 0x000000c100c17213 */ /* 0x000fe40000000000 */
[----:B------:R-:W2:Y:S08]  /*4580*/  MUFU.TANH R113, R120 ;  /* 0x0000007800717308 */ /* 0x000eb00000002400 */
[----:B------:R-:W3:Y:S01]  /*4590*/  MUFU.TANH R116, R116 ;  /* 0x0000007400747308 */ /* 0x000ee20000002400 */
[----:B-1----:R-:W-:-:S07]  /*45a0*/  FFMA.FTZ R57, R129, -R0, R57 ;  /* 0x8000000081397223 */ /* 0x002fce0000010039 */
[----:B------:R-:W1:Y:S01]  /*45b0*/  I2F R190, R190 ;  /* 0x000000be00be7306 */ /* 0x000e620000201400 */
[----:B--2---:R-:W-:Y:S02]  /*45c0*/  FFMA.FTZ R113, R252, -R0, R113 ;  /* 0x80000000fc717223 */ /* 0x004fe40000010071 */
[----:B------:R-:W-:-:S03]  /*45d0*/  IMAD.IADD R252, R234, 0x1, -R214 ;  /* 0x00000001eafc7824 */ /* 0x000fc600078e0ad6 */
[----:B------:R-:W-:Y:S01]  /*45e0*/  FSEL R114, R113, -INF , !P0 ;  /* 0xff80000071727808 */ /* 0x000fe20004000000 */
[----:B------:R-:W-:Y:S01]  /*45f0*/  FMUL.FTZ R113, R55, c[0x0][0x2ec] ;  /* 0x0000bb0037717a20 */ /* 0x000fe20000410000 */
[----:B------:R2:W-:Y:S01]  /*4600*/  I2F R130, R118 ;  /* 0x0000007600827306 */ /* 0x0005e20000201400 */
[----:B---3--:R-:W-:Y:S01]  /*4610*/  FFMA.FTZ R116, R175, -R0, R116 ;  /* 0x80000000af747223 */ /* 0x008fe20000010074 */
[----:B------:R-:W-:Y:S01]  /*4620*/  IABS R252, R252 ;  /* 0x000000fc00fc7213 */ /* 0x000fe20000000000 */
[----:B------:R-:W-:-:S03]  /*4630*/  FMUL.FTZ R55, R48, c[0x0][0x2ec] ;  /* 0x0000bb0030377a20 */ /* 0x000fc60000410000 */
[----:B------:R-:W-:Y:S01]  /*4640*/  FSEL R48, R116, -INF , !P6 ;  /* 0xff80000074307808 */ /* 0x000fe20007000000 */
[----:B-1----:R-:W-:Y:S01]  /*4650*/  FFMA.FTZ R54, R190, -R0, R54 ;  /* 0x80000000be367223 */ /* 0x002fe20000010036 */
[----:B------:R-:W-:Y:S01]  /*4660*/  FSEL R116, R57, -INF , !P6 ;  /* 0xff80000039747808 */ /* 0x000fe20007000000 */
[----:B------:R-:W-:Y:S01]  /*4670*/  FMUL.FTZ R57, R110, c[0x0][0x2ec] ;  /* 0x0000bb006e397a20 */ /* 0x000fe20000410000 */
[----:B------:R1:W-:Y:S01]  /*4680*/  I2F R244, R16 ;  /* 0x0000001000f47306 */ /* 0x0003e20000201400 */
[----:B------:R-:W-:Y:S01]  /*4690*/  IMAD.IADD R110, R240, 0x1, -R210 ;  /* 0x00000001f06e7824 */ /* 0x000fe200078e0ad2 */
[----:B------:R-:W-:Y:S01]  /*46a0*/  FSEL R129, R54, -INF , !P6 ;  /* 0xff80000036817808 */ /* 0x000fe20007000000 */
[----:B------:R-:W-:Y:S01]  /*46b0*/  FMUL.FTZ R54, R108, c[0x0][0x2ec] ;  /* 0x0000bb006c367a20 */ /* 0x000fe20000410000 */
[----:B------:R-:W-:Y:S01]  /*46c0*/  IADD3 R108, -R162, R234, RZ ;  /* 0x000000eaa26c7210 */ /* 0x000fe20007ffe1ff */
[----:B--2---:R-:W-:Y:S01]  /*46d0*/  FMUL.FTZ R118, R59, c[0x0][0x2ec] ;  /* 0x0000bb003b767a20 */ /* 0x004fe20000410000 */
[----:B------:R-:W-:Y:S01]  /*46e0*/  IABS R110, R110 ;  /* 0x0000006e006e7213 */ /* 0x000fe20000000000 */
[----:B------:R-:W-:Y:S01]  /*46f0*/  FMUL.FTZ R59, R52, c[0x0][0x2ec] ;  /* 0x0000bb00343b7a20 */ /* 0x000fe20000410000 */
[----:B------:R-:W-:Y:S01]  /*4700*/  I2F R184, R184 ;  /* 0x000000b800b87306 */ /* 0x000fe20000201400 */
[----:B------:R-:W-:-:S07]  /*4710*/  IABS R108, R108 ;  /* 0x0000006c006c7213 */ /* 0x000fce0000000000 */
[----:B------:R-:W2:Y:S01]  /*4720*/  MUFU.TANH R59, R59 ;  /* 0x0000003b003b7308 */ /* 0x000ea20000002400 */
[----:B-1----:R-:W-:Y:S01]  /*4730*/  FSEL R16, R167, -INF , !P5 ;  /* 0xff800000a7107808 */ /* 0x002fe20006800000 */
[----:B------:R-:W-:Y:S01]  /*4740*/  IMAD.IADD R167, R200, 0x1, -R172 ;  /* 0x00000001c8a77824 */ /* 0x000fe200078e0aac */
[----:B------:R-:W-:-:S04]  /*4750*/  ISETP.GE.AND P5, PT, R247, R6, PT ;  /* 0x00000006f700720c */ /* 0x000fc80003fa6270 */
[----:B------:R-:W-:Y:S01]  /*4760*/  IABS R167, R167 ;  /* 0x000000a700a77213 */ /* 0x000fe20000000000 */
[----:B------:R-:W1:Y:S08]  /*4770*/  MUFU.TANH R57, R57 ;  /* 0x0000003900397308 */ /* 0x000e700000002400 */
[----:B------:R-:W3:Y:S01]  /*4780*/  I2F R128, R128 ;  /* 0x0000008000807306 */ /* 0x000ee20000201400 */
[----:B--2---:R-:W-:-:S02]  /*4790*/  FFMA.FTZ R59, R244, -R0, R59 ;  /* 0x80000000f43b7223 */ /* 0x004fc4000001003b */
[----:B------:R-:W-:-:S05]  /*47a0*/  IMAD.IADD R244, R240, 0x1, -R214 ;  /* 0x00000001f0f47824 */ /* 0x000fca00078e0ad6 */
[----:B------:R-:W2:Y:S01]  /*47b0*/  MUFU.TANH R54, R54 ;  /* 0x0000003600367308 */ /* 0x000ea20000002400 */
[----:B-1----:R-:W-:Y:S01]  /*47c0*/  FFMA.FTZ R57, R184, -R0, R57 ;  /* 0x80000000b8397223 */ /* 0x002fe20000010039 */
[----:B------:R-:W-:Y:S02]  /*47d0*/  IADD3 R184, -R220, R240, RZ ;  /* 0x000000f0dcb87210 */ /* 0x000fe40007ffe1ff */
[----:B------:R-:W-:Y:S02]  /*47e0*/  IABS R244, R244 ;  /* 0x000000f400f47213 */ /* 0x000fe40000000000 */
[----:B------:R-:W-:Y:S02]  /*47f0*/  IABS R184, R184 ;  /* 0x000000b800b87213 */ /* 0x000fe40000000000 */
[----:B------:R-:W-:Y:S01]  /*4800*/  I2F R182, R182 ;  /* 0x000000b600b67306 */ /* 0x000fe20000201400 */
[----:B---3--:R-:W-:Y:S01]  /*4810*/  FFMA.FTZ R115, R128, -R0, R115 ;  /* 0x8000000080737223 */ /* 0x008fe20000010073 */
[----:B------:R-:W-:-:S06]  /*4820*/  FSEL R128, R53, -INF , !P5 ;  /* 0xff80000035807808 */ /* 0x000fcc0006800000 */
[----:B------:R-:W1:Y:S01]  /*4830*/  MUFU.TANH R55, R55 ;  /* 0x0000003700377308 */ /* 0x000e620000002400 */
[----:B--2---:R-:W-:Y:S01]  /*4840*/  FFMA.FTZ R53, R161, -R0, R54 ;  /* 0x80000000a1357223 */ /* 0x004fe20000010036 */
[----:B------:R-:W-:Y:S01]  /*4850*/  FSEL R161, R57, -INF , !P4 ;  /* 0xff80000039a17808 */ /* 0x000fe20006000000 */
[C---:B------:R-:W-:Y:S02]  /*4860*/  IMAD.IADD R54, R200.reuse, 0x1, -R162 ;  /* 0x00000001c8367824 */ /* 0x040fe400078e0aa2 */
[----:B------:R-:W-:Y:S01]  /*4870*/  IMAD.IADD R57, R200, 0x1, -R210 ;  /* 0x00000001c8397824 */ /* 0x000fe200078e0ad2 */
[----:B------:R-:W-:Y:S02]  /*4880*/  FSEL R53, R53, -INF , !P4 ;  /* 0xff80000035357808 */ /* 0x000fe40006000000 */
[----:B------:R-:W-:Y:S01]  /*4890*/  I2F R186, R186 ;  /* 0x000000ba00ba7306 */ /* 0x000fe20000201400 */
[----:B------:R-:W-:Y:S02]  /*48a0*/  IABS R54, R54 ;  /* 0x0000003600367213 */ /* 0x000fe40000000000 */
[----:B------:R-:W-:-:S03]  /*48b0*/  IABS R57, R57 ;  /* 0x0000003900397213 */ /* 0x000fc60000000000 */
[----:B------:R-:W-:Y:S02]  /*48c0*/  IMAD.MOV.U32 R175, RZ, RZ, R54 ;  /* 0x000000ffffaf7224 */ /* 0x000fe400078e0036 */
[----:B------:R-:W2:Y:S01]  /*48d0*/  MUFU.TANH R113, R113 ;  /* 0x0000007100717308 */ /* 0x000ea20000002400 */
[----:B-1----:R-:W-:-:S05]  /*48e0*/  FFMA.FTZ R55, R182, -R0, R55 ;  /* 0x80000000b6377223 */ /* 0x002fca0000010037 */
[----:B------:R-:W-:Y:S01]  /*48f0*/  FSEL R120, R55, -INF , !P4 ;  /* 0xff80000037787808 */ /* 0x000fe20006000000 */
[----:B------:R-:W-:Y:S01]  /*4900*/  IMAD.IADD R55, R240, 0x1, -R158 ;  /* 0x00000001f0377824 */ /* 0x000fe200078e0a9e */
[----:B------:R-:W-:Y:S04]  /*4910*/  I2F R246, R246 ;  /* 0x000000f600f67306 */ /* 0x000fe80000201400 */
[----:B------:R-:W-:Y:S02]  /*4920*/  IABS R54, R55 ;  /* 0x0000003700367213 */ /* 0x000fe40000000000 */
[----:B------:R-:W-:Y:S02]  /*4930*/  IADD3 R55, -R158, R234, RZ ;  /* 0x000000ea9e377210 */ /* 0x000fe40007ffe1ff */
[----:B------:R1:W3:Y:S01]  /*4940*/  MUFU.TANH R121, R118 ;  /* 0x0000007600797308 */ /* 0x0002e20000002400 */
[----:B--2---:R-:W-:Y:S01]  /*4950*/  FFMA.FTZ R113, R186, -R0, R113 ;  /* 0x80000000ba717223 */ /* 0x004fe20000010071 */
[----:B------:R-:W-:-:S06]  /*4960*/  IABS R55, R55 ;  /* 0x0000003700377213 */ /* 0x000fcc0000000000 */
[----:B------:R-:W2:Y:S08]  /*4970*/  MUFU.TANH R62, R62 ;  /* 0x0000003e003e7308 */ /* 0x000eb00000002400 */
[----:B------:R-:W4:Y:S01]  /*4980*/  I2F R211, R211 ;  /* 0x000000d300d37306 */ /* 0x000f220000201400 */
[----:B-1----:R-:W-:Y:S01]  /*4990*/  FSEL R118, R59, -INF , !P6 ;  /* 0xff8000003b767808 */ /* 0x002fe20007000000 */
[----:B------:R-:W-:Y:S01]  /*49a0*/  FMUL.FTZ R59, R50, c[0x0][0x2ec] ;  /* 0x0000bb00323b7a20 */ /* 0x000fe20000410000 */
[----:B------:R-:W-:Y:S01]  /*49b0*/  ISETP.GE.AND P6, PT, R148, R6, PT ;  /* 0x000000069400720c */ /* 0x000fe20003fc6270 */
[----:B---3--:R-:W-:-:S02]  /*49c0*/  FFMA.FTZ R121, R246, -R0, R121 ;  /* 0x80000000f6797223 */ /* 0x008fc40000010079 */
[----:B------:R-:W-:Y:S01]  /*49d0*/  IMAD.MOV.U32 R246, RZ, RZ, R184 ;  /* 0x000000fffff67224 */ /* 0x000fe200078e00b8 */
[----:B------:R-:W-:Y:S01]  /*49e0*/  IADD3 R184, -R220, R234, RZ ;  /* 0x000000eadcb87210 */ /* 0x000fe20007ffe1ff */
[----:B------:R-:W-:Y:S01]  /*49f0*/  I2F R126, R126 ;  /* 0x0000007e007e7306 */ /* 0x000fe20000201400 */
[----:B--2---:R-:W-:Y:S01]  /*4a00*/  FFMA.FTZ R173, R173, -R0, R62 ;  /* 0x80000000adad7223 */ /* 0x004fe2000001003e */
[----:B------:R-:W-:Y:S01]  /*4a10*/  FSEL R121, R121, -INF , !P0 ;  /* 0xff80000079797808 */ /* 0x000fe20004000000 */
[----:B------:R-:W-:Y:S01]  /*4a20*/  IMAD.IADD R62, R200, 0x1, -R152 ;  /* 0x00000001c83e7824 */ /* 0x000fe200078e0a98 */
[----:B------:R-:W-:Y:S02]  /*4a30*/  IABS R184, R184 ;  /* 0x000000b800b87213 */ /* 0x000fe40000000000 */
[----:B------:R-:W-:Y:S02]  /*4a40*/  FSEL R52, R173, -INF , !P0 ;  /* 0xff800000ad347808 */ /* 0x000fe40004000000 */
[----:B------:R-:W-:Y:S01]  /*4a50*/  I2F R205, R205 ;  /* 0x000000cd00cd7306 */ /* 0x000fe20000201400 */
[----:B----4-:R-:W-:Y:S01]  /*4a60*/  FFMA.FTZ R211, R211, -R0, R123 ;  /* 0x80000000d3d37223 */ /* 0x010fe2000001007b */
[----:B------:R-:W-:Y:S01]  /*4a70*/  IABS R62, R62 ;  /* 0x0000003e003e7213 */ /* 0x000fe20000000000 */
[----:B------:R-:W-:Y:S01]  /*4a80*/  IMAD.MOV.U32 R188, RZ, RZ, R184 ;  /* 0x000000ffffbc7224 */ /* 0x000fe200078e00b8 */
[----:B------:R-:W-:-:S02]  /*4a90*/  IADD3 R184, -R220, R200, RZ ;  /* 0x000000c8dcb87210 */ /* 0x000fc40007ffe1ff */
[----:B------:R-:W-:Y:S02]  /*4aa0*/  FSEL R211, R211, -INF , !P2 ;  /* 0xff800000d3d37808 */ /* 0x000fe40005000000 */
[----:B------:R-:W1:Y:S01]  /*4ab0*/  MUFU.TANH R127, R127 ;  /* 0x0000007f007f7308 */ /* 0x000e620000002400 */
[----:B------:R-:W-:Y:S02]  /*4ac0*/  IADD3 R123, -R204, R240, RZ ;  /* 0x000000f0cc7b7210 */ /* 0x000fe40007ffe1ff */
[----:B------:R-:W-:Y:S01]  /*4ad0*/  FSEL R173, R113, -INF , !P5 ;  /* 0xff80000071ad7808 */ /* 0x000fe20006800000 */
[----:B------:R-:W-:Y:S01]  /*4ae0*/  IMAD.IADD R113, R234, 0x1, -R210 ;  /* 0x00000001ea717824 */ /* 0x000fe200078e0ad2 */
[----:B------:R-:W-:Y:S02]  /*4af0*/  IABS R184, R184 ;  /* 0x000000b800b87213 */ /* 0x000fe40000000000 */
[----:B------:R-:W-:Y:S01]  /*4b00*/  IABS R123, R123 ;  /* 0x0000007b007b7213 */ /* 0x000fe20000000000 */
[----:B------:R-:W2:Y:S01]  /*4b10*/  MUFU.TANH R247, R119 ;  /* 0x0000007700f77308 */ /* 0x000ea20000002400 */
[----:B------:R-:W-:Y:S01]  /*4b20*/  IABS R113, R113 ;  /* 0x0000007100717213 */ /* 0x000fe20000000000 */
[----:B------:R-:W-:-:S06]  /*4b30*/  IMAD.MOV.U32 R190, RZ, RZ, R184 ;  /* 0x000000ffffbe7224 */ /* 0x000fcc00078e00b8 */
[----:B------:R-:W3:Y:S01]  /*4b40*/  MUFU.TANH R112, R112 ;  /* 0x0000007000707308 */ /* 0x000ee20000002400 */
[----:B-1----:R-:W-:Y:S01]  /*4b50*/  FFMA.FTZ R127, R126, -R0, R127 ;  /* 0x800000007e7f7223 */ /* 0x002fe2000001007f */
[----:B------:R-:W-:Y:S02]  /*4b60*/  IADD3 R126, -R148, R240, RZ ;  /* 0x000000f0947e7210 */ /* 0x000fe40007ffe1ff */
[----:B------:R-:W-:Y:S01]  /*4b70*/  FSEL R148, R115, -INF , !P5 ;  /* 0xff80000073947808 */ /* 0x000fe20006800000 */
[----:B------:R-:W-:Y:S01]  /*4b80*/  IMAD.IADD R115, R234, 0x1, -R154 ;  /* 0x00000001ea737824 */ /* 0x000fe200078e0a9a */
[----:B------:R-:W-:Y:S02]  /*4b90*/  FSEL R127, R127, -INF , !P2 ;  /* 0xff8000007f7f7808 */ /* 0x000fe40005000000 */
[----:B------:R-:W-:Y:S01]  /*4ba0*/  I2F R157, R157 ;  /* 0x0000009d009d7306 */ /* 0x000fe20000201400 */
[----:B--2---:R-:W-:Y:S01]  /*4bb0*/  FFMA.FTZ R247, R205, -R0, R247 ;  /* 0x80000000cdf77223 */ /* 0x004fe200000100f7 */
[----:B------:R-:W-:Y:S01]  /*4bc0*/  ISETP.GE.AND P2, PT, R160, R6, PT ;  /* 0x00000006a000720c */ /* 0x000fe20003f46270 */
[C---:B------:R-:W-:Y:S01]  /*4bd0*/  IMAD.IADD R205, R234.reuse, 0x1, -R198 ;  /* 0x00000001eacd7824 */ /* 0x040fe200078e0ac6 */
[----:B------:R-:W-:Y:S01]  /*4be0*/  IABS R126, R126 ;  /* 0x0000007e007e7213 */ /* 0x000fe20000000000 */
[----:B------:R-:W-:Y:S01]  /*4bf0*/  IMAD.IADD R119, R234, 0x1, -R204 ;  /* 0x00000001ea777824 */ /* 0x000fe200078e0acc */
[----:B------:R-:W-:-:S02]  /*4c00*/  FSEL R247, R247, -INF , !P0 ;  /* 0xff800000f7f77808 */ /* 0x000fc40004000000 */
[----:B------:R-:W1:Y:S01]  /*4c10*/  MUFU.TANH R186, R109 ;  /* 0x0000006d00ba7308 */ /* 0x000e620000002400 */
[----:B---3--:R-:W-:Y:S01]  /*4c20*/  FFMA.FTZ R112, R165, -R0, R112 ;  /* 0x80000000a5707223 */ /* 0x008fe20000010070 */
[-C--:B------:R-:W-:Y:S02]  /*4c30*/  ISETP.GE.AND P0, PT, R152, R6.reuse, PT ;  /* 0x000000069800720c */ /* 0x080fe40003f06270 */
[----:B------:R-:W-:Y:S02]  /*4c40*/  IABS R205, R205 ;  /* 0x000000cd00cd7213 */ /* 0x000fe40000000000 */
[----:B------:R-:W-:Y:S01]  /*4c50*/  FSEL R50, R112, -INF , !P5 ;  /* 0xff80000070327808 */ /* 0x000fe20006800000 */
[----:B------:R-:W-:Y:S01]  /*4c60*/  IMAD.IADD R112, R240, 0x1, -R154 ;  /* 0x00000001f0707824 */ /* 0x000fe200078e0a9a */
[----:B------:R-:W-:Y:S01]  /*4c70*/  I2F R167, R167 ;  /* 0x000000a700a77306 */ /* 0x000fe20000201400 */
[----:B------:R-:W-:Y:S02]  /*4c80*/  ISETP.GE.AND P5, PT, R194, R6, PT ;  /* 0x00000006c200720c */ /* 0x000fe40003fa6270 */
[----:B------:R-:W-:-:S02]  /*4c90*/  IABS R119, R119 ;  /* 0x0000007700777213 */ /* 0x000fc40000000000 */
[----:B------:R-:W-:Y:S02]  /*4ca0*/  IABS R112, R112 ;  /* 0x0000007000707213 */ /* 0x000fe40000000000 */
[----:B------:R-:W-:Y:S01]  /*4cb0*/  IABS R115, R115 ;  /* 0x0000007300737213 */ /* 0x000fe20000000000 */
[----:B------:R-:W2:Y:S01]  /*4cc0*/  MUFU.TANH R59, R59 ;  /* 0x0000003b003b7308 */ /* 0x000ea20000002400 */
[----:B-1----:R-:W-:Y:S02]  /*4cd0*/  FFMA.FTZ R186, R157, -R0, R186 ;  /* 0x800000009dba7223 */ /* 0x002fe400000100ba */
[----:B------:R-:W-:-:S05]  /*4ce0*/  IMAD.IADD R109, R200, 0x1, -R158 ;  /* 0x00000001c86d7824 */ /* 0x000fca00078e0a9e */
[----:B------:R1:W-:Y:S01]  /*4cf0*/  I2F R172, R63 ;  /* 0x0000003f00ac7306 */ /* 0x0003e20000201400 */
[----:B------:R-:W-:-:S07]  /*4d00*/  IABS R109, R109 ;  /* 0x0000006d006d7213 */ /* 0x000fce0000000000 */
[----:B------:R3:W4:Y:S01]  /*4d10*/  I2F R160, R62 ;  /* 0x0000003e00a07306 */ /* 0x0007220000201400 */
[----:B--2---:R-:W-:Y:S01]  /*4d20*/  FFMA.FTZ R167, R167, -R0, R59 ;  /* 0x80000000a7a77223 */ /* 0x004fe2000001003b */
[----:B------:R-:W-:-:S04]  /*4d30*/  IADD3 R59, -R154, R200, RZ ;  /* 0x000000c89a3b7210 */ /* 0x000fc80007ffe1ff */
[----:B------:R-:W-:Y:S02]  /*4d40*/  FSEL R167, R167, -INF , !P4 ;  /* 0xff800000a7a77808 */ /* 0x000fe40006000000 */
[----:B------:R2:W-:Y:S01]  /*4d50*/  I2F R165, R108 ;  /* 0x0000006c00a57306 */ /* 0x0005e20000201400 */
[----:B-1----:R-:W-:Y:S01]  /*4d60*/  IMAD.IADD R63, R240, 0x1, -R162 ;  /* 0x00000001f03f7824 */ /* 0x002fe200078e0aa2 */
[----:B------:R-:W-:Y:S02]  /*4d70*/  ISETP.GE.AND P4, PT, R196, R6, PT ;  /* 0x00000006c400720c */ /* 0x000fe40003f86270 */
[----:B------:R-:W-:Y:S02]  /*4d80*/  IABS R59, R59 ;  /* 0x0000003b003b7213 */ /* 0x000fe40000000000 */
[----:B------:R-:W-:Y:S02]  /*4d90*/  IABS R63, R63 ;  /* 0x0000003f003f7213 */ /* 0x000fe40000000000 */
[----:B------:R1:W-:Y:S01]  /*4da0*/  I2F R152, R54 ;  /* 0x0000003600987306 */ /* 0x0003e20000201400 */
[----:B---3--:R-:W-:-:S02]  /*4db0*/  IMAD.IADD R62, R240, 0x1, -R194 ;  /* 0x00000001f03e7824 */ /* 0x008fc400078e0ac2 */
[----:B----4-:R-:W-:-:S03]  /*4dc0*/  FFMA.FTZ R42, R160, -R0, R42 ;  /* 0x80000000a02a7223 */ /* 0x010fc6000001002a */
[----:B------:R-:W-:Y:S02]  /*4dd0*/  IABS R62, R62 ;  /* 0x0000003e003e7213 */ /* 0x000fe40000000000 */
[----:B------:R3:W-:Y:S01]  /*4de0*/  MUFU.TANH R182, R111 ;  /* 0x0000006f00b67308 */ /* 0x0007e20000002400 */
[----:B--2---:R-:W-:-:S04]  /*4df0*/  IADD3 R108, -R208, R240, RZ ;  /* 0x000000f0d06c7210 */ /* 0x004fc80007ffe1ff */
[----:B------:R-:W-:Y:S01]  /*4e00*/  IABS R108, R108 ;  /* 0x0000006c006c7213 */ /* 0x000fe20000000000 */
[--C-:B-1----:R-:W-:Y:S02]  /*4e10*/  IMAD.IADD R54, R240, 0x1, -R185.reuse ;  /* 0x00000001f0367824 */ /* 0x102fe400078e0ab9 */
[----:B------:R1:W-:Y:S01]  /*4e20*/  I2F R157, R55 ;  /* 0x00000037009d7306 */ /* 0x0003e20000201400 */
[----:B------:R-:W-:Y:S02]  /*4e30*/  IMAD.IADD R240, R234, 0x1, -R185 ;  /* 0x00000001eaf07824 */ /* 0x000fe400078e0ab9 */
[----:B------:R-:W-:-:S03]  /*4e40*/  IABS R54, R54 ;  /* 0x0000003600367213 */ /* 0x000fc60000000000 */
[----:B------:R-:W-:Y:S01]  /*4e50*/  IABS R240, R240 ;  /* 0x000000f000f07213 */ /* 0x000fe20000000000 */
[----:B---3--:R-:W-:Y:S01]  /*4e60*/  IMAD.IADD R111, R234, 0x1, -R208 ;  /* 0x00000001ea6f7824 */ /* 0x008fe200078e0ad0 */
[----:B------:R2:W-:Y:S01]  /*4e70*/  I2F R196, R188 ;  /* 0x000000bc00c47306 */ /* 0x0005e20000201400 */
[----:B------:R-:W-:-:S03]  /*4e80*/  IMAD.IADD R234, R200, 0x1, -R185 ;  /* 0x00000001c8ea7824 */ /* 0x000fc600078e0ab9 */
[----:B------:R-:W-:Y:S02]  /*4e90*/  IABS R111, R111 ;  /* 0x0000006f006f7213 */ /* 0x000fe40000000000 */
[----:B------:R-:W-:Y:S01]  /*4ea0*/  IABS R234, R234 ;  /* 0x000000ea00ea7213 */ /* 0x000fe20000000000 */
[C---:B-1----:R-:W-:Y:S01]  /*4eb0*/  IMAD.IADD R55, R200.reuse, 0x1, -R208 ;  /* 0x00000001c8377824 */ /* 0x042fe200078e0ad0 */
[----:B------:R-:W1:Y:S01]  /*4ec0*/  I2F R201, R201 ;  /* 0x000000c900c97306 */ /* 0x000e620000201400 */
[----:B------:R-:W-:-:S03]  /*4ed0*/  IMAD.IADD R200, R200, 0x1, -R214 ;  /* 0x00000001c8c87824 */ /* 0x000fc600078e0ad6 */
[----:B------:R-:W-:Y:S02]  /*4ee0*/  IABS R55, R55 ;  /* 0x0000003700377213 */ /* 0x000fe40000000000 */
[----:B------:R-:W-:Y:S01]  /*4ef0*/  IABS R184, R200 ;  /* 0x000000c800b87213 */ /* 0x000fe20000000000 */
[----:B--2---:R-:W-:Y:S01]  /*4f00*/  FMUL.FTZ R188, R104, c[0x0][0x2ec] ;  /* 0x0000bb0068bc7a20 */ /* 0x004fe20000410000 */
[----:B------:R2:W-:Y:S01]  /*4f10*/  I2F R200, R190 ;  /* 0x000000be00c87306 */ /* 0x0005e20000201400 */
[----:B------:R-:W-:-:S07]  /*4f20*/  FMUL.FTZ R104, R105, c[0x0][0x2ec] ;  /* 0x0000bb0069687a20 */ /* 0x000fce0000410000 */
[----:B------:R-:W3:Y:S01]  /*4f30*/  I2F R194, R184 ;  /* 0x000000b800c27306 */ /* 0x000ee20000201400 */
[----:B-1----:R-:W-:-:S07]  /*4f40*/  FFMA.FTZ R182, R201, -R0, R182 ;  /* 0x80000000c9b67223 */ /* 0x002fce00000100b6 */
[----:B------:R1:W-:Y:S01]  /*4f50*/  MUFU.TANH R184, R107 ;  /* 0x0000006b00b87308 */ /* 0x0003e20000002400 */
[----:B--2---:R-:W-:Y:S02]  /*4f60*/  FMUL.FTZ R190, R45, c[0x0][0x2ec] ;  /* 0x0000bb002dbe7a20 */ /* 0x004fe40000410000 */
[----:B------:R-:W-:Y:S02]  /*4f70*/  FMUL.FTZ R45, R97, c[0x0][0x2ec] ;  /* 0x0000bb00612d7a20 */ /* 0x000fe40000410000 */
[----:B------:R-:W-:Y:S02]  /*4f80*/  FMUL.FTZ R97, R39, c[0x0][0x2ec] ;  /* 0x0000bb0027617a20 */ /* 0x000fe40000410000 */
[----:B------:R-:W-:Y:S01]  /*4f90*/  FMUL.FTZ R39, R91, c[0x0][0x2ec] ;  /* 0x0000bb005b277a20 */ /* 0x000fe20000410000 */
[----:B------:R-:W-:Y:S01]  /*4fa0*/  I2F R199, R199 ;  /* 0x000000c700c77306 */ /* 0x000fe20000201400 */
[----:B---3--:R-:W-:Y:S02]  /*4fb0*/  IMAD.MOV.U32 R105, RZ, RZ, R194 ;  /* 0x000000ffff697224 */ /* 0x008fe400078e00c2 */
[----:B------:R-:W-:-:S02]  /*4fc0*/  FMUL.FTZ R194, R106, c[0x0][0x2ec] ;  /* 0x0000bb006ac27a20 */ /* 0x000fc40000410000 */
[----:B------:R-:W-:Y:S02]  /*4fd0*/  FMUL.FTZ R106, R44, c[0x0][0x2ec] ;  /* 0x0000bb002c6a7a20 */ /* 0x000fe40000410000 */
[----:B------:R-:W-:Y:S01]  /*4fe0*/  FMUL.FTZ R44, R46, c[0x0][0x2ec] ;  /* 0x0000bb002e2c7a20 */ /* 0x000fe20000410000 */
[----:B------:R-:W-:Y:S01]  /*4ff0*/  I2F R73, R73 ;  /* 0x0000004900497306 */ /* 0x000fe20000201400 */
[----:B------:R-:W-:Y:S02]  /*5000*/  FMUL.FTZ R46, R99, c[0x0][0x2ec] ;  /* 0x0000bb00632e7a20 */ /* 0x000fe40000410000 */
[----:B-1----:R-:W-:Y:S02]  /*5010*/  FMUL.FTZ R107, R98, c[0x0][0x2ec] ;  /* 0x0000bb00626b7a20 */ /* 0x002fe40000410000 */
[----:B------:R-:W-:Y:S02]  /*5020*/  FMUL.FTZ R98, R36, c[0x0][0x2ec] ;  /* 0x0000bb0024627a20 */ /* 0x000fe40000410000 */
[----:B------:R-:W-:Y:S01]  /*5030*/  FMUL.FTZ R36, R88, c[0x0][0x2ec] ;  /* 0x0000bb0058247a20 */ /* 0x000fe20000410000 */
[----:B------:R-:W1:Y:S01]  /*5040*/  MUFU.TANH R106, R106 ;  /* 0x0000006a006a7308 */ /* 0x000e620000002400 */
[----:B------:R-:W-:-:S02]  /*5050*/  FMUL.FTZ R91, R82, c[0x0][0x2ec] ;  /* 0x0000bb00525b7a20 */ /* 0x000fc40000410000 */
[----:B------:R-:W-:Y:S02]  /*5060*/  FMUL.FTZ R82, R22, c[0x0][0x2ec] ;  /* 0x0000bb0016527a20 */ /* 0x000fe40000410000 */
[----:B------:R-:W-:Y:S02]  /*5070*/  FMUL.FTZ R22, R40, c[0x0][0x2ec] ;  /* 0x0000bb0028167a20 */ /* 0x000fe40000410000 */
[----:B------:R-:W-:Y:S01]  /*5080*/  FMUL.FTZ R40, R33, c[0x0][0x2ec] ;  /* 0x0000bb0021287a20 */ /* 0x000fe20000410000 */
[----:B------:R2:W-:Y:S01]  /*5090*/  MUFU.TANH R201, R44 ;  /* 0x0000002c00c97308 */ /* 0x0005e20000002400 */
[----:B------:R-:W-:Y:S01]  /*50a0*/  FMUL.FTZ R33, R25, c[0x0][0x2ec] ;  /* 0x0000bb0019217a20 */ /* 0x000fe20000410000 */
[----:B------:R-:W-:-:S04]  /*50b0*/  SHF.R.S32.HI R25, RZ, 0x1f, R232 ;  /* 0x0000001fff197819 */ /* 0x000fc800000114e8 */
[----:B------:R-:W-:Y:S01]  /*50c0*/  LEA.HI R25, R25, R232, RZ, 0x2 ;  /* 0x000000e819197211 */ /* 0x000fe200078f10ff */
[----:B-1----:R-:W-:Y:S01]  /*50d0*/  IMAD.MOV.U32 R99, RZ, RZ, R106 ;  /* 0x000000ffff637224 */ /* 0x002fe200078e006a */
[----:B------:R-:W1:Y:S01]  /*50e0*/  MUFU.TANH R190, R190 ;  /* 0x000000be00be7308 */ /* 0x000e620000002400 */
[----:B------:R-:W-:Y:S01]  /*50f0*/  FMUL.FTZ R106, R38, c[0x0][0x2ec] ;  /* 0x0000bb00266a7a20 */ /* 0x000fe20000410000 */
[----:B------:R-:W-:Y:S01]  /*5100*/  LOP3.LUT R25, R25, 0xfffffffc, RZ, 0xc0, !PT ;  /* 0xfffffffc19197812 */ /* 0x000fe200078ec0ff */
[----:B------:R-:W-:Y:S02]  /*5110*/  IMAD.MOV.U32 R88, RZ, RZ, R99 ;  /* 0x000000ffff587224 */ /* 0x000fe400078e0063 */
[----:B------:R-:W-:Y:S01]  /*5120*/  FMUL.FTZ R38, R90, c[0x0][0x2ec] ;  /* 0x0000bb005a267a20 */ /* 0x000fe20000410000 */
[----:B--2---:R-:W-:Y:S02]  /*5130*/  MOV R44, R196 ;  /* 0x000000c4002c7202 */ /* 0x004fe40000000f00 */
[----:B------:R2:W-:Y:S01]  /*5140*/  MUFU.TANH R99, R21 ;  /* 0x0000001500637308 */ /* 0x0005e20000002400 */
[----:B------:R-:W-:Y:S01]  /*5150*/  IMAD.IADD R232, R232, 0x1, -R25 ;  /* 0x00000001e8e87824 */ /* 0x000fe200078e0a19 */
[----:B------:R-:W-:-:S02]  /*5160*/  MOV R25, R200 ;  /* 0x000000c800197202 */ /* 0x000fc40000000f00 */
[----:B------:R-:W-:Y:S01]  /*5170*/  MOV R90, R44 ;  /* 0x0000002c005a7202 */ /* 0x000fe20000000f00 */
[----:B------:R-:W-:Y:S02]  /*5180*/  FMUL.FTZ R44, R28, c[0x0][0x2ec] ;  /* 0x0000bb001c2c7a20 */ /* 0x000fe40000410000 */
[----:B------:R-:W-:Y:S01]  /*5190*/  FMUL.FTZ R28, R29, c[0x0][0x2ec] ;  /* 0x0000bb001d1c7a20 */ /* 0x000fe20000410000 */
[----:B------:R-:W-:Y:S01]  /*51a0*/  I2F R153, R153 ;  /* 0x0000009900997306 */ /* 0x000fe20000201400 */
[----:B------:R-:W-:Y:S02]  /*51b0*/  FMUL.FTZ R29, R31, c[0x0][0x2ec] ;  /* 0x0000bb001f1d7a20 */ /* 0x000fe40000410000 */
[----:B-1----:R-:W-:Y:S02]  /*51c0*/  FFMA.FTZ R73, R73, -R0, R190 ;  /* 0x8000000049497223 */ /* 0x002fe400000100be */
[----:B--2---:R-:W-:-:S03]  /*51d0*/  IMAD.MOV.U32 R21, RZ, RZ, R88 ;  /* 0x000000ffff157224 */ /* 0x004fc600078e0058 */
[----:B------:R-:W-:Y:S01]  /*51e0*/  MUFU.TANH R188, R188 ;  /* 0x000000bc00bc7308 */ /* 0x000fe20000002400 */
[----:B------:R-:W-:Y:S02]  /*51f0*/  FMUL.FTZ R88, R23, c[0x0][0x2ec] ;  /* 0x0000bb0017587a20 */ /* 0x000fe40000410000 */
[----:B------:R-:W-:-:S05]  /*5200*/  FMUL.FTZ R23, R49, c[0x0][0x2ec] ;  /* 0x0000bb0031177a20 */ /* 0x000fca0000410000 */
[----:B------:R1:W-:Y:S08]  /*5210*/  MUFU.TANH R196, R47 ;  /* 0x0000002f00c47308 */ /* 0x0003f00000002400 */
[----:B------:R-:W2:Y:S01]  /*5220*/  MUFU.TANH R23, R23 ;  /* 0x0000001700177308 */ /* 0x000ea20000002400 */
[----:B-1----:R-:W-:-:S07]  /*5230*/  IMAD.MOV.U32 R47, RZ, RZ, R105 ;  /* 0x000000ffff2f7224 */ /* 0x002fce00078e0069 */
[----:B------:R-:W1:Y:S01]  /*5240*/  I2F R175, R175 ;  /* 0x000000af00af7306 */ /* 0x000e620000201400 */
[----:B------:R-:W-:Y:S02]  /*5250*/  FMUL.FTZ R105, R96, c[0x0][0x2ec] ;  /* 0x0000bb0060697a20 */ /* 0x000fe40000410000 */
[----:B------:R-:W-:Y:S02]  /*5260*/  IMAD.MOV.U32 R31, RZ, RZ, R47 ;  /* 0x000000ffff1f7224 */ /* 0x000fe400078e002f */
[----:B------:R-:W-:Y:S02]  /*5270*/  FMUL.FTZ R47, R80, c[0x0][0x2ec] ;  /* 0x0000bb00502f7a20 */ /* 0x000fe40000410000 */
[----:B------:R-:W-:Y:S01]  /*5280*/  FMUL.FTZ R80, R20, c[0x0][0x2ec] ;  /* 0x0000bb0014507a20 */ /* 0x000fe20000410000 */
[----:B------:R-:W-:Y:S01]  /*5290*/  I2F R197, R197 ;  /* 0x000000c500c57306 */ /* 0x000fe20000201400 */
[----:B------:R-:W-:Y:S02]  /*52a0*/  FMUL.FTZ R20, R51, c[0x0][0x2ec] ;  /* 0x0000bb0033147a20 */ /* 0x000fe40000410000 */
[----:B------:R-:W-:-:S02]  /*52b0*/  IMAD.MOV.U32 R51, RZ, RZ, R31 ;  /* 0x000000ffff337224 */ /* 0x000fc400078e001f */
[-C--:B--2---:R-:W-:Y:S02]  /*52c0*/  FFMA.FTZ R23, R199, -R0.reuse, R23 ;  /* 0x80000000c7177223 */ /* 0x084fe40000010017 */
[----:B------:R-:W-:Y:S01]  /*52d0*/  IMAD.MOV.U32 R199, RZ, RZ, R51 ;  /* 0x000000ffffc77224 */ /* 0x000fe200078e0033 */
[----:B------:R-:W2:Y:S01]  /*52e0*/  MUFU.TANH R20, R20 ;  /* 0x0000001400147308 */ /* 0x000ea20000002400 */
[----:B------:R-:W-:Y:S01]  /*52f0*/  FMUL.FTZ R96, R37, c[0x0][0x2ec] ;  /* 0x0000bb0025607a20 */ /* 0x000fe20000410000 */
[----:B------:R-:W-:Y:S01]  /*5300*/  FSEL R200, R23, -INF , !P3 ;  /* 0xff80000017c87808 */ /* 0x000fe20005800000 */
[----:B------:R-:W-:Y:S02]  /*5310*/  FMUL.FTZ R51, R10, c[0x0][0x2ec] ;  /* 0x0000bb000a337a20 */ /* 0x000fe40000410000 */
[----:B------:R-:W-:Y:S02]  /*5320*/  FMUL.FTZ R37, R89, c[0x0][0x2ec] ;  /* 0x0000bb0059257a20 */ /* 0x000fe40000410000 */
[-C--:B------:R-:W-:Y:S01]  /*5330*/  FFMA.FTZ R10, R153, -R0.reuse, R188 ;  /* 0x80000000990a7223 */ /* 0x080fe200000100bc */
[----:B------:R-:W-:Y:S01]  /*5340*/  MUFU.TANH R89, R81 ;  /* 0x0000005100597308 */ /* 0x000fe20000002400 */
[----:B------:R-:W-:Y:S01]  /*5350*/  FFMA.FTZ R130, R130, -R0, R196 ;  /* 0x8000000082827223 */ /* 0x000fe200000100c4 */
[----:B------:R-:W-:Y:S01]  /*5360*/  FSEL R196, R73, -INF , !P1 ;  /* 0xff80000049c47808 */ /* 0x000fe20004800000 */
[----:B------:R-:W-:Y:S01]  /*5370*/  FMUL.FTZ R73, R93, c[0x0][0x2ec] ;  /* 0x0000bb005d497a20 */ /* 0x000fe20000410000 */
[----:B------:R-:W-:Y:S01]  /*5380*/  FSEL R10, R10, -INF , !P2 ;  /* 0xff8000000a0a7808 */ /* 0x000fe20005000000 */
[----:B------:R-:W-:-:S02]  /*5390*/  FMUL.FTZ R31, R41, c[0x0][0x2ec] ;  /* 0x0000bb00291f7a20 */ /* 0x000fc40000410000 */
[-C--:B-1----:R-:W-:Y:S01]  /*53a0*/  FFMA.FTZ R175, R175, -R0.reuse, R30 ;  /* 0x80000000afaf7223 */ /* 0x082fe2000001001e */
[----:B------:R1:W3:Y:S01]  /*53b0*/  MUFU.TANH R153, R102 ;  /* 0x0000006600997308 */ /* 0x0002e20000002400 */
[----:B--2---:R-:W-:Y:S02]  /*53c0*/  FFMA.FTZ R20, R197, -R0, R20 ;  /* 0x80000000c5147223 */ /* 0x004fe40000010014 */
[----:B------:R-:W-:Y:S02]  /*53d0*/  FMUL.FTZ R30, R11, c[0x0][0x2ec] ;  /* 0x0000bb000b1e7a20 */ /* 0x000fe40000410000 */
[----:B------:R-:W-:Y:S01]  /*53e0*/  IMAD.MOV.U32 R197, RZ, RZ, R201 ;  /* 0x000000ffffc57224 */ /* 0x000fe200078e00c9 */
[----:B------:R-:W-:Y:S01]  /*53f0*/  FSEL R201, R20, -INF , !P3 ;  /* 0xff80000014c97808 */ /* 0x000fe20005800000 */
[----:B------:R-:W-:Y:S01]  /*5400*/  FMUL.FTZ R93, R95, c[0x0][0x2ec] ;  /* 0x0000bb005f5d7a20 */ /* 0x000fe20000410000 */
[----:B------:R2:W-:Y:S01]  /*5410*/  MUFU.TANH R81, R43 ;  /* 0x0000002b00517308 */ /* 0x0005e20000002400 */
[----:B-1----:R-:W-:-:S07]  /*5420*/  MOV R102, R90 ;  /* 0x0000005a00667202 */ /* 0x002fce0000000f00 */
[----:B------:R-:W-:Y:S01]  /*5430*/  I2F R187, R187 ;  /* 0x000000bb00bb7306 */ /* 0x000fe20000201400 */
[----:B------:R-:W-:Y:S02]  /*5440*/  FMUL.FTZ R90, R92, c[0x0][0x2ec] ;  /* 0x0000bb005c5a7a20 */ /* 0x000fe40000410000 */
[----:B------:R-:W-:Y:S02]  /*5450*/  FMUL.FTZ R92, R94, c[0x0][0x2ec] ;  /* 0x0000bb005e5c7a20 */ /* 0x000fe40000410000 */
[----:B---3--:R-:W-:Y:S01]  /*5460*/  FFMA.FTZ R153, R156, -R0, R153 ;  /* 0x800000009c997223 */ /* 0x008fe20000010099 */
[----:B--2---:R-:W-:Y:S02]  /*5470*/  MOV R43, R21 ;  /* 0x00000015002b7202 */ /* 0x004fe40000000f00 */
[----:B------:R-:W-:Y:S01]  /*5480*/  I2F R109, R109 ;  /* 0x0000006d006d7306 */ /* 0x000fe20000201400 */
[----:B------:R-:W-:-:S07]  /*5490*/  FMUL.FTZ R21, R32, c[0x0][0x2ec] ;  /* 0x0000bb0020157a20 */ /* 0x000fce0000410000 */
[----:B------:R-:W1:Y:S08]  /*54a0*/  MUFU.TANH R29, R29 ;  /* 0x0000001d001d7308 */ /* 0x000e700000002400 */
[----:B------:R-:W-:Y:S08]  /*54b0*/  MUFU.TANH R49, R34 ;  /* 0x0000002200317308 */ /* 0x000ff00000002400 */
[----:B------:R2:W-:Y:S01]  /*54c0*/  MUFU.TANH R34, R27 ;  /* 0x0000001b00227308 */ /* 0x0005e20000002400 */
[----:B-1----:R-:W-:-:S07]  /*54d0*/  FFMA.FTZ R109, R109, -R0, R29 ;  /* 0x800000006d6d7223 */ /* 0x002fce000001001d */
[----:B------:R-:W1:Y:S01]  /*54e0*/  I2F R195, R195 ;  /* 0x000000c300c37306 */ /* 0x000e620000201400 */
[----:B--2---:R-:W-:-:S07]  /*54f0*/  FMUL.FTZ R27, R100, c[0x0][0x2ec] ;  /* 0x0000bb00641b7a20 */ /* 0x004fce0000410000 */
[----:B------:R-:W-:Y:S01]  /*5500*/  I2F R189, R189 ;  /* 0x000000bd00bd7306 */ /* 0x000fe20000201400 */
[----:B------:R-:W-:Y:S02]  /*5510*/  IMAD.MOV.U32 R100, RZ, RZ, R199 ;  /* 0x000000ffff647224 */ /* 0x000fe400078e00c7 */
[----:B-1----:R-:W-:-:S05]  /*5520*/  FFMA.FTZ R49, R195, -R0, R49 ;  /* 0x80000000c3317223 */ /* 0x002fca0000010031 */
[----:B------:R-:W1:Y:S08]  /*5530*/  I2F R183, R183 ;  /* 0x000000b700b77306 */ /* 0x000e700000201400 */
[----:B------:R-:W2:Y:S08]  /*5540*/  MUFU.TANH R194, R194 ;  /* 0x000000c200c27308 */ /* 0x000eb00000002400 */
[----:B------:R-:W-:Y:S01]  /*5550*/  I2F R163, R163 ;  /* 0x000000a300a37306 */ /* 0x000fe20000201400 */
[----:B-1----:R-:W-:Y:S01]  /*5560*/  FFMA.FTZ R183, R183, -R0, R197 ;  /* 0x80000000b7b77223 */ /* 0x002fe200000100c5 */
[----:B------:R-:W-:-:S04]  /*5570*/  FSEL R197, R130, -INF , !P1 ;  /* 0xff80000082c57808 */ /* 0x000fc80004800000 */
[----:B------:R-:W-:Y:S02]  /*5580*/  FSEL R199, R183, -INF , !P2 ;  /* 0xff800000b7c77808 */ /* 0x000fe40005000000 */
[----:B------:R-:W-:Y:S01]  /*5590*/  I2F R207, R207 ;  /* 0x000000cf00cf7306 */ /* 0x000fe20000201400 */
[----:B--2---:R-:W-:Y:S01]  /*55a0*/  FFMA.FTZ R23, R189, -R0, R194 ;  /* 0x80000000bd177223 */ /* 0x004fe200000100c2 */
[----:B------:R-:W-:-:S04]  /*55b0*/  FSEL R183, R42, -INF , !P0 ;  /* 0xff8000002ab77808 */ /* 0x000fc80004000000 */
[----:B------:R-:W-:Y:S02]  /*55c0*/  FSEL R23, R23, -INF , !P2 ;  /* 0xff80000017177808 */ /* 0x000fe40005000000 */
[----:B------:R-:W-:Y:S08]  /*55d0*/  I2F R205, R205 ;  /* 0x000000cd00cd7306 */ /* 0x000ff00000201400 */
[----:B------:R-:W1:Y:S08]  /*55e0*/  MUFU.TANH R21, R21 ;  /* 0x0000001500157308 */ /* 0x000e700000002400 */
[----:B------:R-:W2:Y:S08]  /*55f0*/  MUFU.TANH R90, R90 ;  /* 0x0000005a005a7308 */ /* 0x000eb00000002400 */
[----:B------:R-:W3:Y:S01]  /*5600*/  MUFU.TANH R92, R92 ;  /* 0x0000005c005c7308 */ /* 0x000ee20000002400 */
[----:B-1----:R-:W-:-:S07]  /*5610*/  FFMA.FTZ R190, R205, -R0, R21 ;  /* 0x80000000cdbe7223 */ /* 0x002fce0000010015 */
[----:B------:R-:W-:Y:S01]  /*5620*/  I2F R174, R174 ;  /* 0x000000ae00ae7306 */ /* 0x000fe20000201400 */
[----:B--2---:R-:W-:-:S07]  /*5630*/  FFMA.FTZ R14, R163, -R0, R90 ;  /* 0x80000000a30e7223 */ /* 0x004fce000001005a */
[----:B------:R-:W-:Y:S01]  /*5640*/  I2F R159, R159 ;  /* 0x0000009f009f7306 */ /* 0x000fe20000201400 */
[----:B---3--:R-:W-:-:S07]  /*5650*/  FFMA.FTZ R92, R207, -R0, R92 ;  /* 0x80000000cf5c7223 */ /* 0x008fce000001005c */
[----:B------:R-:W-:Y:S08]  /*5660*/  I2F R63, R63 ;  /* 0x0000003f003f7306 */ /* 0x000ff00000201400 */
[----:B------:R-:W1:Y:S08]  /*5670*/  MUFU.TANH R45, R45 ;  /* 0x0000002d002d7308 */ /* 0x000e700000002400 */
[----:B------:R-:W2:Y:S08]  /*5680*/  MUFU.TANH R38, R38 ;  /* 0x0000002600267308 */ /* 0x000eb00000002400 */
[----:B------:R-:W3:Y:S01]  /*5690*/  MUFU.TANH R73, R73 ;  /* 0x0000004900497308 */ /* 0x000ee20000002400 */
[----:B-1----:R-:W-:-:S02]  /*56a0*/  FFMA.FTZ R12, R174, -R0, R45 ;  /* 0x80000000ae0c7223 */ /* 0x002fc4000001002d */
[----:B------:R-:W-:-:S03]  /*56b0*/  FMUL.FTZ R45, R86, c[0x0][0x2ec] ;  /* 0x0000bb00562d7a20 */ /* 0x000fc60000410000 */
[----:B------:R-:W-:Y:S02]  /*56c0*/  FSEL R12, R12, -INF , !P4 ;  /* 0xff8000000c0c7808 */ /* 0x000fe40006000000 */
[----:B------:R-:W-:Y:S01]  /*56d0*/  I2F R65, R65 ;  /* 0x0000004100417306 */ /* 0x000fe20000201400 */
[----:B--2---:R-:W-:Y:S02]  /*56e0*/  FFMA.FTZ R38, R63, -R0, R38 ;  /* 0x800000003f267223 */ /* 0x004fe40000010026 */
[----:B------:R-:W-:-:S05]  /*56f0*/  FMUL.FTZ R63, R169, c[0x0][0x2ec] ;  /* 0x0000bb00a93f7a20 */ /* 0x000fca0000410000 */
[----:B------:R1:W2:Y:S01]  /*5700*/  MUFU.TANH R41, R35 ;  /* 0x0000002300297308 */ /* 0x0002a20000002400 */
[----:B---3--:R-:W-:Y:S02]  /*5710*/  FFMA.FTZ R15, R159, -R0, R73 ;  /* 0x800000009f0f7223 */ /* 0x008fe40000010049 */
[----:B------:R-:W-:-:S05]  /*5720*/  FMUL.FTZ R73, R171, c[0x0][0x2ec] ;  /* 0x0000bb00ab497a20 */ /* 0x000fca0000410000 */
[----:B------:R-:W3:Y:S08]  /*5730*/  MUFU.TANH R27, R27 ;  /* 0x0000001b001b7308 */ /* 0x000ef00000002400 */
[----:B------:R-:W4:Y:S01]  /*5740*/  MUFU.TANH R22, R22 ;  /* 0x0000001600167308 */ /* 0x000f220000002400 */
[----:B-1----:R-:W-:Y:S01]  /*5750*/  FMUL.FTZ R35, R8, c[0x0][0x2ec] ;  /* 0x0000bb0008237a20 */ /* 0x002fe20000410000 */
[----:B------:R-:W-:Y:S01]  /*5760*/  FSEL R8, R186, -INF , !P3 ;  /* 0xff800000ba087808 */ /* 0x000fe20005800000 */
[----:B--2---:R-:W-:-:S05]  /*5770*/  FFMA.FTZ R41, R65, -R0, R41 ;  /* 0x8000000041297223 */ /* 0x004fca0000010029 */
[----:B------:R1:W-:Y:S01]  /*5780*/  MUFU.TANH R32, R24 ;  /* 0x0000001800207308 */ /* 0x0003e20000002400 */
[----:B---3--:R-:W-:-:S07]  /*5790*/  FFMA.FTZ R27, R144, -R0, R27 ;  /* 0x80000000901b7223 */ /* 0x008fce000001001b */
[----:B------:R-:W-:Y:S01]  /*57a0*/  I2F R150, R150 ;  /* 0x0000009600967306 */ /* 0x000fe20000201400 */
[-C--:B----4-:R-:W-:Y:S01]  /*57b0*/  FFMA.FTZ R172, R172, -R0.reuse, R22 ;  /* 0x80000000acac7223 */ /* 0x090fe20000010016 */
[----:B------:R-:W-:Y:S02]  /*57c0*/  FSEL R22, R27, -INF , !P0 ;  /* 0xff8000001b167808 */ /* 0x000fe40004000000 */
[----:B------:R-:W-:Y:S02]  /*57d0*/  FSEL R27, R153, -INF , !P0 ;  /* 0xff800000991b7808 */ /* 0x000fe40004000000 */
[----:B------:R-:W-:Y:S01]  /*57e0*/  FSEL R194, R172, -INF , !P0 ;  /* 0xff800000acc27808 */ /* 0x000fe20004000000 */
[----:B-1----:R-:W-:Y:S01]  /*57f0*/  IMAD.MOV.U32 R24, RZ, RZ, R43 ;  /* 0x000000ffff187224 */ /* 0x002fe200078e002b */
[----:B------:R-:W1:Y:S01]  /*5800*/  MUFU.TANH R37, R37 ;  /* 0x0000002500257308 */ /* 0x000e620000002400 */
[----:B------:R-:W-:Y:S01]  /*5810*/  FMUL.FTZ R43, R9, c[0x0][0x2ec] ;  /* 0x0000bb00092b7a20 */ /* 0x000fe20000410000 */
[----:B------:R-:W-:Y:S01]  /*5820*/  FSEL R9, R182, -INF , !P3 ;  /* 0xff800000b6097808 */ /* 0x000fe20005800000 */
[----:B------:R-:W-:Y:S01]  /*5830*/  FFMA.FTZ R187, R187, -R0, R24 ;  /* 0x80000000bbbb7223 */ /* 0x000fe20000010018 */
[-C--:B------:R-:W-:Y:S01]  /*5840*/  ISETP.GE.AND P3, PT, R198, R6.reuse, PT ;  /* 0x00000006c600720c */ /* 0x080fe20003f66270 */
[----:B------:R-:W-:Y:S01]  /*5850*/  FMUL.FTZ R24, R101, c[0x0][0x2ec] ;  /* 0x0000bb0065187a20 */ /* 0x000fe20000410000 */
[----:B------:R-:W-:Y:S01]  /*5860*/  ISETP.GE.AND P0, PT, R158, R6, PT ;  /* 0x000000069e00720c */ /* 0x000fe20003f06270 */
[----:B------:R-:W-:Y:S01]  /*5870*/  FMUL.FTZ R101, R103, c[0x0][0x2ec] ;  /* 0x0000bb0067657a20 */ /* 0x000fe20000410000 */
[----:B------:R-:W2:Y:S01]  /*5880*/  MUFU.TANH R39, R39 ;  /* 0x0000002700277308 */ /* 0x000ea20000002400 */
[----:B------:R-:W-:-:S02]  /*5890*/  FSEL R198, R187, -INF , !P2 ;  /* 0xff800000bbc67808 */ /* 0x000fc40005000000 */
[----:B------:R-:W-:Y:S01]  /*58a0*/  FSEL R187, R49, -INF , !P3 ;  /* 0xff80000031bb7808 */ /* 0x000fe20005800000 */
[----:B------:R-:W-:Y:S01]  /*58b0*/  FMUL.FTZ R49, R87, c[0x0][0x2ec] ;  /* 0x0000bb0057317a20 */ /* 0x000fe20000410000 */
[----:B------:R-:W-:Y:S01]  /*58c0*/  ISETP.GE.AND P2, PT, R204, R6, PT ;  /* 0x00000006cc00720c */ /* 0x000fe20003f46270 */
[----:B------:R-:W-:Y:S01]  /*58d0*/  IMAD.MOV.U32 R204, RZ, RZ, R25 ;  /* 0x000000ffffcc7224 */ /* 0x000fe200078e0019 */
[----:B------:R-:W-:Y:S01]  /*58e0*/  FSEL R14, R14, -INF , !P3 ;  /* 0xff8000000e0e7808 */ /* 0x000fe20005800000 */
[----:B------:R-:W3:Y:S01]  /*58f0*/  MUFU.TANH R28, R28 ;  /* 0x0000001c001c7308 */ /* 0x000ee20000002400 */
[----:B------:R-:W-:Y:S01]  /*5900*/  FSEL R21, R92, -INF , !P3 ;  /* 0xff8000005c157808 */ /* 0x000fe20005800000 */
[----:B-1----:R-:W-:Y:S01]  /*5910*/  FFMA.FTZ R37, R150, -R0, R37 ;  /* 0x8000000096257223 */ /* 0x002fe20000010025 */
[----:B------:R-:W-:Y:S02]  /*5920*/  FSEL R190, R190, -INF , !P3 ;  /* 0xff800000bebe7808 */ /* 0x000fe40005800000 */
[----:B------:R-:W-:-:S02]  /*5930*/  ISETP.GE.AND P3, PT, R185, R6, PT ;  /* 0x00000006b900720c */ /* 0x000fc40003f66270 */
[----:B------:R-:W-:Y:S01]  /*5940*/  FSEL R185, R41, -INF , !P2 ;  /* 0xff80000029b97808 */ /* 0x000fe20005000000 */
[----:B------:R-:W-:Y:S01]  /*5950*/  I2F R113, R113 ;  /* 0x0000007100717306 */ /* 0x000fe20000201400 */
[-C--:B--2---:R-:W-:Y:S01]  /*5960*/  FFMA.FTZ R39, R152, -R0.reuse, R39 ;  /* 0x8000000098277223 */ /* 0x084fe20000010027 */
[----:B------:R-:W-:Y:S02]  /*5970*/  FSEL R171, R109, -INF , !P0 ;  /* 0xff8000006dab7808 */ /* 0x000fe40004000000 */
[----:B------:R-:W-:Y:S02]  /*5980*/  FSEL R15, R15, -INF , !P2 ;  /* 0xff8000000f0f7808 */ /* 0x000fe40005000000 */
[----:B------:R-:W-:Y:S02]  /*5990*/  FSEL R195, R39, -INF , !P0 ;  /* 0xff80000027c37808 */ /* 0x000fe40004000000 */
[----:B------:R-:W1:Y:S01]  /*59a0*/  MUFU.TANH R33, R33 ;  /* 0x0000002100217308 */ /* 0x000e620000002400 */
[----:B---3--:R-:W-:-:S07]  /*59b0*/  FFMA.FTZ R28, R157, -R0, R28 ;  /* 0x800000009d1c7223 */ /* 0x008fce000001001c */
[----:B------:R-:W2:Y:S08]  /*59c0*/  MUFU.TANH R29, R30 ;  /* 0x0000001e001d7308 */ /* 0x000eb00000002400 */
[----:B------:R-:W-:Y:S01]  /*59d0*/  I2F R149, R149 ;  /* 0x0000009500957306 */ /* 0x000fe20000201400 */
[----:B-1----:R-:W-:-:S07]  /*59e0*/  FFMA.FTZ R33, R113, -R0, R33 ;  /* 0x8000000071217223 */ /* 0x002fce0000010021 */
[----:B------:R-:W1:Y:S01]  /*59f0*/  I2F R131, R131 ;  /* 0x0000008300837306 */ /* 0x000e620000201400 */
[----:B--2---:R-:W-:Y:S01]  /*5a00*/  FFMA.FTZ R113, R100, -R0, R29 ;  /* 0x8000000064717223 */ /* 0x004fe2000001001d */
[----:B------:R-:W-:Y:S02]  /*5a10*/  LOP3.LUT R29, R178, 0x3, RZ, 0xc0, !PT ;  /* 0x00000003b21d7812 */ /* 0x000fe400078ec0ff */
[----:B------:R-:W-:Y:S02]  /*5a20*/  FSEL R30, R37, -INF , !P0 ;  /* 0xff800000251e7808 */ /* 0x000fe40004000000 */
[----:B------:R-:W-:Y:S02]  /*5a30*/  FSEL R178, R28, -INF , !P0 ;  /* 0xff8000001cb27808 */ /* 0x000fe40004000000 */
[----:B------:R-:W2:Y:S01]  /*5a40*/  MUFU.TANH R104, R104 ;  /* 0x0000006800687308 */ /* 0x000ea20000002400 */
[----:B------:R-:W-:-:S07]  /*5a50*/  ISETP.GE.AND P0, PT, R6, 0x81, PT ;  /* 0x000000810600780c */ /* 0x000fce0003f06270 */
[----:B------:R-:W-:Y:S01]  /*5a60*/  I2F R126, R126 ;  /* 0x0000007e007e7306 */ /* 0x000fe20000201400 */
[----:B-1----:R-:W-:-:S05]  /*5a70*/  FFMA.FTZ R25, R131, -R0, R184 ;  /* 0x8000000083197223 */ /* 0x002fca00000100b8 */
[----:B------:R-:W-:Y:S02]  /*5a80*/  FSEL R25, R25, -INF , !P1 ;  /* 0xff80000019197808 */ /* 0x000fe40004800000 */
[----:B------:R-:W-:Y:S01]  /*5a90*/  I2F R124, R124 ;  /* 0x0000007c007c7306 */ /* 0x000fe20000201400 */
[----:B--2---:R-:W-:-:S05]  /*5aa0*/  FFMA.FTZ R20, R149, -R0, R104 ;  /* 0x8000000095147223 */ /* 0x004fca0000010068 */
[----:B------:R-:W-:Y:S02]  /*5ab0*/  FSEL R20, R20, -INF , !P1 ;  /* 0xff80000014147808 */ /* 0x000fe40004800000 */
[----:B------:R-:W1:Y:S01]  /*5ac0*/  I2F R122, R122 ;  /* 0x0000007a007a7306 */ /* 0x000e620000201400 */
[----:B------:R-:W-:-:S04]  /*5ad0*/  ISETP.GE.AND P1, PT, R162, R6, PT ;  /* 0x00000006a200720c */ /* 0x000fc80003f26270 */
[----:B------:R-:W-:Y:S02]  /*5ae0*/  FSEL R205, R38, -INF , !P1 ;  /* 0xff80000026cd7808 */ /* 0x000fe40004800000 */
[----:B------:R-:W-:Y:S01]  /*5af0*/  FSEL R175, R175, -INF , !P1 ;  /* 0xff800000afaf7808 */ /* 0x000fe20004800000 */
[----:B------:R-:W2:Y:S08]  /*5b00*/  MUFU.TANH R31, R31 ;  /* 0x0000001f001f7308 */ /* 0x000eb00000002400 */
[----:B------:R-:W3:Y:S01]  /*5b10*/  MUFU.TANH R24, R24 ;  /* 0x0000001800187308 */ /* 0x000ee20000002400 */
[----:B-1----:R-:W-:-:S05]  /*5b20*/  FFMA.FTZ R81, R122, -R0, R81 ;  /* 0x800000007a517223 */ /* 0x002fca0000010051 */
[----:B------:R-:W-:Y:S02]  /*5b30*/  FSEL R189, R81, -INF , !P6 ;  /* 0xff80000051bd7808 */ /* 0x000fe40007000000 */
[----:B------:R-:W1:Y:S01]  /*5b40*/  MUFU.TANH R101, R101 ;  /* 0x0000006500657308 */ /* 0x000e620000002400 */
[----:B--2---:R-:W-:-:S05]  /*5b50*/  FFMA.FTZ R124, R124, -R0, R31 ;  /* 0x800000007c7c7223 */ /* 0x004fca000001001f */
[----:B------:R-:W-:Y:S02]  /*5b60*/  FSEL R184, R124, -INF , !P6 ;  /* 0xff8000007cb87808 */ /* 0x000fe40007000000 */
[----:B------:R-:W-:Y:S01]  /*5b70*/  I2F R62, R62 ;  /* 0x0000003e003e7306 */ /* 0x000fe20000201400 */
[----:B---3--:R-:W-:-:S05]  /*5b80*/  FFMA.FTZ R24, R141, -R0, R24 ;  /* 0x800000008d187223 */ /* 0x008fca0000010018 */
[----:B------:R-:W-:Y:S02]  /*5b90*/  FSEL R24, R24, -INF , !P6 ;  /* 0xff80000018187808 */ /* 0x000fe40007000000 */
[----:B------:R-:W-:Y:S01]  /*5ba0*/  I2F R217, R217 ;  /* 0x000000d900d97306 */ /* 0x000fe20000201400 */
[----:B-1----:R-:W-:-:S05]  /*5bb0*/  FFMA.FTZ R101, R126, -R0, R101 ;  /* 0x800000007e657223 */ /* 0x002fca0000010065 */
[----:B------:R-:W-:Y:S02]  /*5bc0*/  FSEL R31, R101, -INF , !P6 ;  /* 0xff800000651f7808 */ /* 0x000fe40007000000 */
[----:B------:R-:W-:Y:S01]  /*5bd0*/  I2F R191, R191 ;  /* 0x000000bf00bf7306 */ /* 0x000fe20000201400 */
[----:B------:R-:W-:-:S07]  /*5be0*/  ISETP.GE.AND P6, PT, R154, R6, PT ;  /* 0x000000069a00720c */ /* 0x000fce0003fc6270 */
[----:B------:R-:W-:Y:S08]  /*5bf0*/  I2F R123, R123 ;  /* 0x0000007b007b7306 */ /* 0x000ff00000201400 */
[----:B------:R-:W-:Y:S08]  /*5c00*/  I2F R119, R119 ;  /* 0x0000007700777306 */ /* 0x000ff00000201400 */
[----:B------:R-:W1:Y:S08]  /*5c10*/  MUFU.TANH R105, R105 ;  /* 0x0000006900697308 */ /* 0x000e700000002400 */
[----:B------:R-:W2:Y:S08]  /*5c20*/  MUFU.TANH R107, R107 ;  /* 0x0000006b006b7308 */ /* 0x000eb00000002400 */
[----:B------:R-:W3:Y:S01]  /*5c30*/  MUFU.TANH R98, R98 ;  /* 0x0000006200627308 */ /* 0x000ee20000002400 */
[----:B-1----:R-:W-:-:S05]  /*5c40*/  FFMA.FTZ R42, R192, -R0, R105 ;  /* 0x80000000c02a7223 */ /* 0x002fca0000010069 */
[----:B------:R-:W-:Y:S02]  /*5c50*/  FSEL R42, R42, -INF , !P5 ;  /* 0xff8000002a2a7808 */ /* 0x000fe40006800000 */
[----:B------:R-:W1:Y:S01]  /*5c60*/  MUFU.TANH R106, R106 ;  /* 0x0000006a006a7308 */ /* 0x000e620000002400 */
[----:B--2---:R-:W-:-:S05]  /*5c70*/  FFMA.FTZ R62, R62, -R0, R107 ;  /* 0x800000003e3e7223 */ /* 0x004fca000001006b */
[----:B------:R-:W-:Y:S02]  /*5c80*/  FSEL R81, R62, -INF , !P5 ;  /* 0xff8000003e517808 */ /* 0x000fe40006800000 */
[----:B------:R-:W2:Y:S01]  /*5c90*/  MUFU.TANH R40, R40 ;  /* 0x0000002800287308 */ /* 0x000ea20000002400 */
[----:B---3--:R-:W-:Y:S01]  /*5ca0*/  FFMA.FTZ R98, R217, -R0, R98 ;  /* 0x80000000d9627223 */ /* 0x008fe20000010062 */
[----:B------:R-:W-:-:S04]  /*5cb0*/  IADD3 R217, R221, 0x800, RZ ;  /* 0x00000800ddd97810 */ /* 0x000fc80007ffe0ff */
[----:B------:R-:W-:Y:S02]  /*5cc0*/  FSEL R186, R98, -INF , !P5 ;  /* 0xff80000062ba7808 */ /* 0x000fe40006800000 */
[----:B------:R-:W3:Y:S01]  /*5cd0*/  MUFU.TANH R93, R93 ;  /* 0x0000005d005d7308 */ /* 0x000ee20000002400 */
[----:B-1----:R-:W-:-:S05]  /*5ce0*/  FFMA.FTZ R191, R191, -R0, R106 ;  /* 0x80000000bfbf7223 */ /* 0x002fca000001006a */
[----:B------:R-:W-:Y:S02]  /*5cf0*/  FSEL R191, R191, -INF , !P5 ;  /* 0xff800000bfbf7808 */ /* 0x000fe40006800000 */
[----:B------:R-:W-:Y:S01]  /*5d00*/  I2F R155, R155 ;  /* 0x0000009b009b7306 */ /* 0x000fe20000201400 */
[----:B--2---:R-:W-:Y:S01]  /*5d10*/  FFMA.FTZ R40, R119, -R0, R40 ;  /* 0x8000000077287223 */ /* 0x004fe20000010028 */
[----:B------:R-:W-:-:S04]  /*5d20*/  ISETP.GE.AND P5, PT, R210, R6, PT ;  /* 0x00000006d200720c */ /* 0x000fc80003fa6270 */
[----:B------:R-:W-:Y:S02]  /*5d30*/  FSEL R188, R40, -INF , !P2 ;  /* 0xff80000028bc7808 */ /* 0x000fe40005000000 */
[----:B------:R-:W-:Y:S01]  /*5d40*/  I2F R215, R215 ;  /* 0x000000d700d77306 */ /* 0x000fe20000201400 */
[----:B---3--:R-:W-:Y:S01]  /*5d50*/  FFMA.FTZ R93, R123, -R0, R93 ;  /* 0x800000007b5d7223 */ /* 0x008fe2000001005d */
[----:B------:R-:W-:-:S04]  /*5d60*/  FSEL R172, R33, -INF , !P5 ;  /* 0xff80000021ac7808 */ /* 0x000fc80006800000 */
[----:B------:R-:W-:Y:S02]  /*5d70*/  FSEL R207, R93, -INF , !P2 ;  /* 0xff8000005dcf7808 */ /* 0x000fe40005000000 */
[----:B------:R-:W-:Y:S01]  /*5d80*/  I2F R213, R213 ;  /* 0x000000d500d57306 */ /* 0x000fe20000201400 */
[----:B------:R-:W-:Y:S01]  /*5d90*/  ISETP.GE.AND P2, PT, R220, R6, PT ;  /* 0x00000006dc00720c */ /* 0x000fe20003f46270 */
[----:B------:R-:W-:-:S04]  /*5da0*/  IMAD R220, R181, 0x20, R180 ;  /* 0x00000020b5dc7824 */ /* 0x000fc800078e02b4 */
[----:B------:R-:W-:Y:S02]  /*5db0*/  IMAD.IADD R220, R179, 0x1, R220 ;  /* 0x00000001b3dc7824 */ /* 0x000fe400078e02dc */
[----:B------:R-:W-:Y:S08]  /*5dc0*/  I2F R193, R193 ;  /* 0x000000c100c17306 */ /* 0x000ff00000201400 */
[----:B------:R-:W1:Y:S08]  /*5dd0*/  MUFU.TANH R46, R46 ;  /* 0x0000002e002e7308 */ /* 0x000e700000002400 */
[----:B------:R-:W2:Y:S08]  /*5de0*/  MUFU.TANH R96, R96 ;  /* 0x0000006000607308 */ /* 0x000eb00000002400 */
[----:B------:R-:W3:Y:S01]  /*5df0*/  MUFU.TANH R97, R97 ;  /* 0x0000006100617308 */ /* 0x000ee20000002400 */
[----:B-1----:R-:W-:Y:S01]  /*5e00*/  FFMA.FTZ R13, R215, -R0, R46 ;  /* 0x80000000d70d7223 */ /* 0x002fe2000001002e */
[----:B------:R-:W-:-:S04]  /*5e10*/  IADD3 R215, R221, 0x1000, RZ ;  /* 0x00001000ddd77810 */ /* 0x000fc80007ffe0ff */
[----:B------:R-:W-:Y:S02]  /*5e20*/  FSEL R13, R13, -INF , !P4 ;  /* 0xff8000000d0d7808 */ /* 0x000fe40006000000 */
[----:B------:R-:W1:Y:S01]  /*5e30*/  MUFU.TANH R36, R36 ;  /* 0x0000002400247308 */ /* 0x000e620000002400 */
[----:B--2---:R-:W-:Y:S01]  /*5e40*/  FFMA.FTZ R96, R213, -R0, R96 ;  /* 0x80000000d5607223 */ /* 0x004fe20000010060 */
[----:B------:R-:W-:-:S04]  /*5e50*/  IADD3 R213, R221, 0x1800, RZ ;  /* 0x00001800ddd57810 */ /* 0x000fc80007ffe0ff */
[----:B------:R-:W-:Y:S02]  /*5e60*/  FSEL R192, R96, -INF , !P4 ;  /* 0xff80000060c07808 */ /* 0x000fe40006000000 */
[----:B------:R-:W2:Y:S01]  /*5e70*/  MUFU.TANH R44, R44 ;  /* 0x0000002c002c7308 */ /* 0x000ea20000002400 */
[----:B---3--:R-:W-:-:S05]  /*5e80*/  FFMA.FTZ R193, R193, -R0, R97 ;  /* 0x80000000c1c17223 */ /* 0x008fca0000010061 */
[----:B------:R-:W-:Y:S02]  /*5e90*/  FSEL R193, R193, -INF , !P4 ;  /* 0xff800000c1c17808 */ /* 0x000fe40006000000 */
[----:B------:R-:W3:Y:S01]  /*5ea0*/  I2F R59, R59 ;  /* 0x0000003b003b7306 */ /* 0x000ee20000201400 */
[----:B-1----:R-:W-:Y:S01]  /*5eb0*/  FFMA.FTZ R18, R155, -R0, R36 ;  /* 0x800000009b127223 */ /* 0x002fe20000010024 */
[----:B------:R-:W-:-:S04]  /*5ec0*/  ISETP.GE.AND P4, PT, R208, R6, PT ;  /* 0x00000006d000720c */ /* 0x000fc80003f86270 */
[----:B------:R-:W-:Y:S02]  /*5ed0*/  FSEL R18, R18, -INF , !P1 ;  /* 0xff80000012127808 */ /* 0x000fe40004800000 */
[----:B------:R-:W-:Y:S01]  /*5ee0*/  I2F R108, R108 ;  /* 0x0000006c006c7306 */ /* 0x000fe20000201400 */
[----:B--2---:R-:W-:-:S05]  /*5ef0*/  FFMA.FTZ R44, R165, -R0, R44 ;  /* 0x80000000a52c7223 */ /* 0x004fca000001002c */
[----:B------:R-:W-:Y:S02]  /*5f00*/  FSEL R182, R44, -INF , !P1 ;  /* 0xff8000002cb67808 */ /* 0x000fe40004800000 */
[----:B------:R-:W1:Y:S01]  /*5f10*/  MUFU.TANH R91, R91 ;  /* 0x0000005b005b7308 */ /* 0x000e620000002400 */
[----:B---3--:R-:W-:Y:S01]  /*5f20*/  FFMA.FTZ R26, R59, -R0, R26 ;  /* 0x800000003b1a7223 */ /* 0x008fe2000001001a */
[----:B------:R-:W-:Y:S02]  /*5f30*/  ISETP.GE.AND P1, PT, R214, R6, PT ;  /* 0x00000006d600720c */ /* 0x000fe40003f26270 */
[----:B------:R-:W-:Y:S02]  /*5f40*/  IADD3 R214, R221, 0x1400, RZ ;  /* 0x00001400ddd67810 */ /* 0x000fe40007ffe0ff */
[----:B------:R-:W-:Y:S02]  /*5f50*/  FSEL R169, R26, -INF , !P6 ;  /* 0xff8000001aa97808 */ /* 0x000fe40007000000 */
[----:B------:R-:W2:Y:S01]  /*5f60*/  MUFU.TANH R19, R19 ;  /* 0x0000001300137308 */ /* 0x000ea20000002400 */
[----:B------:R-:W-:-:S07]  /*5f70*/  FSEL R113, R113, -INF , !P1 ;  /* 0xff80000071717808 */ /* 0x000fce0004800000 */
[----:B------:R-:W-:Y:S01]  /*5f80*/  I2F R146, R146 ;  /* 0x0000009200927306 */ /* 0x000fe20000201400 */
[----:B-1----:R-:W-:-:S07]  /*5f90*/  FFMA.FTZ R91, R108, -R0, R91 ;  /* 0x800000006c5b7223 */ /* 0x002fce000001005b */
[----:B------:R-:W-:Y:S01]  /*5fa0*/  I2F R142, R142 ;  /* 0x0000008e008e7306 */ /* 0x000fe20000201400 */
[----:B--2---:R-:W-:-:S05]  /*5fb0*/  FFMA.FTZ R19, R206, -R0, R19 ;  /* 0x80000000ce137223 */ /* 0x004fca0000010013 */
[----:B------:R-:W-:Y:S02]  /*5fc0*/  FSEL R26, R19, -INF , !P5 ;  /* 0xff800000131a7808 */ /* 0x000fe40006800000 */
[----:B------:R-:W1:Y:S08]  /*5fd0*/  I2F R212, R212 ;  /* 0x000000d400d47306 */ /* 0x000e700000201400 */
[----:B------:R-:W-:Y:S08]  /*5fe0*/  I2F R112, R112 ;  /* 0x0000007000707306 */ /* 0x000ff00000201400 */
[----:B------:R-:W2:Y:S01]  /*5ff0*/  I2F R115, R115 ;  /* 0x0000007300737306 */ /* 0x000ea20000201400 */
[----:B-1----:R-:W-:Y:S01]  /*6000*/  FFMA.FTZ R89, R212, -R0, R89 ;  /* 0x80000000d4597223 */ /* 0x002fe20000010059 */
[----:B------:R-:W-:-:S04]  /*6010*/  IADD3 R212, R221, 0x1c00, RZ ;  /* 0x00001c00ddd47810 */ /* 0x000fc80007ffe0ff */
[----:B------:R-:W-:Y:S02]  /*6020*/  FSEL R19, R89, -INF , !P3 ;  /* 0xff80000059137808 */ /* 0x000fe40005800000 */
[----:B------:R-:W-:Y:S08]  /*6030*/  I2F R110, R110 ;  /* 0x0000006e006e7306 */ /* 0x000ff00000201400 */
[----:B------:R-:W1:Y:S01]  /*6040*/  I2F R57, R57 ;  /* 0x0000003900397306 */ /* 0x000e620000201400 */
[----:B--2---:R-:W-:-:S05]  /*6050*/  FFMA.FTZ R32, R115, -R0, R32 ;  /* 0x8000000073207223 */ /* 0x004fca0000010020 */
[----:B------:R-:W-:Y:S02]  /*6060*/  FSEL R174, R32, -INF , !P6 ;  /* 0xff80000020ae7808 */ /* 0x000fe40007000000 */
[----:B------:R-:W-:Y:S08]  /*6070*/  I2F R111, R111 ;  /* 0x0000006f006f7306 */ /* 0x000ff00000201400 */
[----:B------:R-:W-:Y:S01]  /*6080*/  I2F R55, R55 ;  /* 0x0000003700377306 */ /* 0x000fe20000201400 */
[----:B-1----:R-:W-:-:S05]  /*6090*/  FFMA.FTZ R34, R57, -R0, R34 ;  /* 0x8000000039227223 */ /* 0x002fca0000010022 */
[----:B------:R-:W-:Y:S02]  /*60a0*/  FSEL R165, R34, -INF , !P5 ;  /* 0xff80000022a57808 */ /* 0x000fe40006800000 */
[----:B------:R-:W-:Y:S08]  /*60b0*/  I2F R54, R54 ;  /* 0x0000003600367306 */ /* 0x000ff00000201400 */
[----:B------:R-:W-:Y:S08]  /*60c0*/  I2F R246, R246 ;  /* 0x000000f600f67306 */ /* 0x000ff00000201400 */
[----:B------:R-:W-:Y:S08]  /*60d0*/  I2F R244, R244 ;  /* 0x000000f400f47306 */ /* 0x000ff00000201400 */
[----:B------:R-:W1:Y:S08]  /*60e0*/  I2F R240, R240 ;  /* 0x000000f000f07306 */ /* 0x000e700000201400 */
[----:B------:R-:W-:Y:S08]  /*60f0*/  I2F R252, R252 ;  /* 0x000000fc00fc7306 */ /* 0x000ff00000201400 */
[----:B------:R-:W-:Y:S01]  /*6100*/  I2F R234, R234 ;  /* 0x000000ea00ea7306 */ /* 0x000fe20000201400 */
[----:B-1----:R-:W-:-:S05]  /*6110*/  FFMA.FTZ R99, R240, -R0, R99 ;  /* 0x80000000f0637223 */ /* 0x002fca0000010063 */
[----:B------:R-:W-:Y:S02]  /*6120*/  FSEL R126, R99, -INF , !P3 ;  /* 0xff800000637e7808 */ /* 0x000fe40005800000 */
[----:B------:R-:W1:Y:S08]  /*6130*/  MUFU.TANH R47, R47 ;  /* 0x0000002f002f7308 */ /* 0x000e700000002400 */
[----:B------:R-:W2:Y:S08]  /*6140*/  MUFU.TANH R83, R83 ;  /* 0x0000005300537308 */ /* 0x000eb00000002400 */
[----:B------:R-:W3:Y:S01]  /*6150*/  MUFU.TANH R80, R80 ;  /* 0x0000005000507308 */ /* 0x000ee20000002400 */
[----:B-1----:R-:W-:-:S05]  /*6160*/  FFMA.FTZ R47, R142, -R0, R47 ;  /* 0x800000008e2f7223 */ /* 0x002fca000001002f */
[----:B------:R-:W-:Y:S02]  /*6170*/  FSEL R47, R47, -INF , !P4 ;  /* 0xff8000002f2f7808 */ /* 0x000fe40006000000 */
[----:B------:R-:W1:Y:S01]  /*6180*/  MUFU.TANH R82, R82 ;  /* 0x0000005200527308 */ /* 0x000e620000002400 */
[----:B--2---:R-:W-:-:S07]  /*6190*/  FFMA.FTZ R54, R54, -R0, R83 ;  /* 0x8000000036367223 */ /* 0x004fce0000010053 */
[----:B------:R-:W2:Y:S01]  /*61a0*/  MUFU.TANH R88, R88 ;  /* 0x0000005800587308 */ /* 0x000ea20000002400 */
[----:B---3--:R-:W-:Y:S01]  /*61b0*/  FFMA.FTZ R80, R111, -R0, R80 ;  /* 0x800000006f507223 */ /* 0x008fe20000010050 */
[----:B------:R-:W-:-:S04]  /*61c0*/  FSEL R111, R91, -INF , !P4 ;  /* 0xff8000005b6f7808 */ /* 0x000fc80006000000 */
[----:B------:R-:W-:Y:S02]  /*61d0*/  FSEL R130, R80, -INF , !P4 ;  /* 0xff80000050827808 */ /* 0x000fe40006000000 */
[----:B------:R-:W3:Y:S01]  /*61e0*/  MUFU.TANH R35, R35 ;  /* 0x0000002300237308 */ /* 0x000ee20000002400 */
[----:B-1----:R-:W-:-:S05]  /*61f0*/  FFMA.FTZ R55, R55, -R0, R82 ;  /* 0x8000000037377223 */ /* 0x002fca0000010052 */
[----:B------:R-:W-:Y:S02]  /*6200*/  FSEL R123, R55, -INF , !P4 ;  /* 0xff800000377b7808 */ /* 0x000fe40006000000 */
[----:B------:R-:W1:Y:S01]  /*6210*/  MUFU.TANH R43, R43 ;  /* 0x0000002b002b7308 */ /* 0x000e620000002400 */
[----:B--2---:R-:W-:-:S05]  /*6220*/  FFMA.FTZ R88, R234, -R0, R88 ;  /* 0x80000000ea587223 */ /* 0x004fca0000010058 */
[----:B------:R-:W-:Y:S02]  /*6230*/  FSEL R119, R88, -INF , !P3 ;  /* 0xff80000058777808 */ /* 0x000fe40005800000 */
[----:B------:R-:W2:Y:S01]  /*6240*/  MUFU.TANH R51, R51 ;  /* 0x0000003300337308 */ /* 0x000ea20000002400 */
[----:B---3--:R-:W-:-:S05]  /*6250*/  FFMA.FTZ R35, R102, -R0, R35 ;  /* 0x8000000066237223 */ /* 0x008fca0000010023 */
        /* <DEDUP_REMOVED lines=14> */
[----:B--2---:R-:W-:Y:S01]  /*6340*/  FFMA.FTZ R49, R110, -R0, R49 ;  /* 0x800000006e317223 */ /* 0x004fe20000010031 */
[----:B------:R-:W-:-:S04]  /*6350*/  FSEL R110, R54, -INF , !P3 ;  /* 0xff800000366e7808 */ /* 0x000fc80005800000 */
[----:B------:R-:W-:Y:S02]  /*6360*/  FSEL R131, R49, -INF , !P5 ;  /* 0xff80000031837808 */ /* 0x000fe40006800000 */
[----:B------:R-:W2:Y:S01]  /*6370*/  MUFU.TANH R65, R170 ;  /* 0x000000aa00417308 */ /* 0x000ea20000002400 */
[----:B---3--:R-:W-:Y:S01]  /*6380*/  FFMA.FTZ R41, R218, -R0, R41 ;  /* 0x80000000da297223 */ /* 0x008fe20000010029 */
[----:B------:R-:W-:-:S04]  /*6390*/  IADD3 R218, R221, 0x400, RZ ;  /* 0x00000400ddda7810 */ /* 0x000fc80007ffe0ff */
[----:B------:R-:W-:Y:S02]  /*63a0*/  FSEL R41, R41, -INF , !P2 ;  /* 0xff80000029297808 */ /* 0x000fe40005000000 */
[----:B------:R-:W3:Y:S01]  /*63b0*/  MUFU.TANH R73, R73 ;  /* 0x0000004900497308 */ /* 0x000ee20000002400 */
[----:B-1----:R-:W-:Y:S01]  /*63c0*/  FFMA.FTZ R11, R216, -R0, R63 ;  /* 0x80000000d80b7223 */ /* 0x002fe2000001003f */
[----:B------:R-:W-:-:S04]  /*63d0*/  IADD3 R216, R221, 0xc00, RZ ;  /* 0x00000c00ddd87810 */ /* 0x000fc80007ffe0ff */
[----:B------:R-:W-:Y:S01]  /*63e0*/  FSEL R11, R11, -INF , !P1 ;  /* 0xff8000000b0b7808 */ /* 0x000fe20004800000 */
[----:B--2---:R-:W-:-:S05]  /*63f0*/  FFMA.FTZ R65, R246, -R0, R65 ;  /* 0x80000000f6417223 */ /* 0x004fca0000010041 */
[----:B------:R-:W-:Y:S01]  /*6400*/  FSEL R109, R65, -INF , !P2 ;  /* 0xff800000416d7808 */ /* 0x000fe20005000000 */
[----:B---3--:R-:W-:-:S05]  /*6410*/  FFMA.FTZ R108, R244, -R0, R73 ;  /* 0x80000000f46c7223 */ /* 0x008fca0000010049 */
        /* <DEDUP_REMOVED lines=52> */
.L_x_707:
[----:B------:R-:W-:Y:S05]  /*6760*/  BSYNC B0 ;  /* 0x0000000000007941 */ /* 0x000fea0003800000 */
.L_x_706:
[----:B------:R-:W0:Y:S02]  /*6770*/  LDGDEPBAR ;  /* 0x00000000000079af */ /* 0x000e240000000000 */
.L_x_705:
[----:B------:R-:W-:Y:S02]  /*6780*/  FMNMX.FTZ R3, R219, R78, !PT ;  /* 0x0000004edb037209 */ /* 0x000fe40007810000 */
[----:B------:R-:W-:Y:S02]  /*6790*/  SHF.L.U32 R220, R220, 0x1, RZ ;  /* 0x00000001dcdc7819 */ /* 0x000fe400000006ff */
        /* <DEDUP_REMOVED lines=29> */
[----:B--2---:R-:W-:-:S05]  /*6970*/  FMNMX.FTZ R33, R11, R2, !PT ;  /* 0x000000020b217209 */ /* 0x004fca0007810000 */
[----:B------:R-:W2:Y:S02]  /*6980*/  SHFL.BFLY PT, R2, R33, 0x2, 0x1f ;  /* 0x0c401f0021027f89 */ /* 0x000ea400000e0000 */
[----:B--2---:R-:W-:-:S05]  /*6990*/  FMNMX.FTZ R2, R33, R2, !PT ;  /* 0x0000000221027209 */ /* 0x004fca0007810000 */
[----:B------:R-:W2:Y:S02]  /*69a0*/  SHFL.BFLY PT, R37, R2, 0x1, 0x1f ;  /* 0x0c201f0002257f89 */ /* 0x000ea400000e0000 */
[----:B--2---:R-:W-:Y:S02]  /*69b0*/  FMNMX.FTZ R37, R2, R37, !PT ;  /* 0x0000002502257209 */ /* 0x004fe40007810000 */
        /* <DEDUP_REMOVED lines=28> */
[--C-:B-1----:R-:W-:Y:S01]  /*6b80*/  FFMA.FTZ R63, R48, c[0x0][0x23c], -R3.reuse ;  /* 0x00008f00303f7a23 */ /* 0x102fe20000010803 */
        /* <DEDUP_REMOVED lines=38> */
[----:B------:R-:W-:Y:S01]  /*6df0*/  FFMA.FTZ R44, R11, c[0x0][0x23c], -R3 ;  /* 0x00008f000b2c7a23 */ /* 0x000fe20000010803 */
        /* <DEDUP_REMOVED lines=8> */
[----:B------:R-:W2:Y:S01]  /*6e80*/  MUFU.EX2 R88, R88 ;  /* 0x0000005800587308 */ /* 0x000ea20000000800 */
        /* <DEDUP_REMOVED lines=19> */
[----:B------:R-:W-:Y:S02]  /*6fc0*/  MUFU.EX2 R70, R70 ;  /* 0x0000004600467308 */ /* 0x000fe40000000800 */
[----:B------:R-:W3:Y:S01]  /*6fd0*/  SHFL.BFLY PT, R33, R2, 0x2, 0x1f ;  /* 0x0c401f0002217f89 */ /* 0x000ee200000e0000 */
[----:B------:R-:W-:-:S04]  /*6fe0*/  FMNMX.FTZ R3, R188, R3, !PT ;  /* 0x00000003bc037209 */ /* 0x000fc80007810000 */
[----:B------:R-:W-:Y:S01]  /*6ff0*/  FMNMX.FTZ R3, R182, R3, !PT ;  /* 0x00000003b6037209 */ /* 0x000fe20007810000 */
[----:B------:R-:W-:Y:S03]  /*7000*/  MUFU.EX2 R69, R69 ;  /* 0x0000004500457308 */ /* 0x000fe60000000800 */
[----:B------:R-:W-:-:S04]  /*7010*/  FMNMX.FTZ R3, R178, R3, !PT ;  /* 0x00000003b2037209 */ /* 0x000fc80007810000 */
[----:B------:R-:W-:Y:S01]  /*7020*/  FMNMX.FTZ R3, R174, R3, !PT ;  /* 0x00000003ae037209 */ /* 0x000fe20007810000 */
[----:B------:R-:W-:Y:S03]  /*7030*/  MUFU.EX2 R66, R66 ;  /* 0x0000004200427308 */ /* 0x000fe60000000800 */
[----:B------:R-:W-:-:S04]  /*7040*/  FMNMX.FTZ R3, R172, R3, !PT ;  /* 0x00000003ac037209 */ /* 0x000fc80007810000 */
[----:B------:R-:W-:Y:S01]  /*7050*/  FMNMX.FTZ R3, R130, R3, !PT ;  /* 0x0000000382037209 */ /* 0x000fe20007810000 */
[----:B------:R-:W-:Y:S01]  /*7060*/  MUFU.EX2 R65, R65 ;  /* 0x0000004100417308 */ /* 0x000fe20000000800 */
[----:B---3--:R-:W-:Y:S02]  /*7070*/  FMNMX.FTZ R33, R2, R33, !PT ;  /* 0x0000002102217209 */ /* 0x008fe40007810000 */
[----:B------:R-:W-:Y:S02]  /*7080*/  FMNMX.FTZ R2, R76, R137, !PT ;  /* 0x000000894c027209 */ /* 0x000fe40007810000 */
[----:B------:R-:W-:Y:S01]  /*7090*/  FMNMX.FTZ R3, R126, R3, !PT ;  /* 0x000000037e037209 */ /* 0x000fe20007810000 */
[----:B------:R-:W3:Y:S01]  /*70a0*/  SHFL.BFLY PT, R36, R33, 0x1, 0x1f ;  /* 0x0c201f0021247f89 */ /* 0x000ee200000e0000 */
[----:B------:R-:W-:Y:S01]  /*70b0*/  FMNMX.FTZ R2, R75, R2, !PT ;  /* 0x000000024b027209 */ /* 0x000fe20007810000 */
[----:B------:R-:W-:Y:S01]  /*70c0*/  MUFU.EX2 R64, R64 ;  /* 0x0000004000407308 */ /* 0x000fe20000000800 */
[----:B------:R-:W-:-:S02]  /*70d0*/  FMNMX.FTZ R3, R124, R3, !PT ;  /* 0x000000037c037209 */ /* 0x000fc40007810000 */
[----:B------:R-:W-:Y:S02]  /*70e0*/  FMNMX.FTZ R2, R135, R2, !PT ;  /* 0x0000000287027209 */ /* 0x000fe40007810000 */
[----:B------:R-:W-:Y:S02]  /*70f0*/  FMNMX.FTZ R3, R122, R3, !PT ;  /* 0x000000037a037209 */ /* 0x000fe40007810000 */
[----:B------:R-:W-:Y:S01]  /*7100*/  FMNMX.FTZ R2, R133, R2, !PT ;  /* 0x0000000285027209 */ /* 0x000fe20007810000 */
[----:B------:R-:W-:Y:S02]  /*7110*/  MUFU.EX2 R63, R63 ;  /* 0x0000003f003f7308 */ /* 0x000fe40000000800 */
[----:B------:R-:W4:Y:S01]  /*7120*/  SHFL.BFLY PT, R8, R3, 0x2, 0x1f ;  /* 0x0c401f0003087f89 */ /* 0x000f2200000e0000 */
[----:B------:R-:W-:-:S04]  /*7130*/  FMNMX.FTZ R2, R17, R2, !PT ;  /* 0x0000000211027209 */ /* 0x000fc80007810000 */
[----:B------:R-:W-:Y:S01]  /*7140*/  FMNMX.FTZ R2, R79, R2, !PT ;  /* 0x000000024f027209 */ /* 0x000fe20007810000 */
[----:B------:R-:W-:Y:S03]  /*7150*/  MUFU.EX2 R62, R62 ;  /* 0x0000003e003e7308 */ /* 0x000fe60000000800 */
[----:B------:R-:W-:Y:S02]  /*7160*/  FMNMX.FTZ R2, R145, R2, !PT ;  /* 0x0000000291027209 */ /* 0x000fe40007810000 */
[----:B---3--:R-:W-:Y:S02]  /*7170*/  FMNMX.FTZ R36, R33, R36, !PT ;  /* 0x0000002421247209 */ /* 0x008fe40007810000 */
[----:B------:R-:W-:Y:S01]  /*7180*/  FMNMX.FTZ R2, R203, R2, !PT ;  /* 0x00000002cb027209 */ /* 0x000fe20007810000 */
[----:B------:R-:W-:Y:S01]  /*7190*/  MUFU.EX2 R61, R61 ;  /* 0x0000003d003d7308 */ /* 0x000fe20000000800 */
[C---:B------:R-:W-:Y:S01]  /*71a0*/  FSETP.NEU.FTZ.AND P1, PT, R36.reuse, -INF , PT ;  /* 0xff8000002400780b */ /* 0x040fe20003f3d000 */
[----:B------:R-:W-:Y:S01]  /*71b0*/  FMUL.FTZ R112, R36, c[0x0][0x23c] ;  /* 0x00008f0024707a20 */ /* 0x000fe20000410000 */
[----:B------:R-:W-:-:S04]  /*71c0*/  FMNMX.FTZ R2, R127, R2, !PT ;  /* 0x000000027f027209 */ /* 0x000fc80007810000 */
[----:B------:R-:W-:Y:S01]  /*71d0*/  FMNMX.FTZ R2, R117, R2, !PT ;  /* 0x0000000275027209 */ /* 0x000fe20007810000 */
[----:B------:R-:W-:Y:S01]  /*71e0*/  MUFU.EX2 R60, R60 ;  /* 0x0000003c003c7308 */ /* 0x000fe20000000800 */
[----:B----4-:R-:W-:Y:S02]  /*71f0*/  FMNMX.FTZ R3, R3, R8, !PT ;  /* 0x0000000803037209 */ /* 0x010fe40007810000 */
[----:B------:R-:W-:Y:S02]  /*7200*/  FMNMX.FTZ R2, R121, R2, !PT ;  /* 0x0000000279027209 */ /* 0x000fe40007810000 */
[----:B------:R-:W-:Y:S01]  /*7210*/  FSEL R112, R112, RZ, P1 ;  /* 0x000000ff70707208 */ /* 0x000fe20000800000 */
[----:B------:R-:W3:Y:S01]  /*7220*/  SHFL.BFLY PT, R8, R3, 0x1, 0x1f ;  /* 0x0c201f0003087f89 */ /* 0x000ee200000e0000 */
[----:B------:R-:W-:Y:S01]  /*7230*/  FMNMX.FTZ R2, R129, R2, !PT ;  /* 0x0000000281027209 */ /* 0x000fe20007810000 */
[----:B------:R-:W-:Y:S02]  /*7240*/  MUFU.EX2 R59, R59 ;  /* 0x0000003b003b7308 */ /* 0x000fe40000000800 */
        /* <DEDUP_REMOVED lines=10> */
[----:B------:R-:W-:Y:S01]  /*72f0*/  LDSM.16.MT88.4 R148, [R220+0x4000] ;  /* 0x00400000dc94783b */ /* 0x000fe20000004200 */
[--C-:B------:R-:W-:Y:S01]  /*7300*/  FFMA.FTZ R102, R139, c[0x0][0x23c], -R112.reuse ;  /* 0x00008f008b667a23 */ /* 0x100fe20000010870 */
[----:B------:R-:W-:Y:S01]  /*7310*/  FMNMX.FTZ R2, R199, R2, !PT ;  /* 0x00000002c7027209 */ /* 0x000fe20007810000 */
[--C-:B------:R-:W-:Y:S01]  /*7320*/  FFMA.FTZ R101, R77, c[0x0][0x23c], -R112.reuse ;  /* 0x00008f004d657a23 */ /* 0x100fe20000010870 */
[----:B------:R-:W-:Y:S01]  /*7330*/  MUFU.EX2 R100, R100 ;  /* 0x0000006400647308 */ /* 0x000fe20000000800 */
[--C-:B------:R-:W-:Y:S01]  /*7340*/  FFMA.FTZ R28, R13, c[0x0][0x23c], -R112.reuse ;  /* 0x00008f000d1c7a23 */ /* 0x100fe20000010870 */
[----:B------:R-:W-:Y:S01]  /*7350*/  FMNMX.FTZ R2, R197, R2, !PT ;  /* 0x00000002c5027209 */ /* 0x000fe20007810000 */
[----:B------:R-:W-:Y:S01]  /*7360*/  LDSM.16.MT88.4 R12, [R219+0x4400] ;  /* 0x00440000db0c783b */ /* 0x000fe20000004200 */
[--C-:B------:R-:W-:Y:S01]  /*7370*/  FFMA.FTZ R30, R31, c[0x0][0x23c], -R112.reuse ;  /* 0x00008f001f1e7a23 */ /* 0x100fe20000010870 */
[----:B---3--:R-:W-:Y:S01]  /*7380*/  FMNMX.FTZ R3, R3, R8, !PT ;  /* 0x0000000803037209 */ /* 0x008fe20007810000 */
[--C-:B------:R-:W-:Y:S01]  /*7390*/  FFMA.FTZ R31, R81, c[0x0][0x23c], -R112.reuse ;  /* 0x00008f00511f7a23 */ /* 0x100fe20000010870 */
[----:B------:R-:W-:Y:S01]  /*73a0*/  FMNMX.FTZ R2, R183, R2, !PT ;  /* 0x00000002b7027209 */ /* 0x000fe20007810000 */
[----:B------:R-:W-:Y:S01]  /*73b0*/  MUFU.EX2 R102, R102 ;  /* 0x0000006600667308 */ /* 0x000fe20000000800 */
[C---:B------:R-:W-:Y:S01]  /*73c0*/  FSETP.NEU.FTZ.AND P1, PT, R3.reuse, -INF , PT ;  /* 0xff8000000300780b */ /* 0x040fe20003f3d000 */
[----:B------:R-:W-:Y:S01]  /*73d0*/  FMUL.FTZ R125, R3, c[0x0][0x23c] ;  /* 0x00008f00037d7a20 */ /* 0x000fe20000410000 */
[----:B------:R-:W-:Y:S01]  /*73e0*/  FMNMX.FTZ R2, R189, R2, !PT ;  /* 0x00000002bd027209 */ /* 0x000fe20007810000 */
[----:B------:R-:W-:-:S02]  /*73f0*/  FFMA.FTZ R77, R143, c[0x0][0x23c], -R112 ;  /* 0x00008f008f4d7a23 */ /* 0x000fc40000010870 */
        /* <DEDUP_REMOVED lines=19> */
[----:B--2---:R-:W-:Y:S01]  /*7530*/  F2FP.PACK_AB R134, R88, R103 ;  /* 0x000000675886723e */ /* 0x004fe200000000ff */
[--C-:B------:R-:W-:Y:S01]  /*7540*/  FFMA.FTZ R35, R23, c[0x0][0x23c], -R112.reuse ;  /* 0x00008f0017237a23 */ /* 0x100fe20000010870 */
[----:B------:R-:W-:Y:S01]  /*7550*/  FMNMX.FTZ R2, R171, R2, !PT ;  /* 0x00000002ab027209 */ /* 0x000fe20007810000 */
[----:B------:R-:W-:-:S02]  /*7560*/  FFMA.FTZ R32, R25, c[0x0][0x23c], -R112 ;  /* 0x00008f0019207a23 */ /* 0x000fc40000010870 */
[----:B------:R-:W-:Y:S01]  /*7570*/  FFMA.FTZ R33, R27, c[0x0][0x23c], -R112 ;  /* 0x00008f001b217a23 */ /* 0x000fe20000010870 */
[----:B------:R-:W-:Y:S01]  /*7580*/  FMNMX.FTZ R2, R169, R2, !PT ;  /* 0x00000002a9027209 */ /* 0x000fe20007810000 */
[----:B------:R-:W1:Y:S01]  /*7590*/  MUFU.EX2 R98, R98 ;  /* 0x0000006200627308 */ /* 0x000e620000000800 */
[----:B------:R-:W-:Y:S01]  /*75a0*/  LDSM.16.MT88.4 R24, [R220+0x4800] ;  /* 0x00480000dc18783b */ /* 0x000fe20000004200 */
[--C-:B------:R-:W-:Y:S01]  /*75b0*/  FFMA.FTZ R93, R114, c[0x0][0x23c], -R125.reuse ;  /* 0x00008f00725d7a23 */ /* 0x100fe2000001087d */
[----:B------:R-:W-:Y:S01]  /*75c0*/  FMNMX.FTZ R2, R165, R2, !PT ;  /* 0x00000002a5027209 */ /* 0x000fe20007810000 */
[--C-:B------:R-:W-:Y:S02]  /*75d0*/  FFMA.FTZ R84, R202, c[0x0][0x23c], -R125.reuse ;  /* 0x00008f00ca547a23 */ /* 0x100fe4000001087d */
[--C-:B------:R-:W-:Y:S01]  /*75e0*/  FFMA.FTZ R83, R166, c[0x0][0x23c], -R125.reuse ;  /* 0x00008f00a6537a23 */ /* 0x100fe2000001087d */
[----:B------:R-:W-:Y:S01]  /*75f0*/  FMNMX.FTZ R2, R123, R2, !PT ;  /* 0x000000027b027209 */ /* 0x000fe20007810000 */
[----:B------:R-:W-:Y:S01]  /*7600*/  MUFU.EX2 R94, R94 ;  /* 0x0000005e005e7308 */ /* 0x000fe20000000800 */
[----:B------:R-:W-:-:S02]  /*7610*/  FFMA.FTZ R92, R164, c[0x0][0x23c], -R125 ;  /* 0x00008f00a45c7a23 */ /* 0x000fc4000001087d */
[----:B------:R-:W-:Y:S01]  /*7620*/  FMNMX.FTZ R2, R119, R2, !PT ;  /* 0x0000000277027209 */ /* 0x000fe20007810000 */
[--C-:B------:R-:W-:Y:S02]  /*7630*/  FFMA.FTZ R67, R209, c[0x0][0x23c], -R112.reuse ;  /* 0x00008f00d1437a23 */ /* 0x100fe40000010870 */
[--C-:B------:R-:W-:Y:S01]  /*7640*/  FFMA.FTZ R42, R211, c[0x0][0x23c], -R112.reuse ;  /* 0x00008f00d32a7a23 */ /* 0x100fe20000010870 */
[----:B------:R-:W-:Y:S01]  /*7650*/  FMNMX.FTZ R2, R115, R2, !PT ;  /* 0x0000000273027209 */ /* 0x000fe20007810000 */
[----:B------:R-:W2:Y:S01]  /*7660*/  MUFU.EX2 R85, R85 ;  /* 0x0000005500557308 */ /* 0x000ea20000000800 */
[----:B-1----:R-:W-:Y:S01]  /*7670*/  F2FP.PACK_AB R136, R98, R99 ;  /* 0x000000636288723e */ /* 0x002fe200000000ff */
[--C-:B------:R-:W-:Y:S01]  /*7680*/  FFMA.FTZ R43, R245, c[0x0][0x23c], -R112.reuse ;  /* 0x00008f00f52b7a23 */ /* 0x100fe20000010870 */
[----:B------:R-:W-:Y:S01]  /*7690*/  FMNMX.FTZ R2, R113, R2, !PT ;  /* 0x0000000271027209 */ /* 0x000fe20007810000 */
[----:B------:R-:W-:Y:S02]  /*76a0*/  FFMA.FTZ R40, R247, c[0x0][0x23c], -R112 ;  /* 0x00008f00f7287a23 */ /* 0x000fe40000010870 */
[----:B------:R-:W-:-:S02]  /*76b0*/  FFMA.FTZ R118, R118, c[0x0][0x23c], -R125 ;  /* 0x00008f0076767a23 */ /* 0x000fc4000001087d */
[----:B------:R-:W1:Y:S01]  /*76c0*/  SHFL.BFLY PT, R11, R2, 0x2, 0x1f ;  /* 0x0c401f00020b7f89 */ /* 0x000e6200000e0000 */
[----:B------:R-:W-:Y:S01]  /*76d0*/  MUFU.EX2 R80, R80 ;  /* 0x0000005000507308 */ /* 0x000fe20000000800 */
[--C-:B------:R-:W-:Y:S02]  /*76e0*/  FFMA.FTZ R120, R120, c[0x0][0x23c], -R125.reuse ;  /* 0x00008f0078787a23 */ /* 0x100fe4000001087d */
[--C-:B------:R-:W-:Y:S02]  /*76f0*/  FFMA.FTZ R177, R184, c[0x0][0x23c], -R125.reuse ;  /* 0x00008f00b8b17a23 */ /* 0x100fe4000001087d */
[--C-:B------:R-:W-:Y:S01]  /*7700*/  FFMA.FTZ R168, R198, c[0x0][0x23c], -R125.reuse ;  /* 0x00008f00c6a87a23 */ /* 0x100fe2000001087d */
[----:B--2---:R-:W-:Y:S02]  /*7710*/  F2FP.PACK_AB R138, R85, R94 ;  /* 0x0000005e558a723e */ /* 0x004fe400000000ff */
[----:B------:R-:W-:Y:S01]  /*7720*/  MUFU.EX2 R5, R5 ;  /* 0x0000000500057308 */ /* 0x000fe20000000800 */
[----:B------:R-:W-:-:S02]  /*7730*/  FFMA.FTZ R170, R194, c[0x0][0x23c], -R125 ;  /* 0x00008f00c2aa7a23 */ /* 0x000fc4000001087d */
[----:B------:R-:W-:Y:S02]  /*7740*/  FADD.FTZ R104, R105, R104 ;  /* 0x0000006869687221 */ /* 0x000fe40000010000 */
[----:B------:R-:W-:Y:S02]  /*7750*/  FADD.FTZ R99, R99, R98 ;  /* 0x0000006263637221 */ /* 0x000fe40000010000 */
[----:B------:R-:W-:Y:S01]  /*7760*/  FADD.FTZ R103, R103, R104 ;  /* 0x0000006867677221 */ /* 0x000fe20000010000 */
[----:B------:R-:W-:Y:S01]  /*7770*/  MUFU.EX2 R86, R86 ;  /* 0x0000005600567308 */ /* 0x000fe20000000800 */
[----:B------:R-:W-:Y:S02]  /*7780*/  FADD.FTZ R94, R94, R99 ;  /* 0x000000635e5e7221 */ /* 0x000fe40000010000 */
[----:B------:R-:W-:Y:S02]  /*7790*/  FADD.FTZ R88, R88, R103 ;  /* 0x0000006758587221 */ /* 0x000fe40000010000 */
[----:B------:R-:W-:Y:S01]  /*77a0*/  FADD.FTZ R85, R85, R94 ;  /* 0x0000005e55557221 */ /* 0x000fe20000010000 */
[----:B-1----:R-:W-:-:S02]  /*77b0*/  FMNMX.FTZ R2, R2, R11, !PT ;  /* 0x0000000b02027209 */ /* 0x002fc40007810000 */
[----:B------:R-:W-:Y:S01]  /*77c0*/  MUFU.EX2 R77, R77 ;  /* 0x0000004d004d7308 */ /* 0x000fe20000000800 */
[--C-:B------:R-:W-:Y:S02]  /*77d0*/  FFMA.FTZ R186, R186, c[0x0][0x23c], -R125.reuse ;  /* 0x00008f00baba7a23 */ /* 0x100fe4000001087d */
[--C-:B------:R-:W-:Y:S01]  /*77e0*/  FFMA.FTZ R190, R190, c[0x0][0x23c], -R125.reuse ;  /* 0x00008f00bebe7a23 */ /* 0x100fe2000001087d */
[----:B------:R-:W1:Y:S01]  /*77f0*/  SHFL.BFLY PT, R9, R2, 0x1, 0x1f ;  /* 0x0c201f0002097f89 */ /* 0x000e6200000e0000 */
[--C-:B------:R-:W-:Y:S02]  /*7800*/  FFMA.FTZ R182, R182, c[0x0][0x23c], -R125.reuse ;  /* 0x00008f00b6b67a23 */ /* 0x100fe4000001087d */
[----:B------:R-:W-:Y:S01]  /*7810*/  FFMA.FTZ R174, R174, c[0x0][0x23c], -R125 ;  /* 0x00008f00aeae7a23 */ /* 0x000fe2000001087d */
[----:B------:R-:W-:Y:S01]  /*7820*/  MUFU.EX2 R71, R71 ;  /* 0x0000004700477308 */ /* 0x000fe20000000800 */
[--C-:B------:R-:W-:Y:S02]  /*7830*/  FFMA.FTZ R166, R205, c[0x0][0x23c], -R112.reuse ;  /* 0x00008f00cda67a23 */ /* 0x100fe40000010870 */
[----:B------:R-:W-:-:S02]  /*7840*/  FFMA.FTZ R181, R181, c[0x0][0x23c], -R112 ;  /* 0x00008f00b5b57a23 */ /* 0x000fc40000010870 */
[--C-:B------:R-:W-:Y:S02]  /*7850*/  FFMA.FTZ R194, R131, c[0x0][0x23c], -R112.reuse ;  /* 0x00008f0083c27a23 */ /* 0x100fe40000010870 */
[--C-:B------:R-:W-:Y:S01]  /*7860*/  FFMA.FTZ R130, R130, c[0x0][0x23c], -R125.reuse ;  /* 0x00008f0082827a23 */ /* 0x100fe2000001087d */
[----:B------:R-:W-:Y:S01]  /*7870*/  MUFU.EX2 R68, R68 ;  /* 0x0000004400447308 */ /* 0x000fe20000000800 */
[--C-:B------:R-:W-:Y:S02]  /*7880*/  FFMA.FTZ R131, R126, c[0x0][0x23c], -R125.reuse ;  /* 0x00008f007e837a23 */ /* 0x100fe4000001087d */
[----:B------:R-:W-:Y:S02]  /*7890*/  FFMA.FTZ R124, R124, c[0x0][0x23c], -R125 ;  /* 0x00008f007c7c7a23 */ /* 0x000fe4000001087d */
[--C-:B------:R-:W-:Y:S02]  /*78a0*/  FFMA.FTZ R111, R111, c[0x0][0x23c], -R112.reuse ;  /* 0x00008f006f6f7a23 */ /* 0x100fe40000010870 */
[--C-:B------:R-:W-:Y:S01]  /*78b0*/  FFMA.FTZ R110, R110, c[0x0][0x23c], -R112.reuse ;  /* 0x00008f006e6e7a23 */ /* 0x100fe20000010870 */
[----:B------:R-:W-:Y:S01]  /*78c0*/  MUFU.EX2 R84, R84 ;  /* 0x0000005400547308 */ /* 0x000fe20000000800 */
[----:B------:R-:W-:-:S02]  /*78d0*/  FFMA.FTZ R109, R109, c[0x0][0x23c], -R112 ;  /* 0x00008f006d6d7a23 */ /* 0x000fc40000010870 */
[----:B------:R-:W-:Y:S01]  /*78e0*/  FFMA.FTZ R108, R108, c[0x0][0x23c], -R112 ;  /* 0x00008f006c6c7a23 */ /* 0x000fe20000010870 */
[----:B-1----:R-:W-:Y:S02]  /*78f0*/  FMNMX.FTZ R2, R2, R9, !PT ;  /* 0x0000000902027209 */ /* 0x002fe40007810000 */
[----:B------:R-:W1:Y:S02]  /*7900*/  LDSM.16.MT88.4 R8, [R219+0x4000] ;  /* 0x00400000db08783b */ /* 0x000e640000004200 */
[C---:B------:R-:W-:Y:S01]  /*7910*/  FSETP.NEU.FTZ.AND P1, PT, R2.reuse, -INF , PT ;  /* 0xff8000000200780b */ /* 0x040fe20003f3d000 */
[----:B------:R-:W-:Y:S01]  /*7920*/  FMUL.FTZ R116, R2, c[0x0][0x23c] ;  /* 0x00008f0002747a20 */ /* 0x000fe20000410000 */
[----:B------:R-:W-:Y:S04]  /*7930*/  MUFU.EX2 R83, R83 ;  /* 0x0000005300537308 */ /* 0x000fe80000000800 */
[----:B------:R-:W-:-:S04]  /*7940*/  FSEL R116, R116, RZ, P1 ;  /* 0x000000ff74747208 */ /* 0x000fc80000800000 */
[----:B------:R-:W-:Y:S01]  /*7950*/  MUFU.EX2 R92, R92 ;  /* 0x0000005c005c7308 */ /* 0x000fe20000000800 */
[--C-:B------:R-:W-:Y:S02]  /*7960*/  FFMA.FTZ R106, R76, c[0x0][0x23c], -R116.reuse ;  /* 0x00008f004c6a7a23 */ /* 0x100fe40000010874 */
[--C-:B------:R-:W-:Y:S02]  /*7970*/  FFMA.FTZ R107, R137, c[0x0][0x23c], -R116.reuse ;  /* 0x00008f00896b7a23 */ /* 0x100fe40000010874 */
[--C-:B------:R-:W-:Y:S02]  /*7980*/  FFMA.FTZ R91, R75, c[0x0][0x23c], -R116.reuse ;  /* 0x00008f004b5b7a23 */ /* 0x100fe40000010874 */
[----:B------:R-:W-:Y:S01]  /*7990*/  FFMA.FTZ R90, R135, c[0x0][0x23c], -R116 ;  /* 0x00008f00875a7a23 */ /* 0x000fe20000010874 */
[----:B------:R-:W-:Y:S01]  /*79a0*/  MUFU.EX2 R106, R106 ;  /* 0x0000006a006a7308 */ /* 0x000fe20000000800 */
[--C-:B------:R-:W-:Y:S01]  /*79b0*/  FFMA.FTZ R75, R74, c[0x0][0x23c], -R125.reuse ;  /* 0x00008f004a4b7a23 */ /* 0x100fe2000001087d */
[----:B------:R-:W-:Y:S01]  /*79c0*/  F2FP.PACK_AB R135, R87, R100 ;  /* 0x000000645787723e */ /* 0x000fe200000000ff */
[----:B------:R-:W-:-:S02]  /*79d0*/  FFMA.FTZ R74, R16, c[0x0][0x23c], -R125 ;  /* 0x00008f00104a7a23 */ /* 0x000fc4000001087d */
[--C-:B------:R-:W-:Y:S02]  /*79e0*/  FFMA.FTZ R72, R17, c[0x0][0x23c], -R116.reuse ;  /* 0x00008f0011487a23 */ /* 0x100fe40000010874 */
[----:B------:R-:W2:Y:S01]  /*79f0*/  LDSM.16.MT88.4 R16, [R220+0x4400] ;  /* 0x00440000dc10783b */ /* 0x000ea20000004200 */
[----:B------:R-:W3:Y:S01]  /*7a00*/  MUFU.EX2 R107, R107 ;  /* 0x0000006b006b7308 */ /* 0x000ee20000000800 */
[--C-:B------:R-:W-:Y:S02]  /*7a10*/  FFMA.FTZ R82, R79, c[0x0][0x23c], -R116.reuse ;  /* 0x00008f004f527a23 */ /* 0x100fe40000010874 */
[--C-:B------:R-:W-:Y:S01]  /*7a20*/  FFMA.FTZ R81, R133, c[0x0][0x23c], -R116.reuse ;  /* 0x00008f0085517a23 */ /* 0x100fe20000010874 */
[----:B------:R-:W-:Y:S01]  /*7a30*/  F2FP.PACK_AB R133, R101, R102 ;  /* 0x000000666585723e */ /* 0x000fe200000000ff */
[----:B------:R-:W-:Y:S02]  /*7a40*/  FFMA.FTZ R79, R145, c[0x0][0x23c], -R116 ;  /* 0x00008f00914f7a23 */ /* 0x000fe40000010874 */
[----:B------:R-:W-:Y:S01]  /*7a50*/  FFMA.FTZ R76, R21, c[0x0][0x23c], -R112 ;  /* 0x00008f00154c7a23 */ /* 0x000fe20000010870 */
[----:B------:R-:W-:Y:S01]  /*7a60*/  MUFU.EX2 R91, R91 ;  /* 0x0000005b005b7308 */ /* 0x000fe20000000800 */
[----:B------:R-:W4:Y:S01]  /*7a70*/  LDSM.16.MT88.4 R20, [R219+0x4800] ;  /* 0x00480000db14783b */ /* 0x000f220000004200 */
[--C-:B------:R-:W-:Y:S01]  /*7a80*/  FFMA.FTZ R96, R203, c[0x0][0x23c], -R116.reuse ;  /* 0x00008f00cb607a23 */ /* 0x100fe20000010874 */
[----:B------:R-:W-:Y:S01]  /*7a90*/  HMMA.16816.F32 R160, R132, R148, RZ ;  /* 0x0000009484a0723c */ /* 0x000fe200000018ff */
[----:B------:R-:W-:-:S02]  /*7aa0*/  FFMA.FTZ R95, R127, c[0x0][0x23c], -R116 ;  /* 0x00008f007f5f7a23 */ /* 0x000fc40000010874 */
[--C-:B------:R-:W-:Y:S02]  /*7ab0*/  FFMA.FTZ R97, R117, c[0x0][0x23c], -R116.reuse ;  /* 0x00008f0075617a23 */ /* 0x100fe40000010874 */
[----:B------:R-:W5:Y:S01]  /*7ac0*/  MUFU.EX2 R90, R90 ;  /* 0x0000005a005a7308 */ /* 0x000f620000000800 */
[----:B---3--:R-:W-:Y:S01]  /*7ad0*/  F2FP.PACK_AB R137, R107, R106 ;  /* 0x0000006a6b89723e */ /* 0x008fe200000000ff */
[--C-:B------:R-:W-:Y:S01]  /*7ae0*/  FFMA.FTZ R114, R121, c[0x0][0x23c], -R116.reuse ;  /* 0x00008f0079727a23 */ /* 0x100fe20000010874 */
[----:B-1----:R-:W-:Y:S01]  /*7af0*/  HMMA.16816.F32 R144, R132, R8, RZ ;  /* 0x000000088490723c */ /* 0x002fe200000018ff */
[--C-:B------:R-:W-:Y:S02]  /*7b00*/  FFMA.FTZ R121, R128, c[0x0][0x23c], -R125.reuse ;  /* 0x00008f0080797a23 */ /* 0x100fe4000001087d */
[----:B------:R-:W-:Y:S02]  /*7b10*/  FFMA.FTZ R164, R167, c[0x0][0x23c], -R116 ;  /* 0x00008f00a7a47a23 */ /* 0x000fe40000010874 */
[----:B------:R-:W1:Y:S01]  /*7b20*/  MUFU.EX2 R75, R75 ;  /* 0x0000004b004b7308 */ /* 0x000e620000000800 */
[----:B------:R-:W-:-:S02]  /*7b30*/  FFMA.FTZ R127, R200, c[0x0][0x23c], -R125 ;  /* 0x00008f00c87f7a23 */ /* 0x000fc4000001087d */
[--C-:B------:R-:W-:Y:S02]  /*7b40*/  FFMA.FTZ R129, R129, c[0x0][0x23c], -R116.reuse ;  /* 0x00008f0081817a23 */ /* 0x100fe40000010874 */
[--C-:B------:R-:W-:Y:S02]  /*7b50*/  FFMA.FTZ R128, R173, c[0x0][0x23c], -R116.reuse ;  /* 0x00008f00ad807a23 */ /* 0x100fe40000010874 */
[--C-:B------:R-:W-:Y:S01]  /*7b60*/  FFMA.FTZ R167, R201, c[0x0][0x23c], -R116.reuse ;  /* 0x00008f00c9a77a23 */ /* 0x100fe20000010874 */
[----:B-----5:R-:W-:Y:S01]  /*7b70*/  F2FP.PACK_AB R139, R90, R91 ;  /* 0x0000005b5a8b723e */ /* 0x020fe200000000ff */
[----:B------:R-:W-:Y:S01]  /*7b80*/  MUFU.EX2 R74, R74 ;  /* 0x0000004a004a7308 */ /* 0x000fe20000000800 */
[----:B------:R-:W-:Y:S02]  /*7b90*/  FFMA.FTZ R173, R196, c[0x0][0x23c], -R125 ;  /* 0x00008f00c4ad7a23 */ /* 0x000fe4000001087d */
[--C-:B------:R-:W-:Y:S02]  /*7ba0*/  FFMA.FTZ R180, R199, c[0x0][0x23c], -R116.reuse ;  /* 0x00008f00c7b47a23 */ /* 0x100fe40000010874 */
[--C-:B------:R-:W-:Y:S01]  /*7bb0*/  FFMA.FTZ R179, R197, c[0x0][0x23c], -R116.reuse ;  /* 0x00008f00c5b37a23 */ /* 0x100fe20000010874 */
[----:B------:R-:W-:Y:S01]  /*7bc0*/  HMMA.16816.F32 R156, R136, R148, RZ ;  /* 0x00000094889c723c */ /* 0x000fe200000018ff */
[--C-:B------:R-:W-:Y:S01]  /*7bd0*/  FFMA.FTZ R183, R183, c[0x0][0x23c], -R116.reuse ;  /* 0x00008f00b7b77a23 */ /* 0x100fe20000010874 */
[----:B------:R-:W-:Y:S01]  /*7be0*/  MUFU.EX2 R81, R81 ;  /* 0x0000005100517308 */ /* 0x000fe20000000800 */
[----:B------:R-:W-:-:S02]  /*7bf0*/  FFMA.FTZ R184, R189, c[0x0][0x23c], -R116 ;  /* 0x00008f00bdb87a23 */ /* 0x000fc40000010874 */
[----:B------:R-:W-:Y:S02]  /*7c00*/  FADD.FTZ R101, R102, R101 ;  /* 0x0000006566657221 */ /* 0x000fe40000010000 */
[----:B------:R-:W-:Y:S01]  /*7c10*/  FFMA.FTZ R189, R195, c[0x0][0x23c], -R112 ;  /* 0x00008f00c3bd7a23 */ /* 0x000fe20000010870 */
[C---:B------:R-:W-:Y:S01]  /*7c20*/  HMMA.16816.F32 R140, R136.reuse, R8, RZ ;  /* 0x00000008888c723c */ /* 0x040fe200000018ff */
[----:B------:R-:W-:Y:S01]  /*7c30*/  FADD.FTZ R100, R100, R101 ;  /* 0x0000006564647221 */ /* 0x000fe20000010000 */
[----:B------:R-:W3:Y:S01]  /*7c40*/  MUFU.EX2 R72, R72 ;  /* 0x0000004800487308 */ /* 0x000ee20000000800 */
[--C-:B------:R-:W-:Y:S02]  /*7c50*/  FFMA.FTZ R197, R188, c[0x0][0x23c], -R125.reuse ;  /* 0x00008f00bcc57a23 */ /* 0x100fe4000001087d */
[----:B------:R-:W-:Y:S02]  /*7c60*/  FADD.FTZ R87, R87, R100 ;  /* 0x0000006457577221 */ /* 0x000fe40000010000 */
[----:B-1----:R-:W-:Y:S01]  /*7c70*/  F2FP.PACK_AB R8, R75, R80 ;  /* 0x000000504b08723e */ /* 0x002fe200000000ff */
[----:B------:R-:W-:Y:S01]  /*7c80*/  HMMA.16816.F32 R152, R136, R150, RZ ;  /* 0x000000968898723c */ /* 0x000fe200000018ff */
[----:B------:R-:W-:Y:S01]  /*7c90*/  FFMA.FTZ R195, R192, c[0x0][0x23c], -R125 ;  /* 0x00008f00c0c37a23 */ /* 0x000fe2000001087d */
[----:B------:R-:W-:Y:S01]  /*7ca0*/  MUFU.EX2 R82, R82 ;  /* 0x0000005200527308 */ /* 0x000fe20000000800 */
[----:B------:R-:W-:-:S02]  /*7cb0*/  FFMA.FTZ R188, R191, c[0x0][0x23c], -R116 ;  /* 0x00008f00bfbc7a23 */ /* 0x000fc40000010874 */
[----:B------:R-:W-:Y:S02]  /*7cc0*/  FADD.FTZ R80, R80, R85 ;  /* 0x0000005550507221 */ /* 0x000fe40000010000 */
[--C-:B------:R-:W-:Y:S01]  /*7cd0*/  FFMA.FTZ R191, R193, c[0x0][0x23c], -R116.reuse ;  /* 0x00008f00c1bf7a23 */ /* 0x100fe20000010874 */
[----:B------:R-:W-:Y:S01]  /*7ce0*/  HMMA.16816.F32 R136, R136, R10, RZ ;  /* 0x0000000a8888723c */ /* 0x000fe200000018ff */
[--C-:B------:R-:W-:Y:S01]  /*7cf0*/  FFMA.FTZ R187, R187, c[0x0][0x23c], -R116.reuse ;  /* 0x00008f00bbbb7a23 */ /* 0x100fe20000010874 */
[----:B------:R-:W1:Y:S01]  /*7d00*/  MUFU.EX2 R79, R79 ;  /* 0x0000004f004f7308 */ /* 0x000e620000000800 */
[----:B---3--:R-:W-:Y:S01]  /*7d10*/  F2FP.PACK_AB R9, R72, R81 ;  /* 0x000000514809723e */ /* 0x008fe200000000ff */
[----:B------:R-:W-:Y:S02]  /*7d20*/  FFMA.FTZ R192, R185, c[0x0][0x23c], -R116 ;  /* 0x00008f00b9c07a23 */ /* 0x000fe40000010874 */
[----:B------:R-:W-:Y:S02]  /*7d30*/  FADD.FTZ R75, R75, R80 ;  /* 0x000000504b4b7221 */ /* 0x000fe40000010000 */
[----:B------:R-:W-:Y:S01]  /*7d40*/  HMMA.16816.F32 R148, R132, R150, RZ ;  /* 0x000000968494723c */ /* 0x000fe200000018ff */
[----:B------:R-:W-:Y:S01]  /*7d50*/  FFMA.FTZ R117, R207, c[0x0][0x23c], -R112 ;  /* 0x00008f00cf757a23 */ /* 0x000fe20000010870 */
[----:B------:R-:W-:Y:S01]  /*7d60*/  MUFU.EX2 R93, R93 ;  /* 0x0000005d005d7308 */ /* 0x000fe20000000800 */
[----:B------:R-:W-:-:S02]  /*7d70*/  FADD.FTZ R106, R106, R107 ;  /* 0x0000006b6a6a7221 */ /* 0x000fc40000010000 */
[--C-:B------:R-:W-:Y:S02]  /*7d80*/  FFMA.FTZ R185, R178, c[0x0][0x23c], -R125.reuse ;  /* 0x00008f00b2b97a23 */ /* 0x100fe4000001087d */
[----:B------:R-:W-:Y:S01]  /*7d90*/  FADD.FTZ R91, R91, R106 ;  /* 0x0000006a5b5b7221 */ /* 0x000fe20000010000 */
[----:B------:R-:W-:Y:S01]  /*7da0*/  HMMA.16816.F32 R132, R132, R10, RZ ;  /* 0x0000000a8484723c */ /* 0x000fe200000018ff */
[----:B------:R-:W-:Y:S01]  /*7db0*/  FFMA.FTZ R193, R172, c[0x0][0x23c], -R125 ;  /* 0x00008f00acc17a23 */ /* 0x000fe2000001087d */
[----:B------:R-:W-:Y:S01]  /*7dc0*/  MUFU.EX2 R96, R96 ;  /* 0x0000006000607308 */ /* 0x000fe20000000800 */
[----:B------:R-:W-:Y:S02]  /*7dd0*/  FADD.FTZ R90, R90, R91 ;  /* 0x0000005b5a5a7221 */ /* 0x000fe40000010000 */
[--C-:B------:R-:W-:Y:S02]  /*7de0*/  FFMA.FTZ R172, R175, c[0x0][0x23c], -R116.reuse ;  /* 0x00008f00afac7a23 */ /* 0x100fe40000010874 */
[----:B------:R-:W-:Y:S01]  /*7df0*/  F2FP.PACK_AB R10, R5, R74 ;  /* 0x0000004a050a723e */ /* 0x000fe200000000ff */
[----:B------:R-:W-:Y:S01]  /*7e00*/  FADD.FTZ R74, R74, R75 ;  /* 0x0000004b4a4a7221 */ /* 0x000fe20000010000 */
[----:B-1----:R-:W-:Y:S01]  /*7e10*/  F2FP.PACK_AB R11, R79, R82 ;  /* 0x000000524f0b723e */ /* 0x002fe200000000ff */
[----:B------:R-:W1:Y:S01]  /*7e20*/  MUFU.EX2 R95, R95 ;  /* 0x0000005f005f7308 */ /* 0x000e620000000800 */
[----:B------:R-:W-:-:S02]  /*7e30*/  FFMA.FTZ R171, R171, c[0x0][0x23c], -R116 ;  /* 0x00008f00abab7a23 */ /* 0x000fc40000010874 */
[----:B------:R-:W-:Y:S02]  /*7e40*/  FADD.FTZ R5, R5, R74 ;  /* 0x0000004a05057221 */ /* 0x000fe40000010000 */
[--C-:B------:R-:W-:Y:S01]  /*7e50*/  FFMA.FTZ R169, R169, c[0x0][0x23c], -R116.reuse ;  /* 0x00008f00a9a97a23 */ /* 0x100fe20000010874 */
[C---:B--2---:R-:W-:Y:S01]  /*7e60*/  HMMA.16816.F32 R156, R8.reuse, R16, R156 ;  /* 0x00000010089c723c */ /* 0x044fe2000000189c */
[----:B------:R-:W-:Y:S01]  /*7e70*/  FFMA.FTZ R178, R165, c[0x0][0x23c], -R116 ;  /* 0x00008f00a5b27a23 */ /* 0x000fe20000010874 */
[----:B------:R-:W-:Y:S01]  /*7e80*/  MUFU.EX2 R97, R97 ;  /* 0x0000006100617308 */ /* 0x000fe20000000800 */
[----:B------:R-:W-:Y:S02]  /*7e90*/  FADD.FTZ R81, R81, R90 ;  /* 0x0000005a51517221 */ /* 0x000fe40000010000 */
[----:B------:R-:W-:Y:S02]  /*7ea0*/  FFMA.FTZ R125, R122, c[0x0][0x23c], -R125 ;  /* 0x00008f007a7d7a23 */ /* 0x000fe4000001087d */
[----:B------:R-:W-:Y:S01]  /*7eb0*/  FADD.FTZ R81, R72, R81 ;  /* 0x0000005148517221 */ /* 0x000fe20000010000 */
[----:B------:R-:W-:Y:S01]  /*7ec0*/  HMMA.16816.F32 R140, R8, R12, R140 ;  /* 0x0000000c088c723c */ /* 0x000fe2000000188c */
[----:B------:R-:W-:Y:S01]  /*7ed0*/  FFMA.FTZ R122, R123, c[0x0][0x23c], -R116 ;  /* 0x00008f007b7a7a23 */ /* 0x000fe20000010874 */
[----:B------:R-:W2:Y:S01]  /*7ee0*/  MUFU.EX2 R114, R114 ;  /* 0x0000007200727308 */ /* 0x000ea20000000800 */
[----:B------:R-:W-:-:S02]  /*7ef0*/  FADD.FTZ R82, R82, R81 ;  /* 0x0000005152527221 */ /* 0x000fc40000010000 */
[----:B------:R-:W-:Y:S02]  /*7f00*/  FFMA.FTZ R119, R119, c[0x0][0x23c], -R116 ;  /* 0x00008f0077777a23 */ /* 0x000fe40000010874 */
[----:B------:R-:W-:Y:S01]  /*7f10*/  FADD.FTZ R79, R79, R82 ;  /* 0x000000524f4f7221 */ /* 0x000fe20000010000 */
[C---:B------:R-:W-:Y:S02]  /*7f20*/  HMMA.16816.F32 R152, R8.reuse, R18, R152 ;  /* 0x000000120898723c */ /* 0x040fe40000001898 */
[----:B------:R-:W-:Y:S06]  /*7f30*/  MUFU.EX2 R67, R67 ;  /* 0x0000004300437308 */ /* 0x000fec0000000800 */
[----:B------:R-:W-:Y:S02]  /*7f40*/  HMMA.16816.F32 R136, R8, R14, R136 ;  /* 0x0000000e0888723c */ /* 0x000fe40000001888 */
[----:B------:R-:W3:Y:S05]  /*7f50*/  MUFU.EX2 R42, R42 ;  /* 0x0000002a002a7308 */ /* 0x000eea0000000800 */
[----:B------:R-:W-:Y:S01]  /*7f60*/  F2FP.PACK_AB R8, R78, R89 ;  /* 0x000000594e08723e */ /* 0x000fe200000000ff */
[----:B------:R-:W-:Y:S01]  /*7f70*/  FADD.FTZ R89, R89, R88 ;  /* 0x0000005859597221 */ /* 0x000fe20000010000 */
[----:B------:R-:W-:Y:S01]  /*7f80*/  F2FP.PACK_AB R9, R77, R86 ;  /* 0x000000564d09723e */ /* 0x000fe200000000ff */
[----:B------:R-:W-:Y:S01]  /*7f90*/  MUFU.EX2 R43, R43 ;  /* 0x0000002b002b7308 */ /* 0x000fe20000000800 */
[----:B------:R-:W-:Y:S01]  /*7fa0*/  F2FP.PACK_AB R10, R70, R73 ;  /* 0x00000049460a723e */ /* 0x000fe200000000ff */
[----:B------:R-:W-:Y:S01]  /*7fb0*/  FADD.FTZ R86, R86, R87 ;  /* 0x0000005756567221 */ /* 0x000fe20000010000 */
[----:B------:R-:W-:Y:S01]  /*7fc0*/  F2FP.PACK_AB R11, R68, R71 ;  /* 0x00000047440b723e */ /* 0x000fe200000000ff */
[----:B------:R-:W-:-:S02]  /*7fd0*/  FADD.FTZ R78, R78, R89 ;  /* 0x000000594e4e7221 */ /* 0x000fc40000010000 */
[----:B------:R-:W-:Y:S02]  /*7fe0*/  FADD.FTZ R86, R77, R86 ;  /* 0x000000564d567221 */ /* 0x000fe40000010000 */
[----:B------:R-:W5:Y:S01]  /*7ff0*/  MUFU.EX2 R40, R40 ;  /* 0x0000002800287308 */ /* 0x000f620000000800 */
[----:B------:R-:W-:Y:S01]  /*8000*/  FADD.FTZ R73, R73, R78 ;  /* 0x0000004e49497221 */ /* 0x000fe20000010000 */
[C---:B------:R-:W-:Y:S01]  /*8010*/  HMMA.16816.F32 R160, R8.reuse, R16, R160 ;  /* 0x0000001008a0723c */ /* 0x040fe200000018a0 */
[----:B------:R-:W-:Y:S02]  /*8020*/  FADD.FTZ R71, R71, R86 ;  /* 0x0000005647477221 */ /* 0x000fe40000010000 */
[----:B------:R-:W-:Y:S02]  /*8030*/  FADD.FTZ R70, R70, R73 ;  /* 0x0000004946467221 */ /* 0x000fe40000010000 */
[----:B------:R-:W-:Y:S01]  /*8040*/  FADD.FTZ R68, R68, R71 ;  /* 0x0000004744447221 */ /* 0x000fe20000010000 */
[----:B------:R-:W-:Y:S02]  /*8050*/  MUFU.EX2 R118, R118 ;  /* 0x0000007600767308 */ /* 0x000fe40000000800 */
[C---:B------:R-:W-:Y:S06]  /*8060*/  HMMA.16816.F32 R144, R8.reuse, R12, R144 ;  /* 0x0000000c0890723c */ /* 0x040fec0000001890 */
[----:B------:R-:W1:Y:S02]  /*8070*/  MUFU.EX2 R121, R121 ;  /* 0x0000007900797308 */ /* 0x000e640000000800 */
[C---:B------:R-:W-:Y:S01]  /*8080*/  HMMA.16816.F32 R148, R8.reuse, R18, R148 ;  /* 0x000000120894723c */ /* 0x040fe20000001894 */
[----:B------:R-:W3:Y:S05]  /*8090*/  LDSM.16.MT88.4 R16, [R220+0x4c00] ;  /* 0x004c0000dc10783b */ /* 0x000eea0000004200 */
[----:B------:R-:W-:Y:S02]  /*80a0*/  MUFU.EX2 R120, R120 ;  /* 0x0000007800787308 */ /* 0x000fe40000000800 */
[----:B------:R-:W-:Y:S01]  /*80b0*/  HMMA.16816.F32 R132, R8, R14, R132 ;  /* 0x0000000e0884723c */ /* 0x000fe20000001884 */
[----:B------:R-:W3:Y:S05]  /*80c0*/  LDSM.16.MT88.4 R12, [R219+0x4c00] ;  /* 0x004c0000db0c783b */ /* 0x000eea0000004200 */
[----:B------:R-:W-:Y:S01]  /*80d0*/  MUFU.EX2 R127, R127 ;  /* 0x0000007f007f7308 */ /* 0x000fe20000000800 */
[----:B------:R-:W-:Y:S01]  /*80e0*/  F2FP.PACK_AB R8, R83, R84 ;  /* 0x000000545308723e */ /* 0x000fe200000000ff */
[----:B------:R-:W-:Y:S01]  /*80f0*/  FADD.FTZ R84, R84, R5 ;  /* 0x0000000554547221 */ /* 0x000fe20000010000 */
[----:B-1----:R-:W-:Y:S01]  /*8100*/  F2FP.PACK_AB R9, R95, R96 ;  /* 0x000000605f09723e */ /* 0x002fe200000000ff */
[----:B------:R-:W-:Y:S01]  /*8110*/  FADD.FTZ R96, R96, R79 ;  /* 0x0000004f60607221 */ /* 0x000fe20000010000 */
[----:B------:R-:W-:Y:S01]  /*8120*/  F2FP.PACK_AB R10, R93, R92 ;  /* 0x0000005c5d0a723e */ /* 0x000fe200000000ff */
[----:B------:R-:W-:Y:S01]  /*8130*/  FADD.FTZ R83, R83, R84 ;  /* 0x0000005453537221 */ /* 0x000fe20000010000 */
[----:B--2---:R-:W-:Y:S01]  /*8140*/  F2FP.PACK_AB R11, R114, R97 ;  /* 0x00000061720b723e */ /* 0x004fe200000000ff */
[----:B------:R-:W-:Y:S01]  /*8150*/  MUFU.EX2 R129, R129 ;  /* 0x0000008100817308 */ /* 0x000fe20000000800 */
[----:B------:R-:W-:-:S02]  /*8160*/  FADD.FTZ R96, R95, R96 ;  /* 0x000000605f607221 */ /* 0x000fc40000010000 */
[----:B------:R-:W-:Y:S02]  /*8170*/  FADD.FTZ R92, R92, R83 ;  /* 0x000000535c5c7221 */ /* 0x000fe40000010000 */
[----:B------:R-:W-:Y:S01]  /*8180*/  FADD.FTZ R97, R97, R96 ;  /* 0x0000006061617221 */ /* 0x000fe20000010000 */
[----:B------:R-:W-:Y:S01]  /*8190*/  HMMA.16816.F32 R156, R8, R24, R156 ;  /* 0x00000018089c723c */ /* 0x000fe2000000189c */
[----:B------:R-:W-:Y:S01]  /*81a0*/  FADD.FTZ R93, R93, R92 ;  /* 0x0000005c5d5d7221 */ /* 0x000fe20000010000 */
[----:B------:R-:W1:Y:S01]  /*81b0*/  MUFU.EX2 R128, R128 ;  /* 0x0000008000807308 */ /* 0x000e620000000800 */
[----:B------:R-:W-:-:S05]  /*81c0*/  FADD.FTZ R114, R114, R97 ;  /* 0x0000006172727221 */ /* 0x000fca0000010000 */
[C---:B----4-:R-:W-:Y:S02]  /*81d0*/  HMMA.16816.F32 R140, R8.reuse, R20, R140 ;  /* 0x00000014088c723c */ /* 0x050fe4000000188c */
[----:B------:R-:W-:Y:S06]  /*81e0*/  MUFU.EX2 R164, R164 ;  /* 0x000000a400a47308 */ /* 0x000fec0000000800 */
[C---:B------:R-:W-:Y:S02]  /*81f0*/  HMMA.16816.F32 R152, R8.reuse, R26, R152 ;  /* 0x0000001a0898723c */ /* 0x040fe40000001898 */
[----:B------:R-:W2:Y:S06]  /*8200*/  MUFU.EX2 R167, R167 ;  /* 0x000000a700a77308 */ /* 0x000eac0000000800 */
[----:B------:R-:W-:Y:S02]  /*8210*/  HMMA.16816.F32 R136, R8, R22, R136 ;  /* 0x000000160888723c */ /* 0x000fe40000001888 */
[----:B------:R-:W-:Y:S05]  /*8220*/  MUFU.EX2 R41, R41 ;  /* 0x0000002900297308 */ /* 0x000fea0000000800 */
[----:B------:R-:W-:Y:S01]  /*8230*/  F2FP.PACK_AB R8, R66, R69 ;  /* 0x000000454208723e */ /* 0x000fe200000000ff */
[----:B------:R-:W-:Y:S01]  /*8240*/  FADD.FTZ R69, R69, R70 ;  /* 0x0000004645457221 */ /* 0x000fe20000010000 */
[----:B---3--:R-:W-:Y:S01]  /*8250*/  F2FP.PACK_AB R9, R42, R67 ;  /* 0x000000432a09723e */ /* 0x008fe200000000ff */
[----:B------:R-:W3:Y:S01]  /*8260*/  MUFU.EX2 R38, R38 ;  /* 0x0000002600267308 */ /* 0x000ee20000000800 */
[----:B------:R-:W-:Y:S01]  /*8270*/  F2FP.PACK_AB R10, R64, R65 ;  /* 0x00000041400a723e */ /* 0x000fe200000000ff */
[----:B------:R-:W-:Y:S01]  /*8280*/  FADD.FTZ R67, R67, R68 ;  /* 0x0000004443437221 */ /* 0x000fe20000010000 */
[----:B-----5:R-:W-:Y:S01]  /*8290*/  F2FP.PACK_AB R11, R40, R43 ;  /* 0x0000002b280b723e */ /* 0x020fe200000000ff */
[----:B------:R-:W-:-:S02]  /*82a0*/  FADD.FTZ R66, R66, R69 ;  /* 0x0000004542427221 */ /* 0x000fc40000010000 */
[----:B------:R-:W-:Y:S02]  /*82b0*/  FADD.FTZ R42, R42, R67 ;  /* 0x000000432a2a7221 */ /* 0x000fe40000010000 */
[----:B------:R-:W4:Y:S01]  /*82c0*/  MUFU.EX2 R39, R39 ;  /* 0x0000002700277308 */ /* 0x000f220000000800 */
[----:B------:R-:W-:Y:S01]  /*82d0*/  FADD.FTZ R65, R65, R66 ;  /* 0x0000004241417221 */ /* 0x000fe20000010000 */
[C---:B------:R-:W-:Y:S01]  /*82e0*/  HMMA.16816.F32 R160, R8.reuse, R24, R160 ;  /* 0x0000001808a0723c */ /* 0x040fe200000018a0 */
[----:B------:R-:W-:Y:S02]  /*82f0*/  FADD.FTZ R43, R43, R42 ;  /* 0x0000002a2b2b7221 */ /* 0x000fe40000010000 */
[----:B------:R-:W-:Y:S02]  /*8300*/  FADD.FTZ R64, R64, R65 ;  /* 0x0000004140407221 */ /* 0x000fe40000010000 */
[----:B------:R-:W-:Y:S01]  /*8310*/  FADD.FTZ R40, R40, R43 ;  /* 0x0000002b28287221 */ /* 0x000fe20000010000 */
[----:B------:R-:W-:Y:S02]  /*8320*/  MUFU.EX2 R168, R168 ;  /* 0x000000a800a87308 */ /* 0x000fe40000000800 */
[C---:B------:R-:W-:Y:S01]  /*8330*/  HMMA.16816.F32 R148, R8.reuse, R26, R148 ;  /* 0x0000001a0894723c */ /* 0x040fe20000001894 */
[----:B------:R-:W5:Y:S05]  /*8340*/  LDSM.16.MT88.4 R24, [R220+0x5000] ;  /* 0x00500000dc18783b */ /* 0x000f6a0000004200 */
[----:B------:R-:W1:Y:S02]  /*8350*/  MUFU.EX2 R173, R173 ;  /* 0x000000ad00ad7308 */ /* 0x000e640000000800 */
[C---:B------:R-:W-:Y:S06]  /*8360*/  HMMA.16816.F32 R144, R8.reuse, R20, R144 ;  /* 0x000000140890723c */ /* 0x040fec0000001890 */
[----:B------:R-:W-:Y:S02]  /*8370*/  MUFU.EX2 R170, R170 ;  /* 0x000000aa00aa7308 */ /* 0x000fe40000000800 */
[----:B------:R-:W-:Y:S01]  /*8380*/  HMMA.16816.F32 R132, R8, R22, R132 ;  /* 0x000000160884723c */ /* 0x000fe20000001884 */
[----:B------:R-:W3:Y:S05]  /*8390*/  LDSM.16.MT88.4 R20, [R219+0x5000] ;  /* 0x00500000db14783b */ /* 0x000eea0000004200 */
[----:B------:R-:W-:Y:S01]  /*83a0*/  MUFU.EX2 R177, R177 ;  /* 0x000000b100b17308 */ /* 0x000fe20000000800 */
[----:B------:R-:W-:Y:S01]  /*83b0*/  F2FP.PACK_AB R8, R121, R118 ;  /* 0x000000767908723e */ /* 0x000fe200000000ff */
[----:B------:R-:W-:Y:S01]  /*83c0*/  FADD.FTZ R118, R118, R93 ;  /* 0x0000005d76767221 */ /* 0x000fe20000010000 */
[C---:B-1----:R-:W-:Y:S01]  /*83d0*/  F2FP.PACK_AB R9, R128.reuse, R129 ;  /* 0x000000818009723e */ /* 0x042fe200000000ff */
        /* <DEDUP_REMOVED lines=12> */
[C---:B------:R-:W-:Y:S02]  /*84a0*/  HMMA.16816.F32 R152, R8.reuse, R18, R152 ;  /* 0x000000120898723c */ /* 0x040fe40000001898 */
[----:B------:R-:W-:Y:S06]  /*84b0*/  MUFU.EX2 R183, R183 ;  /* 0x000000b700b77308 */ /* 0x000fec0000000800 */
[C---:B------:R-:W-:Y:S02]  /*84c0*/  HMMA.16816.F32 R140, R8.reuse, R12, R140 ;  /* 0x0000000c088c723c */ /* 0x040fe4000000188c */
[----:B------:R-:W2:Y:S06]  /*84d0*/  MUFU.EX2 R184, R184 ;  /* 0x000000b800b87308 */ /* 0x000eac0000000800 */
[----:B------:R-:W-:Y:S02]  /*84e0*/  HMMA.16816.F32 R136, R8, R14, R136 ;  /* 0x0000000e0888723c */ /* 0x000fe40000001888 */
[----:B------:R-:W1:Y:S05]  /*84f0*/  MUFU.EX2 R58, R58 ;  /* 0x0000003a003a7308 */ /* 0x000e6a0000000800 */
[----:B------:R-:W-:Y:S01]  /*8500*/  F2FP.PACK_AB R8, R62, R63 ;  /* 0x0000003f3e08723e */ /* 0x000fe200000000ff */
[----:B------:R-:W-:Y:S01]  /*8510*/  FADD.FTZ R63, R63, R64 ;  /* 0x000000403f3f7221 */ /* 0x000fe20000010000 */
[----:B---3--:R-:W-:Y:S01]  /*8520*/  F2FP.PACK_AB R9, R38, R41 ;  /* 0x000000292609723e */ /* 0x008fe200000000ff */
[----:B------:R-:W-:Y:S01]  /*8530*/  MUFU.EX2 R57, R57 ;  /* 0x0000003900397308 */ /* 0x000fe20000000800 */
[----:B------:R-:W-:Y:S01]  /*8540*/  F2FP.PACK_AB R10, R60, R61 ;  /* 0x0000003d3c0a723e */ /* 0x000fe200000000ff */
[----:B------:R-:W-:Y:S01]  /*8550*/  FADD.FTZ R41, R41, R40 ;  /* 0x0000002829297221 */ /* 0x000fe20000010000 */
[----:B----4-:R-:W-:Y:S01]  /*8560*/  F2FP.PACK_AB R11, R34, R39 ;  /* 0x00000027220b723e */ /* 0x010fe200000000ff */
[----:B------:R-:W-:-:S02]  /*8570*/  FADD.FTZ R62, R62, R63 ;  /* 0x0000003f3e3e7221 */ /* 0x000fc40000010000 */
[----:B------:R-:W-:Y:S02]  /*8580*/  FADD.FTZ R38, R38, R41 ;  /* 0x0000002926267221 */ /* 0x000fe40000010000 */
[----:B------:R-:W-:Y:S01]  /*8590*/  MUFU.EX2 R56, R56 ;  /* 0x0000003800387308 */ /* 0x000fe20000000800 */
[----:B------:R-:W-:Y:S01]  /*85a0*/  FADD.FTZ R61, R61, R62 ;  /* 0x0000003e3d3d7221 */ /* 0x000fe20000010000 */
[C---:B------:R-:W-:Y:S01]  /*85b0*/  HMMA.16816.F32 R160, R8.reuse, R16, R160 ;  /* 0x0000001008a0723c */ /* 0x040fe200000018a0 */
[----:B------:R-:W-:Y:S02]  /*85c0*/  FADD.FTZ R39, R39, R38 ;  /* 0x0000002627277221 */ /* 0x000fe40000010000 */
[----:B------:R-:W-:Y:S02]  /*85d0*/  FADD.FTZ R60, R60, R61 ;  /* 0x0000003d3c3c7221 */ /* 0x000fe40000010000 */
[----:B------:R-:W-:Y:S01]  /*85e0*/  FADD.FTZ R34, R34, R39 ;  /* 0x0000002722227221 */ /* 0x000fe20000010000 */
[----:B------:R-:W-:Y:S02]  /*85f0*/  MUFU.EX2 R35, R35 ;  /* 0x0000002300237308 */ /* 0x000fe40000000800 */
[C---:B------:R-:W-:Y:S01]  /*8600*/  HMMA.16816.F32 R148, R8.reuse, R18, R148 ;  /* 0x000000120894723c */ /* 0x040fe20000001894 */
[----:B------:R-:W3:Y:S05]  /*8610*/  LDSM.16.MT88.4 R16, [R220+0x5400] ;  /* 0x00540000dc10783b */ /* 0x000eea0000004200 */
[----:B------:R-:W4:Y:S02]  /*8620*/  MUFU.EX2 R32, R32 ;  /* 0x0000002000207308 */ /* 0x000f240000000800 */
[C---:B------:R-:W-:Y:S06]  /*8630*/  HMMA.16816.F32 R144, R8.reuse, R12, R144 ;  /* 0x0000000c0890723c */ /* 0x040fec0000001890 */
[----:B------:R-:W-:Y:S02]  /*8640*/  MUFU.EX2 R33, R33 ;  /* 0x0000002100217308 */ /* 0x000fe40000000800 */
[----:B------:R-:W-:Y:S01]  /*8650*/  HMMA.16816.F32 R132, R8, R14, R132 ;  /* 0x0000000e0884723c */ /* 0x000fe20000001884 */
[----:B------:R-:W3:Y:S05]  /*8660*/  LDSM.16.MT88.4 R12, [R219+0x5400] ;  /* 0x00540000db0c783b */ /* 0x000eea0000004200 */
[----:B------:R-:W3:Y:S01]  /*8670*/  MUFU.EX2 R30, R30 ;  /* 0x0000001e001e7308 */ /* 0x000ee20000000800 */
        /* <DEDUP_REMOVED lines=11> */
[----:B-----5:R-:W-:Y:S01]  /*8730*/  HMMA.16816.F32 R156, R8, R24, R156 ;  /* 0x00000018089c723c */ /* 0x020fe2000000189c */
[----:B------:R-:W-:Y:S01]  /*8740*/  FADD.FTZ R177, R177, R170 ;  /* 0x000000aab1b17221 */ /* 0x000fe20000010000 */
[----:B------:R-:W1:Y:S01]  /*8750*/  MUFU.EX2 R195, R195 ;  /* 0x000000c300c37308 */ /* 0x000e620000000800 */
[----:B------:R-:W-:-:S05]  /*8760*/  FADD.FTZ R183, R184, R183 ;  /* 0x000000b7b8b77221 */ /* 0x000fca0000010000 */
[C---:B------:R-:W-:Y:S02]  /*8770*/  HMMA.16816.F32 R152, R8.reuse, R26, R152 ;  /* 0x0000001a0898723c */ /* 0x040fe40000001898 */
[----:B------:R-:W-:Y:S06]  /*8780*/  MUFU.EX2 R190, R190 ;  /* 0x000000be00be7308 */ /* 0x000fec0000000800 */
[C---:B------:R-:W-:Y:S02]  /*8790*/  HMMA.16816.F32 R140, R8.reuse, R20, R140 ;  /* 0x00000014088c723c */ /* 0x040fe4000000188c */
[----:B------:R-:W-:Y:S06]  /*87a0*/  MUFU.EX2 R197, R197 ;  /* 0x000000c500c57308 */ /* 0x000fec0000000800 */
[----:B------:R-:W-:Y:S02]  /*87b0*/  HMMA.16816.F32 R136, R8, R22, R136 ;  /* 0x000000160888723c */ /* 0x000fe40000001888 */
[----:B------:R-:W-:Y:S05]  /*87c0*/  MUFU.EX2 R188, R188 ;  /* 0x000000bc00bc7308 */ /* 0x000fea0000000800 */
[----:B------:R-:W-:Y:S01]  /*87d0*/  F2FP.PACK_AB R8, R58, R59 ;  /* 0x0000003b3a08723e */ /* 0x000fe200000000ff */
[----:B------:R-:W-:Y:S01]  /*87e0*/  FADD.FTZ R59, R59, R60 ;  /* 0x0000003c3b3b7221 */ /* 0x000fe20000010000 */
[----:B----4-:R-:W-:Y:S01]  /*87f0*/  F2FP.PACK_AB R9, R32, R35 ;  /* 0x000000232009723e */ /* 0x010fe200000000ff */
[----:B------:R-:W2:Y:S01]  /*8800*/  MUFU.EX2 R191, R191 ;  /* 0x000000bf00bf7308 */ /* 0x000ea20000000800 */
[----:B------:R-:W-:Y:S01]  /*8810*/  F2FP.PACK_AB R10, R56, R57 ;  /* 0x00000039380a723e */ /* 0x000fe200000000ff */
[----:B------:R-:W-:Y:S01]  /*8820*/  FADD.FTZ R35, R35, R34 ;  /* 0x0000002223237221 */ /* 0x000fe20000010000 */
[----:B---3--:R-:W-:Y:S01]  /*8830*/  F2FP.PACK_AB R11, R30, R33 ;  /* 0x000000211e0b723e */ /* 0x008fe200000000ff */
        /* <DEDUP_REMOVED lines=8> */
[----:B------:R-:W3:Y:S02]  /*88c0*/  MUFU.EX2 R192, R192 ;  /* 0x000000c000c07308 */ /* 0x000ee40000000800 */
[C---:B------:R-:W-:Y:S01]  /*88d0*/  HMMA.16816.F32 R148, R8.reuse, R26, R148 ;  /* 0x0000001a0894723c */ /* 0x040fe20000001894 */
[----:B------:R-:W4:Y:S05]  /*88e0*/  LDSM.16.MT88.4 R24, [R220+0x5800] ;  /* 0x00580000dc18783b */ /* 0x000f2a0000004200 */
[----:B------:R-:W-:Y:S02]  /*88f0*/  MUFU.EX2 R55, R55 ;  /* 0x0000003700377308 */ /* 0x000fe40000000800 */
[C---:B------:R-:W-:Y:S06]  /*8900*/  HMMA.16816.F32 R144, R8.reuse, R20, R144 ;  /* 0x000000140890723c */ /* 0x040fec0000001890 */
[----:B------:R-:W5:Y:S02]  /*8910*/  MUFU.EX2 R54, R54 ;  /* 0x0000003600367308 */ /* 0x000f640000000800 */
[----:B------:R-:W-:Y:S01]  /*8920*/  HMMA.16816.F32 R132, R8, R22, R132 ;  /* 0x000000160884723c */ /* 0x000fe20000001884 */
[----:B------:R-:W4:Y:S05]  /*8930*/  LDSM.16.MT88.4 R20, [R219+0x5800] ;  /* 0x00580000db14783b */ /* 0x000f2a0000004200 */
[----:B------:R-:W-:Y:S01]  /*8940*/  MUFU.EX2 R53, R53 ;  /* 0x0000003500357308 */ /* 0x000fe20000000800 */
[----:B-1----:R-:W-:Y:S01]  /*8950*/  F2FP.PACK_AB R8, R195, R186 ;  /* 0x000000bac308723e */ /* 0x002fe200000000ff */
[----:B------:R-:W-:Y:S01]  /*8960*/  FADD.FTZ R186, R186, R177 ;  /* 0x000000b1baba7221 */ /* 0x000fe20000010000 */
[----:B--2---:R-:W-:Y:S01]  /*8970*/  F2FP.PACK_AB R9, R191, R188 ;  /* 0x000000bcbf09723e */ /* 0x004fe200000000ff */
[----:B------:R-:W-:Y:S01]  /*8980*/  FADD.FTZ R188, R188, R183 ;  /* 0x000000b7bcbc7221 */ /* 0x000fe20000010000 */
[----:B------:R-:W-:Y:S01]  /*8990*/  F2FP.PACK_AB R10, R197, R190 ;  /* 0x000000bec50a723e */ /* 0x000fe200000000ff */
[----:B------:R-:W-:Y:S01]  /*89a0*/  FADD.FTZ R195, R195, R186 ;  /* 0x000000bac3c37221 */ /* 0x000fe20000010000 */
[----:B---3--:R-:W-:Y:S01]  /*89b0*/  F2FP.PACK_AB R11, R192, R187 ;  /* 0x000000bbc00b723e */ /* 0x008fe200000000ff */
[----:B------:R-:W-:Y:S01]  /*89c0*/  MUFU.EX2 R52, R52 ;  /* 0x0000003400347308 */ /* 0x000fe20000000800 */
[----:B------:R-:W-:-:S02]  /*89d0*/  FADD.FTZ R188, R191, R188 ;  /* 0x000000bcbfbc7221 */ /* 0x000fc40000010000 */
[----:B------:R-:W-:Y:S02]  /*89e0*/  FADD.FTZ R190, R190, R195 ;  /* 0x000000c3bebe7221 */ /* 0x000fe40000010000 */
[----:B------:R-:W-:Y:S01]  /*89f0*/  FADD.FTZ R187, R187, R188 ;  /* 0x000000bcbbbb7221 */ /* 0x000fe20000010000 */
[----:B------:R-:W-:Y:S01]  /*8a00*/  HMMA.16816.F32 R156, R8, R16, R156 ;  /* 0x00000010089c723c */ /* 0x000fe2000000189c */
[----:B------:R-:W-:Y:S01]  /*8a10*/  FADD.FTZ R197, R197, R190 ;  /* 0x000000bec5c57221 */ /* 0x000fe20000010000 */
[----:B------:R-:W-:Y:S01]  /*8a20*/  MUFU.EX2 R31, R31 ;  /* 0x0000001f001f7308 */ /* 0x000fe20000000800 */
[----:B------:R-:W-:-:S05]  /*8a30*/  FADD.FTZ R187, R192, R187 ;  /* 0x000000bbc0bb7221 */ /* 0x000fca0000010000 */
[C---:B------:R-:W-:Y:S02]  /*8a40*/  HMMA.16816.F32 R152, R8.reuse, R18, R152 ;  /* 0x000000120898723c */ /* 0x040fe40000001898 */
[----:B------:R-:W1:Y:S06]  /*8a50*/  MUFU.EX2 R28, R28 ;  /* 0x0000001c001c7308 */ /* 0x000e6c0000000800 */
[C---:B------:R-:W-:Y:S02]  /*8a60*/  HMMA.16816.F32 R140, R8.reuse, R12, R140 ;  /* 0x0000000c088c723c */ /* 0x040fe4000000188c */
[----:B------:R-:W-:Y:S06]  /*8a70*/  MUFU.EX2 R76, R76 ;  /* 0x0000004c004c7308 */ /* 0x000fec0000000800 */
[----:B------:R-:W-:Y:S02]  /*8a80*/  HMMA.16816.F32 R136, R8, R14, R136 ;  /* 0x0000000e0888723c */ /* 0x000fe40000001888 */
[----:B------:R-:W2:Y:S05]  /*8a90*/  MUFU.EX2 R117, R117 ;  /* 0x0000007500757308 */ /* 0x000eaa0000000800 */
[----:B-----5:R-:W-:Y:S01]  /*8aa0*/  F2FP.PACK_AB R8, R54, R55 ;  /* 0x000000373608723e */ /* 0x020fe200000000ff */
[----:B------:R-:W-:Y:S01]  /*8ab0*/  FADD.FTZ R55, R55, R56 ;  /* 0x0000003837377221 */ /* 0x000fe20000010000 */
[----:B-1----:R-:W-:Y:S01]  /*8ac0*/  F2FP.PACK_AB R9, R28, R31 ;  /* 0x0000001f1c09723e */ /* 0x002fe200000000ff */
[----:B------:R-:W-:Y:S01]  /*8ad0*/  MUFU.EX2 R182, R182 ;  /* 0x000000b600b67308 */ /* 0x000fe20000000800 */
[----:B------:R-:W-:Y:S01]  /*8ae0*/  F2FP.PACK_AB R10, R52, R53 ;  /* 0x00000035340a723e */ /* 0x000fe200000000ff */
[----:B------:R-:W-:-:S02]  /*8af0*/  FADD.FTZ R31, R31, R30 ;  /* 0x0000001e1f1f7221 */ /* 0x000fc40000010000 */
[----:B------:R-:W-:Y:S02]  /*8b00*/  FADD.FTZ R54, R54, R55 ;  /* 0x0000003736367221 */ /* 0x000fe40000010000 */
[----:B------:R-:W-:Y:S02]  /*8b10*/  FADD.FTZ R31, R28, R31 ;  /* 0x0000001f1c1f7221 */ /* 0x000fe40000010000 */
[----:B------:R-:W1:Y:S01]  /*8b20*/  MUFU.EX2 R185, R185 ;  /* 0x000000b900b97308 */ /* 0x000e620000000800 */
[----:B--2---:R-:W-:Y:S01]  /*8b30*/  F2FP.PACK_AB R11, R117, R76 ;  /* 0x0000004c750b723e */ /* 0x004fe200000000ff */
[----:B------:R-:W-:Y:S02]  /*8b40*/  FADD.FTZ R53, R53, R54 ;  /* 0x0000003635357221 */ /* 0x000fe40000010000 */
[----:B------:R-:W-:Y:S02]  /*8b50*/  FADD.FTZ R76, R76, R31 ;  /* 0x0000001f4c4c7221 */ /* 0x000fe40000010000 */
[----:B------:R-:W-:-:S02]  /*8b60*/  FADD.FTZ R52, R52, R53 ;  /* 0x0000003534347221 */ /* 0x000fc40000010000 */
[----:B------:R-:W-:Y:S01]  /*8b70*/  MUFU.EX2 R174, R174 ;  /* 0x000000ae00ae7308 */ /* 0x000fe20000000800 */
[----:B------:R-:W-:Y:S01]  /*8b80*/  HMMA.16816.F32 R160, R8, R16, R160 ;  /* 0x0000001008a0723c */ /* 0x000fe200000018a0 */
[----:B------:R-:W-:-:S06]  /*8b90*/  FADD.FTZ R117, R117, R76 ;  /* 0x0000004c75757221 */ /* 0x000fcc0000010000 */
[----:B------:R-:W2:Y:S01]  /*8ba0*/  MUFU.EX2 R193, R193 ;  /* 0x000000c100c17308 */ /* 0x000ea20000000800 */
[C---:B------:R-:W-:Y:S01]  /*8bb0*/  HMMA.16816.F32 R148, R8.reuse, R18, R148 ;  /* 0x000000120894723c */ /* 0x040fe20000001894 */
[----:B------:R-:W3:Y:S06]  /*8bc0*/  LDSM.16.MT88.4 R16, [R220+0x5c00] ;  /* 0x005c0000dc10783b */ /* 0x000eec0000004200 */
[----:B------:R-:W-:Y:S01]  /*8bd0*/  MUFU.EX2 R172, R172 ;  /* 0x000000ac00ac7308 */ /* 0x000fe20000000800 */
[C---:B------:R-:W-:Y:S07]  /*8be0*/  HMMA.16816.F32 R144, R8.reuse, R12, R144 ;  /* 0x0000000c0890723c */ /* 0x040fee0000001890 */
[----:B------:R-:W5:Y:S01]  /*8bf0*/  MUFU.EX2 R171, R171 ;  /* 0x000000ab00ab7308 */ /* 0x000f620000000800 */
[----:B------:R-:W-:Y:S01]  /*8c00*/  HMMA.16816.F32 R132, R8, R14, R132 ;  /* 0x0000000e0884723c */ /* 0x000fe20000001884 */
[----:B------:R-:W3:Y:S06]  /*8c10*/  LDSM.16.MT88.4 R12, [R219+0x5c00] ;  /* 0x005c0000db0c783b */ /* 0x000eec0000004200 */
[----:B------:R-:W-:Y:S01]  /*8c20*/  MUFU.EX2 R169, R169 ;  /* 0x000000a900a97308 */ /* 0x000fe20000000800 */
[----:B-1----:R-:W-:Y:S01]  /*8c30*/  F2FP.PACK_AB R8, R185, R182 ;  /* 0x000000b6b908723e */ /* 0x002fe200000000ff */
[----:B------:R-:W-:Y:S01]  /*8c40*/  FADD.FTZ R182, R182, R197 ;  /* 0x000000c5b6b67221 */ /* 0x000fe20000010000 */
[----:B--2---:R-:W-:-:S03]  /*8c50*/  F2FP.PACK_AB R10, R193, R174 ;  /* 0x000000aec10a723e */ /* 0x004fc600000000ff */
[----:B------:R-:W-:Y:S02]  /*8c60*/  FADD.FTZ R185, R185, R182 ;  /* 0x000000b6b9b97221 */ /* 0x000fe40000010000 */
[----:B------:R-:W1:Y:S01]  /*8c70*/  MUFU.EX2 R178, R178 ;  /* 0x000000b200b27308 */ /* 0x000e620000000800 */
[----:B-----5:R-:W-:Y:S01]  /*8c80*/  F2FP.PACK_AB R9, R171, R172 ;  /* 0x000000acab09723e */ /* 0x020fe200000000ff */
[----:B------:R-:W-:Y:S02]  /*8c90*/  FADD.FTZ R174, R174, R185 ;  /* 0x000000b9aeae7221 */ /* 0x000fe40000010000 */
[----:B------:R-:W-:Y:S02]  /*8ca0*/  FADD.FTZ R172, R172, R187 ;  /* 0x000000bbacac7221 */ /* 0x000fe40000010000 */
[----:B------:R-:W-:Y:S02]  /*8cb0*/  FADD.FTZ R193, R193, R174 ;  /* 0x000000aec1c17221 */ /* 0x000fe40000010000 */
[----:B------:R-:W-:Y:S01]  /*8cc0*/  MUFU.EX2 R51, R51 ;  /* 0x0000003300337308 */ /* 0x000fe20000000800 */
[----:B------:R-:W-:-:S07]  /*8cd0*/  FADD.FTZ R172, R171, R172 ;  /* 0x000000acabac7221 */ /* 0x000fce0000010000 */
[----:B------:R-:W2:Y:S01]  /*8ce0*/  MUFU.EX2 R50, R50 ;  /* 0x0000003200327308 */ /* 0x000ea20000000800 */
[----:B-1----:R-:W-:Y:S01]  /*8cf0*/  F2FP.PACK_AB R11, R178, R169 ;  /* 0x000000a9b20b723e */ /* 0x002fe200000000ff */
[----:B------:R-:W-:-:S04]  /*8d00*/  FADD.FTZ R169, R169, R172 ;  /* 0x000000aca9a97221 */ /* 0x000fc80000010000 */
[----:B------:R-:W-:Y:S02]  /*8d10*/  FADD.FTZ R169, R178, R169 ;  /* 0x000000a9b2a97221 */ /* 0x000fe40000010000 */
[----:B------:R-:W-:Y:S01]  /*8d20*/  MUFU.EX2 R49, R49 ;  /* 0x0000003100317308 */ /* 0x000fe20000000800 */
[C---:B----4-:R-:W-:Y:S07]  /*8d30*/  HMMA.16816.F32 R156, R8.reuse, R24, R156 ;  /* 0x00000018089c723c */ /* 0x050fee000000189c */
[----:B------:R-:W1:Y:S01]  /*8d40*/  MUFU.EX2 R48, R48 ;  /* 0x0000003000307308 */ /* 0x000e620000000800 */
[C---:B------:R-:W-:Y:S07]  /*8d50*/  HMMA.16816.F32 R152, R8.reuse, R26, R152 ;  /* 0x0000001a0898723c */ /* 0x040fee0000001898 */
[----:B------:R-:W-:Y:S01]  /*8d60*/  MUFU.EX2 R166, R166 ;  /* 0x000000a600a67308 */ /* 0x000fe20000000800 */
[C---:B------:R-:W-:Y:S07]  /*8d70*/  HMMA.16816.F32 R140, R8.reuse, R20, R140 ;  /* 0x00000014088c723c */ /* 0x040fee000000188c */
[----:B------:R-:W4:Y:S01]  /*8d80*/  MUFU.EX2 R189, R189 ;  /* 0x000000bd00bd7308 */ /* 0x000f220000000800 */
[----:B------:R-:W-:Y:S07]  /*8d90*/  HMMA.16816.F32 R136, R8, R22, R136 ;  /* 0x000000160888723c */ /* 0x000fee0000001888 */
[----:B------:R-:W-:Y:S01]  /*8da0*/  MUFU.EX2 R181, R181 ;  /* 0x000000b500b57308 */ /* 0x000fe20000000800 */
[----:B--2---:R-:W-:Y:S01]  /*8db0*/  F2FP.PACK_AB R8, R50, R51 ;  /* 0x000000333208723e */ /* 0x004fe200000000ff */
[----:B------:R-:W-:Y:S01]  /*8dc0*/  FADD.FTZ R51, R51, R52 ;  /* 0x0000003433337221 */ /* 0x000fe20000010000 */
[----:B-1----:R-:W-:-:S03]  /*8dd0*/  F2FP.PACK_AB R10, R48, R49 ;  /* 0x00000031300a723e */ /* 0x002fc600000000ff */
[----:B------:R-:W-:Y:S02]  /*8de0*/  FADD.FTZ R50, R50, R51 ;  /* 0x0000003332327221 */ /* 0x000fe40000010000 */
[----:B------:R-:W1:Y:S01]  /*8df0*/  MUFU.EX2 R194, R194 ;  /* 0x000000c200c27308 */ /* 0x000e620000000800 */
[----:B----4-:R-:W-:Y:S01]  /*8e00*/  F2FP.PACK_AB R9, R189, R166 ;  /* 0x000000a6bd09723e */ /* 0x010fe200000000ff */
[----:B------:R-:W-:Y:S02]  /*8e10*/  FADD.FTZ R166, R166, R117 ;  /* 0x00000075a6a67221 */ /* 0x000fe40000010000 */
[----:B------:R-:W-:Y:S02]  /*8e20*/  FADD.FTZ R49, R49, R50 ;  /* 0x0000003231317221 */ /* 0x000fe40000010000 */
[----:B------:R-:W-:Y:S02]  /*8e30*/  FADD.FTZ R166, R189, R166 ;  /* 0x000000a6bda67221 */ /* 0x000fe40000010000 */
[----:B------:R-:W-:Y:S01]  /*8e40*/  MUFU.EX2 R130, R130 ;  /* 0x0000008200827308 */ /* 0x000fe20000000800 */
[----:B------:R-:W-:Y:S01]  /*8e50*/  FADD.FTZ R48, R48, R49 ;  /* 0x0000003130307221 */ /* 0x000fe20000010000 */
[----:B-1----:R-:W-:-:S06]  /*8e60*/  F2FP.PACK_AB R11, R194, R181 ;  /* 0x000000b5c20b723e */ /* 0x002fcc00000000ff */
[----:B------:R-:W1:Y:S01]  /*8e70*/  MUFU.EX2 R131, R131 ;  /* 0x0000008300837308 */ /* 0x000e620000000800 */
[----:B------:R-:W-:-:S04]  /*8e80*/  FADD.FTZ R181, R181, R166 ;  /* 0x000000a6b5b57221 */ /* 0x000fc80000010000 */
[----:B------:R-:W-:Y:S01]  /*8e90*/  FADD.FTZ R181, R194, R181 ;  /* 0x000000b5c2b57221 */ /* 0x000fe20000010000 */
[C---:B------:R-:W-:Y:S02]  /*8ea0*/  HMMA.16816.F32 R160, R8.reuse, R24, R160 ;  /* 0x0000001808a0723c */ /* 0x040fe400000018a0 */
[----:B------:R-:W-:Y:S05]  /*8eb0*/  MUFU.EX2 R124, R124 ;  /* 0x0000007c007c7308 */ /* 0x000fea0000000800 */
[--C-:B------:R-:W-:Y:S01]  /*8ec0*/  FFMA.FTZ R24, R115, c[0x0][0x23c], -R116.reuse ;  /* 0x00008f0073187a23 */ /* 0x100fe20000010874 */
[C---:B------:R-:W-:Y:S01]  /*8ed0*/  HMMA.16816.F32 R144, R8.reuse, R20, R144 ;  /* 0x000000140890723c */ /* 0x040fe20000001890 */
[----:B------:R-:W-:Y:S01]  /*8ee0*/  FFMA.FTZ R25, R113, c[0x0][0x23c], -R116 ;  /* 0x00008f0071197a23 */ /* 0x000fe20000010874 */
[----:B------:R-:W2:Y:S06]  /*8ef0*/  MUFU.EX2 R125, R125 ;  /* 0x0000007d007d7308 */ /* 0x000eac0000000800 */
[C---:B------:R-:W-:Y:S02]  /*8f00*/  HMMA.16816.F32 R148, R8.reuse, R26, R148 ;  /* 0x0000001a0894723c */ /* 0x040fe40000001894 */
[----:B------:R-:W-:Y:S06]  /*8f10*/  MUFU.EX2 R122, R122 ;  /* 0x0000007a007a7308 */ /* 0x000fec0000000800 */
[----:B------:R-:W-:Y:S02]  /*8f20*/  HMMA.16816.F32 R132, R8, R22, R132 ;  /* 0x000000160884723c */ /* 0x000fe40000001884 */
[----:B------:R-:W4:Y:S05]  /*8f30*/  MUFU.EX2 R119, R119 ;  /* 0x0000007700777308 */ /* 0x000f2a0000000800 */
[----:B-1----:R-:W-:Y:S01]  /*8f40*/  F2FP.PACK_AB R8, R131, R130 ;  /* 0x000000828308723e */ /* 0x002fe200000000ff */
[----:B------:R-:W-:Y:S01]  /*8f50*/  FADD.FTZ R130, R130, R193 ;  /* 0x000000c182827221 */ /* 0x000fe20000010000 */
[----:B--2---:R-:W-:Y:S01]  /*8f60*/  F2FP.PACK_AB R10, R125, R124 ;  /* 0x0000007c7d0a723e */ /* 0x004fe200000000ff */
[----:B------:R-:W-:Y:S02]  /*8f70*/  MUFU.EX2 R24, R24 ;  /* 0x0000001800187308 */ /* 0x000fe40000000800 */
[----:B------:R-:W-:-:S04]  /*8f80*/  FADD.FTZ R131, R131, R130 ;  /* 0x0000008283837221 */ /* 0x000fc80000010000 */
[----:B------:R-:W-:Y:S02]  /*8f90*/  FADD.FTZ R124, R124, R131 ;  /* 0x000000837c7c7221 */ /* 0x000fe40000010000 */
[----:B------:R-:W1:Y:S01]  /*8fa0*/  MUFU.EX2 R25, R25 ;  /* 0x0000001900197308 */ /* 0x000e620000000800 */
[----:B----4-:R-:W-:Y:S01]  /*8fb0*/  F2FP.PACK_AB R9, R119, R122 ;  /* 0x0000007a7709723e */ /* 0x010fe200000000ff */
[----:B------:R-:W-:Y:S02]  /*8fc0*/  FADD.FTZ R5, R125, R124 ;  /* 0x0000007c7d057221 */ /* 0x000fe40000010000 */
[----:B------:R-:W-:-:S04]  /*8fd0*/  FADD.FTZ R122, R122, R169 ;  /* 0x000000a97a7a7221 */ /* 0x000fc80000010000 */
[----:B------:R-:W-:Y:S01]  /*8fe0*/  MUFU.EX2 R47, R47 ;  /* 0x0000002f002f7308 */ /* 0x000fe20000000800 */
[----:B------:R-:W-:-:S07]  /*8ff0*/  FADD.FTZ R119, R119, R122 ;  /* 0x0000007a77777221 */ /* 0x000fce0000010000 */
[----:B------:R-:W2:Y:S01]  /*9000*/  MUFU.EX2 R46, R46 ;  /* 0x0000002e002e7308 */ /* 0x000ea20000000800 */
[----:B-1----:R-:W-:Y:S01]  /*9010*/  F2FP.PACK_AB R11, R25, R24 ;  /* 0x00000018190b723e */ /* 0x002fe200000000ff */
[----:B------:R-:W-:-:S04]  /*9020*/  FADD.FTZ R24, R24, R119 ;  /* 0x0000007718187221 */ /* 0x000fc80000010000 */
[----:B------:R-:W-:Y:S02]  /*9030*/  FADD.FTZ R252, R25, R24 ;  /* 0x0000001819fc7221 */ /* 0x000fe40000010000 */
[----:B------:R-:W-:Y:S01]  /*9040*/  MUFU.EX2 R20, R111 ;  /* 0x0000006f00147308 */ /* 0x000fe20000000800 */
[C---:B---3--:R-:W-:Y:S07]  /*9050*/  HMMA.16816.F32 R156, R8.reuse, R16, R156 ;  /* 0x00000010089c723c */ /* 0x048fee000000189c */
[----:B------:R-:W1:Y:S01]  /*9060*/  MUFU.EX2 R21, R110 ;  /* 0x0000006e00157308 */ /* 0x000e620000000800 */
[C---:B------:R-:W-:Y:S07]  /*9070*/  HMMA.16816.F32 R152, R8.reuse, R18, R152 ;  /* 0x000000120898723c */ /* 0x040fee0000001898 */
[----:B------:R-:W-:Y:S01]  /*9080*/  MUFU.EX2 R45, R45 ;  /* 0x0000002d002d7308 */ /* 0x000fe20000000800 */
[C---:B------:R-:W-:Y:S07]  /*9090*/  HMMA.16816.F32 R140, R8.reuse, R12, R140 ;  /* 0x0000000c088c723c */ /* 0x040fee000000188c */
[----:B------:R-:W3:Y:S01]  /*90a0*/  MUFU.EX2 R44, R44 ;  /* 0x0000002c002c7308 */ /* 0x000ee20000000800 */
[----:B------:R-:W-:Y:S07]  /*90b0*/  HMMA.16816.F32 R136, R8, R14, R136 ;  /* 0x0000000e0888723c */ /* 0x000fee0000001888 */
[----:B------:R-:W-:Y:S01]  /*90c0*/  MUFU.EX2 R22, R109 ;  /* 0x0000006d00167308 */ /* 0x000fe20000000800 */
[----:B--2---:R-:W-:Y:S01]  /*90d0*/  F2FP.PACK_AB R8, R46, R47 ;  /* 0x0000002f2e08723e */ /* 0x004fe200000000ff */
[----:B------:R-:W-:Y:S01]  /*90e0*/  FADD.FTZ R47, R47, R48 ;  /* 0x000000302f2f7221 */ /* 0x000fe20000010000 */
[----:B-1----:R-:W-:Y:S01]  /*90f0*/  F2FP.PACK_AB R9, R21, R20 ;  /* 0x000000141509723e */ /* 0x002fe200000000ff */
[----:B------:R-:W-:-:S02]  /*9100*/  FADD.FTZ R20, R20, R181 ;  /* 0x000000b514147221 */ /* 0x000fc40000010000 */
[----:B------:R-:W-:Y:S02]  /*9110*/  FADD.FTZ R46, R46, R47 ;  /* 0x0000002f2e2e7221 */ /* 0x000fe40000010000 */
[----:B------:R-:W1:Y:S01]  /*9120*/  MUFU.EX2 R23, R108 ;  /* 0x0000006c00177308 */ /* 0x000e620000000800 */
[----:B---3--:R-:W-:Y:S01]  /*9130*/  F2FP.PACK_AB R10, R44, R45 ;  /* 0x0000002d2c0a723e */ /* 0x008fe200000000ff */
[----:B------:R-:W-:Y:S02]  /*9140*/  FADD.FTZ R21, R21, R20 ;  /* 0x0000001415157221 */ /* 0x000fe40000010000 */
[----:B------:R-:W-:Y:S01]  /*9150*/  FADD.FTZ R45, R45, R46 ;  /* 0x0000002e2d2d7221 */ /* 0x000fe20000010000 */
[----:B-1----:R-:W-:Y:S01]  /*9160*/  F2FP.PACK_AB R11, R23, R22 ;  /* 0x00000016170b723e */ /* 0x002fe200000000ff */
[----:B------:R-:W-:-:S06]  /*9170*/  FADD.FTZ R22, R22, R21 ;  /* 0x0000001516167221 */ /* 0x000fcc0000010000 */
[C---:B------:R-:W-:Y:S08]  /*9180*/  HMMA.16816.F32 R160, R8.reuse, R16, R160 ;  /* 0x0000001008a0723c */ /* 0x040ff000000018a0 */
[C---:B------:R-:W-:Y:S08]  /*9190*/  HMMA.16816.F32 R148, R8.reuse, R18, R148 ;  /* 0x000000120894723c */ /* 0x040ff00000001894 */
[C---:B------:R-:W-:Y:S08]  /*91a0*/  HMMA.16816.F32 R144, R8.reuse, R12, R144 ;  /* 0x0000000c0890723c */ /* 0x040ff00000001890 */
[----:B------:R-:W-:Y:S07]  /*91b0*/  HMMA.16816.F32 R132, R8, R14, R132 ;  /* 0x0000000e0884723c */ /* 0x000fee0000001884 */
[----:B------:R-:W-:-:S02]  /*91c0*/  FADD.FTZ R9, R44, R45 ;  /* 0x0000002d2c097221 */ /* 0x000fc40000010000 */
[----:B------:R-:W-:-:S03]  /*91d0*/  FADD.FTZ R8, R23, R22 ;  /* 0x0000001617087221 */ /* 0x000fc60000010000 */
[----:B------:R1:W-:Y:S04]  /*91e0*/  STL [R1+0x8], R9 ;  /* 0x0000080901007387 */ /* 0x0003e80000100800 */
[----:B------:R1:W-:Y:S04]  /*91f0*/  STL [R1+0x4], R8 ;  /* 0x0000040801007387 */ /* 0x0003e80000100800 */
[----:B------:R1:W-:Y:S01]  /*9200*/  STL [R1], R5 ;  /* 0x0000000501007387 */ /* 0x0003e20000100800 */
[----:B------:R-:W-:Y:S05]  /*9210*/  @!P0 BRA `(.L_x_708) ;  /* 0x0000609000008947 */ /* 0x000fea0003800000 */
[----:B------:R-:W-:Y:S01]  /*9220*/  ISETP.GE.AND P0, PT, R248, c[0x0][0x220], PT ;  /* 0x00008800f8007a0c */ /* 0x000fe20003f06270 */
[----:B------:R-:W-:Y:S01]  /*9230*/  IMAD R29, R29, -0x2, R176 ;  /* 0xfffffffe1d1d7824 */ /* 0x000fe200078e02b0 */
[----:B------:R-:W-:Y:S01]  /*9240*/  MOV R234, c[0x0][0x1a4] ;  /* 0x0000690000ea7a02 */ /* 0x000fe20000000f00 */
[----:B------:R-:W-:Y:S01]  /*9250*/  ULDC.64 UR4, c[0x0][0x1a0] ;  /* 0x0000680000047ab9 */ /* 0x000fe20000000a00 */
[----:B------:R-:W-:Y:S01]  /*9260*/  LEA.HI.SX32 R247, R4, 0xfffffffe, 0x19 ;  /* 0xfffffffe04f77811 */ /* 0x000fe200078fcaff */
[----:B------:R-:W-:Y:S01]  /*9270*/  IMAD.MOV.U32 R167, RZ, RZ, R36 ;  /* 0x000000ffffa77224 */ /* 0x000fe200078e0024 */
[----:B------:R-:W-:Y:S01]  /*9280*/  IADD3 R246, R6, R29, -R7 ;  /* 0x0000001d06f67210 */ /* 0x000fe20007ffe807 */
[----:B------:R-:W-:Y:S01]  /*9290*/  IMAD.MOV.U32 R166, RZ, RZ, R37 ;  /* 0x000000ffffa67224 */ /* 0x000fe200078e0025 */
[----:B------:R-:W-:Y:S01]  /*92a0*/  MOV R165, R2 ;  /* 0x0000000200a57202 */ /* 0x000fe20000000f00 */
[----:B------:R-:W-:Y:S01]  /*92b0*/  IMAD.MOV.U32 R164, RZ, RZ, R3 ;  /* 0x000000ffffa47224 */ /* 0x000fe200078e0003 */
[----:B------:R-:W-:Y:S01]  /*92c0*/  MOV R244, c[0x0][0x1a4] ;  /* 0x0000690000f47a02 */ /* 0x000fe20000000f00 */
[----:B------:R-:W-:Y:S01]  /*92d0*/  IMAD.MOV.U32 R245, RZ, RZ, c[0x0][0x1a0] ;  /* 0x00006800fff57624 */ /* 0x000fe200078e00ff */
[----:B------:R-:W-:Y:S01]  /*92e0*/  MOV R240, c[0x0][0x1a0] ;  /* 0x0000680000f07a02 */ /* 0x000fe20000000f00 */
[----:B------:R-:W-:Y:S01]  /*92f0*/  @!P0 IMAD R234, R234, 0x60, RZ ;  /* 0x00000060eaea8824 */ /* 0x000fe200078e02ff */
[----:B------:R-:W-:-:S02]  /*9300*/  USHF.L.U64.HI UR5, UR4, 0x5, UR5 ;  /* 0x0000000504057899 */ /* 0x000fc40008010205 */
[----:B------:R-:W-:Y:S01]  /*9310*/  USHF.L.U32 UR4, UR4, 0x5, URZ ;  /* 0x0000000504047899 */ /* 0x000fe2000800063f */
[----:B------:R-:W-:Y:S05]  /*9320*/  BRA `(.L_x_709) ;  /* 0x0000033000007947 */ /* 0x000fea0003800000 */
.L_x_711:
[----:B------:R1:W-:Y:S01]  /*9330*/  @P0 STS [R230+0x2000], RZ ;  /* 0x002000ffe6000388 */ /* 0x0003e20000000800 */
[----:B------:R-:W-:Y:S01]  /*9340*/  IADD3 R56, R247, -0x1, RZ ;  /* 0xfffffffff7387810 */ /* 0x000fe20007ffe0ff */
[----:B------:R-:W-:Y:S02]  /*9350*/  @!P0 IMAD.MOV.U32 R63, RZ, RZ, c[0x0][0x198] ;  /* 0x00006600ff3f8624 */ /* 0x000fe400078e00ff */
[----:B------:R1:W-:Y:S01]  /*9360*/  @P0 STS [R230+0x2004], RZ ;  /* 0x002004ffe6000388 */ /* 0x0003e20000000800 */
[----:B------:R-:W-:Y:S01]  /*9370*/  SHF.R.S32.HI R57, RZ, 0x1f, R56 ;  /* 0x0000001fff397819 */ /* 0x000fe20000011438 */
[----:B------:R-:W-:Y:S02]  /*9380*/  IMAD.WIDE.U32 R58, R56, c[0x0][0x198], RZ ;  /* 0x00006600383a7a25 */ /* 0x000fe400078e00ff */
[----:B------:R1:W-:Y:S02]  /*9390*/  @P0 STS.64 [R230+0x2008], RZ ;  /* 0x002008ffe6000388 */ /* 0x0003e40000000a00 */
[----:B------:R-:W-:Y:S01]  /*93a0*/  IMAD R57, R57, c[0x0][0x198], RZ ;  /* 0x0000660039397a24 */ /* 0x000fe200078e02ff */
[----:B------:R-:W-:Y:S01]  /*93b0*/  LEA R116, P3, R58, R238, 0x7 ;  /* 0x000000ee3a747211 */ /* 0x000fe200078638ff */
[----:B------:R-:W-:Y:S02]  /*93c0*/  @!P0 IMAD.MOV.U32 R60, RZ, RZ, c[0x0][0x19c] ;  /* 0x00006700ff3c8624 */ /* 0x000fe400078e00ff */
[----:B------:R-:W-:Y:S01]  /*93d0*/  IMAD R57, R56, c[0x0][0x19c], R57 ;  /* 0x0000670038397a24 */ /* 0x000fe200078e0239 */
[----:B------:R-:W-:Y:S01]  /*93e0*/  @!P0 LEA R120, P5, R116, c[0x0][0x168], 0x1 ;  /* 0x00005a0074788a11 */ /* 0x000fe200078a08ff */
[----:B------:R-:W-:Y:S01]  /*93f0*/  @!P0 IMAD.MOV.U32 R56, RZ, RZ, c[0x0][0x19c] ;  /* 0x00006700ff388624 */ /* 0x000fe200078e00ff */
[-C--:B------:R-:W-:Y:S01]  /*9400*/  @!P0 LEA R61, P2, R63, R116.reuse, 0x6 ;  /* 0x000000743f3d8211 */ /* 0x080fe200078430ff */
[----:B------:R-:W-:Y:S01]  /*9410*/  IMAD.IADD R57, R59, 0x1, R57 ;  /* 0x000000013b397824 */ /* 0x000fe200078e0239 */
[----:B------:R-:W-:Y:S01]  /*9420*/  @!P0 IADD3 R59, P4, R228, R116, RZ ;  /* 0x00000074e43b8210 */ /* 0x000fe20007f9e0ff */
[----:B------:R-:W-:Y:S03]  /*9430*/  @!P0 IMAD R56, R56, 0x60, RZ ;  /* 0x0000006038388824 */ /* 0x000fe600078e02ff */
[----:B------:R-:W-:Y:S01]  /*9440*/  LEA.HI.X R117, R58, R243, R57, 0x7, P3 ;  /* 0x000000f33a757211 */ /* 0x000fe200018f3c39 */
[----:B------:R-:W-:Y:S01]  /*9450*/  @!P0 IMAD.MOV.U32 R57, RZ, RZ, c[0x0][0x198] ;  /* 0x00006600ff398624 */ /* 0x000fe200078e00ff */
[----:B------:R-:W-:Y:S02]  /*9460*/  @!P0 LEA R118, P3, R59, c[0x0][0x168], 0x1 ;  /* 0x00005a003b768a11 */ /* 0x000fe400078608ff */
[--C-:B------:R-:W-:Y:S01]  /*9470*/  @!P0 LEA.HI.X R121, R116, c[0x0][0x16c], R117.reuse, 0x1, P5 ;  /* 0x00005b0074798a11 */ /* 0x100fe200028f0c75 */
[--C-:B------:R-:W-:Y:S01]  /*9480*/  @!P0 IMAD.X R58, R227, 0x1, R117.reuse, P4 ;  /* 0x00000001e33a8824 */ /* 0x100fe200020e0675 */
[----:B------:R-:W-:Y:S01]  /*9490*/  @!P0 LEA.HI.X R60, R63, R117, R60, 0x6, P2 ;  /* 0x000000753f3c8211 */ /* 0x000fe200010f343c */
[----:B------:R-:W-:Y:S01]  /*94a0*/  @!P0 IMAD.WIDE.U32 R116, R57, 0x60, R116 ;  /* 0x0000006039748825 */ /* 0x000fe200078e0074 */
[----:B------:R-:W-:Y:S01]  /*94b0*/  @!P0 LEA R62, P2, R61, c[0x0][0x168], 0x1 ;  /* 0x00005a003d3e8a11 */ /* 0x000fe200078408ff */
[----:B------:R-:W-:Y:S01]  /*94c0*/  @!PT LDS RZ, [RZ] ;  /* 0x00000000fffff984 */ /* 0x000fe20000000800 */
[----:B------:R-:W-:Y:S01]  /*94d0*/  @!PT LDS RZ, [RZ] ;  /* 0x00000000fffff984 */ /* 0x000fe20000000800 */
[----:B------:R-:W-:Y:S01]  /*94e0*/  @!PT LDS RZ, [RZ] ;  /* 0x00000000fffff984 */ /* 0x000fe20000000800 */
[----:B------:R1:W-:Y:S01]  /*94f0*/  @!P0 LDGSTS.E.BYPASS.LTC128B.128 [R230+0x2000], [R120.64] ;  /* 0x0200000078e68fae */ /* 0x0003e2000b901d46 */
[----:B------:R-:W-:Y:S01]  /*9500*/  @!P0 LEA.HI.X R119, R59, c[0x0][0x16c], R58, 0x1, P3 ;  /* 0x00005b003b778a11 */ /* 0x000fe200018f0c3a */
[----:B------:R-:W-:Y:S01]  /*9510*/  @!P0 IMAD.IADD R57, R56, 0x1, R117 ;  /* 0x0000000138398824 */ /* 0x000fe200078e0275 */
[----:B------:R-:W-:Y:S01]  /*9520*/  @!P0 LEA.HI.X R63, R61, c[0x0][0x16c], R60, 0x1, P2 ;  /* 0x00005b003d3f8a11 */ /* 0x000fe200010f0c3c */
[----:B------:R1:W-:Y:S01]  /*9530*/  @P0 STS.128 [R230+0x2800], RZ ;  /* 0x002800ffe6000388 */ /* 0x0003e20000000c00 */
[C---:B------:R-:W-:Y:S03]  /*9540*/  @!P0 LEA R58, P2, R116.reuse, c[0x0][0x168], 0x1 ;  /* 0x00005a00743a8a11 */ /* 0x040fe600078408ff */
[----:B------:R-:W-:Y:S01]  /*9550*/  @!PT LDS RZ, [RZ] ;  /* 0x00000000fffff984 */ /* 0x000fe20000000800 */
[----:B------:R-:W-:Y:S01]  /*9560*/  @!PT LDS RZ, [RZ] ;  /* 0x00000000fffff984 */ /* 0x000fe20000000800 */
[----:B------:R-:W-:Y:S01]  /*9570*/  @!PT LDS RZ, [RZ] ;  /* 0x00000000fffff984 */ /* 0x000fe20000000800 */
[----:B------:R1:W-:Y:S01]  /*9580*/  @!P0 LDGSTS.E.BYPASS.LTC128B.128 [R230+0x2800], [R118.64] ;  /* 0x0280000076e68fae */ /* 0x0003e2000b901d46 */
[----:B------:R-:W-:Y:S03]  /*9590*/  @!P0 LEA.HI.X R59, R116, c[0x0][0x16c], R57, 0x1, P2 ;  /* 0x00005b00743b8a11 */ /* 0x000fe600010f0c39 */
        /* <DEDUP_REMOVED lines=12> */
.L_x_709:
[----:B------:R-:W-:Y:S04]  /*9660*/  DEPBAR.LE SB0, 0x0 ;  /* 0x000080000000791a */ /* 0x000fe80000000000 */
[----:B------:R-:W-:Y:S01]  /*9670*/  BAR.SYNC.DEFER_BLOCKING 0x0 ;  /* 0x0000000000007b1d */ /* 0x000fe20000010000 */
[C---:B------:R-:W-:Y:S01]  /*9680*/  IMAD.WIDE.U32 R56, R247.reuse, c[0x0][0x1a0], RZ ;  /* 0x00006800f7387a25 */ /* 0x040fe200078e00ff */
[----:B------:R-:W-:Y:S04]  /*9690*/  SHF.R.S32.HI R2, RZ, 0x1f, R247 ;  /* 0x0000001fff027819 */ /* 0x000fe800000114f7 */
[----:B------:R-:W-:Y:S01]  /*96a0*/  LEA R64, P2, R56, R236, 0x7 ;  /* 0x000000ec38407211 */ /* 0x000fe200078438ff */
[----:B------:R-:W-:Y:S03]  /*96b0*/  IMAD R2, R2, c[0x0][0x1a0], RZ ;  /* 0x0000680002027a24 */ /* 0x000fe600078e02ff */
[C---:B------:R-:W-:Y:S01]  /*96c0*/  @!P0 LEA R62, P4, R64.reuse, c[0x0][0x170], 0x1 ;  /* 0x00005c00403e8a11 */ /* 0x040fe200078808ff */
[----:B------:R-:W-:Y:S01]  /*96d0*/  IMAD R2, R247, c[0x0][0x1a4], R2 ;  /* 0x00006900f7027a24 */ /* 0x000fe200078e0202 */
[----:B------:R-:W-:Y:S04]  /*96e0*/  @!P0 IADD3 R3, P1, R64, UR4, RZ ;  /* 0x0000000440038c10 */ /* 0x000fe8000ff3e0ff */
[----:B------:R-:W-:Y:S02]  /*96f0*/  @!P0 LEA R60, P3, R3, c[0x0][0x170], 0x1 ;  /* 0x00005c00033c8a11 */ /* 0x000fe400078608ff */
[----:B------:R-:W-:Y:S04]  /*9700*/  IADD3 R2, R57, R2, RZ ;  /* 0x0000000239027210 */ /* 0x000fe80007ffe0ff */
[----:B------:R-:W-:Y:S01]  /*9710*/  LEA.HI.X R65, R56, R225, R2, 0x7, P2 ;  /* 0x000000e138417211 */ /* 0x000fe200010f3c02 */
[----:B------:R-:W-:Y:S01]  /*9720*/  @P0 STS.64 [R230+0x4008], RZ ;  /* 0x004008ffe6000388 */ /* 0x000fe20000000a00 */
[----:B------:R-:W-:Y:S02]  /*9730*/  @!P0 LEA R57, P2, R245, R64, 0x6 ;  /* 0x00000040f5398211 */ /* 0x000fe400078430ff */
[--C-:B------:R-:W-:Y:S02]  /*9740*/  @!P0 LEA.HI.X R63, R64, c[0x0][0x174], R65.reuse, 0x1, P4 ;  /* 0x00005d00403f8a11 */ /* 0x100fe400020f0c41 */
[----:B------:R-:W-:Y:S01]  /*9750*/  @!P0 IADD3.X R2, R65, UR5, RZ, P1, !PT ;  /* 0x0000000541028c10 */ /* 0x000fe20008ffe4ff */
[----:B------:R-:W-:Y:S01]  /*9760*/  @P0 STS [R230+0x4000], RZ ;  /* 0x004000ffe6000388 */ /* 0x000fe20000000800 */
[----:B------:R-:W-:Y:S02]  /*9770*/  @!P0 LEA R58, P1, R57, c[0x0][0x170], 0x1 ;  /* 0x00005c00393a8a11 */ /* 0x000fe400078208ff */
[----:B------:R-:W-:Y:S01]  /*9780*/  @!P0 LEA.HI.X R61, R3, c[0x0][0x174], R2, 0x1, P3 ;  /* 0x00005d00033d8a11 */ /* 0x000fe200018f0c02 */
[----:B------:R-:W-:Y:S01]  /*9790*/  @P0 STS [R230+0x4004], RZ ;  /* 0x004004ffe6000388 */ /* 0x000fe20000000800 */
[----:B------:R-:W-:Y:S01]  /*97a0*/  @!P0 LEA.HI.X R56, R245, R65, R244, 0x6, P2 ;  /* 0x00000041f5388211 */ /* 0x000fe200010f34f4 */
[----:B------:R-:W-:Y:S02]  /*97b0*/  @!P0 IMAD.WIDE.U32 R64, R240, 0x60, R64 ;  /* 0x00000060f0408825 */ /* 0x000fe400078e0040 */
[----:B------:R-:W-:Y:S01]  /*97c0*/  @!PT LDS RZ, [RZ] ;  /* 0x00000000fffff984 */ /* 0x000fe20000000800 */
[----:B------:R-:W-:Y:S01]  /*97d0*/  @!PT LDS RZ, [RZ] ;  /* 0x00000000fffff984 */ /* 0x000fe20000000800 */
[----:B------:R-:W-:Y:S01]  /*97e0*/  @!PT LDS RZ, [RZ] ;  /* 0x00000000fffff984 */ /* 0x000fe20000000800 */
[----:B------:R2:W-:Y:S01]  /*97f0*/  @!P0 LDGSTS.E.BYPASS.LTC128B.128 [R230+0x4000], [R62.64] ;  /* 0x040000003ee68fae */ /* 0x0005e2000b901d46 */
[----:B------:R-:W-:Y:S02]  /*9800*/  @!P0 LEA.HI.X R59, R57, c[0x0][0x174], R56, 0x1, P1 ;  /* 0x00005d00393b8a11 */ /* 0x000fe400008f0c38 */
[----:B------:R-:W-:Y:S02]  /*9810*/  @!P0 LEA R56, P1, R64, c[0x0][0x170], 0x1 ;  /* 0x00005c0040388a11 */ /* 0x000fe400078208ff */
[----:B------:R-:W-:Y:S03]  /*9820*/  @!P0 IADD3 R2, R234, R65, RZ ;  /* 0x00000041ea028210 */ /* 0x000fe60007ffe0ff */
[----:B------:R-:W-:Y:S01]  /*9830*/  @P0 STS.128 [R230+0x4800], RZ ;  /* 0x004800ffe6000388 */ /* 0x000fe20000000c00 */
[----:B------:R-:W-:Y:S02]  /*9840*/  @!P0 LEA.HI.X R57, R64, c[0x0][0x174], R2, 0x1, P1 ;  /* 0x00005d0040398a11 */ /* 0x000fe400008f0c02 */
[----:B------:R-:W-:Y:S05]  /*9850*/  ISETP.GT.AND P1, PT, R247, RZ, PT ;  /* 0x000000fff700720c */ /* 0x000fea0003f24270 */
        /* <DEDUP_REMOVED lines=16> */
[----:B------:R-:W4:Y:S08]  /*9960*/  LDSM.16.M88.4 R172, [R223+0x2000] ;  /* 0x00200000dfac783b */ /* 0x000f300000000200 */
[----:B------:R-:W5:Y:S08]  /*9970*/  LDSM.16.M88.4 R176, [R224+0x1000] ;  /* 0x00100000e0b0783b */ /* 0x000f700000000200 */
[----:B------:R-:W1:Y:S08]  /*9980*/  LDSM.16.M88.4 R180, [R223+0x2400] ;  /* 0x00240000dfb4783b */ /* 0x000e700000000200 */
[----:B------:R-:W1:Y:S08]  /*9990*/  LDSM.16.M88.4 R184, [R223+0x2800] ;  /* 0x00280000dfb8783b */ /* 0x000e700000000200 */
[----:B------:R-:W1:Y:S08]  /*99a0*/  LDSM.16.M88.4 R188, [R223+0x2c00] ;  /* 0x002c0000dfbc783b */ /* 0x000e700000000200 */
[----:B------:R-:W1:Y:S08]  /*99b0*/  LDSM.16.M88.4 R192, [R223+0x3000] ;  /* 0x00300000dfc0783b */ /* 0x000e700000000200 */
[----:B------:R-:W-:Y:S08]  /*99c0*/  LDSM.16.M88.4 R196, [R223+0x3800] ;  /* 0x00380000dfc4783b */ /* 0x000ff00000000200 */
[----:B------:R-:W-:Y:S08]  /*99d0*/  LDSM.16.M88.4 R200, [R223+0x3c00] ;  /* 0x003c0000dfc8783b */ /* 0x000ff00000000200 */
[----:B------:R-:W-:Y:S08]  /*99e0*/  LDSM.16.M88.4 R204, [R222] ;  /* 0x00000000decc783b */ /* 0x000ff00000000200 */
[----:B------:R-:W-:Y:S01]  /*99f0*/  LDSM.16.M88.4 R208, [R221] ;  /* 0x00000000ddd0783b */ /* 0x000fe20000000200 */
[-C--:B-1--4-:R-:W-:Y:S08]  /*9a00*/  HMMA.16816.F32 R4, R168, R172.reuse, RZ ;  /* 0x000000aca804723c */ /* 0x092ff000000018ff */
[C---:B-----5:R-:W-:Y:S08]  /*9a10*/  HMMA.16816.F32 R8, R176.reuse, R172, RZ ;  /* 0x000000acb008723c */ /* 0x060ff000000018ff */
[-C--:B------:R-:W-:Y:S08]  /*9a20*/  HMMA.16816.F32 R12, R176, R174.reuse, RZ ;  /* 0x000000aeb00c723c */ /* 0x080ff000000018ff */
[C---:B------:R-:W-:Y:S01]  /*9a30*/  HMMA.16816.F32 R16, R168.reuse, R174, RZ ;  /* 0x000000aea810723c */ /* 0x040fe200000018ff */
[----:B------:R-:W1:Y:S07]  /*9a40*/  LDSM.16.M88.4 R172, [R223+0x3400] ;  /* 0x00340000dfac783b */ /* 0x000e6e0000000200 */
[-C--:B------:R-:W-:Y:S08]  /*9a50*/  HMMA.16816.F32 R20, R168, R180.reuse, RZ ;  /* 0x000000b4a814723c */ /* 0x080ff000000018ff */
[C---:B------:R-:W-:Y:S08]  /*9a60*/  HMMA.16816.F32 R24, R176.reuse, R180, RZ ;  /* 0x000000b4b018723c */ /* 0x040ff000000018ff */
[-C--:B------:R-:W-:Y:S08]  /*9a70*/  HMMA.16816.F32 R28, R176, R182.reuse, RZ ;  /* 0x000000b6b01c723c */ /* 0x080ff000000018ff */
[C---:B------:R-:W-:Y:S01]  /*9a80*/  HMMA.16816.F32 R32, R168.reuse, R182, RZ ;  /* 0x000000b6a820723c */ /* 0x040fe200000018ff */
[----:B------:R-:W4:Y:S07]  /*9a90*/  LDSM.16.M88.4 R180, [R222+0x1000] ;  /* 0x00100000deb4783b */ /* 0x000f2e0000000200 */
[-C--:B------:R-:W-:Y:S08]  /*9aa0*/  HMMA.16816.F32 R36, R168, R184.reuse, RZ ;  /* 0x000000b8a824723c */ /* 0x080ff000000018ff */
[C---:B------:R-:W-:Y:S08]  /*9ab0*/  HMMA.16816.F32 R40, R176.reuse, R184, RZ ;  /* 0x000000b8b028723c */ /* 0x040ff000000018ff */
[-C--:B------:R-:W-:Y:S08]  /*9ac0*/  HMMA.16816.F32 R44, R176, R186.reuse, RZ ;  /* 0x000000bab02c723c */ /* 0x080ff000000018ff */
[C---:B------:R-:W-:Y:S08]  /*9ad0*/  HMMA.16816.F32 R48, R168.reuse, R186, RZ ;  /* 0x000000baa830723c */ /* 0x040ff000000018ff */
[-C--:B------:R-:W-:Y:S08]  /*9ae0*/  HMMA.16816.F32 R52, R168, R188.reuse, RZ ;  /* 0x000000bca834723c */ /* 0x080ff000000018ff */
[C---:B---3--:R-:W-:Y:S08]  /*9af0*/  HMMA.16816.F32 R56, R176.reuse, R188, RZ ;  /* 0x000000bcb038723c */ /* 0x048ff000000018ff */
[-C--:B--2---:R-:W-:Y:S08]  /*9b00*/  HMMA.16816.F32 R60, R176, R190.reuse, RZ ;  /* 0x000000beb03c723c */ /* 0x084ff000000018ff */
        /* <DEDUP_REMOVED lines=8> */
[C---:B------:R-:W-:Y:S01]  /*9b90*/  HMMA.16816.F32 R96, R168.reuse, R174, RZ ;  /* 0x000000aea860723c */ /* 0x040fe200000018ff */
[----:B------:R-:W-:Y:S07]  /*9ba0*/  LDSM.16.M88.4 R172, [R217] ;  /* 0x00000000d9ac783b */ /* 0x000fee0000000200 */
[-C--:B------:R-:W-:Y:S08]  /*9bb0*/  HMMA.16816.F32 R100, R168, R196.reuse, RZ ;  /* 0x000000c4a864723c */ /* 0x080ff000000018ff */
        /* <DEDUP_REMOVED lines=9> */
[C---:B----4-:R-:W-:Y:S08]  /*9c50*/  HMMA.16816.F32 R8, R180.reuse, R208, R8 ;  /* 0x000000d0b408723c */ /* 0x050ff00000001808 */
[-C--:B------:R-:W-:Y:S08]  /*9c60*/  HMMA.16816.F32 R12, R180, R210.reuse, R12 ;  /* 0x000000d2b40c723c */ /* 0x080ff0000000180c */
[C---:B------:R-:W-:Y:S04]  /*9c70*/  HMMA.16816.F32 R16, R204.reuse, R210, R16 ;  /* 0x000000d2cc10723c */ /* 0x040fe80000001810 */
[----:B------:R-:W-:Y:S02]  /*9c80*/  FMUL.FTZ R190, R6, c[0x0][0x2ec] ;  /* 0x0000bb0006be7a20 */ /* 0x000fe40000410000 */
[----:B------:R-:W-:Y:S02]  /*9c90*/  FMUL.FTZ R3, R5, c[0x0][0x2ec] ;  /* 0x0000bb0005037a20 */ /* 0x000fe40000410000 */
[----:B------:R2:W-:Y:S01]  /*9ca0*/  MUFU.TANH R5, R190 ;  /* 0x000000be00057308 */ /* 0x0005e20000002400 */
[-C--:B-1----:R-:W-:Y:S03]  /*9cb0*/  HMMA.16816.F32 R20, R204, R168.reuse, R20 ;  /* 0x000000a8cc14723c */ /* 0x082fe60000001814 */
[----:B------:R-:W-:Y:S02]  /*9cc0*/  FMUL.FTZ R2, R7, c[0x0][0x2ec] ;  /* 0x0000bb0007027a20 */ /* 0x000fe40000410000 */
[----:B------:R-:W-:Y:S02]  /*9cd0*/  FMUL.FTZ R7, R8, c[0x0][0x2ec] ;  /* 0x0000bb0008077a20 */ /* 0x000fe40000410000 */
[----:B------:R-:W-:Y:S01]  /*9ce0*/  FMUL.FTZ R6, R12, c[0x0][0x2ec] ;  /* 0x0000bb000c067a20 */ /* 0x000fe20000410000 */
[C---:B------:R-:W-:Y:S01]  /*9cf0*/  HMMA.16816.F32 R24, R180.reuse, R168, R24 ;  /* 0x000000a8b418723c */ /* 0x040fe20000001818 */
[----:B------:R-:W-:Y:S03]  /*9d00*/  MUFU.TANH R3, R3 ;  /* 0x0000000300037308 */ /* 0x000fe60000002400 */
[----:B------:R-:W-:Y:S02]  /*9d10*/  FMUL.FTZ R195, R10, c[0x0][0x2ec] ;  /* 0x0000bb000ac37a20 */ /* 0x000fe40000410000 */
[----:B------:R-:W-:Y:S02]  /*9d20*/  FMUL.FTZ R10, R13, c[0x0][0x2ec] ;  /* 0x0000bb000d0a7a20 */ /* 0x000fe40000410000 */
[-C--:B------:R-:W-:Y:S03]  /*9d30*/  HMMA.16816.F32 R28, R180, R170.reuse, R28 ;  /* 0x000000aab41c723c */ /* 0x080fe6000000181c */
[----:B------:R-:W-:Y:S01]  /*9d40*/  MUFU.TANH R2, R2 ;  /* 0x0000000200027308 */ /* 0x000fe20000002400 */
[----:B------:R-:W-:Y:S02]  /*9d50*/  FMUL.FTZ R191, R18, c[0x0][0x2ec] ;  /* 0x0000bb0012bf7a20 */ /* 0x000fe40000410000 */
[----:B------:R-:W-:Y:S02]  /*9d60*/  FMUL.FTZ R13, R16, c[0x0][0x2ec] ;  /* 0x0000bb00100d7a20 */ /* 0x000fe40000410000 */
[C---:B------:R-:W-:Y:S01]  /*9d70*/  HMMA.16816.F32 R32, R204.reuse, R170, R32 ;  /* 0x000000aacc20723c */ /* 0x040fe20000001820 */
[----:B------:R-:W1:Y:S03]  /*9d80*/  LDSM.16.M88.4 R168, [R216] ;  /* 0x00000000d8a8783b */ /* 0x000e660000000200 */
[----:B--2---:R-:W-:Y:S01]  /*9d90*/  FMUL.FTZ R190, R15, c[0x0][0x2ec] ;  /* 0x0000bb000fbe7a20 */ /* 0x004fe20000410000 */
[----:B------:R-:W-:Y:S01]  /*9da0*/  MUFU.TANH R7, R7 ;  /* 0x0000000700077308 */ /* 0x000fe20000002400 */
[----:B------:R-:W-:Y:S02]  /*9db0*/  FMUL.FTZ R15, R17, c[0x0][0x2ec] ;  /* 0x0000bb00110f7a20 */ /* 0x000fe40000410000 */
[-C--:B------:R-:W-:Y:S04]  /*9dc0*/  HMMA.16816.F32 R36, R204, R172.reuse, R36 ;  /* 0x000000accc24723c */ /* 0x080fe80000001824 */
[----:B------:R-:W-:Y:S02]  /*9dd0*/  FMUL.FTZ R17, R21, c[0x0][0x2ec] ;  /* 0x0000bb0015117a20 */ /* 0x000fe40000410000 */
[----:B------:R-:W-:Y:S01]  /*9de0*/  FMUL.FTZ R21, R23, c[0x0][0x2ec] ;  /* 0x0000bb0017157a20 */ /* 0x000fe20000410000 */
[----:B------:R2:W-:Y:S01]  /*9df0*/  MUFU.TANH R185, R190 ;  /* 0x000000be00b97308 */ /* 0x0005e20000002400 */
[C---:B------:R-:W-:Y:S04]  /*9e00*/  HMMA.16816.F32 R40, R180.reuse, R172, R40 ;  /* 0x000000acb428723c */ /* 0x040fe80000001828 */
[----:B------:R-:W-:Y:S02]  /*9e10*/  FMUL.FTZ R23, R25, c[0x0][0x2ec] ;  /* 0x0000bb0019177a20 */ /* 0x000fe40000410000 */
[----:B------:R-:W-:Y:S02]  /*9e20*/  FMUL.FTZ R29, R29, c[0x0][0x2ec] ;  /* 0x0000bb001d1d7a20 */ /* 0x000fe40000410000 */
[-C--:B------:R-:W-:Y:S01]  /*9e30*/  HMMA.16816.F32 R44, R180, R174.reuse, R44 ;  /* 0x000000aeb42c723c */ /* 0x080fe2000000182c */
[----:B------:R3:W-:Y:S03]  /*9e40*/  MUFU.TANH R12, R23 ;  /* 0x00000017000c7308 */ /* 0x0007e60000002400 */
[----:B------:R-:W-:Y:S02]  /*9e50*/  FMUL.FTZ R25, R28, c[0x0][0x2ec] ;  /* 0x0000bb001c197a20 */ /* 0x000fe40000410000 */
[----:B------:R-:W-:Y:S02]  /*9e60*/  FMUL.FTZ R31, R31, c[0x0][0x2ec] ;  /* 0x0000bb001f1f7a20 */ /* 0x000fe40000410000 */
[C---:B------:R-:W-:Y:S01]  /*9e70*/  HMMA.16816.F32 R48, R204.reuse, R174, R48 ;  /* 0x000000aecc30723c */ /* 0x040fe20000001830 */
[----:B------:R-:W4:Y:S02]  /*9e80*/  LDSM.16.M88.4 R172, [R215] ;  /* 0x00000000d7ac783b */ /* 0x000f240000000200 */
[----:B------:R5:W-:Y:S01]  /*9e90*/  MUFU.TANH R28, R31 ;  /* 0x0000001f001c7308 */ /* 0x000be20000002400 */
[----:B------:R-:W-:Y:S02]  /*9ea0*/  FMUL.FTZ R18, R20, c[0x0][0x2ec] ;  /* 0x0000bb0014127a20 */ /* 0x000fe40000410000 */
[----:B------:R-:W-:Y:S02]  /*9eb0*/  FMUL.FTZ R27, R27, c[0x0][0x2ec] ;  /* 0x0000bb001b1b7a20 */ /* 0x000fe40000410000 */
[----:B------:R-:W-:Y:S01]  /*9ec0*/  FMUL.FTZ R42, R42, c[0x0][0x2ec] ;  /* 0x0000bb002a2a7a20 */ /* 0x000fe20000410000 */
[-C--:B-1----:R-:W-:Y:S03]  /*9ed0*/  HMMA.16816.F32 R52, R204, R168.reuse, R52 ;  /* 0x000000a8cc34723c */ /* 0x082fe60000001834 */
[----:B--2---:R-:W-:Y:S01]  /*9ee0*/  FMUL.FTZ R190, R24, c[0x0][0x2ec] ;  /* 0x0000bb0018be7a20 */ /* 0x004fe20000410000 */
[----:B------:R-:W-:Y:S01]  /*9ef0*/  MUFU.TANH R20, R25 ;  /* 0x0000001900147308 */ /* 0x000fe20000002400 */
[----:B------:R-:W-:Y:S02]  /*9f00*/  FMUL.FTZ R193, R4, c[0x0][0x2ec] ;  /* 0x0000bb0004c17a20 */ /* 0x000fe40000410000 */
[----:B------:R-:W-:Y:S01]  /*9f10*/  FMUL.FTZ R45, R45, c[0x0][0x2ec] ;  /* 0x0000bb002d2d7a20 */ /* 0x000fe20000410000 */
[C---:B------:R-:W-:Y:S04]  /*9f20*/  HMMA.16816.F32 R56, R180.reuse, R168, R56 ;  /* 0x000000a8b438723c */ /* 0x040fe80000001838 */
[----:B---3--:R-:W-:Y:S02]  /*9f30*/  FMUL.FTZ R23, R32, c[0x0][0x2ec] ;  /* 0x0000bb0020177a20 */ /* 0x008fe40000410000 */
[----:B------:R-:W-:Y:S01]  /*9f40*/  MUFU.TANH R8, R190 ;  /* 0x000000be00087308 */ /* 0x000fe20000002400 */
[----:B------:R-:W-:Y:S01]  /*9f50*/  FMUL.FTZ R50, R50, c[0x0][0x2ec] ;  /* 0x0000bb0032327a20 */ /* 0x000fe20000410000 */
[-C--:B------:R-:W-:Y:S04]  /*9f60*/  HMMA.16816.F32 R60, R180, R170.reuse, R60 ;  /* 0x000000aab43c723c */ /* 0x080fe8000000183c */
[----:B-----5:R-:W-:Y:S02]  /*9f70*/  FMUL.FTZ R31, R37, c[0x0][0x2ec] ;  /* 0x0000bb00251f7a20 */ /* 0x020fe40000410000 */
[----:B------:R-:W-:Y:S02]  /*9f80*/  FMUL.FTZ R37, R38, c[0x0][0x2ec] ;  /* 0x0000bb0026257a20 */ /* 0x000fe40000410000 */
[----:B------:R1:W-:Y:S01]  /*9f90*/  MUFU.TANH R24, R29 ;  /* 0x0000001d00187308 */ /* 0x0003e20000002400 */
[C---:B------:R-:W-:Y:S04]  /*9fa0*/  HMMA.16816.F32 R64, R204.reuse, R170, R64 ;  /* 0x000000aacc40723c */ /* 0x040fe80000001840 */
[----:B------:R-:W-:Y:S02]  /*9fb0*/  FMUL.FTZ R38, R41, c[0x0][0x2ec] ;  /* 0x0000bb0029267a20 */ /* 0x000fe40000410000 */
[----:B------:R-:W-:Y:S02]  /*9fc0*/  FMUL.FTZ R41, R44, c[0x0][0x2ec] ;  /* 0x0000bb002c297a20 */ /* 0x000fe40000410000 */
[----:B------:R-:W-:Y:S01]  /*9fd0*/  FMUL.FTZ R58, R58, c[0x0][0x2ec] ;  /* 0x0000bb003a3a7a20 */ /* 0x000fe20000410000 */
[----:B------:R2:W-:Y:S01]  /*9fe0*/  MUFU.TANH R32, R42 ;  /* 0x0000002a00207308 */ /* 0x0005e20000002400 */
[-C--:B----4-:R-:W-:Y:S03]  /*9ff0*/  HMMA.16816.F32 R68, R204, R172.reuse, R68 ;  /* 0x000000accc44723c */ /* 0x090fe60000001844 */
        /* <DEDUP_REMOVED lines=8> */
[----:B------:R3:W-:Y:S01]  /*a080*/  MUFU.TANH R171, R61 ;  /* 0x0000003d00ab7308 */ /* 0x0007e20000002400 */
[----:B-1----:R-:W-:Y:S02]  /*a090*/  FMUL.FTZ R29, R35, c[0x0][0x2ec] ;  /* 0x0000bb00231d7a20 */ /* 0x002fe40000410000 */
[----:B------:R-:W-:Y:S02]  /*a0a0*/  FMUL.FTZ R35, R39, c[0x0][0x2ec] ;  /* 0x0000bb0027237a20 */ /* 0x000fe40000410000 */
[----:B------:R-:W-:Y:S01]  /*a0b0*/  FMUL.FTZ R39, R48, c[0x0][0x2ec] ;  /* 0x0000bb0030277a20 */ /* 0x000fe20000410000 */
[C---:B------:R-:W-:Y:S04]  /*a0c0*/  HMMA.16816.F32 R80, R204.reuse, R174, R80 ;  /* 0x000000aecc50723c */ /* 0x040fe80000001850 */
[----:B------:R-:W-:Y:S01]  /*a0d0*/  MUFU.TANH R48, R59 ;  /* 0x0000003b00307308 */ /* 0x000fe20000002400 */
[----:B--2---:R-:W-:Y:S02]  /*a0e0*/  FMUL.FTZ R42, R49, c[0x0][0x2ec] ;  /* 0x0000bb00312a7a20 */ /* 0x004fe40000410000 */
[----:B------:R-:W-:Y:S02]  /*a0f0*/  FMUL.FTZ R190, R33, c[0x0][0x2ec] ;  /* 0x0000bb0021be7a20 */ /* 0x000fe40000410000 */
[----:B------:R-:W-:Y:S03]  /*a100*/  FMUL.FTZ R33, R34, c[0x0][0x2ec] ;  /* 0x0000bb0022217a20 */ /* 0x000fe60000410000 */
[----:B------:R-:W-:Y:S02]  /*a110*/  FMUL.FTZ R34, R40, c[0x0][0x2ec] ;  /* 0x0000bb0028227a20 */ /* 0x000fe40000410000 */
[----:B------:R1:W-:Y:S01]  /*a120*/  MUFU.TANH R25, R190 ;  /* 0x000000be00197308 */ /* 0x0003e20000002400 */
[----:B------:R-:W-:Y:S02]  /*a130*/  FMUL.FTZ R49, R52, c[0x0][0x2ec] ;  /* 0x0000bb0034317a20 */ /* 0x000fe40000410000 */
[----:B------:R-:W-:Y:S02]  /*a140*/  FMUL.FTZ R9, R9, c[0x0][0x2ec] ;  /* 0x0000bb0009097a20 */ /* 0x000fe40000410000 */
[----:B------:R-:W-:Y:S02]  /*a150*/  FMUL.FTZ R11, R11, c[0x0][0x2ec] ;  /* 0x0000bb000b0b7a20 */ /* 0x000fe40000410000 */
[----:B------:R-:W-:Y:S02]  /*a160*/  FMUL.FTZ R14, R14, c[0x0][0x2ec] ;  /* 0x0000bb000e0e7a20 */ /* 0x000fe40000410000 */
[----:B------:R-:W-:Y:S01]  /*a170*/  FMUL.FTZ R19, R19, c[0x0][0x2ec] ;  /* 0x0000bb0013137a20 */ /* 0x000fe20000410000 */
[----:B------:R-:W-:Y:S01]  /*a180*/  MUFU.TANH R40, R45 ;  /* 0x0000002d00287308 */ /* 0x000fe20000002400 */
[----:B---3--:R-:W-:Y:S02]  /*a190*/  FMUL.FTZ R61, R82, c[0x0][0x2ec] ;  /* 0x0000bb00523d7a20 */ /* 0x008fe40000410000 */
[----:B------:R-:W-:Y:S02]  /*a1a0*/  FMUL.FTZ R83, R83, c[0x0][0x2ec] ;  /* 0x0000bb0053537a20 */ /* 0x000fe40000410000 */
[----:B------:R-:W-:Y:S02]  /*a1b0*/  FMUL.FTZ R22, R22, c[0x0][0x2ec] ;  /* 0x0000bb0016167a20 */ /* 0x000fe40000410000 */
[----:B------:R-:W-:Y:S02]  /*a1c0*/  FMUL.FTZ R26, R26, c[0x0][0x2ec] ;  /* 0x0000bb001a1a7a20 */ /* 0x000fe40000410000 */
[----:B------:R-:W-:Y:S01]  /*a1d0*/  FMUL.FTZ R30, R30, c[0x0][0x2ec] ;  /* 0x0000bb001e1e7a20 */ /* 0x000fe20000410000 */
[----:B------:R-:W-:Y:S01]  /*a1e0*/  MUFU.TANH R45, R50 ;  /* 0x00000032002d7308 */ /* 0x000fe20000002400 */
[----:B------:R-:W-:Y:S02]  /*a1f0*/  FMUL.FTZ R43, R43, c[0x0][0x2ec] ;  /* 0x0000bb002b2b7a20 */ /* 0x000fe40000410000 */
[----:B------:R-:W-:Y:S02]  /*a200*/  FMUL.FTZ R65, R65, c[0x0][0x2ec] ;  /* 0x0000bb0041417a20 */ /* 0x000fe40000410000 */
[----:B-1----:R-:W-:Y:S02]  /*a210*/  FMUL.FTZ R190, R46, c[0x0][0x2ec] ;  /* 0x0000bb002ebe7a20 */ /* 0x002fe40000410000 */
[----:B------:R-:W-:Y:S02]  /*a220*/  FMUL.FTZ R46, R47, c[0x0][0x2ec] ;  /* 0x0000bb002f2e7a20 */ /* 0x000fe40000410000 */
[----:B------:R-:W-:Y:S01]  /*a230*/  FMUL.FTZ R47, R51, c[0x0][0x2ec] ;  /* 0x0000bb00332f7a20 */ /* 0x000fe20000410000 */
[----:B------:R1:W-:Y:S01]  /*a240*/  MUFU.TANH R50, R57 ;  /* 0x0000003900327308 */ /* 0x0003e20000002400 */
[----:B------:R-:W-:Y:S02]  /*a250*/  FMUL.FTZ R51, R54, c[0x0][0x2ec] ;  /* 0x0000bb0036337a20 */ /* 0x000fe40000410000 */
[----:B------:R-:W-:Y:S02]  /*a260*/  FMUL.FTZ R66, R66, c[0x0][0x2ec] ;  /* 0x0000bb0042427a20 */ /* 0x000fe40000410000 */
[----:B------:R-:W-:Y:S02]  /*a270*/  FMUL.FTZ R67, R67, c[0x0][0x2ec] ;  /* 0x0000bb0043437a20 */ /* 0x000fe40000410000 */
[----:B------:R-:W-:Y:S02]  /*a280*/  FMUL.FTZ R71, R71, c[0x0][0x2ec] ;  /* 0x0000bb0047477a20 */ /* 0x000fe40000410000 */
[----:B------:R-:W-:Y:S01]  /*a290*/  FMUL.FTZ R73, R73, c[0x0][0x2ec] ;  /* 0x0000bb0049497a20 */ /* 0x000fe20000410000 */
[----:B------:R2:W-:Y:S01]  /*a2a0*/  MUFU.TANH R179, R46 ;  /* 0x0000002e00b37308 */ /* 0x0005e20000002400 */
[----:B------:R-:W-:Y:S09]  /*a2b0*/  FMUL.FTZ R74, R74, c[0x0][0x2ec] ;  /* 0x0000bb004a4a7a20 */ /* 0x000ff20000410000 */
[----:B------:R-:W-:Y:S01]  /*a2c0*/  MUFU.TANH R44, R41 ;  /* 0x00000029002c7308 */ /* 0x000fe20000002400 */
[----:B-1----:R-:W-:Y:S09]  /*a2d0*/  FMUL.FTZ R57, R64, c[0x0][0x2ec] ;  /* 0x0000bb0040397a20 */ /* 0x002ff20000410000 */
[----:B------:R-:W-:Y:S01]  /*a2e0*/  MUFU.TANH R64, R57 ;  /* 0x0000003900407308 */ /* 0x000fe20000002400 */
[----:B--2---:R-:W-:Y:S02]  /*a2f0*/  FMUL.FTZ R46, R53, c[0x0][0x2ec] ;  /* 0x0000bb00352e7a20 */ /* 0x004fe40000410000 */
[----:B------:R-:W-:Y:S02]  /*a300*/  FMUL.FTZ R53, R55, c[0x0][0x2ec] ;  /* 0x0000bb0037357a20 */ /* 0x000fe40000410000 */
[----:B------:R-:W-:Y:S05]  /*a310*/  FMUL.FTZ R55, R56, c[0x0][0x2ec] ;  /* 0x0000bb0038377a20 */ /* 0x000fea0000410000 */
[----:B------:R-:W-:Y:S01]  /*a320*/  MUFU.TANH R41, R42 ;  /* 0x0000002a00297308 */ /* 0x000fe20000002400 */
[----:B------:R-:W-:Y:S02]  /*a330*/  FMUL.FTZ R56, R60, c[0x0][0x2ec] ;  /* 0x0000bb003c387a20 */ /* 0x000fe40000410000 */
[----:B------:R-:W-:Y:S02]  /*a340*/  FMUL.FTZ R60, R72, c[0x0][0x2ec] ;  /* 0x0000bb00483c7a20 */ /* 0x000fe40000410000 */
[----:B------:R-:W-:Y:S02]  /*a350*/  FMUL.FTZ R72, R75, c[0x0][0x2ec] ;  /* 0x0000bb004b487a20 */ /* 0x000fe40000410000 */
[----:B------:R-:W-:Y:S02]  /*a360*/  FMUL.FTZ R75, R77, c[0x0][0x2ec] ;  /* 0x0000bb004d4b7a20 */ /* 0x000fe40000410000 */
[----:B------:R-:W-:Y:S01]  /*a370*/  FMUL.FTZ R77, R79, c[0x0][0x2ec] ;  /* 0x0000bb004f4d7a20 */ /* 0x000fe20000410000 */
[----:B------:R1:W-:Y:S10]  /*a380*/  MUFU.TANH R184, R56 ;  /* 0x0000003800b87308 */ /* 0x0003f40000002400 */
[----:B------:R2:W-:Y:S10]  /*a390*/  MUFU.TANH R172, R60 ;  /* 0x0000003c00ac7308 */ /* 0x0005f40000002400 */
[----:B------:R-:W3:Y:S01]  /*a3a0*/  MUFU.TANH R42, R62 ;  /* 0x0000003e002a7308 */ /* 0x000ee20000002400 */
[----:B-1----:R-:W-:Y:S02]  /*a3b0*/  FMUL.FTZ R56, R68, c[0x0][0x2ec] ;  /* 0x0000bb0044387a20 */ /* 0x002fe40000410000 */
[----:B------:R-:W-:Y:S02]  /*a3c0*/  FMUL.FTZ R68, R69, c[0x0][0x2ec] ;  /* 0x0000bb0045447a20 */ /* 0x000fe40000410000 */
[----:B------:R-:W-:Y:S05]  /*a3d0*/  FMUL.FTZ R69, R70, c[0x0][0x2ec] ;  /* 0x0000bb0046457a20 */ /* 0x000fea0000410000 */
[----:B------:R1:W4:Y:S01]  /*a3e0*/  MUFU.TANH R173, R56 ;  /* 0x0000003800ad7308 */ /* 0x0003220000002400 */
[----:B------:R-:W-:Y:S02]  /*a3f0*/  FMUL.FTZ R70, R76, c[0x0][0x2ec] ;  /* 0x0000bb004c467a20 */ /* 0x000fe40000410000 */
[----:B------:R-:W-:Y:S02]  /*a400*/  FMUL.FTZ R76, R80, c[0x0][0x2ec] ;  /* 0x0000bb00504c7a20 */ /* 0x000fe40000410000 */
[----:B--2---:R-:W-:Y:S02]  /*a410*/  FMUL.FTZ R60, R78, c[0x0][0x2ec] ;  /* 0x0000bb004e3c7a20 */ /* 0x004fe40000410000 */
[----:B------:R-:W-:Y:S03]  /*a420*/  FMUL.FTZ R78, R81, c[0x0][0x2ec] ;  /* 0x0000bb00514e7a20 */ /* 0x000fe60000410000 */
[----:B------:R-:W2:Y:S01]  /*a430*/  MUFU.TANH R176, R63 ;  /* 0x0000003f00b07308 */ /* 0x000ea20000002400 */
[----:B---3--:R-:W-:Y:S09]  /*a440*/  STL [R1+0xc], R42 ;  /* 0x00000c2a01007387 */ /* 0x008ff20000100800 */
[----:B------:R-:W3:Y:S01]  /*a450*/  MUFU.TANH R175, R60 ;  /* 0x0000003c00af7308 */ /* 0x000ee20000002400 */
[----:B-1----:R-:W1:Y:S09]  /*a460*/  LDSM.16.M88.4 R56, [R214] ;  /* 0x00000000d638783b */ /* 0x002e720000000200 */
[----:B------:R5:W1:Y:S10]  /*a470*/  MUFU.TANH R54, R61 ;  /* 0x0000003d00367308 */ /* 0x000a740000002400 */
[----:B------:R1:W1:Y:S10]  /*a480*/  MUFU.TANH R16, R27 ;  /* 0x0000001b00107308 */ /* 0x0002740000002400 */
[----:B------:R2:W2:Y:S01]  /*a490*/  MUFU.TANH R52, R83 ;  /* 0x0000005300347308 */ /* 0x0004a20000002400 */
[----:B-----5:R-:W5:Y:S09]  /*a4a0*/  LDSM.16.M88.4 R60, [R213] ;  /* 0x00000000d53c783b */ /* 0x020f720000000200 */
[----:B------:R-:W2:Y:S01]  /*a4b0*/  MUFU.TANH R193, R193 ;  /* 0x000000c100c17308 */ /* 0x000ea20000002400 */
[-C--:B-1----:R-:W-:Y:S03]  /*a4c0*/  HMMA.16816.F32 R84, R204, R56.reuse, R84 ;  /* 0x00000038cc54723c */ /* 0x082fe60000001854 */
[----:B------:R-:W-:Y:S06]  /*a4d0*/  FMUL.FTZ R27, R36, c[0x0][0x2ec] ;  /* 0x0000bb00241b7a20 */ /* 0x000fec0000410000 */
[----:B------:R-:W1:Y:S01]  /*a4e0*/  MUFU.TANH R9, R9 ;  /* 0x0000000900097308 */ /* 0x000e620000002400 */
[C---:B------:R-:W-:Y:S09]  /*a4f0*/  HMMA.16816.F32 R88, R180.reuse, R56, R88 ;  /* 0x00000038b458723c */ /* 0x040ff20000001858 */
[----:B------:R-:W1:Y:S01]  /*a500*/  MUFU.TANH R195, R195 ;  /* 0x000000c300c37308 */ /* 0x000e620000002400 */
[-C--:B------:R-:W-:Y:S04]  /*a510*/  HMMA.16816.F32 R92, R180, R58.reuse, R92 ;  /* 0x0000003ab45c723c */ /* 0x080fe8000000185c */
[----:B------:R-:W-:Y:S04]  /*a520*/  FMUL.FTZ R82, R84, c[0x0][0x2ec] ;  /* 0x0000bb0054527a20 */ /* 0x000fe80000410000 */
[C---:B------:R-:W-:Y:S01]  /*a530*/  HMMA.16816.F32 R96, R204.reuse, R58, R96 ;  /* 0x0000003acc60723c */ /* 0x040fe20000001860 */
[----:B------:R-:W1:Y:S03]  /*a540*/  MUFU.TANH R11, R11 ;  /* 0x0000000b000b7308 */ /* 0x000e660000002400 */
[----:B------:R-:W-:Y:S02]  /*a550*/  FMUL.FTZ R85, R85, c[0x0][0x2ec] ;  /* 0x0000bb0055557a20 */ /* 0x000fe40000410000 */
[----:B------:R-:W-:Y:S02]  /*a560*/  FMUL.FTZ R84, R86, c[0x0][0x2ec] ;  /* 0x0000bb0056547a20 */ /* 0x000fe40000410000 */
[----:B------:R-:W-:Y:S01]  /*a570*/  FMUL.FTZ R57, R88, c[0x0][0x2ec] ;  /* 0x0000bb0058397a20 */ /* 0x000fe20000410000 */
[-C--:B-----5:R-:W-:Y:S02]  /*a580*/  HMMA.16816.F32 R100, R204, R60.reuse, R100 ;  /* 0x0000003ccc64723c */ /* 0x0a0fe40000001864 */
[----:B------:R-:W1:Y:S01]  /*a590*/  MUFU.TANH R6, R6 ;  /* 0x0000000600067308 */ /* 0x000e620000002400 */
[----:B------:R-:W-:Y:S02]  /*a5a0*/  FMUL.FTZ R91, R91, c[0x0][0x2ec] ;  /* 0x0000bb005b5b7a20 */ /* 0x000fe40000410000 */
[----:B------:R-:W-:Y:S02]  /*a5b0*/  FMUL.FTZ R87, R87, c[0x0][0x2ec] ;  /* 0x0000bb0057577a20 */ /* 0x000fe40000410000 */
[----:B------:R-:W-:Y:S01]  /*a5c0*/  FMUL.FTZ R56, R92, c[0x0][0x2ec] ;  /* 0x0000bb005c387a20 */ /* 0x000fe20000410000 */
[C---:B------:R-:W-:Y:S04]  /*a5d0*/  HMMA.16816.F32 R104, R180.reuse, R60, R104 ;  /* 0x0000003cb468723c */ /* 0x040fe80000001868 */
[----:B------:R-:W1:Y:S01]  /*a5e0*/  MUFU.TANH R209, R57 ;  /* 0x0000003900d17308 */ /* 0x000e620000002400 */
[----:B------:R-:W-:Y:S02]  /*a5f0*/  FMUL.FTZ R95, R95, c[0x0][0x2ec] ;  /* 0x0000bb005f5f7a20 */ /* 0x000fe40000410000 */
[----:B------:R-:W-:Y:S01]  /*a600*/  FMUL.FTZ R79, R89, c[0x0][0x2ec] ;  /* 0x0000bb00594f7a20 */ /* 0x000fe20000410000 */
[-C--:B------:R-:W-:Y:S04]  /*a610*/  HMMA.16816.F32 R108, R180, R62.reuse, R108 ;  /* 0x0000003eb46c723c */ /* 0x080fe8000000186c */
[----:B--2---:R-:W-:Y:S02]  /*a620*/  FMUL.FTZ R83, R90, c[0x0][0x2ec] ;  /* 0x0000bb005a537a20 */ /* 0x004fe40000410000 */
[----:B------:R2:W1:Y:S01]  /*a630*/  MUFU.TANH R211, R56 ;  /* 0x0000003800d37308 */ /* 0x0004620000002400 */
[----:B------:R-:W-:Y:S01]  /*a640*/  FMUL.FTZ R81, R93, c[0x0][0x2ec] ;  /* 0x0000bb005d517a20 */ /* 0x000fe20000410000 */
[C---:B------:R-:W-:Y:S04]  /*a650*/  HMMA.16816.F32 R112, R204.reuse, R62, R112 ;  /* 0x0000003ecc70723c */ /* 0x040fe80000001870 */
[----:B------:R-:W-:Y:S02]  /*a660*/  FMUL.FTZ R89, R96, c[0x0][0x2ec] ;  /* 0x0000bb0060597a20 */ /* 0x000fe40000410000 */
[----:B------:R-:W-:Y:S02]  /*a670*/  FMUL.FTZ R93, R97, c[0x0][0x2ec] ;  /* 0x0000bb00615d7a20 */ /* 0x000fe40000410000 */
[----:B------:R5:W1:Y:S01]  /*a680*/  MUFU.TANH R201, R91 ;  /* 0x0000005b00c97308 */ /* 0x000a620000002400 */
[----:B------:R-:W-:Y:S03]  /*a690*/  FMUL.FTZ R61, R104, c[0x0][0x2ec] ;  /* 0x0000bb00683d7a20 */ /* 0x000fe60000410000 */
[----:B------:R-:W-:Y:S02]  /*a6a0*/  FMUL.FTZ R105, R105, c[0x0][0x2ec] ;  /* 0x0000bb0069697a20 */ /* 0x000fe40000410000 */
[----:B------:R-:W-:Y:S02]  /*a6b0*/  FMUL.FTZ R92, R99, c[0x0][0x2ec] ;  /* 0x0000bb00635c7a20 */ /* 0x000fe40000410000 */
[----:B------:R-:W-:Y:S02]  /*a6c0*/  FMUL.FTZ R111, R111, c[0x0][0x2ec] ;  /* 0x0000bb006f6f7a20 */ /* 0x000fe40000410000 */
[----:B------:R1:W1:Y:S01]  /*a6d0*/  MUFU.TANH R210, R95 ;  /* 0x0000005f00d27308 */ /* 0x0002620000002400 */
[----:B------:R-:W-:Y:S02]  /*a6e0*/  FMUL.FTZ R99, R100, c[0x0][0x2ec] ;  /* 0x0000bb0064637a20 */ /* 0x000fe40000410000 */
[----:B------:R-:W-:Y:S01]  /*a6f0*/  FMUL.FTZ R97, R101, c[0x0][0x2ec] ;  /* 0x0000bb0065617a20 */ /* 0x000fe20000410000 */
[----:B--2---:R-:W2:Y:S01]  /*a700*/  LDSM.16.M88.4 R56, [R212] ;  /* 0x00000000d438783b */ /* 0x004ea20000000200 */
[----:B------:R-:W-:Y:S04]  /*a710*/  DEPBAR.LE SB0, 0x0 ;  /* 0x000080000000791a */ /* 0x000fe80000000000 */
[----:B------:R-:W-:Y:S01]  /*a720*/  FMUL.FTZ R115, R115, c[0x0][0x2ec] ;  /* 0x0000bb0073737a20 */ /* 0x000fe20000410000 */
[----:B------:R3:W2:Y:S01]  /*a730*/  MUFU.TANH R198, R61 ;  /* 0x0000003d00c67308 */ /* 0x0006a20000002400 */
[----:B------:R-:W-:Y:S01]  /*a740*/  FMUL.FTZ R101, R103, c[0x0][0x2ec] ;  /* 0x0000bb0067657a20 */ /* 0x000fe20000410000 */
[----:B------:R-:W-:Y:S01]  /*a750*/  BAR.SYNC.DEFER_BLOCKING 0x0 ;  /* 0x0000000000007b1d */ /* 0x000fe20000010000 */
[----:B------:R-:W-:Y:S02]  /*a760*/  FMUL.FTZ R94, R94, c[0x0][0x2ec] ;  /* 0x0000bb005e5e7a20 */ /* 0x000fe40000410000 */
[----:B-----5:R-:W-:Y:S02]  /*a770*/  FMUL.FTZ R91, R107, c[0x0][0x2ec] ;  /* 0x0000bb006b5b7a20 */ /* 0x020fe40000410000 */
[----:B------:R-:W-:Y:S02]  /*a780*/  FMUL.FTZ R107, R113, c[0x0][0x2ec] ;  /* 0x0000bb00716b7a20 */ /* 0x000fe40000410000 */
[----:B------:R-:W-:Y:S01]  /*a790*/  FMUL.FTZ R98, R98, c[0x0][0x2ec] ;  /* 0x0000bb0062627a20 */ /* 0x000fe20000410000 */
[----:B------:R5:W2:Y:S01]  /*a7a0*/  MUFU.TANH R196, R105 ;  /* 0x0000006900c47308 */ /* 0x000aa20000002400 */
[----:B------:R-:W-:Y:S02]  /*a7b0*/  FMUL.FTZ R102, R102, c[0x0][0x2ec] ;  /* 0x0000bb0066667a20 */ /* 0x000fe40000410000 */
[----:B------:R-:W-:Y:S02]  /*a7c0*/  FMUL.FTZ R60, R108, c[0x0][0x2ec] ;  /* 0x0000bb006c3c7a20 */ /* 0x000fe40000410000 */
[----:B-1----:R-:W-:Y:S02]  /*a7d0*/  FMUL.FTZ R95, R106, c[0x0][0x2ec] ;  /* 0x0000bb006a5f7a20 */ /* 0x002fe40000410000 */
[----:B------:R-:W-:Y:S02]  /*a7e0*/  FMUL.FTZ R110, R110, c[0x0][0x2ec] ;  /* 0x0000bb006e6e7a20 */ /* 0x000fe40000410000 */
[----:B------:R-:W-:Y:S01]  /*a7f0*/  FMUL.FTZ R114, R114, c[0x0][0x2ec] ;  /* 0x0000bb0072727a20 */ /* 0x000fe20000410000 */
[----:B------:R1:W1:Y:S01]  /*a800*/  MUFU.TANH R200, R111 ;  /* 0x0000006f00c87308 */ /* 0x0002620000002400 */
[----:B---3--:R-:W-:Y:S02]  /*a810*/  FMUL.FTZ R61, R109, c[0x0][0x2ec] ;  /* 0x0000bb006d3d7a20 */ /* 0x008fe40000410000 */
[----:B------:R-:W-:Y:S07]  /*a820*/  FMUL.FTZ R109, R112, c[0x0][0x2ec] ;  /* 0x0000bb00706d7a20 */ /* 0x000fee0000410000 */
[----:B------:R3:W1:Y:S01]  /*a830*/  MUFU.TANH R208, R115 ;  /* 0x0000007300d07308 */ /* 0x0006620000002400 */
[-C--:B--2---:R-:W-:Y:S09]  /*a840*/  HMMA.16816.F32 R116, R204, R56.reuse, R116 ;  /* 0x00000038cc74723c */ /* 0x084ff20000001874 */
[----:B------:R-:W2:Y:S01]  /*a850*/  MUFU.TANH R10, R10 ;  /* 0x0000000a000a7308 */ /* 0x000ea20000002400 */
[C---:B------:R-:W-:Y:S09]  /*a860*/  HMMA.16816.F32 R120, R180.reuse, R56, R120 ;  /* 0x00000038b478723c */ /* 0x040ff20000001878 */
[----:B------:R-:W2:Y:S01]  /*a870*/  MUFU.TANH R14, R14 ;  /* 0x0000000e000e7308 */ /* 0x000ea20000002400 */
[-C--:B------:R-:W-:Y:S04]  /*a880*/  HMMA.16816.F32 R124, R180, R58.reuse, R124 ;  /* 0x0000003ab47c723c */ /* 0x080fe8000000187c */
[----:B-----5:R-:W-:Y:S04]  /*a890*/  FMUL.FTZ R105, R116, c[0x0][0x2ec] ;  /* 0x0000bb0074697a20 */ /* 0x020fe80000410000 */
[----:B------:R-:W-:Y:S01]  /*a8a0*/  HMMA.16816.F32 R128, R204, R58, R128 ;  /* 0x0000003acc80723c */ /* 0x000fe20000001880 */
[----:B------:R-:W2:Y:S03]  /*a8b0*/  MUFU.TANH R13, R13 ;  /* 0x0000000d000d7308 */ /* 0x000ea60000002400 */
[----:B-1----:R-:W-:Y:S02]  /*a8c0*/  FMUL.FTZ R111, R117, c[0x0][0x2ec] ;  /* 0x0000bb00756f7a20 */ /* 0x002fe40000410000 */
[----:B------:R-:W-:Y:S02]  /*a8d0*/  FMUL.FTZ R118, R118, c[0x0][0x2ec] ;  /* 0x0000bb0076767a20 */ /* 0x000fe40000410000 */
[----:B------:R-:W-:Y:S03]  /*a8e0*/  FMUL.FTZ R103, R120, c[0x0][0x2ec] ;  /* 0x0000bb0078677a20 */ /* 0x000fe60000410000 */
        /* <DEDUP_REMOVED lines=9> */
[----:B---3--:R-:W-:Y:S02]  /*a980*/  FMUL.FTZ R115, R129, c[0x0][0x2ec] ;  /* 0x0000bb0081737a20 */ /* 0x008fe40000410000 */
[----:B------:R-:W-:Y:S02]  /*a990*/  FMUL.FTZ R126, R126, c[0x0][0x2ec] ;  /* 0x0000bb007e7e7a20 */ /* 0x000fe40000410000 */
[----:B------:R-:W-:Y:S01]  /*a9a0*/  FMUL.FTZ R127, R127, c[0x0][0x2ec] ;  /* 0x0000bb007f7f7a20 */ /* 0x000fe20000410000 */
[----:B------:R-:W3:Y:S01]  /*a9b0*/  MUFU.TANH R19, R19 ;  /* 0x0000001300137308 */ /* 0x000ee20000002400 */
[----:B------:R-:W-:Y:S02]  /*a9c0*/  FMUL.FTZ R130, R130, c[0x0][0x2ec] ;  /* 0x0000bb0082827a20 */ /* 0x000fe40000410000 */
[----:B------:R-:W-:Y:S07]  /*a9d0*/  FMUL.FTZ R131, R131, c[0x0][0x2ec] ;  /* 0x0000bb0083837a20 */ /* 0x000fee0000410000 */
        /* <DEDUP_REMOVED lines=48> */
[----:B------:R1:W1:Y:S10]  /*ace0*/  MUFU.TANH R197, R98 ;  /* 0x0000006200c57308 */ /* 0x0002740000002400 */
[----:B------:R-:W1:Y:S10]  /*acf0*/  MUFU.TANH R92, R92 ;  /* 0x0000005c005c7308 */ /* 0x000e740000002400 */
[----:B------:R-:W1:Y:S10]  /*ad00*/  MUFU.TANH R99, R99 ;  /* 0x0000006300637308 */ /* 0x000e740000002400 */
[----:B------:R-:W1:Y:S10]  /*ad10*/  MUFU.TANH R97, R97 ;  /* 0x0000006100617308 */ /* 0x000e740000002400 */
[----:B------:R1:W1:Y:S10]  /*ad20*/  MUFU.TANH R174, R102 ;  /* 0x0000006600ae7308 */ /* 0x0002740000002400 */
        /* <DEDUP_REMOVED lines=8> */
[----:B------:R1:W1:Y:S10]  /*adb0*/  MUFU.TANH R203, R114 ;  /* 0x0000007200cb7308 */ /* 0x0002740000002400 */
[----:B------:R-:W1:Y:S10]  /*adc0*/  MUFU.TANH R105, R105 ;  /* 0x0000006900697308 */ /* 0x000e740000002400 */
[----:B------:R-:W1:Y:S10]  /*add0*/  MUFU.TANH R111, R111 ;  /* 0x0000006f006f7308 */ /* 0x000e740000002400 */
[----:B------:R1:W1:Y:S10]  /*ade0*/  MUFU.TANH R191, R118 ;  /* 0x0000007600bf7308 */ /* 0x0002740000002400 */
[----:B------:R1:W1:Y:S10]  /*adf0*/  MUFU.TANH R190, R119 ;  /* 0x0000007700be7308 */ /* 0x0002740000002400 */
[----:B------:R-:W1:Y:S10]  /*ae00*/  MUFU.TANH R103, R103 ;  /* 0x0000006700677308 */ /* 0x000e740000002400 */
[----:B------:R1:W1:Y:S10]  /*ae10*/  MUFU.TANH R170, R121 ;  /* 0x0000007900aa7308 */ /* 0x0002740000002400 */
[----:B------:R1:W1:Y:S10]  /*ae20*/  MUFU.TANH R187, R122 ;  /* 0x0000007a00bb7308 */ /* 0x0002740000002400 */
[----:B------:R1:W1:Y:S10]  /*ae30*/  MUFU.TANH R186, R123 ;  /* 0x0000007b00ba7308 */ /* 0x0002740000002400 */
[----:B------:R1:W1:Y:S10]  /*ae40*/  MUFU.TANH R169, R56 ;  /* 0x0000003800a97308 */ /* 0x0002740000002400 */
[----:B------:R1:W1:Y:S10]  /*ae50*/  MUFU.TANH R168, R125 ;  /* 0x0000007d00a87308 */ /* 0x0002740000002400 */
[----:B------:R1:W1:Y:S10]  /*ae60*/  MUFU.TANH R43, R126 ;  /* 0x0000007e002b7308 */ /* 0x0002740000002400 */
[----:B------:R1:W1:Y:S10]  /*ae70*/  MUFU.TANH R42, R127 ;  /* 0x0000007f002a7308 */ /* 0x0002740000002400 */
[----:B------:R-:W1:Y:S10]  /*ae80*/  MUFU.TANH R113, R113 ;  /* 0x0000007100717308 */ /* 0x000e740000002400 */
[----:B------:R-:W1:Y:S10]  /*ae90*/  MUFU.TANH R115, R115 ;  /* 0x0000007300737308 */ /* 0x000e740000002400 */
[----:B------:R1:W1:Y:S10]  /*aea0*/  MUFU.TANH R189, R130 ;  /* 0x0000008200bd7308 */ /* 0x0002740000002400 */
[----:B------:R1:W1:Y:S02]  /*aeb0*/  MUFU.TANH R188, R131 ;  /* 0x0000008300bc7308 */ /* 0x0002640000002400 */
[----:B-1234-:R-:W-:-:S05]  /*aec0*/  @P1 BRA `(.L_x_711) ;  /* 0xffffe46000001947 */ /* 0x01efca000383ffff */
.L_x_710:
[----:B------:R-:W2:Y:S01]  /*aed0*/  LDL.LU R204, [R1+0xc] ;  /* 0x00000c0001cc7983 */ /* 0x000ea20000300800 */
[C---:B-1----:R-:W-:Y:S01]  /*aee0*/  IMAD R59, R247.reuse, -0x80, R246 ;  /* 0xffffff80f73b7824 */ /* 0x042fe200078e02f6 */
[----:B------:R-:W-:Y:S04]  /*aef0*/  IADD3 R247, R247, -0x1, RZ ;  /* 0xfffffffff7f77810 */ /* 0x000fe80007ffe0ff */
        /* <DEDUP_REMOVED lines=11> */
[C---:B------:R-:W-:Y:S02]  /*afb0*/  IADD3 R88, R59.reuse, -0x40, RZ ;  /* 0xffffffc03b587810 */ /* 0x040fe40007ffe0ff */
        /* <DEDUP_REMOVED lines=9> */
[----:B------:R-:W-:Y:S02]  /*b050*/  IABS R60, R59 ;  /* 0x0000003b003c7213 */ /* 0x000fe40000000000 */
[C---:B------:R-:W-:Y:S02]  /*b060*/  IADD3 R125, R59.reuse, -0x51, RZ ;  /* 0xffffffaf3b7d7810 */ /* 0x040fe40007ffe0ff */
[C---:B------:R-:W-:Y:S02]  /*b070*/  IADD3 R63, R59.reuse, 0x8, RZ ;  /* 0x000000083b3f7810 */ /* 0x040fe40007ffe0ff */
[----:B------:R-:W-:Y:S01]  /*b080*/  I2F R60, R60 ;  /* 0x0000003c003c7306 */ /* 0x000fe20000201400 */
[C---:B------:R-:W-:Y:S02]  /*b090*/  IADD3 R207, R59.reuse, -0x58, RZ ;  /* 0xffffffa83bcf7810 */ /* 0x040fe40007ffe0ff */
[C---:B------:R-:W-:Y:S02]  /*b0a0*/  IADD3 R181, R59.reuse, 0x7, RZ ;  /* 0x000000073bb57810 */ /* 0x040fe40007ffe0ff */
[C---:B------:R-:W-:Y:S02]  /*b0b0*/  IADD3 R205, R59.reuse, -0x59, RZ ;  /* 0xffffffa73bcd7810 */ /* 0x040fe40007ffe0ff */
        /* <DEDUP_REMOVED lines=14> */
[----:B------:R-:W-:Y:S02]  /*b1a0*/  ISETP.GE.AND P2, PT, R98, RZ, PT ;  /* 0x000000ff6200720c */ /* 0x000fe40003f46270 */
[----:B------:R-:W-:Y:S02]  /*b1b0*/  ISETP.GE.AND P3, PT, R80, RZ, PT ;  /* 0x000000ff5000720c */ /* 0x000fe40003f66270 */
[----:B------:R-:W-:Y:S02]  /*b1c0*/  ISETP.GE.AND P5, PT, R128, RZ, PT ;  /* 0x000000ff8000720c */ /* 0x000fe40003fa6270 */
[----:B------:R-:W-:Y:S07]  /*b1d0*/  ISETP.GE.AND P4, PT, R126, RZ, PT ;  /* 0x000000ff7e00720c */ /* 0x000fee0003f86270 */
[C---:B------:R-:W-:Y:S02]  /*b1e0*/  @!P2 IADD3 R98, -R59.reuse, -0x48, RZ ;  /* 0xffffffb83b62a810 */ /* 0x040fe40007ffe1ff */
[C---:B------:R-:W-:Y:S02]  /*b1f0*/  @!P3 IADD3 R80, -R59.reuse, -0x47, RZ ;  /* 0xffffffb93b50b810 */ /* 0x040fe40007ffe1ff */
[C---:B------:R-:W-:Y:S02]  /*b200*/  @!P5 IADD3 R128, -R59.reuse, 0x68, RZ ;  /* 0x000000683b80d810 */ /* 0x040fe40007ffe1ff */
[----:B------:R-:W-:Y:S01]  /*b210*/  I2F R98, R98 ;  /* 0x0000006200627306 */ /* 0x000fe20000201400 */
[----:B------:R-:W-:Y:S02]  /*b220*/  @!P4 IADD3 R126, -R59, 0x78, RZ ;  /* 0x000000783b7ec810 */ /* 0x000fe40007ffe1ff */
[----:B------:R-:W-:Y:S02]  /*b230*/  ISETP.GE.AND P2, PT, R131, RZ, PT ;  /* 0x000000ff8300720c */ /* 0x000fe40003f46270 */
[----:B------:R-:W-:Y:S02]  /*b240*/  ISETP.GE.AND P3, PT, R62, RZ, PT ;  /* 0x000000ff3e00720c */ /* 0x000fe40003f66270 */
[----:B------:R-:W-:Y:S03]  /*b250*/  ISETP.GE.AND P5, PT, R116, RZ, PT ;  /* 0x000000ff7400720c */ /* 0x000fe60003fa6270 */
[----:B------:R-:W-:Y:S06]  /*b260*/  I2F R80, R80 ;  /* 0x0000005000507306 */ /* 0x000fec0000201400 */
[C---:B------:R-:W-:Y:S02]  /*b270*/  @!P2 IADD3 R131, -R59.reuse, -0x40, RZ ;  /* 0xffffffc03b83a810 */ /* 0x040fe40007ffe1ff */
[C---:B------:R-:W-:Y:S02]  /*b280*/  @!P3 IADD3 R62, -R59.reuse, -0x3f, RZ ;  /* 0xffffffc13b3eb810 */ /* 0x040fe40007ffe1ff */
        /* <DEDUP_REMOVED lines=19> */
[----:B------:R-:W-:Y:S05]  /*b3c0*/  ISETP.GE.AND P3, PT, R90, RZ, PT ;  /* 0x000000ff5a00720c */ /* 0x000fea0003f66270 */
[----:B------:R-:W-:Y:S06]  /*b3d0*/  I2F R123, R123 ;  /* 0x0000007b007b7306 */ /* 0x000fec0000201400 */
[C---:B------:R-:W-:Y:S02]  /*b3e0*/  @!P2 IADD3 R117, -R59.reuse, -0x28, RZ ;  /* 0xffffffd83b75a810 */ /* 0x040fe40007ffe1ff */
[C---:B------:R-:W-:Y:S02]  /*b3f0*/  @!P3 IADD3 R90, -R59.reuse, -0x27, RZ ;  /* 0xffffffd93b5ab810 */ /* 0x040fe40007ffe1ff */
[----:B------:R-:W-:Y:S01]  /*b400*/  I2F R121, R121 ;  /* 0x0000007900797306 */ /* 0x000fe20000201400 */
[----:B------:R-:W-:Y:S02]  /*b410*/  ISETP.GE.AND P2, PT, R94, RZ, PT ;  /* 0x000000ff5e00720c */ /* 0x000fe40003f46270 */
[----:B------:R-:W-:Y:S07]  /*b420*/  ISETP.GE.AND P3, PT, R88, RZ, PT ;  /* 0x000000ff5800720c */ /* 0x000fee0003f66270 */
[----:B------:R-:W-:Y:S04]  /*b430*/  I2F R117, R117 ;  /* 0x0000007500757306 */ /* 0x000fe80000201400 */
[C---:B------:R-:W-:Y:S02]  /*b440*/  @!P2 IADD3 R94, -R59.reuse, -0x20, RZ ;  /* 0xffffffe03b5ea810 */ /* 0x040fe40007ffe1ff */
[----:B------:R-:W-:Y:S02]  /*b450*/  @!P3 IADD3 R88, -R59, 0x40, RZ ;  /* 0x000000403b58b810 */ /* 0x000fe40007ffe1ff */
[----:B------:R-:W-:Y:S02]  /*b460*/  ISETP.GE.AND P2, PT, R100, RZ, PT ;  /* 0x000000ff6400720c */ /* 0x000fe40003f46270 */
[----:B------:R-:W-:Y:S01]  /*b470*/  I2F R90, R90 ;  /* 0x0000005a005a7306 */ /* 0x000fe20000201400 */
[----:B------:R-:W-:Y:S09]  /*b480*/  ISETP.GE.AND P3, PT, R119, RZ, PT ;  /* 0x000000ff7700720c */ /* 0x000ff20003f66270 */
[----:B------:R-:W-:Y:S01]  /*b490*/  I2F R88, R88 ;  /* 0x0000005800587306 */ /* 0x000fe20000201400 */
[C---:B------:R-:W-:Y:S02]  /*b4a0*/  @!P2 IADD3 R100, -R59.reuse, -0x1f, RZ ;  /* 0xffffffe13b64a810 */ /* 0x040fe40007ffe1ff */
[----:B------:R-:W-:Y:S02]  /*b4b0*/  ISETP.GE.AND P2, PT, R104, RZ, PT ;  /* 0x000000ff6800720c */ /* 0x000fe40003f46270 */
[C---:B------:R-:W-:Y:S02]  /*b4c0*/  @!P3 IADD3 R119, -R59.reuse, 0x41, RZ ;  /* 0x000000413b77b810 */ /* 0x040fe40007ffe1ff */
[----:B------:R-:W-:Y:S03]  /*b4d0*/  ISETP.GE.AND P3, PT, R96, RZ, PT ;  /* 0x000000ff6000720c */ /* 0x000fe60003f66270 */
[----:B------:R-:W-:Y:S06]  /*b4e0*/  I2F R94, R94 ;  /* 0x0000005e005e7306 */ /* 0x000fec0000201400 */
[----:B------:R-:W-:Y:S02]  /*b4f0*/  @!P2 IADD3 R104, -R59, -0x18, RZ ;  /* 0xffffffe83b68a810 */ /* 0x000fe40007ffe1ff */
[----:B------:R-:W-:Y:S02]  /*b500*/  ISETP.GE.AND P2, PT, R57, RZ, PT ;  /* 0x000000ff3900720c */ /* 0x000fe40003f46270 */
[----:B------:R-:W-:Y:S01]  /*b510*/  I2F R119, R119 ;  /* 0x0000007700777306 */ /* 0x000fe20000201400 */
[C---:B------:R-:W-:Y:S02]  /*b520*/  @!P3 IADD3 R96, -R59.reuse, 0x48, RZ ;  /* 0x000000483b60b810 */ /* 0x040fe40007ffe1ff */
[----:B------:R-:W-:Y:S07]  /*b530*/  ISETP.GE.AND P3, PT, R86, RZ, PT ;  /* 0x000000ff5600720c */ /* 0x000fee0003f66270 */
[----:B------:R-:W-:Y:S01]  /*b540*/  I2F R96, R96 ;  /* 0x0000006000607306 */ /* 0x000fe20000201400 */
[C---:B------:R-:W-:Y:S02]  /*b550*/  @!P2 IADD3 R57, -R59.reuse, -0x17, RZ ;  /* 0xffffffe93b39a810 */ /* 0x040fe40007ffe1ff */
[----:B------:R-:W-:Y:S03]  /*b560*/  ISETP.GE.AND P2, PT, R58, RZ, PT ;  /* 0x000000ff3a00720c */ /* 0x000fe60003f46270 */
[C---:B------:R-:W-:Y:S02]  /*b570*/  @!P3 IADD3 R86, -R59.reuse, 0x49, RZ ;  /* 0x000000493b56b810 */ /* 0x040fe40007ffe1ff */
[----:B------:R-:W-:Y:S02]  /*b580*/  ISETP.GE.AND P3, PT, R56, RZ, PT ;  /* 0x000000ff3800720c */ /* 0x000fe40003f66270 */
[----:B------:R-:W-:Y:S06]  /*b590*/  I2F R104, R104 ;  /* 0x0000006800687306 */ /* 0x000fec0000201400 */
[----:B------:R-:W-:Y:S02]  /*b5a0*/  @!P2 IADD3 R58, -R59, -0x10, RZ ;  /* 0xfffffff03b3aa810 */ /* 0x000fe40007ffe1ff */
[----:B------:R-:W-:Y:S02]  /*b5b0*/  ISETP.GE.AND P2, PT, R183, RZ, PT ;  /* 0x000000ffb700720c */ /* 0x000fe40003f46270 */
[----:B------:R-:W-:Y:S01]  /*b5c0*/  I2F R86, R86 ;  /* 0x0000005600567306 */ /* 0x000fe20000201400 */
[----:B------:R-:W-:Y:S02]  /*b5d0*/  @!P3 IADD3 R56, -R59, 0x50, RZ ;  /* 0x000000503b38b810 */ /* 0x000fe40007ffe1ff */
[----:B------:R-:W-:Y:S07]  /*b5e0*/  ISETP.GE.AND P3, PT, R125, RZ, PT ;  /* 0x000000ff7d00720c */ /* 0x000fee0003f66270 */
[----:B------:R-:W-:Y:S01]  /*b5f0*/  I2F R58, R58 ;  /* 0x0000003a003a7306 */ /* 0x000fe20000201400 */
[----:B------:R-:W-:Y:S02]  /*b600*/  @!P2 IADD3 R183, -R59, -0xf, RZ ;  /* 0xfffffff13bb7a810 */ /* 0x000fe40007ffe1ff */
[----:B------:R-:W-:Y:S03]  /*b610*/  ISETP.GE.AND P2, PT, R63, RZ, PT ;  /* 0x000000ff3f00720c */ /* 0x000fe60003f46270 */
[----:B------:R-:W-:Y:S02]  /*b620*/  @!P3 IADD3 R125, -R59, 0x51, RZ ;  /* 0x000000513b7db810 */ /* 0x000fe40007ffe1ff */
        /* <DEDUP_REMOVED lines=8> */
[C---:B------:R-:W-:Y:S05]  /*b6b0*/  @!P2 IADD3 R181, -R59.reuse, -0x7, RZ ;  /* 0xfffffff93bb5a810 */ /* 0x040fea0007ffe1ff */
[C---:B------:R-:W-:Y:S04]  /*b6c0*/  @!P3 IADD3 R205, -R59.reuse, 0x59, RZ ;  /* 0x000000593bcdb810 */ /* 0x040fe80007ffe1ff */
        /* <DEDUP_REMOVED lines=8> */
[-C--:B-1----:R-:W-:Y:S02]  /*b750*/  FFMA.FTZ R113, R126, -R0.reuse, R113 ;  /* 0x800000007e717223 */ /* 0x082fe40000010071 */
[-C--:B------:R-:W-:Y:S01]  /*b760*/  FFMA.FTZ R61, R60, -R0.reuse, R175 ;  /* 0x800000003c3d7223 */ /* 0x080fe200000100af */
[----:B------:R-:W-:Y:S01]  /*b770*/  IADD3 R175, R59, -0x61, RZ ;  /* 0xffffff9f3baf7810 */ /* 0x000fe20007ffe0ff */
[-C--:B------:R-:W-:Y:S02]  /*b780*/  FFMA.FTZ R20, R117, -R0.reuse, R20 ;  /* 0x8000000075147223 */ /* 0x080fe40000010014 */
[-C--:B------:R-:W-:Y:S02]  /*b790*/  FFMA.FTZ R52, R119, -R0.reuse, R52 ;  /* 0x8000000077347223 */ /* 0x080fe40000010034 */
[-C--:B------:R-:W-:Y:S02]  /*b7a0*/  FFMA.FTZ R55, R58, -R0.reuse, R55 ;  /* 0x800000003a377223 */ /* 0x080fe40000010037 */
[-C--:B------:R-:W-:Y:S02]  /*b7b0*/  FFMA.FTZ R54, R88, -R0.reuse, R54 ;  /* 0x8000000058367223 */ /* 0x080fe40000010036 */
[CC--:B------:R-:W-:Y:S02]  /*b7c0*/  FFMA.FTZ R48, R57.reuse, -R0.reuse, R48 ;  /* 0x8000000039307223 */ /* 0x0c0fe40000010030 */
[-C--:B------:R-:W-:Y:S02]  /*b7d0*/  FFMA.FTZ R57, R57, -R0.reuse, R40 ;  /* 0x8000000039397223 */ /* 0x080fe40000010028 */
[CC--:B------:R-:W-:Y:S02]  /*b7e0*/  FFMA.FTZ R193, R60.reuse, -R0.reuse, R193 ;  /* 0x800000003cc17223 */ /* 0x0c0fe400000100c1 */
[CC--:B------:R-:W-:Y:S01]  /*b7f0*/  FFMA.FTZ R102, R60.reuse, -R0.reuse, R4 ;  /* 0x800000003c667223 */ /* 0x0c0fe20000010004 */
[C---:B------:R-:W-:Y:S01]  /*b800*/  IADD3 R4, R59.reuse, -0x19, RZ ;  /* 0xffffffe73b047810 */ /* 0x040fe20007ffe0ff */
[-C--:B------:R-:W-:Y:S01]  /*b810*/  FFMA.FTZ R60, R60, -R0.reuse, R172 ;  /* 0x800000003c3c7223 */ /* 0x080fe200000100ac */
[----:B------:R-:W-:Y:S01]  /*b820*/  IADD3 R172, R59, -0x60, RZ ;  /* 0xffffffa03bac7810 */ /* 0x000fe20007ffe0ff */
[-C--:B------:R-:W-:Y:S02]  /*b830*/  FFMA.FTZ R16, R127, -R0.reuse, R16 ;  /* 0x800000007f107223 */ /* 0x080fe40000010010 */
[-C--:B------:R-:W-:Y:S01]  /*b840*/  FFMA.FTZ R197, R56, -R0.reuse, R197 ;  /* 0x8000000038c57223 */ /* 0x080fe200000100c5 */
[----:B------:R-:W-:Y:S01]  /*b850*/  ISETP.GE.AND P2, PT, R172, RZ, PT ;  /* 0x000000ffac00720c */ /* 0x000fe20003f46270 */
[-C--:B------:R-:W-:Y:S02]  /*b860*/  FFMA.FTZ R105, R116, -R0.reuse, R105 ;  /* 0x8000000074697223 */ /* 0x080fe40000010069 */
[-C--:B------:R-:W-:Y:S02]  /*b870*/  FFMA.FTZ R89, R207, -R0.reuse, R89 ;  /* 0x80000000cf597223 */ /* 0x080fe40000010059 */
[-C--:B------:R-:W-:Y:S02]  /*b880*/  FFMA.FTZ R185, R62, -R0.reuse, R185 ;  /* 0x800000003eb97223 */ /* 0x080fe400000100b9 */
[-C--:B------:R-:W-:Y:S02]  /*b890*/  FFMA.FTZ R7, R131, -R0.reuse, R7 ;  /* 0x8000000083077223 */ /* 0x080fe40000010007 */
[CC--:B------:R-:W-:Y:S02]  /*b8a0*/  FFMA.FTZ R28, R121.reuse, -R0.reuse, R28 ;  /* 0x80000000791c7223 */ /* 0x0c0fe4000001001c */
[-C--:B------:R-:W-:Y:S01]  /*b8b0*/  FFMA.FTZ R12, R121, -R0.reuse, R12 ;  /* 0x80000000790c7223 */ /* 0x080fe2000001000c */
[----:B------:R-:W-:Y:S01]  /*b8c0*/  IADD3 R121, R59, -0x71, RZ ;  /* 0xffffff8f3b797810 */ /* 0x000fe20007ffe0ff */
[-C--:B------:R-:W-:Y:S01]  /*b8d0*/  FFMA.FTZ R68, R119, -R0.reuse, R68 ;  /* 0x8000000077447223 */ /* 0x080fe20000010044 */
[----:B------:R-:W-:Y:S01]  /*b8e0*/  @!P2 IADD3 R172, -R59, 0x60, RZ ;  /* 0x000000603baca810 */ /* 0x000fe20007ffe1ff */
[-C--:B------:R-:W-:Y:S01]  /*b8f0*/  FFMA.FTZ R98, R98, -R0.reuse, R195 ;  /* 0x8000000062627223 */ /* 0x080fe200000100c3 */
[----:B------:R-:W-:Y:S01]  /*b900*/  ISETP.GE.AND P2, PT, R175, RZ, PT ;  /* 0x000000ffaf00720c */ /* 0x000fe20003f46270 */
[-C--:B------:R-:W-:Y:S02]  /*b910*/  FFMA.FTZ R195, R96, -R0.reuse, R84 ;  /* 0x8000000060c37223 */ /* 0x080fe40000010054 */
[-C--:B--2---:R-:W-:Y:S01]  /*b920*/  FFMA.FTZ R84, R58, -R0.reuse, R204 ;  /* 0x800000003a547223 */ /* 0x084fe200000100cc */
[----:B------:R-:W-:Y:S01]  /*b930*/  I2F R172, R172 ;  /* 0x000000ac00ac7306 */ /* 0x000fe20000201400 */
[-C--:B------:R-:W-:Y:S02]  /*b940*/  FFMA.FTZ R58, R63, -R0.reuse, R74 ;  /* 0x800000003f3a7223 */ /* 0x080fe4000001004a */
[-C--:B------:R-:W-:Y:S02]  /*b950*/  FFMA.FTZ R182, R86, -R0.reuse, R87 ;  /* 0x8000000056b67223 */ /* 0x080fe40000010057 */
[-C--:B------:R-:W-:Y:S02]  /*b960*/  FFMA.FTZ R173, R88, -R0.reuse, R173 ;  /* 0x8000000058ad7223 */ /* 0x080fe400000100ad */
[CC--:B------:R-:W-:Y:S02]  /*b970*/  FFMA.FTZ R88, R104.reuse, -R0.reuse, R178 ;  /* 0x8000000068587223 */ /* 0x0c0fe400000100b2 */
[----:B------:R-:W-:Y:S01]  /*b980*/  @!P2 IADD3 R175, -R59, 0x61, RZ ;  /* 0x000000613bafa810 */ /* 0x000fe20007ffe1ff */
[-C--:B------:R-:W-:Y:S02]  /*b990*/  FFMA.FTZ R44, R104, -R0.reuse, R44 ;  /* 0x80000000682c7223 */ /* 0x080fe4000001002c */
[-C--:B------:R-:W-:Y:S02]  /*b9a0*/  FFMA.FTZ R11, R80, -R0.reuse, R11 ;  /* 0x80000000500b7223 */ /* 0x080fe4000001000b */
[-C--:B------:R-:W-:Y:S01]  /*b9b0*/  FFMA.FTZ R80, R90, -R0.reuse, R36 ;  /* 0x800000005a507223 */ /* 0x080fe20000010024 */
[----:B------:R-:W1:Y:S01]  /*b9c0*/  I2F R175, R175 ;  /* 0x000000af00af7306 */ /* 0x000e620000201400 */
[CC--:B------:R-:W-:Y:S02]  /*b9d0*/  FFMA.FTZ R85, R125.reuse, -R0.reuse, R85 ;  /* 0x800000007d557223 */ /* 0x0c0fe40000010055 */
[-C--:B------:R-:W-:Y:S02]  /*b9e0*/  FFMA.FTZ R92, R125, -R0.reuse, R92 ;  /* 0x800000007d5c7223 */ /* 0x080fe4000001005c */
[-C--:B------:R-:W-:Y:S02]  /*b9f0*/  FFMA.FTZ R76, R96, -R0.reuse, R76 ;  /* 0x80000000604c7223 */ /* 0x080fe4000001004c */
[-C--:B------:R-:W-:Y:S02]  /*ba00*/  FFMA.FTZ R96, R63, -R0.reuse, R184 ;  /* 0x800000003f607223 */ /* 0x080fe400000100b8 */
[-C--:B------:R-:W-:Y:S02]  /*ba10*/  FFMA.FTZ R24, R90, -R0.reuse, R24 ;  /* 0x800000005a187223 */ /* 0x080fe40000010018 */
[CC--:B------:R-:W-:Y:S02]  /*ba20*/  FFMA.FTZ R90, R94.reuse, -R0.reuse, R177 ;  /* 0x800000005e5a7223 */ /* 0x0c0fe400000100b1 */
[-C--:B------:R-:W-:Y:S02]  /*ba30*/  FFMA.FTZ R34, R94, -R0.reuse, R34 ;  /* 0x800000005e227223 */ /* 0x080fe40000010022 */
[-C--:B------:R-:W-:Y:S02]  /*ba40*/  FFMA.FTZ R189, R116, -R0.reuse, R189 ;  /* 0x8000000074bd7223 */ /* 0x080fe400000100bd */
[-C--:B------:R-:W-:Y:S01]  /*ba50*/  FFMA.FTZ R9, R62, -R0.reuse, R9 ;  /* 0x800000003e097223 */ /* 0x080fe20000010009 */
[----:B------:R-:W-:Y:S01]  /*ba60*/  IADD3 R62, R59, -0x1, RZ ;  /* 0xffffffff3b3e7810 */ /* 0x000fe20007ffe0ff */
[-C--:B------:R-:W-:Y:S01]  /*ba70*/  FFMA.FTZ R14, R131, -R0.reuse, R14 ;  /* 0x80000000830e7223 */ /* 0x080fe2000001000e */
[----:B------:R-:W-:Y:S01]  /*ba80*/  IADD3 R131, R59, -0x8, RZ ;  /* 0xfffffff83b837810 */ /* 0x000fe20007ffe0ff */
[CC--:B------:R-:W-:Y:S01]  /*ba90*/  FFMA.FTZ R26, R129.reuse, -R0.reuse, R26 ;  /* 0x80000000811a7223 */ /* 0x0c0fe2000001001a */
[----:B------:R-:W-:Y:S01]  /*baa0*/  ISETP.GE.AND P3, PT, R62, RZ, PT ;  /* 0x000000ff3e00720c */ /* 0x000fe20003f66270 */
[-C--:B------:R-:W-:Y:S01]  /*bab0*/  FFMA.FTZ R6, R129, -R0.reuse, R6 ;  /* 0x8000000081067223 */ /* 0x080fe20000010006 */
[----:B------:R-:W-:Y:S01]  /*bac0*/  IADD3 R129, R59, -0x69, RZ ;  /* 0xffffff973b817810 */ /* 0x000fe20007ffe0ff */
[-C--:B-1----:R-:W-:Y:S01]  /*bad0*/  FFMA.FTZ R97, R175, -R0.reuse, R97 ;  /* 0x80000000af617223 */ /* 0x082fe20000010061 */
[----:B------:R-:W-:Y:S01]  /*bae0*/  ISETP.GE.AND P6, PT, R131, RZ, PT ;  /* 0x000000ff8300720c */ /* 0x000fe20003fc6270 */
[-C--:B------:R-:W-:Y:S01]  /*baf0*/  FFMA.FTZ R10, R127, -R0.reuse, R10 ;  /* 0x800000007f0a7223 */ /* 0x080fe2000001000a */
[----:B------:R-:W-:Y:S01]  /*bb00*/  IADD3 R127, R59, -0x10, RZ ;  /* 0xfffffff03b7f7810 */ /* 0x000fe20007ffe0ff */
[-C--:B------:R-:W-:Y:S01]  /*bb10*/  FFMA.FTZ R30, R123, -R0.reuse, R30 ;  /* 0x800000007b1e7223 */ /* 0x080fe2000001001e */
[----:B------:R-:W-:Y:S01]  /*bb20*/  ISETP.GE.AND P2, PT, R129, RZ, PT ;  /* 0x000000ff8100720c */ /* 0x000fe20003f46270 */
[-C--:B------:R-:W-:Y:S01]  /*bb30*/  FFMA.FTZ R8, R123, -R0.reuse, R8 ;  /* 0x800000007b087223 */ /* 0x080fe20000010008 */
[----:B------:R-:W-:Y:S01]  /*bb40*/  IADD3 R123, R59, -0x11, RZ ;  /* 0xffffffef3b7b7810 */ /* 0x000fe20007ffe0ff */
[-C--:B------:R-:W-:Y:S02]  /*bb50*/  FFMA.FTZ R32, R117, -R0.reuse, R32 ;  /* 0x8000000075207223 */ /* 0x080fe40000010020 */
[----:B------:R1:W2:Y:S01]  /*bb60*/  I2F R117, R106 ;  /* 0x0000006a00757306 */ /* 0x0002a20000201400 */
[----:B------:R-:W-:Y:S01]  /*bb70*/  @!P3 IADD3 R62, -R59, 0x1, RZ ;  /* 0x000000013b3eb810 */ /* 0x000fe20007ffe1ff */
[-C--:B------:R-:W-:Y:S01]  /*bb80*/  FFMA.FTZ R104, R181, -R0.reuse, R2 ;  /* 0x80000000b5687223 */ /* 0x080fe20000010002 */
[----:B------:R-:W-:Y:S01]  /*bb90*/  ISETP.GE.AND P3, PT, R122, RZ, PT ;  /* 0x000000ff7a00720c */ /* 0x000fe20003f66270 */
[CC--:B------:R-:W-:Y:S01]  /*bba0*/  FFMA.FTZ R94, R100.reuse, -R0.reuse, R179 ;  /* 0x80000000645e7223 */ /* 0x0c0fe200000100b3 */
[----:B------:R-:W-:Y:S01]  /*bbb0*/  @!P6 IADD3 R131, -R59, 0x8, RZ ;  /* 0x000000083b83e810 */ /* 0x000fe20007ffe1ff */
[-C--:B------:R-:W-:Y:S01]  /*bbc0*/  FFMA.FTZ R100, R100, -R0.reuse, R38 ;  /* 0x8000000064647223 */ /* 0x080fe20000010026 */
[----:B------:R-:W-:Y:S01]  /*bbd0*/  ISETP.GE.AND P6, PT, R127, RZ, PT ;  /* 0x000000ff7f00720c */ /* 0x000fe20003fc6270 */
[-C--:B------:R-:W-:Y:S01]  /*bbe0*/  FFMA.FTZ R207, R207, -R0.reuse, R174 ;  /* 0x80000000cfcf7223 */ /* 0x080fe200000100ae */
[----:B------:R-:W-:Y:S01]  /*bbf0*/  @!P2 IADD3 R129, -R59, 0x69, RZ ;  /* 0x000000693b81a810 */ /* 0x000fe20007ffe1ff */
[----:B------:R-:W3:Y:S01]  /*bc00*/  I2F R62, R62 ;  /* 0x0000003e003e7306 */ /* 0x000ee20000201400 */
[----:B------:R-:W-:Y:S01]  /*bc10*/  ISETP.GE.AND P4, PT, R123, RZ, PT ;  /* 0x000000ff7b00720c */ /* 0x000fe20003f86270 */
[-C--:B------:R-:W-:Y:S01]  /*bc20*/  FFMA.FTZ R203, R172, -R0.reuse, R203 ;  /* 0x80000000accb7223 */ /* 0x080fe200000100cb */
[----:B------:R-:W-:Y:S01]  /*bc30*/  ISETP.GE.AND P2, PT, R124, RZ, PT ;  /* 0x000000ff7c00720c */ /* 0x000fe20003f46270 */
[-C--:B------:R-:W-:Y:S02]  /*bc40*/  FFMA.FTZ R208, R175, -R0.reuse, R208 ;  /* 0x80000000afd07223 */ /* 0x080fe400000100d0 */
[----:B------:R-:W-:Y:S01]  /*bc50*/  @!P3 IADD3 R122, -R59, 0x9, RZ ;  /* 0x000000093b7ab810 */ /* 0x000fe20007ffe1ff */
[-C--:B------:R-:W-:Y:S01]  /*bc60*/  FFMA.FTZ R191, R128, -R0.reuse, R191 ;  /* 0x8000000080bf7223 */ /* 0x080fe200000100bf */
[----:B------:R-:W-:Y:S02]  /*bc70*/  ISETP.GE.AND P3, PT, R121, RZ, PT ;  /* 0x000000ff7900720c */ /* 0x000fe40003f66270 */
[----:B------:R-:W4:Y:S01]  /*bc80*/  I2F R131, R131 ;  /* 0x0000008300837306 */ /* 0x000f220000201400 */
[C---:B------:R-:W-:Y:S02]  /*bc90*/  @!P6 IADD3 R127, -R59.reuse, 0x10, RZ ;  /* 0x000000103b7fe810 */ /* 0x040fe40007ffe1ff */
[----:B------:R-:W-:Y:S01]  /*bca0*/  ISETP.GE.AND P6, PT, R4, RZ, PT ;  /* 0x000000ff0400720c */ /* 0x000fe20003fc6270 */
[-C--:B-1----:R-:W-:Y:S01]  /*bcb0*/  FFMA.FTZ R106, R86, -R0.reuse, R78 ;  /* 0x80000000566a7223 */ /* 0x082fe2000001004e */
[----:B------:R-:W-:Y:S01]  /*bcc0*/  @!P4 IADD3 R123, -R59, 0x11, RZ ;  /* 0x000000113b7bc810 */ /* 0x000fe20007ffe1ff */
[-C--:B------:R-:W-:Y:S01]  /*bcd0*/  FFMA.FTZ R86, R183, -R0.reuse, R50 ;  /* 0x80000000b7567223 */ /* 0x080fe20000010032 */
[----:B------:R-:W-:Y:S01]  /*bce0*/  @!P2 IADD3 R124, -R59, 0x18, RZ ;  /* 0x000000183b7ca810 */ /* 0x000fe20007ffe1ff */
[-C--:B------:R-:W-:Y:S01]  /*bcf0*/  FFMA.FTZ R50, R63, -R0.reuse, R5 ;  /* 0x800000003f327223 */ /* 0x080fe20000010005 */
[----:B------:R-:W-:Y:S01]  /*bd00*/  ISETP.GE.AND P4, PT, R112, RZ, PT ;  /* 0x000000ff7000720c */ /* 0x000fe20003f86270 */
[----:B------:R-:W1:Y:S01]  /*bd10*/  I2F R122, R122 ;  /* 0x0000007a007a7306 */ /* 0x000e620000201400 */
[----:B------:R-:W-:Y:S01]  /*bd20*/  @!P3 IADD3 R121, -R59, 0x71, RZ ;  /* 0x000000713b79b810 */ /* 0x000fe20007ffe1ff */
[-C--:B--2---:R-:W-:Y:S01]  /*bd30*/  FFMA.FTZ R27, R117, -R0.reuse, R27 ;  /* 0x80000000751b7223 */ /* 0x084fe2000001001b */
[----:B------:R-:W-:Y:S01]  /*bd40*/  ISETP.GE.AND P3, PT, R110, RZ, PT ;  /* 0x000000ff6e00720c */ /* 0x000fe20003f66270 */
[-C--:B---3--:R-:W-:Y:S01]  /*bd50*/  FFMA.FTZ R63, R62, -R0.reuse, R77 ;  /* 0x800000003e3f7223 */ /* 0x088fe2000001004d */
[----:B------:R-:W-:Y:S01]  /*bd60*/  ISETP.GE.AND P2, PT, R180, RZ, PT ;  /* 0x000000ffb400720c */ /* 0x000fe20003f46270 */
[CC--:B------:R-:W-:Y:S01]  /*bd70*/  FFMA.FTZ R74, R62.reuse, -R0.reuse, R3 ;  /* 0x800000003e4a7223 */ /* 0x0c0fe20000010003 */
[C---:B------:R-:W-:Y:S01]  /*bd80*/  @!P6 IADD3 R4, -R59.reuse, 0x19, RZ ;  /* 0x000000193b04e810 */ /* 0x040fe20007ffe1ff */
[-C--:B------:R-:W-:Y:S01]  /*bd90*/  FFMA.FTZ R19, R62, -R0.reuse, R19 ;  /* 0x800000003e137223 */ /* 0x080fe20000010013 */
[----:B------:R-:W-:Y:S01]  /*bda0*/  ISETP.GE.AND P6, PT, R114, RZ, PT ;  /* 0x000000ff7200720c */ /* 0x000fe20003fc6270 */
[----:B------:R-:W2:Y:S01]  /*bdb0*/  I2F R123, R123 ;  /* 0x0000007b007b7306 */ /* 0x000ea20000201400 */
[-C--:B------:R-:W-:Y:S01]  /*bdc0*/  FFMA.FTZ R62, R62, -R0.reuse, R73 ;  /* 0x800000003e3e7223 */ /* 0x080fe20000010049 */
[----:B------:R-:W-:Y:S01]  /*bdd0*/  @!P4 IADD3 R112, -R59, 0x21, RZ ;  /* 0x000000213b70c810 */ /* 0x000fe20007ffe1ff */
[-C--:B------:R-:W-:Y:S01]  /*bde0*/  FFMA.FTZ R45, R117, -R0.reuse, R45 ;  /* 0x80000000752d7223 */ /* 0x080fe2000001002d */
[----:B------:R-:W-:Y:S01]  /*bdf0*/  ISETP.GE.AND P4, PT, R118, RZ, PT ;  /* 0x000000ff7600720c */ /* 0x000fe20003f86270 */
[-C--:B----4-:R-:W-:Y:S01]  /*be00*/  FFMA.FTZ R22, R131, -R0.reuse, R22 ;  /* 0x8000000083167223 */ /* 0x090fe20000010016 */
[----:B------:R-:W-:Y:S01]  /*be10*/  @!P3 IADD3 R110, -R59, 0x28, RZ ;  /* 0x000000283b6eb810 */ /* 0x000fe20007ffe1ff */
[-C--:B------:R-:W-:Y:S01]  /*be20*/  FFMA.FTZ R177, R131, -R0.reuse, R83 ;  /* 0x8000000083b17223 */ /* 0x080fe20000010053 */
[----:B------:R-:W-:Y:S01]  /*be30*/  @!P2 IADD3 R180, -R59, 0x29, RZ ;  /* 0x000000293bb4a810 */ /* 0x000fe20007ffe1ff */
[-C--:B------:R-:W-:Y:S01]  /*be40*/  FFMA.FTZ R13, R131, -R0.reuse, R13 ;  /* 0x80000000830d7223 */ /* 0x080fe2000001000d */
[----:B------:R-:W3:Y:S01]  /*be50*/  I2F R127, R127 ;  /* 0x0000007f007f7306 */ /* 0x000ee20000201400 */
[----:B------:R-:W-:Y:S01]  /*be60*/  ISETP.GE.AND P3, PT, R108, RZ, PT ;  /* 0x000000ff6c00720c */ /* 0x000fe20003f66270 */
[-C--:B------:R-:W-:Y:S01]  /*be70*/  FFMA.FTZ R202, R117, -R0.reuse, R202 ;  /* 0x8000000075ca7223 */ /* 0x080fe200000100ca */
[C---:B------:R-:W-:Y:S01]  /*be80*/  @!P6 IADD3 R114, -R59.reuse, 0x30, RZ ;  /* 0x000000303b72e810 */ /* 0x040fe20007ffe1ff */
[-C--:B-1----:R-:W-:Y:S01]  /*be90*/  FFMA.FTZ R21, R122, -R0.reuse, R21 ;  /* 0x800000007a157223 */ /* 0x082fe20000010015 */
[----:B------:R-:W-:Y:S01]  /*bea0*/  ISETP.GE.AND P2, PT, R120, RZ, PT ;  /* 0x000000ff7800720c */ /* 0x000fe20003f46270 */
[CC--:B------:R-:W-:Y:S01]  /*beb0*/  FFMA.FTZ R179, R122.reuse, -R0.reuse, R75 ;  /* 0x800000007ab37223 */ /* 0x0c0fe2000001004b */
[----:B------:R-:W-:Y:S01]  /*bec0*/  @!P4 IADD3 R118, -R59, 0x38, RZ ;  /* 0x000000383b76c810 */ /* 0x000fe20007ffe1ff */
[C---:B------:R-:W-:Y:S01]  /*bed0*/  FFMA.FTZ R15, R122.reuse, -R0, R15 ;  /* 0x800000007a0f7223 */ /* 0x040fe2000001000f */
[----:B------:R-:W-:Y:S01]  /*bee0*/  FMNMX.FTZ R3, R193, R166, !PT ;  /* 0x000000a6c1037209 */ /* 0x000fe20007810000 */
[----:B------:R-:W1:Y:S01]  /*bef0*/  I2F R4, R4 ;  /* 0x0000000400047306 */ /* 0x000e620000201400 */
[-C--:B------:R-:W-:Y:S02]  /*bf00*/  FFMA.FTZ R201, R122, -R0.reuse, R201 ;  /* 0x800000007ac97223 */ /* 0x080fe400000100c9 */
[----:B------:R-:W-:Y:S01]  /*bf10*/  FMNMX.FTZ R2, R74, R3, !PT ;  /* 0x000000034a027209 */ /* 0x000fe20007810000 */
[-C--:B--2---:R-:W-:Y:S01]  /*bf20*/  FFMA.FTZ R29, R123, -R0.reuse, R29 ;  /* 0x800000007b1d7223 */ /* 0x084fe2000001001d */
[----:B------:R-:W-:Y:S01]  /*bf30*/  @!P3 IADD3 R108, -R59, 0x39, RZ ;  /* 0x000000393b6cb810 */ /* 0x000fe20007ffe1ff */
[----:B------:R-:W-:Y:S01]  /*bf40*/  FFMA.FTZ R178, R123, -R0, R79 ;  /* 0x800000007bb27223 */ /* 0x000fe2000001004f */
[----:B------:R-:W-:Y:S01]  /*bf50*/  FMNMX.FTZ R2, R13, R2, !PT ;  /* 0x000000020d027209 */ /* 0x000fe20007810000 */
[----:B------:R-:W-:Y:S01]  /*bf60*/  FFMA.FTZ R17, R123, -R0, R17 ;  /* 0x800000007b117223 */ /* 0x000fe20000010011 */
[----:B------:R-:W-:Y:S01]  /*bf70*/  @!P2 IADD3 R120, -R59, 0x79, RZ ;  /* 0x000000793b78a810 */ /* 0x000fe20007ffe1ff */
[----:B------:R2:W4:Y:S01]  /*bf80*/  I2F R119, R112 ;  /* 0x0000007000777306 */ /* 0x0005220000201400 */
[----:B------:R-:W-:Y:S01]  /*bf90*/  FMNMX.FTZ R3, R15, R2, !PT ;  /* 0x000000020f037209 */ /* 0x000fe20007810000 */
[-C--:B------:R-:W-:Y:S01]  /*bfa0*/  FFMA.FTZ R210, R123, -R0.reuse, R210 ;  /* 0x800000007bd27223 */ /* 0x080fe200000100d2 */
[----:B------:R-:W-:Y:S01]  /*bfb0*/  FMNMX.FTZ R2, R98, R165, !PT ;  /* 0x000000a562027209 */ /* 0x000fe20007810000 */
[CC--:B---3--:R-:W-:Y:S02]  /*bfc0*/  FFMA.FTZ R18, R127.reuse, -R0.reuse, R18 ;  /* 0x800000007f127223 */ /* 0x0c8fe40000010012 */
[CC--:B------:R-:W-:Y:S02]  /*bfd0*/  FFMA.FTZ R33, R127.reuse, -R0.reuse, R33 ;  /* 0x800000007f217223 */ /* 0x0c0fe40000010021 */
[CC--:B------:R-:W-:Y:S02]  /*bfe0*/  FFMA.FTZ R199, R127.reuse, -R0.reuse, R199 ;  /* 0x800000007fc77223 */ /* 0x0c0fe400000100c7 */
[----:B------:R-:W3:Y:S01]  /*bff0*/  I2F R59, R124 ;  /* 0x0000007c003b7306 */ /* 0x000ee20000201400 */
[-C--:B------:R-:W-:Y:S02]  /*c000*/  FFMA.FTZ R209, R127, -R0.reuse, R209 ;  /* 0x800000007fd17223 */ /* 0x080fe400000100d1 */
[-C--:B------:R-:W-:Y:S02]  /*c010*/  FFMA.FTZ R198, R117, -R0.reuse, R198 ;  /* 0x8000000075c67223 */ /* 0x080fe400000100c6 */
[CC--:B-1----:R-:W-:Y:S02]  /*c020*/  FFMA.FTZ R204, R4.reuse, -R0.reuse, R91 ;  /* 0x8000000004cc7223 */ /* 0x0c2fe4000001005b */
[CC--:B------:R-:W-:Y:S02]  /*c030*/  FFMA.FTZ R35, R4.reuse, -R0.reuse, R35 ;  /* 0x8000000004237223 */ /* 0x0c0fe40000010023 */
[CC--:B------:R-:W-:Y:S01]  /*c040*/  FFMA.FTZ R25, R4.reuse, -R0.reuse, R25 ;  /* 0x8000000004197223 */ /* 0x0c0fe20000010019 */
[----:B------:R-:W1:Y:S01]  /*c050*/  I2F R87, R110 ;  /* 0x0000006e00577306 */ /* 0x000e620000201400 */
[-C--:B------:R-:W-:Y:S01]  /*c060*/  FFMA.FTZ R78, R4, -R0.reuse, R81 ;  /* 0x80000000044e7223 */ /* 0x080fe20000010051 */
[----:B------:R-:W-:Y:S01]  /*c070*/  FMNMX.FTZ R4, R18, R3, !PT ;  /* 0x0000000312047209 */ /* 0x000fe20007810000 */
[----:B--2---:R-:W-:Y:S01]  /*c080*/  FFMA.FTZ R112, R56, -R0, R82 ;  /* 0x8000000038707223 */ /* 0x004fe20000010052 */
[----:B------:R-:W-:Y:S01]  /*c090*/  FMNMX.FTZ R3, R11, R2, !PT ;  /* 0x000000020b037209 */ /* 0x000fe20007810000 */
[----:B------:R-:W-:Y:S01]  /*c0a0*/  FFMA.FTZ R56, R181, -R0, R72 ;  /* 0x80000000b5387223 */ /* 0x000fe20000010048 */
[----:B------:R-:W-:Y:S01]  /*c0b0*/  FMNMX.FTZ R4, R17, R4, !PT ;  /* 0x0000000411047209 */ /* 0x000fe20007810000 */
[CC--:B----4-:R-:W-:Y:S03]  /*c0c0*/  FFMA.FTZ R31, R119.reuse, -R0.reuse, R31 ;  /* 0x80000000771f7223 */ /* 0x0d0fe6000001001f */
[----:B------:R-:W2:Y:S01]  /*c0d0*/  I2F R125, R180 ;  /* 0x000000b4007d7306 */ /* 0x000ea20000201400 */
[CC--:B------:R-:W-:Y:S02]  /*c0e0*/  FFMA.FTZ R47, R119.reuse, -R0.reuse, R47 ;  /* 0x80000000772f7223 */ /* 0x0c0fe4000001002f */
[-C--:B------:R-:W-:Y:S02]  /*c0f0*/  FFMA.FTZ R200, R119, -R0.reuse, R200 ;  /* 0x8000000077c87223 */ /* 0x080fe400000100c8 */
[CC--:B---3--:R-:W-:Y:S02]  /*c100*/  FFMA.FTZ R23, R59.reuse, -R0.reuse, R23 ;  /* 0x800000003b177223 */ /* 0x0c8fe40000010017 */
[CC--:B------:R-:W-:Y:S01]  /*c110*/  FFMA.FTZ R79, R59.reuse, -R0.reuse, R37 ;  /* 0x800000003b4f7223 */ /* 0x0c0fe20000010025 */
[----:B------:R-:W-:Y:S01]  /*c120*/  FMNMX.FTZ R37, R50, R167, !PT ;  /* 0x000000a732257209 */ /* 0x000fe20007810000 */
[----:B------:R-:W-:Y:S01]  /*c130*/  FFMA.FTZ R206, R59, -R0, R95 ;  /* 0x800000003bce7223 */ /* 0x000fe2000001005f */
        /* <DEDUP_REMOVED lines=12> */
[-C--:B------:R-:W-:Y:S01]  /*c200*/  FFMA.FTZ R110, R181, -R0.reuse, R171 ;  /* 0x80000000b56e7223 */ /* 0x080fe200000100ab */
[----:B------:R-:W-:Y:S01]  /*c210*/  FMNMX.FTZ R36, R14, R3, !PT ;  /* 0x000000030e247209 */ /* 0x000fe20007810000 */
[-C--:B--2---:R-:W-:Y:S01]  /*c220*/  FFMA.FTZ R53, R125, -R0.reuse, R53 ;  /* 0x800000007d357223 */ /* 0x084fe20000010035 */
[----:B------:R-:W-:Y:S01]  /*c230*/  FMNMX.FTZ R2, R22, R37, !PT ;  /* 0x0000002516027209 */ /* 0x000fe20007810000 */
[----:B------:R-:W-:Y:S01]  /*c240*/  FFMA.FTZ R196, R119, -R0, R196 ;  /* 0x8000000077c47223 */ /* 0x000fe200000100c4 */
[----:B------:R-:W-:Y:S01]  /*c250*/  FMNMX.FTZ R3, R185, R36, !PT ;  /* 0x00000024b9037209 */ /* 0x000fe20007810000 */
[----:B------:R-:W-:Y:S01]  /*c260*/  FFMA.FTZ R186, R125, -R0, R186 ;  /* 0x800000007dba7223 */ /* 0x000fe200000100ba */
[----:B------:R-:W-:Y:S01]  /*c270*/  FMNMX.FTZ R2, R21, R2, !PT ;  /* 0x0000000215027209 */ /* 0x000fe20007810000 */
[----:B------:R-:W2:Y:S01]  /*c280*/  I2F R77, R108 ;  /* 0x0000006c004d7306 */ /* 0x000ea20000201400 */
[----:B------:R-:W-:Y:S01]  /*c290*/  FFMA.FTZ R192, R125, -R0, R192 ;  /* 0x800000007dc07223 */ /* 0x000fe200000100c0 */
[----:B------:R-:W-:Y:S01]  /*c2a0*/  FMNMX.FTZ R4, R31, R4, !PT ;  /* 0x000000041f047209 */ /* 0x000fe20007810000 */
[----:B------:R-:W-:Y:S01]  /*c2b0*/  FFMA.FTZ R72, R205, -R0, R93 ;  /* 0x80000000cd487223 */ /* 0x000fe2000001005d */
[----:B------:R-:W-:Y:S01]  /*c2c0*/  FMNMX.FTZ R2, R33, R2, !PT ;  /* 0x0000000221027209 */ /* 0x000fe20007810000 */
[CC--:B---3--:R-:W-:Y:S01]  /*c2d0*/  FFMA.FTZ R83, R5.reuse, -R0.reuse, R67 ;  /* 0x8000000005537223 */ /* 0x0c8fe20000010043 */
[----:B------:R-:W-:Y:S01]  /*c2e0*/  FMNMX.FTZ R3, R26, R3, !PT ;  /* 0x000000031a037209 */ /* 0x000fe20007810000 */
[----:B------:R-:W-:Y:S01]  /*c2f0*/  FFMA.FTZ R42, R5, -R0, R42 ;  /* 0x80000000052a7223 */ /* 0x000fe2000001002a */
[----:B------:R-:W-:Y:S01]  /*c300*/  FMNMX.FTZ R2, R29, R2, !PT ;  /* 0x000000021d027209 */ /* 0x000fe20007810000 */
[-C--:B------:R-:W-:Y:S01]  /*c310*/  FFMA.FTZ R82, R131, -R0.reuse, R70 ;  /* 0x8000000083527223 */ /* 0x080fe20000010046 */
[----:B------:R-:W3:Y:S01]  /*c320*/  I2F R93, R114 ;  /* 0x00000072005d7306 */ /* 0x000ee20000201400 */
[-C--:B------:R-:W-:Y:S01]  /*c330*/  FFMA.FTZ R70, R125, -R0.reuse, R41 ;  /* 0x800000007d467223 */ /* 0x080fe20000010029 */
[----:B------:R-:W-:Y:S01]  /*c340*/  FMNMX.FTZ R3, R16, R3, !PT ;  /* 0x0000000310037209 */ /* 0x000fe20007810000 */
[----:B------:R-:W-:Y:S01]  /*c350*/  FFMA.FTZ R46, R5, -R0, R46 ;  /* 0x80000000052e7223 */ /* 0x000fe2000001002e */
[----:B------:R-:W-:Y:S01]  /*c360*/  FMNMX.FTZ R2, R79, R2, !PT ;  /* 0x000000024f027209 */ /* 0x000fe20007810000 */
[----:B-1----:R-:W-:Y:S01]  /*c370*/  FFMA.FTZ R59, R73, -R0, R69 ;  /* 0x80000000493b7223 */ /* 0x002fe20000010045 */
[----:B------:R-:W-:Y:S01]  /*c380*/  FMNMX.FTZ R37, R75, R4, !PT ;  /* 0x000000044b257209 */ /* 0x000fe20007810000 */
[----:B------:R-:W-:Y:S01]  /*c390*/  FFMA.FTZ R64, R73, -R0, R64 ;  /* 0x8000000049407223 */ /* 0x000fe20000010040 */
[----:B------:R-:W-:Y:S01]  /*c3a0*/  FMNMX.FTZ R4, R7, R164, !PT ;  /* 0x000000a407047209 */ /* 0x000fe20007810000 */
[-C--:B------:R-:W-:Y:S01]  /*c3b0*/  FFMA.FTZ R194, R87, -R0.reuse, R194 ;  /* 0x8000000057c27223 */ /* 0x080fe200000100c2 */
[----:B------:R-:W1:Y:S01]  /*c3c0*/  I2F R129, R129 ;  /* 0x0000008100817306 */ /* 0x000e620000201400 */
[----:B------:R-:W-:Y:S01]  /*c3d0*/  FMNMX.FTZ R36, R70, R37, !PT ;  /* 0x0000002546247209 */ /* 0x000fe20007810000 */
[----:B------:R-:W-:Y:S01]  /*c3e0*/  FFMA.FTZ R169, R73, -R0, R169 ;  /* 0x8000000049a97223 */ /* 0x000fe200000100a9 */
[----:B------:R-:W-:Y:S01]  /*c3f0*/  FMNMX.FTZ R2, R35, R2, !PT ;  /* 0x0000000223027209 */ /* 0x000fe20007810000 */
[----:B--2---:R-:W-:Y:S01]  /*c400*/  FFMA.FTZ R116, R77, -R0, R71 ;  /* 0x800000004d747223 */ /* 0x004fe20000010047 */
[----:B------:R-:W-:Y:S01]  /*c410*/  FMNMX.FTZ R37, R9, R4, !PT ;  /* 0x0000000409257209 */ /* 0x000fe20007810000 */
[----:B------:R-:W-:Y:S01]  /*c420*/  FFMA.FTZ R65, R77, -R0, R65 ;  /* 0x800000004d417223 */ /* 0x000fe20000010041 */
[----:B------:R-:W-:Y:S01]  /*c430*/  FMNMX.FTZ R2, R45, R2, !PT ;  /* 0x000000022d027209 */ /* 0x000fe20007810000 */
[----:B------:R-:W-:Y:S01]  /*c440*/  FFMA.FTZ R205, R205, -R0, R101 ;  /* 0x80000000cdcd7223 */ /* 0x000fe20000010065 */
[----:B------:R-:W-:Y:S01]  /*c450*/  FMNMX.FTZ R3, R30, R3, !PT ;  /* 0x000000031e037209 */ /* 0x000fe20007810000 */
[----:B------:R-:W2:Y:S01]  /*c460*/  I2F R121, R121 ;  /* 0x0000007900797306 */ /* 0x000ea20000201400 */
[----:B------:R-:W-:Y:S01]  /*c470*/  FMNMX.FTZ R2, R47, R2, !PT ;  /* 0x000000022f027209 */ /* 0x000fe20007810000 */
[-C--:B------:R-:W-:Y:S01]  /*c480*/  FFMA.FTZ R101, R172, -R0.reuse, R99 ;  /* 0x80000000ac657223 */ /* 0x080fe20000010063 */
[----:B------:R-:W-:Y:S01]  /*c490*/  FMNMX.FTZ R3, R28, R3, !PT ;  /* 0x000000031c037209 */ /* 0x000fe20007810000 */
[----:B---3--:R-:W-:Y:S01]  /*c4a0*/  FFMA.FTZ R49, R93, -R0, R49 ;  /* 0x800000005d317223 */ /* 0x008fe20000010031 */
[----:B------:R-:W-:Y:S01]  /*c4b0*/  FMNMX.FTZ R2, R51, R2, !PT ;  /* 0x0000000233027209 */ /* 0x000fe20007810000 */
[CC--:B------:R-:W-:Y:S01]  /*c4c0*/  FFMA.FTZ R95, R93.reuse, -R0.reuse, R66 ;  /* 0x800000005d5f7223 */ /* 0x0c0fe20000010042 */
        /* <DEDUP_REMOVED lines=13> */
[----:B------:R-:W-:Y:S01]  /*c5a0*/  FFMA.FTZ R187, R87, -R0, R187 ;  /* 0x8000000057bb7223 */ /* 0x000fe200000100bb */
[----:B------:R-:W-:Y:S01]  /*c5b0*/  FMNMX.FTZ R4, R65, R4, !PT ;  /* 0x0000000441047209 */ /* 0x000fe20007810000 */
[----:B------:R-:W-:Y:S01]  /*c5c0*/  FFMA.FTZ R168, R77, -R0, R168 ;  /* 0x800000004da87223 */ /* 0x000fe200000100a8 */
[----:B------:R-:W-:Y:S01]  /*c5d0*/  FMNMX.FTZ R39, R59, R2, !PT ;  /* 0x000000023b277209 */ /* 0x000fe20007810000 */
[----:B--2---:R-:W-:Y:S01]  /*c5e0*/  FFMA.FTZ R111, R121, -R0, R111 ;  /* 0x80000000796f7223 */ /* 0x004fe2000001006f */
[----:B------:R-:W-:Y:S01]  /*c5f0*/  FMNMX.FTZ R41, R173, R4, !PT ;  /* 0x00000004ad297209 */ /* 0x000fe20007810000 */
[-C--:B------:R-:W-:Y:S01]  /*c600*/  FFMA.FTZ R188, R121, -R0.reuse, R188 ;  /* 0x8000000079bc7223 */ /* 0x080fe200000100bc */
[----:B------:R-:W-:Y:S01]  /*c610*/  FMNMX.FTZ R39, R116, R39, !PT ;  /* 0x0000002774277209 */ /* 0x000fe20007810000 */
[-C--:B------:R-:W-:Y:S01]  /*c620*/  FFMA.FTZ R170, R5, -R0.reuse, R170 ;  /* 0x8000000005aa7223 */ /* 0x080fe200000100aa */
[----:B------:R-:W-:Y:S02]  /*c630*/  FMNMX.FTZ R37, R10, R37, !PT ;  /* 0x000000250a257209 */ /* 0x000fe40007810000 */
[----:B------:R-:W-:Y:S02]  /*c640*/  FMNMX.FTZ R39, R54, R39, !PT ;  /* 0x0000002736277209 */ /* 0x000fe40007810000 */
[----:B------:R-:W-:Y:S01]  /*c650*/  FMNMX.FTZ R37, R8, R37, !PT ;  /* 0x0000002508257209 */ /* 0x000fe20007810000 */
[----:B---3--:R-:W-:Y:S01]  /*c660*/  FFMA.FTZ R115, R120, -R0, R115 ;  /* 0x8000000078737223 */ /* 0x008fe20000010073 */
        /* <DEDUP_REMOVED lines=73> */
[----:B-1----:R-:W-:Y:S02]  /*cb00*/  FMNMX.FTZ R37, R37, R38, !PT ;  /* 0x0000002625257209 */ /* 0x002fe40007810000 */
[----:B------:R-:W-:Y:S04]  /*cb10*/  FMNMX.FTZ R41, R198, R41, !PT ;  /* 0x00000029c6297209 */ /* 0x000fe80007810000 */
[----:B------:R-:W-:Y:S01]  /*cb20*/  FMNMX.FTZ R41, R196, R41, !PT ;  /* 0x00000029c4297209 */ /* 0x000fe20007810000 */
[----:B------:R-:W1:Y:S03]  /*cb30*/  SHFL.BFLY PT, R4, R37, 0x1, 0x1f ;  /* 0x0c201f0025047f89 */ /* 0x000e6600000e0000 */
[----:B------:R-:W-:Y:S04]  /*cb40*/  FMNMX.FTZ R41, R194, R41, !PT ;  /* 0x00000029c2297209 */ /* 0x000fe80007810000 */
[----:B------:R-:W-:Y:S01]  /*cb50*/  FMNMX.FTZ R41, R192, R41, !PT ;  /* 0x00000029c0297209 */ /* 0x000fe20007810000 */
[----:B------:R-:W3:Y:S03]  /*cb60*/  SHFL.BFLY PT, R3, R2, 0x2, 0x1f ;  /* 0x0c401f0002037f89 */ /* 0x000ee600000e0000 */
[----:B------:R-:W-:Y:S04]  /*cb70*/  FMNMX.FTZ R41, R126, R41, !PT ;  /* 0x000000297e297209 */ /* 0x000fe80007810000 */
[----:B------:R-:W-:Y:S02]  /*cb80*/  FMNMX.FTZ R40, R170, R41, !PT ;  /* 0x00000029aa287209 */ /* 0x000fe40007810000 */
[----:B--2---:R-:W-:Y:S02]  /*cb90*/  FMNMX.FTZ R39, R36, R39, !PT ;  /* 0x0000002724277209 */ /* 0x004fe40007810000 */
[----:B------:R-:W-:Y:S03]  /*cba0*/  FMNMX.FTZ R5, R169, R40, !PT ;  /* 0x00000028a9057209 */ /* 0x000fe60007810000 */
[----:B------:R-:W2:Y:S01]  /*cbb0*/  SHFL.BFLY PT, R36, R39, 0x1, 0x1f ;  /* 0x0c201f0027247f89 */ /* 0x000ea200000e0000 */
[----:B------:R-:W-:Y:S02]  /*cbc0*/  FMNMX.FTZ R38, R168, R5, !PT ;  /* 0x00000005a8267209 */ /* 0x000fe40007810000 */
[----:B-1----:R-:W-:Y:S04]  /*cbd0*/  FMNMX.FTZ R37, R37, R4, !PT ;  /* 0x0000000425257209 */ /* 0x002fe80007810000 */
[C---:B------:R-:W-:Y:S01]  /*cbe0*/  FSETP.NEU.FTZ.AND P2, PT, R37.reuse, -INF , PT ;  /* 0xff8000002500780b */ /* 0x040fe20003f5d000 */
[C---:B------:R-:W-:Y:S01]  /*cbf0*/  FMUL.FTZ R120, R37.reuse, c[0x0][0x23c] ;  /* 0x00008f0025787a20 */ /* 0x040fe20000410000 */
[----:B------:R-:W1:Y:S01]  /*cc00*/  SHFL.BFLY PT, R5, R38, 0x2, 0x1f ;  /* 0x0c401f0026057f89 */ /* 0x000e6200000e0000 */
[----:B------:R-:W-:Y:S01]  /*cc10*/  FADD.FTZ R4, -R37, R166 ;  /* 0x000000a625047221 */ /* 0x000fe20000010100 */
[----:B---3--:R-:W-:Y:S02]  /*cc20*/  FMNMX.FTZ R3, R2, R3, !PT ;  /* 0x0000000302037209 */ /* 0x008fe40007810000 */
[----:B------:R-:W-:Y:S01]  /*cc30*/  FSEL R120, R120, RZ, P2 ;  /* 0x000000ff78787208 */ /* 0x000fe20001000000 */
[----:B------:R-:W-:Y:S03]  /*cc40*/  FMUL.FTZ R41, R4, c[0x0][0x23c] ;  /* 0x00008f0004297a20 */ /* 0x000fe60000410000 */
[----:B------:R-:W3:Y:S01]  /*cc50*/  SHFL.BFLY PT, R2, R3, 0x1, 0x1f ;  /* 0x0c201f0003027f89 */ /* 0x000ee200000e0000 */
[--C-:B------:R-:W-:Y:S02]  /*cc60*/  FFMA.FTZ R125, R23, c[0x0][0x23c], -R120.reuse ;  /* 0x00008f00177d7a23 */ /* 0x100fe40000010878 */
[----:B------:R-:W4:Y:S01]  /*cc70*/  MUFU.EX2 R41, R41 ;  /* 0x0000002900297308 */ /* 0x000f220000000800 */
[--C-:B------:R-:W-:Y:S02]  /*cc80*/  FFMA.FTZ R93, R49, c[0x0][0x23c], -R120.reuse ;  /* 0x00008f00315d7a23 */ /* 0x100fe40000010878 */
[--C-:B------:R-:W-:Y:S01]  /*cc90*/  FFMA.FTZ R73, R89, c[0x0][0x23c], -R120.reuse ;  /* 0x00008f0059497a23 */ /* 0x100fe20000010878 */
[----:B--2---:R-:W-:Y:S01]  /*cca0*/  FMNMX.FTZ R36, R39, R36, !PT ;  /* 0x0000002427247209 */ /* 0x004fe20007810000 */
[--C-:B------:R-:W-:Y:S02]  /*ccb0*/  FFMA.FTZ R67, R105, c[0x0][0x23c], -R120.reuse ;  /* 0x00008f0069437a23 */ /* 0x100fe40000010878 */
[--C-:B------:R-:W-:Y:S01]  /*ccc0*/  FFMA.FTZ R174, R18, c[0x0][0x23c], -R120.reuse ;  /* 0x00008f0012ae7a23 */ /* 0x100fe20000010878 */
[----:B------:R-:W-:Y:S01]  /*ccd0*/  MOV R18, R195 ;  /* 0x000000c300127202 */ /* 0x000fe20000000f00 */
[C---:B------:R-:W-:Y:S01]  /*cce0*/  FMUL.FTZ R195, R36.reuse, c[0x0][0x23c] ;  /* 0x00008f0024c37a20 */ /* 0x040fe20000410000 */
[----:B------:R-:W-:Y:S01]  /*ccf0*/  MUFU.EX2 R125, R125 ;  /* 0x0000007d007d7308 */ /* 0x000fe20000000800 */
[----:B------:R-:W-:Y:S01]  /*cd00*/  FSETP.NEU.FTZ.AND P2, PT, R36, -INF , PT ;  /* 0xff8000002400780b */ /* 0x000fe20003f5d000 */
[--C-:B------:R-:W-:Y:S01]  /*cd10*/  FFMA.FTZ R131, R17, c[0x0][0x23c], -R120.reuse ;  /* 0x00008f0011837a23 */ /* 0x100fe20000010878 */
[----:B------:R-:W-:Y:S01]  /*cd20*/  MOV R17, R182 ;  /* 0x000000b600117202 */ /* 0x000fe20000000f00 */
[--C-:B------:R-:W-:Y:S01]  /*cd30*/  FFMA.FTZ R99, R70, c[0x0][0x23c], -R120.reuse ;  /* 0x00008f0046637a23 */ /* 0x100fe20000010878 */
[----:B------:R-:W-:Y:S01]  /*cd40*/  FSEL R195, R195, RZ, P2 ;  /* 0x000000ffc3c37208 */ /* 0x000fe20001000000 */
[--C-:B------:R-:W-:Y:S01]  /*cd50*/  FFMA.FTZ R70, R97, c[0x0][0x23c], -R120.reuse ;  /* 0x00008f0061467a23 */ /* 0x100fe20000010878 */
[----:B-1----:R-:W-:Y:S01]  /*cd60*/  FMNMX.FTZ R5, R38, R5, !PT ;  /* 0x0000000526057209 */ /* 0x002fe20007810000 */
[--C-:B------:R-:W-:Y:S02]  /*cd70*/  FFMA.FTZ R87, R64, c[0x0][0x23c], -R120.reuse ;  /* 0x00008f0040577a23 */ /* 0x100fe40000010878 */
[----:B------:R-:W-:Y:S01]  /*cd80*/  MUFU.EX2 R174, R174 ;  /* 0x000000ae00ae7308 */ /* 0x000fe20000000800 */
[--C-:B------:R-:W-:Y:S01]  /*cd90*/  FFMA.FTZ R129, R21, c[0x0][0x23c], -R195.reuse ;  /* 0x00008f0015817a23 */ /* 0x100fe200000108c3 */
[----:B---3--:R-:W-:Y:S01]  /*cda0*/  FMNMX.FTZ R2, R3, R2, !PT ;  /* 0x0000000203027209 */ /* 0x008fe20007810000 */
[--C-:B------:R-:W-:Y:S02]  /*cdb0*/  FFMA.FTZ R184, R50, c[0x0][0x23c], -R195.reuse ;  /* 0x00008f0032b87a23 */ /* 0x100fe400000108c3 */
[--C-:B------:R-:W-:Y:S01]  /*cdc0*/  FFMA.FTZ R91, R51, c[0x0][0x23c], -R195.reuse ;  /* 0x00008f00335b7a23 */ /* 0x100fe200000108c3 */
[----:B------:R-:W-:Y:S01]  /*cdd0*/  FSETP.NEU.FTZ.AND P2, PT, R2, -INF , PT ;  /* 0xff8000000200780b */ /* 0x000fe20003f5d000 */
        /* <DEDUP_REMOVED lines=13> */
[----:B------:R-:W-:Y:S01]  /*ceb0*/  FADD.FTZ R3, -R2, R165 ;  /* 0x000000a502037221 */ /* 0x000fe20000010100 */
[----:B------:R-:W-:Y:S01]  /*cec0*/  MUFU.EX2 R131, R131 ;  /* 0x0000008300837308 */ /* 0x000fe20000000800 */
[----:B------:R-:W-:Y:S02]  /*ced0*/  FMUL.FTZ R40, R4, c[0x0][0x23c] ;  /* 0x00008f0004287a20 */ /* 0x000fe40000410000 */
[----:B------:R-:W1:Y:S01]  /*cee0*/  SHFL.BFLY PT, R4, R5, 0x1, 0x1f ;  /* 0x0c201f0005047f89 */ /* 0x000e6200000e0000 */
[----:B------:R-:W-:Y:S02]  /*cef0*/  FMUL.FTZ R38, R3, c[0x0][0x23c] ;  /* 0x00008f0003267a20 */ /* 0x000fe40000410000 */
[--C-:B------:R-:W-:Y:S02]  /*cf00*/  FFMA.FTZ R183, R193, c[0x0][0x23c], -R120.reuse ;  /* 0x00008f00c1b77a23 */ /* 0x100fe40000010878 */
[----:B------:R-:W-:Y:S02]  /*cf10*/  FMUL.FTZ R193, R2, c[0x0][0x23c] ;  /* 0x00008f0002c17a20 */ /* 0x000fe40000410000 */
[----:B------:R-:W2:Y:S01]  /*cf20*/  MUFU.EX2 R40, R40 ;  /* 0x0000002800287308 */ /* 0x000ea20000000800 */
[--C-:B------:R-:W-:Y:S02]  /*cf30*/  FFMA.FTZ R180, R74, c[0x0][0x23c], -R120.reuse ;  /* 0x00008f004ab47a23 */ /* 0x100fe40000010878 */
[----:B------:R-:W-:Y:S01]  /*cf40*/  FSEL R193, R193, RZ, P2 ;  /* 0x000000ffc1c17208 */ /* 0x000fe20001000000 */
[--C-:B------:R-:W-:Y:S01]  /*cf50*/  FFMA.FTZ R176, R13, c[0x0][0x23c], -R120.reuse ;  /* 0x00008f000db07a23 */ /* 0x100fe20000010878 */
[----:B------:R-:W-:Y:S01]  /*cf60*/  MOV R13, R82 ;  /* 0x00000052000d7202 */ /* 0x000fe20000000f00 */
[----:B------:R-:W-:Y:S01]  /*cf70*/  FFMA.FTZ R165, R15, c[0x0][0x23c], -R120 ;  /* 0x00008f000fa57a23 */ /* 0x000fe20000010878 */
[----:B------:R-:W-:Y:S01]  /*cf80*/  MOV R15, R179 ;  /* 0x000000b3000f7202 */ /* 0x000fe20000000f00 */
[--C-:B------:R-:W-:Y:S02]  /*cf90*/  FFMA.FTZ R127, R16, c[0x0][0x23c], -R193.reuse ;  /* 0x00008f00107f7a23 */ /* 0x100fe400000108c1 */
[----:B------:R-:W-:Y:S01]  /*cfa0*/  MUFU.EX2 R183, R183 ;  /* 0x000000b700b77308 */ /* 0x000fe20000000800 */
[----:B----4-:R-:W-:Y:S02]  /*cfb0*/  FMUL.FTZ R16, R41, R148 ;  /* 0x0000009429107220 */ /* 0x010fe40000410000 */
[----:B------:R-:W-:Y:S02]  /*cfc0*/  FFMA.FTZ R103, R90, c[0x0][0x23c], -R193 ;  /* 0x00008f005a677a23 */ /* 0x000fe400000108c1 */
[----:B------:R-:W-:Y:S01]  /*cfd0*/  FFMA.FTZ R90, R53, c[0x0][0x23c], -R195 ;  /* 0x00008f00355a7a23 */ /* 0x000fe200000108c3 */
[----:B-1----:R-:W-:Y:S01]  /*cfe0*/  FMNMX.FTZ R3, R5, R4, !PT ;  /* 0x0000000405037209 */ /* 0x002fe20007810000 */
[----:B------:R-:W-:Y:S01]  /*cff0*/  FFMA.FTZ R166, R185, c[0x0][0x23c], -R193 ;  /* 0x00008f00b9a67a23 */ /* 0x000fe200000108c1 */
[----:B------:R-:W-:Y:S02]  /*d000*/  MOV R5, R78 ;  /* 0x0000004e00057202 */ /* 0x000fe40000000f00 */
[----:B------:R-:W-:Y:S01]  /*d010*/  MUFU.EX2 R180, R180 ;  /* 0x000000b400b47308 */ /* 0x000fe20000000800 */
[C---:B------:R-:W-:Y:S01]  /*d020*/  FSETP.NEU.FTZ.AND P2, PT, R3.reuse, -INF , PT ;  /* 0xff8000000300780b */ /* 0x040fe20003f5d000 */
[C---:B------:R-:W-:Y:S02]  /*d030*/  FADD.FTZ R4, -R3.reuse, R164 ;  /* 0x000000a403047221 */ /* 0x040fe40000010100 */
[----:B------:R-:W-:Y:S02]  /*d040*/  FFMA.FTZ R164, R22, c[0x0][0x23c], -R195 ;  /* 0x00008f0016a47a23 */ /* 0x000fe400000108c3 */
[----:B--2---:R-:W-:Y:S02]  /*d050*/  FMUL.FTZ R19, R40, R151 ;  /* 0x0000009728137220 */ /* 0x004fe40000410000 */
[----:B------:R-:W-:Y:S02]  /*d060*/  FMUL.FTZ R39, R4, c[0x0][0x23c] ;  /* 0x00008f0004277a20 */ /* 0x000fe40000410000 */
[----:B------:R-:W-:Y:S01]  /*d070*/  MUFU.EX2 R176, R176 ;  /* 0x000000b000b07308 */ /* 0x000fe20000000800 */
[----:B------:R-:W-:Y:S02]  /*d080*/  FMUL.FTZ R4, R3, c[0x0][0x23c] ;  /* 0x00008f0003047a20 */ /* 0x000fe40000410000 */
[--C-:B------:R-:W-:Y:S02]  /*d090*/  FFMA.FTZ R181, R98, c[0x0][0x23c], -R193.reuse ;  /* 0x00008f0062b57a23 */ /* 0x100fe400000108c1 */
[----:B------:R-:W-:Y:S01]  /*d0a0*/  FFMA.FTZ R175, R11, c[0x0][0x23c], -R193 ;  /* 0x00008f000baf7a23 */ /* 0x000fe200000108c1 */
[----:B------:R-:W-:Y:S01]  /*d0b0*/  FSEL R185, R4, RZ, P2 ;  /* 0x000000ff04b97208 */ /* 0x000fe20001000000 */
[C---:B------:R-:W-:Y:S01]  /*d0c0*/  FMUL.FTZ R4, R41.reuse, R160 ;  /* 0x000000a029047220 */ /* 0x040fe20000410000 */
[----:B------:R-:W-:Y:S01]  /*d0d0*/  MOV R160, R5 ;  /* 0x0000000500a07202 */ /* 0x000fe20000000f00 */
[----:B------:R-:W-:Y:S01]  /*d0e0*/  FMUL.FTZ R5, R41, R161 ;  /* 0x000000a129057220 */ /* 0x000fe20000410000 */
[----:B------:R-:W-:Y:S01]  /*d0f0*/  MUFU.EX2 R165, R165 ;  /* 0x000000a500a57308 */ /* 0x000fe20000000800 */
[--C-:B------:R-:W-:Y:S02]  /*d100*/  FFMA.FTZ R119, R20, c[0x0][0x23c], -R185.reuse ;  /* 0x00008f0014777a23 */ /* 0x100fe400000108b9 */
[----:B------:R-:W1:Y:S01]  /*d110*/  LDSM.16.MT88.4 R20, [R220+0x4000] ;  /* 0x00400000dc14783b */ /* 0x000e620000004200 */
[--C-:B------:R-:W-:Y:S02]  /*d120*/  FFMA.FTZ R89, R55, c[0x0][0x23c], -R185.reuse ;  /* 0x00008f0037597a23 */ /* 0x100fe400000108b9 */
[----:B------:R-:W-:Y:S02]  /*d130*/  FFMA.FTZ R97, R57, c[0x0][0x23c], -R185 ;  /* 0x00008f0039617a23 */ /* 0x000fe400000108b9 */
[----:B------:R-:W-:Y:S02]  /*d140*/  FFMA.FTZ R128, R26, c[0x0][0x23c], -R193 ;  /* 0x00008f001a807a23 */ /* 0x000fe400000108c1 */
[----:B------:R-:W2:Y:S01]  /*d150*/  MUFU.EX2 R38, R38 ;  /* 0x0000002600267308 */ /* 0x000ea20000000800 */
[----:B------:R-:W-:Y:S01]  /*d160*/  LDSM.16.MT88.4 R52, [R220+0x4400] ;  /* 0x00440000dc34783b */ /* 0x000fe20000004200 */
[----:B------:R-:W-:Y:S02]  /*d170*/  FFMA.FTZ R114, R24, c[0x0][0x23c], -R185 ;  /* 0x00008f0018727a23 */ /* 0x000fe400000108b9 */
[--C-:B------:R-:W-:Y:S02]  /*d180*/  FFMA.FTZ R117, R30, c[0x0][0x23c], -R193.reuse ;  /* 0x00008f001e757a23 */ /* 0x100fe400000108c1 */
[--C-:B------:R-:W-:Y:S02]  /*d190*/  FFMA.FTZ R94, R94, c[0x0][0x23c], -R193.reuse ;  /* 0x00008f005e5e7a23 */ /* 0x100fe400000108c1 */
[--C-:B------:R-:W-:Y:S02]  /*d1a0*/  FFMA.FTZ R88, R88, c[0x0][0x23c], -R193.reuse ;  /* 0x00008f0058587a23 */ /* 0x100fe400000108c1 */
[----:B------:R-:W3:Y:S01]  /*d1b0*/  MUFU.EX2 R39, R39 ;  /* 0x0000002700277308 */ /* 0x000ee20000000800 */
[--C-:B------:R-:W-:Y:S02]  /*d1c0*/  FFMA.FTZ R84, R84, c[0x0][0x23c], -R193.reuse ;  /* 0x00008f0054547a23 */ /* 0x100fe400000108c1 */
[--C-:B------:R-:W-:Y:S02]  /*d1d0*/  FFMA.FTZ R201, R201, c[0x0][0x23c], -R193.reuse ;  /* 0x00008f00c9c97a23 */ /* 0x100fe400000108c1 */
[--C-:B------:R-:W-:Y:S02]  /*d1e0*/  FFMA.FTZ R199, R199, c[0x0][0x23c], -R193.reuse ;  /* 0x00008f00c7c77a23 */ /* 0x100fe400000108c1 */
[----:B------:R-:W-:Y:S02]  /*d1f0*/  FFMA.FTZ R210, R210, c[0x0][0x23c], -R193 ;  /* 0x00008f00d2d27a23 */ /* 0x000fe400000108c1 */
[--C-:B------:R-:W-:Y:S01]  /*d200*/  FFMA.FTZ R209, R209, c[0x0][0x23c], -R185.reuse ;  /* 0x00008f00d1d17a23 */ /* 0x100fe200000108b9 */
[----:B------:R-:W-:Y:S01]  /*d210*/  MUFU.EX2 R181, R181 ;  /* 0x000000b500b57308 */ /* 0x000fe20000000800 */
[----:B------:R-:W-:Y:S02]  /*d220*/  FFMA.FTZ R211, R211, c[0x0][0x23c], -R185 ;  /* 0x00008f00d3d37a23 */ /* 0x000fe400000108b9 */
[--C-:B------:R-:W-:Y:S02]  /*d230*/  FFMA.FTZ R206, R206, c[0x0][0x23c], -R193.reuse ;  /* 0x00008f00cece7a23 */ /* 0x100fe400000108c1 */
[----:B--2---:R-:W-:Y:S01]  /*d240*/  FMUL.FTZ R11, R38, R159 ;  /* 0x0000009f260b7220 */ /* 0x004fe20000410000 */
[----:B------:R-:W-:Y:S01]  /*d250*/  MOV R159, R18 ;  /* 0x00000012009f7202 */ /* 0x000fe20000000f00 */
[----:B------:R-:W-:Y:S02]  /*d260*/  FMUL.FTZ R18, R40, R150 ;  /* 0x0000009628127220 */ /* 0x000fe40000410000 */
[C---:B------:R-:W-:Y:S01]  /*d270*/  FMUL.FTZ R26, R38.reuse, R142 ;  /* 0x0000008e261a7220 */ /* 0x040fe20000410000 */
[----:B------:R-:W-:Y:S01]  /*d280*/  MUFU.EX2 R175, R175 ;  /* 0x000000af00af7308 */ /* 0x000fe20000000800 */
[----:B------:R-:W-:Y:S02]  /*d290*/  FMUL.FTZ R30, R38, R138 ;  /* 0x0000008a261e7220 */ /* 0x000fe40000410000 */
[--C-:B------:R-:W-:Y:S02]  /*d2a0*/  FFMA.FTZ R204, R204, c[0x0][0x23c], -R193.reuse ;  /* 0x00008f00cccc7a23 */ /* 0x100fe400000108c1 */
[----:B---3--:R-:W-:Y:S02]  /*d2b0*/  FMUL.FTZ R24, R39, R140 ;  /* 0x0000008c27187220 */ /* 0x008fe40000410000 */
[--C-:B------:R-:W-:Y:S02]  /*d2c0*/  FFMA.FTZ R140, R58, c[0x0][0x23c], -R193.reuse ;  /* 0x00008f003a8c7a23 */ /* 0x100fe400000108c1 */
[--C-:B------:R-:W-:Y:S01]  /*d2d0*/  FFMA.FTZ R202, R202, c[0x0][0x23c], -R193.reuse ;  /* 0x00008f00caca7a23 */ /* 0x100fe200000108c1 */
[----:B------:R-:W-:Y:S01]  /*d2e0*/  MUFU.EX2 R166, R166 ;  /* 0x000000a600a67308 */ /* 0x000fe20000000800 */
[--C-:B------:R-:W-:Y:S02]  /*d2f0*/  FFMA.FTZ R200, R200, c[0x0][0x23c], -R193.reuse ;  /* 0x00008f00c8c87a23 */ /* 0x100fe400000108c1 */
[--C-:B------:R-:W-:Y:S02]  /*d300*/  FFMA.FTZ R187, R187, c[0x0][0x23c], -R193.reuse ;  /* 0x00008f00bbbb7a23 */ /* 0x100fe400000108c1 */
[----:B------:R-:W-:Y:S02]  /*d310*/  FFMA.FTZ R186, R186, c[0x0][0x23c], -R193 ;  /* 0x00008f00baba7a23 */ /* 0x000fe400000108c1 */
[--C-:B------:R-:W-:Y:S01]  /*d320*/  FFMA.FTZ R122, R25, c[0x0][0x23c], -R120.reuse ;  /* 0x00008f00197a7a23 */ /* 0x100fe20000010878 */
[----:B------:R-:W-:Y:S01]  /*d330*/  MOV R25, R178 ;  /* 0x000000b200197202 */ /* 0x000fe20000000f00 */
[--C-:B------:R-:W-:Y:S01]  /*d340*/  FFMA.FTZ R179, R104, c[0x0][0x23c], -R195.reuse ;  /* 0x00008f0068b37a23 */ /* 0x100fe200000108c3 */
[----:B------:R-:W-:Y:S01]  /*d350*/  MUFU.EX2 R164, R164 ;  /* 0x000000a400a47308 */ /* 0x000fe20000000800 */
[----:B------:R-:W-:Y:S01]  /*d360*/  FFMA.FTZ R178, R102, c[0x0][0x23c], -R195 ;  /* 0x00008f0066b27a23 */ /* 0x000fe200000108c3 */
[----:B------:R-:W-:Y:S01]  /*d370*/  MOV R161, R25 ;  /* 0x0000001900a17202 */ /* 0x000fe20000000f00 */
[----:B------:R-:W-:Y:S02]  /*d380*/  FMUL.FTZ R25, R39, R141 ;  /* 0x0000008d27197220 */ /* 0x000fe40000410000 */
[--C-:B------:R-:W-:Y:S02]  /*d390*/  FFMA.FTZ R141, R63, c[0x0][0x23c], -R193.reuse ;  /* 0x00008f003f8d7a23 */ /* 0x100fe400000108c1 */
[----:B------:R-:W-:Y:S02]  /*d3a0*/  FFMA.FTZ R102, R80, c[0x0][0x23c], -R193 ;  /* 0x00008f0050667a23 */ /* 0x000fe400000108c1 */
[----:B------:R-:W-:Y:S01]  /*d3b0*/  FFMA.FTZ R80, R83, c[0x0][0x23c], -R195 ;  /* 0x00008f0053507a23 */ /* 0x000fe200000108c3 */
[----:B------:R-:W2:Y:S01]  /*d3c0*/  MUFU.EX2 R179, R179 ;  /* 0x000000b300b37308 */ /* 0x000ea20000000800 */
[--C-:B------:R-:W-:Y:S02]  /*d3d0*/  FFMA.FTZ R83, R48, c[0x0][0x23c], -R193.reuse ;  /* 0x00008f0030537a23 */ /* 0x100fe400000108c1 */
[----:B------:R-:W3:Y:S01]  /*d3e0*/  LDSM.16.MT88.4 R48, [R219+0x4000] ;  /* 0x00400000db30783b */ /* 0x000ee20000004200 */
[--C-:B------:R-:W-:Y:S01]  /*d3f0*/  FFMA.FTZ R109, R31, c[0x0][0x23c], -R120.reuse ;  /* 0x00008f001f6d7a23 */ /* 0x100fe20000010878 */
[----:B------:R-:W-:Y:S01]  /*d400*/  MOV R31, R177 ;  /* 0x000000b1001f7202 */ /* 0x000fe20000000f00 */
[--C-:B------:R-:W-:Y:S02]  /*d410*/  FFMA.FTZ R81, R173, c[0x0][0x23c], -R120.reuse ;  /* 0x00008f00ad517a23 */ /* 0x100fe40000010878 */
[----:B------:R-:W-:Y:S02]  /*d420*/  FFMA.FTZ R173, R14, c[0x0][0x23c], -R193 ;  /* 0x00008f000ead7a23 */ /* 0x000fe400000108c1 */
[----:B------:R-:W4:Y:S01]  /*d430*/  MUFU.EX2 R178, R178 ;  /* 0x000000b200b27308 */ /* 0x000f220000000800 */
[----:B------:R-:W-:Y:S02]  /*d440*/  FMUL.FTZ R14, R38, R154 ;  /* 0x0000009a260e7220 */ /* 0x000fe40000410000 */
[--C-:B------:R-:W-:Y:S02]  /*d450*/  FFMA.FTZ R182, R7, c[0x0][0x23c], -R185.reuse ;  /* 0x00008f0007b67a23 */ /* 0x100fe400000108b9 */
[----:B------:R-:W-:Y:S02]  /*d460*/  FMUL.FTZ R7, R40, R163 ;  /* 0x000000a328077220 */ /* 0x000fe40000410000 */
[--C-:B------:R-:W-:Y:S02]  /*d470*/  FFMA.FTZ R177, R9, c[0x0][0x23c], -R185.reuse ;  /* 0x00008f0009b17a23 */ /* 0x100fe400000108b9 */
[C---:B------:R-:W-:Y:S01]  /*d480*/  FMUL.FTZ R9, R39.reuse, R157 ;  /* 0x0000009d27097220 */ /* 0x040fe20000410000 */
[----:B------:R-:W5:Y:S01]  /*d490*/  MUFU.EX2 R173, R173 ;  /* 0x000000ad00ad7308 */ /* 0x000f620000000800 */
[--C-:B------:R-:W-:Y:S01]  /*d4a0*/  FFMA.FTZ R172, R6, c[0x0][0x23c], -R185.reuse ;  /* 0x00008f0006ac7a23 */ /* 0x100fe200000108b9 */
[----:B------:R-:W-:Y:S01]  /*d4b0*/  MOV R157, R13 ;  /* 0x0000000d009d7202 */ /* 0x000fe20000000f00 */
[----:B------:R-:W-:Y:S01]  /*d4c0*/  FMUL.FTZ R6, R40, R162 ;  /* 0x000000a228067220 */ /* 0x000fe20000410000 */
[----:B------:R-:W-:Y:S01]  /*d4d0*/  MOV R162, R31 ;  /* 0x0000001f00a27202 */ /* 0x000fe20000000f00 */
[----:B------:R-:W-:Y:S02]  /*d4e0*/  FMUL.FTZ R13, R39, R153 ;  /* 0x00000099270d7220 */ /* 0x000fe40000410000 */
[----:B------:R-:W-:Y:S02]  /*d4f0*/  FMUL.FTZ R31, R38, R139 ;  /* 0x0000008b261f7220 */ /* 0x000fe40000410000 */
[--C-:B------:R-:W-:Y:S01]  /*d500*/  FFMA.FTZ R167, R10, c[0x0][0x23c], -R185.reuse ;  /* 0x00008f000aa77a23 */ /* 0x100fe200000108b9 */
[----:B------:R-:W-:Y:S01]  /*d510*/  MUFU.EX2 R182, R182 ;  /* 0x000000b600b67308 */ /* 0x000fe20000000800 */
[----:B------:R-:W-:Y:S01]  /*d520*/  FMUL.FTZ R10, R38, R158 ;  /* 0x0000009e260a7220 */ /* 0x000fe20000410000 */
[----:B------:R-:W-:Y:S01]  /*d530*/  MOV R158, R17 ;  /* 0x00000011009e7202 */ /* 0x000fe20000000f00 */
[----:B------:R-:W-:Y:S02]  /*d540*/  FMUL.FTZ R17, R41, R149 ;  /* 0x0000009529117220 */ /* 0x000fe40000410000 */
[----:B------:R-:W-:Y:S01]  /*d550*/  LDSM.16.MT88.4 R148, [R220+0x5c00] ;  /* 0x005c0000dc94783b */ /* 0x000fe20000004200 */
[--C-:B------:R-:W-:Y:S01]  /*d560*/  FFMA.FTZ R118, R27, c[0x0][0x23c], -R120.reuse ;  /* 0x00008f001b767a23 */ /* 0x100fe20000010878 */
[----:B------:R-:W-:Y:S01]  /*d570*/  MOV R27, R92 ;  /* 0x0000005c001b7202 */ /* 0x000fe20000000f00 */
[--C-:B------:R-:W-:Y:S01]  /*d580*/  FFMA.FTZ R92, R46, c[0x0][0x23c], -R120.reuse ;  /* 0x00008f002e5c7a23 */ /* 0x100fe20000010878 */
[----:B------:R-:W-:Y:S01]  /*d590*/  F2FP.PACK_AB R46, R165, R176 ;  /* 0x000000b0a52e723e */ /* 0x000fe200000000ff */
[----:B------:R-:W1:Y:S01]  /*d5a0*/  MUFU.EX2 R177, R177 ;  /* 0x000000b100b17308 */ /* 0x000e620000000800 */
[----:B------:R-:W-:Y:S01]  /*d5b0*/  MOV R163, R27 ;  /* 0x0000001b00a37202 */ /* 0x000fe20000000f00 */
[----:B------:R-:W-:Y:S02]  /*d5c0*/  FMUL.FTZ R27, R38, R143 ;  /* 0x0000008f261b7220 */ /* 0x000fe40000410000 */
[----:B------:R-:W-:Y:S02]  /*d5d0*/  FFMA.FTZ R143, R62, c[0x0][0x23c], -R185 ;  /* 0x00008f003e8f7a23 */ /* 0x000fe400000108b9 */
[--C-:B------:R-:W-:Y:S02]  /*d5e0*/  FFMA.FTZ R78, R68, c[0x0][0x23c], -R120.reuse ;  /* 0x00008f00444e7a23 */ /* 0x100fe40000010878 */
[--C-:B------:R-:W-:Y:S02]  /*d5f0*/  FFMA.FTZ R68, R107, c[0x0][0x23c], -R120.reuse ;  /* 0x00008f006b447a23 */ /* 0x100fe40000010878 */
[----:B------:R-:W-:Y:S01]  /*d600*/  MUFU.EX2 R172, R172 ;  /* 0x000000ac00ac7308 */ /* 0x000fe20000000800 */
[--C-:B------:R-:W-:Y:S01]  /*d610*/  FFMA.FTZ R107, R45, c[0x0][0x23c], -R195.reuse ;  /* 0x00008f002d6b7a23 */ /* 0x100fe200000108c3 */
[----:B--2---:R-:W-:Y:S01]  /*d620*/  F2FP.PACK_AB R45, R179, R184 ;  /* 0x000000b8b32d723e */ /* 0x004fe200000000ff */
[----:B------:R-:W-:Y:S01]  /*d630*/  FFMA.FTZ R98, R47, c[0x0][0x23c], -R195 ;  /* 0x00008f002f627a23 */ /* 0x000fe200000108c3 */
[----:B----4-:R-:W-:Y:S01]  /*d640*/  F2FP.PACK_AB R47, R171, R178 ;  /* 0x000000b2ab2f723e */ /* 0x010fe200000000ff */
[--C-:B------:R-:W-:Y:S02]  /*d650*/  FFMA.FTZ R104, R100, c[0x0][0x23c], -R185.reuse ;  /* 0x00008f0064687a23 */ /* 0x100fe400000108b9 */
[----:B------:R-:W-:Y:S01]  /*d660*/  FFMA.FTZ R100, R44, c[0x0][0x23c], -R185 ;  /* 0x00008f002c647a23 */ /* 0x000fe200000108b9 */
[----:B------:R-:W-:Y:S01]  /*d670*/  F2FP.PACK_AB R44, R180, R183 ;  /* 0x000000b7b42c723e */ /* 0x000fe200000000ff */
[--C-:B------:R-:W-:Y:S01]  /*d680*/  FFMA.FTZ R82, R65, c[0x0][0x23c], -R120.reuse ;  /* 0x00008f0041527a23 */ /* 0x100fe20000010878 */
[----:B------:R-:W2:Y:S01]  /*d690*/  MUFU.EX2 R167, R167 ;  /* 0x000000a700a77308 */ /* 0x000ea20000000800 */
[--C-:B------:R-:W-:Y:S02]  /*d6a0*/  FFMA.FTZ R77, R76, c[0x0][0x23c], -R120.reuse ;  /* 0x00008f004c4d7a23 */ /* 0x100fe40000010878 */
[--C-:B------:R-:W-:Y:S02]  /*d6b0*/  FFMA.FTZ R76, R106, c[0x0][0x23c], -R120.reuse ;  /* 0x00008f006a4c7a23 */ /* 0x100fe40000010878 */
[-C--:B-1----:R-:W-:Y:S05]  /*d6c0*/  HMMA.16816.F32 R4, R44, R20.reuse, R4 ;  /* 0x000000142c04723c */ /* 0x082fea0000001804 */
[----:B------:R-:W-:Y:S01]  /*d6d0*/  MUFU.EX2 R122, R122 ;  /* 0x0000007a007a7308 */ /* 0x000fe20000000800 */
[----:B------:R-:W-:Y:S01]  /*d6e0*/  FFMA.FTZ R106, R35, c[0x0][0x23c], -R195 ;  /* 0x00008f00236a7a23 */ /* 0x000fe200000108c3 */
[----:B-----5:R-:W-:Y:S01]  /*d6f0*/  F2FP.PACK_AB R35, R166, R173 ;  /* 0x000000ada623723e */ /* 0x020fe200000000ff */
[--C-:B------:R-:W-:Y:S04]  /*d700*/  FFMA.FTZ R66, R111, c[0x0][0x23c], -R120.reuse ;  /* 0x00008f006f427a23 */ /* 0x100fe80000010878 */
[----:B------:R-:W-:Y:S01]  /*d710*/  FFMA.FTZ R111, R32, c[0x0][0x23c], -R193 ;  /* 0x00008f00206f7a23 */ /* 0x000fe200000108c1 */
[----:B------:R-:W-:Y:S01]  /*d720*/  F2FP.PACK_AB R32, R177, R182 ;  /* 0x000000b6b120723e */ /* 0x000fe200000000ff */
[--C-:B------:R-:W-:Y:S01]  /*d730*/  FFMA.FTZ R65, R113, c[0x0][0x23c], -R120.reuse ;  /* 0x00008f0071417a23 */ /* 0x100fe20000010878 */
[----:B------:R-:W-:Y:S01]  /*d740*/  MUFU.EX2 R129, R129 ;  /* 0x0000008100817308 */ /* 0x000fe20000000800 */
[----:B------:R-:W-:Y:S02]  /*d750*/  FFMA.FTZ R113, R34, c[0x0][0x23c], -R185 ;  /* 0x00008f0022717a23 */ /* 0x000fe400000108b9 */
[----:B------:R-:W-:Y:S01]  /*d760*/  FFMA.FTZ R121, R33, c[0x0][0x23c], -R195 ;  /* 0x00008f0021797a23 */ /* 0x000fe200000108c3 */
[----:B--2---:R-:W-:Y:S01]  /*d770*/  F2FP.PACK_AB R34, R167, R172 ;  /* 0x000000aca722723e */ /* 0x004fe200000000ff */
[--C-:B------:R-:W-:Y:S01]  /*d780*/  FFMA.FTZ R130, R8, c[0x0][0x23c], -R185.reuse ;  /* 0x00008f0008827a23 */ /* 0x100fe200000108b9 */
[----:B------:R-:W-:Y:S01]  /*d790*/  F2FP.PACK_AB R33, R175, R181 ;  /* 0x000000b5af21723e */ /* 0x000fe200000000ff */
[C---:B------:R-:W-:Y:S01]  /*d7a0*/  FMUL.FTZ R8, R39.reuse, R156 ;  /* 0x0000009c27087220 */ /* 0x040fe20000410000 */
[----:B------:R-:W-:Y:S01]  /*d7b0*/  MOV R156, R15 ;  /* 0x0000000f009c7202 */ /* 0x000fe20000000f00 */
[----:B------:R-:W-:Y:S01]  /*d7c0*/  FMUL.FTZ R15, R38, R155 ;  /* 0x0000009b260f7220 */ /* 0x000fe20000410000 */
[----:B------:R-:W-:Y:S01]  /*d7d0*/  MUFU.EX2 R121, R121 ;  /* 0x0000007900797308 */ /* 0x000fe20000000800 */
[----:B------:R-:W-:Y:S02]  /*d7e0*/  FFMA.FTZ R123, R12, c[0x0][0x23c], -R185 ;  /* 0x00008f000c7b7a23 */ /* 0x000fe400000108b9 */
[----:B------:R-:W-:Y:S01]  /*d7f0*/  FMUL.FTZ R12, R39, R152 ;  /* 0x00000098270c7220 */ /* 0x000fe20000410000 */
[C---:B------:R-:W-:Y:S04]  /*d800*/  HMMA.16816.F32 R8, R32.reuse, R20, R8 ;  /* 0x000000142008723c */ /* 0x040fe80000001808 */
[--C-:B------:R-:W-:Y:S02]  /*d810*/  FFMA.FTZ R152, R162, c[0x0][0x23c], -R193.reuse ;  /* 0x00008f00a2987a23 */ /* 0x100fe400000108c1 */
[----:B------:R-:W-:Y:S01]  /*d820*/  MUFU.EX2 R128, R128 ;  /* 0x0000008000807308 */ /* 0x000fe20000000800 */
[C---:B------:R-:W-:Y:S01]  /*d830*/  FMUL.FTZ R20, R41.reuse, R144 ;  /* 0x0000009029147220 */ /* 0x040fe20000410000 */
[-C--:B------:R-:W-:Y:S04]  /*d840*/  HMMA.16816.F32 R12, R32, R22.reuse, R12 ;  /* 0x00000016200c723c */ /* 0x080fe8000000180c */
[----:B------:R-:W-:Y:S02]  /*d850*/  FMUL.FTZ R21, R41, R145 ;  /* 0x0000009129157220 */ /* 0x000fe40000410000 */
[--C-:B------:R-:W-:Y:S02]  /*d860*/  FFMA.FTZ R108, R75, c[0x0][0x23c], -R120.reuse ;  /* 0x00008f004b6c7a23 */ /* 0x100fe40000010878 */
[----:B------:R-:W1:Y:S01]  /*d870*/  MUFU.EX2 R127, R127 ;  /* 0x0000007f007f7308 */ /* 0x000e620000000800 */
[C---:B------:R-:W-:Y:S04]  /*d880*/  HMMA.16816.F32 R16, R44.reuse, R22, R16 ;  /* 0x000000162c10723c */ /* 0x040fe80000001810 */
[--C-:B------:R-:W-:Y:S02]  /*d890*/  FFMA.FTZ R75, R112, c[0x0][0x23c], -R120.reuse ;  /* 0x00008f00704b7a23 */ /* 0x100fe40000010878 */
[----:B------:R-:W-:Y:S02]  /*d8a0*/  FFMA.FTZ R112, R28, c[0x0][0x23c], -R193 ;  /* 0x00008f001c707a23 */ /* 0x000fe400000108c1 */
[----:B------:R-:W-:Y:S01]  /*d8b0*/  FMUL.FTZ R28, R39, R136 ;  /* 0x00000088271c7220 */ /* 0x000fe20000410000 */
[----:B------:R-:W-:Y:S03]  /*d8c0*/  MUFU.EX2 R117, R117 ;  /* 0x0000007500757308 */ /* 0x000fe60000000800 */
[----:B------:R-:W-:Y:S02]  /*d8d0*/  FFMA.FTZ R136, R60, c[0x0][0x23c], -R185 ;  /* 0x00008f003c887a23 */ /* 0x000fe400000108b9 */
[C---:B------:R-:W-:Y:S02]  /*d8e0*/  FMUL.FTZ R22, R40.reuse, R146 ;  /* 0x0000009228167220 */ /* 0x040fe40000410000 */
[----:B------:R-:W-:Y:S02]  /*d8f0*/  FMUL.FTZ R23, R40, R147 ;  /* 0x0000009328177220 */ /* 0x000fe40000410000 */
[--C-:B------:R-:W-:Y:S01]  /*d900*/  FFMA.FTZ R74, R85, c[0x0][0x23c], -R120.reuse ;  /* 0x00008f00554a7a23 */ /* 0x100fe20000010878 */
[----:B------:R-:W-:Y:S01]  /*d910*/  MUFU.EX2 R112, R112 ;  /* 0x0000007000707308 */ /* 0x000fe20000000800 */
[----:B------:R-:W-:Y:S02]  /*d920*/  FFMA.FTZ R85, R95, c[0x0][0x23c], -R195 ;  /* 0x00008f005f557a23 */ /* 0x000fe400000108c3 */
[----:B------:R-:W-:Y:S01]  /*d930*/  FFMA.FTZ R95, R110, c[0x0][0x23c], -R185 ;  /* 0x00008f006e5f7a23 */ /* 0x000fe200000108b9 */
[-C--:B---3--:R-:W-:Y:S03]  /*d940*/  HMMA.16816.F32 R20, R44, R48.reuse, R20 ;  /* 0x000000302c14723c */ /* 0x088fe60000001814 */
[--C-:B------:R-:W-:Y:S02]  /*d950*/  FFMA.FTZ R110, R59, c[0x0][0x23c], -R195.reuse ;  /* 0x00008f003b6e7a23 */ /* 0x100fe400000108c3 */
[--C-:B------:R-:W-:Y:S01]  /*d960*/  FFMA.FTZ R72, R72, c[0x0][0x23c], -R120.reuse ;  /* 0x00008f0048487a23 */ /* 0x100fe20000010878 */
[----:B------:R-:W-:Y:S01]  /*d970*/  MUFU.EX2 R130, R130 ;  /* 0x0000008200827308 */ /* 0x000fe20000000800 */
[----:B------:R-:W-:Y:S01]  /*d980*/  FFMA.FTZ R120, R115, c[0x0][0x23c], -R120 ;  /* 0x00008f0073787a23 */ /* 0x000fe20000010878 */
[C---:B------:R-:W-:Y:S04]  /*d990*/  HMMA.16816.F32 R24, R32.reuse, R48, R24 ;  /* 0x000000302018723c */ /* 0x040fe80000001818 */
[----:B------:R-:W-:Y:S02]  /*d9a0*/  FFMA.FTZ R115, R79, c[0x0][0x23c], -R195 ;  /* 0x00008f004f737a23 */ /* 0x000fe400000108c3 */
[--C-:B------:R-:W-:Y:S01]  /*d9b0*/  FFMA.FTZ R79, R124, c[0x0][0x23c], -R193.reuse ;  /* 0x00008f007c4f7a23 */ /* 0x100fe200000108c1 */
[----:B-1----:R-:W-:Y:S01]  /*d9c0*/  F2FP.PACK_AB R49, R127, R128 ;  /* 0x000000807f31723e */ /* 0x002fe200000000ff */
[----:B------:R1:W-:Y:S01]  /*d9d0*/  MUFU.EX2 R64, R120 ;  /* 0x0000007800407308 */ /* 0x0003e20000000800 */
[----:B------:R-:W-:Y:S02]  /*d9e0*/  FFMA.FTZ R124, R56, c[0x0][0x23c], -R193 ;  /* 0x00008f00387c7a23 */ /* 0x000fe400000108c1 */
[----:B------:R-:W2:Y:S01]  /*d9f0*/  LDSM.16.MT88.4 R56, [R219+0x4400] ;  /* 0x00440000db38783b */ /* 0x000ea20000004200 */
[--C-:B------:R-:W-:Y:S02]  /*da00*/  FFMA.FTZ R86, R86, c[0x0][0x23c], -R185.reuse ;  /* 0x00008f0056567a23 */ /* 0x100fe400000108b9 */
[--C-:B------:R-:W-:Y:S02]  /*da10*/  FFMA.FTZ R96, R96, c[0x0][0x23c], -R185.reuse ;  /* 0x00008f0060607a23 */ /* 0x100fe400000108b9 */
[--C-:B------:R-:W-:Y:S02]  /*da20*/  FFMA.FTZ R145, R157, c[0x0][0x23c], -R185.reuse ;  /* 0x00008f009d917a23 */ /* 0x100fe400000108b9 */
[----:B------:R-:W3:Y:S01]  /*da30*/  MUFU.EX2 R123, R123 ;  /* 0x0000007b007b7308 */ /* 0x000ee20000000800 */
[----:B------:R-:W-:Y:S02]  /*da40*/  FFMA.FTZ R142, R156, c[0x0][0x23c], -R185 ;  /* 0x00008f009c8e7a23 */ /* 0x000fe400000108b9 */
[--C-:B------:R-:W-:Y:S02]  /*da50*/  FFMA.FTZ R144, R159, c[0x0][0x23c], -R195.reuse ;  /* 0x00008f009f907a23 */ /* 0x100fe400000108c3 */
[--C-:B------:R-:W-:Y:S02]  /*da60*/  FFMA.FTZ R147, R158, c[0x0][0x23c], -R195.reuse ;  /* 0x00008f009e937a23 */ /* 0x100fe400000108c3 */
[--C-:B------:R-:W-:Y:S02]  /*da70*/  FFMA.FTZ R197, R197, c[0x0][0x23c], -R195.reuse ;  /* 0x00008f00c5c57a23 */ /* 0x100fe400000108c3 */
[----:B------:R-:W-:Y:S01]  /*da80*/  FFMA.FTZ R146, R163, c[0x0][0x23c], -R195 ;  /* 0x00008f00a3927a23 */ /* 0x000fe200000108c3 */
[----:B------:R-:W-:Y:S01]  /*da90*/  MUFU.EX2 R119, R119 ;  /* 0x0000007700777308 */ /* 0x000fe20000000800 */
[--C-:B------:R-:W-:Y:S02]  /*daa0*/  FFMA.FTZ R198, R198, c[0x0][0x23c], -R185.reuse ;  /* 0x00008f00c6c67a23 */ /* 0x100fe400000108b9 */
[----:B------:R-:W-:Y:S02]  /*dab0*/  FFMA.FTZ R196, R196, c[0x0][0x23c], -R185 ;  /* 0x00008f00c4c47a23 */ /* 0x000fe400000108b9 */
[--C-:B-1----:R-:W-:Y:S02]  /*dac0*/  FFMA.FTZ R120, R29, c[0x0][0x23c], -R195.reuse ;  /* 0x00008f001d787a23 */ /* 0x102fe400000108c3 */
[----:B------:R-:W-:Y:S02]  /*dad0*/  FMUL.FTZ R29, R39, R137 ;  /* 0x00000089271d7220 */ /* 0x000fe40000410000 */
[----:B------:R-:W4:Y:S01]  /*dae0*/  LDL.LU R137, [R1+0x8] ;  /* 0x0000080001897983 */ /* 0x000f220000300800 */
[----:B------:R-:W-:Y:S01]  /*daf0*/  MUFU.EX2 R114, R114 ;  /* 0x0000007200727308 */ /* 0x000fe20000000800 */
[--C-:B------:R-:W-:Y:S02]  /*db00*/  FFMA.FTZ R191, R191, c[0x0][0x23c], -R195.reuse ;  /* 0x00008f00bfbf7a23 */ /* 0x100fe400000108c3 */
[--C-:B------:R-:W-:Y:S01]  /*db10*/  FFMA.FTZ R190, R190, c[0x0][0x23c], -R195.reuse ;  /* 0x00008f00bebe7a23 */ /* 0x100fe200000108c3 */
[-C--:B------:R-:W-:Y:S03]  /*db20*/  HMMA.16816.F32 R28, R32, R50.reuse, R28 ;  /* 0x00000032201c723c */ /* 0x080fe6000000181c */
[----:B---3--:R-:W-:Y:S01]  /*db30*/  F2FP.PACK_AB R48, R123, R130 ;  /* 0x000000827b30723e */ /* 0x008fe200000000ff */
[--C-:B------:R-:W-:Y:S02]  /*db40*/  FFMA.FTZ R189, R189, c[0x0][0x23c], -R195.reuse ;  /* 0x00008f00bdbd7a23 */ /* 0x100fe400000108c3 */
[----:B------:R-:W1:Y:S01]  /*db50*/  MUFU.EX2 R120, R120 ;  /* 0x0000007800787308 */ /* 0x000e620000000800 */
[C---:B------:R-:W-:Y:S02]  /*db60*/  FMUL.FTZ R34, R40.reuse, R134 ;  /* 0x0000008628227220 */ /* 0x040fe40000410000 */
[----:B------:R-:W-:Y:S02]  /*db70*/  FMUL.FTZ R35, R40, R135 ;  /* 0x0000008728237220 */ /* 0x000fe40000410000 */
[----:B------:R-:W3:Y:S01]  /*db80*/  LDL.LU R135, [R1+0x4] ;  /* 0x0000040001877983 */ /* 0x000ee20000300800 */
[C---:B------:R-:W-:Y:S02]  /*db90*/  FMUL.FTZ R32, R41.reuse, R132 ;  /* 0x0000008429207220 */ /* 0x040fe40000410000 */
[----:B------:R-:W-:Y:S01]  /*dba0*/  FMUL.FTZ R33, R41, R133 ;  /* 0x0000008529217220 */ /* 0x000fe20000410000 */
[----:B------:R-:W5:Y:S01]  /*dbb0*/  LDL.LU R134, [R1] ;  /* 0x0000000001867983 */ /* 0x000f620000300800 */
[----:B------:R2:W-:Y:S01]  /*dbc0*/  MUFU.EX2 R139, R140 ;  /* 0x0000008c008b7308 */ /* 0x0005e20000000800 */
[----:B------:R-:W-:Y:S02]  /*dbd0*/  FFMA.FTZ R195, R188, c[0x0][0x23c], -R195 ;  /* 0x00008f00bcc37a23 */ /* 0x000fe400000108c3 */
[--C-:B------:R-:W-:Y:S02]  /*dbe0*/  FFMA.FTZ R169, R169, c[0x0][0x23c], -R185.reuse ;  /* 0x00008f00a9a97a23 */ /* 0x100fe400000108b9 */
[----:B------:R-:W-:Y:S04]  /*dbf0*/  HMMA.16816.F32 R32, R44, R50, R32 ;  /* 0x000000322c20723c */ /* 0x000fe80000001820 */
[----:B------:R-:W-:Y:S01]  /*dc00*/  FFMA.FTZ R170, R170, c[0x0][0x23c], -R185 ;  /* 0x00008f00aaaa7a23 */ /* 0x000fe200000108b9 */
[----:B------:R-:W-:Y:S01]  /*dc10*/  MUFU.EX2 R118, R118 ;  /* 0x0000007600767308 */ /* 0x000fe20000000800 */
[----:B------:R-:W-:Y:S01]  /*dc20*/  FFMA.FTZ R181, R38, R252, R181 ;  /* 0x000000fc26b57223 */ /* 0x000fe200000100b5 */
[----:B------:R-:W-:Y:S02]  /*dc30*/  F2FP.PACK_AB R44, R131, R174 ;  /* 0x000000ae832c723e */ /* 0x000fe400000000ff */
[----:B------:R-:W-:Y:S03]  /*dc40*/  F2FP.PACK_AB R46, R122, R125 ;  /* 0x0000007d7a2e723e */ /* 0x000fe600000000ff */
[----:B------:R-:W-:Y:S01]  /*dc50*/  F2FP.PACK_AB R45, R129, R164 ;  /* 0x000000a4812d723e */ /* 0x000fe200000000ff */
[----:B------:R-:W-:Y:S01]  /*dc60*/  FADD.FTZ R38, R175, R181 ;  /* 0x000000b5af267221 */ /* 0x000fe20000010000 */
[----:B-1----:R-:W-:Y:S01]  /*dc70*/  F2FP.PACK_AB R47, R120, R121 ;  /* 0x00000079782f723e */ /* 0x002fe200000000ff */
[----:B------:R-:W1:Y:S01]  /*dc80*/  MUFU.EX2 R109, R109 ;  /* 0x0000006d006d7308 */ /* 0x000e620000000800 */
[----:B------:R-:W-:Y:S01]  /*dc90*/  F2FP.PACK_AB R51, R112, R117 ;  /* 0x000000757033723e */ /* 0x000fe200000000ff */
[----:B------:R-:W-:Y:S01]  /*dca0*/  FADD.FTZ R173, R173, R38 ;  /* 0x00000026adad7221 */ /* 0x000fe20000010000 */
[----:B------:R-:W-:Y:S01]  /*dcb0*/  F2FP.PACK_AB R50, R114, R119 ;  /* 0x000000777232723e */ /* 0x000fe200000000ff */
[----:B--2---:R-:W-:Y:S02]  /*dcc0*/  FFMA.FTZ R140, R61, c[0x0][0x23c], -R193 ;  /* 0x00008f003d8c7a23 */ /* 0x004fe400000108c1 */
[----:B------:R-:W2:Y:S01]  /*dcd0*/  LDSM.16.MT88.4 R60, [R220+0x4800] ;  /* 0x00480000dc3c783b */ /* 0x000ea20000004200 */
[-C--:B------:R-:W-:Y:S03]  /*dce0*/  HMMA.16816.F32 R4, R44, R52.reuse, R4 ;  /* 0x000000342c04723c */ /* 0x080fe60000001804 */
[----:B------:R-:W-:Y:S01]  /*dcf0*/  MUFU.EX2 R108, R108 ;  /* 0x0000006c006c7308 */ /* 0x000fe20000000800 */
[----:B------:R-:W-:Y:S01]  /*dd00*/  FADD.FTZ R173, R166, R173 ;  /* 0x000000ada6ad7221 */ /* 0x000fe20000010000 */
[----:B------:R-:W-:Y:S03]  /*dd10*/  MOV R166, R37 ;  /* 0x0000002500a67202 */ /* 0x000fe60000000f00 */
[C---:B------:R-:W-:Y:S05]  /*dd20*/  HMMA.16816.F32 R8, R48.reuse, R52, R8 ;  /* 0x000000343008723c */ /* 0x040fea0000001808 */
[----:B------:R-:W1:Y:S03]  /*dd30*/  MUFU.EX2 R99, R99 ;  /* 0x0000006300637308 */ /* 0x000e660000000800 */
[-C--:B------:R-:W-:Y:S07]  /*dd40*/  HMMA.16816.F32 R12, R48, R54.reuse, R12 ;  /* 0x00000036300c723c */ /* 0x080fee000000180c */
[----:B------:R-:W-:Y:S01]  /*dd50*/  MUFU.EX2 R115, R115 ;  /* 0x0000007300737308 */ /* 0x000fe20000000800 */
[C---:B------:R-:W-:Y:S01]  /*dd60*/  HMMA.16816.F32 R16, R44.reuse, R54, R16 ;  /* 0x000000362c10723c */ /* 0x040fe20000001810 */
[----:B------:R-:W2:Y:S07]  /*dd70*/  LDSM.16.MT88.4 R52, [R219+0x4800] ;  /* 0x00480000db34783b */ /* 0x000eae0000004200 */
[-C--:B------:R-:W-:Y:S01]  /*dd80*/  HMMA.16816.F32 R20, R44, R56.reuse, R20 ;  /* 0x000000382c14723c */ /* 0x080fe20000001814 */
[----:B------:R-:W1:Y:S07]  /*dd90*/  MUFU.EX2 R106, R106 ;  /* 0x0000006a006a7308 */ /* 0x000e6e0000000800 */
[C---:B------:R-:W-:Y:S03]  /*dda0*/  HMMA.16816.F32 R24, R48.reuse, R56, R24 ;  /* 0x000000383018723c */ /* 0x040fe60000001818 */
[----:B------:R-:W-:Y:S05]  /*ddb0*/  MUFU.EX2 R107, R107 ;  /* 0x0000006b006b7308 */ /* 0x000fea0000000800 */
[-C--:B------:R-:W-:Y:S05]  /*ddc0*/  HMMA.16816.F32 R28, R48, R58.reuse, R28 ;  /* 0x0000003a301c723c */ /* 0x080fea000000181c */
[----:B------:R-:W2:Y:S03]  /*ddd0*/  MUFU.EX2 R98, R98 ;  /* 0x0000006200627308 */ /* 0x000ea60000000800 */
[----:B------:R-:W-:Y:S01]  /*dde0*/  HMMA.16816.F32 R32, R44, R58, R32 ;  /* 0x0000003a2c20723c */ /* 0x000fe20000001820 */
[----:B------:R-:W4:Y:S06]  /*ddf0*/  LDSM.16.MT88.4 R56, [R220+0x4c00] ;  /* 0x004c0000dc38783b */ /* 0x000f2c0000004200 */
[----:B------:R-:W-:Y:S01]  /*de00*/  MUFU.EX2 R111, R111 ;  /* 0x0000006f006f7308 */ /* 0x000fe20000000800 */
[----:B-1----:R-:W-:Y:S04]  /*de10*/  F2FP.PACK_AB R44, R109, R118 ;  /* 0x000000766d2c723e */ /* 0x002fe800000000ff */
[----:B------:R-:W-:Y:S02]  /*de20*/  F2FP.PACK_AB R46, R99, R108 ;  /* 0x0000006c632e723e */ /* 0x000fe400000000ff */
[----:B------:R-:W-:Y:S03]  /*de30*/  F2FP.PACK_AB R45, R106, R115 ;  /* 0x000000736a2d723e */ /* 0x000fe600000000ff */
[----:B------:R-:W1:Y:S01]  /*de40*/  MUFU.EX2 R102, R102 ;  /* 0x0000006600667308 */ /* 0x000e620000000800 */
[----:B--2---:R-:W-:Y:S09]  /*de50*/  F2FP.PACK_AB R47, R98, R107 ;  /* 0x0000006b622f723e */ /* 0x004ff200000000ff */
        /* <DEDUP_REMOVED lines=18> */
[----:B------:R-:W2:Y:S02]  /*df80*/  LDSM.16.MT88.4 R60, [R219+0x4c00] ;  /* 0x004c0000db3c783b */ /* 0x000ea40000004200 */
[----:B------:R-:W-:Y:S05]  /*df90*/  MUFU.EX2 R91, R91 ;  /* 0x0000005b005b7308 */ /* 0x000fea0000000800 */
[-C--:B------:R-:W-:Y:S05]  /*dfa0*/  HMMA.16816.F32 R20, R44, R52.reuse, R20 ;  /* 0x000000342c14723c */ /* 0x080fea0000001814 */
[----:B------:R-:W1:Y:S03]  /*dfb0*/  MUFU.EX2 R90, R90 ;  /* 0x0000005a005a7308 */ /* 0x000e660000000800 */
[C---:B------:R-:W-:Y:S07]  /*dfc0*/  HMMA.16816.F32 R24, R48.reuse, R52, R24 ;  /* 0x000000343018723c */ /* 0x040fee0000001818 */
[----:B------:R-:W-:Y:S01]  /*dfd0*/  MUFU.EX2 R85, R85 ;  /* 0x0000005500557308 */ /* 0x000fe20000000800 */
[-C--:B------:R-:W-:Y:S04]  /*dfe0*/  HMMA.16816.F32 R28, R48, R54.reuse, R28 ;  /* 0x00000036301c723c */ /* 0x080fe8000000181c */
[----:B------:R-:W-:Y:S04]  /*dff0*/  FFMA.FTZ R52, R161, c[0x0][0x23c], -R185 ;  /* 0x00008f00a1347a23 */ /* 0x000fe800000108b9 */
[----:B------:R-:W-:Y:S01]  /*e000*/  HMMA.16816.F32 R32, R44, R54, R32 ;  /* 0x000000362c20723c */ /* 0x000fe20000001820 */
[----:B------:R-:W4:Y:S06]  /*e010*/  MUFU.EX2 R80, R80 ;  /* 0x0000005000507308 */ /* 0x000f2c0000000800 */
[----:B-1----:R-:W-:Y:S02]  /*e020*/  F2FP.PACK_AB R44, R92, R93 ;  /* 0x0000005d5c2c723e */ /* 0x002fe400000000ff */
[----:B--2---:R-:W-:Y:S02]  /*e030*/  F2FP.PACK_AB R46, R82, R87 ;  /* 0x00000057522e723e */ /* 0x004fe400000000ff */
[----:B------:R-:W-:Y:S01]  /*e040*/  MUFU.EX2 R88, R88 ;  /* 0x0000005800587308 */ /* 0x000fe20000000800 */
[----:B------:R-:W-:Y:S09]  /*e050*/  F2FP.PACK_AB R45, R90, R91 ;  /* 0x0000005b5a2d723e */ /* 0x000ff200000000ff */
[----:B------:R-:W1:Y:S01]  /*e060*/  MUFU.EX2 R83, R83 ;  /* 0x0000005300537308 */ /* 0x000e620000000800 */
[----:B----4-:R-:W-:Y:S09]  /*e070*/  F2FP.PACK_AB R47, R80, R85 ;  /* 0x00000055502f723e */ /* 0x010ff200000000ff */
[----:B------:R-:W-:Y:S01]  /*e080*/  MUFU.EX2 R84, R84 ;  /* 0x0000005400547308 */ /* 0x000fe20000000800 */
[-C--:B------:R-:W-:Y:S03]  /*e090*/  HMMA.16816.F32 R4, R44, R56.reuse, R4 ;  /* 0x000000382c04723c */ /* 0x080fe60000001804 */
[----:B------:R-:W-:Y:S06]  /*e0a0*/  FFMA.FTZ R183, R41, R137, R183 ;  /* 0x0000008929b77223 */ /* 0x000fec00000100b7 */
[----:B------:R-:W2:Y:S03]  /*e0b0*/  MUFU.EX2 R79, R79 ;  /* 0x0000004f004f7308 */ /* 0x000ea60000000800 */
[----:B------:R-:W-:Y:S01]  /*e0c0*/  FADD.FTZ R183, R180, R183 ;  /* 0x000000b7b4b77221 */ /* 0x000fe20000010000 */
[----:B-1----:R-:W-:Y:S03]  /*e0d0*/  F2FP.PACK_AB R49, R83, R88 ;  /* 0x000000585331723e */ /* 0x002fe600000000ff */
[----:B------:R-:W-:Y:S03]  /*e0e0*/  FADD.FTZ R176, R176, R183 ;  /* 0x000000b7b0b07221 */ /* 0x000fe60000010000 */
[----:B------:R-:W-:Y:S01]  /*e0f0*/  MUFU.EX2 R89, R89 ;  /* 0x0000005900597308 */ /* 0x000fe20000000800 */
[----:B------:R-:W-:Y:S02]  /*e100*/  FADD.FTZ R165, R165, R176 ;  /* 0x000000b0a5a57221 */ /* 0x000fe40000010000 */
[----:B---3--:R-:W-:Y:S02]  /*e110*/  FFMA.FTZ R184, R40, R135, R184 ;  /* 0x0000008728b87223 */ /* 0x008fe400000100b8 */
[----:B------:R-:W-:Y:S02]  /*e120*/  FADD.FTZ R40, R128, R173 ;  /* 0x000000ad80287221 */ /* 0x000fe40000010000 */
[----:B-----5:R-:W-:Y:S03]  /*e130*/  FFMA.FTZ R182, R39, R134, R182 ;  /* 0x0000008627b67223 */ /* 0x020fe600000100b6 */
[----:B------:R-:W1:Y:S01]  /*e140*/  MUFU.EX2 R86, R86 ;  /* 0x0000005600567308 */ /* 0x000e620000000800 */
[----:B------:R-:W-:Y:S01]  /*e150*/  FADD.FTZ R134, R174, R165 ;  /* 0x000000a5ae867221 */ /* 0x000fe20000010000 */
[----:B------:R-:W-:Y:S01]  /*e160*/  MOV R165, R2 ;  /* 0x0000000200a57202 */ /* 0x000fe20000000f00 */
[----:B------:R-:W-:Y:S01]  /*e170*/  FADD.FTZ R177, R177, R182 ;  /* 0x000000b6b1b17221 */ /* 0x000fe20000010000 */
[----:B--2---:R-:W-:Y:S01]  /*e180*/  F2FP.PACK_AB R51, R79, R84 ;  /* 0x000000544f33723e */ /* 0x004fe200000000ff */
        /* <DEDUP_REMOVED lines=9> */
[----:B------:R-:W2:Y:S01]  /*e220*/  MUFU.EX2 R95, R95 ;  /* 0x0000005f005f7308 */ /* 0x000ea20000000800 */
[----:B------:R-:W-:Y:S02]  /*e230*/  FADD.FTZ R109, R109, R118 ;  /* 0x000000766d6d7221 */ /* 0x000fe40000010000 */
[----:B------:R-:W-:Y:S01]  /*e240*/  FADD.FTZ R171, R171, R178 ;  /* 0x000000b2abab7221 */ /* 0x000fe20000010000 */
[----:B-1----:R-:W-:Y:S01]  /*e250*/  F2FP.PACK_AB R48, R86, R89 ;  /* 0x000000595630723e */ /* 0x002fe200000000ff */
[----:B------:R-:W-:Y:S02]  /*e260*/  FADD.FTZ R108, R108, R109 ;  /* 0x0000006d6c6c7221 */ /* 0x000fe40000010000 */
[----:B------:R-:W-:Y:S02]  /*e270*/  FADD.FTZ R164, R164, R171 ;  /* 0x000000aba4a47221 */ /* 0x000fe40000010000 */
[----:B------:R-:W-:Y:S01]  /*e280*/  FADD.FTZ R108, R99, R108 ;  /* 0x0000006c636c7221 */ /* 0x000fe20000010000 */
[----:B------:R1:W-:Y:S01]  /*e290*/  MUFU.EX2 R132, R52 ;  /* 0x0000003400847308 */ /* 0x0003e20000000800 */
[----:B------:R-:W-:Y:S01]  /*e2a0*/  FADD.FTZ R128, R129, R164 ;  /* 0x000000a481807221 */ /* 0x000fe20000010000 */
[----:B------:R-:W-:Y:S01]  /*e2b0*/  MOV R164, R3 ;  /* 0x0000000300a47202 */ /* 0x000fe20000000f00 */
        /* <DEDUP_REMOVED lines=8> */
[----:B------:R-:W-:Y:S02]  /*e340*/  FADD.FTZ R82, R82, R87 ;  /* 0x0000005752527221 */ /* 0x000fe40000010000 */
[----:B------:R-:W-:Y:S03]  /*e350*/  FADD.FTZ R106, R106, R115 ;  /* 0x000000736a6a7221 */ /* 0x000fe60000010000 */
[----:B------:R-:W2:Y:S01]  /*e360*/  MUFU.EX2 R78, R78 ;  /* 0x0000004e004e7308 */ /* 0x000ea20000000800 */
[C---:B------:R-:W-:Y:S01]  /*e370*/  HMMA.16816.F32 R8, R48.reuse, R56, R8 ;  /* 0x000000383008723c */ /* 0x040fe20000001808 */
[----:B-1----:R-:W1:Y:S03]  /*e380*/  LDSM.16.MT88.4 R52, [R220+0x5000] ;  /* 0x00500000dc34783b */ /* 0x002e660000004200 */
[----:B------:R-:W-:Y:S03]  /*e390*/  FADD.FTZ R107, R107, R106 ;  /* 0x0000006a6b6b7221 */ /* 0x000fe60000010000 */
[----:B------:R-:W-:Y:S01]  /*e3a0*/  FFMA.FTZ R56, R160, c[0x0][0x23c], -R185 ;  /* 0x00008f00a0387a23 */ /* 0x000fe200000108b9 */
[-C--:B------:R-:W-:Y:S01]  /*e3b0*/  HMMA.16816.F32 R12, R48, R58.reuse, R12 ;  /* 0x0000003a300c723c */ /* 0x080fe2000000180c */
[----:B------:R-:W-:Y:S03]  /*e3c0*/  MUFU.EX2 R77, R77 ;  /* 0x0000004d004d7308 */ /* 0x000fe60000000800 */
[----:B------:R-:W-:Y:S04]  /*e3d0*/  FADD.FTZ R98, R98, R107 ;  /* 0x0000006b62627221 */ /* 0x000fe80000010000 */
[C---:B------:R-:W-:Y:S03]  /*e3e0*/  HMMA.16816.F32 R16, R44.reuse, R58, R16 ;  /* 0x0000003a2c10723c */ /* 0x040fe60000001810 */
[----:B------:R3:W-:Y:S01]  /*e3f0*/  MUFU.EX2 R133, R56 ;  /* 0x0000003800857308 */ /* 0x0007e20000000800 */
[----:B------:R-:W-:Y:S04]  /*e400*/  FADD.FTZ R91, R91, R98 ;  /* 0x000000625b5b7221 */ /* 0x000fe80000010000 */
[-C--:B------:R-:W-:Y:S04]  /*e410*/  HMMA.16816.F32 R20, R44, R60.reuse, R20 ;  /* 0x0000003c2c14723c */ /* 0x080fe80000001814 */
[----:B------:R-:W-:Y:S01]  /*e420*/  FADD.FTZ R90, R90, R91 ;  /* 0x0000005b5a5a7221 */ /* 0x000fe20000010000 */
[----:B------:R-:W4:Y:S03]  /*e430*/  MUFU.EX2 R76, R76 ;  /* 0x0000004c004c7308 */ /* 0x000f260000000800 */
[C---:B------:R-:W-:Y:S04]  /*e440*/  HMMA.16816.F32 R24, R48.reuse, R60, R24 ;  /* 0x0000003c3018723c */ /* 0x040fe80000001818 */
[----:B------:R-:W-:Y:S03]  /*e450*/  FADD.FTZ R85, R85, R90 ;  /* 0x0000005a55557221 */ /* 0x000fe60000010000 */
[----:B------:R-:W-:Y:S01]  /*e460*/  MUFU.EX2 R110, R110 ;  /* 0x0000006e006e7308 */ /* 0x000fe20000000800 */
[-C--:B------:R-:W-:Y:S01]  /*e470*/  HMMA.16816.F32 R28, R48, R62.reuse, R28 ;  /* 0x0000003e301c723c */ /* 0x080fe2000000181c */
[----:B---3--:R-:W3:Y:S03]  /*e480*/  LDSM.16.MT88.4 R56, [R219+0x5000] ;  /* 0x00500000db38783b */ /* 0x008ee60000004200 */
[----:B------:R-:W-:Y:S04]  /*e490*/  FADD.FTZ R85, R80, R85 ;  /* 0x0000005550557221 */ /* 0x000fe80000010000 */
[----:B------:R-:W-:Y:S01]  /*e4a0*/  HMMA.16816.F32 R32, R44, R62, R32 ;  /* 0x0000003e2c20723c */ /* 0x000fe20000001820 */
[----:B------:R-:W5:Y:S01]  /*e4b0*/  MUFU.EX2 R101, R101 ;  /* 0x0000006500657308 */ /* 0x000f620000000800 */
[----:B------:R-:W-:Y:S05]  /*e4c0*/  LDSM.16.MT88.4 R60, [R219+0x5400] ;  /* 0x00540000db3c783b */ /* 0x000fea0000004200 */
[----:B--2---:R-:W-:Y:S01]  /*e4d0*/  F2FP.PACK_AB R44, R78, R81 ;  /* 0x000000514e2c723e */ /* 0x004fe200000000ff */
[----:B------:R-:W-:Y:S01]  /*e4e0*/  FADD.FTZ R81, R81, R82 ;  /* 0x0000005251517221 */ /* 0x000fe20000010000 */
[----:B----4-:R-:W-:Y:S02]  /*e4f0*/  F2FP.PACK_AB R46, R76, R77 ;  /* 0x0000004d4c2e723e */ /* 0x010fe400000000ff */
[----:B------:R-:W-:Y:S01]  /*e500*/  MUFU.EX2 R105, R105 ;  /* 0x0000006900697308 */ /* 0x000fe20000000800 */
[----:B------:R-:W-:Y:S04]  /*e510*/  FADD.FTZ R78, R78, R81 ;  /* 0x000000514e4e7221 */ /* 0x000fe80000010000 */
[----:B------:R-:W-:Y:S04]  /*e520*/  FADD.FTZ R77, R77, R78 ;  /* 0x0000004e4d4d7221 */ /* 0x000fe80000010000 */
[----:B------:R-:W-:Y:S01]  /*e530*/  FADD.FTZ R76, R76, R77 ;  /* 0x0000004d4c4c7221 */ /* 0x000fe20000010000 */
[----:B------:R-:W2:Y:S01]  /*e540*/  MUFU.EX2 R116, R116 ;  /* 0x0000007400747308 */ /* 0x000ea20000000800 */
[C---:B-----5:R-:W-:Y:S01]  /*e550*/  F2FP.PACK_AB R45, R101.reuse, R110 ;  /* 0x0000006e652d723e */ /* 0x060fe200000000ff */
[----:B------:R-:W-:Y:S04]  /*e560*/  FADD.FTZ R110, R110, R85 ;  /* 0x000000556e6e7221 */ /* 0x000fe80000010000 */
[----:B------:R-:W-:Y:S04]  /*e570*/  FADD.FTZ R110, R101, R110 ;  /* 0x0000006e656e7221 */ /* 0x000fe80000010000 */
[----:B------:R-:W4:Y:S10]  /*e580*/  MUFU.EX2 R124, R124 ;  /* 0x0000007c007c7308 */ /* 0x000f340000000800 */
[----:B------:R-:W-:Y:S01]  /*e590*/  MUFU.EX2 R140, R140 ;  /* 0x0000008c008c7308 */ /* 0x000fe20000000800 */
[C---:B--2---:R-:W-:Y:S01]  /*e5a0*/  F2FP.PACK_AB R47, R116.reuse, R105 ;  /* 0x00000069742f723e */ /* 0x044fe200000000ff */
[----:B------:R-:W-:Y:S04]  /*e5b0*/  FADD.FTZ R105, R105, R110 ;  /* 0x0000006e69697221 */ /* 0x000fe80000010000 */
[----:B------:R-:W-:Y:S04]  /*e5c0*/  FADD.FTZ R105, R116, R105 ;  /* 0x0000006974697221 */ /* 0x000fe80000010000 */
[----:B------:R-:W2:Y:S01]  /*e5d0*/  MUFU.EX2 R141, R141 ;  /* 0x0000008d008d7308 */ /* 0x000ea20000000800 */
[-C--:B-1----:R-:W-:Y:S03]  /*e5e0*/  HMMA.16816.F32 R4, R44, R52.reuse, R4 ;  /* 0x000000342c04723c */ /* 0x082fe60000001804 */
[----:B----4-:R-:W-:Y:S06]  /*e5f0*/  F2FP.PACK_AB R49, R124, R139 ;  /* 0x0000008b7c31723e */ /* 0x010fec00000000ff */
        /* <DEDUP_REMOVED lines=14> */
[----:B------:R-:W4:Y:S02]  /*e6e0*/  LDSM.16.MT88.4 R52, [R220+0x5400] ;  /* 0x00540000dc34783b */ /* 0x000f240000004200 */
[----:B------:R-:W-:Y:S05]  /*e6f0*/  MUFU.EX2 R144, R144 ;  /* 0x0000009000907308 */ /* 0x000fea0000000800 */
[-C--:B---3--:R-:W-:Y:S05]  /*e700*/  HMMA.16816.F32 R20, R44, R56.reuse, R20 ;  /* 0x000000382c14723c */ /* 0x088fea0000001814 */
[----:B------:R-:W3:Y:S03]  /*e710*/  MUFU.EX2 R147, R147 ;  /* 0x0000009300937308 */ /* 0x000ee60000000800 */
[C---:B------:R-:W-:Y:S07]  /*e720*/  HMMA.16816.F32 R24, R48.reuse, R56, R24 ;  /* 0x000000383018723c */ /* 0x040fee0000001818 */
[----:B------:R-:W-:Y:S01]  /*e730*/  MUFU.EX2 R197, R197 ;  /* 0x000000c500c57308 */ /* 0x000fe20000000800 */
[-C--:B------:R-:W-:Y:S04]  /*e740*/  HMMA.16816.F32 R28, R48, R58.reuse, R28 ;  /* 0x0000003a301c723c */ /* 0x080fe8000000181c */
[--C-:B------:R-:W-:Y:S01]  /*e750*/  FFMA.FTZ R56, R194, c[0x0][0x23c], -R185.reuse ;  /* 0x00008f00c2387a23 */ /* 0x100fe200000108b9 */
[----:B------:R-:W-:Y:S01]  /*e760*/  MOV R194, R133 ;  /* 0x0000008500c27202 */ /* 0x000fe20000000f00 */
[----:B------:R-:W-:Y:S01]  /*e770*/  FFMA.FTZ R57, R192, c[0x0][0x23c], -R185 ;  /* 0x00008f00c0397a23 */ /* 0x000fe200000108b9 */
[----:B------:R-:W-:Y:S01]  /*e780*/  MOV R192, R132 ;  /* 0x0000008400c07202 */ /* 0x000fe20000000f00 */
[----:B------:R-:W-:Y:S01]  /*e790*/  HMMA.16816.F32 R32, R44, R58, R32 ;  /* 0x0000003a2c20723c */ /* 0x000fe20000001820 */
[----:B------:R-:W5:Y:S03]  /*e7a0*/  MUFU.EX2 R146, R146 ;  /* 0x0000009200927308 */ /* 0x000f660000000800 */
[--C-:B------:R-:W-:Y:S02]  /*e7b0*/  FFMA.FTZ R132, R43, c[0x0][0x23c], -R193.reuse ;  /* 0x00008f002b847a23 */ /* 0x100fe400000108c1 */
[----:B------:R-:W-:Y:S01]  /*e7c0*/  FFMA.FTZ R193, R42, c[0x0][0x23c], -R193 ;  /* 0x00008f002ac17a23 */ /* 0x000fe200000108c1 */
[----:B-1----:R-:W-:Y:S01]  /*e7d0*/  F2FP.PACK_AB R44, R74, R75 ;  /* 0x0000004b4a2c723e */ /* 0x002fe200000000ff */
[--C-:B------:R-:W-:Y:S01]  /*e7e0*/  FFMA.FTZ R133, R126, c[0x0][0x23c], -R185.reuse ;  /* 0x00008f007e857a23 */ /* 0x100fe200000108b9 */
[----:B--2---:R-:W-:Y:S02]  /*e7f0*/  F2FP.PACK_AB R46, R72, R73 ;  /* 0x00000049482e723e */ /* 0x004fe400000000ff */
[----:B------:R-:W-:Y:S01]  /*e800*/  MUFU.EX2 R152, R152 ;  /* 0x0000009800987308 */ /* 0x000fe20000000800 */
[----:B---3--:R-:W-:Y:S01]  /*e810*/  F2FP.PACK_AB R45, R147, R144 ;  /* 0x00000090932d723e */ /* 0x008fe200000000ff */
[----:B------:R-:W-:Y:S02]  /*e820*/  FFMA.FTZ R185, R168, c[0x0][0x23c], -R185 ;  /* 0x00008f00a8b97a23 */ /* 0x000fe400000108b9 */
[----:B------:R-:W-:Y:S02]  /*e830*/  FADD.FTZ R144, R144, R105 ;  /* 0x0000006990907221 */ /* 0x000fe40000010000 */
[----:B------:R-:W-:Y:S02]  /*e840*/  FADD.FTZ R75, R75, R76 ;  /* 0x0000004c4b4b7221 */ /* 0x000fe40000010000 */
[----:B------:R-:W-:Y:S02]  /*e850*/  FADD.FTZ R144, R147, R144 ;  /* 0x0000009093907221 */ /* 0x000fe40000010000 */
[----:B------:R-:W1:Y:S01]  /*e860*/  MUFU.EX2 R201, R201 ;  /* 0x000000c900c97308 */ /* 0x000e620000000800 */
[----:B------:R-:W-:Y:S01]  /*e870*/  FADD.FTZ R74, R74, R75 ;  /* 0x0000004b4a4a7221 */ /* 0x000fe20000010000 */
[----:B-----5:R-:W-:Y:S01]  /*e880*/  F2FP.PACK_AB R47, R146, R197 ;  /* 0x000000c5922f723e */ /* 0x020fe200000000ff */
[----:B------:R-:W-:Y:S02]  /*e890*/  FADD.FTZ R197, R197, R144 ;  /* 0x00000090c5c57221 */ /* 0x000fe40000010000 */
[----:B------:R-:W-:Y:S05]  /*e8a0*/  FADD.FTZ R73, R73, R74 ;  /* 0x0000004a49497221 */ /* 0x000fea0000010000 */
[----:B------:R-:W-:Y:S01]  /*e8b0*/  MUFU.EX2 R199, R199 ;  /* 0x000000c700c77308 */ /* 0x000fe20000000800 */
[-C--:B----4-:R-:W-:Y:S03]  /*e8c0*/  HMMA.16816.F32 R4, R44, R52.reuse, R4 ;  /* 0x000000342c04723c */ /* 0x090fe60000001804 */
[----:B------:R-:W-:Y:S06]  /*e8d0*/  FADD.FTZ R72, R72, R73 ;  /* 0x0000004948487221 */ /* 0x000fec0000010000 */
[----:B------:R-:W2:Y:S03]  /*e8e0*/  MUFU.EX2 R210, R210 ;  /* 0x000000d200d27308 */ /* 0x000ea60000000800 */
[----:B-1----:R-:W-:Y:S07]  /*e8f0*/  F2FP.PACK_AB R49, R201, R152 ;  /* 0x00000098c931723e */ /* 0x002fee00000000ff */
[----:B------:R-:W1:Y:S10]  /*e900*/  MUFU.EX2 R209, R209 ;  /* 0x000000d100d17308 */ /* 0x000e740000000800 */
[----:B------:R-:W3:Y:S01]  /*e910*/  MUFU.EX2 R211, R211 ;  /* 0x000000d300d37308 */ /* 0x000ee20000000800 */
[----:B--2---:R-:W-:Y:S09]  /*e920*/  F2FP.PACK_AB R51, R210, R199 ;  /* 0x000000c7d233723e */ /* 0x004ff200000000ff */
[----:B------:R-:W-:Y:S01]  /*e930*/  MUFU.EX2 R71, R71 ;  /* 0x0000004700477308 */ /* 0x000fe20000000800 */
[----:B-1----:R-:W-:Y:S09]  /*e940*/  F2FP.PACK_AB R48, R192, R209 ;  /* 0x000000d1c030723e */ /* 0x002ff200000000ff */
[----:B------:R-:W-:Y:S01]  /*e950*/  MUFU.EX2 R70, R70 ;  /* 0x0000004600467308 */ /* 0x000fe20000000800 */
[----:B---3--:R-:W-:Y:S09]  /*e960*/  F2FP.PACK_AB R50, R194, R211 ;  /* 0x000000d3c232723e */ /* 0x008ff200000000ff */
[----:B------:R-:W-:Y:S01]  /*e970*/  MUFU.EX2 R69, R69 ;  /* 0x0000004500457308 */ /* 0x000fe20000000800 */
[C---:B------:R-:W-:Y:S08]  /*e980*/  HMMA.16816.F32 R8, R48.reuse, R52, R8 ;  /* 0x000000343008723c */ /* 0x040ff00000001808 */
[-C--:B------:R-:W-:Y:S01]  /*e990*/  HMMA.16816.F32 R12, R48, R54.reuse, R12 ;  /* 0x00000036300c723c */ /* 0x080fe2000000180c */
[----:B------:R-:W1:Y:S07]  /*e9a0*/  MUFU.EX2 R68, R68 ;  /* 0x0000004400447308 */ /* 0x000e6e0000000800 */
[C---:B------:R-:W-:Y:S01]  /*e9b0*/  HMMA.16816.F32 R16, R44.reuse, R54, R16 ;  /* 0x000000362c10723c */ /* 0x040fe20000001810 */
[----:B------:R-:W2:Y:S02]  /*e9c0*/  LDSM.16.MT88.4 R52, [R220+0x5800] ;  /* 0x00580000dc34783b */ /* 0x000ea40000004200 */
[----:B------:R-:W-:Y:S05]  /*e9d0*/  MUFU.EX2 R207, R207 ;  /* 0x000000cf00cf7308 */ /* 0x000fea0000000800 */
[-C--:B------:R-:W-:Y:S05]  /*e9e0*/  HMMA.16816.F32 R20, R44, R60.reuse, R20 ;  /* 0x0000003c2c14723c */ /* 0x080fea0000001814 */
[----:B------:R-:W3:Y:S03]  /*e9f0*/  MUFU.EX2 R205, R205 ;  /* 0x000000cd00cd7308 */ /* 0x000ee60000000800 */
[C---:B------:R-:W-:Y:S04]  /*ea00*/  HMMA.16816.F32 R24, R48.reuse, R60, R24 ;  /* 0x0000003c3018723c */ /* 0x040fe80000001818 */
[----:B-1----:R-:W-:Y:S03]  /*ea10*/  F2FP.PACK_AB R42, R68, R69 ;  /* 0x00000045442a723e */ /* 0x002fe600000000ff */
[----:B------:R-:W-:Y:S01]  /*ea20*/  MUFU.EX2 R203, R203 ;  /* 0x000000cb00cb7308 */ /* 0x000fe20000000800 */
[-C--:B------:R-:W-:Y:S01]  /*ea30*/  HMMA.16816.F32 R28, R48, R62.reuse, R28 ;  /* 0x0000003e301c723c */ /* 0x080fe2000000181c */
[----:B------:R-:W1:Y:S03]  /*ea40*/  LDSM.16.MT88.4 R48, [R219+0x5800] ;  /* 0x00580000db30783b */ /* 0x000e660000004200 */
[----:B------:R-:W-:Y:S01]  /*ea50*/  FADD.FTZ R60, R130, R167 ;  /* 0x000000a7823c7221 */ /* 0x000fe20000010000 */
[----:B------:R-:W-:Y:S01]  /*ea60*/  MOV R167, R36 ;  /* 0x0000002400a77202 */ /* 0x000fe20000000f00 */
[----:B------:R-:W-:Y:S01]  /*ea70*/  FADD.FTZ R130, R127, R40 ;  /* 0x000000287f827221 */ /* 0x000fe20000010000 */
[C---:B------:R-:W-:Y:S01]  /*ea80*/  F2FP.PACK_AB R40, R70.reuse, R71 ;  /* 0x000000474628723e */ /* 0x040fe200000000ff */
[----:B------:R-:W-:Y:S01]  /*ea90*/  HMMA.16816.F32 R32, R44, R62, R32 ;  /* 0x0000003e2c20723c */ /* 0x000fe20000001820 */
[----:B------:R-:W4:Y:S03]  /*eaa0*/  MUFU.EX2 R208, R208 ;  /* 0x000000d000d07308 */ /* 0x000f260000000800 */
[----:B------:R-:W-:Y:S01]  /*eab0*/  FADD.FTZ R71, R71, R72 ;  /* 0x0000004847477221 */ /* 0x000fe20000010000 */
[----:B---3--:R-:W-:Y:S01]  /*eac0*/  F2FP.PACK_AB R41, R205, R207 ;  /* 0x000000cfcd29723e */ /* 0x008fe200000000ff */
[----:B------:R-:W-:Y:S02]  /*ead0*/  FADD.FTZ R117, R117, R130 ;  /* 0x0000008275757221 */ /* 0x000fe40000010000 */
[----:B------:R-:W-:Y:S03]  /*eae0*/  FADD.FTZ R62, R123, R60 ;  /* 0x0000003c7b3e7221 */ /* 0x000fe60000010000 */
        /* <DEDUP_REMOVED lines=9> */
[----:B----4-:R-:W-:Y:S01]  /*eb80*/  F2FP.PACK_AB R43, R208, R203 ;  /* 0x000000cbd02b723e */ /* 0x010fe200000000ff */
[----:B------:R-:W-:Y:S02]  /*eb90*/  FADD.FTZ R113, R104, R113 ;  /* 0x0000007168717221 */ /* 0x000fe40000010000 */
[----:B------:R-:W-:Y:S02]  /*eba0*/  FADD.FTZ R111, R111, R112 ;  /* 0x000000706f6f7221 */ /* 0x000fe40000010000 */
[----:B------:R-:W-:Y:S01]  /*ebb0*/  FADD.FTZ R100, R100, R113 ;  /* 0x0000007164647221 */ /* 0x000fe20000010000 */
[----:B------:R-:W-:Y:S01]  /*ebc0*/  MUFU.EX2 R202, R202 ;  /* 0x000000ca00ca7308 */ /* 0x000fe20000000800 */
[-C--:B--2---:R-:W-:Y:S05]  /*ebd0*/  HMMA.16816.F32 R4, R40, R52.reuse, R4 ;  /* 0x000000342804723c */ /* 0x084fea0000001804 */
[----:B------:R-:W-:Y:S02]  /*ebe0*/  FADD.FTZ R100, R97, R100 ;  /* 0x0000006461647221 */ /* 0x000fe40000010000 */
[----:B------:R-:W-:Y:S02]  /*ebf0*/  FADD.FTZ R102, R102, R111 ;  /* 0x0000006f66667221 */ /* 0x000fe40000010000 */
[----:B------:R-:W2:Y:S03]  /*ec00*/  MUFU.EX2 R200, R200 ;  /* 0x000000c800c87308 */ /* 0x000ea60000000800 */
        /* <DEDUP_REMOVED lines=9> */
[----:B------:R-:W-:Y:S03]  /*eca0*/  FADD.FTZ R83, R83, R88 ;  /* 0x0000005853537221 */ /* 0x000fe60000010000 */
[----:B------:R-:W3:Y:S01]  /*ecb0*/  MUFU.EX2 R196, R196 ;  /* 0x000000c400c47308 */ /* 0x000ee20000000800 */
[----:B------:R-:W-:Y:S01]  /*ecc0*/  FADD.FTZ R84, R84, R83 ;  /* 0x0000005354547221 */ /* 0x000fe20000010000 */
[----:B--2---:R-:W-:Y:S03]  /*ecd0*/  F2FP.PACK_AB R47, R200, R202 ;  /* 0x000000cac82f723e */ /* 0x004fe600000000ff */
[----:B------:R-:W-:Y:S05]  /*ece0*/  FADD.FTZ R84, R79, R84 ;  /* 0x000000544f547221 */ /* 0x000fea0000010000 */
[----:B------:R-:W-:Y:S10]  /*ecf0*/  MUFU.EX2 R56, R56 ;  /* 0x0000003800387308 */ /* 0x000ff40000000800 */
[----:B------:R-:W2:Y:S01]  /*ed00*/  MUFU.EX2 R57, R57 ;  /* 0x0000003900397308 */ /* 0x000ea20000000800 */
[----:B---3--:R-:W-:Y:S09]  /*ed10*/  F2FP.PACK_AB R44, R196, R198 ;  /* 0x000000c6c42c723e */ /* 0x008ff200000000ff */
[----:B------:R-:W-:Y:S10]  /*ed20*/  MUFU.EX2 R67, R67 ;  /* 0x0000004300437308 */ /* 0x000ff40000000800 */
[----:B------:R-:W-:Y:S01]  /*ed30*/  MUFU.EX2 R66, R66 ;  /* 0x0000004200427308 */ /* 0x000fe20000000800 */
[----:B--2---:R-:W-:Y:S09]  /*ed40*/  F2FP.PACK_AB R46, R57, R56 ;  /* 0x00000038392e723e */ /* 0x004ff200000000ff */
[----:B------:R-:W2:Y:S01]  /*ed50*/  MUFU.EX2 R65, R65 ;  /* 0x0000004100417308 */ /* 0x000ea20000000800 */
[C---:B------:R-:W-:Y:S08]  /*ed60*/  HMMA.16816.F32 R8, R44.reuse, R52, R8 ;  /* 0x000000342c08723c */ /* 0x040ff00000001808 */
[-C--:B------:R-:W-:Y:S01]  /*ed70*/  HMMA.16816.F32 R12, R44, R54.reuse, R12 ;  /* 0x000000362c0c723c */ /* 0x080fe2000000180c */
[----:B------:R-:W-:Y:S07]  /*ed80*/  MUFU.EX2 R58, R191 ;  /* 0x000000bf003a7308 */ /* 0x000fee0000000800 */
[C---:B------:R-:W-:Y:S03]  /*ed90*/  HMMA.16816.F32 R16, R40.reuse, R54, R16 ;  /* 0x000000362810723c */ /* 0x040fe60000001810 */
[----:B------:R-:W-:Y:S01]  /*eda0*/  MUFU.EX2 R59, R190 ;  /* 0x000000be003b7308 */ /* 0x000fe20000000800 */
[----:B--2---:R-:W-:Y:S04]  /*edb0*/  F2FP.PACK_AB R134, R64, R65 ;  /* 0x000000414086723e */ /* 0x004fe800000000ff */
[-C--:B-1----:R-:W-:Y:S05]  /*edc0*/  HMMA.16816.F32 R20, R40, R48.reuse, R20 ;  /* 0x000000302814723c */ /* 0x082fea0000001814 */
[----:B------:R-:W-:Y:S03]  /*edd0*/  MUFU.EX2 R126, R189 ;  /* 0x000000bd007e7308 */ /* 0x000fe60000000800 */
[C---:B------:R-:W-:Y:S07]  /*ede0*/  HMMA.16816.F32 R24, R44.reuse, R48, R24 ;  /* 0x000000302c18723c */ /* 0x040fee0000001818 */
[----:B------:R-:W1:Y:S01]  /*edf0*/  MUFU.EX2 R195, R195 ;  /* 0x000000c300c37308 */ /* 0x000e620000000800 */
[-C--:B------:R-:W-:Y:S07]  /*ee00*/  HMMA.16816.F32 R28, R44, R50.reuse, R28 ;  /* 0x000000322c1c723c */ /* 0x080fee000000181c */
[----:B------:R-:W-:Y:S01]  /*ee10*/  FADD.FTZ R45, R139, R84 ;  /* 0x000000548b2d7221 */ /* 0x000fe20000010000 */
[----:B------:R-:W-:Y:S01]  /*ee20*/  HMMA.16816.F32 R32, R40, R50, R32 ;  /* 0x000000322820723c */ /* 0x000fe20000001820 */
[----:B------:R2:W-:Y:S01]  /*ee30*/  MUFU.EX2 R60, R132 ;  /* 0x00000084003c7308 */ /* 0x0005e20000000800 */
[----:B------:R-:W3:Y:S02]  /*ee40*/  LDSM.16.MT88.4 R40, [R219+0x5c00] ;  /* 0x005c0000db28783b */ /* 0x000ee40000004200 */
[----:B------:R-:W-:Y:S02]  /*ee50*/  FADD.FTZ R45, R124, R45 ;  /* 0x0000002d7c2d7221 */ /* 0x000fe40000010000 */
[----:B------:R-:W-:Y:S02]  /*ee60*/  FADD.FTZ R44, R136, R95 ;  /* 0x0000005f882c7221 */ /* 0x000fe40000010000 */
[----:B------:R-:W-:Y:S03]  /*ee70*/  FADD.FTZ R140, R140, R45 ;  /* 0x0000002d8c8c7221 */ /* 0x000fe60000010000 */
[----:B------:R4:W-:Y:S01]  /*ee80*/  MUFU.EX2 R52, R133 ;  /* 0x0000008500347308 */ /* 0x0009e20000000800 */
[----:B------:R-:W-:Y:S02]  /*ee90*/  FADD.FTZ R44, R143, R44 ;  /* 0x0000002c8f2c7221 */ /* 0x000fe40000010000 */
[----:B------:R-:W-:Y:S01]  /*eea0*/  FADD.FTZ R141, R141, R140 ;  /* 0x0000008c8d8d7221 */ /* 0x000fe20000010000 */
[----:B-1----:R-:W-:Y:S01]  /*eeb0*/  F2FP.PACK_AB R135, R195, R126 ;  /* 0x0000007ec387723e */ /* 0x002fe200000000ff */
[----:B------:R-:W-:Y:S04]  /*eec0*/  FADD.FTZ R145, R145, R44 ;  /* 0x0000002c91917221 */ /* 0x000fe80000010000 */
[----:B------:R-:W-:Y:S01]  /*eed0*/  FADD.FTZ R142, R142, R145 ;  /* 0x000000918e8e7221 */ /* 0x000fe20000010000 */
[----:B------:R-:W-:Y:S03]  /*eee0*/  MUFU.EX2 R48, R185 ;  /* 0x000000b900307308 */ /* 0x000fe60000000800 */
[----:B------:R-:W-:Y:S01]  /*eef0*/  FADD.FTZ R142, R209, R142 ;  /* 0x0000008ed18e7221 */ /* 0x000fe20000010000 */
[----:B--2---:R-:W-:Y:S01]  /*ef00*/  F2FP.PACK_AB R132, R66, R67 ;  /* 0x000000434284723e */ /* 0x004fe200000000ff */
[----:B------:R-:W-:Y:S02]  /*ef10*/  FADD.FTZ R67, R67, R68 ;  /* 0x0000004443437221 */ /* 0x000fe40000010000 */
[----:B------:R-:W-:Y:S02]  /*ef20*/  FADD.FTZ R142, R192, R142 ;  /* 0x0000008ec08e7221 */ /* 0x000fe40000010000 */
[----:B------:R-:W-:Y:S01]  /*ef30*/  FADD.FTZ R66, R66, R67 ;  /* 0x0000004342427221 */ /* 0x000fe20000010000 */
[----:B------:R-:W1:Y:S01]  /*ef40*/  MUFU.EX2 R169, R169 ;  /* 0x000000a900a97308 */ /* 0x000e620000000800 */
[----:B------:R-:W-:Y:S02]  /*ef50*/  FADD.FTZ R142, R211, R142 ;  /* 0x0000008ed38e7221 */ /* 0x000fe40000010000 */
[----:B------:R-:W-:Y:S01]  /*ef60*/  FADD.FTZ R65, R65, R66 ;  /* 0x0000004241417221 */ /* 0x000fe20000010000 */
[----:B----4-:R-:W-:Y:S06]  /*ef70*/  F2FP.PACK_AB R133, R59, R58 ;  /* 0x0000003a3b85723e */ /* 0x010fec00000000ff */
[----:B------:R-:W2:Y:S01]  /*ef80*/  MUFU.EX2 R53, R170 ;  /* 0x000000aa00357308 */ /* 0x000ea20000000800 */
[-C--:B------:R-:W-:Y:S07]  /*ef90*/  HMMA.16816.F32 R160, R132, R148.reuse, R4 ;  /* 0x0000009484a0723c */ /* 0x080fee0000001804 */
[----:B------:R-:W-:Y:S02]  /*efa0*/  FADD.FTZ R4, R152, R141 ;  /* 0x0000008d98047221 */ /* 0x000fe40000010000 */
[----:B------:R-:W-:Y:S01]  /*efb0*/  FADD.FTZ R5, R194, R142 ;  /* 0x0000008ec2057221 */ /* 0x000fe20000010000 */
[----:B------:R-:W-:Y:S02]  /*efc0*/  MUFU.EX2 R38, R187 ;  /* 0x000000bb00267308 */ /* 0x000fe40000000800 */
[----:B------:R-:W-:Y:S01]  /*efd0*/  FADD.FTZ R4, R201, R4 ;  /* 0x00000004c9047221 */ /* 0x000fe20000010000 */
[----:B-1----:R-:W-:Y:S01]  /*efe0*/  F2FP.PACK_AB R138, R48, R169 ;  /* 0x000000a9308a723e */ /* 0x002fe200000000ff */
[----:B------:R-:W-:Y:S02]  /*eff0*/  FADD.FTZ R5, R198, R5 ;  /* 0x00000005c6057221 */ /* 0x000fe40000010000 */
[----:B------:R-:W-:Y:S02]  /*f000*/  FADD.FTZ R199, R199, R4 ;  /* 0x00000004c7c77221 */ /* 0x000fe40000010000 */
[----:B------:R-:W-:Y:S02]  /*f010*/  FADD.FTZ R4, R146, R197 ;  /* 0x000000c592047221 */ /* 0x000fe40000010000 */
[----:B------:R-:W1:Y:S01]  /*f020*/  MUFU.EX2 R39, R186 ;  /* 0x000000ba00277308 */ /* 0x000e620000000800 */
[----:B------:R-:W-:Y:S01]  /*f030*/  FADD.FTZ R5, R196, R5 ;  /* 0x00000005c4057221 */ /* 0x000fe20000010000 */
[----:B--2---:R-:W-:Y:S01]  /*f040*/  F2FP.PACK_AB R136, R53, R52 ;  /* 0x000000343588723e */ /* 0x004fe200000000ff */
[----:B------:R-:W-:Y:S02]  /*f050*/  FADD.FTZ R4, R207, R4 ;  /* 0x00000004cf047221 */ /* 0x000fe40000010000 */
[----:B------:R-:W-:Y:S02]  /*f060*/  FADD.FTZ R56, R56, R5 ;  /* 0x0000000538387221 */ /* 0x000fe40000010000 */
[----:B------:R-:W-:Y:S03]  /*f070*/  FADD.FTZ R4, R205, R4 ;  /* 0x00000004cd047221 */ /* 0x000fe60000010000 */
[----:B------:R-:W2:Y:S01]  /*f080*/  MUFU.EX2 R193, R193 ;  /* 0x000000c100c17308 */ /* 0x000ea20000000800 */
[----:B------:R-:W-:Y:S02]  /*f090*/  FADD.FTZ R57, R57, R56 ;  /* 0x0000003839397221 */ /* 0x000fe40000010000 */
[----:B------:R-:W-:Y:S02]  /*f0a0*/  FADD.FTZ R203, R203, R4 ;  /* 0x00000004cbcb7221 */ /* 0x000fe40000010000 */
[----:B------:R-:W-:Y:S02]  /*f0b0*/  FADD.FTZ R4, R64, R65 ;  /* 0x0000004140047221 */ /* 0x000fe40000010000 */
[----:B------:R-:W-:Y:S02]  /*f0c0*/  FADD.FTZ R52, R52, R57 ;  /* 0x0000003934347221 */ /* 0x000fe40000010000 */
[----:B------:R-:W-:Y:S01]  /*f0d0*/  FADD.FTZ R203, R208, R203 ;  /* 0x000000cbd0cb7221 */ /* 0x000fe20000010000 */
[----:B------:R4:W-:Y:S01]  /*f0e0*/  STL [R1+0x8], R4 ;  /* 0x0000080401007387 */ /* 0x0009e20000100800 */
[----:B------:R-:W-:Y:S02]  /*f0f0*/  FADD.FTZ R52, R53, R52 ;  /* 0x0000003435347221 */ /* 0x000fe40000010000 */
[----:B------:R-:W-:Y:S01]  /*f100*/  FADD.FTZ R58, R58, R203 ;  /* 0x000000cb3a3a7221 */ /* 0x000fe20000010000 */
[----:B-1----:R-:W-:Y:S01]  /*f110*/  F2FP.PACK_AB R137, R39, R38 ;  /* 0x000000262789723e */ /* 0x002fe200000000ff */
[----:B------:R-:W-:Y:S02]  /*f120*/  FADD.FTZ R169, R169, R52 ;  /* 0x00000034a9a97221 */ /* 0x000fe40000010000 */
[----:B------:R-:W-:Y:S02]  /*f130*/  FADD.FTZ R59, R59, R58 ;  /* 0x0000003a3b3b7221 */ /* 0x000fe40000010000 */
[----:B------:R-:W-:Y:S02]  /*f140*/  FADD.FTZ R199, R210, R199 ;  /* 0x000000c7d2c77221 */ /* 0x000fe40000010000 */
[----:B------:R-:W-:Y:S02]  /*f150*/  FADD.FTZ R126, R126, R59 ;  /* 0x0000003b7e7e7221 */ /* 0x000fe40000010000 */
[----:B------:R-:W-:Y:S01]  /*f160*/  FADD.FTZ R199, R206, R199 ;  /* 0x000000c7cec77221 */ /* 0x000fe20000010000 */
[----:B--2---:R-:W-:Y:S01]  /*f170*/  F2FP.PACK_AB R139, R193, R60 ;  /* 0x0000003cc18b723e */ /* 0x004fe200000000ff */
[----:B------:R-:W-:Y:S02]  /*f180*/  FADD.FTZ R5, R195, R126 ;  /* 0x0000007ec3057221 */ /* 0x000fe40000010000 */
[----:B------:R-:W-:Y:S03]  /*f190*/  FADD.FTZ R199, R204, R199 ;  /* 0x000000c7ccc77221 */ /* 0x000fe60000010000 */
[----:B------:R1:W-:Y:S01]  /*f1a0*/  STL [R1+0x4], R5 ;  /* 0x0000040501007387 */ /* 0x0003e20000100800 */
[C---:B------:R-:W-:Y:S04]  /*f1b0*/  HMMA.16816.F32 R156, R136.reuse, R148, R8 ;  /* 0x00000094889c723c */ /* 0x040fe80000001808 */
[----:B----4-:R-:W-:Y:S02]  /*f1c0*/  FADD.FTZ R4, R48, R169 ;  /* 0x000000a930047221 */ /* 0x010fe40000010000 */
[----:B------:R-:W-:Y:S02]  /*f1d0*/  FADD.FTZ R199, R202, R199 ;  /* 0x000000c7cac77221 */ /* 0x000fe40000010000 */
[-C--:B------:R-:W-:Y:S01]  /*f1e0*/  HMMA.16816.F32 R152, R136, R150.reuse, R12 ;  /* 0x000000968898723c */ /* 0x080fe2000000180c */
[----:B------:R1:W-:Y:S03]  /*f1f0*/  STL [R1], R4 ;  /* 0x0000000401007387 */ /* 0x0003e60000100800 */
[----:B------:R-:W-:Y:S04]  /*f200*/  FADD.FTZ R199, R200, R199 ;  /* 0x000000c7c8c77221 */ /* 0x000fe80000010000 */
[C---:B------:R-:W-:Y:S04]  /*f210*/  HMMA.16816.F32 R148, R132.reuse, R150, R16 ;  /* 0x000000968494723c */ /* 0x040fe80000001810 */
[----:B------:R-:W-:Y:S04]  /*f220*/  FADD.FTZ R38, R38, R199 ;  /* 0x000000c726267221 */ /* 0x000fe80000010000 */
[-C--:B---3--:R-:W-:Y:S04]  /*f230*/  HMMA.16816.F32 R144, R132, R40.reuse, R20 ;  /* 0x000000288490723c */ /* 0x088fe80000001814 */
[----:B------:R-:W-:Y:S04]  /*f240*/  FADD.FTZ R39, R39, R38 ;  /* 0x0000002627277221 */ /* 0x000fe80000010000 */
[C---:B------:R-:W-:Y:S04]  /*f250*/  HMMA.16816.F32 R140, R136.reuse, R40, R24 ;  /* 0x00000028888c723c */ /* 0x040fe80000001818 */
[----:B------:R-:W-:Y:S04]  /*f260*/  FADD.FTZ R60, R60, R39 ;  /* 0x000000273c3c7221 */ /* 0x000fe80000010000 */
[-C--:B------:R-:W-:Y:S04]  /*f270*/  HMMA.16816.F32 R136, R136, R42.reuse, R28 ;  /* 0x0000002a8888723c */ /* 0x080fe8000000181c */
[----:B------:R-:W-:Y:S04]  /*f280*/  FADD.FTZ R252, R193, R60 ;  /* 0x0000003cc1fc7221 */ /* 0x000fe80000010000 */
[----:B------:R-:W-:Y:S01]  /*f290*/  HMMA.16816.F32 R132, R132, R42, R32 ;  /* 0x0000002a8484723c */ /* 0x000fe20000001820 */
[----:B-1----:R-:W-:-:S07]  /*f2a0*/  @P1 BRA `(.L_x_709) ;  /* 0xffffa3b000001947 */ /* 0x002fce000383ffff */
.L_x_708:
[----:B-1----:R-:W2:Y:S04]  /*f2b0*/  LDL.LU R8, [R1+0x8] ;  /* 0x0000080001087983 */ /* 0x002ea80000300800 */
[----:B------:R-:W3:Y:S04]  /*f2c0*/  LDL.LU R7, [R1+0x4] ;  /* 0x0000040001077983 */ /* 0x000ee80000300800 */
[----:B------:R-:W4:Y:S01]  /*f2d0*/  LDL.LU R6, [R1] ;  /* 0x0000000001067983 */ /* 0x000f220000300800 */
[----:B------:R-:W-:Y:S01]  /*f2e0*/  MOV R14, 0x3f800000 ;  /* 0x3f800000000e7802 */ /* 0x000fe20000000f00 */
[----:B------:R-:W-:Y:S01]  /*f2f0*/  IMAD.MOV.U32 R16, RZ, RZ, 0x3f800000 ;  /* 0x3f800000ff107424 */ /* 0x000fe200078e00ff */
[C---:B------:R-:W-:Y:S01]  /*f300*/  ISETP.NE.AND P0, PT, R229.reuse, -0x1, PT ;  /* 0xffffffffe500780c */ /* 0x040fe20003f05270 */
[----:B------:R-:W1:Y:S01]  /*f310*/  SHFL.BFLY PT, R5, R252, 0x2, 0x1f ;  /* 0x0c401f00fc057f89 */ /* 0x000e6200000e0000 */
[----:B------:R-:W-:Y:S01]  /*f320*/  MOV R15, 0x3f800000 ;  /* 0x3f800000000f7802 */ /* 0x000fe20000000f00 */
[----:B------:R-:W-:Y:S01]  /*f330*/  CS2R R38, SRZ ;  /* 0x0000000000267805 */ /* 0x000fe2000001ff00 */
[----:B------:R-:W-:Y:S09]  /*f340*/  BSSY B0, `(.L_x_712) ;  /* 0x00000d8000007945 */ /* 0x000ff20003800000 */
[----:B------:R-:W-:-:S04]  /*f350*/  @P0 IMAD.WIDE.U32 R18, R229, c[0x0][0x1e8], RZ ;  /* 0x00007a00e5120a25 */ /* 0x000fc800078e00ff */
[----:B-1----:R-:W-:Y:S01]  /*f360*/  FADD.FTZ R5, R5, R252 ;  /* 0x000000fc05057221 */ /* 0x002fe20000010000 */
[----:B--2---:R-:W1:Y:S04]  /*f370*/  SHFL.BFLY PT, R4, R8, 0x2, 0x1f ;  /* 0x0c401f0008047f89 */ /* 0x004e6800000e0000 */
[----:B---3--:R-:W2:Y:S04]  /*f380*/  SHFL.BFLY PT, R13, R7, 0x2, 0x1f ;  /* 0x0c401f00070d7f89 */ /* 0x008ea800000e0000 */
[----:B----4-:R-:W3:Y:S01]  /*f390*/  SHFL.BFLY PT, R0, R6, 0x2, 0x1f ;  /* 0x0c401f0006007f89 */ /* 0x010ee200000e0000 */
[----:B-1----:R-:W-:-:S03]  /*f3a0*/  FADD.FTZ R4, R4, R8 ;  /* 0x0000000804047221 */ /* 0x002fc60000010000 */
[----:B------:R-:W1:Y:S01]  /*f3b0*/  SHFL.BFLY PT, R8, R5, 0x1, 0x1f ;  /* 0x0c201f0005087f89 */ /* 0x000e6200000e0000 */
[----:B--2---:R-:W-:-:S03]  /*f3c0*/  FADD.FTZ R13, R13, R7 ;  /* 0x000000070d0d7221 */ /* 0x004fc60000010000 */
[----:B------:R-:W2:Y:S01]  /*f3d0*/  SHFL.BFLY PT, R11, R4, 0x1, 0x1f ;  /* 0x0c201f00040b7f89 */ /* 0x000ea200000e0000 */
[----:B---3--:R-:W-:-:S03]  /*f3e0*/  FADD.FTZ R0, R0, R6 ;  /* 0x0000000600007221 */ /* 0x008fc60000010000 */
[----:B------:R-:W3:Y:S04]  /*f3f0*/  S2R R7, SR_TID.X ;  /* 0x0000000000077919 */ /* 0x000ee80000002100 */
[----:B------:R-:W4:Y:S04]  /*f400*/  SHFL.BFLY PT, R9, R0, 0x1, 0x1f ;  /* 0x0c201f0000097f89 */ /* 0x000f2800000e0000 */
[----:B------:R-:W5:Y:S01]  /*f410*/  SHFL.BFLY PT, R10, R13, 0x1, 0x1f ;  /* 0x0c201f000d0a7f89 */ /* 0x000f6200000e0000 */
[----:B-1----:R-:W-:Y:S02]  /*f420*/  FADD.FTZ R8, R5, R8 ;  /* 0x0000000805087221 */ /* 0x002fe40000010000 */
[----:B--2---:R-:W-:-:S03]  /*f430*/  FADD.FTZ R11, R4, R11 ;  /* 0x0000000b040b7221 */ /* 0x004fc60000010000 */
[----:B------:R-:W-:Y:S02]  /*f440*/  FSETP.NE.FTZ.AND P3, PT, R8, RZ, PT ;  /* 0x000000ff0800720b */ /* 0x000fe40003f75000 */
[----:B---3--:R-:W-:Y:S02]  /*f450*/  SHF.R.S32.HI R4, RZ, 0x1f, R7 ;  /* 0x0000001fff047819 */ /* 0x008fe40000011407 */
[----:B------:R-:W-:Y:S02]  /*f460*/  FSETP.NE.FTZ.AND P6, PT, R11, RZ, PT ;  /* 0x000000ff0b00720b */ /* 0x000fe40003fd5000 */
[-C--:B------:R-:W-:Y:S01]  /*f470*/  LEA.HI R6, R4, R7.reuse, RZ, 0x2 ;  /* 0x0000000704067211 */ /* 0x080fe200078f10ff */
[----:B----4-:R-:W-:Y:S01]  /*f480*/  FADD.FTZ R9, R0, R9 ;  /* 0x0000000900097221 */ /* 0x010fe20000010000 */
[-C--:B------:R-:W-:Y:S02]  /*f490*/  LEA.HI R4, R4, R7.reuse, RZ, 0x5 ;  /* 0x0000000704047211 */ /* 0x080fe400078f28ff */
[----:B------:R-:W-:Y:S01]  /*f4a0*/  LOP3.LUT R12, R6, 0xfffffffc, RZ, 0xc0, !PT ;  /* 0xfffffffc060c7812 */ /* 0x000fe200078ec0ff */
[----:B-----5:R-:W-:Y:S01]  /*f4b0*/  FADD.FTZ R10, R13, R10 ;  /* 0x0000000a0d0a7221 */ /* 0x020fe20000010000 */
[----:B------:R-:W-:Y:S01]  /*f4c0*/  SHF.R.S32.HI R0, RZ, 0x5, R4 ;  /* 0x00000005ff007819 */ /* 0x000fe20000011404 */
[----:B------:R-:W-:Y:S01]  /*f4d0*/  @P0 IMAD R13, R229, c[0x0][0x1ec], R19 ;  /* 0x00007b00e50d0a24 */ /* 0x000fe200078e0213 */
[----:B------:R-:W-:Y:S01]  /*f4e0*/  IADD3 R5, -R12, R7, RZ ;  /* 0x000000070c057210 */ /* 0x000fe20007ffe1ff */
[----:B------:R-:W-:Y:S01]  /*f4f0*/  @P0 IMAD.MOV.U32 R12, RZ, RZ, R18 ;  /* 0x000000ffff0c0224 */ /* 0x000fe200078e0012 */
[----:B------:R-:W-:Y:S01]  /*f500*/  FSETP.NE.FTZ.AND P4, PT, R9, RZ, PT ;  /* 0x000000ff0900720b */ /* 0x000fe20003f95000 */
[----:B------:R-:W1:Y:S01]  /*f510*/  @P6 MUFU.RCP R15, R11 ;  /* 0x0000000b000f6308 */ /* 0x000e620000001000 */
[----:B------:R-:W-:Y:S01]  /*f520*/  SHF.R.S32.HI R17, RZ, 0x2, R6 ;  /* 0x00000002ff117819 */ /* 0x000fe20000011406 */
[----:B------:R-:W-:Y:S01]  /*f530*/  IMAD R0, R0, 0x100, R5 ;  /* 0x0000010000007824 */ /* 0x000fe200078e0205 */
[----:B------:R-:W-:-:S02]  /*f540*/  MOV R5, 0x3f800000 ;  /* 0x3f80000000057802 */ /* 0x000fc40000000f00 */
[----:B------:R-:W-:Y:S02]  /*f550*/  SHF.R.S32.HI R6, RZ, 0x1f, R17 ;  /* 0x0000001fff067819 */ /* 0x000fe40000011411 */
[----:B------:R-:W-:Y:S01]  /*f560*/  FSETP.NE.FTZ.AND P5, PT, R10, RZ, PT ;  /* 0x000000ff0a00720b */ /* 0x000fe20003fb5000 */
[----:B------:R-:W-:Y:S01]  /*f570*/  @P6 MUFU.LG2 R11, R11 ;  /* 0x0000000b000b6308 */ /* 0x000fe20000000c00 */
[----:B------:R-:W-:Y:S02]  /*f580*/  LEA.HI R6, R6, R17, RZ, 0x3 ;  /* 0x0000001106067211 */ /* 0x000fe400078f18ff */
[----:B------:R-:W-:Y:S02]  /*f590*/  LOP3.LUT R4, R4, 0xffffffe0, RZ, 0xc0, !PT ;  /* 0xffffffe004047812 */ /* 0x000fe400078ec0ff */
[----:B------:R-:W-:-:S03]  /*f5a0*/  LOP3.LUT R6, R6, 0xfffffff8, RZ, 0xc0, !PT ;  /* 0xfffffff806067812 */ /* 0x000fc600078ec0ff */
[----:B------:R-:W2:Y:S01]  /*f5b0*/  @P3 MUFU.RCP R5, R8 ;  /* 0x0000000800053308 */ /* 0x000ea20000001000 */
[----:B-1----:R-:W-:Y:S02]  /*f5c0*/  FMUL.FTZ R160, R15, R160 ;  /* 0x000000a00fa07220 */ /* 0x002fe40000410000 */
[----:B------:R-:W-:Y:S02]  /*f5d0*/  IMAD.IADD R6, R17, 0x1, -R6 ;  /* 0x0000000111067824 */ /* 0x000fe400078e0a06 */
[C---:B------:R-:W-:Y:S02]  /*f5e0*/  FMUL.FTZ R161, R15.reuse, R161 ;  /* 0x000000a10fa17220 */ /* 0x040fe40000410000 */
[C---:B------:R-:W-:Y:S01]  /*f5f0*/  FMUL.FTZ R148, R15.reuse, R148 ;  /* 0x000000940f947220 */ /* 0x040fe20000410000 */
[----:B------:R-:W1:Y:S01]  /*f600*/  @P4 MUFU.RCP R14, R9 ;  /* 0x00000009000e4308 */ /* 0x000e620000001000 */
[----:B------:R-:W-:Y:S01]  /*f610*/  FMUL.FTZ R149, R15, R149 ;  /* 0x000000950f957220 */ /* 0x000fe20000410000 */
[----:B------:R-:W-:Y:S01]  /*f620*/  F2FP.PACK_AB R160, R161, R160 ;  /* 0x000000a0a1a0723e */ /* 0x000fe200000000ff */
[----:B------:R-:W-:-:S02]  /*f630*/  FMUL.FTZ R144, R15, R144 ;  /* 0x000000900f907220 */ /* 0x000fc40000410000 */
[----:B------:R-:W-:Y:S01]  /*f640*/  FMUL.FTZ R145, R15, R145 ;  /* 0x000000910f917220 */ /* 0x000fe20000410000 */
[----:B------:R-:W-:Y:S01]  /*f650*/  F2FP.PACK_AB R148, R149, R148 ;  /* 0x000000949594723e */ /* 0x000fe200000000ff */
[----:B------:R-:W-:Y:S01]  /*f660*/  FMUL.FTZ R132, R15, R132 ;  /* 0x000000840f847220 */ /* 0x000fe20000410000 */
[----:B------:R-:W3:Y:S01]  /*f670*/  @P5 MUFU.RCP R16, R10 ;  /* 0x0000000a00105308 */ /* 0x000ee20000001000 */
[----:B--2---:R-:W-:Y:S01]  /*f680*/  FMUL.FTZ R159, R5, R159 ;  /* 0x0000009f059f7220 */ /* 0x004fe20000410000 */
[----:B------:R-:W-:Y:S01]  /*f690*/  F2FP.PACK_AB R144, R145, R144 ;  /* 0x000000909190723e */ /* 0x000fe200000000ff */
[C---:B------:R-:W-:Y:S02]  /*f6a0*/  FMUL.FTZ R158, R5.reuse, R158 ;  /* 0x0000009e059e7220 */ /* 0x040fe40000410000 */
[C---:B------:R-:W-:Y:S02]  /*f6b0*/  FMUL.FTZ R155, R5.reuse, R155 ;  /* 0x0000009b059b7220 */ /* 0x040fe40000410000 */
[----:B------:R-:W-:Y:S01]  /*f6c0*/  FMUL.FTZ R154, R5, R154 ;  /* 0x0000009a059a7220 */ /* 0x000fe20000410000 */
[----:B------:R-:W-:Y:S01]  /*f6d0*/  F2FP.PACK_AB R158, R159, R158 ;  /* 0x0000009e9f9e723e */ /* 0x000fe200000000ff */
[C---:B------:R-:W-:Y:S01]  /*f6e0*/  FMUL.FTZ R143, R5.reuse, R143 ;  /* 0x0000008f058f7220 */ /* 0x040fe20000410000 */
[----:B------:R-:W2:Y:S01]  /*f6f0*/  @P5 MUFU.LG2 R10, R10 ;  /* 0x0000000a000a5308 */ /* 0x000ea20000000c00 */
[----:B------:R-:W-:Y:S01]  /*f700*/  FMUL.FTZ R142, R5, R142 ;  /* 0x0000008e058e7220 */ /* 0x000fe20000410000 */
[----:B------:R-:W-:Y:S01]  /*f710*/  F2FP.PACK_AB R154, R155, R154 ;  /* 0x0000009a9b9a723e */ /* 0x000fe200000000ff */
[----:B------:R-:W-:-:S02]  /*f720*/  FMUL.FTZ R139, R5, R139 ;  /* 0x0000008b058b7220 */ /* 0x000fc40000410000 */
[----:B------:R-:W-:Y:S01]  /*f730*/  FMUL.FTZ R138, R5, R138 ;  /* 0x0000008a058a7220 */ /* 0x000fe20000410000 */
[----:B------:R-:W-:Y:S01]  /*f740*/  LEA.HI R5, R6, R6, RZ, 0x1 ;  /* 0x0000000606057211 */ /* 0x000fe200078f08ff */
[C---:B-1----:R-:W-:Y:S01]  /*f750*/  FMUL.FTZ R156, R14.reuse, R156 ;  /* 0x0000009c0e9c7220 */ /* 0x042fe20000410000 */
[----:B------:R-:W-:Y:S01]  /*f760*/  F2FP.PACK_AB R142, R143, R142 ;  /* 0x0000008e8f8e723e */ /* 0x000fe200000000ff */
[C---:B------:R-:W-:Y:S01]  /*f770*/  FMUL.FTZ R157, R14.reuse, R157 ;  /* 0x0000009d0e9d7220 */ /* 0x040fe20000410000 */
[----:B------:R-:W-:Y:S01]  /*f780*/  F2FP.PACK_AB R138, R139, R138 ;  /* 0x0000008a8b8a723e */ /* 0x000fe200000000ff */
[C---:B------:R-:W-:Y:S01]  /*f790*/  FMUL.FTZ R152, R14.reuse, R152 ;  /* 0x000000980e987220 */ /* 0x040fe20000410000 */
[----:B------:R-:W1:Y:S01]  /*f7a0*/  @P4 MUFU.LG2 R9, R9 ;  /* 0x0000000900094308 */ /* 0x000e620000000c00 */
[C---:B------:R-:W-:Y:S01]  /*f7b0*/  FMUL.FTZ R153, R14.reuse, R153 ;  /* 0x000000990e997220 */ /* 0x040fe20000410000 */
[----:B------:R-:W-:Y:S01]  /*f7c0*/  F2FP.PACK_AB R156, R157, R156 ;  /* 0x0000009c9d9c723e */ /* 0x000fe200000000ff */
[----:B------:R-:W-:-:S02]  /*f7d0*/  FMUL.FTZ R140, R14, R140 ;  /* 0x0000008c0e8c7220 */ /* 0x000fc40000410000 */
[C---:B------:R-:W-:Y:S01]  /*f7e0*/  FMUL.FTZ R141, R14.reuse, R141 ;  /* 0x0000008d0e8d7220 */ /* 0x040fe20000410000 */
[----:B------:R-:W-:Y:S01]  /*f7f0*/  F2FP.PACK_AB R152, R153, R152 ;  /* 0x000000989998723e */ /* 0x000fe200000000ff */
[C---:B------:R-:W-:Y:S01]  /*f800*/  FMUL.FTZ R136, R14.reuse, R136 ;  /* 0x000000880e887220 */ /* 0x040fe20000410000 */
[----:B------:R-:W4:Y:S01]  /*f810*/  @P3 MUFU.LG2 R8, R8 ;  /* 0x0000000800083308 */ /* 0x000f220000000c00 */
[----:B------:R-:W-:Y:S01]  /*f820*/  FMUL.FTZ R137, R14, R137 ;  /* 0x000000890e897220 */ /* 0x000fe20000410000 */
[----:B------:R-:W-:Y:S01]  /*f830*/  SHF.R.S32.HI R14, RZ, 0x1, R5 ;  /* 0x00000001ff0e7819 */ /* 0x000fe20000011405 */
[C---:B---3--:R-:W-:Y:S01]  /*f840*/  FMUL.FTZ R162, R16.reuse, R162 ;  /* 0x000000a210a27220 */ /* 0x048fe20000410000 */
[----:B------:R-:W-:Y:S01]  /*f850*/  LOP3.LUT R5, R5, 0x3fffffe, RZ, 0xc0, !PT ;  /* 0x03fffffe05057812 */ /* 0x000fe200078ec0ff */
[----:B------:R-:W-:Y:S01]  /*f860*/  FMUL.FTZ R163, R16, R163 ;  /* 0x000000a310a37220 */ /* 0x000fe20000410000 */
[----:B------:R-:W-:Y:S01]  /*f870*/  SHF.L.U32 R18, R14, 0x6, RZ ;  /* 0x000000060e127819 */ /* 0x000fe200000006ff */
[----:B------:R-:W-:Y:S01]  /*f880*/  FMUL.FTZ R150, R16, R150 ;  /* 0x0000009610967220 */ /* 0x000fe20000410000 */
[----:B------:R-:W-:Y:S01]  /*f890*/  LOP3.LUT P2, RZ, R14, 0x2, RZ, 0xc0, !PT ;  /* 0x000000020eff7812 */ /* 0x000fe2000784c0ff */
[----:B------:R-:W-:Y:S01]  /*f8a0*/  IMAD.IADD R5, R6, 0x1, -R5 ;  /* 0x0000000106057824 */ /* 0x000fe200078e0a05 */
[----:B------:R-:W-:Y:S01]  /*f8b0*/  LOP3.LUT R18, R18, 0xc0, RZ, 0xc0, !PT ;  /* 0x000000c012127812 */ /* 0x000fe200078ec0ff */
[----:B------:R-:W-:Y:S01]  /*f8c0*/  FMUL.FTZ R151, R16, R151 ;  /* 0x0000009710977220 */ /* 0x000fe20000410000 */
[----:B------:R-:W-:Y:S01]  /*f8d0*/  LOP3.LUT R6, R14, 0x1, RZ, 0xc0, !PT ;  /* 0x000000010e067812 */ /* 0x000fe200078ec0ff */
[C---:B------:R-:W-:Y:S01]  /*f8e0*/  FMUL.FTZ R146, R16.reuse, R146 ;  /* 0x0000009210927220 */ /* 0x040fe20000410000 */
[----:B------:R-:W-:Y:S01]  /*f8f0*/  LEA R0, R5, R0, 0x4 ;  /* 0x0000000005007211 */ /* 0x000fe200078e20ff */
[----:B------:R-:W-:Y:S01]  /*f900*/  FMUL.FTZ R147, R16, R147 ;  /* 0x0000009310937220 */ /* 0x000fe20000410000 */
[----:B------:R-:W-:Y:S01]  /*f910*/  LEA.HI R5, R18, R18, RZ, 0x1d ;  /* 0x0000001212057211 */ /* 0x000fe200078fe8ff */
[----:B------:R-:W-:Y:S01]  /*f920*/  FMUL.FTZ R134, R16, R134 ;  /* 0x0000008610867220 */ /* 0x000fe20000410000 */
[----:B------:R-:W-:Y:S01]  /*f930*/  ISETP.NE.U32.AND P1, PT, R6, 0x1, PT ;  /* 0x000000010600780c */ /* 0x000fe20003f25070 */
[----:B------:R-:W-:Y:S01]  /*f940*/  FMUL.FTZ R135, R16, R135 ;  /* 0x0000008710877220 */ /* 0x000fe20000410000 */
[----:B------:R-:W-:Y:S01]  /*f950*/  F2FP.PACK_AB R162, R163, R162 ;  /* 0x000000a2a3a2723e */ /* 0x000fe200000000ff */
[----:B------:R-:W3:Y:S01]  /*f960*/  LDC.U8 R16, c[0x0][0x329] ;  /* 0x0000ca40ff107b82 */ /* 0x000ee20000000000 */
[----:B------:R-:W-:Y:S01]  /*f970*/  IMAD.U32 R19, R0, 0x2, R5 ;  /* 0x0000000200137824 */ /* 0x000fe200078e0005 */
[----:B------:R-:W-:Y:S01]  /*f980*/  MOV R0, 0xfffffff0 ;  /* 0xfffffff000007802 */ /* 0x000fe20000000f00 */
[----:B------:R-:W-:Y:S01]  /*f990*/  FMUL.FTZ R15, R15, R133 ;  /* 0x000000850f0f7220 */ /* 0x000fe20000410000 */
[----:B------:R-:W-:Y:S01]  /*f9a0*/  F2FP.PACK_AB R150, R151, R150 ;  /* 0x000000969796723e */ /* 0x000fe200000000ff */
[----:B------:R-:W-:Y:S01]  /*f9b0*/  IMAD.SHL.U32 R19, R19, 0x2, RZ ;  /* 0x0000000213137824 */ /* 0x000fe200078e00ff */
[----:B------:R-:W-:Y:S01]  /*f9c0*/  SEL R6, R0, 0x10, !P1 ;  /* 0x0000001000067807 */ /* 0x000fe20004800000 */
[----:B------:R-:W5:Y:S01]  /*f9d0*/  S2R R14, SR_CTAID.Z ;  /* 0x00000000000e7919 */ /* 0x000f620000002700 */
[----:B------:R-:W1:Y:S01]  /*f9e0*/  LDC.U8 R5, c[0x0][0x328] ;  /* 0x0000ca00ff057b82 */ /* 0x000e620000000000 */
[----:B------:R-:W-:Y:S01]  /*f9f0*/  F2FP.PACK_AB R146, R147, R146 ;  /* 0x000000929392723e */ /* 0x000fe200000000ff */
[----:B------:R-:W-:Y:S01]  /*fa00*/  IMAD.IADD R4, R7, 0x1, -R4 ;  /* 0x0000000107047824 */ /* 0x000fe200078e0a04 */
[C---:B------:R-:W-:Y:S01]  /*fa10*/  IADD3 R21, R19.reuse, 0x20, RZ ;  /* 0x0000002013157810 */ /* 0x040fe20007ffe0ff */
[----:B------:R-:W2:Y:S01]  /*fa20*/  S2R R0, SR_CTAID.Y ;  /* 0x0000000000007919 */ /* 0x000ea20000002600 */
[----:B------:R-:W-:-:S02]  /*fa30*/  @P2 IADD3 R21, R19, -0x20, RZ ;  /* 0xffffffe013152810 */ /* 0x000fc40007ffe0ff */
[----:B------:R-:W-:Y:S01]  /*fa40*/  IADD3 R23, R19, R6, RZ ;  /* 0x0000000613177210 */ /* 0x000fe20007ffe0ff */
[----:B------:R-:W-:Y:S01]  /*fa50*/  STS [R19], R160 ;  /* 0x000000a013007388 */ /* 0x000fe20000000800 */
[----:B------:R-:W-:Y:S01]  /*fa60*/  F2FP.PACK_AB R15, R15, R132 ;  /* 0x000000840f0f723e */ /* 0x000fe200000000ff */
[----:B------:R-:W-:Y:S01]  /*fa70*/  IMAD.IADD R25, R6, 0x1, R21 ;  /* 0x0000000106197824 */ /* 0x000fe200078e0215 */
[----:B------:R-:W-:Y:S01]  /*fa80*/  F2FP.PACK_AB R134, R135, R134 ;  /* 0x000000868786723e */ /* 0x000fe200000000ff */
[----:B------:R-:W-:Y:S01]  /*fa90*/  STS [R19+0x200], R162 ;  /* 0x000200a213007388 */ /* 0x000fe20000000800 */
[----:B------:R-:W-:Y:S02]  /*faa0*/  F2FP.PACK_AB R140, R141, R140 ;  /* 0x0000008c8d8c723e */ /* 0x000fe400000000ff */
[----:B------:R-:W-:Y:S01]  /*fab0*/  F2FP.PACK_AB R136, R137, R136 ;  /* 0x000000888988723e */ /* 0x000fe200000000ff */
[----:B------:R-:W-:Y:S01]  /*fac0*/  STS [R23], R148 ;  /* 0x0000009417007388 */ /* 0x000fe20000000800 */
[----:B---3--:R-:W-:-:S03]  /*fad0*/  ISETP.NE.AND P1, PT, R16, RZ, PT ;  /* 0x000000ff1000720c */ /* 0x008fc60003f25270 */
[----:B------:R-:W-:Y:S04]  /*fae0*/  STS [R23+0x200], R150 ;  /* 0x0002009617007388 */ /* 0x000fe80000000800 */
[----:B------:R-:W-:Y:S01]  /*faf0*/  STS [R19+0x1000], R156 ;  /* 0x0010009c13007388 */ /* 0x000fe20000000800 */
[----:B-1----:R-:W-:-:S03]  /*fb00*/  ISETP.NE.AND P2, PT, R5, RZ, PT ;  /* 0x000000ff0500720c */ /* 0x002fc60003f45270 */
[----:B------:R2:W-:Y:S02]  /*fb10*/  STS [R19+0x1200], R158 ;  /* 0x0012009e13007388 */ /* 0x0005e40000000800 */
[----:B------:R-:W-:Y:S02]  /*fb20*/  @P1 MOV R6, c[0x0][0x210] ;  /* 0x0000840000061a02 */ /* 0x000fe40000000f00 */
[----:B------:R-:W-:Y:S01]  /*fb30*/  STS [R23+0x1000], R152 ;  /* 0x0010009817007388 */ /* 0x000fe20000000800 */
[----:B------:R-:W-:Y:S01]  /*fb40*/  @P1 MOV R7, c[0x0][0x210] ;  /* 0x0000840000071a02 */ /* 0x000fe20000000f00 */
[----:B------:R-:W-:Y:S02]  /*fb50*/  @!P1 IMAD.MOV.U32 R7, RZ, RZ, 0x1 ;  /* 0x00000001ff079424 */ /* 0x000fe400078e00ff */
[----:B------:R1:W-:Y:S01]  /*fb60*/  STS [R23+0x1200], R154 ;  /* 0x0012009a17007388 */ /* 0x0003e20000000800 */
[----:B------:R-:W-:Y:S02]  /*fb70*/  @P1 IMAD R5, R6, c[0x0][0x214], RZ ;  /* 0x0000850006051a24 */ /* 0x000fe400078e02ff */
[----:B------:R-:W-:Y:S01]  /*fb80*/  @!P1 IMAD.MOV.U32 R6, RZ, RZ, c[0x0][0x214] ;  /* 0x00008500ff069624 */ /* 0x000fe200078e00ff */
[----:B------:R-:W-:Y:S04]  /*fb90*/  STS [R21], R144 ;  /* 0x0000009015007388 */ /* 0x000fe80000000800 */
[----:B------:R-:W-:Y:S01]  /*fba0*/  STS [R21+0x200], R146 ;  /* 0x0002009215007388 */ /* 0x000fe20000000800 */
[----:B------:R-:W-:-:S02]  /*fbb0*/  @!P1 SEL R5, R6, c[0x0][0x234], !P2 ;  /* 0x00008d0006059a07 */ /* 0x000fc40005000000 */
[----:B------:R-:W-:Y:S01]  /*fbc0*/  ISETP.NE.OR P2, PT, R16, RZ, !P2 ;  /* 0x000000ff1000720c */ /* 0x000fe20005745670 */
[----:B------:R3:W-:Y:S04]  /*fbd0*/  STS [R25], R15 ;  /* 0x0000000f19007388 */ /* 0x0007e80000000800 */
[----:B------:R4:W-:Y:S01]  /*fbe0*/  STS [R25+0x200], R134 ;  /* 0x0002008619007388 */ /* 0x0009e20000000800 */
[----:B--2---:R-:W-:-:S03]  /*fbf0*/  @!P0 IMAD.WIDE.U32 R18, R0, c[0x0][0x1e0], RZ ;  /* 0x0000780000128a25 */ /* 0x004fc600078e00ff */
[----:B------:R2:W-:Y:S01]  /*fc00*/  STS [R21+0x1000], R140 ;  /* 0x0010008c15007388 */ /* 0x0005e20000000800 */
[----:B------:R-:W-:-:S03]  /*fc10*/  @!P0 IMAD.MOV.U32 R12, RZ, RZ, R18 ;  /* 0x000000ffff0c8224 */ /* 0x000fc600078e0012 */
[----:B------:R2:W-:Y:S01]  /*fc20*/  STS [R21+0x1200], R142 ;  /* 0x0012008e15007388 */ /* 0x0005e20000000800 */
[----:B-1----:R-:W-:Y:S01]  /*fc30*/  @!P0 SHF.R.S32.HI R23, RZ, 0x1f, R0 ;  /* 0x0000001fff178819 */ /* 0x002fe20000011400 */
[----:B------:R-:W-:Y:S02]  /*fc40*/  @!P2 IMAD R18, R0, c[0x0][0x214], RZ ;  /* 0x000085000012aa24 */ /* 0x000fe400078e02ff */
[----:B------:R2:W-:Y:S02]  /*fc50*/  STS [R25+0x1000], R136 ;  /* 0x0010008819007388 */ /* 0x0005e40000000800 */
[----:B------:R-:W-:Y:S01]  /*fc60*/  @!P0 IMAD R23, R23, c[0x0][0x1e0], RZ ;  /* 0x0000780017178a24 */ /* 0x000fe200078e02ff */
[----:B------:R-:W-:Y:S01]  /*fc70*/  @!P2 SEL R18, R18, R229, !P0 ;  /* 0x000000e51212a207 */ /* 0x000fe20004000000 */
[----:B------:R2:W-:Y:S02]  /*fc80*/  STS [R25+0x1200], R138 ;  /* 0x0012008a19007388 */ /* 0x0005e40000000800 */
[----:B------:R-:W-:Y:S01]  /*fc90*/  @!P0 IMAD R16, R0, c[0x0][0x1e4], R23 ;  /* 0x0000790000108a24 */ /* 0x000fe200078e0217 */
[----:B------:R-:W-:Y:S01]  /*fca0*/  @!P2 MOV R38, R18 ;  /* 0x000000120026a202 */ /* 0x000fe20000000f00 */
[----:B------:R-:W-:Y:S01]  /*fcb0*/  BAR.SYNC.DEFER_BLOCKING 0x0 ;  /* 0x0000000000007b1d */ /* 0x000fe20000010000 */
[----:B---3--:R-:W-:Y:S01]  /*fcc0*/  @P1 MOV R15, 0x1 ;  /* 0x00000001000f1802 */ /* 0x008fe20000000f00 */
[----:B------:R-:W-:Y:S01]  /*fcd0*/  @!P1 IMAD R15, R5, c[0x0][0x1c0], RZ ;  /* 0x00007000050f9a24 */ /* 0x000fe200078e02ff */
[----:B------:R-:W-:Y:S01]  /*fce0*/  @!P0 IADD3 R13, R19, R16, RZ ;  /* 0x00000010130d8210 */ /* 0x000fe20007ffe0ff */
[----:B------:R-:W-:Y:S01]  /*fcf0*/  @P6 FMUL.FTZ R16, R11, 0.69314718246459960938 ;  /* 0x3f3172180b106820 */ /* 0x000fe20000410000 */
[----:B------:R-:W-:Y:S01]  /*fd00*/  LOP3.LUT P0, RZ, R4, 0x3, RZ, 0xc0, !PT ;  /* 0x0000000304ff7812 */ /* 0x000fe2000780c0ff */
[----:B------:R-:W1:Y:S01]  /*fd10*/  S2R R6, SR_CTAID.X ;  /* 0x0000000000067919 */ /* 0x000e620000002500 */
[----:B------:R-:W-:Y:S01]  /*fd20*/  IMAD R15, R0, R15, RZ ;  /* 0x0000000f000f7224 */ /* 0x000fe200078e02ff */
[----:B------:R-:W-:Y:S01]  /*fd30*/  MOV R0, 0x7f800000 ;  /* 0x7f80000000007802 */ /* 0x000fe20000000f00 */
[----:B------:R-:W-:Y:S01]  /*fd40*/  @P5 FMUL.FTZ R19, R10, 0.69314718246459960938 ;  /* 0x3f3172180a135820 */ /* 0x000fe20000410000 */
[----:B------:R-:W-:Y:S01]  /*fd50*/  @!P2 SHF.R.S32.HI R39, RZ, 0x1f, R18 ;  /* 0x0000001fff27a819 */ /* 0x000fe20000011412 */
[----:B------:R-:W-:Y:S01]  /*fd60*/  @P4 FMUL.FTZ R10, R9, 0.69314718246459960938 ;  /* 0x3f317218090a4820 */ /* 0x000fe20000410000 */
[----:B------:R-:W-:Y:S01]  /*fd70*/  SEL R15, R15, RZ, P2 ;  /* 0x000000ff0f0f7207 */ /* 0x000fe20001000000 */
[----:B----4-:R-:W-:Y:S01]  /*fd80*/  @P3 FMUL.FTZ R9, R8, 0.69314718246459960938 ;  /* 0x3f31721808093820 */ /* 0x010fe20000410000 */
[----:B------:R-:W-:Y:S01]  /*fd90*/  MOV R11, 0x7f800000 ;  /* 0x7f800000000b7802 */ /* 0x000fe20000000f00 */
[----:B------:R-:W-:-:S02]  /*fda0*/  @P6 FFMA.FTZ R0, R37, c[0x0][0x238], R16 ;  /* 0x00008e0025006a23 */ /* 0x000fc40000010010 */
[----:B-----5:R-:W-:Y:S01]  /*fdb0*/  IMAD R15, R14, R5, R15 ;  /* 0x000000050e0f7224 */ /* 0x020fe200078e020f */
[----:B------:R-:W-:Y:S01]  /*fdc0*/  MOV R5, 0x7f800000 ;  /* 0x7f80000000057802 */ /* 0x000fe20000000f00 */
[----:B------:R-:W-:Y:S02]  /*fdd0*/  IMAD.MOV.U32 R4, RZ, RZ, 0x7f800000 ;  /* 0x7f800000ff047424 */ /* 0x000fe400078e00ff */
[----:B------:R-:W-:Y:S02]  /*fde0*/  @P5 FFMA.FTZ R11, R36, c[0x0][0x238], R19 ;  /* 0x00008e00240b5a23 */ /* 0x000fe40000010013 */
[----:B------:R-:W-:Y:S01]  /*fdf0*/  @P4 FFMA.FTZ R4, R3, c[0x0][0x238], R10 ;  /* 0x00008e0003044a23 */ /* 0x000fe2000001000a */
[----:B------:R2:W3:Y:S01]  /*fe00*/  LDS.128 R28, [R230] ;  /* 0x00000000e61c7984 */ /* 0x0004e20000000c00 */
[----:B------:R-:W-:-:S03]  /*fe10*/  @P3 FFMA.FTZ R5, R2, c[0x0][0x238], R9 ;  /* 0x00008e0002053a23 */ /* 0x000fc60000010009 */
[----:B------:R2:W4:Y:S01]  /*fe20*/  LDS.128 R24, [R230+0x800] ;  /* 0x00080000e6187984 */ /* 0x0005220000000c00 */
[----:B-1----:R-:W-:-:S03]  /*fe30*/  IMAD R6, R6, R7, RZ ;  /* 0x0000000706067224 */ /* 0x002fc600078e02ff */
[----:B------:R2:W1:Y:S02]  /*fe40*/  LDS.128 R20, [R230+0x1000] ;  /* 0x00100000e6147984 */ /* 0x0004640000000c00 */
[----:B------:R-:W-:Y:S02]  /*fe50*/  SHF.L.U32 R6, R6, 0x7, RZ ;  /* 0x0000000706067819 */ /* 0x000fe400000006ff */
[----:B------:R2:W1:Y:S02]  /*fe60*/  LDS.128 R32, [R230+0x1800] ;  /* 0x00180000e6207984 */ /* 0x0004640000000c00 */
[--C-:B------:R-:W-:Y:S02]  /*fe70*/  IADD3 R8, P2, P1, R6, R38, R15.reuse ;  /* 0x0000002606087210 */ /* 0x100fe4000795e00f */
[----:B------:R-:W-:Y:S02]  /*fe80*/  SHF.R.S32.HI R37, RZ, 0x1f, R6 ;  /* 0x0000001fff257819 */ /* 0x000fe40000011406 */
[----:B------:R-:W-:-:S04]  /*fe90*/  SHF.R.S32.HI R38, RZ, 0x1f, R15 ;  /* 0x0000001fff267819 */ /* 0x000fc8000001140f */
[----:B------:R-:W-:Y:S01]  /*fea0*/  IADD3.X R38, R37, R39, R38, P2, P1 ;  /* 0x0000002725267210 */ /* 0x000fe200017e2426 */
[----:B------:R-:W-:Y:S05]  /*feb0*/  @P0 BRA `(.L_x_713) ;  /* 0x0000020000000947 */ /* 0x000fea0003800000 */
        /* <DEDUP_REMOVED lines=21> */
[C---:B------:R-:W-:Y:S02]  /*10010*/  @!P5 LEA R36, P2, R6.reuse, c[0x0][0x200], 0x2 ;  /* 0x000080000624da11 */ /* 0x040fe400078410ff */
[-C--:B------:R-:W-:Y:S02]  /*10020*/  @!P4 LEA.HI.X.SX32 R9, R9, R38.reuse, 0x1, P1 ;  /* 0x000000260909c211 */ /* 0x080fe400008f0eff */
[----:B------:R-:W-:Y:S02]  /*10030*/  @!P3 LEA.HI.X.SX32 R7, R7, R38, 0x1, P0 ;  /* 0x000000260707b211 */ /* 0x000fe400000f0eff */
[----:B------:R-:W-:Y:S02]  /*10040*/  @!P5 LEA.HI.X R37, R6, c[0x0][0x204], R15, 0x2, P2 ;  /* 0x000081000625da11 */ /* 0x000fe400010f140f */
[----:B------:R-:W-:Y:S02]  /*10050*/  @!P4 LEA R38, P1, R2, c[0x0][0x200], 0x2 ;  /* 0x000080000226ca11 */ /* 0x000fe400078210ff */
[----:B------:R-:W-:Y:S01]  /*10060*/  @!P3 LEA R6, P0, R8, c[0x0][0x200], 0x2 ;  /* 0x000080000806ba11 */ /* 0x000fe200078010ff */
[----:B------:R2:W-:Y:S01]  /*10070*/  @!P5 STG.E [R36.64], R11 ;  /* 0x0000000b2400d986 */ /* 0x0005e2000c101906 */
[----:B------:R-:W-:-:S02]  /*10080*/  @!P4 LEA.HI.X R39, R2, c[0x0][0x204], R9, 0x2, P1 ;  /* 0x000081000227ca11 */ /* 0x000fc400008f1409 */
[----:B------:R-:W-:-:S03]  /*10090*/  @!P3 LEA.HI.X R7, R8, c[0x0][0x204], R7, 0x2, P0 ;  /* 0x000081000807ba11 */ /* 0x000fc600000f1407 */
[----:B------:R2:W-:Y:S04]  /*100a0*/  @!P4 STG.E [R38.64], R4 ;  /* 0x000000042600c986 */ /* 0x0005e8000c101906 */
[----:B------:R2:W-:Y:S02]  /*100b0*/  @!P3 STG.E [R6.64], R5 ;  /* 0x000000050600b986 */ /* 0x0005e4000c101906 */
.L_x_713:
[----:B------:R-:W-:Y:S05]  /*100c0*/  BSYNC B0 ;  /* 0x0000000000007941 */ /* 0x000fea0003800000 */
.L_x_712:
[C---:B------:R-:W-:Y:S01]  /*100d0*/  IADD3 R12, P0, R248.reuse, R12, RZ ;  /* 0x0000000cf80c7210 */ /* 0x040fe20007f1e0ff */
[----:B------:R-:W-:Y:S01]  /*100e0*/  BSSY B0, `(.L_x_714) ;  /* 0x0000012000007945 */ /* 0x000fe20003800000 */
[----:B------:R-:W-:Y:S02]  /*100f0*/  ISETP.GE.AND P1, PT, R248, c[0x0][0x220], PT ;  /* 0x00008800f8007a0c */ /* 0x000fe40003f26270 */
[----:B--2---:R-:W-:Y:S01]  /*10100*/  SHF.R.S32.HI R0, RZ, 0x1f, R14 ;  /* 0x0000001fff007819 */ /* 0x004fe2000001140e */
[----:B------:R-:W-:Y:S01]  /*10110*/  IMAD.X R13, R249, 0x1, R13, P0 ;  /* 0x00000001f90d7824 */ /* 0x000fe200000e060d */
[----:B------:R-:W-:-:S03]  /*10120*/  ISETP.GE.OR P0, PT, R17, R226, P1 ;  /* 0x000000e21100720c */ /* 0x000fc60000f06670 */
[----:B------:R-:W-:-:S04]  /*10130*/  IMAD R3, R0, c[0x0][0x1f0], RZ ;  /* 0x00007c0000037a24 */ /* 0x000fc800078e02ff */
[C---:B------:R-:W-:Y:S02]  /*10140*/  IMAD R3, R14.reuse, c[0x0][0x1f4], R3 ;  /* 0x00007d000e037a24 */ /* 0x040fe400078e0203 */
[----:B------:R-:W-:-:S05]  /*10150*/  IMAD.WIDE.U32 R14, R14, c[0x0][0x1f0], R12 ;  /* 0x00007c000e0e7a25 */ /* 0x000fca00078e000c */
        /* <DEDUP_REMOVED lines=10> */
.L_x_715:
[----:B------:R-:W-:Y:S05]  /*10200*/  BSYNC B0 ;  /* 0x0000000000007941 */ /* 0x000fea0003800000 */
.L_x_714:
[----:B------:R-:W-:Y:S01]  /*10210*/  ISETP.GE.OR P0, PT, R235, R226, P1 ;  /* 0x000000e2eb00720c */ /* 0x000fe20000f06670 */
[----:B------:R-:W-:-:S12]  /*10220*/  BSSY B0, `(.L_x_716) ;  /* 0x000000d000007945 */ /* 0x000fd80003800000 */
        /* <DEDUP_REMOVED lines=11> */
[----:B----4-:R2:W-:Y:S02]  /*102e0*/  STG.E.128 [R2.64], R24 ;  /* 0x0000001802007986 */ /* 0x0105e4000c101d06 */
.L_x_717:
[----:B------:R-:W-:Y:S05]  /*102f0*/  BSYNC B0 ;  /* 0x0000000000007941 */ /* 0x000fea0003800000 */
.L_x_716:
        /* <DEDUP_REMOVED lines=14> */
.L_x_719:
[----:B------:R-:W-:Y:S05]  /*103e0*/  BSYNC B0 ;  /* 0x0000000000007941 */ /* 0x000fea0003800000 */
.L_x_718:
[----:B------:R-:W-:-:S13]  /*103f0*/  ISETP.GE.OR P1, PT, R231, R226, P1 ;  /* 0x000000e2e700720c */ /* 0x000fda0000f26670 */
[----:B------:R-:W-:Y:S05]  /*10400*/  @P1 EXIT ;  /* 0x000000000000194d */ /* 0x000fea0003800000 */
[----:B------:R-:W-:Y:S02]  /*10410*/  IADD3 R0, P0, R250, 0x60, RZ ;  /* 0x00000060fa007810 */ /* 0x000fe40007f1e0ff */
[----:B------:R-:W-:Y:S02]  /*10420*/  MOV R4, R14 ;  /* 0x0000000e00047202 */ /* 0x000fe40000000f00 */
[----:B------:R-:W-:-:S03]  /*10430*/  IADD3.X R250, RZ, R251, RZ, P0, !PT ;  /* 0x000000fbfffa7210 */ /* 0x000fc600007fe4ff */
[----:B------:R-:W-:-:S04]  /*10440*/  IMAD.WIDE.U32 R4, R0, c[0x0][0x1e8], R4 ;  /* 0x00007a0000047a25 */ /* 0x000fc800078e0004 */
[----:B-12---:R-:W-:Y:S01]  /*10450*/  IMAD R3, R250, c[0x0][0x1e8], RZ ;  /* 0x00007a00fa037a24 */ /* 0x006fe200078e02ff */
[----:B------:R-:W-:-:S03]  /*10460*/  LEA R2, P0, R4, c[0x0][0x1d0], 0x1 ;  /* 0x0000740004027a11 */ /* 0x000fc600078008ff */
[----:B------:R-:W-:-:S05]  /*10470*/  IMAD R3, R0, c[0x0][0x1ec], R3 ;  /* 0x00007b0000037a24 */ /* 0x000fca00078e0203 */
[----:B------:R-:W-:-:S04]  /*10480*/  IADD3 R3, R5, R3, RZ ;  /* 0x0000000305037210 */ /* 0x000fc80007ffe0ff */
[----:B------:R-:W-:-:S05]  /*10490*/  LEA.HI.X R3, R4, c[0x0][0x1d4], R3, 0x1, P0 ;  /* 0x0000750004037a11 */ /* 0x000fca00000f0c03 */
[----:B------:R-:W-:Y:S01]  /*104a0*/  STG.E.128 [R2.64], R32 ;  /* 0x0000002002007986 */ /* 0x000fe2000c101d06 */
[----:B------:R-:W-:Y:S05]  /*104b0*/  EXIT ;  /* 0x000000000000794d */ /* 0x000fea0003800000 */
.L_x_678:
[----:B------:R-:W2:Y:S01]  /*104c0*/  LDC.U8 R0, c[0x0][0x329] ;  /* 0x0000ca40ff007b82 */ /* 0x000ea20000000000 */
[----:B------:R-:W-:Y:S01]  /*104d0*/  ISETP.NE.AND P4, PT, R229, -0x1, PT ;  /* 0xffffffffe500780c */ /* 0x000fe20003f85270 */
[----:B------:R-:W-:Y:S01]  /*104e0*/  BSSY B0, `(.L_x_720) ;  /* 0x000003e000007945 */ /* 0x000fe20003800000 */
[----:B------:R-:W-:Y:S02]  /*104f0*/  SHF.R.S32.HI R3, RZ, 0x1f, R178 ;  /* 0x0000001fff037819 */ /* 0x000fe400000114b2 */
[----:B------:R-:W-:-:S03]  /*10500*/  IADD3 R7, -R176, R7, RZ ;  /* 0x00000007b0077210 */ /* 0x000fc60007ffe1ff */
[----:B------:R-:W3:Y:S06]  /*10510*/  LDC.U8 R2, c[0x0][0x328] ;  /* 0x0000ca00ff027b82 */ /* 0x000eec0000000000 */
[----:B------:R-:W-:Y:S01]  /*10520*/  @!P4 SHF.R.S32.HI R6, RZ, 0x1f, R17 ;  /* 0x0000001fff06c819 */ /* 0x000fe20000011411 */
[----:B------:R-:W-:-:S04]  /*10530*/  @P4 IMAD.WIDE.U32 R4, R229, c[0x0][0x1e8], RZ ;  /* 0x00007a00e5044a25 */ /* 0x000fc800078e00ff */
[----:B------:R-:W-:Y:S02]  /*10540*/  @!P4 IMAD R6, R6, c[0x0][0x1e0], RZ ;  /* 0x000078000606ca24 */ /* 0x000fe400078e02ff */
[----:B-1----:R-:W-:Y:S01]  /*10550*/  @!P4 IMAD.WIDE.U32 R10, R17, c[0x0][0x1e0], RZ ;  /* 0x00007800110aca25 */ /* 0x002fe200078e00ff */
[----:B--2---:R-:W-:-:S03]  /*10560*/  ISETP.NE.AND P0, PT, R0, RZ, PT ;  /* 0x000000ff0000720c */ /* 0x004fc60003f05270 */
[----:B------:R-:W-:Y:S02]  /*10570*/  @!P4 IMAD R6, R17, c[0x0][0x1e4], R6 ;  /* 0x000079001106ca24 */ /* 0x000fe400078e0206 */
[----:B------:R-:W-:Y:S01]  /*10580*/  @!P4 IMAD.MOV.U32 R4, RZ, RZ, R10 ;  /* 0x000000ffff04c224 */ /* 0x000fe200078e000a */
[----:B---3--:R-:W-:Y:S01]  /*10590*/  ISETP.NE.AND P3, PT, R2, RZ, PT ;  /* 0x000000ff0200720c */ /* 0x008fe20003f65270 */
[----:B------:R-:W-:Y:S01]  /*105a0*/  @P4 IMAD R2, R229, c[0x0][0x1ec], R5 ;  /* 0x00007b00e5024a24 */ /* 0x000fe200078e0205 */
[----:B------:R-:W-:Y:S02]  /*105b0*/  @!P4 IADD3 R2, R11, R6, RZ ;  /* 0x000000060b02c210 */ /* 0x000fe40007ffe0ff */
[----:B------:R-:W-:-:S03]  /*105c0*/  ISETP.NE.OR P2, PT, R0, RZ, !P3 ;  /* 0x000000ff0000720c */ /* 0x000fc60005f45670 */
[----:B------:R-:W-:Y:S01]  /*105d0*/  @!P0 IMAD.MOV.U32 R5, RZ, RZ, c[0x0][0x214] ;  /* 0x00008500ff058624 */ /* 0x000fe200078e00ff */
[----:B------:R-:W-:Y:S01]  /*105e0*/  LEA.HI R0, R3, R178, RZ, 0x2 ;  /* 0x000000b203007211 */ /* 0x000fe200078f10ff */
[----:B------:R-:W-:Y:S01]  /*105f0*/  @P0 IMAD.MOV.U32 R3, RZ, RZ, c[0x0][0x210] ;  /* 0x00008400ff030624 */ /* 0x000fe200078e00ff */
[----:B------:R-:W-:Y:S01]  /*10600*/  ISETP.NE.OR P1, PT, R229, -0x1, P2 ;  /* 0xffffffffe500780c */ /* 0x000fe20001725670 */
[----:B------:R-:W-:Y:S01]  /*10610*/  @P0 IMAD.MOV.U32 R6, RZ, RZ, 0x1 ;  /* 0x00000001ff060424 */ /* 0x000fe200078e00ff */
[----:B------:R-:W-:Y:S01]  /*10620*/  LOP3.LUT R9, R0, 0xfffffffc, RZ, 0xc0, !PT ;  /* 0xfffffffc00097812 */ /* 0x000fe200078ec0ff */
[----:B------:R-:W-:Y:S01]  /*10630*/  @P0 IMAD R3, R3, c[0x0][0x214], RZ ;  /* 0x0000850003030a24 */ /* 0x000fe200078e02ff */
[----:B------:R-:W-:Y:S01]  /*10640*/  @!P0 SEL R3, R5, c[0x0][0x234], !P3 ;  /* 0x00008d0005038a07 */ /* 0x000fe20005800000 */
[----:B------:R-:W-:Y:S01]  /*10650*/  CS2R R10, SRZ ;  /* 0x00000000000a7805 */ /* 0x000fe2000001ff00 */
[----:B------:R-:W-:Y:S01]  /*10660*/  SHF.R.S32.HI R5, RZ, 0x1f, R18 ;  /* 0x0000001fff057819 */ /* 0x000fe20000011412 */
[----:B------:R-:W-:-:S02]  /*10670*/  IMAD.IADD R178, R178, 0x1, -R9 ;  /* 0x00000001b2b27824 */ /* 0x000fc400078e0a09 */
[----:B------:R-:W-:Y:S02]  /*10680*/  @!P0 IMAD R6, R3, c[0x0][0x1c0], RZ ;  /* 0x0000700003068a24 */ /* 0x000fe400078e02ff */
[----:B------:R-:W-:Y:S02]  /*10690*/  IMAD.SHL.U32 R9, R178, 0x8, RZ ;  /* 0x00000008b2097824 */ /* 0x000fe400078e00ff */
[C---:B------:R-:W-:Y:S02]  /*106a0*/  IMAD R6, R17.reuse, R6, RZ ;  /* 0x0000000611067224 */ /* 0x040fe400078e02ff */
[----:B------:R-:W-:Y:S01]  /*106b0*/  @!P1 IMAD R229, R17, c[0x0][0x214], RZ ;  /* 0x0000850011e59a24 */ /* 0x000fe200078e02ff */
[----:B------:R-:W-:Y:S01]  /*106c0*/  IADD3 R12, P3, R9, R4, RZ ;  /* 0x00000004090c7210 */ /* 0x000fe20007f7e0ff */
[----:B------:R-:W-:Y:S01]  /*106d0*/  IMAD R5, R5, c[0x0][0x1f0], RZ ;  /* 0x00007c0005057a24 */ /* 0x000fe200078e02ff */
[C---:B------:R-:W-:Y:S01]  /*106e0*/  ISETP.GE.AND P1, PT, R9.reuse, c[0x0][0x220], PT ;  /* 0x0000880009007a0c */ /* 0x040fe20003f26270 */
[----:B------:R-:W-:Y:S01]  /*106f0*/  @!P2 IMAD.MOV.U32 R10, RZ, RZ, R229 ;  /* 0x000000ffff0aa224 */ /* 0x000fe200078e00e5 */
[----:B------:R-:W-:Y:S01]  /*10700*/  LEA.HI.X.SX32 R13, R9, R2, 0x1, P3 ;  /* 0x00000002090d7211 */ /* 0x000fe200018f0eff */
[----:B------:R-:W-:Y:S01]  /*10710*/  IMAD R5, R18, c[0x0][0x1f4], R5 ;  /* 0x00007d0012057a24 */ /* 0x000fe200078e0205 */
[----:B------:R-:W-:-:S02]  /*10720*/  SHF.R.S32.HI R2, RZ, 0x2, R0 ;  /* 0x00000002ff027819 */ /* 0x000fc40000011400 */
[----:B------:R-:W-:Y:S01]  /*10730*/  @P0 MOV R9, c[0x0][0x210] ;  /* 0x0000840000090a02 */ /* 0x000fe20000000f00 */
[----:B------:R-:W-:Y:S01]  /*10740*/  @!P0 IMAD.MOV.U32 R9, RZ, RZ, 0x1 ;  /* 0x00000001ff098424 */ /* 0x000fe200078e00ff */
[----:B------:R-:W-:Y:S01]  /*10750*/  SEL R6, R6, RZ, P2 ;  /* 0x000000ff06067207 */ /* 0x000fe20001000000 */
[----:B------:R-:W-:Y:S01]  /*10760*/  IMAD.WIDE.U32 R12, R18, c[0x0][0x1f0], R12 ;  /* 0x00007c00120c7a25 */ /* 0x000fe200078e000c */
[----:B------:R-:W-:Y:S02]  /*10770*/  ISETP.GE.OR P3, PT, R2, R7, P1 ;  /* 0x000000070200720c */ /* 0x000fe40000f66670 */
[----:B------:R-:W-:Y:S01]  /*10780*/  @!P2 SHF.R.S32.HI R11, RZ, 0x1f, R229 ;  /* 0x0000001fff0ba819 */ /* 0x000fe200000114e5 */
[----:B------:R-:W-:Y:S01]  /*10790*/  IMAD R15, R176, R9, RZ ;  /* 0x00000009b00f7224 */ /* 0x000fe200078e02ff */
[----:B------:R-:W-:Y:S01]  /*107a0*/  ISETP.GE.AND P6, PT, R2, R7, PT ;  /* 0x000000070200720c */ /* 0x000fe20003fc6270 */
[----:B------:R-:W-:Y:S01]  /*107b0*/  IMAD R6, R18, R3, R6 ;  /* 0x0000000312067224 */ /* 0x000fe200078e0206 */
[----:B------:R-:W-:-:S02]  /*107c0*/  SHF.R.S32.HI R3, RZ, 0x1f, R2 ;  /* 0x0000001fff037819 */ /* 0x000fc40000011402 */
[----:B------:R-:W-:Y:S02]  /*107d0*/  SHF.R.S32.HI R19, RZ, 0x1f, R15 ;  /* 0x0000001fff137819 */ /* 0x000fe4000001140f */
        /* <DEDUP_REMOVED lines=14> */
.L_x_721:
[----:B------:R-:W-:Y:S05]  /*108c0*/  BSYNC B0 ;  /* 0x0000000000007941 */ /* 0x000fea0003800000 */
.L_x_720:
[----:B------:R-:W-:Y:S01]  /*108d0*/  IADD3 R6, R2, 0x20, RZ ;  /* 0x0000002002067810 */ /* 0x000fe20007ffe0ff */
[----:B------:R-:W-:Y:S03]  /*108e0*/  BSSY B0, `(.L_x_722) ;  /* 0x000000f000007945 */ /* 0x000fe60003800000 */
[CC--:B------:R-:W-:Y:S02]  /*108f0*/  ISETP.GE.OR P0, PT, R6.reuse, R7.reuse, P1 ;  /* 0x000000070600720c */ /* 0x0c0fe40000f06670 */
[----:B------:R-:W-:-:S11]  /*10900*/  ISETP.GE.AND P5, PT, R6, R7, PT ;  /* 0x000000070600720c */ /* 0x000fd60003fa6270 */
        /* <DEDUP_REMOVED lines=12> */
.L_x_723:
[----:B------:R-:W-:Y:S05]  /*109d0*/  BSYNC B0 ;  /* 0x0000000000007941 */ /* 0x000fea0003800000 */
.L_x_722:
[----:B-1----:R-:W-:Y:S01]  /*109e0*/  IADD3 R4, R2, 0x40, RZ ;  /* 0x0000004002047810 */ /* 0x002fe20007ffe0ff */
[----:B------:R-:W-:Y:S03]  /*109f0*/  BSSY B0, `(.L_x_724) ;  /* 0x000000f000007945 */ /* 0x000fe60003800000 */
[CC--:B------:R-:W-:Y:S02]  /*10a00*/  ISETP.GE.OR P0, PT, R4.reuse, R7.reuse, P1 ;  /* 0x000000070400720c */ /* 0x0c0fe40000f06670 */
[----:B------:R-:W-:-:S11]  /*10a10*/  ISETP.GE.AND P4, PT, R4, R7, PT ;  /* 0x000000070400720c */ /* 0x000fd60003f86270 */
[----:B------:R-:W-:Y:S05]  /*10a20*/  @P0 BRA `(.L_x_725) ;  /* 0x000000b000000947 */ /* 0x000fea0003800000 */
[----:B------:R-:W-:Y:S01]  /*10a30*/  IADD3 R5, P0, R16, 0x40, RZ ;  /* 0x0000004010057810 */ /* 0x000fe20007f1e0ff */
        /* <DEDUP_REMOVED lines=10> */
.L_x_725:
[----:B------:R-:W-:Y:S05]  /*10ae0*/  BSYNC B0 ;  /* 0x0000000000007941 */ /* 0x000fea0003800000 */
.L_x_724:
[----:B------:R-:W-:Y:S01]  /*10af0*/  IADD3 R0, R2, 0x60, RZ ;  /* 0x0000006002007810 */ /* 0x000fe20007ffe0ff */
        /* <DEDUP_REMOVED lines=14> */
.L_x_727:
[----:B------:R-:W-:Y:S05]  /*10be0*/  BSYNC B0 ;  /* 0x0000000000007941 */ /* 0x000fea0003800000 */
.L_x_726:
[C---:B------:R-:W-:Y:S02]  /*10bf0*/  ISETP.NE.OR P6, PT, R178.reuse, RZ, P6 ;  /* 0x000000ffb200720c */ /* 0x040fe400037c5670 */
[C---:B------:R-:W-:Y:S02]  /*10c00*/  ISETP.NE.OR P5, PT, R178.reuse, RZ, P5 ;  /* 0x000000ffb200720c */ /* 0x040fe40002fa5670 */
[C---:B------:R-:W-:Y:S02]  /*10c10*/  ISETP.NE.OR P4, PT, R178.reuse, RZ, P4 ;  /* 0x000000ffb200720c */ /* 0x040fe40002785670 */
[----:B------:R-:W-:-:S07]  /*10c20*/  ISETP.NE.OR P0, PT, R178, RZ, P0 ;  /* 0x000000ffb200720c */ /* 0x000fce0000705670 */
[-C--:B------:R-:W-:Y:S02]  /*10c30*/  @!P6 IMAD R7, R2, R9.reuse, RZ ;  /* 0x000000090207e224 */ /* 0x080fe400078e02ff */
[-C--:B------:R-:W-:Y:S02]  /*10c40*/  @!P5 IMAD R2, R6, R9.reuse, RZ ;  /* 0x000000090602d224 */ /* 0x080fe400078e02ff */
[----:B------:R-:W-:Y:S01]  /*10c50*/  @!P4 IMAD R4, R4, R9, RZ ;  /* 0x000000090404c224 */ /* 0x000fe200078e02ff */
[CC--:B------:R-:W-:Y:S02]  /*10c60*/  @!P6 IADD3 R6, P1, R7.reuse, R15.reuse, RZ ;  /* 0x0000000f0706e210 */ /* 0x0c0fe40007f3e0ff */
[----:B------:R-:W-:Y:S02]  /*10c70*/  @!P5 IADD3 R3, P2, R2, R15, RZ ;  /* 0x0000000f0203d210 */ /* 0x000fe40007f5e0ff */
[----:B------:R-:W-:Y:S02]  /*10c80*/  @!P6 LEA.HI.X.SX32 R7, R7, R10, 0x1, P1 ;  /* 0x0000000a0707e211 */ /* 0x000fe400008f0eff */
[----:B--2---:R-:W-:-:S02]  /*10c90*/  @!P6 LEA R16, P3, R6, c[0x0][0x200], 0x2 ;  /* 0x000080000610ea11 */ /* 0x004fc400078610ff */
[----:B------:R-:W-:Y:S02]  /*10ca0*/  @!P4 IADD3 R5, P1, R4, R15, RZ ;  /* 0x0000000f0405c210 */ /* 0x000fe40007f3e0ff */
[-C--:B------:R-:W-:Y:S02]  /*10cb0*/  @!P5 LEA.HI.X.SX32 R2, R2, R10.reuse, 0x1, P2 ;  /* 0x0000000a0202d211 */ /* 0x080fe400010f0eff */
[----:B------:R-:W-:Y:S02]  /*10cc0*/  @!P6 LEA.HI.X R17, R6, c[0x0][0x204], R7, 0x2, P3 ;  /* 0x000081000611ea11 */ /* 0x000fe400018f1407 */
[----:B------:R-:W-:Y:S02]  /*10cd0*/  @!P5 LEA R12, P2, R3, c[0x0][0x200], 0x2 ;  /* 0x00008000030cda11 */ /* 0x000fe400078410ff */
[----:B------:R-:W-:Y:S02]  /*10ce0*/  @!P4 LEA.HI.X.SX32 R4, R4, R10, 0x1, P1 ;  /* 0x0000000a0404c211 */ /* 0x000fe400008f0eff */
        /* <DEDUP_REMOVED lines=10> */
[----:B------:R-:W-:Y:S02]  /*10d90*/  IMAD R0, R0, R9, RZ ;  /* 0x0000000900007224 */ /* 0x000fe400078e02ff */
[----:B--2---:R-:W-:-:S03]  /*10da0*/  IMAD.MOV.U32 R5, RZ, RZ, 0x7f800000 ;  /* 0x7f800000ff057424 */ /* 0x004fc600078e00ff */
[----:B------:R-:W-:-:S04]  /*10db0*/  IADD3 R15, P0, R0, R15, RZ ;  /* 0x0000000f000f7210 */ /* 0x000fc80007f1e0ff */
[----:B------:R-:W-:Y:S02]  /*10dc0*/  LEA.HI.X.SX32 R0, R0, R10, 0x1, P0 ;  /* 0x0000000a00007211 */ /* 0x000fe400000f0eff */
[----:B------:R-:W-:-:S04]  /*10dd0*/  LEA R2, P0, R15, c[0x0][0x200], 0x2 ;  /* 0x000080000f027a11 */ /* 0x000fc800078010ff */
[----:B------:R-:W-:-:S05]  /*10de0*/  LEA.HI.X R3, R15, c[0x0][0x204], R0, 0x2, P0 ;  /* 0x000081000f037a11 */ /* 0x000fca00000f1400 */
[----:B------:R-:W-:Y:S01]  /*10df0*/  STG.E [R2.64], R5 ;  /* 0x0000000502007986 */ /* 0x000fe2000c101906 */
[----:B------:R-:W-:Y:S05]  /*10e00*/  EXIT ;  /* 0x000000000000794d */ /* 0x000fea0003800000 */
.L_x_728:
        /* <DEDUP_REMOVED lines=15> */
.L_x_1141:


//--------------------- .text._ZN5flash16flash_fwd_kernelI23Flash_fwd_kernel_traitsILi32ELi128ELi128ELi4ELb0ELb0EN7cutlass6half_tE19Flash_kernel_traitsILi32ELi128ELi128ELi4ES3_EELb1ELb0ELb1ELb0ELb0ELb1ELb0ELb0EEEvNS_16Flash_fwd_paramsE --------------------------
	.section	.text._ZN5flash16flash_fwd_kernelI23Flash_fwd_kernel_traitsILi32ELi128ELi128ELi4ELb0ELb0EN7cutlass6half_tE19Flash_kernel_traitsILi32ELi128ELi128ELi4ES3_EELb1ELb0ELb1ELb0ELb0ELb1ELb0ELb0EEEvNS_16Flash_fwd_paramsE,"ax",@progbits
	.sectioninfo	@"SHI_REGISTERS=255"
	.align	128
        .global         _ZN5flash16flash_fwd_kernelI23Flash_fwd_kernel_traitsILi32ELi128ELi128ELi4ELb0ELb0EN7cutlass6half_tE19Flash_kernel_traitsILi32ELi128ELi128ELi4ES3_EELb1ELb0ELb1ELb0ELb0ELb1ELb0ELb0EEEvNS_16Flash_fwd_paramsE
        .type           _ZN5flash16flash_fwd_kernelI23Flash_fwd_kernel_traitsILi32ELi128ELi128ELi4ELb0ELb0EN7cutlass6half_tE19Flash_kernel_traitsILi32ELi128ELi128ELi4ES3_EELb1ELb0ELb1ELb0ELb0ELb1ELb0ELb0EEEvNS_16Flash_fwd_paramsE,@function
        .size           _ZN5flash16flash_fwd_kernelI23Flash_fwd_kernel_traitsILi32ELi128ELi128ELi4ELb0ELb0EN7cutlass6half_tE19Flash_kernel_traitsILi32ELi128ELi128ELi4ES3_EELb1ELb0ELb1ELb0ELb0ELb1ELb0ELb0EEEvNS_16Flash_fwd_paramsE,(.L_x_1142 - _ZN5flash16flash_fwd_kernelI23Flash_fwd_kernel_traitsILi32ELi128ELi128ELi4ELb0ELb0EN7cutlass6half_tE19Flash_kernel_traitsILi32ELi128ELi128ELi4ES3_EELb1ELb0ELb1ELb0ELb0ELb1ELb0ELb0EEEvNS_16Flash_fwd_paramsE)
        .other          _ZN5flash16flash_fwd_kernelI23Flash_fwd_kernel_traitsILi32ELi128ELi128ELi4ELb0ELb0EN7cutlass6half_tE19Flash_kernel_traitsILi32ELi128ELi128ELi4ES3_EELb1ELb0ELb1ELb0ELb0ELb1ELb0ELb0EEEvNS_16Flash_fwd_paramsE,@"STO_CUDA_ENTRY STV_DEFAULT"
_ZN5flash16flash_fwd_kernelI23Flash_fwd_kernel_traitsILi32ELi128ELi128ELi4ELb0ELb0EN7cutlass6half_tE19Flash_kernel_traitsILi32ELi128ELi128ELi4ES3_EELb1ELb0ELb1ELb0ELb0ELb1ELb0ELb0EEEvNS_16Flash_fwd_paramsE:
.text._ZN5flash16flash_fwd_kernelI23Flash_fwd_kernel_traitsILi32ELi128ELi128ELi4ELb0ELb0EN7cutlass6half_tE19Flash_kernel_traitsILi32ELi128ELi128ELi4ES3_EELb1ELb0ELb1ELb0ELb0ELb1ELb0ELb0EEEvNS_16Flash_fwd_paramsE:
        /* <DEDUP_REMOVED lines=14> */
[----:B------:R-:W3:Y:S04]  /*00e0*/  @P2 LDG.E.64 R4, [R4.64] ;  /* 0x0000001804042981 */ /* 0x000ee8000c1e1b00 */
[----:B------:R-:W4:Y:S01]  /*00f0*/  @P2 LDG.E.64 R6, [R2.64] ;  /* 0x0000001802062981 */ /* 0x000f22000c1e1b00 */
[----:B------:R-:W5:Y:S01]  /*0100*/  S2UR UR13, SR_CTAID.Y ;  /* 0x00000000000d79c3 */ /* 0x000f620000002600 */
[----:B------:R-:W-:Y:S02]  /*0110*/  UISETP.NE.U32.AND UP2, UPT, URZ, UR6, UPT ;  /* 0x000000063f00728c */ /* 0x000fe4000bf45070 */
[----:B------:R-:W-:Y:S02]  /*0120*/  UISETP.NE.U32.AND UP1, UPT, URZ, UR4, UPT ;  /* 0x000000043f00728c */ /* 0x000fe4000bf25070 */
[----:B------:R-:W-:-:S02]  /*0130*/  UISETP.NE.AND.EX UP2, UPT, URZ, UR7, UPT, UP2 ;  /* 0x000000073f00728c */ /* 0x000fc4000bf45320 */
[----:B------:R-:W-:Y:S01]  /*0140*/  ULDC.64 UR14, c[0x0][0x240] ;  /* 0x00009000000e7ab9 */ /* 0x000fe20000000a00 */
[----:B------:R-:W1:Y:S01]  /*0150*/  S2UR UR9, SR_CTAID.Z ;  /* 0x00000000000979c3 */ /* 0x000e620000002700 */
[----:B------:R-:W-:Y:S02]  /*0160*/  UMOV UR7, 0x4 ;  /* 0x0000000400077882 */ /* 0x000fe40000000000 */
[----:B------:R-:W-:Y:S01]  /*0170*/  PLOP3.LUT P0, PT, PT, PT, UP2, 0x80, 0x0 ;  /* 0x000000000000781c */ /* 0x000fe20003f0f028 */
[----:B------:R-:W-:Y:S02]  /*0180*/  UISETP.NE.AND.EX UP1, UPT, URZ, UR5, UPT, UP1 ;  /* 0x000000053f00728c */ /* 0x000fe4000bf25310 */
[----:B------:R-:W-:Y:S02]  /*0190*/  ULDC.U8 UR6, c[0x0][0x312] ;  /* 0x0000c48000067ab9 */ /* 0x000fe40000000000 */
[----:B------:R-:W-:Y:S02]  /*01a0*/  ULDC.64 UR4, c[0x0][0x248] ;  /* 0x0000920000047ab9 */ /* 0x000fe40000000a00 */
[----:B------:R-:W-:-:S02]  /*01b0*/  UISETP.NE.AND UP3, UPT, UR6, URZ, UPT ;  /* 0x0000003f0600728c */ /* 0x000fc4000bf65270 */
[----:B------:R-:W-:Y:S02]  /*01c0*/  UISETP.EQ.U32.AND UP0, UPT, URZ, UR4, UPT ;  /* 0x000000043f00728c */ /* 0x000fe4000bf02070 */
[----:B-----5:R-:W-:Y:S02]  /*01d0*/  UIMAD.WIDE UR14, UR13, UR7, UR14 ;  /* 0x000000070d0e72a5 */ /* 0x020fe4000f8e020e */
[----:B------:R-:W-:-:S04]  /*01e0*/  UISETP.EQ.OR.EX UP0, UPT, URZ, UR5, !UP3, UP0 ;  /* 0x000000053f00728c */ /* 0x000fc8000df02700 */
[----:B------:R-:W-:Y:S01]  /*01f0*/  IMAD.U32 R12, RZ, RZ, UR14 ;  /* 0x0000000eff0c7e24 */ /* 0x000fe2000f8e00ff */
[----:B-1----:R-:W-:Y:S01]  /*0200*/  ULOP3.LUT UR8, UR9, UR10, UR13, 0xfe, !UPT ;  /* 0x0000000a09087292 */ /* 0x002fe2000f8efe0d */
[----:B------:R-:W-:-:S05]  /*0210*/  IMAD.U32 R13, RZ, RZ, UR15 ;  /* 0x0000000fff0d7e24 */ /* 0x000fca000f8e00ff */
[----:B--2---:R-:W-:Y:S01]  /*0220*/  LOP3.LUT P3, RZ, R153, UR8, RZ, 0xfc, !PT ;  /* 0x0000000899ff7c12 */ /* 0x004fe2000f86fcff */
[----:B------:R-:W-:Y:S02]  /*0230*/  ULDC.64 UR4, c[0x0][0x248] ;  /* 0x0000920000047ab9 */ /* 0x000fe40000000a00 */
[----:B------:R-:W-:-:S10]  /*0240*/  UIMAD.WIDE UR4, UR13, UR7, UR4 ;  /* 0x000000070d0472a5 */ /* 0x000fd4000f8e0204 */
[----:B------:R-:W-:Y:S02]  /*0250*/  @!P3 IMAD.MOV.U32 R14, RZ, RZ, c[0x0][0x308] ;  /* 0x0000c200ff0eb624 */ /* 0x000fe400078e00ff */
[----:B------:R-:W-:Y:S01]  /*0260*/  @!P3 IMAD.MOV.U32 R15, RZ, RZ, c[0x0][0x30c] ;  /* 0x0000c300ff0fb624 */ /* 0x000fe200078e00ff */
[----:B------:R-:W-:Y:S02]  /*0270*/  ULDC.64 UR14, c[0x0][0x250] ;  /* 0x00009400000e7ab9 */ /* 0x000fe40000000a00 */
[----:B------:R-:W-:-:S06]  /*0280*/  @UP1 UIMAD.WIDE UR14, UR13, UR7, UR14 ;  /* 0x000000070d0e12a5 */ /* 0x000fcc000f8e020e */
[----:B------:R-:W-:Y:S02]  /*0290*/  IMAD.U32 R10, RZ, RZ, UR14 ;  /* 0x0000000eff0a7e24 */ /* 0x000fe4000f8e00ff */
[----:B------:R-:W-:Y:S01]  /*02a0*/  IMAD.U32 R11, RZ, RZ, UR15 ;  /* 0x0000000fff0b7e24 */ /* 0x000fe2000f8e00ff */
[----:B---3--:R-:W1:Y:S01]  /*02b0*/  @P2 R2UR UR26, R4 ;  /* 0x00000000041a23c2 */ /* 0x008e6200000e0000 */
[----:B----4-:R-:W-:-:S07]  /*02c0*/  @P2 IADD3 R2, P1, R6, c[0x0][0x300], RZ ;  /* 0x0000c00006022a10 */ /* 0x010fce0007f3e0ff */
[----:B------:R-:W2:Y:S01]  /*02d0*/  @P2 R2UR UR27, R5 ;  /* 0x00000000051b23c2 */ /* 0x000ea200000e0000 */
[----:B------:R-:W-:Y:S02]  /*02e0*/  @P2 IADD3.X R3, RZ, R7, RZ, P1, !PT ;  /* 0x00000007ff032210 */ /* 0x000fe40000ffe4ff */
[----:B------:R-:W-:-:S03]  /*02f0*/  PLOP3.LUT P2, PT, PT, PT, UP0, 0x80, 0x0 ;  /* 0x000000000000781c */ /* 0x000fc60003f4f008 */
[----:B------:R-:W-:Y:S01]  /*0300*/  @!P3 STG.E.64 [R14.64+0x8], R2 ;  /* 0x000008020e00b986 */ /* 0x000fe2000c101b18 */
[----:B-1----:R-:W-:Y:S02]  /*0310*/  IMAD.U32 R4, RZ, RZ, UR26 ;  /* 0x0000001aff047e24 */ /* 0x002fe4000f8e00ff */
[----:B--2---:R-:W-:-:S05]  /*0320*/  IMAD.U32 R5, RZ, RZ, UR27 ;  /* 0x0000001bff057e24 */ /* 0x004fca000f8e00ff */
[----:B------:R1:W-:Y:S04]  /*0330*/  @!P3 STG.E.64 [R14.64], R4 ;  /* 0x000000040e00b986 */ /* 0x0003e8000c101b18 */
[----:B------:R2:W3:Y:S04]  /*0340*/  @P0 LDG.E R8, [R12.64] ;  /* 0x000000180c080981 */ /* 0x0004e8000c1e1900 */
[----:B------:R2:W4:Y:S01]  /*0350*/  @P0 LDG.E R7, [R12.64+0x4] ;  /* 0x000004180c070981 */ /* 0x000522000c1e1900 */
[----:B------:R-:W-:-:S13]  /*0360*/  PLOP3.LUT P1, PT, PT, PT, UP1, 0x80, 0x0 ;  /* 0x000000000000781c */ /* 0x000fda0003f2f018 */
[----:B------:R-:W5:Y:S01]  /*0370*/  @P1 LDG.E R0, [R10.64] ;  /* 0x000000180a001981 */ /* 0x000f62000c1e1900 */
[----:B-1----:R-:W-:Y:S01]  /*0380*/  MOV R4, UR4 ;  /* 0x0000000400047c02 */ /* 0x002fe20008000f00 */
[----:B------:R-:W-:-:S05]  /*0390*/  IMAD.U32 R5, RZ, RZ, UR5 ;  /* 0x00000005ff057e24 */ /* 0x000fca000f8e00ff */
[----:B------:R-:W5:Y:S01]  /*03a0*/  @!P2 LDG.E R6, [R4.64] ;  /* 0x000000180406a981 */ /* 0x000f62000c1e1900 */
[----:B------:R-:W-:Y:S01]  /*03b0*/  UMOV UR22, 0xffffffff ;  /* 0xffffffff00167882 */ /* 0x000fe20000000000 */
[----:B--2---:R-:W-:Y:S01]  /*03c0*/  SHF.R.S32.HI R12, RZ, 0x1f, R153 ;  /* 0x0000001fff0c7819 */ /* 0x004fe20000011499 */
[----:B------:R-:W-:-:S03]  /*03d0*/  UMOV UR15, 0xffffffff ;  /* 0xffffffff000f7882 */ /* 0x000fc60000000000 */
[----:B------:R-:W-:Y:S01]  /*03e0*/  LEA.HI R152, R12, R153, RZ, 0x5 ;  /* 0x000000990c987211 */ /* 0x000fe200078f28ff */
[----:B------:R-:W-:Y:S02]  /*03f0*/  ULDC UR4, c[0x0][0x1c0] ;  /* 0x0000700000047ab9 */ /* 0x000fe40000000800 */
[----:B------:R-:W-:Y:S01]  /*0400*/  UIMAD UR4, UR13, UR4, UR9 ;  /* 0x000000040d0472a4 */ /* 0x000fe2000f8e0209 */
[----:B------:R-:W-:Y:S01]  /*0410*/  LOP3.LUT R154, R152, 0xffffffe0, RZ, 0xc0, !PT ;  /* 0xffffffe0989a7812 */ /* 0x000fe200078ec0ff */
[----:B------:R-:W-:Y:S02]  /*0420*/  UMOV UR14, URZ ;  /* 0x0000003f000e7c82 */ /* 0x000fe40008000000 */
[----:B------:R-:W-:Y:S02]  /*0430*/  USHF.L.U32 UR5, UR4, 0x5, URZ ;  /* 0x0000000504057899 */ /* 0x000fe4000800063f */
[----:B------:R-:W-:Y:S02]  /*0440*/  IMAD.IADD R154, R153, 0x1, -R154 ;  /* 0x00000001999a7824 */ /* 0x000fe400078e0a9a */
[----:B------:R-:W-:Y:S01]  /*0450*/  USHF.R.S32.HI UR4, URZ, 0x1f, UR5 ;  /* 0x0000001f3f047899 */ /* 0x000fe20008011405 */
[----:B---3--:R-:W1:Y:S08]  /*0460*/  @P0 R2UR UR22, R8 ;  /* 0x00000000081603c2 */ /* 0x008e7000000e0000 */
[----:B----4-:R-:W1:Y:S08]  /*0470*/  @P0 R2UR UR12, R7 ;  /* 0x00000000070c03c2 */ /* 0x010e7000000e0000 */
[----:B-----5:R2:W3:Y:S08]  /*0480*/  @P1 R2UR UR14, R0 ;  /* 0x00000000000e13c2 */ /* 0x0204f000000e0000 */
[----:B------:R4:W3:Y:S01]  /*0490*/  @!P2 R2UR UR15, R6 ;  /* 0x00000000060fa3c2 */ /* 0x0008e200000e0000 */
[----:B------:R-:W-:-:S04]  /*04a0*/  ISETP.NE.U32.AND P2, PT, RZ, c[0x0][0x248], PT ;  /* 0x00009200ff007a0c */ /* 0x000fc80003f45070 */
[----:B------:R-:W-:Y:S01]  /*04b0*/  ISETP.NE.AND.EX P2, PT, RZ, c[0x0][0x24c], PT, P2 ;  /* 0x00009300ff007a0c */ /* 0x000fe20003f45320 */
[----:B-1----:R-:W-:Y:S01]  /*04c0*/  @UP2 UIADD3 UR12, UR12, -UR22, URZ ;  /* 0x800000160c0c2290 */ /* 0x002fe2000fffe03f */
[--C-:B------:R-:W-:Y:S02]  /*04d0*/  IADD3 R168, P1, P0, R2, UR5, R154.reuse ;  /* 0x0000000502a87c10 */ /* 0x100fe4000f83e09a */
[----:B--2---:R-:W-:-:S04]  /*04e0*/  SHF.R.S32.HI R0, RZ, 0x1f, R154 ;  /* 0x0000001fff007819 */ /* 0x004fc8000001149a */
[----:B------:R-:W-:Y:S01]  /*04f0*/  @!UP2 ULDC UR12, c[0x0][0x214] ;  /* 0x00008500000caab9 */ /* 0x000fe20000000800 */
[----:B------:R-:W-:-:S04]  /*0500*/  IADD3.X R0, R3, UR4, R0, P1, P0 ;  /* 0x0000000403007c10 */ /* 0x000fc80008fe0400 */
[----:B---34-:R-:W-:Y:S05]  /*0510*/  @!P2 BRA `(.L_x_729) ;  /* 0x000000700000a947 */ /* 0x018fea0003800000 */
[----:B------:R-:W-:-:S13]  /*0520*/  PLOP3.LUT P0, PT, PT, PT, UP3, 0x80, 0x0 ;  /* 0x000000000000781c */ /* 0x000fda0003f0f038 */
[----:B------:R-:W2:Y:S04]  /*0530*/  @P0 LDG.E R2, [R4.64+0x4] ;  /* 0x0000041804020981 */ /* 0x000ea8000c1e1900 */
[----:B------:R-:W3:Y:S01]  /*0540*/  @!P0 LDG.E R3, [R4.64] ;  /* 0x0000001804038981 */ /* 0x000ee2000c1e1900 */
[----:B--2---:R-:W1:Y:S02]  /*0550*/  @P0 R2UR UR6, R2 ;  /* 0x00000000020603c2 */ /* 0x004e6400000e0000 */
[----:B-1----:R-:W-:-:S11]  /*0560*/  @UP3 UIADD3 UR6, UR6, -UR15, URZ ;  /* 0x8000000f06063290 */ /* 0x002fd6000fffe03f */
[----:B---3--:R1:W2:Y:S02]  /*0570*/  @!P0 R2UR UR6, R3 ;  /* 0x00000000030683c2 */ /* 0x0082a400000e0000 */
[----:B-12---:R-:W-:Y:S05]  /*0580*/  BRA `(.L_x_730) ;  /* 0x0000001000007947 */ /* 0x006fea0003800000 */
.L_x_729:
[----:B------:R-:W-:Y:S02]  /*0590*/  ULDC UR6, c[0x0][0x218] ;  /* 0x0000860000067ab9 */ /* 0x000fe40000000800 */
.L_x_730:
        /* <DEDUP_REMOVED lines=48> */
[----:B------:R-:W-:Y:S01]  /*08a0*/  ULDC.64 UR4, c[0x0][0x1e0] ;  /* 0x0000780000047ab9 */ /* 0x000fe20000000a00 */
[----:B------:R-:W-:Y:S01]  /*08b0*/  LOP3.LUT R0, R10, 0x1ffffffc, RZ, 0xc0, !PT ;  /* 0x1ffffffc0a007812 */ /* 0x000fe200078ec0ff */
[----:B------:R-:W-:Y:S01]  /*08c0*/  USHF.R.S32.HI UR17, URZ, 0x1f, UR9 ;  /* 0x0000001f3f117899 */ /* 0x000fe20008011409 */
[----:B------:R-:W2:Y:S01]  /*08d0*/  S2R R13, SR_CTAID.X ;  /* 0x00000000000d7919 */ /* 0x000ea20000002500 */
[----:B------:R-:W-:Y:S01]  /*08e0*/  ULDC UR11, c[0x0][0x214] ;  /* 0x00008500000b7ab9 */ /* 0x000fe20000000800 */
[----:B------:R-:W-:Y:S01]  /*08f0*/  SHF.R.S32.HI R10, RZ, 0x2, R10 ;  /* 0x00000002ff0a7819 */ /* 0x000fe2000001140a */
[----:B------:R-:W-:Y:S01]  /*0900*/  ULDC UR8, c[0x0][0x234] ;  /* 0x00008d0000087ab9 */ /* 0x000fe20000000800 */
[----:B------:R-:W-:Y:S01]  /*0910*/  IMAD.IADD R0, R153, 0x1, -R0 ;  /* 0x0000000199007824 */ /* 0x000fe200078e0a00 */
[----:B------:R-:W-:Y:S01]  /*0920*/  @!UP0 USHF.R.S32.HI UR16, URZ, 0x1f, UR13 ;  /* 0x0000001f3f108899 */ /* 0x000fe2000801140d */
[----:B------:R-:W-:Y:S01]  /*0930*/  SHF.R.S32.HI R11, RZ, 0x1f, R10 ;  /* 0x0000001fff0b7819 */ /* 0x000fe2000001140a */
[----:B------:R-:W-:Y:S01]  /*0940*/  @UP0 UIMAD.WIDE.U32 UR14, UR22, UR6, URZ ;  /* 0x00000006160e02a5 */ /* 0x000fe2000f8e003f */
[----:B------:R-:W-:Y:S01]  /*0950*/  IMAD.SHL.U32 R0, R0, 0x8, RZ ;  /* 0x0000000800007824 */ /* 0x000fe200078e00ff */
[----:B------:R-:W-:Y:S01]  /*0960*/  @!UP0 UIMAD UR16, UR16, UR4, URZ ;  /* 0x00000004101082a4 */ /* 0x000fe2000f8e023f */
[----:B------:R-:W-:Y:S01]  /*0970*/  BSSY B0, `(.L_x_732) ;  /* 0x0000036000007945 */ /* 0x000fe20003800000 */
[----:B------:R-:W-:-:S02]  /*0980*/  @!UP0 UIMAD.WIDE.U32 UR18, UR13, UR4, URZ ;  /* 0x000000040d1282a5 */ /* 0x000fc4000f8e003f */
[----:B------:R-:W-:Y:S02]  /*0990*/  @UP0 UIMAD UR7, UR22, UR7, UR15 ;  /* 0x00000007160702a4 */ /* 0x000fe4000f8e020f */
[----:B------:R-:W-:Y:S02]  /*09a0*/  ULDC.U8 UR4, c[0x0][0x329] ;  /* 0x0000ca4000047ab9 */ /* 0x000fe40000000000 */
[----:B------:R-:W-:Y:S02]  /*09b0*/  UISETP.NE.AND UP2, UPT, UR4, URZ, UPT ;  /* 0x0000003f0400728c */ /* 0x000fe4000bf45270 */
[----:B------:R-:W-:Y:S02]  /*09c0*/  ULDC.U8 UR15, c[0x0][0x328] ;  /* 0x0000ca00000f7ab9 */ /* 0x000fe40000000000 */
[----:B------:R-:W-:Y:S02]  /*09d0*/  UISETP.NE.AND UP3, UPT, UR15, URZ, UPT ;  /* 0x0000003f0f00728c */ /* 0x000fe4000bf65270 */
[----:B------:R-:W-:Y:S01]  /*09e0*/  @!UP0 UIMAD UR16, UR13, UR5, UR16 ;  /* 0x000000050d1082a4 */ /* 0x000fe2000f8e0210 */
[----:B--2---:R-:W-:Y:S01]  /*09f0*/  IMAD.WIDE R12, R13, 0x80, R10 ;  /* 0x000000800d0c7825 */ /* 0x004fe200078e020a */
[----:B------:R-:W-:-:S02]  /*0a00*/  UISETP.EQ.AND UP3, UPT, UR4, URZ, UP3 ;  /* 0x0000003f0400728c */ /* 0x000fc40009f62270 */
[----:B------:R-:W-:Y:S02]  /*0a10*/  ULDC UR6, c[0x0][0x1c0] ;  /* 0x0000700000067ab9 */ /* 0x000fe40000000800 */
[----:B------:R-:W-:Y:S02]  /*0a20*/  ULDC.64 UR4, c[0x0][0x1f0] ;  /* 0x00007c0000047ab9 */ /* 0x000fe40000000a00 */
[----:B------:R-:W-:Y:S02]  /*0a30*/  UIMAD UR4, UR17, UR4, URZ ;  /* 0x00000004110472a4 */ /* 0x000fe4000f8e023f */
[----:B------:R-:W-:Y:S02]  /*0a40*/  @!UP2 UISETP.NE.AND UP1, UPT, UR15, URZ, UPT ;  /* 0x0000003f0f00a28c */ /* 0x000fe4000bf25270 */
[----:B------:R-:W-:Y:S02]  /*0a50*/  @UP0 UMOV UR17, UR14 ;  /* 0x0000000e00110c82 */ /* 0x000fe40008000000 */
[----:B------:R-:W-:-:S02]  /*0a60*/  @UP2 ULDC UR14, c[0x0][0x210] ;  /* 0x00008400000e2ab9 */ /* 0x000fc40000000800 */
[----:B------:R-:W-:Y:S02]  /*0a70*/  @UP2 UIMAD UR14, UR14, UR11, URZ ;  /* 0x0000000b0e0e22a4 */ /* 0x000fe4000f8e023f */
[----:B------:R-:W-:Y:S02]  /*0a80*/  @!UP2 USEL UR14, UR11, UR8, !UP1 ;  /* 0x000000080b0ea287 */ /* 0x000fe4000c800000 */
[----:B------:R-:W-:Y:S02]  /*0a90*/  @UP2 UMOV UR20, 0x1 ;  /* 0x0000000100142882 */ /* 0x000fe40000000000 */
[----:B------:R-:W-:Y:S02]  /*0aa0*/  @!UP2 UIMAD UR20, UR14, UR6, URZ ;  /* 0x000000060e14a2a4 */ /* 0x000fe4000f8e023f */
[----:B------:R-:W-:Y:S02]  /*0ab0*/  @!UP0 UMOV UR17, UR18 ;  /* 0x0000001200118c82 */ /* 0x000fe40008000000 */
[----:B------:R-:W-:Y:S01]  /*0ac0*/  @!UP0 UIADD3 UR7, UR19, UR16, URZ ;  /* 0x0000001013078290 */ /* 0x000fe2000fffe03f */
[----:B------:R-:W-:Y:S01]  /*0ad0*/  IADD3 R2, P0, R0, UR17, RZ ;  /* 0x0000001100027c10 */ /* 0x000fe2000ff1e0ff */
[----:B------:R-:W-:-:S02]  /*0ae0*/  UIADD3 UR12, -UR10, UR12, URZ ;  /* 0x0000000c0a0c7290 */ /* 0x000fc4000fffe13f */
[----:B------:R-:W-:Y:S02]  /*0af0*/  @UP3 UIMAD UR15, UR13, UR11, URZ ;  /* 0x0000000b0d0f32a4 */ /* 0x000fe4000f8e023f */
[----:B------:R-:W-:Y:S01]  /*0b00*/  UIMAD UR20, UR13, UR20, URZ ;  /* 0x000000140d1472a4 */ /* 0x000fe2000f8e023f */
[----:B------:R-:W-:Y:S01]  /*0b10*/  LEA.HI.X.SX32 R3, R0, UR7, 0x1, P0 ;  /* 0x0000000700037c11 */ /* 0x000fe200080f0eff */
[----:B------:R-:W-:Y:S01]  /*0b20*/  @UP3 USEL UR15, UR15, UR22, !UP0 ;  /* 0x000000160f0f3287 */ /* 0x000fe2000c000000 */
[----:B------:R-:W-:Y:S01]  /*0b30*/  ISETP.GE.AND P0, PT, R10, UR12, PT ;  /* 0x0000000c0a007c0c */ /* 0x000fe2000bf06270 */
[----:B------:R-:W-:Y:S02]  /*0b40*/  @UP2 ULDC UR21, c[0x0][0x210] ;  /* 0x0000840000152ab9 */ /* 0x000fe40000000800 */
[----:B------:R-:W-:Y:S01]  /*0b50*/  USEL UR20, UR20, URZ, !UP3 ;  /* 0x0000003f14147287 */ /* 0x000fe2000d800000 */
[----:B-1----:R-:W-:Y:S01]  /*0b60*/  IMAD.WIDE.U32 R6, R6, c[0x0][0x1f0], R2 ;  /* 0x00007c0006067a25 */ /* 0x002fe200078e0002 */
[----:B------:R-:W-:-:S02]  /*0b70*/  @!UP2 UMOV UR21, 0x1 ;  /* 0x000000010015a882 */ /* 0x000fc40000000000 */
[----:B------:R-:W-:Y:S02]  /*0b80*/  UIMAD UR10, UR10, UR21, URZ ;  /* 0x000000150a0a72a4 */ /* 0x000fe4000f8e023f */
[----:B------:R-:W-:Y:S02]  /*0b90*/  UIMAD UR20, UR9, UR14, UR20 ;  /* 0x0000000e091472a4 */ /* 0x000fe4000f8e0214 */
[----:B------:R-:W-:Y:S02]  /*0ba0*/  @!UP3 UMOV UR26, URZ ;  /* 0x0000003f001abc82 */ /* 0x000fe40008000000 */
[----:B------:R-:W-:Y:S02]  /*0bb0*/  @UP3 UMOV UR26, UR15 ;  /* 0x0000000f001a3c82 */ /* 0x000fe40008000000 */
[----:B------:R-:W-:Y:S02]  /*0bc0*/  UIMAD UR4, UR9, UR5, UR4 ;  /* 0x00000005090472a4 */ /* 0x000fe4000f8e0204 */
[----:B------:R-:W-:-:S02]  /*0bd0*/  @!UP3 UMOV UR27, URZ ;  /* 0x0000003f001bbc82 */ /* 0x000fc40008000000 */
        /* <DEDUP_REMOVED lines=15> */
.L_x_733:
[----:B------:R-:W-:Y:S05]  /*0cd0*/  BSYNC B0 ;  /* 0x0000000000007941 */ /* 0x000fea0003800000 */
.L_x_732:
[----:B------:R-:W-:Y:S01]  /*0ce0*/  IADD3 R5, R10, 0x20, RZ ;  /* 0x000000200a057810 */ /* 0x000fe20007ffe0ff */
[----:B------:R-:W-:Y:S03]  /*0cf0*/  BSSY B0, `(.L_x_734) ;  /* 0x000000e000007945 */ /* 0x000fe60003800000 */
[----:B------:R-:W-:-:S13]  /*0d00*/  ISETP.GE.AND P0, PT, R5, UR12, PT ;  /* 0x0000000c05007c0c */ /* 0x000fda000bf06270 */
        /* <DEDUP_REMOVED lines=12> */
.L_x_735:
[----:B------:R-:W-:Y:S05]  /*0dd0*/  BSYNC B0 ;  /* 0x0000000000007941 */ /* 0x000fea0003800000 */
.L_x_734:
        /* <DEDUP_REMOVED lines=15> */
.L_x_737:
[----:B------:R-:W-:Y:S05]  /*0ed0*/  BSYNC B0 ;  /* 0x0000000000007941 */ /* 0x000fea0003800000 */
.L_x_736:
[----:B-1----:R-:W-:Y:S01]  /*0ee0*/  IADD3 R2, R10, 0x60, RZ ;  /* 0x000000600a027810 */ /* 0x002fe20007ffe0ff */
[----:B------:R-:W-:Y:S03]  /*0ef0*/  BSSY B0, `(.L_x_738) ;  /* 0x000000d000007945 */ /* 0x000fe60003800000 */
[----:B------:R-:W-:-:S13]  /*0f00*/  ISETP.GE.AND P0, PT, R2, UR12, PT ;  /* 0x0000000c02007c0c */ /* 0x000fda000bf06270 */
        /* <DEDUP_REMOVED lines=11> */
.L_x_739:
[----:B------:R-:W-:Y:S05]  /*0fc0*/  BSYNC B0 ;  /* 0x0000000000007941 */ /* 0x000fea0003800000 */
.L_x_738:
[----:B------:R-:W-:-:S04]  /*0fd0*/  LOP3.LUT P6, RZ, R153, 0x3, RZ, 0xc0, !PT ;  /* 0x0000000399ff7812 */ /* 0x000fc800078cc0ff */
[----:B------:R-:W-:Y:S02]  /*0fe0*/  ISETP.GE.OR P5, PT, R10, UR12, P6 ;  /* 0x0000000c0a007c0c */ /* 0x000fe4000b7a6670 */
[----:B------:R-:W-:Y:S02]  /*0ff0*/  ISETP.GE.OR P4, PT, R5, UR12, P6 ;  /* 0x0000000c05007c0c */ /* 0x000fe4000b786670 */
[----:B------:R-:W-:Y:S02]  /*1000*/  ISETP.GE.OR P3, PT, R4, UR12, P6 ;  /* 0x0000000c04007c0c */ /* 0x000fe4000b766670 */
[----:B------:R-:W-:-:S07]  /*1010*/  ISETP.GE.OR P6, PT, R2, UR12, P6 ;  /* 0x0000000c02007c0c */ /* 0x000fce000b7c6670 */
        /* <DEDUP_REMOVED lines=30> */
.L_x_731:
        /* <DEDUP_REMOVED lines=8> */
[----:B------:R-:W-:Y:S02]  /*1280*/  @!UP0 UIMAD UR16, UR16, UR6, URZ ;  /* 0x00000006101082a4 */ /* 0x000fe4000f8e023f */
[----:B------:R-:W-:Y:S02]  /*1290*/  @UP1 UIADD3 UR17, UR14, UR15, URZ ;  /* 0x0000000f0e111290 */ /* 0x000fe4000fffe03f */
[----:B------:R-:W-:Y:S02]  /*12a0*/  @UP0 UIMAD UR8, UR22, UR5, UR31 ;  /* 0x00000005160802a4 */ /* 0x000fe4000f8e021f */
[----:B------:R-:W-:-:S02]  /*12b0*/  @!UP0 UIMAD UR16, UR13, UR7, UR16 ;  /* 0x000000070d1082a4 */ /* 0x000fc4000f8e0210 */
[----:B------:R-:W-:Y:S02]  /*12c0*/  ULDC.64 UR4, c[0x0][0x198] ;  /* 0x0000660000047ab9 */ /* 0x000fe40000000a00 */
[----:B------:R-:W-:Y:S02]  /*12d0*/  @!UP0 UIMAD.WIDE.U32 UR20, UR13, UR6, URZ ;  /* 0x000000060d1482a5 */ /* 0x000fe4000f8e003f */
[----:B------:R-:W-:Y:S02]  /*12e0*/  @UP1 UIMAD.WIDE.U32 UR32, UR17, UR4, URZ ;  /* 0x00000004112012a5 */ /* 0x000fe4000f8e003f */
[----:B------:R-:W-:Y:S02]  /*12f0*/  @!UP0 UIADD3 UR8, UR21, UR16, URZ ;  /* 0x0000001015088290 */ /* 0x000fe4000fffe03f */
[----:B------:R-:W-:Y:S02]  /*1300*/  @UP1 UIMAD UR7, UR17, UR5, UR33 ;  /* 0x00000005110712a4 */ /* 0x000fe4000f8e0221 */
[----:B------:R-:W-:-:S02]  /*1310*/  @UP0 UMOV UR16, UR30 ;  /* 0x0000001e00100c82 */ /* 0x000fc40008000000 */
        /* <DEDUP_REMOVED lines=16> */
.L_x_740:
[----:B-1----:R-:W-:Y:S01]  /*1420*/  IABS R4, c[0x0][0x1c8] ;  /* 0x0000720000047a13 */ /* 0x002fe20000000000 */
        /* <DEDUP_REMOVED lines=42> */
.L_x_741:
[CC--:B------:R-:W-:Y:S01]  /*16d0*/  LEA.HI R223, R12.reuse, R153.reuse, RZ, 0x2 ;  /* 0x000000990cdf7211 */ /* 0x0c0fe200078f10ff */
[----:B------:R-:W1:Y:S01]  /*16e0*/  S2R R24, SR_CTAID.Z ;  /* 0x0000000000187919 */ /* 0x000e620000002700 */
[----:B------:R-:W-:Y:S01]  /*16f0*/  UIADD3 UR6, -UR10, UR12, URZ ;  /* 0x0000000c0a067290 */ /* 0x000fe2000fffe13f */
[-C--:B------:R-:W-:Y:S01]  /*1700*/  LEA.HI R8, R12, R153.reuse, RZ, 0x3 ;  /* 0x000000990c087211 */ /* 0x080fe200078f18ff */
[----:B------:R-:W-:Y:S01]  /*1710*/  ULDC.64 UR4, c[0x0][0x1a8] ;  /* 0x00006a0000047ab9 */ /* 0x000fe20000000a00 */
[----:B------:R-:W-:Y:S01]  /*1720*/  LOP3.LUT R242, R223, 0xfffffffc, RZ, 0xc0, !PT ;  /* 0xfffffffcdff27812 */ /* 0x000fe200078ec0ff */
[----:B------:R-:W2:Y:S01]  /*1730*/  S2R R169, SR_CTAID.X ;  /* 0x0000000000a97919 */ /* 0x000ea20000002500 */
[----:B------:R-:W-:Y:S01]  /*1740*/  SHF.R.S32.HI R22, RZ, 0x2, R223 ;  /* 0x00000002ff167819 */ /* 0x000fe200000114df */
[----:B------:R-:W-:Y:S01]  /*1750*/  UIMAD UR4, UR15, UR4, URZ ;  /* 0x000000040f0472a4 */ /* 0x000fe2000f8e023f */
[----:B------:R-:W-:Y:S01]  /*1760*/  SHF.R.S32.HI R13, RZ, 0x3, R8 ;  /* 0x00000003ff0d7819 */ /* 0x000fe20000011408 */
[----:B------:R-:W-:Y:S01]  /*1770*/  IMAD.IADD R242, R153, 0x1, -R242 ;  /* 0x0000000199f27824 */ /* 0x000fe200078e0af2 */
[----:B------:R-:W-:Y:S01]  /*1780*/  ISETP.GE.AND P4, PT, R22, UR6, PT ;  /* 0x0000000616007c0c */ /* 0x000fe2000bf86270 */
[----:B------:R-:W-:Y:S01]  /*1790*/  UIMAD UR4, UR9, UR5, UR4 ;  /* 0x00000005090472a4 */ /* 0x000fe2000f8e0204 */
[----:B------:R-:W-:Y:S01]  /*17a0*/  SHF.R.S32.HI R23, RZ, 0x1f, R22 ;  /* 0x0000001fff177819 */ /* 0x000fe20000011416 */
[----:B------:R-:W-:Y:S01]  /*17b0*/  IMAD.SHL.U32 R242, R242, 0x8, RZ ;  /* 0x00000008f2f27824 */ /* 0x000fe200078e00ff */
[C---:B------:R-:W-:Y:S01]  /*17c0*/  IADD3 R222, R22.reuse, 0x40, RZ ;  /* 0x0000004016de7810 */ /* 0x040fe20007ffe0ff */
[----:B------:R-:W-:Y:S01]  /*17d0*/  UIADD3 UR23, UR28, -0x1, URZ ;  /* 0xffffffff1c177890 */ /* 0x000fe2000fffe03f */
[----:B------:R-:W-:Y:S01]  /*17e0*/  IADD3 R221, R22, 0x60, RZ ;  /* 0x0000006016dd7810 */ /* 0x000fe20007ffe0ff */
[----:B------:R-:W-:Y:S01]  /*17f0*/  UMOV UR14, 0x7 ;  /* 0x00000007000e7882 */ /* 0x000fe20000000000 */
[----:B------:R-:W-:Y:S01]  /*1800*/  SHF.R.S32.HI R243, RZ, 0x1f, R242 ;  /* 0x0000001ffff37819 */ /* 0x000fe200000114f2 */
[----:B------:R-:W-:Y:S01]  /*1810*/  UIMAD UR13, UR23, -0x80, UR11 ;  /* 0xffffff80170d78a4 */ /* 0x000fe2000f8e020b */
[----:B------:R-:W-:Y:S01]  /*1820*/  IADD3 R2, P0, R242, UR16, RZ ;  /* 0x00000010f2027c10 */ /* 0x000fe2000ff1e0ff */
[----:B------:R-:W-:Y:S01]  /*1830*/  USHF.R.S32.HI UR15, URZ, 0x1f, UR23 ;  /* 0x0000001f3f0f7899 */ /* 0x000fe20008011417 */
[----:B------:R-:W-:Y:S01]  /*1840*/  ISETP.GE.AND P2, PT, R222, UR6, PT ;  /* 0x00000006de007c0c */ /* 0x000fe2000bf46270 */
[----:B------:R-:W-:Y:S01]  /*1850*/  IMAD.MOV.U32 R164, RZ, RZ, c[0x0][0x1a4] ;  /* 0x00006900ffa47624 */ /* 0x000fe200078e00ff */
[----:B------:R-:W-:Y:S01]  /*1860*/  IADD3.X R3, R243, UR8, RZ, P0, !PT ;  /* 0x00000008f3037c10 */ /* 0x000fe200087fe4ff */
[----:B------:R-:W-:Y:S01]  /*1870*/  ULDC.64 UR8, c[0x0][0x198] ;  /* 0x0000660000087ab9 */ /* 0x000fe20000000a00 */
[----:B------:R-:W-:Y:S01]  /*1880*/  LEA.HI R12, R12, R153, RZ, 0x4 ;  /* 0x000000990c0c7211 */ /* 0x000fe200078f20ff */
[----:B------:R-:W-:Y:S01]  /*1890*/  USHF.L.U64.HI UR9, UR8, UR14, UR9 ;  /* 0x0000000e08097299 */ /* 0x000fe20008010209 */
[----:B------:R-:W-:Y:S01]  /*18a0*/  ISETP.GE.AND P1, PT, R221, UR6, PT ;  /* 0x00000006dd007c0c */ /* 0x000fe2000bf26270 */
[----:B-1----:R-:W-:Y:S01]  /*18b0*/  IMAD.WIDE.U32 R24, R24, c[0x0][0x1a8], R2 ;  /* 0x00006a0018187a25 */ /* 0x002fe200078e0002 */
[----:B------:R-:W-:Y:S01]  /*18c0*/  IADD3 R2, R22, 0x20, RZ ;  /* 0x0000002016027810 */ /* 0x000fe20007ffe0ff */
[----:B------:R-:W-:Y:S01]  /*18d0*/  UISETP.GT.AND UP0, UPT, UR23, UR19, UPT ;  /* 0x000000131700728c */ /* 0x000fe2000bf04270 */
[----:B------:R-:W-:Y:S01]  /*18e0*/  SHF.R.S32.HI R4, RZ, 0x4, R12 ;  /* 0x00000004ff047819 */ /* 0x000fe2000001140c */
[----:B--2---:R-:W-:Y:S01]  /*18f0*/  IMAD.WIDE R224, R169, 0x80, R22 ;  /* 0x00000080a9e07825 */ /* 0x004fe200078e0216 */
[----:B------:R-:W-:Y:S01]  /*1900*/  IADD3 R25, R25, UR4, RZ ;  /* 0x0000000419197c10 */ /* 0x000fe2000fffe0ff */
[----:B------:R-:W-:Y:S01]  /*1910*/  UIMAD UR4, UR9, UR23, URZ ;  /* 0x00000017090472a4 */ /* 0x000fe2000f8e023f */
[----:B------:R-:W-:Y:S01]  /*1920*/  ISETP.GE.AND P3, PT, R2, UR6, PT ;  /* 0x0000000602007c0c */ /* 0x000fe2000bf66270 */
[----:B------:R-:W-:Y:S01]  /*1930*/  @!P4 IMAD R3, R225, c[0x0][0x190], RZ ;  /* 0x00006400e103ca24 */ /* 0x000fe200078e02ff */
[----:B------:R-:W-:Y:S01]  /*1940*/  LEA.HI R5, R12, R4, RZ, 0x1 ;  /* 0x000000040c057211 */ /* 0x000fe200078f08ff */
[----:B------:R-:W-:Y:S01]  /*1950*/  @!P4 IMAD.WIDE.U32 R6, R224, c[0x0][0x190], R24 ;  /* 0x00006400e006ca25 */ /* 0x000fe200078e0018 */
[----:B------:R-:W-:-:S02]  /*1960*/  ISETP.GE.AND P6, PT, R2, UR13, PT ;  /* 0x0000000d02007c0c */ /* 0x000fc4000bfc6270 */
[----:B------:R-:W-:Y:S01]  /*1970*/  LOP3.LUT R5, R5, 0xfffffffe, RZ, 0xc0, !PT ;  /* 0xfffffffe05057812 */ /* 0x000fe200078ec0ff */
[----:B------:R-:W-:Y:S01]  /*1980*/  @!P4 IMAD R3, R224, c[0x0][0x194], R3 ;  /* 0x00006500e003ca24 */ /* 0x000fe200078e0203 */
[----:B------:R-:W-:Y:S01]  /*1990*/  @!P4 LEA R16, P0, R6, c[0x0][0x160], 0x1 ;  /* 0x000058000610ca11 */ /* 0x000fe200078008ff */
[----:B------:R-:W-:Y:S01]  /*19a0*/  @!P2 IMAD.MOV.U32 R14, RZ, RZ, R24 ;  /* 0x000000ffff0ea224 */ /* 0x000fe200078e0018 */
[----:B------:R-:W-:Y:S01]  /*19b0*/  LEA.HI R223, R223, R22, RZ, 0x1 ;  /* 0x00000016dfdf7211 */ /* 0x000fe200078f08ff */
[----:B------:R-:W-:Y:S01]  /*19c0*/  @!P4 IMAD.IADD R3, R7, 0x1, R3 ;  /* 0x000000010703c824 */ /* 0x000fe200078e0203 */
[----:B------:R-:W-:Y:S01]  /*19d0*/  SHF.R.S32.HI R152, RZ, 0x5, R152 ;  /* 0x00000005ff987819 */ /* 0x000fe20000011498 */
[----:B------:R-:W-:Y:S01]  /*19e0*/  IMAD.SHL.U32 R7, R13, 0x40, RZ ;  /* 0x000000400d077824 */ /* 0x000fe200078e00ff */
[----:B------:R-:W-:Y:S01]  /*19f0*/  @!P3 IADD3 R10, P5, R224, 0x20, RZ ;  /* 0x00000020e00ab810 */ /* 0x000fe20007fbe0ff */
[----:B------:R-:W-:Y:S01]  /*1a00*/  @!P3 IMAD.MOV.U32 R26, RZ, RZ, R24 ;  /* 0x000000ffff1ab224 */ /* 0x000fe200078e0018 */
[----:B------:R-:W-:Y:S01]  /*1a10*/  @!P4 LEA.HI.X R17, R6, c[0x0][0x164], R3, 0x1, P0 ;  /* 0x000059000611ca11 */ /* 0x000fe200000f0c03 */
[----:B------:R-:W-:Y:S01]  /*1a20*/  @!P3 IMAD.MOV.U32 R27, RZ, RZ, R25 ;  /* 0x000000ffff1bb224 */ /* 0x000fe200078e0019 */
[----:B------:R-:W-:Y:S01]  /*1a30*/  LOP3.LUT R7, R7, 0xc0, RZ, 0xc0, !PT ;  /* 0x000000c007077812 */ /* 0x000fe200078ec0ff */
[----:B------:R-:W-:Y:S01]  /*1a40*/  @!P3 IMAD.X R9, RZ, RZ, R225, P5 ;  /* 0x000000ffff09b224 */ /* 0x000fe200028e06e1 */
[----:B------:R-:W-:Y:S01]  /*1a50*/  @!P2 IADD3 R20, P0, R224, 0x40, RZ ;  /* 0x00000040e014a810 */ /* 0x000fe20007f1e0ff */
[----:B------:R-:W-:Y:S01]  /*1a60*/  IMAD.IADD R5, R4, 0x1, -R5 ;  /* 0x0000000104057824 */ /* 0x000fe200078e0a05 */
[----:B------:R-:W-:Y:S01]  /*1a70*/  LOP3.LUT R3, R7, 0x18, R242, 0xf8, !PT ;  /* 0x0000001807037812 */ /* 0x000fe200078ef8f2 */
[----:B------:R-:W-:Y:S01]  /*1a80*/  @!P3 IMAD R9, R9, c[0x0][0x190], RZ ;  /* 0x000064000909ba24 */ /* 0x000fe200078e02ff */
[----:B------:R-:W-:Y:S01]  /*1a90*/  SHF.R.U32.HI R6, RZ, 0x3, R7 ;  /* 0x00000003ff067819 */ /* 0x000fe20000011607 */
[----:B------:R-:W-:Y:S01]  /*1aa0*/  @!P2 IMAD.MOV.U32 R15, RZ, RZ, R25 ;  /* 0x000000ffff0fa224 */ /* 0x000fe200078e0019 */
[----:B------:R-:W-:Y:S01]  /*1ab0*/  ISETP.GE.AND P5, PT, R2, UR13, PT ;  /* 0x0000000d02007c0c */ /* 0x000fe2000bfa6270 */
[----:B------:R-:W-:Y:S01]  /*1ac0*/  @!P3 IMAD R4, R10, c[0x0][0x194], R9 ;  /* 0x000065000a04ba24 */ /* 0x000fe200078e0209 */
[----:B------:R-:W-:Y:S01]  /*1ad0*/  LOP3.LUT R6, R3, R6, RZ, 0x3c, !PT ;  /* 0x0000000603067212 */ /* 0x000fe200078e3cff */
[----:B------:R-:W-:Y:S01]  /*1ae0*/  @!P2 IMAD.X R3, RZ, RZ, R225, P0 ;  /* 0x000000ffff03a224 */ /* 0x000fe200000e06e1 */
[----:B------:R-:W-:Y:S01]  /*1af0*/  @!P1 IADD3 R18, P0, R224, 0x60, RZ ;  /* 0x00000060e0129810 */ /* 0x000fe20007f1e0ff */
[----:B------:R-:W-:Y:S01]  /*1b00*/  @!P3 IMAD.WIDE.U32 R10, R10, c[0x0][0x190], R26 ;  /* 0x000064000a0aba25 */ /* 0x000fe200078e001a */
[----:B------:R-:W-:-:S02]  /*1b10*/  LOP3.LUT R223, R223, 0x7fffffe, RZ, 0xc0, !PT ;  /* 0x07fffffedfdf7812 */ /* 0x000fc400078ec0ff */
[----:B------:R-:W-:Y:S01]  /*1b20*/  SHF.R.S32.HI R9, RZ, 0x1f, R170 ;  /* 0x0000001fff097819 */ /* 0x000fe200000114aa */
[----:B------:R-:W-:Y:S01]  /*1b30*/  @!P2 IMAD R3, R3, c[0x0][0x190], RZ ;  /* 0x000064000303aa24 */ /* 0x000fe200078e02ff */
[----:B------:R-:W-:Y:S01]  /*1b40*/  LOP3.LUT R12, R12, 0xfffffff0, RZ, 0xc0, !PT ;  /* 0xfffffff00c0c7812 */ /* 0x000fe200078ec0ff */
[----:B------:R-:W-:Y:S01]  /*1b50*/  @!P1 IMAD.X R7, RZ, RZ, R225, P0 ;  /* 0x000000ffff079224 */ /* 0x000fe200000e06e1 */
[----:B------:R-:W-:Y:S01]  /*1b60*/  LOP3.LUT R8, R8, 0xfffffff8, RZ, 0xc0, !PT ;  /* 0xfffffff808087812 */ /* 0x000fe200078ec0ff */
[C---:B------:R-:W-:Y:S02]  /*1b70*/  @!P2 IMAD R3, R20.reuse, c[0x0][0x194], R3 ;  /* 0x000065001403aa24 */ /* 0x040fe400078e0203 */
[----:B------:R-:W-:Y:S01]  /*1b80*/  @!P2 IMAD.WIDE.U32 R20, R20, c[0x0][0x190], R14 ;  /* 0x000064001414aa25 */ /* 0x000fe200078e000e */
[----:B------:R-:W-:-:S03]  /*1b90*/  @!P3 LEA R14, P0, R10, c[0x0][0x160], 0x1 ;  /* 0x000058000a0eba11 */ /* 0x000fc600078008ff */
[----:B------:R-:W-:Y:S02]  /*1ba0*/  @!P3 IMAD.IADD R4, R11, 0x1, R4 ;  /* 0x000000010b04b824 */ /* 0x000fe400078e0204 */
[----:B------:R-:W-:Y:S02]  /*1bb0*/  @!P1 IMAD R7, R7, c[0x0][0x190], RZ ;  /* 0x0000640007079a24 */ /* 0x000fe400078e02ff */
[----:B------:R-:W-:Y:S01]  /*1bc0*/  @!P2 IMAD.IADD R3, R21, 0x1, R3 ;  /* 0x000000011503a824 */ /* 0x000fe200078e0203 */
[----:B------:R-:W-:Y:S01]  /*1bd0*/  @!P3 LEA.HI.X R15, R10, c[0x0][0x164], R4, 0x1, P0 ;  /* 0x000059000a0fba11 */ /* 0x000fe200000f0c04 */
[----:B------:R-:W-:Y:S01]  /*1be0*/  @!P1 IMAD R2, R18, c[0x0][0x194], R7 ;  /* 0x0000650012029a24 */ /* 0x000fe200078e0207 */
[----:B------:R-:W-:Y:S01]  /*1bf0*/  @!P2 LEA R10, P0, R20, c[0x0][0x160], 0x1 ;  /* 0x00005800140aaa11 */ /* 0x000fe200078008ff */
[----:B------:R-:W-:-:S03]  /*1c00*/  @!P1 IMAD.WIDE.U32 R18, R18, c[0x0][0x190], R24 ;  /* 0x0000640012129a25 */ /* 0x000fc600078e0018 */
[----:B------:R-:W-:Y:S01]  /*1c10*/  @!P2 LEA.HI.X R11, R20, c[0x0][0x164], R3, 0x1, P0 ;  /* 0x00005900140baa11 */ /* 0x000fe200000f0c03 */
[----:B------:R-:W-:Y:S01]  /*1c20*/  @!P1 IMAD.IADD R2, R19, 0x1, R2 ;  /* 0x0000000113029824 */ /* 0x000fe200078e0202 */
[----:B------:R-:W-:Y:S01]  /*1c30*/  @!P1 LEA R24, P0, R18, c[0x0][0x160], 0x1 ;  /* 0x0000580012189a11 */ /* 0x000fe200078008ff */
[----:B------:R-:W-:Y:S02]  /*1c40*/  IMAD R3, R23, c[0x0][0x198], RZ ;  /* 0x0000660017037a24 */ /* 0x000fe400078e02ff */
[----:B------:R-:W-:Y:S01]  /*1c50*/  IMAD.WIDE.U32 R20, R22, c[0x0][0x198], R242 ;  /* 0x0000660016147a25 */ /* 0x000fe200078e00f2 */
[----:B------:R-:W-:-:S03]  /*1c60*/  @!P1 LEA.HI.X R25, R18, c[0x0][0x164], R2, 0x1, P0 ;  /* 0x0000590012199a11 */ /* 0x000fc600000f0c02 */
[----:B------:R-:W-:Y:S01]  /*1c70*/  IMAD.IADD R223, R22, 0x1, -R223 ;  /* 0x0000000116df7824 */ /* 0x000fe200078e0adf */
[----:B------:R-:W-:Y:S01]  /*1c80*/  IADD3 R234, P0, R20, UR18, RZ ;  /* 0x0000001214ea7c10 */ /* 0x000fe2000ff1e0ff */
[----:B------:R-:W-:Y:S02]  /*1c90*/  IMAD R3, R22, c[0x0][0x19c], R3 ;  /* 0x0000670016037a24 */ /* 0x000fe400078e0203 */
[----:B------:R-:W-:Y:S02]  /*1ca0*/  IMAD R223, R152, 0x8, R223 ;  /* 0x0000000898df7824 */ /* 0x000fe400078e02df */
[----:B------:R-:W-:Y:S01]  /*1cb0*/  IMAD R239, R9, c[0x0][0x1b0], RZ ;  /* 0x00006c0009ef7a24 */ /* 0x000fe200078e02ff */
[----:B------:R-:W-:Y:S01]  /*1cc0*/  IADD3.X R235, R21, UR7, R3, P0, !PT ;  /* 0x0000000715eb7c10 */ /* 0x000fe200087fe403 */
[----:B------:R-:W-:Y:S01]  /*1cd0*/  IMAD.IADD R12, R153, 0x1, -R12 ;  /* 0x00000001990c7824 */ /* 0x000fe200078e0a0c */
[----:B------:R-:W-:Y:S01]  /*1ce0*/  USHF.L.U32 UR7, UR8, 0x7, URZ ;  /* 0x0000000708077899 */ /* 0x000fe2000800063f */
[----:B------:R-:W-:Y:S01]  /*1cf0*/  IMAD.U32 R223, R223, 0x20, R6 ;  /* 0x00000020dfdf7824 */ /* 0x000fe200078e0006 */
[----:B------:R-:W-:Y:S01]  /*1d00*/  ISETP.GE.AND P0, PT, R22, UR13, PT ;  /* 0x0000000d16007c0c */ /* 0x000fe2000bf06270 */
[C---:B------:R-:W-:Y:S01]  /*1d10*/  IMAD R239, R170.reuse, c[0x0][0x1b4], R239 ;  /* 0x00006d00aaef7a24 */ /* 0x040fe200078e02ef */
[----:B------:R-:W-:Y:S01]  /*1d20*/  SHF.R.S32.HI R7, RZ, 0x1f, R12 ;  /* 0x0000001fff077819 */ /* 0x000fe2000001140c */
[----:B------:R-:W-:Y:S01]  /*1d30*/  IMAD.WIDE.U32 R234, R170, c[0x0][0x1b0], R234 ;  /* 0x00006c00aaea7a25 */ /* 0x000fe200078e00ea */
[----:B------:R-:W-:Y:S01]  /*1d40*/  UIMAD UR4, UR15, UR7, UR4 ;  /* 0x000000070f0472a4 */ /* 0x000fe2000f8e0204 */
[----:B------:R-:W-:-:S02]  /*1d50*/  LEA.HI R28, R12, R12, RZ, 0x1 ;  /* 0x0000000c0c1c7211 */ /* 0x000fc400078f08ff */
[----:B------:R-:W-:Y:S01]  /*1d60*/  IMAD.SHL.U32 R223, R223, 0x2, RZ ;  /* 0x00000002dfdf7824 */ /* 0x000fe200078e00ff */
[----:B------:R-:W-:Y:S01]  /*1d70*/  LEA.HI R4, R7, R12, RZ, 0x3 ;  /* 0x0000000c07047211 */ /* 0x000fe200078f18ff */
[----:B------:R-:W-:Y:S01]  /*1d80*/  IMAD.IADD R239, R235, 0x1, R239 ;  /* 0x00000001ebef7824 */ /* 0x000fe200078e02ef */
[----:B------:R-:W-:Y:S01]  /*1d90*/  LOP3.LUT R151, R28, 0x7fffffe, RZ, 0xc0, !PT ;  /* 0x07fffffe1c977812 */ /* 0x000fe200078ec0ff */
[----:B------:R-:W-:Y:S01]  /*1da0*/  IMAD.U32 R3, RZ, RZ, UR23 ;  /* 0x00000017ff037e24 */ /* 0x000fe2000f8e00ff */
[----:B------:R-:W-:Y:S01]  /*1db0*/  @!PT LDS RZ, [RZ] ;  /* 0x00000000fffff984 */ /* 0x000fe20000000800 */
[----:B------:R-:W-:Y:S01]  /*1dc0*/  @!PT LDS RZ, [RZ] ;  /* 0x00000000fffff984 */ /* 0x000fe20000000800 */
[----:B------:R-:W-:Y:S01]  /*1dd0*/  @!PT LDS RZ, [RZ] ;  /* 0x00000000fffff984 */ /* 0x000fe20000000800 */
[----:B------:R1:W-:Y:S01]  /*1de0*/  @!P4 LDGSTS.E.BYPASS.LTC128B.128 [R223], [R16.64] ;  /* 0x0000000010dfcfae */ /* 0x0003e2000b901d58 */
[----:B------:R-:W-:Y:S01]  /*1df0*/  IMAD.MOV.U32 R238, RZ, RZ, R234 ;  /* 0x000000ffffee7224 */ /* 0x000fe200078e00ea */
[----:B------:R-:W-:Y:S01]  /*1e00*/  ISETP.GE.AND P4, PT, R222, UR13, PT ;  /* 0x0000000dde007c0c */ /* 0x000fe2000bf86270 */
[----:B------:R-:W-:Y:S01]  /*1e10*/  IMAD.U32 R7, RZ, RZ, UR8 ;  /* 0x00000008ff077e24 */ /* 0x000fe2000f8e00ff */
[----:B------:R2:W-:Y:S01]  /*1e20*/  @!P3 LDGSTS.E.BYPASS.LTC128B.128 [R223+0x800], [R14.64] ;  /* 0x008000000edfbfae */ /* 0x0005e2000b901d58 */
[----:B------:R-:W-:-:S02]  /*1e30*/  IMAD.MOV.U32 R2, RZ, RZ, c[0x0][0x19c] ;  /* 0x00006700ff027624 */ /* 0x000fc400078e00ff */
[----:B------:R-:W-:Y:S01]  /*1e40*/  IMAD.IADD R151, R12, 0x1, -R151 ;  /* 0x000000010c977824 */ /* 0x000fe200078e0a97 */
[----:B------:R3:W-:Y:S01]  /*1e50*/  @!P2 LDGSTS.E.BYPASS.LTC128B.128 [R223+0x1000], [R10.64] ;  /* 0x010000000adfafae */ /* 0x0007e2000b901d58 */
[----:B------:R-:W-:Y:S01]  /*1e60*/  ISETP.GE.AND P2, PT, R22, UR13, PT ;  /* 0x0000000d16007c0c */ /* 0x000fe2000bf46270 */
[----:B------:R-:W-:Y:S02]  /*1e70*/  IMAD.SHL.U32 R13, R13, 0x8, RZ ;  /* 0x000000080d0d7824 */ /* 0x000fe400078e00ff */
[----:B------:R4:W-:Y:S01]  /*1e80*/  @!P1 LDGSTS.E.BYPASS.LTC128B.128 [R223+0x1800], [R24.64] ;  /* 0x0180000018df9fae */ /* 0x0009e2000b901d58 */
[----:B------:R-:W-:Y:S02]  /*1e90*/  IMAD R173, R9, c[0x0][0x1b8], RZ ;  /* 0x00006e0009ad7a24 */ /* 0x000fe400078e02ff */
[----:B------:R-:W-:Y:S02]  /*1ea0*/  IMAD.SHL.U32 R4, R4, 0x20, RZ ;  /* 0x0000002004047824 */ /* 0x000fe400078e00ff */
[----:B------:R-:W-:-:S02]  /*1eb0*/  IMAD R173, R170, c[0x0][0x1bc], R173 ;  /* 0x00006f00aaad7a24 */ /* 0x000fc400078e02ad */
[----:B------:R-:W-:Y:S01]  /*1ec0*/  IMAD.SHL.U32 R237, R153, 0x2, RZ ;  /* 0x0000000299ed7824 */ /* 0x000fe200078e00ff */
[----:B------:R-:W-:Y:S01]  /*1ed0*/  LOP3.LUT R150, R4, 0xffffff00, RZ, 0xc0, !PT ;  /* 0xffffff0004967812 */ /* 0x000fe200078ec0ff */
[----:B------:R-:W-:-:S03]  /*1ee0*/  IMAD R169, R169, 0x8, R152 ;  /* 0x00000008a9a97824 */ /* 0x000fc600078e0298 */
[----:B------:R-:W-:Y:S01]  /*1ef0*/  LOP3.LUT R237, R237, 0x6, RZ, 0xc0, !PT ;  /* 0x00000006eded7812 */ /* 0x000fe200078ec0ff */
[----:B------:R-:W-:Y:S02]  /*1f00*/  IMAD R4, R152, 0x200, R150 ;  /* 0x0000020098047824 */ /* 0x000fe400078e0296 */
[----:B-1----:R-:W-:-:S04]  /*1f10*/  IMAD.WIDE.U32 R16, R3, UR7, R238 ;  /* 0x0000000703107c25 */ /* 0x002fc8000f8e00ee */
[----:B------:R-:W-:Y:S01]  /*1f20*/  IMAD.U32 R3, RZ, RZ, UR8 ;  /* 0x00000008ff037e24 */ /* 0x000fe2000f8e00ff */
[----:B------:R-:W-:Y:S01]  /*1f30*/  @!P6 LEA R6, P3, R7, R16, 0x5 ;  /* 0x000000100706e211 */ /* 0x000fe200078628ff */
[----:B------:R-:W-:Y:S01]  /*1f40*/  IMAD R4, R151, 0x20, R4 ;  /* 0x0000002097047824 */ /* 0x000fe200078e0204 */
[----:B------:R-:W-:Y:S01]  /*1f50*/  IADD3 R21, R17, UR4, RZ ;  /* 0x0000000411157c10 */ /* 0x000fe2000fffe0ff */
[----:B------:R-:W-:Y:S01]  /*1f60*/  IMAD.IADD R17, R153, 0x1, -R8 ;  /* 0x0000000199117824 */ /* 0x000fe200078e0a08 */
[----:B------:R-:W-:Y:S01]  /*1f70*/  UIMAD.WIDE.U32 UR4, UR8, 0x40, URZ ;  /* 0x00000040080478a5 */ /* 0x000fe2000f8e003f */
[----:B------:R-:W-:Y:S01]  /*1f80*/  @!P2 LEA R18, P1, R16, c[0x0][0x168], 0x1 ;  /* 0x00005a001012aa11 */ /* 0x000fe200078208ff */
[----:B---3--:R-:W-:Y:S01]  /*1f90*/  IMAD R10, R23, c[0x0][0x1a0], RZ ;  /* 0x00006800170a7a24 */ /* 0x008fe200078e02ff */
[----:B------:R-:W-:Y:S01]  /*1fa0*/  @!P6 LEA.HI.X R3, R3, R21, R2, 0x5, P3 ;  /* 0x000000150303e211 */ /* 0x000fe200018f2c02 */
[----:B------:R-:W-:Y:S01]  /*1fb0*/  IMAD R150, R151, 0x20, R150 ;  /* 0x0000002097967824 */ /* 0x000fe200078e0296 */
[----:B--2---:R-:W-:Y:S01]  /*1fc0*/  @!P6 LEA R14, P3, R6, c[0x0][0x168], 0x1 ;  /* 0x00005a00060eea11 */ /* 0x004fe200078608ff */
[C---:B------:R-:W-:Y:S01]  /*1fd0*/  IMAD R10, R22.reuse, c[0x0][0x1a4], R10 ;  /* 0x00006900160a7a24 */ /* 0x040fe200078e020a */
[----:B------:R-:W-:Y:S01]  /*1fe0*/  LEA.HI R8, R17, R17, RZ, 0x1 ;  /* 0x0000001111087211 */ /* 0x000fe200078f08ff */
[----:B------:R-:W-:Y:S01]  /*1ff0*/  IMAD.WIDE.U32 R22, R22, c[0x0][0x1a0], R242 ;  /* 0x0000680016167a25 */ /* 0x000fe200078e00f2 */
[----:B------:R-:W-:-:S02]  /*2000*/  @!P6 LEA.HI.X R15, R6, c[0x0][0x16c], R3, 0x1, P3 ;  /* 0x00005b00060fea11 */ /* 0x000fc400018f0c03 */
[----:B------:R-:W-:Y:S01]  /*2010*/  SHF.R.S32.HI R3, RZ, 0x1, R8 ;  /* 0x00000001ff037819 */ /* 0x000fe20000011408 */
[----:B------:R-:W-:Y:S01]  /*2020*/  IMAD.SHL.U32 R6, R2, 0x40, RZ ;  /* 0x0000004002067824 */ /* 0x000fe200078e00ff */
[----:B------:R-:W-:Y:S02]  /*2030*/  ISETP.GE.AND P3, PT, R221, UR13, PT ;  /* 0x0000000ddd007c0c */ /* 0x000fe4000bf66270 */
[----:B------:R-:W-:Y:S01]  /*2040*/  LOP3.LUT R8, R8, 0x3fffffe, RZ, 0xc0, !PT ;  /* 0x03fffffe08087812 */ /* 0x000fe200078ec0ff */
[----:B------:R-:W-:Y:S01]  /*2050*/  IMAD.SHL.U32 R12, R3, 0x40, RZ ;  /* 0x00000040030c7824 */ /* 0x000fe200078e00ff */
[C---:B------:R-:W-:Y:S02]  /*2060*/  @!P2 LEA.HI.X R19, R16.reuse, c[0x0][0x16c], R21, 0x1, P1 ;  /* 0x00005b001013aa11 */ /* 0x040fe400008f0c15 */
[----:B------:R-:W-:Y:S01]  /*2070*/  @!P4 IADD3 R7, P1, R16, UR4, RZ ;  /* 0x000000041007cc10 */ /* 0x000fe2000ff3e0ff */
[----:B------:R-:W-:Y:S01]  /*2080*/  IMAD.IADD R8, R17, 0x1, -R8 ;  /* 0x0000000111087824 */ /* 0x000fe200078e0a08 */
[----:B------:R-:W-:Y:S01]  /*2090*/  LOP3.LUT R12, R12, 0xc0, RZ, 0xc0, !PT ;  /* 0x000000c00c0c7812 */ /* 0x000fe200078ec0ff */
[----:B------:R1:W-:Y:S01]  /*20a0*/  @!P2 LDGSTS.E.BYPASS.LTC128B.128 [R223+0x2000], [R18.64] ;  /* 0x0200000012dfafae */ /* 0x0003e2000b901d58 */
[----:B------:R-:W-:Y:S01]  /*20b0*/  @!P4 IADD3.X R6, R21, UR5, R6, P1, !PT ;  /* 0x000000051506cc10 */ /* 0x000fe20008ffe406 */
[----:B------:R-:W-:Y:S01]  /*20c0*/  IMAD R219, R5, 0x8, R8 ;  /* 0x0000000805db7824 */ /* 0x000fe200078e0208 */
[----:B------:R-:W-:Y:S01]  /*20d0*/  LOP3.LUT R13, R12, 0x8, R13, 0xf8, !PT ;  /* 0x000000080c0d7812 */ /* 0x000fe200078ef80d */
[----:B------:R-:W-:Y:S01]  /*20e0*/  IMAD.U32 R8, RZ, RZ, UR8 ;  /* 0x00000008ff087e24 */ /* 0x000fe2000f8e00ff */
[----:B------:R-:W-:Y:S01]  /*20f0*/  SHF.R.U32.HI R12, RZ, 0x3, R12 ;  /* 0x00000003ff0c7819 */ /* 0x000fe2000001160c */
[----:B------:R-:W-:Y:S01]  /*2100*/  @!P3 IMAD.MOV.U32 R20, RZ, RZ, R16 ;  /* 0x000000ffff14b224 */ /* 0x000fe200078e0010 */
[----:B------:R-:W-:Y:S01]  /*2110*/  IADD3 R22, P1, R22, UR20, RZ ;  /* 0x0000001416167c10 */ /* 0x000fe2000ff3e0ff */
[----:B------:R2:W-:Y:S01]  /*2120*/  @!P6 LDGSTS.E.BYPASS.LTC128B.128 [R223+0x2800], [R14.64] ;  /* 0x028000000edfefae */ /* 0x0005e2000b901d58 */
[----:B------:R-:W-:Y:S01]  /*2130*/  LOP3.LUT R12, R13, R12, RZ, 0x3c, !PT ;  /* 0x0000000c0d0c7212 */ /* 0x000fe200078e3cff */
[----:B------:R-:W-:Y:S01]  /*2140*/  @!P3 IMAD.WIDE.U32 R20, R8, 0x60, R20 ;  /* 0x000000600814b825 */ /* 0x000fe200078e0014 */
[----:B------:R-:W-:Y:S01]  /*2150*/  IADD3.X R23, R23, UR17, R10, P1, !PT ;  /* 0x0000001117177c10 */ /* 0x000fe20008ffe40a */
[----:B------:R-:W-:Y:S01]  /*2160*/  ULDC.64 UR4, c[0x0][0x1a0] ;  /* 0x0000680000047ab9 */ /* 0x000fe20000000a00 */
[----:B------:R-:W-:Y:S01]  /*2170*/  SHF.R.S32.HI R11, RZ, 0x1, R28 ;  /* 0x00000001ff0b7819 */ /* 0x000fe2000001141c */
[----:B------:R-:W-:Y:S01]  /*2180*/  @!P3 IMAD R8, R2, 0x60, RZ ;  /* 0x000000600208b824 */ /* 0x000fe200078e02ff */
[----:B----4-:R-:W-:Y:S01]  /*2190*/  @!P3 LEA R24, P1, R20, c[0x0][0x168], 0x1 ;  /* 0x00005a001418ba11 */ /* 0x010fe200078208ff */
[----:B------:R-:W-:Y:S01]  /*21a0*/  IMAD.U32 R219, R219, 0x20, R12 ;  /* 0x00000020dbdb7824 */ /* 0x000fe200078e000c */
[----:B------:R-:W-:Y:S01]  /*21b0*/  @!P4 LEA R12, P2, R7, c[0x0][0x168], 0x1 ;  /* 0x00005a00070cca11 */ /* 0x000fe200078408ff */
[----:B------:R-:W-:Y:S01]  /*21c0*/  @!P3 IMAD.IADD R8, R21, 0x1, R8 ;  /* 0x000000011508b824 */ /* 0x000fe200078e0208 */
[----:B------:R-:W-:Y:S01]  /*21d0*/  USHF.L.U64.HI UR20, UR4, UR14, UR5 ;  /* 0x0000000e04147299 */ /* 0x000fe20008010205 */
[----:B------:R-:W-:Y:S01]  /*21e0*/  IMAD.WIDE.U32 R170, R170, c[0x0][0x1b8], R22 ;  /* 0x00006e00aaaa7a25 */ /* 0x000fe200078e0016 */
[----:B------:R-:W-:Y:S01]  /*21f0*/  @!P4 LEA.HI.X R13, R7, c[0x0][0x16c], R6, 0x1, P2 ;  /* 0x00005b00070dca11 */ /* 0x000fe200010f0c06 */
[----:B------:R-:W-:Y:S01]  /*2200*/  USHF.L.U32 UR21, UR4, 0x7, URZ ;  /* 0x0000000704157899 */ /* 0x000fe2000800063f */
[----:B------:R-:W-:Y:S01]  /*2210*/  @!P3 LEA.HI.X R25, R20, c[0x0][0x16c], R8, 0x1, P1 ;  /* 0x00005b001419ba11 */ /* 0x000fe200008f0c08 */
[----:B------:R-:W-:Y:S01]  /*2220*/  UIMAD UR5, UR20, UR23, URZ ;  /* 0x00000017140572a4 */ /* 0x000fe2000f8e023f */
[----:B------:R-:W-:Y:S01]  /*2230*/  SHF.R.S32.HI R28, RZ, 0x1f, R28 ;  /* 0x0000001fff1c7819 */ /* 0x000fe2000001141c */
[----:B------:R3:W-:Y:S01]  /*2240*/  @!P4 LDGSTS.E.BYPASS.LTC128B.128 [R223+0x3000], [R12.64] ;  /* 0x030000000cdfcfae */ /* 0x0007e2000b901d58 */
[----:B------:R-:W-:Y:S01]  /*2250*/  IMAD.IADD R173, R171, 0x1, R173 ;  /* 0x00000001abad7824 */ /* 0x000fe200078e02ad */
[----:B------:R-:W-:Y:S01]  /*2260*/  UIMAD UR5, UR15, UR21, UR5 ;  /* 0x000000150f0572a4 */ /* 0x000fe2000f8e0205 */
[----:B------:R-:W-:Y:S01]  /*2270*/  IMAD.U32 R17, RZ, RZ, UR23 ;  /* 0x00000017ff117e24 */ /* 0x000fe2000f8e00ff */
[----:B------:R4:W-:Y:S01]  /*2280*/  @!P3 LDGSTS.E.BYPASS.LTC128B.128 [R223+0x3800], [R24.64] ;  /* 0x0380000018dfbfae */ /* 0x0009e2000b901d58 */
[----:B------:R-:W-:Y:S01]  /*2290*/  IMAD.MOV.U32 R172, RZ, RZ, R170 ;  /* 0x000000ffffac7224 */ /* 0x000fe200078e00aa */
[----:B------:R-:W-:Y:S01]  /*22a0*/  LEA.HI R28, R28, R11, RZ, 0x2 ;  /* 0x0000000b1c1c7211 */ /* 0x000fe200078f10ff */
[----:B------:R-:W-:Y:S01]  /*22b0*/  IMAD.U32 R10, RZ, RZ, UR4 ;  /* 0x00000004ff0a7e24 */ /* 0x000fe2000f8e00ff */
[----:B------:R-:W0:Y:S01]  /*22c0*/  LDGDEPBAR ;  /* 0x00000000000079af */ /* 0x000e220000000000 */
[----:B------:R-:W-:Y:S01]  /*22d0*/  IMAD.WIDE.U32 R16, R17, UR21, R172 ;  /* 0x0000001511107c25 */ /* 0x000fe2000f8e00ac */
[----:B------:R-:W-:Y:S01]  /*22e0*/  LOP3.LUT R28, R28, 0xfffffffc, RZ, 0xc0, !PT ;  /* 0xfffffffc1c1c7812 */ /* 0x000fe200078ec0ff */
[----:B------:R-:W-:Y:S01]  /*22f0*/  UIMAD.WIDE.U32 UR16, UR4, 0x40, URZ ;  /* 0x00000040041078a5 */ /* 0x000fe2000f8e003f */
[----:B------:R-:W-:Y:S01]  /*2300*/  ISETP.GE.AND P6, PT, R222, UR13, PT ;  /* 0x0000000dde007c0c */ /* 0x000fe2000bfc6270 */
[----:B------:R-:W-:Y:S01]  /*2310*/  IMAD.U32 R9, RZ, RZ, UR4 ;  /* 0x00000004ff097e24 */ /* 0x000fe2000f8e00ff */
[----:B------:R-:W-:Y:S01]  /*2320*/  @!P5 LEA R10, P2, R10, R16, 0x5 ;  /* 0x000000100a0ad211 */ /* 0x000fe200078428ff */
[----:B------:R-:W-:Y:S01]  /*2330*/  IMAD.IADD R28, R11, 0x1, -R28 ;  /* 0x000000010b1c7824 */ /* 0x000fe200078e0a1c */
[----:B------:R-:W-:Y:S01]  /*2340*/  IADD3 R17, R17, UR5, RZ ;  /* 0x0000000511117c10 */ /* 0x000fe2000fffe0ff */
[----:B------:R-:W-:Y:S01]  /*2350*/  IMAD.SHL.U32 R5, R5, 0x8, RZ ;  /* 0x0000000805057824 */ /* 0x000fe200078e00ff */
[----:B------:R-:W-:Y:S01]  /*2360*/  ISETP.GE.AND P4, PT, R221, UR13, PT ;  /* 0x0000000ddd007c0c */ /* 0x000fe2000bf86270 */
[----:B------:R-:W-:Y:S01]  /*2370*/  IMAD.SHL.U32 R11, R28, 0x40, RZ ;  /* 0x000000401c0b7824 */ /* 0x000fe200078e00ff */
[----:B------:R-:W-:Y:S01]  /*2380*/  @!P5 LEA.HI.X R9, R9, R17, R164, 0x5, P2 ;  /* 0x000000110909d211 */ /* 0x000fe200010f2ca4 */
[----:B------:R-:W-:Y:S01]  /*2390*/  IMAD.SHL.U32 R6, R164, 0x40, RZ ;  /* 0x00000040a4067824 */ /* 0x000fe200078e00ff */
[----:B--2---:R-:W-:Y:S01]  /*23a0*/  @!P0 LEA R14, P3, R16, c[0x0][0x170], 0x1 ;  /* 0x00005c00100e8a11 */ /* 0x004fe200078608ff */
[----:B------:R-:W-:Y:S01]  /*23b0*/  IMAD.U32 R8, RZ, RZ, UR4 ;  /* 0x00000004ff087e24 */ /* 0x000fe2000f8e00ff */
[----:B------:R-:W-:Y:S01]  /*23c0*/  LEA R153, R152, UR10, 0x4 ;  /* 0x0000000a98997c11 */ /* 0x000fe2000f8e20ff */
[----:B------:R-:W-:Y:S01]  /*23d0*/  IMAD.SHL.U32 R219, R219, 0x2, RZ ;  /* 0x00000002dbdb7824 */ /* 0x000fe200078e00ff */
[----:B------:R-:W-:Y:S01]  /*23e0*/  @!P6 IADD3 R7, P1, R16, UR16, RZ ;  /* 0x000000101007ec10 */ /* 0x000fe2000ff3e0ff */
[----:B------:R-:W-:Y:S01]  /*23f0*/  UIADD3 UR14, UR11, 0x1, -UR12 ;  /* 0x000000010b0e7890 */ /* 0x000fe2000fffe80c */
[----:B---3--:R-:W-:Y:S01]  /*2400*/  @!P5 LEA R12, P2, R10, c[0x0][0x170], 0x1 ;  /* 0x00005c000a0cda11 */ /* 0x008fe200078408ff */
[----:B------:R-:W-:Y:S01]  /*2410*/  ULDC UR5, c[0x0][0x2e8] ;  /* 0x0000ba0000057ab9 */ /* 0x000fe20000000800 */
[----:B------:R-:W-:Y:S01]  /*2420*/  @!P6 IADD3.X R6, R17, UR17, R6, P1, !PT ;  /* 0x000000111106ec10 */ /* 0x000fe20008ffe406 */
[----:B------:R-:W-:Y:S01]  /*2430*/  ULDC UR13, c[0x0][0x2e4] ;  /* 0x0000b900000d7ab9 */ /* 0x000fe20000000800 */
[----:B------:R-:W-:-:S04]  /*2440*/  DEPBAR.LE SB0, 0x0 ;  /* 0x000080000000791a */ /* 0x000fc80000000000 */
[----:B------:R-:W-:Y:S01]  /*2450*/  BAR.SYNC.DEFER_BLOCKING 0x0 ;  /* 0x0000000000007b1d */ /* 0x000fe20000010000 */
[----:B------:R-:W-:Y:S01]  /*2460*/  @!P5 LEA.HI.X R13, R10, c[0x0][0x174], R9, 0x1, P2 ;  /* 0x00005d000a0dda11 */ /* 0x000fe200010f0c09 */
[----:B------:R-:W-:Y:S01]  /*2470*/  UIADD3 UR5, UR14, UR5, URZ ;  /* 0x000000050e057290 */ /* 0x000fe2000fffe03f */
[----:B------:R-:W-:Y:S01]  /*2480*/  LOP3.LUT R10, R11, 0xc0, RZ, 0xc0, !PT ;  /* 0x000000c00b0a7812 */ /* 0x000fe200078ec0ff */
[----:B------:R-:W-:Y:S01]  /*2490*/  UIADD3 UR13, UR11, -UR13, -UR12 ;  /* 0x8000000d0b0d7290 */ /* 0x000fe2000fffe80c */
[--C-:B------:R-:W-:Y:S01]  /*24a0*/  @!P0 LEA.HI.X R15, R16, c[0x0][0x174], R17.reuse, 0x1, P3 ;  /* 0x00005d00100f8a11 */ /* 0x100fe200018f0c11 */
[----:B------:R-:W-:Y:S01]  /*24b0*/  @!P4 IMAD.WIDE.U32 R16, R8, 0x60, R16 ;  /* 0x000000600810c825 */ /* 0x000fe200078e0010 */
[----:B------:R-:W-:Y:S02]  /*24c0*/  LOP3.LUT R5, R10, 0x8, R5, 0xf8, !PT ;  /* 0x000000080a057812 */ /* 0x000fe400078ef805 */
[----:B------:R-:W-:Y:S01]  /*24d0*/  SHF.R.U32.HI R10, RZ, 0x3, R10 ;  /* 0x00000003ff0a7819 */ /* 0x000fe2000001160a */
[----:B------:R-:W-:Y:S01]  /*24e0*/  @!P4 IMAD R8, R164, 0x60, RZ ;  /* 0x00000060a408c824 */ /* 0x000fe200078e02ff */
[----:B-1----:R-:W-:-:S02]  /*24f0*/  @!P6 LEA R18, P2, R7, c[0x0][0x170], 0x1 ;  /* 0x00005c000712ea11 */ /* 0x002fc400078408ff */
[----:B------:R-:W-:Y:S01]  /*2500*/  LOP3.LUT R149, R5, R10, RZ, 0x3c, !PT ;  /* 0x0000000a05957212 */ /* 0x000fe200078e3cff */
[----:B------:R-:W-:Y:S01]  /*2510*/  @!P4 IMAD.IADD R8, R17, 0x1, R8 ;  /* 0x000000011108c824 */ /* 0x000fe200078e0208 */
[C---:B------:R-:W-:Y:S02]  /*2520*/  @!P4 LEA R30, P1, R16.reuse, c[0x0][0x170], 0x1 ;  /* 0x00005c00101eca11 */ /* 0x040fe400078208ff */
[----:B------:R-:W-:Y:S01]  /*2530*/  @!P6 LEA.HI.X R19, R7, c[0x0][0x174], R6, 0x1, P2 ;  /* 0x00005d000713ea11 */ /* 0x000fe200010f0c06 */
[----:B------:R-:W-:Y:S01]  /*2540*/  IMAD.IADD R220, R149, 0x1, R4 ;  /* 0x0000000195dc7824 */ /* 0x000fe200078e0204 */
[----:B------:R-:W-:Y:S02]  /*2550*/  @!P4 LEA.HI.X R31, R16, c[0x0][0x174], R8, 0x1, P1 ;  /* 0x00005d00101fca11 */ /* 0x000fe400008f0c08 */
[----:B------:R-:W-:Y:S01]  /*2560*/  LOP3.LUT P1, RZ, R28, 0x2, RZ, 0xc0, !PT ;  /* 0x000000021cff7812 */ /* 0x000fe2000782c0ff */
[----:B------:R-:W-:Y:S01]  /*2570*/  IMAD.SHL.U32 R220, R220, 0x2, RZ ;  /* 0x00000002dcdc7824 */ /* 0x000fe200078e00ff */
[C---:B------:R-:W-:Y:S01]  /*2580*/  IADD3 R28, R219.reuse, 0x2000, RZ ;  /* 0x00002000db1c7810 */ /* 0x040fe20007ffe0ff */
[----:B------:R-:W-:Y:S01]  /*2590*/  @P0 STS [R223+0x4000], RZ ;  /* 0x004000ffdf000388 */ /* 0x000fe20000000800 */
[----:B------:R-:W-:-:S03]  /*25a0*/  IADD3 R217, R219, 0x2020, RZ ;  /* 0x00002020dbd97810 */ /* 0x000fc60007ffe0ff */
[----:B------:R-:W-:Y:S04]  /*25b0*/  @P0 STS [R223+0x4004], RZ ;  /* 0x004004ffdf000388 */ /* 0x000fe80000000800 */
[----:B------:R-:W-:Y:S04]  /*25c0*/  @P0 STS.64 [R223+0x4008], RZ ;  /* 0x004008ffdf000388 */ /* 0x000fe80000000a00 */
[----:B------:R-:W-:Y:S01]  /*25d0*/  @!PT LDS RZ, [RZ] ;  /* 0x00000000fffff984 */ /* 0x000fe20000000800 */
[----:B------:R-:W-:Y:S01]  /*25e0*/  @!PT LDS RZ, [RZ] ;  /* 0x00000000fffff984 */ /* 0x000fe20000000800 */
[----:B------:R-:W-:Y:S01]  /*25f0*/  @!PT LDS RZ, [RZ] ;  /* 0x00000000fffff984 */ /* 0x000fe20000000800 */
[----:B------:R1:W-:Y:S01]  /*2600*/  @!P0 LDGSTS.E.BYPASS.LTC128B.128 [R223+0x4000], [R14.64] ;  /* 0x040000000edf8fae */ /* 0x0003e2000b901d58 */
[----:B------:R-:W-:Y:S01]  /*2610*/  LOP3.LUT P0, RZ, R3, 0x2, RZ, 0xc0, !PT ;  /* 0x0000000203ff7812 */ /* 0x000fe2000780c0ff */
[----:B------:R-:W-:-:S02]  /*2620*/  IMAD.MOV.U32 R3, RZ, RZ, 0x10 ;  /* 0x00000010ff037424 */ /* 0x000fc400078e00ff */
[----:B------:R-:W-:Y:S03]  /*2630*/  @P5 STS.128 [R223+0x4800], RZ ;  /* 0x004800ffdf005388 */ /* 0x000fe60000000c00 */
[----:B------:R-:W-:Y:S01]  /*2640*/  SEL R3, R3, 0xfffffff0, !P1 ;  /* 0xfffffff003037807 */ /* 0x000fe20004800000 */
[----:B------:R-:W-:Y:S01]  /*2650*/  @!PT LDS RZ, [RZ] ;  /* 0x00000000fffff984 */ /* 0x000fe20000000800 */
[----:B------:R-:W-:Y:S01]  /*2660*/  @!PT LDS RZ, [RZ] ;  /* 0x00000000fffff984 */ /* 0x000fe20000000800 */
[----:B------:R-:W-:Y:S01]  /*2670*/  @!PT LDS RZ, [RZ] ;  /* 0x00000000fffff984 */ /* 0x000fe20000000800 */
[----:B------:R1:W-:Y:S04]  /*2680*/  @!P5 LDGSTS.E.BYPASS.LTC128B.128 [R223+0x4800], [R12.64] ;  /* 0x048000000cdfdfae */ /* 0x0003e8000b901d58 */
[----:B------:R-:W-:Y:S01]  /*2690*/  @P6 STS.128 [R223+0x5000], RZ ;  /* 0x005000ffdf006388 */ /* 0x000fe20000000c00 */
[----:B------:R-:W-:Y:S01]  /*26a0*/  IMAD R218, R3, 0x2, R220 ;  /* 0x0000000203da7824 */ /* 0x000fe200078e02dc */
[----:B------:R-:W-:-:S02]  /*26b0*/  @P0 IADD3 R217, R28, -0x20, RZ ;  /* 0xffffffe01cd90810 */ /* 0x000fc40007ffe0ff */
[----:B------:R-:W-:Y:S01]  /*26c0*/  @!PT LDS RZ, [RZ] ;  /* 0x00000000fffff984 */ /* 0x000fe20000000800 */
[----:B------:R-:W-:Y:S01]  /*26d0*/  @!PT LDS RZ, [RZ] ;  /* 0x00000000fffff984 */ /* 0x000fe20000000800 */
[----:B------:R-:W-:Y:S01]  /*26e0*/  @!PT LDS RZ, [RZ] ;  /* 0x00000000fffff984 */ /* 0x000fe20000000800 */
[----:B------:R2:W-:Y:S02]  /*26f0*/  @!P6 LDGSTS.E.BYPASS.LTC128B.128 [R223+0x5000], [R18.64] ;  /* 0x0500000012dfefae */ /* 0x0005e4000b901d58 */
[C---:B------:R-:W-:Y:S02]  /*2700*/  IADD3 R214, R217.reuse, 0x400, RZ ;  /* 0x00000400d9d67810 */ /* 0x040fe40007ffe0ff */
        /* <DEDUP_REMOVED lines=9> */
[----:B------:R-:W-:Y:S01]  /*27a0*/  LDSM.16.M88.4 R20, [R220] ;  /* 0x00000000dc14783b */ /* 0x000fe20000000200 */
[----:B------:R-:W-:-:S02]  /*27b0*/  IADD3 R209, R217, 0x1800, RZ ;  /* 0x00001800d9d17810 */ /* 0x000fc40007ffe0ff */
[----:B------:R-:W-:Y:S01]  /*27c0*/  IADD3 R208, R217, 0x1c00, RZ ;  /* 0x00001c00d9d07810 */ /* 0x000fe20007ffe0ff */
[----:B------:R-:W2:Y:S04]  /*27d0*/  LDSM.16.M88.4 R8, [R219+0x2000] ;  /* 0x00200000db08783b */ /* 0x000ea80000000200 */
[----:B----4-:R-:W-:Y:S04]  /*27e0*/  LDSM.16.M88.4 R24, [R220+0x1000] ;  /* 0x00100000dc18783b */ /* 0x010fe80000000200 */
[----:B------:R-:W3:Y:S04]  /*27f0*/  LDSM.16.M88.4 R132, [R219+0x3c00] ;  /* 0x003c0000db84783b */ /* 0x000ee80000000200 */
[----:B------:R-:W4:Y:S04]  /*2800*/  LDSM.16.M88.4 R116, [R219+0x2400] ;  /* 0x00240000db74783b */ /* 0x000f280000000200 */
[----:B------:R-:W5:Y:S04]  /*2810*/  LDSM.16.M88.4 R100, [R219+0x2800] ;  /* 0x00280000db64783b */ /* 0x000f680000000200 */
[----:B------:R-:W1:Y:S04]  /*2820*/  LDSM.16.M88.4 R84, [R219+0x2c00] ;  /* 0x002c0000db54783b */ /* 0x000e680000000200 */
[----:B------:R-:W1:Y:S04]  /*2830*/  LDSM.16.M88.4 R68, [R219+0x3000] ;  /* 0x00300000db44783b */ /* 0x000e680000000200 */
[----:B------:R-:W4:Y:S04]  /*2840*/  LDSM.16.M88.4 R52, [R219+0x3400] ;  /* 0x00340000db34783b */ /* 0x000f280000000200 */
[----:B------:R-:W4:Y:S04]  /*2850*/  LDSM.16.M88.4 R36, [R219+0x3800] ;  /* 0x00380000db24783b */ /* 0x000f280000000200 */
[----:B------:R-:W-:Y:S04]  /*2860*/  LDSM.16.M88.4 R140, [R218] ;  /* 0x00000000da8c783b */ /* 0x000fe80000000200 */
[----:B------:R-:W4:Y:S01]  /*2870*/  LDSM.16.M88.4 R144, [R217] ;  /* 0x00000000d990783b */ /* 0x000f220000000200 */
[----:B--2---:R-:W-:Y:S03]  /*2880*/  HMMA.16816.F32 R16, R20, R8, RZ ;  /* 0x000000081410723c */ /* 0x004fe600000018ff */
[----:B------:R-:W2:Y:S04]  /*2890*/  LDSM.16.M88.4 R136, [R218+0x1000] ;  /* 0x00100000da88783b */ /* 0x000ea80000000200 */
[----:B------:R-:W0:Y:S01]  /*28a0*/  LDGDEPBAR ;  /* 0x00000000000079af */ /* 0x000e220000000000 */
[-C--:B---3--:R-:W-:Y:S08]  /*28b0*/  HMMA.16816.F32 R28, R24, R132.reuse, RZ ;  /* 0x00000084181c723c */ /* 0x088ff000000018ff */
[----:B------:R-:W-:Y:S07]  /*28c0*/  HMMA.16816.F32 R32, R20, R132, RZ ;  /* 0x000000841420723c */ /* 0x000fee00000018ff */
[----:B------:R-:W-:Y:S01]  /*28d0*/  SHF.R.S32.HI R133, RZ, 0x1f, R154 ;  /* 0x0000001fff857819 */ /* 0x000fe2000001149a */
[----:B------:R-:W-:Y:S01]  /*28e0*/  IMAD.U32 R132, RZ, RZ, UR23 ;  /* 0x00000017ff847e24 */ /* 0x000fe2000f8e00ff */
[----:B-1----:R-:W-:Y:S02]  /*28f0*/  HMMA.16816.F32 R12, R24, R8, RZ ;  /* 0x00000008180c723c */ /* 0x002fe400000018ff */
[----:B------:R-:W-:Y:S01]  /*2900*/  LEA.HI R236, R133, R154, RZ, 0x2 ;  /* 0x0000009a85ec7211 */ /* 0x000fe200078f10ff */
[----:B------:R-:W-:-:S03]  /*2910*/  IMAD R152, R132, 0x80, R237 ;  /* 0x0000008084987824 */ /* 0x000fc600078e02ed */
[----:B------:R-:W-:Y:S02]  /*2920*/  SHF.R.S32.HI R236, RZ, 0x2, R236 ;  /* 0x00000002ffec7819 */ /* 0x000fe400000114ec */
[----:B------:R-:W-:Y:S03]  /*2930*/  HMMA.16816.F32 R4, R20, R10, RZ ;  /* 0x0000000a1404723c */ /* 0x000fe600000018ff */
[----:B------:R-:W-:-:S05]  /*2940*/  IMAD.IADD R153, R236, 0x1, R153 ;  /* 0x00000001ec997824 */ /* 0x000fca00078e0299 */
[C---:B----4-:R-:W-:Y:S01]  /*2950*/  HMMA.16816.F32 R124, R24.reuse, R116, RZ ;  /* 0x00000074187c723c */ /* 0x050fe200000018ff */
[C---:B------:R-:W-:Y:S02]  /*2960*/  IADD3 R232, R153.reuse, UR5, RZ ;  /* 0x0000000599e87c10 */ /* 0x040fe4000fffe0ff */
[C---:B------:R-:W-:Y:S02]  /*2970*/  IADD3 R233, R153.reuse, UR13, RZ ;  /* 0x0000000d99e97c10 */ /* 0x040fe4000fffe0ff */
[C---:B------:R-:W-:Y:S02]  /*2980*/  IADD3 R230, R153.reuse, 0x8, RZ ;  /* 0x0000000899e67810 */ /* 0x040fe40007ffe0ff */
[C---:B------:R-:W-:Y:S01]  /*2990*/  IADD3 R228, R153.reuse, 0x40, RZ ;  /* 0x0000004099e47810 */ /* 0x040fe20007ffe0ff */
[----:B------:R-:W-:Y:S01]  /*29a0*/  HMMA.16816.F32 R120, R24, R118, RZ ;  /* 0x000000761878723c */ /* 0x000fe200000018ff */
[----:B------:R-:W-:Y:S02]  /*29b0*/  IADD3 R153, R153, 0x48, RZ ;  /* 0x0000004899997810 */ /* 0x000fe40007ffe0ff */
[----:B------:R-:W-:-:S02]  /*29c0*/  IMNMX R232, R232, UR11, PT ;  /* 0x0000000be8e87c17 */ /* 0x000fc4000b800200 */
[----:B------:R-:W-:Y:S02]  /*29d0*/  IADD3 R231, R230, UR13, RZ ;  /* 0x0000000de6e77c10 */ /* 0x000fe4000fffe0ff */
[----:B------:R-:W-:Y:S01]  /*29e0*/  IADD3 R229, R228, UR13, RZ ;  /* 0x0000000de4e57c10 */ /* 0x000fe2000fffe0ff */
[C---:B-----5:R-:W-:Y:S01]  /*29f0*/  HMMA.16816.F32 R108, R24.reuse, R100, RZ ;  /* 0x00000064186c723c */ /* 0x060fe200000018ff */
[----:B------:R-:W-:Y:S02]  /*2a00*/  IADD3 R230, R230, UR5, RZ ;  /* 0x00000005e6e67c10 */ /* 0x000fe4000fffe0ff */
[----:B------:R-:W-:Y:S02]  /*2a10*/  IADD3 R228, R228, UR5, RZ ;  /* 0x00000005e4e47c10 */ /* 0x000fe4000fffe0ff */
[----:B------:R-:W-:Y:S02]  /*2a20*/  IADD3 R226, R153, UR5, RZ ;  /* 0x0000000599e27c10 */ /* 0x000fe4000fffe0ff */
[----:B------:R-:W-:Y:S01]  /*2a30*/  IMNMX R233, RZ, R233, !PT ;  /* 0x000000e9ffe97217 */ /* 0x000fe20007800200 */
[----:B------:R-:W-:Y:S01]  /*2a40*/  HMMA.16816.F32 R104, R24, R102, RZ ;  /* 0x000000661868723c */ /* 0x000fe200000018ff */
[----:B------:R-:W-:-:S02]  /*2a50*/  ISETP.GE.AND P1, PT, R152, R232, PT ;  /* 0x000000e89800720c */ /* 0x000fc40003f26270 */
[----:B------:R-:W-:Y:S02]  /*2a60*/  IADD3 R227, R153, UR13, RZ ;  /* 0x0000000d99e37c10 */ /* 0x000fe4000fffe0ff */
[----:B------:R-:W-:Y:S02]  /*2a70*/  IMNMX R230, R230, UR11, PT ;  /* 0x0000000be6e67c17 */ /* 0x000fe4000b800200 */
[----:B------:R-:W-:Y:S01]  /*2a80*/  IMNMX R228, R228, UR11, PT ;  /* 0x0000000be4e47c17 */ /* 0x000fe2000b800200 */
[----:B------:R-:W-:Y:S01]  /*2a90*/  HMMA.16816.F32 R92, R24, R84, RZ ;  /* 0x00000054185c723c */ /* 0x000fe200000018ff */
[----:B------:R-:W-:Y:S02]  /*2aa0*/  IMNMX R226, R226, UR11, PT ;  /* 0x0000000be2e27c17 */ /* 0x000fe4000b800200 */
[----:B------:R-:W-:Y:S02]  /*2ab0*/  ISETP.LT.OR P1, PT, R152, R233, P1 ;  /* 0x000000e99800720c */ /* 0x000fe40000f21670 */
[----:B------:R-:W-:-:S02]  /*2ac0*/  IMNMX R231, RZ, R231, !PT ;  /* 0x000000e7ffe77217 */ /* 0x000fc40007800200 */
[----:B------:R-:W-:Y:S01]  /*2ad0*/  IMNMX R229, RZ, R229, !PT ;  /* 0x000000e5ffe57217 */ /* 0x000fe20007800200 */
[C---:B------:R-:W-:Y:S01]  /*2ae0*/  HMMA.16816.F32 R88, R24.reuse, R86, RZ ;  /* 0x000000561858723c */ /* 0x040fe200000018ff */
[----:B------:R-:W-:Y:S02]  /*2af0*/  IMNMX R227, RZ, R227, !PT ;  /* 0x000000e3ffe37217 */ /* 0x000fe40007800200 */
[C---:B------:R-:W-:Y:S02]  /*2b00*/  ISETP.GE.AND P0, PT, R152.reuse, R230, PT ;  /* 0x000000e69800720c */ /* 0x040fe40003f06270 */
[C---:B------:R-:W-:Y:S02]  /*2b10*/  ISETP.GE.AND P4, PT, R152.reuse, R228, PT ;  /* 0x000000e49800720c */ /* 0x040fe40003f86270 */
[C---:B------:R-:W-:Y:S01]  /*2b20*/  ISETP.LT.OR P0, PT, R152.reuse, R231, P0 ;  /* 0x000000e79800720c */ /* 0x040fe20000701670 */
[----:B------:R-:W-:Y:S01]  /*2b30*/  HMMA.16816.F32 R76, R24, R68, RZ ;  /* 0x00000044184c723c */ /* 0x000fe200000018ff */
[----:B------:R-:W-:-:S07]  /*2b40*/  ISETP.LT.OR P4, PT, R152, R229, P4 ;  /* 0x000000e59800720c */ /* 0x000fce0002781670 */
        /* <DEDUP_REMOVED lines=22> */
[----:B--2---:R-:W-:Y:S07]  /*2cb0*/  HMMA.16816.F32 R12, R136, R144, R12 ;  /* 0x00000090880c723c */ /* 0x004fee000000180c */
[----:B------:R-:W-:Y:S01]  /*2cc0*/  IADD3 R144, R152, 0x1, RZ ;  /* 0x0000000198907810 */ /* 0x000fe20007ffe0ff */
[----:B------:R-:W-:Y:S03]  /*2cd0*/  HMMA.16816.F32 R4, R140, R146, R4 ;  /* 0x000000928c04723c */ /* 0x000fe60000001804 */
[----:B------:R-:W-:-:S02]  /*2ce0*/  ISETP.GE.AND P2, PT, R144, R232, PT ;  /* 0x000000e89000720c */ /* 0x000fc40003f46270 */
[C---:B------:R-:W-:Y:S02]  /*2cf0*/  ISETP.GE.AND P6, PT, R144.reuse, R230, PT ;  /* 0x000000e69000720c */ /* 0x040fe40003fc6270 */
[C---:B------:R-:W-:Y:S01]  /*2d00*/  ISETP.GE.AND P5, PT, R144.reuse, R228, PT ;  /* 0x000000e49000720c */ /* 0x040fe20003fa6270 */
[----:B------:R-:W-:Y:S01]  /*2d10*/  HMMA.16816.F32 R8, R136, R146, R8 ;  /* 0x000000928808723c */ /* 0x000fe20000001808 */
[-C--:B------:R-:W-:Y:S02]  /*2d20*/  ISETP.GE.AND P3, PT, R144, R226.reuse, PT ;  /* 0x000000e29000720c */ /* 0x080fe40003f66270 */
[----:B------:R-:W-:Y:S02]  /*2d30*/  FSEL R157, R16, -INF , !P1 ;  /* 0xff800000109d7808 */ /* 0x000fe40004800000 */
[----:B------:R-:W-:Y:S02]  /*2d40*/  ISETP.GE.AND P1, PT, R152, R226, PT ;  /* 0x000000e29800720c */ /* 0x000fe40003f26270 */
[C---:B------:R-:W-:Y:S01]  /*2d50*/  ISETP.LT.OR P2, PT, R144.reuse, R233, P2 ;  /* 0x000000e99000720c */ /* 0x040fe20001741670 */
[----:B-1----:R-:W-:Y:S01]  /*2d60*/  HMMA.16816.F32 R128, R140, R132, R128 ;  /* 0x000000848c80723c */ /* 0x002fe20000001880 */
[----:B------:R-:W-:-:S02]  /*2d70*/  ISETP.LT.OR P6, PT, R144, R231, P6 ;  /* 0x000000e79000720c */ /* 0x000fc400037c1670 */
[C---:B------:R-:W-:Y:S02]  /*2d80*/  ISETP.LT.OR P5, PT, R144.reuse, R229, P5 ;  /* 0x000000e59000720c */ /* 0x040fe40002fa1670 */
[-C--:B------:R-:W-:Y:S02]  /*2d90*/  ISETP.LT.OR P3, PT, R144, R227.reuse, P3 ;  /* 0x000000e39000720c */ /* 0x080fe40001f61670 */
[C---:B------:R-:W-:Y:S01]  /*2da0*/  IADD3 R144, R152.reuse, 0x8, RZ ;  /* 0x0000000898907810 */ /* 0x040fe20007ffe0ff */
[----:B------:R-:W-:Y:S01]  /*2db0*/  HMMA.16816.F32 R124, R136, R132, R124 ;  /* 0x00000084887c723c */ /* 0x000fe2000000187c */
[----:B------:R-:W-:Y:S02]  /*2dc0*/  ISETP.LT.OR P1, PT, R152, R227, P1 ;  /* 0x000000e39800720c */ /* 0x000fe40000f21670 */
[----:B------:R-:W-:Y:S02]  /*2dd0*/  FSEL R156, R18, -INF , !P0 ;  /* 0xff800000129c7808 */ /* 0x000fe40004000000 */
[----:B------:R-:W-:-:S02]  /*2de0*/  FSEL R147, R12, -INF , !P4 ;  /* 0xff8000000c937808 */ /* 0x000fc40006000000 */
[C---:B------:R-:W-:Y:S01]  /*2df0*/  ISETP.GE.AND P0, PT, R144.reuse, R232, PT ;  /* 0x000000e89000720c */ /* 0x040fe20003f06270 */
[-C--:B------:R-:W-:Y:S01]  /*2e00*/  HMMA.16816.F32 R120, R136, R134.reuse, R120 ;  /* 0x000000868878723c */ /* 0x080fe20000001878 */
[----:B------:R-:W-:Y:S02]  /*2e10*/  ISETP.GE.AND P4, PT, R144, R230, PT ;  /* 0x000000e69000720c */ /* 0x000fe40003f86270 */
[----:B------:R-:W-:Y:S02]  /*2e20*/  FSEL R158, R17, -INF , !P2 ;  /* 0xff800000119e7808 */ /* 0x000fe40005000000 */
[----:B------:R-:W-:Y:S02]  /*2e30*/  FSEL R145, R14, -INF , !P1 ;  /* 0xff8000000e917808 */ /* 0x000fe40004800000 */
[----:B------:R-:W-:Y:S01]  /*2e40*/  FSEL R18, R13, -INF , !P5 ;  /* 0xff8000000d127808 */ /* 0x000fe20006800000 */
[----:B------:R-:W-:Y:S01]  /*2e50*/  HMMA.16816.F32 R116, R140, R134, R116 ;  /* 0x000000868c74723c */ /* 0x000fe20000001874 */
[----:B------:R-:W-:-:S02]  /*2e60*/  FSEL R17, R15, -INF , !P3 ;  /* 0xff8000000f117808 */ /* 0x000fc40005800000 */
[----:B------:R-:W1:Y:S01]  /*2e70*/  LDSM.16.M88.4 R12, [R217+0x800] ;  /* 0x00080000d90c783b */ /* 0x000e620000000200 */
[C---:B------:R-:W-:Y:S02]  /*2e80*/  ISETP.LT.OR P0, PT, R144.reuse, R233, P0 ;  /* 0x000000e99000720c */ /* 0x040fe40000701670 */
[----:B------:R-:W-:Y:S02]  /*2e90*/  ISETP.LT.OR P4, PT, R144, R231, P4 ;  /* 0x000000e79000720c */ /* 0x000fe40002781670 */
[----:B------:R-:W-:Y:S02]  /*2ea0*/  FSEL R133, R19, -INF , !P6 ;  /* 0xff80000013857808 */ /* 0x000fe40007000000 */
[C---:B------:R-:W-:Y:S02]  /*2eb0*/  IADD3 R19, R152.reuse, 0x9, RZ ;  /* 0x0000000998137810 */ /* 0x040fe40007ffe0ff */
[----:B------:R-:W-:Y:S02]  /*2ec0*/  IADD3 R16, R152, 0x10, RZ ;  /* 0x0000001098107810 */ /* 0x000fe40007ffe0ff */
        /* <DEDUP_REMOVED lines=14> */
[----:B------:R-:W-:Y:S01]  /*2fb0*/  IADD3 R4, R152, 0x11, RZ ;  /* 0x0000001198047810 */ /* 0x000fe20007ffe0ff */
[-C--:B-1----:R-:W-:Y:S01]  /*2fc0*/  HMMA.16816.F32 R112, R140, R12.reuse, R112 ;  /* 0x0000000c8c70723c */ /* 0x082fe20000001870 */
[----:B------:R-:W-:Y:S02]  /*2fd0*/  FSEL R153, R8, -INF , !P1 ;  /* 0xff80000008997808 */ /* 0x000fe40004800000 */
[----:B------:R-:W-:Y:S02]  /*2fe0*/  FSEL R155, R10, -INF , !P2 ;  /* 0xff8000000a9b7808 */ /* 0x000fe40005000000 */
[----:B------:R-:W-:Y:S02]  /*2ff0*/  FSEL R134, R7, -INF , !P6 ;  /* 0xff80000007867808 */ /* 0x000fe40007000000 */
[----:B------:R-:W-:Y:S01]  /*3000*/  FSEL R207, R9, -INF , !P3 ;  /* 0xff80000009cf7808 */ /* 0x000fe20005800000 */
[----:B------:R-:W-:Y:S01]  /*3010*/  HMMA.16816.F32 R108, R136, R12, R108 ;  /* 0x0000000c886c723c */ /* 0x000fe2000000186c */
[----:B------:R-:W-:-:S02]  /*3020*/  FSEL R163, R11, -INF , !P0 ;  /* 0xff8000000ba37808 */ /* 0x000fc40004000000 */
[----:B------:R-:W-:Y:S02]  /*3030*/  FSEL R128, R128, -INF , !P4 ;  /* 0xff80000080807808 */ /* 0x000fe40006000000 */
[C---:B------:R-:W-:Y:S02]  /*3040*/  ISETP.GE.AND P1, PT, R16.reuse, R230, PT ;  /* 0x000000e61000720c */ /* 0x040fe40003f26270 */
[----:B------:R-:W-:Y:S01]  /*3050*/  ISETP.GE.AND P2, PT, R16, R228, PT ;  /* 0x000000e41000720c */ /* 0x000fe20003f46270 */
[----:B------:R-:W-:Y:S01]  /*3060*/  HMMA.16816.F32 R104, R136, R14, R104 ;  /* 0x0000000e8868723c */ /* 0x000fe20000001868 */
[C---:B------:R-:W-:Y:S02]  /*3070*/  ISETP.GE.AND P3, PT, R4.reuse, R232, PT ;  /* 0x000000e80400720c */ /* 0x040fe40003f66270 */
[C---:B------:R-:W-:Y:S02]  /*3080*/  ISETP.GE.AND P0, PT, R4.reuse, R230, PT ;  /* 0x000000e60400720c */ /* 0x040fe40003f06270 */
[----:B------:R-:W-:-:S02]  /*3090*/  ISETP.GE.AND P6, PT, R4, R228, PT ;  /* 0x000000e40400720c */ /* 0x000fc40003fc6270 */
[----:B------:R-:W-:Y:S01]  /*30a0*/  ISETP.GE.AND P4, PT, R4, R226, PT ;  /* 0x000000e20400720c */ /* 0x000fe20003f86270 */
[----:B------:R-:W-:Y:S01]  /*30b0*/  HMMA.16816.F32 R100, R140, R14, R100 ;  /* 0x0000000e8c64723c */ /* 0x000fe20000001864 */
[C---:B------:R-:W-:Y:S02]  /*30c0*/  ISETP.LT.OR P1, PT, R16.reuse, R231, P1 ;  /* 0x000000e71000720c */ /* 0x040fe40000f21670 */
[----:B------:R-:W-:Y:S02]  /*30d0*/  ISETP.LT.OR P2, PT, R16, R229, P2 ;  /* 0x000000e51000720c */ /* 0x000fe40001741670 */
[C---:B------:R-:W-:Y:S02]  /*30e0*/  ISETP.LT.OR P3, PT, R4.reuse, R233, P3 ;  /* 0x000000e90400720c */ /* 0x040fe40001f61670 */
[C---:B------:R-:W-:Y:S02]  /*30f0*/  ISETP.LT.OR P0, PT, R4.reuse, R231, P0 ;  /* 0x000000e70400720c */ /* 0x040fe40000701670 */
[----:B------:R-:W-:-:S02]  /*3100*/  ISETP.LT.OR P6, PT, R4, R229, P6 ;  /* 0x000000e50400720c */ /* 0x000fc400037c1670 */
[----:B------:R-:W-:Y:S02]  /*3110*/  ISETP.LT.OR P4, PT, R4, R227, P4 ;  /* 0x000000e30400720c */ /* 0x000fe40002781670 */
[----:B------:R-:W-:Y:S02]  /*3120*/  ISETP.GE.AND P5, PT, R19, R232, PT ;  /* 0x000000e81300720c */ /* 0x000fe40003fa6270 */
[----:B------:R-:W-:Y:S02]  /*3130*/  IADD3 R4, R152, 0x18, RZ ;  /* 0x0000001898047810 */ /* 0x000fe40007ffe0ff */
[----:B------:R-:W-:Y:S02]  /*3140*/  FSEL R129, R129, -INF , !P3 ;  /* 0xff80000081817808 */ /* 0x000fe40005800000 */
[----:B------:R-:W-:Y:S02]  /*3150*/  FSEL R130, R130, -INF , !P1 ;  /* 0xff80000082827808 */ /* 0x000fe40004800000 */
[----:B------:R-:W-:-:S02]  /*3160*/  FSEL R131, R131, -INF , !P0 ;  /* 0xff80000083837808 */ /* 0x000fc40004000000 */
[----:B------:R-:W-:Y:S02]  /*3170*/  FSEL R215, R124, -INF , !P2 ;  /* 0xff8000007cd77808 */ /* 0x000fe40005000000 */
[----:B------:R-:W-:Y:S02]  /*3180*/  ISETP.LT.OR P5, PT, R19, R233, P5 ;  /* 0x000000e91300720c */ /* 0x000fe40002fa1670 */
[C---:B------:R-:W-:Y:S02]  /*3190*/  ISETP.GE.AND P1, PT, R4.reuse, R232, PT ;  /* 0x000000e80400720c */ /* 0x040fe40003f26270 */
[C---:B------:R-:W-:Y:S02]  /*31a0*/  ISETP.GE.AND P3, PT, R4.reuse, R230, PT ;  /* 0x000000e60400720c */ /* 0x040fe40003f66270 */
[C---:B------:R-:W-:Y:S02]  /*31b0*/  ISETP.GE.AND P0, PT, R4.reuse, R228, PT ;  /* 0x000000e40400720c */ /* 0x040fe40003f06270 */
[----:B------:R-:W-:-:S02]  /*31c0*/  ISETP.GE.AND P2, PT, R4, R226, PT ;  /* 0x000000e20400720c */ /* 0x000fc40003f46270 */
[----:B------:R-:W-:Y:S02]  /*31d0*/  FSEL R160, R5, -INF , !P5 ;  /* 0xff80000005a07808 */ /* 0x000fe40006800000 */
[C---:B------:R-:W-:Y:S02]  /*31e0*/  ISETP.LT.OR P1, PT, R4.reuse, R233, P1 ;  /* 0x000000e90400720c */ /* 0x040fe40000f21670 */
[C---:B------:R-:W-:Y:S02]  /*31f0*/  ISETP.LT.OR P3, PT, R4.reuse, R231, P3 ;  /* 0x000000e70400720c */ /* 0x040fe40001f61670 */
[C---:B------:R-:W-:Y:S02]  /*3200*/  ISETP.LT.OR P0, PT, R4.reuse, R229, P0 ;  /* 0x000000e50400720c */ /* 0x040fe40000701670 */
[----:B------:R-:W-:Y:S02]  /*3210*/  ISETP.LT.OR P2, PT, R4, R227, P2 ;  /* 0x000000e30400720c */ /* 0x000fe40001741670 */
[----:B------:R-:W1:Y:S01]  /*3220*/  LDSM.16.M88.4 R4, [R217+0xc00] ;  /* 0x000c0000d904783b */ /* 0x000e620000000200 */
[----:B------:R-:W-:-:S02]  /*3230*/  ISETP.GE.AND P5, PT, R16, R226, PT ;  /* 0x000000e21000720c */ /* 0x000fc40003fa6270 */
[----:B------:R-:W-:Y:S02]  /*3240*/  IADD3 R9, R152, 0x19, RZ ;  /* 0x0000001998097810 */ /* 0x000fe40007ffe0ff */
[----:B------:R-:W-:Y:S02]  /*3250*/  ISETP.LT.OR P5, PT, R16, R227, P5 ;  /* 0x000000e31000720c */ /* 0x000fe40002fa1670 */
[----:B------:R-:W-:Y:S02]  /*3260*/  IADD3 R8, R152, 0x20, RZ ;  /* 0x0000002098087810 */ /* 0x000fe40007ffe0ff */
[----:B------:R-:W-:Y:S02]  /*3270*/  FSEL R151, R126, -INF , !P5 ;  /* 0xff8000007e977808 */ /* 0x000fe40006800000 */
[----:B------:R-:W-:Y:S02]  /*3280*/  ISETP.GE.AND P5, PT, R9, R228, PT ;  /* 0x000000e40900720c */ /* 0x000fe40003fa6270 */
[----:B------:R-:W-:-:S02]  /*3290*/  FSEL R144, R125, -INF , !P6 ;  /* 0xff8000007d907808 */ /* 0x000fc40007000000 */
        /* <DEDUP_REMOVED lines=11> */
[----:B------:R-:W-:-:S02]  /*3350*/  ISETP.GE.AND P1, PT, R8, R230, PT ;  /* 0x000000e60800720c */ /* 0x000fc40003f26270 */
[C---:B------:R-:W-:Y:S01]  /*3360*/  ISETP.GE.AND P3, PT, R8.reuse, R228, PT ;  /* 0x000000e40800720c */ /* 0x040fe20003f66270 */
[-C--:B-1----:R-:W-:Y:S01]  /*3370*/  HMMA.16816.F32 R96, R140, R4.reuse, R96 ;  /* 0x000000048c60723c */ /* 0x082fe20000001860 */
[C---:B------:R-:W-:Y:S02]  /*3380*/  ISETP.GE.AND P5, PT, R8.reuse, R226, PT ;  /* 0x000000e20800720c */ /* 0x040fe40003fa6270 */
[C---:B------:R-:W-:Y:S02]  /*3390*/  ISETP.LT.OR P6, PT, R9.reuse, R233, P6 ;  /* 0x000000e90900720c */ /* 0x040fe400037c1670 */
[C---:B------:R-:W-:Y:S02]  /*33a0*/  ISETP.LT.OR P4, PT, R9.reuse, R231, P4 ;  /* 0x000000e70900720c */ /* 0x040fe40002781670 */
[----:B------:R-:W-:Y:S01]  /*33b0*/  ISETP.LT.OR P0, PT, R9, R227, P0 ;  /* 0x000000e30900720c */ /* 0x000fe20000701670 */
        /* <DEDUP_REMOVED lines=8> */
[----:B------:R-:W-:-:S02]  /*3440*/  FSEL R250, R117, -INF , !P6 ;  /* 0xff80000075fa7808 */ /* 0x000fc40007000000 */
[----:B------:R-:W-:Y:S01]  /*3450*/  FSEL R248, R119, -INF , !P4 ;  /* 0xff80000077f87808 */ /* 0x000fe20006000000 */
[----:B------:R-:W-:Y:S01]  /*3460*/  HMMA.16816.F32 R84, R140, R6, R84 ;  /* 0x000000068c54723c */ /* 0x000fe20000001854 */
        /* <DEDUP_REMOVED lines=9> */
[C---:B------:R-:W-:Y:S02]  /*3500*/  IADD3 R8, R152.reuse, 0x28, RZ ;  /* 0x0000002898087810 */ /* 0x040fe40007ffe0ff */
        /* <DEDUP_REMOVED lines=9> */
[----:B------:R-:W-:Y:S02]  /*35a0*/  FSEL R183, R110, -INF , !P5 ;  /* 0xff8000006eb77808 */ /* 0x000fe40006800000 */
[----:B------:R-:W-:Y:S02]  /*35b0*/  ISETP.GE.AND P5, PT, R5, R228, PT ;  /* 0x000000e40500720c */ /* 0x000fe40003fa6270 */
[C---:B------:R-:W-:Y:S02]  /*35c0*/  ISETP.LT.OR P1, PT, R8.reuse, R233, P1 ;  /* 0x000000e90800720c */ /* 0x040fe40000f21670 */
[----:B------:R-:W-:-:S02]  /*35d0*/  ISETP.LT.OR P4, PT, R8, R231, P4 ;  /* 0x000000e70800720c */ /* 0x000fc40002781670 */
[C---:B------:R-:W-:Y:S02]  /*35e0*/  ISETP.LT.OR P0, PT, R8.reuse, R229, P0 ;  /* 0x000000e50800720c */ /* 0x040fe40000701670 */
[----:B------:R-:W-:Y:S02]  /*35f0*/  ISETP.LT.OR P3, PT, R8, R227, P3 ;  /* 0x000000e30800720c */ /* 0x000fe40001f61670 */
[----:B------:R-:W1:Y:S01]  /*3600*/  LDSM.16.M88.4 R8, [R217+0x1000] ;  /* 0x00100000d908783b */ /* 0x000e620000000200 */
[----:B------:R-:W-:Y:S02]  /*3610*/  ISETP.LT.OR P5, PT, R5, R229, P5 ;  /* 0x000000e50500720c */ /* 0x000fe40002fa1670 */
        /* <DEDUP_REMOVED lines=8> */
[----:B------:R-:W-:-:S02]  /*36a0*/  ISETP.GE.AND P6, PT, R5, R232, PT ;  /* 0x000000e80500720c */ /* 0x000fc40003fc6270 */
[C---:B------:R-:W-:Y:S02]  /*36b0*/  ISETP.GE.AND P2, PT, R5.reuse, R230, PT ;  /* 0x000000e60500720c */ /* 0x040fe40003f46270 */
[----:B------:R-:W-:Y:S02]  /*36c0*/  ISETP.GE.AND P0, PT, R5, R226, PT ;  /* 0x000000e20500720c */ /* 0x000fe40003f06270 */
[C---:B------:R-:W-:Y:S02]  /*36d0*/  ISETP.GE.AND P3, PT, R4.reuse, R232, PT ;  /* 0x000000e80400720c */ /* 0x040fe40003f66270 */
[C---:B------:R-:W-:Y:S02]  /*36e0*/  ISETP.GE.AND P1, PT, R4.reuse, R230, PT ;  /* 0x000000e60400720c */ /* 0x040fe40003f26270 */
[C---:B------:R-:W-:Y:S02]  /*36f0*/  ISETP.GE.AND P4, PT, R4.reuse, R228, PT ;  /* 0x000000e40400720c */ /* 0x040fe40003f86270 */
[----:B------:R-:W-:-:S02]  /*3700*/  ISETP.GE.AND P5, PT, R4, R226, PT ;  /* 0x000000e20400720c */ /* 0x000fc40003fa6270 */
[C---:B------:R-:W-:Y:S02]  /*3710*/  ISETP.LT.OR P6, PT, R5.reuse, R233, P6 ;  /* 0x000000e90500720c */ /* 0x040fe400037c1670 */
[C---:B------:R-:W-:Y:S02]  /*3720*/  ISETP.LT.OR P2, PT, R5.reuse, R231, P2 ;  /* 0x000000e70500720c */ /* 0x040fe40001741670 */
[----:B------:R-:W-:Y:S02]  /*3730*/  ISETP.LT.OR P0, PT, R5, R227, P0 ;  /* 0x000000e30500720c */ /* 0x000fe40000701670 */
[C---:B------:R-:W-:Y:S01]  /*3740*/  ISETP.LT.OR P3, PT, R4.reuse, R233, P3 ;  /* 0x000000e90400720c */ /* 0x040fe20001f61670 */
[----:B-1----:R-:W-:Y:S01]  /*3750*/  HMMA.16816.F32 R80, R140, R8, R80 ;  /* 0x000000088c50723c */ /* 0x002fe20000001850 */
[C---:B------:R-:W-:Y:S02]  /*3760*/  ISETP.LT.OR P1, PT, R4.reuse, R231, P1 ;  /* 0x000000e70400720c */ /* 0x040fe40000f21670 */
[----:B------:R-:W-:-:S02]  /*3770*/  ISETP.LT.OR P4, PT, R4, R229, P4 ;  /* 0x000000e50400720c */ /* 0x000fc40002781670 */
[----:B------:R-:W-:Y:S02]  /*3780*/  ISETP.LT.OR P5, PT, R4, R227, P5 ;  /* 0x000000e30400720c */ /* 0x000fe40002fa1670 */
        /* <DEDUP_REMOVED lines=13> */
[C---:B------:R-:W-:Y:S02]  /*3860*/  ISETP.LT.OR P0, PT, R4.reuse, R231, P0 ;  /* 0x000000e70400720c */ /* 0x040fe40000701670 */
[----:B------:R-:W-:-:S02]  /*3870*/  ISETP.LT.OR P6, PT, R4, R229, P6 ;  /* 0x000000e50400720c */ /* 0x000fc400037c1670 */
[----:B------:R-:W-:Y:S02]  /*3880*/  ISETP.LT.OR P3, PT, R4, R227, P3 ;  /* 0x000000e30400720c */ /* 0x000fe40001f61670 */
[----:B------:R-:W-:Y:S02]  /*3890*/  IADD3 R4, R152, 0x38, RZ ;  /* 0x0000003898047810 */ /* 0x000fe40007ffe0ff */
        /* <DEDUP_REMOVED lines=12> */
[----:B------:R-:W1:Y:S01]  /*3960*/  LDSM.16.M88.4 R4, [R217+0x1400] ;  /* 0x00140000d904783b */ /* 0x000e620000000200 */
        /* <DEDUP_REMOVED lines=19> */
[C---:B------:R-:W-:Y:S01]  /*3aa0*/  ISETP.LT.OR P6, PT, R9.reuse, R233, P6 ;  /* 0x000000e90900720c */ /* 0x040fe200037c1670 */
[----:B-1----:R-:W-:Y:S01]  /*3ab0*/  HMMA.16816.F32 R64, R140, R4, R64 ;  /* 0x000000048c40723c */ /* 0x002fe20000001840 */
[C---:B------:R-:W-:Y:S02]  /*3ac0*/  ISETP.LT.OR P3, PT, R9.reuse, R231, P3 ;  /* 0x000000e70900720c */ /* 0x040fe40001f61670 */
[----:B------:R-:W-:-:S02]  /*3ad0*/  ISETP.LT.OR P0, PT, R9, R227, P0 ;  /* 0x000000e30900720c */ /* 0x000fc40000701670 */
[C---:B------:R-:W-:Y:S02]  /*3ae0*/  ISETP.LT.OR P4, PT, R8.reuse, R233, P4 ;  /* 0x000000e90800720c */ /* 0x040fe40002781670 */
[C---:B------:R-:W-:Y:S01]  /*3af0*/  ISETP.LT.OR P1, PT, R8.reuse, R231, P1 ;  /* 0x000000e70800720c */ /* 0x040fe20000f21670 */
[C---:B------:R-:W-:Y:S01]  /*3b00*/  HMMA.16816.F32 R60, R136.reuse, R4, R60 ;  /* 0x00000004883c723c */ /* 0x040fe2000000183c */
[C---:B------:R-:W-:Y:S02]  /*3b10*/  ISETP.LT.OR P2, PT, R8.reuse, R229, P2 ;  /* 0x000000e50800720c */ /* 0x040fe40001741670 */
[----:B------:R-:W-:Y:S02]  /*3b20*/  ISETP.LT.OR P5, PT, R8, R227, P5 ;  /* 0x000000e30800720c */ /* 0x000fe40002fa1670 */
[----:B------:R-:W-:Y:S02]  /*3b30*/  IADD3 R8, R152, 0x41, RZ ;  /* 0x0000004198087810 */ /* 0x000fe40007ffe0ff */
[----:B------:R-:W-:Y:S01]  /*3b40*/  FSEL R191, R91, -INF , !P0 ;  /* 0xff8000005bbf7808 */ /* 0x000fe20004000000 */
[----:B------:R-:W-:Y:S01]  /*3b50*/  HMMA.16816.F32 R56, R136, R6, R56 ;  /* 0x000000068838723c */ /* 0x000fe20000001838 */
[----:B------:R-:W-:-:S02]  /*3b60*/  FSEL R102, R85, -INF , !P6 ;  /* 0xff80000055667808 */ /* 0x000fc40007000000 */
[----:B------:R-:W-:Y:S02]  /*3b70*/  FSEL R106, R87, -INF , !P3 ;  /* 0xff800000576a7808 */ /* 0x000fe40005800000 */
[----:B------:R-:W-:Y:S02]  /*3b80*/  FSEL R80, R80, -INF , !P4 ;  /* 0xff80000050507808 */ /* 0x000fe40006000000 */
[C---:B------:R-:W-:Y:S01]  /*3b90*/  ISETP.GE.AND P3, PT, R8.reuse, R232, PT ;  /* 0x000000e80800720c */ /* 0x040fe20003f66270 */
[----:B------:R-:W-:Y:S01]  /*3ba0*/  HMMA.16816.F32 R52, R140, R6, R52 ;  /* 0x000000068c34723c */ /* 0x000fe20000001834 */
        /* <DEDUP_REMOVED lines=18> */
[----:B------:R-:W-:Y:S02]  /*3cd0*/  ISETP.GE.AND P4, PT, R5, R228, PT ;  /* 0x000000e40500720c */ /* 0x000fe40003f86270 */
[C---:B------:R-:W-:Y:S02]  /*3ce0*/  ISETP.LT.OR P3, PT, R8.reuse, R233, P3 ;  /* 0x000000e90800720c */ /* 0x040fe40001f61670 */
[----:B------:R-:W-:-:S02]  /*3cf0*/  ISETP.LT.OR P0, PT, R8, R231, P0 ;  /* 0x000000e70800720c */ /* 0x000fc40000701670 */
[C---:B------:R-:W-:Y:S02]  /*3d00*/  ISETP.LT.OR P1, PT, R8.reuse, R229, P1 ;  /* 0x000000e50800720c */ /* 0x040fe40000f21670 */
[----:B------:R-:W-:Y:S02]  /*3d10*/  ISETP.LT.OR P2, PT, R8, R227, P2 ;  /* 0x000000e30800720c */ /* 0x000fe40001741670 */
[----:B------:R-:W-:Y:S01]  /*3d20*/  ISETP.LT.OR P4, PT, R5, R229, P4 ;  /* 0x000000e50500720c */ /* 0x000fe20002781670 */
[----:B------:R-:W1:Y:S01]  /*3d30*/  LDSM.16.M88.4 R8, [R217+0x1800] ;  /* 0x00180000d908783b */ /* 0x000e620000000200 */
        /* <DEDUP_REMOVED lines=18> */
[C---:B------:R-:W-:Y:S02]  /*3e60*/  ISETP.LT.OR P2, PT, R4.reuse, R233, P2 ;  /* 0x000000e90400720c */ /* 0x040fe40001741670 */
[C---:B------:R-:W-:Y:S01]  /*3e70*/  ISETP.LT.OR P3, PT, R4.reuse, R231, P3 ;  /* 0x000000e70400720c */ /* 0x040fe20001f61670 */
[----:B-1----:R-:W-:Y:S01]  /*3e80*/  HMMA.16816.F32 R48, R140, R8, R48 ;  /* 0x000000088c30723c */ /* 0x002fe20000001830 */
[----:B------:R-:W-:-:S02]  /*3e90*/  ISETP.LT.OR P0, PT, R4, R229, P0 ;  /* 0x000000e50400720c */ /* 0x000fc40000701670 */
[----:B------:R-:W-:Y:S02]  /*3ea0*/  ISETP.LT.OR P4, PT, R4, R227, P4 ;  /* 0x000000e30400720c */ /* 0x000fe40002781670 */
[----:B------:R-:W1:Y:S01]  /*3eb0*/  LDSM.16.M88.4 R4, [R217+0x1c00] ;  /* 0x001c0000d904783b */ /* 0x000e620000000200 */
[----:B------:R-:W-:Y:S01]  /*3ec0*/  IADD3 R12, R152, 0x51, RZ ;  /* 0x00000051980c7810 */ /* 0x000fe20007ffe0ff */
[----:B------:R-:W-:-:S04]  /*3ed0*/  DEPBAR.LE SB0, 0x0 ;  /* 0x000080000000791a */ /* 0x000fc80000000000 */
[----:B------:R-:W-:Y:S01]  /*3ee0*/  FSEL R165, R75, -INF , !P1 ;  /* 0xff8000004ba57808 */ /* 0x000fe20004800000 */
[C---:B------:R-:W-:Y:S01]  /*3ef0*/  HMMA.16816.F32 R44, R136.reuse, R8, R44 ;  /* 0x00000008882c723c */ /* 0x040fe2000000182c */
[----:B------:R-:W-:Y:S02]  /*3f00*/  FSEL R175, R69, -INF , !P6 ;  /* 0xff80000045af7808 */ /* 0x000fe40007000000 */
[----:B------:R-:W-:Y:S02]  /*3f10*/  FSEL R176, R71, -INF , !P5 ;  /* 0xff80000047b07808 */ /* 0x000fe40006800000 */
[----:B------:R-:W-:Y:S02]  /*3f20*/  FSEL R64, R64, -INF , !P2 ;  /* 0xff80000040407808 */ /* 0x000fe40005000000 */
[C---:B------:R-:W-:Y:S01]  /*3f30*/  ISETP.GE.AND P5, PT, R12.reuse, R232, PT ;  /* 0x000000e80c00720c */ /* 0x040fe20003fa6270 */
[----:B------:R-:W-:Y:S01]  /*3f40*/  HMMA.16816.F32 R40, R136, R10, R40 ;  /* 0x0000000a8828723c */ /* 0x000fe20000001828 */
[----:B------:R-:W-:-:S02]  /*3f50*/  ISETP.GE.AND P1, PT, R12, R230, PT ;  /* 0x000000e60c00720c */ /* 0x000fc40003f26270 */
[C---:B------:R-:W-:Y:S02]  /*3f60*/  ISETP.GE.AND P6, PT, R12.reuse, R228, PT ;  /* 0x000000e40c00720c */ /* 0x040fe40003fc6270 */
[C---:B------:R-:W-:Y:S02]  /*3f70*/  ISETP.GE.AND P2, PT, R12.reuse, R226, PT ;  /* 0x000000e20c00720c */ /* 0x040fe40003f46270 */
[C---:B------:R-:W-:Y:S01]  /*3f80*/  ISETP.LT.OR P5, PT, R12.reuse, R233, P5 ;  /* 0x000000e90c00720c */ /* 0x040fe20002fa1670 */
[----:B------:R-:W-:Y:S01]  /*3f90*/  HMMA.16816.F32 R36, R140, R10, R36 ;  /* 0x0000000a8c24723c */ /* 0x000fe20000001824 */
[C---:B------:R-:W-:Y:S02]  /*3fa0*/  ISETP.LT.OR P1, PT, R12.reuse, R231, P1 ;  /* 0x000000e70c00720c */ /* 0x040fe40000f21670 */
[C---:B------:R-:W-:Y:S02]  /*3fb0*/  ISETP.LT.OR P6, PT, R12.reuse, R229, P6 ;  /* 0x000000e50c00720c */ /* 0x040fe400037c1670 */
[----:B------:R-:W-:-:S02]  /*3fc0*/  ISETP.LT.OR P2, PT, R12, R227, P2 ;  /* 0x000000e30c00720c */ /* 0x000fc40001741670 */
[----:B------:R-:W-:Y:S02]  /*3fd0*/  IADD3 R12, R152, 0x58, RZ ;  /* 0x00000058980c7810 */ /* 0x000fe40007ffe0ff */
[----:B------:R-:W-:Y:S02]  /*3fe0*/  FSEL R65, R65, -INF , !P5 ;  /* 0xff80000041417808 */ /* 0x000fe40006800000 */
[----:B------:R-:W-:Y:S02]  /*3ff0*/  FSEL R66, R66, -INF , !P3 ;  /* 0xff80000042427808 */ /* 0x000fe40005800000 */
[----:B------:R-:W-:Y:S02]  /*4000*/  FSEL R67, R67, -INF , !P1 ;  /* 0xff80000043437808 */ /* 0x000fe40004800000 */
[----:B------:R-:W-:Y:S02]  /*4010*/  FSEL R69, R60, -INF , !P0 ;  /* 0xff8000003c457808 */ /* 0x000fe40004000000 */
[----:B------:R-:W-:Y:S01]  /*4020*/  IADD3 R9, R152, 0x59, RZ ;  /* 0x0000005998097810 */ /* 0x000fe20007ffe0ff */
[----:B-1----:R-:W-:Y:S01]  /*4030*/  HMMA.16816.F32 R32, R140, R4, R32 ;  /* 0x000000048c20723c */ /* 0x002fe20000001820 */
[----:B------:R-:W-:-:S02]  /*4040*/  ISETP.GE.AND P5, PT, R12, R232, PT ;  /* 0x000000e80c00720c */ /* 0x000fc40003fa6270 */
[C---:B------:R-:W-:Y:S02]  /*4050*/  ISETP.GE.AND P3, PT, R12.reuse, R230, PT ;  /* 0x000000e60c00720c */ /* 0x040fe40003f66270 */
[C---:B------:R-:W-:Y:S02]  /*4060*/  ISETP.GE.AND P1, PT, R12.reuse, R228, PT ;  /* 0x000000e40c00720c */ /* 0x040fe40003f26270 */
[----:B------:R-:W-:Y:S01]  /*4070*/  ISETP.GE.AND P0, PT, R12, R226, PT ;  /* 0x000000e20c00720c */ /* 0x000fe20003f06270 */
[----:B------:R-:W-:Y:S01]  /*4080*/  HMMA.16816.F32 R20, R140, R6, R20 ;  /* 0x000000068c14723c */ /* 0x000fe20000001814 */
[----:B------:R-:W-:Y:S02]  /*4090*/  FSEL R74, R61, -INF , !P6 ;  /* 0xff8000003d4a7808 */ /* 0x000fe40007000000 */
[----:B------:R-:W-:Y:S02]  /*40a0*/  FSEL R76, R62, -INF , !P4 ;  /* 0xff8000003e4c7808 */ /* 0x000fe40006000000 */
[----:B------:R-:W-:-:S02]  /*40b0*/  ISETP.GE.AND P4, PT, R9, R232, PT ;  /* 0x000000e80900720c */ /* 0x000fc40003f86270 */
[C---:B------:R-:W-:Y:S02]  /*40c0*/  ISETP.GE.AND P6, PT, R9.reuse, R228, PT ;  /* 0x000000e40900720c */ /* 0x040fe40003fc6270 */
[C---:B------:R-:W-:Y:S02]  /*40d0*/  ISETP.LT.OR P5, PT, R12.reuse, R233, P5 ;  /* 0x000000e90c00720c */ /* 0x040fe40002fa1670 */
[C---:B------:R-:W-:Y:S02]  /*40e0*/  ISETP.LT.OR P3, PT, R12.reuse, R231, P3 ;  /* 0x000000e70c00720c */ /* 0x040fe40001f61670 */
[C---:B------:R-:W-:Y:S02]  /*40f0*/  ISETP.LT.OR P1, PT, R12.reuse, R229, P1 ;  /* 0x000000e50c00720c */ /* 0x040fe40000f21670 */
[----:B------:R-:W-:Y:S02]  /*4100*/  ISETP.LT.OR P0, PT, R12, R227, P0 ;  /* 0x000000e30c00720c */ /* 0x000fe40000701670 */
[----:B------:R-:W-:Y:S01]  /*4110*/  HMMA.16816.F32 R12, R136, R4, R28 ;  /* 0x00000004880c723c */ /* 0x000fe2000000181c */
[----:B------:R-:W-:-:S02]  /*4120*/  ISETP.LT.OR P4, PT, R9, R233, P4 ;  /* 0x000000e90900720c */ /* 0x000fc40002781670 */
[----:B------:R-:W-:Y:S02]  /*4130*/  ISETP.LT.OR P6, PT, R9, R229, P6 ;  /* 0x000000e50900720c */ /* 0x000fe400037c1670 */
[C---:B------:R-:W-:Y:S02]  /*4140*/  IADD3 R8, R152.reuse, 0x60, RZ ;  /* 0x0000006098087810 */ /* 0x040fe40007ffe0ff */
[----:B------:R-:W-:Y:S01]  /*4150*/  IADD3 R5, R152, 0x61, RZ ;  /* 0x0000006198057810 */ /* 0x000fe20007ffe0ff */
[----:B------:R-:W-:Y:S01]  /*4160*/  HMMA.16816.F32 R136, R136, R6, R24 ;  /* 0x000000068888723c */ /* 0x000fe20000001818 */
[----:B------:R-:W-:Y:S02]  /*4170*/  FSEL R77, R63, -INF , !P2 ;  /* 0xff8000003f4d7808 */ /* 0x000fe40005000000 */
        /* <DEDUP_REMOVED lines=10> */
[C---:B------:R-:W-:Y:S02]  /*4220*/  ISETP.GE.AND P3, PT, R8.reuse, R228, PT ;  /* 0x000000e40800720c */ /* 0x040fe40003f66270 */
[----:B------:R-:W-:Y:S02]  /*4230*/  ISETP.GE.AND P6, PT, R8, R226, PT ;  /* 0x000000e20800720c */ /* 0x000fe40003fc6270 */
[----:B------:R-:W-:Y:S02]  /*4240*/  ISETP.GE.AND P4, PT, R5, R232, PT ;  /* 0x000000e80500720c */ /* 0x000fe40003f86270 */
[----:B------:R-:W-:-:S02]  /*4250*/  ISETP.LT.OR P2, PT, R9, R231, P2 ;  /* 0x000000e70900720c */ /* 0x000fc40001741670 */
[----:B------:R-:W-:Y:S02]  /*4260*/  ISETP.LT.OR P1, PT, R9, R227, P1 ;  /* 0x000000e30900720c */ /* 0x000fe40000f21670 */
[C---:B------:R-:W-:Y:S02]  /*4270*/  ISETP.LT.OR P0, PT, R8.reuse, R233, P0 ;  /* 0x000000e90800720c */ /* 0x040fe40000701670 */
[C---:B------:R-:W-:Y:S02]  /*4280*/  ISETP.LT.OR P5, PT, R8.reuse, R231, P5 ;  /* 0x000000e70800720c */ /* 0x040fe40002fa1670 */
[C---:B------:R-:W-:Y:S02]  /*4290*/  ISETP.LT.OR P3, PT, R8.reuse, R229, P3 ;  /* 0x000000e50800720c */ /* 0x040fe40001f61670 */
[----:B------:R-:W-:Y:S02]  /*42a0*/  ISETP.LT.OR P6, PT, R8, R227, P6 ;  /* 0x000000e30800720c */ /* 0x000fe400037c1670 */
[----:B------:R-:W-:-:S02]  /*42b0*/  ISETP.LT.OR P4, PT, R5, R233, P4 ;  /* 0x000000e90500720c */ /* 0x000fc40002781670 */
[----:B------:R-:W-:Y:S02]  /*42c0*/  IADD3 R4, R152, 0x70, RZ ;  /* 0x0000007098047810 */ /* 0x000fe40007ffe0ff */
[----:B------:R-:W-:Y:S02]  /*42d0*/  FSEL R112, R59, -INF , !P1 ;  /* 0xff8000003b707808 */ /* 0x000fe40004800000 */
[----:B------:R-:W-:Y:S02]  /*42e0*/  FSEL R68, R55, -INF , !P2 ;  /* 0xff80000037447808 */ /* 0x000fe40005000000 */
[----:B------:R-:W-:Y:S02]  /*42f0*/  FSEL R29, R48, -INF , !P0 ;  /* 0xff800000301d7808 */ /* 0x000fe40004000000 */
[----:B------:R-:W-:Y:S02]  /*4300*/  FSEL R30, R50, -INF , !P5 ;  /* 0xff800000321e7808 */ /* 0x000fe40006800000 */
[----:B------:R-:W-:-:S02]  /*4310*/  FSEL R31, R44, -INF , !P3 ;  /* 0xff8000002c1f7808 */ /* 0x000fc40005800000 */
[----:B------:R-:W-:Y:S02]  /*4320*/  FSEL R28, R46, -INF , !P6 ;  /* 0xff8000002e1c7808 */ /* 0x000fe40007000000 */
[----:B------:R-:W-:Y:S01]  /*4330*/  FSEL R61, R49, -INF , !P4 ;  /* 0xff800000313d7808 */ /* 0x000fe20006000000 */
[----:B------:R-:W-:Y:S01]  /*4340*/  BAR.SYNC.DEFER_BLOCKING 0x0 ;  /* 0x0000000000007b1d */ /* 0x000fe20000010000 */
        /* <DEDUP_REMOVED lines=24> */
[C---:B------:R-:W-:Y:S02]  /*44d0*/  ISETP.GE.AND P5, PT, R4.reuse, R228, PT ;  /* 0x000000e40400720c */ /* 0x040fe40003fa6270 */
[----:B------:R-:W-:Y:S02]  /*44e0*/  ISETP.GE.AND P3, PT, R4, R226, PT ;  /* 0x000000e20400720c */ /* 0x000fe40003f66270 */
[C---:B------:R-:W-:Y:S02]  /*44f0*/  ISETP.GE.AND P6, PT, R5.reuse, R230, PT ;  /* 0x000000e60500720c */ /* 0x040fe40003fc6270 */
[----:B------:R-:W-:-:S02]  /*4500*/  ISETP.GE.AND P4, PT, R5, R228, PT ;  /* 0x000000e40500720c */ /* 0x000fc40003f86270 */
[C---:B------:R-:W-:Y:S02]  /*4510*/  ISETP.LT.OR P1, PT, R4.reuse, R233, P1 ;  /* 0x000000e90400720c */ /* 0x040fe40000f21670 */
[C---:B------:R-:W-:Y:S02]  /*4520*/  ISETP.LT.OR P0, PT, R4.reuse, R231, P0 ;  /* 0x000000e70400720c */ /* 0x040fe40000701670 */
[C---:B------:R-:W-:Y:S02]  /*4530*/  ISETP.LT.OR P5, PT, R4.reuse, R229, P5 ;  /* 0x000000e50400720c */ /* 0x040fe40002fa1670 */
[----:B------:R-:W-:Y:S02]  /*4540*/  ISETP.LT.OR P3, PT, R4, R227, P3 ;  /* 0x000000e30400720c */ /* 0x000fe40001f61670 */
[C---:B------:R-:W-:Y:S02]  /*4550*/  ISETP.LT.OR P6, PT, R5.reuse, R231, P6 ;  /* 0x000000e70500720c */ /* 0x040fe400037c1670 */
[----:B------:R-:W-:-:S02]  /*4560*/  ISETP.LT.OR P4, PT, R5, R229, P4 ;  /* 0x000000e50500720c */ /* 0x000fc40002781670 */
        /* <DEDUP_REMOVED lines=13> */
[C---:B------:R-:W-:Y:S02]  /*4640*/  IADD3 R4, R152.reuse, 0x78, RZ ;  /* 0x0000007898047810 */ /* 0x040fe40007ffe0ff */
[----:B------:R-:W-:Y:S02]  /*4650*/  IADD3 R152, R152, 0x79, RZ ;  /* 0x0000007998987810 */ /* 0x000fe40007ffe0ff */
[----:B------:R-:W-:Y:S02]  /*4660*/  FSEL R72, R45, -INF , !P2 ;  /* 0xff8000002d487808 */ /* 0x000fe40005000000 */
[----:B------:R-:W-:Y:S02]  /*4670*/  ISETP.GE.AND P2, PT, R5, R232, PT ;  /* 0x000000e80500720c */ /* 0x000fe40003f46270 */
[----:B------:R-:W-:-:S02]  /*4680*/  FSEL R174, R38, -INF , !P0 ;  /* 0xff80000026ae7808 */ /* 0x000fc40004000000 */
[C---:B------:R-:W-:Y:S02]  /*4690*/  ISETP.GE.AND P0, PT, R152.reuse, R228, PT ;  /* 0x000000e49800720c */ /* 0x040fe40003f06270 */
[----:B------:R-:W-:Y:S02]  /*46a0*/  ISETP.LT.OR P2, PT, R5, R233, P2 ;  /* 0x000000e90500720c */ /* 0x000fe40001741670 */
[----:B------:R-:W-:Y:S02]  /*46b0*/  ISETP.LT.OR P0, PT, R152, R229, P0 ;  /* 0x000000e59800720c */ /* 0x000fe40000701670 */
[----:B------:R-:W-:Y:S02]  /*46c0*/  FSEL R79, R33, -INF , !P2 ;  /* 0xff800000214f7808 */ /* 0x000fe40005000000 */
[----:B------:R-:W-:Y:S02]  /*46d0*/  ISETP.GE.AND P2, PT, R5, R226, PT ;  /* 0x000000e20500720c */ /* 0x000fe40003f46270 */
[----:B------:R-:W-:-:S02]  /*46e0*/  FSEL R114, R137, -INF , !P0 ;  /* 0xff80000089727808 */ /* 0x000fc40004000000 */
[C---:B------:R-:W-:Y:S02]  /*46f0*/  ISETP.GE.AND P0, PT, R152.reuse, R226, PT ;  /* 0x000000e29800720c */ /* 0x040fe40003f06270 */
[-C--:B------:R-:W-:Y:S02]  /*4700*/  ISETP.LT.OR P2, PT, R5, R227.reuse, P2 ;  /* 0x000000e30500720c */ /* 0x080fe40001741670 */
[----:B------:R-:W-:Y:S02]  /*4710*/  ISETP.LT.OR P0, PT, R152, R227, P0 ;  /* 0x000000e39800720c */ /* 0x000fe40000701670 */
[----:B------:R-:W-:Y:S02]  /*4720*/  FSEL R89, R15, -INF , !P2 ;  /* 0xff8000000f597808 */ /* 0x000fe40005000000 */
[----:B------:R-:W-:Y:S02]  /*4730*/  FSEL R167, R36, -INF , !P1 ;  /* 0xff80000024a77808 */ /* 0x000fe40004800000 */
[----:B------:R-:W-:-:S02]  /*4740*/  ISETP.GE.AND P2, PT, R4, R228, PT ;  /* 0x000000e40400720c */ /* 0x000fc40003f46270 */
[C---:B------:R-:W-:Y:S02]  /*4750*/  ISETP.GE.AND P1, PT, R4.reuse, R226, PT ;  /* 0x000000e20400720c */ /* 0x040fe40003f26270 */
[----:B------:R-:W-:Y:S02]  /*4760*/  FSEL R111, R139, -INF , !P0 ;  /* 0xff8000008b6f7808 */ /* 0x000fe40004000000 */
[----:B------:R-:W-:Y:S02]  /*4770*/  PLOP3.LUT P0, PT, PT, PT, UP0, 0x80, 0x0 ;  /* 0x000000000000781c */ /* 0x000fe40003f0f008 */
[C---:B------:R-:W-:Y:S02]  /*4780*/  ISETP.LT.OR P2, PT, R4.reuse, R229, P2 ;  /* 0x000000e50400720c */ /* 0x040fe40001741670 */
[----:B------:R-:W-:Y:S02]  /*4790*/  ISETP.LT.OR P1, PT, R4, R227, P1 ;  /* 0x000000e30400720c */ /* 0x000fe40000f21670 */
[----:B------:R-:W-:-:S02]  /*47a0*/  FSEL R124, R41, -INF , !P5 ;  /* 0xff800000297c7808 */ /* 0x000fc40006800000 */
[----:B------:R-:W-:Y:S02]  /*47b0*/  FSEL R104, R43, -INF , !P4 ;  /* 0xff8000002b687808 */ /* 0x000fe40006000000 */
[----:B------:R-:W-:Y:S02]  /*47c0*/  FSEL R113, R136, -INF , !P2 ;  /* 0xff80000088717808 */ /* 0x000fe40005000000 */
[----:B------:R-:W-:Y:S02]  /*47d0*/  FSEL R103, R138, -INF , !P1 ;  /* 0xff8000008a677808 */ /* 0x000fe40004800000 */
[-C--:B------:R-:W-:Y:S02]  /*47e0*/  ISETP.GE.AND P5, PT, R4, R232.reuse, PT ;  /* 0x000000e80400720c */ /* 0x080fe40003fa6270 */
[----:B------:R-:W-:Y:S02]  /*47f0*/  ISETP.GE.AND P4, PT, R152, R232, PT ;  /* 0x000000e89800720c */ /* 0x000fe40003f86270 */
[----:B------:R-:W-:-:S02]  /*4800*/  ISETP.GE.AND P2, PT, R4, R230, PT ;  /* 0x000000e60400720c */ /* 0x000fc40003f46270 */
[----:B------:R-:W-:Y:S02]  /*4810*/  ISETP.GE.AND P1, PT, R152, R230, PT ;  /* 0x000000e69800720c */ /* 0x000fe40003f26270 */
[C---:B------:R-:W-:Y:S02]  /*4820*/  ISETP.LT.OR P5, PT, R4.reuse, R233, P5 ;  /* 0x000000e90400720c */ /* 0x040fe40002fa1670 */
[----:B------:R-:W-:Y:S01]  /*4830*/  ISETP.LT.OR P2, PT, R4, R231, P2 ;  /* 0x000000e70400720c */ /* 0x000fe20001741670 */
[----:B------:R-:W-:Y:S01]  /*4840*/  IMAD.IADD R4, R149, 0x1, R150 ;  /* 0x0000000195047824 */ /* 0x000fe200078e0296 */
        /* <DEDUP_REMOVED lines=9> */
[----:B------:R-:W-:-:S04]  /*48e0*/  UIADD3 UR10, UR28, -0x2, URZ ;  /* 0xfffffffe1c0a7890 */ /* 0x000fc8000fffe03f */
[----:B------:R-:W-:Y:S02]  /*48f0*/  USHF.R.S32.HI UR5, URZ, 0x1f, UR10 ;  /* 0x0000001f3f057899 */ /* 0x000fe4000801140a */
[----:B------:R-:W-:Y:S01]  /*4900*/  UIMAD UR9, UR9, UR10, URZ ;  /* 0x0000000a090972a4 */ /* 0x000fe2000f8e023f */
[----:B------:R-:W-:-:S03]  /*4910*/  IMAD.U32 R5, RZ, RZ, UR10 ;  /* 0x0000000aff057e24 */ /* 0x000fc6000f8e00ff */
[----:B------:R-:W-:Y:S01]  /*4920*/  UIMAD UR5, UR5, UR7, UR9 ;  /* 0x00000007050572a4 */ /* 0x000fe2000f8e0209 */
[----:B------:R-:W-:Y:S01]  /*4930*/  IMAD.WIDE.U32 R10, R5, UR7, R238 ;  /* 0x00000007050a7c25 */ /* 0x000fe2000f8e00ee */
[----:B------:R-:W-:-:S03]  /*4940*/  USHF.L.U32 UR7, UR8, 0x6, URZ ;  /* 0x0000000608077899 */ /* 0x000fc6000800063f */
[----:B------:R-:W-:Y:S01]  /*4950*/  IMAD.U32 R5, RZ, RZ, UR8 ;  /* 0x00000008ff057e24 */ /* 0x000fe2000f8e00ff */
[----:B------:R-:W-:Y:S02]  /*4960*/  IADD3 R6, R11, UR5, RZ ;  /* 0x000000050b067c10 */ /* 0x000fe4000fffe0ff */
[C---:B------:R-:W-:Y:S02]  /*4970*/  LEA R8, P1, R10.reuse, c[0x0][0x168], 0x1 ;  /* 0x00005a000a087a11 */ /* 0x040fe400078208ff */
[----:B------:R-:W-:Y:S02]  /*4980*/  SHF.L.U64.HI R5, R5, 0x6, R2 ;  /* 0x0000000605057819 */ /* 0x000fe40000010202 */
[----:B------:R-:W-:Y:S02]  /*4990*/  LEA.HI.X R9, R10, c[0x0][0x16c], R6, 0x1, P1 ;  /* 0x00005b000a097a11 */ /* 0x000fe400008f0c06 */
[----:B------:R-:W-:-:S03]  /*49a0*/  IADD3 R12, P1, R8, UR7, RZ ;  /* 0x00000007080c7c10 */ /* 0x000fc6000ff3e0ff */
[----:B------:R-:W-:Y:S01]  /*49b0*/  @!PT LDS RZ, [RZ] ;  /* 0x00000000fffff984 */ /* 0x000fe20000000800 */
[----:B------:R-:W-:Y:S01]  /*49c0*/  @!PT LDS RZ, [RZ] ;  /* 0x00000000fffff984 */ /* 0x000fe20000000800 */
[----:B------:R-:W-:Y:S01]  /*49d0*/  @!PT LDS RZ, [RZ] ;  /* 0x00000000fffff984 */ /* 0x000fe20000000800 */
[----:B------:R1:W-:Y:S02]  /*49e0*/  LDGSTS.E.BYPASS.LTC128B.128 [R223+0x2000], [R8.64] ;  /* 0x0200000008df7fae */ /* 0x0003e4000b901d58 */
[----:B------:R-:W-:Y:S01]  /*49f0*/  IMAD.X R13, R5, 0x1, R9, P1 ;  /* 0x00000001050d7824 */ /* 0x000fe200008e0609 */
[----:B------:R-:W-:-:S04]  /*4a00*/  IADD3 R10, P1, R12, UR7, RZ ;  /* 0x000000070c0a7c10 */ /* 0x000fc8000ff3e0ff */
[----:B------:R1:W-:Y:S01]  /*4a10*/  LDGSTS.E.BYPASS.LTC128B.128 [R223+0x2800], [R12.64] ;  /* 0x028000000cdf7fae */ /* 0x0003e2000b901d58 */
[----:B------:R-:W-:Y:S01]  /*4a20*/  IMAD.X R11, R13, 0x1, R5, P1 ;  /* 0x000000010d0b7824 */ /* 0x000fe200008e0605 */
[----:B------:R-:W-:-:S04]  /*4a30*/  IADD3 R6, P1, R10, UR7, RZ ;  /* 0x000000070a067c10 */ /* 0x000fc8000ff3e0ff */
[----:B------:R1:W-:Y:S01]  /*4a40*/  LDGSTS.E.BYPASS.LTC128B.128 [R223+0x3000], [R10.64] ;  /* 0x030000000adf7fae */ /* 0x0003e2000b901d58 */
[----:B------:R-:W-:-:S05]  /*4a50*/  IMAD.X R7, R11, 0x1, R5, P1 ;  /* 0x000000010b077824 */ /* 0x000fca00008e0605 */
[----:B------:R1:W-:Y:S04]  /*4a60*/  LDGSTS.E.BYPASS.LTC128B.128 [R223+0x3800], [R6.64] ;  /* 0x0380000006df7fae */ /* 0x0003e8000b901d58 */
[----:B------:R-:W0:Y:S02]  /*4a70*/  LDGDEPBAR ;  /* 0x00000000000079af */ /* 0x000e240000000000 */
.L_x_742:
[----:B------:R-:W-:Y:S01]  /*4a80*/  FMNMX.FTZ R2, R147, R18, !PT ;  /* 0x0000001293027209 */ /* 0x000fe20007810000 */
[----:B------:R-:W-:Y:S01]  /*4a90*/  USHF.L.U32 UR29, UR23, 0x2, URZ ;  /* 0x00000002171d7899 */ /* 0x000fe2000800063f */
[----:B------:R-:W-:Y:S01]  /*4aa0*/  LOP3.LUT R19, R0, UR26, RZ, 0x3c, !PT ;  /* 0x0000001a00137c12 */ /* 0x000fe2000f8e3cff */
[----:B------:R-:W-:Y:S01]  /*4ab0*/  IMAD.WIDE.U32 R246, R168, -0x2daee0ad, RZ ;  /* 0xd2511f53a8f67825 */ /* 0x000fe200078e00ff */
[----:B------:R-:W-:Y:S01]  /*4ac0*/  FMNMX.FTZ R2, R153, R2, !PT ;  /* 0x0000000299027209 */ /* 0x000fe20007810000 */
[----:B------:R-:W-:Y:S01]  /*4ad0*/  UIADD3 UR15, UR27, -0x4498517b, URZ ;  /* 0xbb67ae851b0f7890 */ /* 0x000fe2000fffe03f */
[----:B------:R-:W-:Y:S01]  /*4ae0*/  IADD3 R16, R169, 0x4, RZ ;  /* 0x00000004a9107810 */ /* 0x000fe20007ffe0ff */
[----:B------:R-:W-:Y:S01]  /*4af0*/  UIADD3 UR16, UR26, -0x61c88647, URZ ;  /* 0x9e3779b91a107890 */ /* 0x000fe2000fffe03f */
[----:B------:R-:W-:Y:S01]  /*4b00*/  FMNMX.FTZ R2, R207, R2, !PT ;  /* 0x00000002cf027209 */ /* 0x000fe20007810000 */
[----:B------:R-:W-:Y:S01]  /*4b10*/  UIADD3 UR14, UR26, 0x3c6ef372, URZ ;  /* 0x3c6ef3721a0e7890 */ /* 0x000fe2000fffe03f */
[----:B------:R-:W-:Y:S01]  /*4b20*/  IMAD.MOV.U32 R51, RZ, RZ, R166 ;  /* 0x000000ffff337224 */ /* 0x000fe200078e00a6 */
[----:B------:R-:W-:Y:S01]  /*4b30*/  UIADD3 UR13, UR27, 0x76cf5d0a, URZ ;  /* 0x76cf5d0a1b0d7890 */ /* 0x000fe2000fffe03f */
[----:B------:R-:W-:Y:S01]  /*4b40*/  FMNMX.FTZ R5, R215, R2, !PT ;  /* 0x00000002d7057209 */ /* 0x000fe20007810000 */
[----:B------:R-:W-:Y:S01]  /*4b50*/  IMAD.WIDE.U32 R202, R16, -0x326172a9, RZ ;  /* 0xcd9e8d5710ca7825 */ /* 0x000fe200078e00ff */
[----:B------:R-:W-:Y:S01]  /*4b60*/  FMNMX.FTZ R2, R145, R17, !PT ;  /* 0x0000001191027209 */ /* 0x000fe20007810000 */
[----:B------:R-:W-:Y:S01]  /*4b70*/  UIADD3 UR11, UR27, 0x32370b8f, URZ ;  /* 0x32370b8f1b0b7890 */ /* 0x000fe2000fffe03f */
[----:B-1----:R-:W-:Y:S01]  /*4b80*/  FMNMX.FTZ R6, R144, R5, !PT ;  /* 0x0000000590067209 */ /* 0x002fe20007810000 */
[----:B------:R-:W-:Y:S01]  /*4b90*/  UIADD3 UR12, UR26, -0x255992d5, URZ ;  /* 0xdaa66d2b1a0c7890 */ /* 0x000fe2000fffe03f */
        /* <DEDUP_REMOVED lines=13> */
[----:B------:R-:W-:Y:S01]  /*4c70*/  IMAD.MOV.U32 R53, RZ, RZ, R162 ;  /* 0x000000ffff357224 */ /* 0x000fe200078e00a2 */
[----:B------:R-:W-:Y:S01]  /*4c80*/  FMNMX.FTZ R6, R193, R6, !PT ;  /* 0x00000006c1067209 */ /* 0x000fe20007810000 */
[----:B------:R-:W-:Y:S01]  /*4c90*/  IMAD R48, R148, 0x10000, R148 ;  /* 0x0001000094307824 */ /* 0x000fe200078e0294 */
[----:B------:R-:W-:Y:S01]  /*4ca0*/  FMNMX.FTZ R2, R161, R2, !PT ;  /* 0x00000002a1027209 */ /* 0x000fe20007810000 */
[----:B------:R-:W-:Y:S01]  /*4cb0*/  IMAD.SHL.U32 R216, R4, 0x2, RZ ;  /* 0x0000000204d87824 */ /* 0x000fe200078e00ff */
[----:B------:R-:W-:Y:S01]  /*4cc0*/  FMNMX.FTZ R6, R197, R6, !PT ;  /* 0x00000006c5067209 */ /* 0x000fe20007810000 */
[----:B------:R-:W-:Y:S01]  /*4cd0*/  STL.64 [R1+0x68], R218 ;  /* 0x000068da01007387 */ /* 0x000fe20000100a00 */
[----:B------:R-:W-:Y:S01]  /*4ce0*/  FMNMX.FTZ R2, R251, R2, !PT ;  /* 0x00000002fb027209 */ /* 0x000fe20007810000 */
[----:B------:R-:W-:Y:S01]  /*4cf0*/  UIADD3 UR5, UR29, 0x1, URZ ;  /* 0x000000011d057890 */ /* 0x000fe2000fffe03f */
[----:B------:R-:W-:Y:S01]  /*4d00*/  FMNMX.FTZ R6, R205, R6, !PT ;  /* 0x00000006cd067209 */ /* 0x000fe20007810000 */
[----:B------:R-:W-:Y:S01]  /*4d10*/  STL.64 [R1+0x60], R212 ;  /* 0x000060d401007387 */ /* 0x000fe20000100a00 */
        /* <DEDUP_REMOVED lines=13> */
[----:B------:R-:W-:Y:S02]  /*4df0*/  FMNMX.FTZ R5, R86, R5, !PT ;  /* 0x0000000556057209 */ /* 0x000fe40007810000 */
[----:B------:R-:W-:Y:S02]  /*4e00*/  FMNMX.FTZ R2, R123, R2, !PT ;  /* 0x000000027b027209 */ /* 0x000fe40007810000 */
[----:B------:R-:W-:Y:S02]  /*4e10*/  FMNMX.FTZ R6, R94, R5, !PT ;  /* 0x000000055e067209 */ /* 0x000fe40007810000 */
[----:B------:R-:W-:-:S02]  /*4e20*/  FMNMX.FTZ R2, R127, R2, !PT ;  /* 0x000000027f027209 */ /* 0x000fc40007810000 */
[----:B------:R-:W-:Y:S02]  /*4e30*/  FMNMX.FTZ R6, R101, R6, !PT ;  /* 0x0000000665067209 */ /* 0x000fe40007810000 */
[----:B------:R-:W-:Y:S02]  /*4e40*/  LOP3.LUT R200, R203, R19, RZ, 0x3c, !PT ;  /* 0x00000013cbc87212 */ /* 0x000fe400078e3cff */
[----:B------:R-:W-:-:S03]  /*4e50*/  FMNMX.FTZ R6, R117, R6, !PT ;  /* 0x0000000675067209 */ /* 0x000fc60007810000 */
[----:B------:R-:W-:Y:S01]  /*4e60*/  IMAD.WIDE.U32 R200, R200, -0x2daee0ad, RZ ;  /* 0xd2511f53c8c87825 */ /* 0x000fe200078e00ff */
[----:B------:R-:W-:-:S04]  /*4e70*/  FMNMX.FTZ R5, R69, R6, !PT ;  /* 0x0000000645057209 */ /* 0x000fc80007810000 */
[----:B------:R-:W-:Y:S02]  /*4e80*/  FMNMX.FTZ R5, R74, R5, !PT ;  /* 0x000000054a057209 */ /* 0x000fe40007810000 */
[----:B------:R-:W-:Y:S02]  /*4e90*/  LOP3.LUT R198, R201, UR15, R246, 0x96, !PT ;  /* 0x0000000fc9c67c12 */ /* 0x000fe4000f8e96f6 */
        /* <DEDUP_REMOVED lines=12> */
[----:B------:R-:W-:Y:S01]  /*4f60*/  IMAD.U32 R5, RZ, RZ, UR29 ;  /* 0x0000001dff057e24 */ /* 0x000fe2000f8e00ff */
        /* <DEDUP_REMOVED lines=12> */
[----:B------:R-:W-:Y:S01]  /*5030*/  LOP3.LUT R0, R199, UR14, R34, 0x96, !PT ;  /* 0x0000000ec7007c12 */ /* 0x000fe2000f8e9622 */
[----:B------:R-:W-:Y:S01]  /*5040*/  IMAD.WIDE.U32 R14, R2, -0x2daee0ad, RZ ;  /* 0xd2511f53020e7825 */ /* 0x000fe200078e00ff */
[----:B------:R-:W-:Y:S02]  /*5050*/  FMNMX.FTZ R5, R25, R6, !PT ;  /* 0x0000000619057209 */ /* 0x000fe40007810000 */
[----:B------:R-:W-:Y:S01]  /*5060*/  FMNMX.FTZ R8, R114, R7, !PT ;  /* 0x0000000772087209 */ /* 0x000fe20007810000 */
[----:B------:R-:W-:Y:S01]  /*5070*/  IMAD.WIDE.U32 R12, R0, -0x2daee0ad, RZ ;  /* 0xd2511f53000c7825 */ /* 0x000fe200078e00ff */
[----:B------:R-:W-:Y:S02]  /*5080*/  LOP3.LUT R2, R15, UR13, R200, 0x96, !PT ;  /* 0x0000000d0f027c12 */ /* 0x000fe4000f8e96c8 */
[----:B------:R-:W-:Y:S01]  /*5090*/  FMNMX.FTZ R5, R104, R5, !PT ;  /* 0x0000000568057209 */ /* 0x000fe20007810000 */
[----:B------:R-:W1:Y:S01]  /*50a0*/  SHFL.BFLY PT, R11, R8, 0x2, 0x1f ;  /* 0x0c401f00080b7f89 */ /* 0x000e6200000e0000 */
[----:B------:R-:W-:Y:S01]  /*50b0*/  LOP3.LUT R0, R13, UR11, R14, 0x96, !PT ;  /* 0x0000000b0d007c12 */ /* 0x000fe2000f8e960e */
        /* <DEDUP_REMOVED lines=8> */
[----:B------:R-:W-:-:S04]  /*5140*/  FMNMX.FTZ R0, R111, R6, !PT ;  /* 0x000000066f007209 */ /* 0x000fc80007810000 */
[----:B------:R-:W-:Y:S01]  /*5150*/  LOP3.LUT R6, R21, UR9, R12, 0x96, !PT ;  /* 0x0000000915067c12 */ /* 0x000fe2000f8e960c */
[----:B------:R-:W2:Y:S01]  /*5160*/  SHFL.BFLY PT, R13, R0, 0x2, 0x1f ;  /* 0x0c401f00000d7f89 */ /* 0x000ea200000e0000 */
[----:B-1----:R-:W-:Y:S01]  /*5170*/  FMNMX.FTZ R11, R8, R11, !PT ;  /* 0x0000000b080b7209 */ /* 0x002fe20007810000 */
[----:B------:R-:W-:-:S04]  /*5180*/  IMAD.WIDE.U32 R8, R2, -0x2daee0ad, RZ ;  /* 0xd2511f5302087825 */ /* 0x000fc800078e00ff */
[----:B------:R-:W1:Y:S01]  /*5190*/  SHFL.BFLY PT, R2, R11, 0x1, 0x1f ;  /* 0x0c201f000b027f89 */ /* 0x000e6200000e0000 */
[----:B------:R-:W-:Y:S01]  /*51a0*/  LOP3.LUT R5, R9, UR7, R20, 0x96, !PT ;  /* 0x0000000709057c12 */ /* 0x000fe2000f8e9614 */
[----:B------:R-:W-:-:S04]  /*51b0*/  IMAD.WIDE.U32 R20, R6, -0x326172a9, RZ ;  /* 0xcd9e8d5706147825 */ /* 0x000fc800078e00ff */
[----:B------:R-:W-:Y:S01]  /*51c0*/  IMAD.WIDE.U32 R6, R5, -0x326172a9, RZ ;  /* 0xcd9e8d5705067825 */ /* 0x000fe200078e00ff */
[----:B------:R-:W-:-:S04]  /*51d0*/  LOP3.LUT R5, R21, UR8, R14, 0x96, !PT ;  /* 0x0000000815057c12 */ /* 0x000fc8000f8e960e */
[----:B------:R-:W-:Y:S01]  /*51e0*/  LOP3.LUT R9, R7, UR17, R20, 0x96, !PT ;  /* 0x0000001107097c12 */ /* 0x000fe2000f8e9614 */
[----:B------:R-:W-:Y:S01]  /*51f0*/  IMAD.WIDE.U32 R20, R5, -0x2daee0ad, RZ ;  /* 0xd2511f5305147825 */ /* 0x000fe200078e00ff */
[----:B------:R-:W-:Y:S02]  /*5200*/  LOP3.LUT R12, R6, 0xffff, RZ, 0xc0, !PT ;  /* 0x0000ffff060c7812 */ /* 0x000fe400078ec0ff */
[----:B--2---:R-:W-:Y:S02]  /*5210*/  FMNMX.FTZ R13, R0, R13, !PT ;  /* 0x0000000d000d7209 */ /* 0x004fe40007810000 */
[--C-:B------:R-:W-:Y:S02]  /*5220*/  SHF.R.U32.HI R5, RZ, 0x10, R6.reuse ;  /* 0x00000010ff057819 */ /* 0x100fe40000011606 */
[----:B------:R-:W-:Y:S01]  /*5230*/  LOP3.LUT R7, R6, 0xff, RZ, 0xc0, !PT ;  /* 0x000000ff06077812 */ /* 0x000fe200078ec0ff */
[----:B------:R-:W2:Y:S01]  /*5240*/  SHFL.BFLY PT, R0, R13, 0x1, 0x1f ;  /* 0x0c201f000d007f89 */ /* 0x000ea200000e0000 */
[----:B------:R-:W-:-:S02]  /*5250*/  SHF.R.U32.HI R10, RZ, 0x18, R6 ;  /* 0x00000018ff0a7819 */ /* 0x000fc40000011606 */
[----:B------:R-:W-:Y:S02]  /*5260*/  SHF.R.U32.HI R12, RZ, 0x8, R12 ;  /* 0x00000008ff0c7819 */ /* 0x000fe4000001160c */
[----:B-1----:R-:W-:Y:S02]  /*5270*/  FMNMX.FTZ R2, R11, R2, !PT ;  /* 0x000000020b027209 */ /* 0x002fe40007810000 */
[----:B------:R-:W-:Y:S02]  /*5280*/  FMNMX.FTZ R11, R157, R158, !PT ;  /* 0x0000009e9d0b7209 */ /* 0x000fe40007810000 */
[----:B------:R-:W-:Y:S01]  /*5290*/  LOP3.LUT R6, R21, UR18, R8, 0x96, !PT ;  /* 0x0000001215067c12 */ /* 0x000fe2000f8e9608 */
[----:B------:R-:W-:Y:S01]  /*52a0*/  FMUL.FTZ R166, R2, c[0x0][0x23c] ;  /* 0x00008f0002a67a20 */ /* 0x000fe20000410000 */
[----:B------:R-:W-:Y:S02]  /*52b0*/  FMNMX.FTZ R11, R132, R11, !PT ;  /* 0x0000000b840b7209 */ /* 0x000fe40007810000 */
[----:B------:R-:W-:-:S02]  /*52c0*/  LOP3.LUT R5, R5, 0xff, RZ, 0xc0, !PT ;  /* 0x000000ff05057812 */ /* 0x000fc400078ec0ff */
[----:B------:R-:W-:Y:S02]  /*52d0*/  FMNMX.FTZ R11, R160, R11, !PT ;  /* 0x0000000ba00b7209 */ /* 0x000fe40007810000 */
[----:B------:R-:W-:Y:S02]  /*52e0*/  LOP3.LUT R8, R20, 0xffff, RZ, 0xc0, !PT ;  /* 0x0000ffff14087812 */ /* 0x000fe400078ec0ff */
[----:B------:R-:W-:Y:S02]  /*52f0*/  PRMT R7, R7, 0x5410, R12 ;  /* 0x0000541007077816 */ /* 0x000fe4000000000c */
[----:B------:R-:W-:Y:S02]  /*5300*/  PRMT R5, R5, 0x5410, R10 ;  /* 0x0000541005057816 */ /* 0x000fe4000000000a */
[----:B------:R-:W-:Y:S01]  /*5310*/  FMNMX.FTZ R12, R128, R11, !PT ;  /* 0x0000000b800c7209 */ /* 0x000fe20007810000 */
[--C-:B------:R-:W-:Y:S01]  /*5320*/  HSET2.LE.AND R7, R7, R48.reuse, PT ;  /* 0x0000003007077233 */ /* 0x100fe20003803000 */
[----:B------:R-:W-:Y:S01]  /*5330*/  LOP3.LUT R39, R20, 0xff, RZ, 0xc0, !PT ;  /* 0x000000ff14277812 */ /* 0x000fe200078ec0ff */
[----:B------:R-:W-:Y:S01]  /*5340*/  HSET2.LE.AND R5, R5, R48, PT ;  /* 0x0000003005057233 */ /* 0x000fe20003803000 */
[----:B------:R-:W-:-:S02]  /*5350*/  SHF.R.U32.HI R8, RZ, 0x8, R8 ;  /* 0x00000008ff087819 */ /* 0x000fc40000011608 */
[----:B------:R-:W-:Y:S02]  /*5360*/  FMNMX.FTZ R10, R156, R133, !PT ;  /* 0x000000859c0a7209 */ /* 0x000fe40007810000 */
[----:B--2---:R-:W-:Y:S02]  /*5370*/  FMNMX.FTZ R0, R13, R0, !PT ;  /* 0x000000000d007209 */ /* 0x004fe40007810000 */
[----:B------:R-:W-:Y:S02]  /*5380*/  FSETP.NEU.FTZ.AND P1, PT, R2, -INF , PT ;  /* 0xff8000000200780b */ /* 0x000fe40003f3d000 */
[----:B------:R-:W-:Y:S01]  /*5390*/  FMNMX.FTZ R21, R129, R12, !PT ;  /* 0x0000000c81157209 */ /* 0x000fe20007810000 */
[----:B------:R-:W-:Y:S01]  /*53a0*/  FMUL.FTZ R120, R0, c[0x0][0x23c] ;  /* 0x00008f0000787a20 */ /* 0x000fe20000410000 */
[----:B------:R-:W-:Y:S02]  /*53b0*/  PRMT R39, R39, 0x5410, R8 ;  /* 0x0000541027277816 */ /* 0x000fe40000000008 */
[----:B------:R-:W-:-:S02]  /*53c0*/  FMNMX.FTZ R15, R159, R10, !PT ;  /* 0x0000000a9f0f7209 */ /* 0x000fc40007810000 */
[----:B------:R-:W-:Y:S01]  /*53d0*/  LOP3.LUT R8, R9, 0xffff, RZ, 0xc0, !PT ;  /* 0x0000ffff09087812 */ /* 0x000fe200078ec0ff */
[--C-:B------:R-:W-:Y:S01]  /*53e0*/  HSET2.LE.AND R22, R39, R48.reuse, PT ;  /* 0x0000003027167233 */ /* 0x100fe20003803000 */
[----:B------:R-:W-:Y:S02]  /*53f0*/  FSEL R166, R166, RZ, P1 ;  /* 0x000000ffa6a67208 */ /* 0x000fe40000800000 */
[----:B------:R-:W-:Y:S02]  /*5400*/  FMNMX.FTZ R21, R190, R21, !PT ;  /* 0x00000015be157209 */ /* 0x000fe40007810000 */
[----:B------:R-:W-:Y:S01]  /*5410*/  FMNMX.FTZ R15, R134, R15, !PT ;  /* 0x0000000f860f7209 */ /* 0x000fe20007810000 */
[--C-:B------:R-:W-:Y:S01]  /*5420*/  FFMA.FTZ R108, R147, c[0x0][0x23c], -R166.reuse ;  /* 0x00008f00936c7a23 */ /* 0x100fe200000108a6 */
[----:B------:R-:W-:Y:S01]  /*5430*/  FSETP.NEU.FTZ.AND P1, PT, R0, -INF , PT ;  /* 0xff8000000000780b */ /* 0x000fe20003f3d000 */
[--C-:B------:R-:W-:Y:S01]  /*5440*/  FFMA.FTZ R90, R153, c[0x0][0x23c], -R166.reuse ;  /* 0x00008f00995a7a23 */ /* 0x100fe200000108a6 */
[----:B------:R-:W-:Y:S01]  /*5450*/  LOP3.LUT R11, R9, 0xff, RZ, 0xc0, !PT ;  /* 0x000000ff090b7812 */ /* 0x000fe200078ec0ff */
[----:B------:R-:W-:Y:S01]  /*5460*/  FFMA.FTZ R87, R207, c[0x0][0x23c], -R166 ;  /* 0x00008f00cf577a23 */ /* 0x000fe200000108a6 */
[----:B------:R-:W-:Y:S01]  /*5470*/  SHF.R.U32.HI R8, RZ, 0x8, R8 ;  /* 0x00000008ff087819 */ /* 0x000fe20000011608 */
[----:B------:R-:W-:Y:S01]  /*5480*/  FFMA.FTZ R49, R215, c[0x0][0x23c], -R166 ;  /* 0x00008f00d7317a23 */ /* 0x000fe200000108a6 */
[----:B------:R-:W-:Y:S01]  /*5490*/  FMNMX.FTZ R12, R250, R21, !PT ;  /* 0x00000015fa0c7209 */ /* 0x000fe20007810000 */
[----:B------:R-:W-:Y:S01]  /*54a0*/  MUFU.EX2 R90, R90 ;  /* 0x0000005a005a7308 */ /* 0x000fe20000000800 */
[----:B------:R-:W-:Y:S01]  /*54b0*/  FMNMX.FTZ R10, R130, R15, !PT ;  /* 0x0000000f820a7209 */ /* 0x000fe20007810000 */
[----:B------:R-:W-:Y:S01]  /*54c0*/  IMAD R215, R3, 0x2, R216 ;  /* 0x0000000203d77824 */ /* 0x000fe200078e02d8 */
[----:B------:R-:W-:Y:S01]  /*54d0*/  FSEL R120, R120, RZ, P1 ;  /* 0x000000ff78787208 */ /* 0x000fe20000800000 */
[----:B------:R-:W-:Y:S01]  /*54e0*/  FFMA.FTZ R45, R241, c[0x0][0x23c], -R166 ;  /* 0x00008f00f12d7a23 */ /* 0x000fe200000108a6 */
[----:B------:R-:W-:Y:S01]  /*54f0*/  PRMT R11, R11, 0x5410, R8 ;  /* 0x000054100b0b7816 */ /* 0x000fe20000000008 */
[----:B------:R-:W-:Y:S01]  /*5500*/  FFMA.FTZ R32, R249, c[0x0][0x23c], -R166 ;  /* 0x00008f00f9207a23 */ /* 0x000fe200000108a6 */
[C---:B------:R-:W-:Y:S01]  /*5510*/  LOP3.LUT R8, R6.reuse, 0xffff, RZ, 0xc0, !PT ;  /* 0x0000ffff06087812 */ /* 0x040fe200078ec0ff */
[--C-:B------:R-:W-:Y:S01]  /*5520*/  FFMA.FTZ R27, R155, c[0x0][0x23c], -R120.reuse ;  /* 0x00008f009b1b7a23 */ /* 0x100fe20000010878 */
[----:B------:R-:W-:Y:S01]  /*5530*/  FMNMX.FTZ R15, R187, R12, !PT ;  /* 0x0000000cbb0f7209 */ /* 0x000fe20007810000 */
[--C-:B------:R-:W-:Y:S01]  /*5540*/  FFMA.FTZ R26, R163, c[0x0][0x23c], -R120.reuse ;  /* 0x00008f00a31a7a23 */ /* 0x100fe20000010878 */
[----:B------:R-:W-:Y:S01]  /*5550*/  FMNMX.FTZ R13, R131, R10, !PT ;  /* 0x0000000a830d7209 */ /* 0x000fe20007810000 */
[----:B------:R-:W-:Y:S01]  /*5560*/  FFMA.FTZ R115, R145, c[0x0][0x23c], -R120 ;  /* 0x00008f0091737a23 */ /* 0x000fe20000010878 */
[----:B------:R-:W-:Y:S01]  /*5570*/  LOP3.LUT R37, R6, 0xff, RZ, 0xc0, !PT ;  /* 0x000000ff06257812 */ /* 0x000fe200078ec0ff */
[----:B------:R-:W-:Y:S01]  /*5580*/  MUFU.EX2 R27, R27 ;  /* 0x0000001b001b7308 */ /* 0x000fe20000000800 */
[----:B------:R-:W-:Y:S01]  /*5590*/  SHF.R.U32.HI R8, RZ, 0x8, R8 ;  /* 0x00000008ff087819 */ /* 0x000fe20000011608 */
[----:B------:R-:W-:Y:S01]  /*55a0*/  FFMA.FTZ R118, R17, c[0x0][0x23c], -R120 ;  /* 0x00008f0011767a23 */ /* 0x000fe20000010878 */
[----:B------:R-:W-:Y:S01]  /*55b0*/  FMNMX.FTZ R15, R186, R15, !PT ;  /* 0x0000000fba0f7209 */ /* 0x000fe20007810000 */
[----:B------:R-:W-:Y:S01]  /*55c0*/  FFMA.FTZ R107, R18, c[0x0][0x23c], -R166 ;  /* 0x00008f00126b7a23 */ /* 0x000fe200000108a6 */
[----:B------:R-:W-:Y:S01]  /*55d0*/  FMNMX.FTZ R13, R192, R13, !PT ;  /* 0x0000000dc00d7209 */ /* 0x000fe20007810000 */
[----:B------:R-:W1:Y:S01]  /*55e0*/  LDSM.16.MT88.4 R152, [R216+0x4000] ;  /* 0x00400000d898783b */ /* 0x000e620000004200 */
[----:B------:R-:W-:Y:S01]  /*55f0*/  PRMT R37, R37, 0x5410, R8 ;  /* 0x0000541025257816 */ /* 0x000fe20000000008 */
[----:B------:R-:W2:Y:S01]  /*5600*/  MUFU.EX2 R26, R26 ;  /* 0x0000001a001a7308 */ /* 0x000ea20000000800 */
[----:B------:R-:W-:Y:S01]  /*5610*/  SHF.R.U32.HI R21, RZ, 0x10, R6 ;  /* 0x00000010ff157819 */ /* 0x000fe20000011606 */
[--C-:B------:R-:W-:Y:S01]  /*5620*/  FFMA.FTZ R33, R161, c[0x0][0x23c], -R120.reuse ;  /* 0x00008f00a1217a23 */ /* 0x100fe20000010878 */
[----:B------:R-:W-:Y:S01]  /*5630*/  FMNMX.FTZ R8, R206, R15, !PT ;  /* 0x0000000fce087209 */ /* 0x000fe20007810000 */
[----:B------:R-:W-:Y:S01]  /*5640*/  FFMA.FTZ R18, R251, c[0x0][0x23c], -R120 ;  /* 0x00008f00fb127a23 */ /* 0x000fe20000010878 */
[----:B------:R-:W-:Y:S01]  /*5650*/  FMNMX.FTZ R13, R248, R13, !PT ;  /* 0x0000000df80d7209 */ /* 0x000fe20007810000 */
[----:B------:R-:W-:Y:S01]  /*5660*/  FFMA.FTZ R44, R144, c[0x0][0x23c], -R166 ;  /* 0x00008f00902c7a23 */ /* 0x000fe200000108a6 */
[----:B------:R-:W-:Y:S01]  /*5670*/  SHF.R.U32.HI R6, RZ, 0x18, R6 ;  /* 0x00000018ff067819 */ /* 0x000fe20000011606 */
[----:B------:R-:W-:Y:S01]  /*5680*/  MUFU.EX2 R115, R115 ;  /* 0x0000007300737308 */ /* 0x000fe20000000800 */
[----:B------:R-:W-:Y:S01]  /*5690*/  LOP3.LUT R21, R21, 0xff, RZ, 0xc0, !PT ;  /* 0x000000ff15157812 */ /* 0x000fe200078ec0ff */
[--C-:B------:R-:W-:Y:S01]  /*56a0*/  HSET2.LE.AND R11, R11, R48.reuse, PT ;  /* 0x000000300b0b7233 */ /* 0x100fe20003803000 */
[----:B------:R-:W-:Y:S01]  /*56b0*/  FMNMX.FTZ R15, R53, R8, !PT ;  /* 0x00000008350f7209 */ /* 0x000fe20007810000 */
[--C-:B------:R-:W-:Y:S01]  /*56c0*/  FFMA.FTZ R47, R151, c[0x0][0x23c], -R120.reuse ;  /* 0x00008f00972f7a23 */ /* 0x100fe20000010878 */
[----:B------:R-:W-:Y:S01]  /*56d0*/  FMNMX.FTZ R13, R180, R13, !PT ;  /* 0x0000000db40d7209 */ /* 0x000fe20007810000 */
[----:B------:R-:W-:Y:S01]  /*56e0*/  FFMA.FTZ R46, R135, c[0x0][0x23c], -R120 ;  /* 0x00008f00872e7a23 */ /* 0x000fe20000010878 */
[----:B------:R-:W-:Y:S01]  /*56f0*/  PRMT R21, R21, 0x5410, R6 ;  /* 0x0000541015157816 */ /* 0x000fe20000000006 */
[----:B------:R-:W3:Y:S01]  /*5700*/  MUFU.EX2 R118, R118 ;  /* 0x0000007600767308 */ /* 0x000ee20000000800 */
[----:B------:R-:W-:Y:S01]  /*5710*/  FMNMX.FTZ R6, R96, R15, !PT ;  /* 0x0000000f60067209 */ /* 0x000fe20007810000 */
[----:B------:R-:W-:Y:S01]  /*5720*/  IMAD.WIDE.U32 R240, R169, -0x326172a9, RZ ;  /* 0xcd9e8d57a9f07825 */ /* 0x000fe200078e00ff */
[----:B------:R-:W-:Y:S01]  /*5730*/  FMNMX.FTZ R13, R178, R13, !PT ;  /* 0x0000000db20d7209 */ /* 0x000fe20007810000 */
[----:B------:R-:W-:Y:S01]  /*5740*/  HSET2.LE.AND R21, R21, R48, PT ;  /* 0x0000003015157233 */ /* 0x000fe20003803000 */
[----:B------:R-:W-:Y:S01]  /*5750*/  FMNMX.FTZ R15, R97, R6, !PT ;  /* 0x00000006610f7209 */ /* 0x000fe20007810000 */
[----:B------:R-:W-:Y:S01]  /*5760*/  FFMA.FTZ R58, R185, c[0x0][0x23c], -R166 ;  /* 0x00008f00b93a7a23 */ /* 0x000fe200000108a6 */
[----:B------:R-:W-:Y:S01]  /*5770*/  FMNMX.FTZ R13, R244, R13, !PT ;  /* 0x0000000df40d7209 */ /* 0x000fe20007810000 */
[----:B------:R-:W4:Y:S01]  /*5780*/  MUFU.EX2 R87, R87 ;  /* 0x0000005700577308 */ /* 0x000f220000000800 */
[----:B------:R-:W-:Y:S01]  /*5790*/  FMNMX.FTZ R15, R84, R15, !PT ;  /* 0x0000000f540f7209 */ /* 0x000fe20007810000 */
[----:B------:R-:W-:Y:S01]  /*57a0*/  FFMA.FTZ R56, R183, c[0x0][0x23c], -R120 ;  /* 0x00008f00b7387a23 */ /* 0x000fe20000010878 */
[----:B--2---:R-:W-:Y:S01]  /*57b0*/  F2FP.PACK_AB R6, R26, R27 ;  /* 0x0000001b1a06723e */ /* 0x004fe200000000ff */
[----:B------:R-:W-:Y:S01]  /*57c0*/  FFMA.FTZ R109, R109, c[0x0][0x23c], -R166 ;  /* 0x00008f006d6d7a23 */ /* 0x000fe200000108a6 */
[----:B------:R-:W-:Y:S01]  /*57d0*/  FMNMX.FTZ R13, R51, R13, !PT ;  /* 0x0000000d330d7209 */ /* 0x000fe20007810000 */
[----:B------:R-:W-:Y:S01]  /*57e0*/  FFMA.FTZ R121, R121, c[0x0][0x23c], -R120 ;  /* 0x00008f0079797a23 */ /* 0x000fe20000010878 */
[----:B------:R-:W-:Y:S01]  /*57f0*/  FMNMX.FTZ R15, R102, R15, !PT ;  /* 0x0000000f660f7209 */ /* 0x000fe20007810000 */
[----:B------:R-:W-:Y:S01]  /*5800*/  MUFU.EX2 R45, R45 ;  /* 0x0000002d002d7308 */ /* 0x000fe20000000800 */
[----:B------:R-:W-:Y:S01]  /*5810*/  LOP3.LUT R147, R5, R6, RZ, 0xc0, !PT ;  /* 0x0000000605937212 */ /* 0x000fe200078ec0ff */
[----:B------:R-:W-:Y:S01]  /*5820*/  FFMA.FTZ R86, R86, c[0x0][0x23c], -R166 ;  /* 0x00008f0056567a23 */ /* 0x000fe200000108a6 */
[----:B------:R-:W-:-:S02]  /*5830*/  FMNMX.FTZ R6, R98, R13, !PT ;  /* 0x0000000d62067209 */ /* 0x000fc40007810000 */
[----:B------:R-:W-:Y:S02]  /*5840*/  FMNMX.FTZ R8, R80, R15, !PT ;  /* 0x0000000f50087209 */ /* 0x000fe40007810000 */
[--C-:B------:R-:W-:Y:S01]  /*5850*/  SHF.R.U32.HI R14, RZ, 0x10, R20.reuse ;  /* 0x00000010ff0e7819 */ /* 0x100fe20000011614 */
[----:B------:R-:W2:Y:S01]  /*5860*/  MUFU.EX2 R32, R32 ;  /* 0x0000002000207308 */ /* 0x000ea20000000800 */
[----:B------:R-:W-:Y:S02]  /*5870*/  FMNMX.FTZ R13, R99, R6, !PT ;  /* 0x00000006630d7209 */ /* 0x000fe40007810000 */
[----:B------:R-:W-:Y:S02]  /*5880*/  FMNMX.FTZ R5, R81, R8, !PT ;  /* 0x0000000851057209 */ /* 0x000fe40007810000 */
[----:B------:R-:W-:Y:S02]  /*5890*/  SHF.R.U32.HI R23, RZ, 0x18, R20 ;  /* 0x00000018ff177819 */ /* 0x000fe40000011614 */
[----:B------:R-:W-:Y:S01]  /*58a0*/  LOP3.LUT R14, R14, 0xff, RZ, 0xc0, !PT ;  /* 0x000000ff0e0e7812 */ /* 0x000fe200078ec0ff */
[----:B------:R-:W-:Y:S01]  /*58b0*/  MUFU.EX2 R108, R108 ;  /* 0x0000006c006c7308 */ /* 0x000fe20000000800 */
[----:B------:R-:W-:-:S02]  /*58c0*/  FMNMX.FTZ R13, R88, R13, !PT ;  /* 0x0000000d580d7209 */ /* 0x000fc40007810000 */
[----:B------:R-:W-:Y:S02]  /*58d0*/  FMNMX.FTZ R4, R110, R5, !PT ;  /* 0x000000056e047209 */ /* 0x000fe40007810000 */
[----:B------:R-:W-:Y:S02]  /*58e0*/  PRMT R23, R14, 0x5410, R23 ;  /* 0x000054100e177816 */ /* 0x000fe40000000017 */
[----:B------:R-:W-:Y:S01]  /*58f0*/  FMNMX.FTZ R13, R106, R13, !PT ;  /* 0x0000000d6a0d7209 */ /* 0x000fe20007810000 */
[----:B------:R-:W1:Y:S01]  /*5900*/  MUFU.EX2 R107, R107 ;  /* 0x0000006b006b7308 */ /* 0x000e620000000800 */
[----:B------:R-:W-:Y:S01]  /*5910*/  SHF.R.U32.HI R14, RZ, 0x10, R9 ;  /* 0x00000010ff0e7819 */ /* 0x000fe20000011609 */
[----:B------:R-:W-:Y:S01]  /*5920*/  HSET2.LE.AND R23, R23, R48, PT ;  /* 0x0000003017177233 */ /* 0x000fe20003803000 */
[----:B------:R-:W-:Y:S02]  /*5930*/  FMNMX.FTZ R3, R175, R4, !PT ;  /* 0x00000004af037209 */ /* 0x000fe40007810000 */
[----:B------:R-:W-:-:S02]  /*5940*/  FMNMX.FTZ R8, R82, R13, !PT ;  /* 0x0000000d52087209 */ /* 0x000fc40007810000 */
[----:B------:R-:W-:Y:S01]  /*5950*/  SHF.R.U32.HI R9, RZ, 0x18, R9 ;  /* 0x00000018ff097819 */ /* 0x000fe20000011609 */
[----:B------:R-:W-:Y:S01]  /*5960*/  MUFU.EX2 R33, R33 ;  /* 0x0000002100217308 */ /* 0x000fe20000000800 */
[----:B------:R-:W-:Y:S02]  /*5970*/  LOP3.LUT R14, R14, 0xff, RZ, 0xc0, !PT ;  /* 0x000000ff0e0e7812 */ /* 0x000fe400078ec0ff */
[----:B------:R-:W-:Y:S02]  /*5980*/  FMNMX.FTZ R10, R64, R3, !PT ;  /* 0x00000003400a7209 */ /* 0x000fe40007810000 */
[----:B------:R-:W-:Y:S02]  /*5990*/  FMNMX.FTZ R3, R83, R8, !PT ;  /* 0x0000000853037209 */ /* 0x000fe40007810000 */
[----:B------:R-:W-:Y:S01]  /*59a0*/  PRMT R9, R14, 0x5410, R9 ;  /* 0x000054100e097816 */ /* 0x000fe20000000009 */
[----:B------:R-:W1:Y:S01]  /*59b0*/  MUFU.EX2 R18, R18 ;  /* 0x0000001200127308 */ /* 0x000e620000000800 */
[----:B------:R-:W-:-:S02]  /*59c0*/  FMNMX.FTZ R3, R116, R3, !PT ;  /* 0x0000000374037209 */ /* 0x000fc40007810000 */
[----:B---3--:R-:W-:Y:S01]  /*59d0*/  F2FP.PACK_AB R8, R118, R115 ;  /* 0x000000737608723e */ /* 0x008fe200000000ff */
[----:B------:R-:W-:Y:S01]  /*59e0*/  HSET2.LE.AND R9, R9, R48, PT ;  /* 0x0000003009097233 */ /* 0x000fe20003803000 */
[----:B------:R-:W-:Y:S02]  /*59f0*/  FMNMX.FTZ R3, R176, R3, !PT ;  /* 0x00000003b0037209 */ /* 0x000fe40007810000 */
[----:B----4-:R-:W-:Y:S01]  /*5a00*/  F2FP.PACK_AB R146, R87, R90 ;  /* 0x0000005a5792723e */ /* 0x010fe200000000ff */
[----:B------:R-:W-:Y:S01]  /*5a10*/  MUFU.EX2 R49, R49 ;  /* 0x0000003100317308 */ /* 0x000fe20000000800 */
[----:B------:R-:W-:Y:S02]  /*5a20*/  LOP3.LUT R145, R9, R8, RZ, 0xc0, !PT ;  /* 0x0000000809917212 */ /* 0x000fe400078ec0ff */
[----:B------:R-:W-:Y:S02]  /*5a30*/  FMNMX.FTZ R8, R66, R3, !PT ;  /* 0x0000000342087209 */ /* 0x000fe40007810000 */
[----:B------:R-:W-:-:S02]  /*5a40*/  FMNMX.FTZ R13, R65, R10, !PT ;  /* 0x0000000a410d7209 */ /* 0x000fc40007810000 */
[----:B------:R-:W-:Y:S01]  /*5a50*/  LOP3.LUT R146, R7, R146, RZ, 0xc0, !PT ;  /* 0x0000009207927212 */ /* 0x000fe200078ec0ff */
[----:B------:R-:W3:Y:S01]  /*5a60*/  MUFU.EX2 R44, R44 ;  /* 0x0000002c002c7308 */ /* 0x000ee20000000800 */
[----:B------:R-:W4:Y:S01]  /*5a70*/  LDSM.16.MT88.4 R4, [R215+0x4000] ;  /* 0x00400000d704783b */ /* 0x000f220000004200 */
[----:B------:R-:W-:Y:S02]  /*5a80*/  FMNMX.FTZ R3, R67, R8, !PT ;  /* 0x0000000843037209 */ /* 0x000fe40007810000 */
[----:B------:R-:W-:Y:S02]  /*5a90*/  FMNMX.FTZ R36, R52, R13, !PT ;  /* 0x0000000d34247209 */ /* 0x000fe40007810000 */
[----:B------:R-:W-:Y:S01]  /*5aa0*/  FMNMX.FTZ R3, R54, R3, !PT ;  /* 0x0000000336037209 */ /* 0x000fe20007810000 */
[----:B------:R-:W3:Y:S01]  /*5ab0*/  LDSM.16.MT88.4 R12, [R216+0x4400] ;  /* 0x00440000d80c783b */ /* 0x000ee20000004200 */
[----:B------:R-:W-:Y:S01]  /*5ac0*/  FMNMX.FTZ R36, R63, R36, !PT ;  /* 0x000000243f247209 */ /* 0x000fe20007810000 */
[----:B------:R-:W-:Y:S01]  /*5ad0*/  MUFU.EX2 R47, R47 ;  /* 0x0000002f002f7308 */ /* 0x000fe20000000800 */
[----:B------:R-:W-:-:S02]  /*5ae0*/  FMNMX.FTZ R3, R68, R3, !PT ;  /* 0x0000000344037209 */ /* 0x000fc40007810000 */
[----:B------:R-:W-:Y:S02]  /*5af0*/  FMNMX.FTZ R36, R29, R36, !PT ;  /* 0x000000241d247209 */ /* 0x000fe40007810000 */
[----:B------:R-:W-:Y:S02]  /*5b00*/  FMNMX.FTZ R20, R30, R3, !PT ;  /* 0x000000031e147209 */ /* 0x000fe40007810000 */
[----:B------:R-:W-:Y:S01]  /*5b10*/  FMNMX.FTZ R36, R61, R36, !PT ;  /* 0x000000243d247209 */ /* 0x000fe20007810000 */
[----:B------:R-:W3:Y:S01]  /*5b20*/  MUFU.EX2 R46, R46 ;  /* 0x0000002e002e7308 */ /* 0x000ee20000000800 */
[----:B--2---:R-:W-:Y:S02]  /*5b30*/  F2FP.PACK_AB R3, R32, R45 ;  /* 0x0000002d2003723e */ /* 0x004fe400000000ff */
[----:B------:R-:W-:Y:S02]  /*5b40*/  FMNMX.FTZ R36, R167, R36, !PT ;  /* 0x00000024a7247209 */ /* 0x000fe40007810000 */
[----:B------:R-:W-:-:S02]  /*5b50*/  LOP3.LUT R22, R22, R3, RZ, 0xc0, !PT ;  /* 0x0000000316167212 */ /* 0x000fc400078ec0ff */
[----:B------:R-:W-:Y:S01]  /*5b60*/  FMNMX.FTZ R3, R71, R20, !PT ;  /* 0x0000001447037209 */ /* 0x000fe20007810000 */
[----:B------:R-:W-:Y:S01]  /*5b70*/  HSET2.LE.AND R20, R37, R48, PT ;  /* 0x0000003025147233 */ /* 0x000fe20003803000 */
[----:B-1----:R-:W-:Y:S01]  /*5b80*/  F2FP.PACK_AB R144, R107, R108 ;  /* 0x0000006c6b90723e */ /* 0x002fe200000000ff */
[----:B------:R-:W-:Y:S01]  /*5b90*/  MUFU.EX2 R58, R58 ;  /* 0x0000003a003a7308 */ /* 0x000fe20000000800 */
[----:B------:R-:W-:Y:S02]  /*5ba0*/  FMNMX.FTZ R36, R181, R36, !PT ;  /* 0x00000024b5247209 */ /* 0x000fe40007810000 */
[----:B------:R-:W-:Y:S02]  /*5bb0*/  F2FP.PACK_AB R38, R18, R33 ;  /* 0x000000211226723e */ /* 0x000fe400000000ff */
[----:B------:R-:W-:Y:S02]  /*5bc0*/  FMNMX.FTZ R3, R174, R3, !PT ;  /* 0x00000003ae037209 */ /* 0x000fe40007810000 */
[----:B------:R-:W-:Y:S01]  /*5bd0*/  LOP3.LUT R144, R11, R144, RZ, 0xc0, !PT ;  /* 0x000000900b907212 */ /* 0x000fe200078ec0ff */
[----:B------:R-:W-:Y:S01]  /*5be0*/  MUFU.EX2 R56, R56 ;  /* 0x0000003800387308 */ /* 0x000fe20000000800 */
[----:B------:R-:W-:Y:S01]  /*5bf0*/  LDSM.16.MT88.4 R8, [R215+0x4400] ;  /* 0x00440000d708783b */ /* 0x000fe20000004200 */
[----:B------:R-:W-:-:S02]  /*5c00*/  FMNMX.FTZ R36, R73, R36, !PT ;  /* 0x0000002449247209 */ /* 0x000fc40007810000 */
[----:B------:R-:W-:Y:S02]  /*5c10*/  LOP3.LUT R23, R23, R38, RZ, 0xc0, !PT ;  /* 0x0000002617177212 */ /* 0x000fe400078ec0ff */
[----:B------:R-:W-:Y:S01]  /*5c20*/  FMNMX.FTZ R38, R182, R3, !PT ;  /* 0x00000003b6267209 */ /* 0x000fe20007810000 */
[C---:B------:R-:W-:Y:S01]  /*5c30*/  HMMA.16816.F32 R140, R144.reuse, R152, RZ ;  /* 0x00000098908c723c */ /* 0x040fe200000018ff */
[----:B------:R-:W-:Y:S01]  /*5c40*/  FMNMX.FTZ R17, R79, R36, !PT ;  /* 0x000000244f117209 */ /* 0x000fe20007810000 */
[----:B------:R-:W-:Y:S01]  /*5c50*/  MUFU.EX2 R109, R109 ;  /* 0x0000006d006d7308 */ /* 0x000fe20000000800 */
[----:B------:R-:W-:Y:S02]  /*5c60*/  FMNMX.FTZ R38, R75, R38, !PT ;  /* 0x000000264b267209 */ /* 0x000fe40007810000 */
[----:B------:R-:W-:Y:S02]  /*5c70*/  FMNMX.FTZ R36, R184, R17, !PT ;  /* 0x00000011b8247209 */ /* 0x000fe40007810000 */
[----:B------:R-:W-:Y:S01]  /*5c80*/  FMNMX.FTZ R3, R95, R38, !PT ;  /* 0x000000265f037209 */ /* 0x000fe20007810000 */
[----:B----4-:R-:W-:Y:S01]  /*5c90*/  HMMA.16816.F32 R148, R144, R4, RZ ;  /* 0x000000049094723c */ /* 0x010fe200000018ff */
[----:B------:R-:W-:Y:S01]  /*5ca0*/  FMNMX.FTZ R36, R189, R36, !PT ;  /* 0x00000024bd247209 */ /* 0x000fe20007810000 */
[----:B------:R-:W-:Y:S01]  /*5cb0*/  MUFU.EX2 R121, R121 ;  /* 0x0000007900797308 */ /* 0x000fe20000000800 */
[----:B------:R-:W-:-:S02]  /*5cc0*/  FMNMX.FTZ R3, R122, R3, !PT ;  /* 0x000000037a037209 */ /* 0x000fc40007810000 */
[----:B---3--:R-:W-:Y:S01]  /*5cd0*/  F2FP.PACK_AB R37, R44, R49 ;  /* 0x000000312c25723e */ /* 0x008fe200000000ff */
[----:B------:R-:W1:Y:S01]  /*5ce0*/  SHFL.BFLY PT, R17, R36, 0x2, 0x1f ;  /* 0x0c401f0024117f89 */ /* 0x000e6200000e0000 */
[----:B------:R-:W-:Y:S01]  /*5cf0*/  FMNMX.FTZ R3, R126, R3, !PT ;  /* 0x000000037e037209 */ /* 0x000fe20007810000 */
[C---:B------:R-:W-:Y:S01]  /*5d00*/  HMMA.16816.F32 R136, R144.reuse, R154, RZ ;  /* 0x0000009a9088723c */ /* 0x040fe200000018ff */
[----:B------:R-:W-:Y:S01]  /*5d10*/  LOP3.LUT R20, R20, R37, RZ, 0xc0, !PT ;  /* 0x0000002514147212 */ /* 0x000fe200078ec0ff */
[--C-:B------:R-:W-:Y:S01]  /*5d20*/  FFMA.FTZ R105, R105, c[0x0][0x23c], -R120.reuse ;  /* 0x00008f0069697a23 */ /* 0x100fe20000010878 */
[----:B------:R-:W-:Y:S01]  /*5d30*/  F2FP.PACK_AB R40, R46, R47 ;  /* 0x0000002f2e28723e */ /* 0x000fe200000000ff */
[----:B------:R-:W-:Y:S01]  /*5d40*/  SHFL.BFLY PT, R38, R3, 0x2, 0x1f ;  /* 0x0c401f0003267f89 */ /* 0x000fe200000e0000 */
[----:B------:R-:W-:Y:S01]  /*5d50*/  LOP3.LUT R37, R241, R19, RZ, 0x3c, !PT ;  /* 0x00000013f1257212 */ /* 0x000fe200078e3cff */
[----:B------:R-:W-:Y:S01]  /*5d60*/  FFMA.FTZ R92, R92, c[0x0][0x23c], -R120 ;  /* 0x00008f005c5c7a23 */ /* 0x000fe20000010878 */
[----:B------:R-:W-:Y:S01]  /*5d70*/  LOP3.LUT R35, R35, UR16, R240, 0x96, !PT ;  /* 0x0000001023237c12 */ /* 0x000fe2000f8e96f0 */
[----:B------:R-:W-:Y:S01]  /*5d80*/  HMMA.16816.F32 R144, R144, R6, RZ ;  /* 0x000000069090723c */ /* 0x000fe200000018ff */
[----:B------:R-:W-:Y:S01]  /*5d90*/  LOP3.LUT R21, R21, R40, RZ, 0xc0, !PT ;  /* 0x0000002815157212 */ /* 0x000fe200078ec0ff */
[----:B------:R-:W-:Y:S01]  /*5da0*/  IMAD.WIDE.U32 R170, R37, -0x2daee0ad, RZ ;  /* 0xd2511f5325aa7825 */ /* 0x000fe200078e00ff */
[----:B------:R-:W-:Y:S03]  /*5db0*/  MUFU.EX2 R86, R86 ;  /* 0x0000005600567308 */ /* 0x000fe60000000800 */
[----:B------:R-:W-:Y:S01]  /*5dc0*/  IMAD.WIDE.U32 R42, R35, -0x2daee0ad, RZ ;  /* 0xd2511f53232a7825 */ /* 0x000fe200078e00ff */
[----:B------:R-:W-:Y:S01]  /*5dd0*/  LOP3.LUT R37, R171, UR15, R246, 0x96, !PT ;  /* 0x0000000fab257c12 */ /* 0x000fe2000f8e96f6 */
[----:B------:R-:W-:Y:S04]  /*5de0*/  HMMA.16816.F32 R140, R20, R12, R140 ;  /* 0x0000000c148c723c */ /* 0x000fe8000000188c */
[----:B------:R-:W-:Y:S01]  /*5df0*/  IMAD.WIDE.U32 R172, R37, -0x326172a9, RZ ;  /* 0xcd9e8d5725ac7825 */ /* 0x000fe200078e00ff */
[----:B-1----:R-:W-:-:S03]  /*5e00*/  FMNMX.FTZ R36, R36, R17, !PT ;  /* 0x0000001124247209 */ /* 0x002fc60007810000 */
[C---:B------:R-:W-:Y:S01]  /*5e10*/  HMMA.16816.F32 R148, R20.reuse, R8, R148 ;  /* 0x000000081494723c */ /* 0x040fe20000001894 */
[----:B------:R-:W-:Y:S01]  /*5e20*/  LOP3.LUT R34, R173, UR14, R34, 0x96, !PT ;  /* 0x0000000ead227c12 */ /* 0x000fe2000f8e9622 */
[----:B------:R-:W1:Y:S04]  /*5e30*/  SHFL.BFLY PT, R17, R36, 0x1, 0x1f ;  /* 0x0c201f0024117f89 */ /* 0x000e6800000e0000 */
[----:B------:R-:W-:Y:S02]  /*5e40*/  IMAD.WIDE.U32 R40, R34, -0x2daee0ad, RZ ;  /* 0xd2511f5322287825 */ /* 0x000fe400078e00ff */
[----:B------:R-:W-:Y:S03]  /*5e50*/  HMMA.16816.F32 R136, R20, R14, R136 ;  /* 0x0000000e1488723c */ /* 0x000fe60000001888 */
[----:B------:R-:W-:-:S05]  /*5e60*/  LOP3.LUT R34, R41, UR11, R42, 0x96, !PT ;  /* 0x0000000b29227c12 */ /* 0x000fca000f8e962a */
[----:B------:R-:W-:Y:S01]  /*5e70*/  HMMA.16816.F32 R144, R20, R10, R144 ;  /* 0x0000000a1490723c */ /* 0x000fe20000001890 */
[----:B------:R-:W-:-:S06]  /*5e80*/  IMAD.WIDE.U32 R34, R34, -0x326172a9, RZ ;  /* 0xcd9e8d5722227825 */ /* 0x000fcc00078e00ff */
[----:B------:R-:W-:Y:S02]  /*5e90*/  LOP3.LUT R20, R43, UR13, R170, 0x96, !PT ;  /* 0x0000000d2b147c12 */ /* 0x000fe4000f8e96aa */
[----:B-1----:R-:W-:-:S03]  /*5ea0*/  FMNMX.FTZ R17, R36, R17, !PT ;  /* 0x0000001124117209 */ /* 0x002fc60007810000 */
[----:B------:R-:W-:Y:S01]  /*5eb0*/  IMAD.WIDE.U32 R22, R20, -0x326172a9, RZ ;  /* 0xcd9e8d5714167825 */ /* 0x000fe200078e00ff */
[----:B------:R-:W-:Y:S02]  /*5ec0*/  FMNMX.FTZ R20, R3, R38, !PT ;  /* 0x0000002603147209 */ /* 0x000fe40007810000 */
[----:B------:R-:W-:Y:S02]  /*5ed0*/  FSETP.NEU.FTZ.AND P1, PT, R17, -INF , PT ;  /* 0xff8000001100780b */ /* 0x000fe40003f3d000 */
[----:B------:R-:W-:Y:S01]  /*5ee0*/  LOP3.LUT R21, R23, UR12, R172, 0x96, !PT ;  /* 0x0000000c17157c12 */ /* 0x000fe2000f8e96ac */
[----:B------:R-:W1:Y:S01]  /*5ef0*/  SHFL.BFLY PT, R3, R20, 0x1, 0x1f ;  /* 0x0c201f0014037f89 */ /* 0x000e6200000e0000 */
[----:B------:R-:W-:-:S03]  /*5f00*/  LOP3.LUT R22, R35, UR10, R22, 0x96, !PT ;  /* 0x0000000a23167c12 */ /* 0x000fc6000f8e9616 */
[----:B------:R-:W-:-:S04]  /*5f10*/  IMAD.WIDE.U32 R36, R21, -0x2daee0ad, RZ ;  /* 0xd2511f5315247825 */ /* 0x000fc800078e00ff */
[----:B------:R-:W-:Y:S01]  /*5f20*/  IMAD.WIDE.U32 R22, R22, -0x2daee0ad, RZ ;  /* 0xd2511f5316167825 */ /* 0x000fe200078e00ff */
[----:B------:R-:W-:-:S03]  /*5f30*/  LOP3.LUT R38, R37, UR9, R40, 0x96, !PT ;  /* 0x0000000925267c12 */ /* 0x000fc6000f8e9628 */
[----:B------:R-:W-:Y:S01]  /*5f40*/  FMUL.FTZ R21, R17, c[0x0][0x23c] ;  /* 0x00008f0011157a20 */ /* 0x000fe20000410000 */
[----:B------:R-:W-:Y:S01]  /*5f50*/  LOP3.LUT R36, R23, UR7, R36, 0x96, !PT ;  /* 0x0000000717247c12 */ /* 0x000fe2000f8e9624 */
[----:B------:R-:W-:-:S03]  /*5f60*/  IMAD.WIDE.U32 R38, R38, -0x326172a9, RZ ;  /* 0xcd9e8d5726267825 */ /* 0x000fc600078e00ff */
[----:B------:R-:W-:Y:S01]  /*5f70*/  FSEL R55, R21, RZ, P1 ;  /* 0x000000ff15377208 */ /* 0x000fe20000800000 */
[----:B------:R-:W-:-:S04]  /*5f80*/  IMAD.WIDE.U32 R36, R36, -0x326172a9, RZ ;  /* 0xcd9e8d5724247825 */ /* 0x000fc800078e00ff */
[--C-:B------:R-:W-:Y:S01]  /*5f90*/  FFMA.FTZ R204, R157, c[0x0][0x23c], -R55.reuse ;  /* 0x00008f009dcc7a23 */ /* 0x100fe20000010837 */
[----:B------:R-:W-:Y:S01]  /*5fa0*/  LOP3.LUT R21, R36, 0xffff, RZ, 0xc0, !PT ;  /* 0x0000ffff24157812 */ /* 0x000fe200078ec0ff */
[--C-:B------:R-:W-:Y:S01]  /*5fb0*/  FFMA.FTZ R241, R158, c[0x0][0x23c], -R55.reuse ;  /* 0x00008f009ef17a23 */ /* 0x100fe20000010837 */
[----:B-1----:R-:W-:Y:S01]  /*5fc0*/  FMNMX.FTZ R3, R20, R3, !PT ;  /* 0x0000000314037209 */ /* 0x002fe20007810000 */
[----:B------:R-:W-:Y:S01]  /*5fd0*/  FFMA.FTZ R201, R132, c[0x0][0x23c], -R55 ;  /* 0x00008f0084c97a23 */ /* 0x000fe20000010837 */
[----:B------:R-:W-:Y:S01]  /*5fe0*/  SHF.R.U32.HI R20, RZ, 0x8, R21 ;  /* 0x00000008ff147819 */ /* 0x000fe20000011615 */
[--C-:B------:R-:W-:Y:S01]  /*5ff0*/  FFMA.FTZ R194, R160, c[0x0][0x23c], -R55.reuse ;  /* 0x00008f00a0c27a23 */ /* 0x100fe20000010837 */
[C---:B------:R-:W-:Y:S01]  /*6000*/  FSETP.NEU.FTZ.AND P1, PT, R3.reuse, -INF , PT ;  /* 0xff8000000300780b */ /* 0x040fe20003f3d000 */
[----:B------:R-:W-:Y:S01]  /*6010*/  FMUL.FTZ R251, R3, c[0x0][0x23c] ;  /* 0x00008f0003fb7a20 */ /* 0x000fe20000410000 */
[----:B------:R-:W-:Y:S01]  /*6020*/  LOP3.LUT R21, R36, 0xff, RZ, 0xc0, !PT ;  /* 0x000000ff24157812 */ /* 0x000fe200078ec0ff */
[----:B------:R-:W-:Y:S01]  /*6030*/  MUFU.EX2 R204, R204 ;  /* 0x000000cc00cc7308 */ /* 0x000fe20000000800 */
[----:B------:R-:W-:Y:S01]  /*6040*/  SHF.R.U32.HI R35, RZ, 0x10, R36 ;  /* 0x00000010ff237819 */ /* 0x000fe20000011624 */
[--C-:B------:R-:W-:Y:S01]  /*6050*/  FFMA.FTZ R188, R129, c[0x0][0x23c], -R55.reuse ;  /* 0x00008f0081bc7a23 */ /* 0x100fe20000010837 */
[----:B------:R-:W-:Y:S01]  /*6060*/  FSEL R251, R251, RZ, P1 ;  /* 0x000000fffbfb7208 */ /* 0x000fe20000800000 */
[--C-:B------:R-:W-:Y:S01]  /*6070*/  FFMA.FTZ R252, R128, c[0x0][0x23c], -R55.reuse ;  /* 0x00008f0080fc7a23 */ /* 0x100fe20000010837 */
[----:B------:R-:W-:Y:S01]  /*6080*/  PRMT R21, R21, 0x5410, R20 ;  /* 0x0000541015157816 */ /* 0x000fe20000000014 */
[----:B------:R-:W-:Y:S01]  /*6090*/  FFMA.FTZ R128, R190, c[0x0][0x23c], -R55 ;  /* 0x00008f00be807a23 */ /* 0x000fe20000010837 */
[----:B------:R-:W-:Y:S01]  /*60a0*/  SHF.R.U32.HI R36, RZ, 0x18, R36 ;  /* 0x00000018ff247819 */ /* 0x000fe20000011624 */
[--C-:B------:R-:W-:Y:S01]  /*60b0*/  FFMA.FTZ R207, R159, c[0x0][0x23c], -R251.reuse ;  /* 0x00008f009fcf7a23 */ /* 0x100fe200000108fb */
[----:B------:R-:W-:Y:S01]  /*60c0*/  LOP3.LUT R20, R37, UR17, R38, 0x96, !PT ;  /* 0x0000001125147c12 */ /* 0x000fe2000f8e9626 */
[--C-:B------:R-:W-:Y:S01]  /*60d0*/  FFMA.FTZ R196, R134, c[0x0][0x23c], -R251.reuse ;  /* 0x00008f0086c47a23 */ /* 0x100fe200000108fb */
[----:B------:R-:W-:Y:S01]  /*60e0*/  LOP3.LUT R35, R35, 0xff, RZ, 0xc0, !PT ;  /* 0x000000ff23237812 */ /* 0x000fe200078ec0ff */
[--C-:B------:R-:W-:Y:S01]  /*60f0*/  FFMA.FTZ R246, R156, c[0x0][0x23c], -R251.reuse ;  /* 0x00008f009cf67a23 */ /* 0x100fe200000108fb */
[----:B------:R-:W1:Y:S01]  /*6100*/  MUFU.EX2 R241, R241 ;  /* 0x000000f100f17308 */ /* 0x000e620000000800 */
[--C-:B------:R-:W-:Y:S01]  /*6110*/  FFMA.FTZ R249, R133, c[0x0][0x23c], -R251.reuse ;  /* 0x00008f0085f97a23 */ /* 0x100fe200000108fb */
[----:B------:R-:W-:Y:S01]  /*6120*/  PRMT R35, R35, 0x5410, R36 ;  /* 0x0000541023237816 */ /* 0x000fe20000000024 */
[--C-:B------:R-:W-:Y:S01]  /*6130*/  HSET2.LE.AND R21, R21, R48.reuse, PT ;  /* 0x0000003015157233 */ /* 0x100fe20003803000 */
[--C-:B------:R-:W-:Y:S01]  /*6140*/  SHF.R.U32.HI R23, RZ, 0x10, R20.reuse ;  /* 0x00000010ff177819 */ /* 0x100fe20000011614 */
[--C-:B------:R-:W-:Y:S01]  /*6150*/  FFMA.FTZ R129, R192, c[0x0][0x23c], -R251.reuse ;  /* 0x00008f00c0817a23 */ /* 0x100fe200000108fb */
[C---:B------:R-:W-:Y:S01]  /*6160*/  LOP3.LUT R36, R20.reuse, 0xffff, RZ, 0xc0, !PT ;  /* 0x0000ffff14247812 */ /* 0x040fe200078ec0ff */
[--C-:B------:R-:W-:Y:S01]  /*6170*/  HSET2.LE.AND R35, R35, R48.reuse, PT ;  /* 0x0000003023237233 */ /* 0x100fe20003803000 */
[----:B------:R-:W-:Y:S01]  /*6180*/  MUFU.EX2 R207, R207 ;  /* 0x000000cf00cf7308 */ /* 0x000fe20000000800 */
[----:B------:R-:W-:Y:S01]  /*6190*/  LOP3.LUT R37, R20, 0xff, RZ, 0xc0, !PT ;  /* 0x000000ff14257812 */ /* 0x000fe200078ec0ff */
[--C-:B------:R-:W-:Y:S01]  /*61a0*/  FFMA.FTZ R203, R130, c[0x0][0x23c], -R251.reuse ;  /* 0x00008f0082cb7a23 */ /* 0x100fe200000108fb */
[----:B------:R-:W-:Y:S01]  /*61b0*/  SHF.R.U32.HI R20, RZ, 0x18, R20 ;  /* 0x00000018ff147819 */ /* 0x000fe20000011614 */
[--C-:B------:R-:W-:Y:S01]  /*61c0*/  FFMA.FTZ R130, R131, c[0x0][0x23c], -R251.reuse ;  /* 0x00008f0083827a23 */ /* 0x100fe200000108fb */
[----:B------:R-:W-:Y:S01]  /*61d0*/  LOP3.LUT R23, R23, 0xff, RZ, 0xc0, !PT ;  /* 0x000000ff17177812 */ /* 0x000fe200078ec0ff */
[--C-:B------:R-:W-:Y:S01]  /*61e0*/  FFMA.FTZ R60, R180, c[0x0][0x23c], -R251.reuse ;  /* 0x00008f00b43c7a23 */ /* 0x100fe200000108fb */
[----:B------:R-:W-:Y:S01]  /*61f0*/  SHF.R.U32.HI R36, RZ, 0x8, R36 ;  /* 0x00000008ff247819 */ /* 0x000fe20000011624 */
[----:B------:R-:W2:Y:S01]  /*6200*/  MUFU.EX2 R196, R196 ;  /* 0x000000c400c47308 */ /* 0x000ea20000000800 */
[----:B------:R-:W-:Y:S01]  /*6210*/  PRMT R23, R23, 0x5410, R20 ;  /* 0x0000541017177816 */ /* 0x000fe20000000014 */
[--C-:B------:R-:W-:Y:S01]  /*6220*/  FFMA.FTZ R41, R244, c[0x0][0x23c], -R251.reuse ;  /* 0x00008f00f4297a23 */ /* 0x100fe200000108fb */
[----:B------:R-:W-:Y:S01]  /*6230*/  PRMT R37, R37, 0x5410, R36 ;  /* 0x0000541025257816 */ /* 0x000fe20000000024 */
[----:B------:R-:W-:Y:S01]  /*6240*/  FFMA.FTZ R40, R51, c[0x0][0x23c], -R251 ;  /* 0x00008f0033287a23 */ /* 0x000fe200000108fb */
[----:B-1----:R-:W-:Y:S01]  /*6250*/  F2FP.PACK_AB R160, R241, R204 ;  /* 0x000000ccf1a0723e */ /* 0x002fe200000000ff */
[--C-:B------:R-:W-:Y:S01]  /*6260*/  HSET2.LE.AND R23, R23, R48.reuse, PT ;  /* 0x0000003017177233 */ /* 0x100fe20003803000 */
[----:B------:R-:W-:Y:S01]  /*6270*/  FSETP.NEU.FTZ.AND P1, PT, R17, -INF , PT ;  /* 0xff8000001100780b */ /* 0x000fe20003f3d000 */
[----:B------:R-:W-:Y:S01]  /*6280*/  MUFU.EX2 R246, R246 ;  /* 0x000000f600f67308 */ /* 0x000fe20000000800 */
[----:B------:R-:W-:Y:S01]  /*6290*/  HSET2.LE.AND R37, R37, R48, PT ;  /* 0x0000003025257233 */ /* 0x000fe20003803000 */
[----:B------:R-:W-:-:S02]  /*62a0*/  FFMA.FTZ R38, R205, c[0x0][0x23c], -R166 ;  /* 0x00008f00cd267a23 */ /* 0x000fc400000108a6 */
[----:B------:R-:W-:Y:S02]  /*62b0*/  FFMA.FTZ R51, R177, c[0x0][0x23c], -R120 ;  /* 0x00008f00b1337a23 */ /* 0x000fe40000010878 */
[----:B------:R-:W-:Y:S01]  /*62c0*/  LOP3.LUT R160, R37, R160, RZ, 0xc0, !PT ;  /* 0x000000a025a07212 */ /* 0x000fe200078ec0ff */
[----:B------:R-:W-:Y:S01]  /*62d0*/  FFMA.FTZ R180, R179, c[0x0][0x23c], -R166 ;  /* 0x00008f00b3b47a23 */ /* 0x000fe200000108a6 */
[----:B------:R-:W1:Y:S01]  /*62e0*/  MUFU.EX2 R249, R249 ;  /* 0x000000f900f97308 */ /* 0x000e620000000800 */
[----:B--2---:R-:W-:Y:S01]  /*62f0*/  F2FP.PACK_AB R20, R196, R207 ;  /* 0x000000cfc414723e */ /* 0x004fe200000000ff */
[----:B------:R-:W-:Y:S02]  /*6300*/  FFMA.FTZ R190, R123, c[0x0][0x23c], -R120 ;  /* 0x00008f007bbe7a23 */ /* 0x000fe40000010878 */
[----:B------:R-:W-:Y:S01]  /*6310*/  FFMA.FTZ R88, R88, c[0x0][0x23c], -R251 ;  /* 0x00008f0058587a23 */ /* 0x000fe200000108fb */
[----:B------:R-:W-:Y:S01]  /*6320*/  LOP3.LUT R163, R35, R20, RZ, 0xc0, !PT ;  /* 0x0000001423a37212 */ /* 0x000fe200078ec0ff */
[----:B------:R-:W-:-:S02]  /*6330*/  FFMA.FTZ R35, R250, c[0x0][0x23c], -R55 ;  /* 0x00008f00fa237a23 */ /* 0x000fc40000010837 */
[----:B------:R-:W-:Y:S01]  /*6340*/  MUFU.EX2 R201, R201 ;  /* 0x000000c900c97308 */ /* 0x000fe20000000800 */
[----:B------:R-:W-:Y:S02]  /*6350*/  FMUL.FTZ R250, R17, c[0x0][0x23c] ;  /* 0x00008f0011fa7a20 */ /* 0x000fe40000410000 */
[----:B------:R-:W-:Y:S02]  /*6360*/  FFMA.FTZ R55, R178, c[0x0][0x23c], -R251 ;  /* 0x00008f00b2377a23 */ /* 0x000fe400000108fb */
[--C-:B------:R-:W-:Y:S01]  /*6370*/  FFMA.FTZ R178, R119, c[0x0][0x23c], -R166.reuse ;  /* 0x00008f0077b27a23 */ /* 0x100fe200000108a6 */
[----:B------:R-:W-:Y:S01]  /*6380*/  FSEL R250, R250, RZ, P1 ;  /* 0x000000fffafa7208 */ /* 0x000fe20000800000 */
[----:B------:R-:W-:Y:S01]  /*6390*/  FFMA.FTZ R119, R125, c[0x0][0x23c], -R166 ;  /* 0x00008f007d777a23 */ /* 0x000fe200000108a6 */
[----:B------:R-:W2:Y:S01]  /*63a0*/  MUFU.EX2 R194, R194 ;  /* 0x000000c200c27308 */ /* 0x000ea20000000800 */
[----:B-1----:R-:W-:Y:S01]  /*63b0*/  F2FP.PACK_AB R20, R249, R246 ;  /* 0x000000f6f914723e */ /* 0x002fe200000000ff */
[----:B------:R-:W-:-:S02]  /*63c0*/  FFMA.FTZ R125, R127, c[0x0][0x23c], -R120 ;  /* 0x00008f007f7d7a23 */ /* 0x000fc40000010878 */
[--C-:B------:R-:W-:Y:S01]  /*63d0*/  FFMA.FTZ R62, R187, c[0x0][0x23c], -R250.reuse ;  /* 0x00008f00bb3e7a23 */ /* 0x100fe200000108fa */
[----:B------:R-:W-:Y:S01]  /*63e0*/  LOP3.LUT R161, R23, R20, RZ, 0xc0, !PT ;  /* 0x0000001417a17212 */ /* 0x000fe200078ec0ff */
[----:B------:R-:W-:Y:S01]  /*63f0*/  FFMA.FTZ R57, R186, c[0x0][0x23c], -R250 ;  /* 0x00008f00ba397a23 */ /* 0x000fe200000108fa */
[----:B------:R-:W-:Y:S01]  /*6400*/  LOP3.LUT R20, R39, UR8, R34, 0x96, !PT ;  /* 0x0000000827147c12 */ /* 0x000fe2000f8e9622 */
[----:B------:R-:W-:Y:S01]  /*6410*/  FFMA.FTZ R34, R248, c[0x0][0x23c], -R251 ;  /* 0x00008f00f8227a23 */ /* 0x000fe200000108fb */
[----:B------:R-:W-:Y:S01]  /*6420*/  MUFU.EX2 R129, R129 ;  /* 0x0000008100817308 */ /* 0x000fe20000000800 */
[----:B------:R-:W-:Y:S02]  /*6430*/  FFMA.FTZ R42, R53, c[0x0][0x23c], -R250 ;  /* 0x00008f00352a7a23 */ /* 0x000fe400000108fa */
[----:B------:R-:W-:Y:S02]  /*6440*/  FFMA.FTZ R53, R193, c[0x0][0x23c], -R166 ;  /* 0x00008f00c1357a23 */ /* 0x000fe400000108a6 */
[----:B------:R-:W-:Y:S01]  /*6450*/  FFMA.FTZ R43, R206, c[0x0][0x23c], -R250 ;  /* 0x00008f00ce2b7a23 */ /* 0x000fe200000108fa */
[----:B--2---:R-:W-:-:S02]  /*6460*/  F2FP.PACK_AB R162, R194, R201 ;  /* 0x000000c9c2a2723e */ /* 0x004fc400000000ff */
[----:B------:R-:W1:Y:S01]  /*6470*/  MUFU.EX2 R34, R34 ;  /* 0x0000002200227308 */ /* 0x000e620000000800 */
[----:B------:R-:W-:Y:S01]  /*6480*/  FFMA.FTZ R39, R197, c[0x0][0x23c], -R166 ;  /* 0x00008f00c5277a23 */ /* 0x000fe200000108a6 */
[----:B------:R-:W-:Y:S01]  /*6490*/  LOP3.LUT R162, R21, R162, RZ, 0xc0, !PT ;  /* 0x000000a215a27212 */ /* 0x000fe200078ec0ff */
[----:B------:R-:W-:-:S05]  /*64a0*/  IMAD.WIDE.U32 R20, R20, -0x2daee0ad, RZ ;  /* 0xd2511f5314147825 */ /* 0x000fca00078e00ff */
[----:B------:R-:W-:Y:S01]  /*64b0*/  MUFU.EX2 R252, R252 ;  /* 0x000000fc00fc7308 */ /* 0x000fe20000000800 */
[----:B------:R-:W-:Y:S01]  /*64c0*/  LOP3.LUT R23, R20, 0xff, RZ, 0xc0, !PT ;  /* 0x000000ff14177812 */ /* 0x000fe200078ec0ff */
[C---:B------:R-:W-:Y:S01]  /*64d0*/  HMMA.16816.F32 R132, R160.reuse, R152, RZ ;  /* 0x00000098a084723c */ /* 0x040fe200000018ff */
[----:B------:R-:W-:Y:S02]  /*64e0*/  FFMA.FTZ R127, R106, c[0x0][0x23c], -R251 ;  /* 0x00008f006a7f7a23 */ /* 0x000fe400000108fb */
[--C-:B------:R-:W-:Y:S02]  /*64f0*/  FFMA.FTZ R96, R96, c[0x0][0x23c], -R250.reuse ;  /* 0x00008f0060607a23 */ /* 0x100fe400000108fa */
[--C-:B------:R-:W-:Y:S01]  /*6500*/  FFMA.FTZ R97, R97, c[0x0][0x23c], -R250.reuse ;  /* 0x00008f0061617a23 */ /* 0x100fe200000108fa */
[----:B------:R-:W-:Y:S01]  /*6510*/  MUFU.EX2 R188, R188 ;  /* 0x000000bc00bc7308 */ /* 0x000fe20000000800 */
[--C-:B------:R-:W-:Y:S01]  /*6520*/  FFMA.FTZ R84, R84, c[0x0][0x23c], -R250.reuse ;  /* 0x00008f0054547a23 */ /* 0x100fe200000108fa */
[----:B------:R-:W-:Y:S01]  /*6530*/  HMMA.16816.F32 R152, R160, R154, RZ ;  /* 0x0000009aa098723c */ /* 0x000fe200000018ff */
[----:B------:R-:W-:-:S02]  /*6540*/  FFMA.FTZ R123, R102, c[0x0][0x23c], -R250 ;  /* 0x00008f00667b7a23 */ /* 0x000fc400000108fa */
[--C-:B------:R-:W-:Y:S02]  /*6550*/  FFMA.FTZ R98, R98, c[0x0][0x23c], -R251.reuse ;  /* 0x00008f0062627a23 */ /* 0x100fe400000108fb */
[--C-:B------:R-:W-:Y:S01]  /*6560*/  FFMA.FTZ R99, R99, c[0x0][0x23c], -R251.reuse ;  /* 0x00008f0063637a23 */ /* 0x100fe200000108fb */
[----:B------:R-:W-:Y:S01]  /*6570*/  MUFU.EX2 R128, R128 ;  /* 0x0000008000807308 */ /* 0x000fe20000000800 */
[--C-:B------:R-:W-:Y:S01]  /*6580*/  FFMA.FTZ R82, R82, c[0x0][0x23c], -R251.reuse ;  /* 0x00008f0052527a23 */ /* 0x100fe200000108fb */
[C---:B------:R-:W-:Y:S01]  /*6590*/  HMMA.16816.F32 R156, R160.reuse, R4, RZ ;  /* 0x00000004a09c723c */ /* 0x040fe200000018ff */
[----:B------:R-:W-:Y:S02]  /*65a0*/  FFMA.FTZ R83, R83, c[0x0][0x23c], -R251 ;  /* 0x00008f0053537a23 */ /* 0x000fe400000108fb */
[--C-:B------:R-:W-:Y:S02]  /*65b0*/  FFMA.FTZ R80, R80, c[0x0][0x23c], -R250.reuse ;  /* 0x00008f0050507a23 */ /* 0x100fe400000108fa */
[----:B------:R-:W-:Y:S01]  /*65c0*/  FFMA.FTZ R81, R81, c[0x0][0x23c], -R250 ;  /* 0x00008f0051517a23 */ /* 0x000fe200000108fa */
[----:B------:R-:W2:Y:S01]  /*65d0*/  MUFU.EX2 R35, R35 ;  /* 0x0000002300237308 */ /* 0x000ea20000000800 */
[----:B------:R-:W-:Y:S01]  /*65e0*/  SHF.R.U32.HI R5, RZ, 0x10, R20 ;  /* 0x00000010ff057819 */ /* 0x000fe20000011614 */
[----:B------:R-:W-:Y:S01]  /*65f0*/  HMMA.16816.F32 R160, R160, R6, RZ ;  /* 0x00000006a0a0723c */ /* 0x000fe200000018ff */
[----:B------:R-:W-:Y:S01]  /*6600*/  LOP3.LUT R4, R21, UR18, R22, 0x96, !PT ;  /* 0x0000001215047c12 */ /* 0x000fe2000f8e9616 */
[----:B------:R-:W-:-:S02]  /*6610*/  FFMA.FTZ R131, R175, c[0x0][0x23c], -R250 ;  /* 0x00008f00af837a23 */ /* 0x000fc400000108fa */
[--C-:B------:R-:W-:Y:S02]  /*6620*/  FFMA.FTZ R106, R116, c[0x0][0x23c], -R251.reuse ;  /* 0x00008f00746a7a23 */ /* 0x100fe400000108fb */
[----:B------:R-:W-:Y:S01]  /*6630*/  MUFU.EX2 R203, R203 ;  /* 0x000000cb00cb7308 */ /* 0x000fe20000000800 */
[----:B------:R-:W-:Y:S01]  /*6640*/  LOP3.LUT R6, R20, 0xffff, RZ, 0xc0, !PT ;  /* 0x0000ffff14067812 */ /* 0x000fe200078ec0ff */
[----:B------:R-:W-:Y:S01]  /*6650*/  FFMA.FTZ R175, R176, c[0x0][0x23c], -R251 ;  /* 0x00008f00b0af7a23 */ /* 0x000fe200000108fb */
[----:B------:R-:W-:Y:S01]  /*6660*/  SHF.R.U32.HI R7, RZ, 0x18, R20 ;  /* 0x00000018ff077819 */ /* 0x000fe20000011614 */
[----:B------:R-:W-:Y:S01]  /*6670*/  FFMA.FTZ R102, R110, c[0x0][0x23c], -R250 ;  /* 0x00008f006e667a23 */ /* 0x000fe200000108fa */
[----:B------:R-:W-:Y:S01]  /*6680*/  SHF.R.U32.HI R6, RZ, 0x8, R6 ;  /* 0x00000008ff067819 */ /* 0x000fe20000011606 */
[----:B------:R-:W-:Y:S01]  /*6690*/  FFMA.FTZ R177, R94, c[0x0][0x23c], -R166 ;  /* 0x00008f005eb17a23 */ /* 0x000fe200000108a6 */
[C---:B------:R-:W-:Y:S01]  /*66a0*/  LOP3.LUT R21, R4.reuse, 0xff, RZ, 0xc0, !PT ;  /* 0x000000ff04157812 */ /* 0x040fe200078ec0ff */
[----:B------:R-:W3:Y:S01]  /*66b0*/  MUFU.EX2 R130, R130 ;  /* 0x0000008200827308 */ /* 0x000ee20000000800 */
[----:B------:R-:W-:Y:S01]  /*66c0*/  PRMT R23, R23, 0x5410, R6 ;  /* 0x0000541017177816 */ /* 0x000fe20000000006 */
[--C-:B------:R-:W-:Y:S01]  /*66d0*/  FFMA.FTZ R94, R101, c[0x0][0x23c], -R166.reuse ;  /* 0x00008f00655e7a23 */ /* 0x100fe200000108a6 */
[----:B------:R-:W-:Y:S01]  /*66e0*/  LOP3.LUT R6, R5, 0xff, RZ, 0xc0, !PT ;  /* 0x000000ff05067812 */ /* 0x000fe200078ec0ff */
[----:B------:R-:W-:Y:S01]  /*66f0*/  FFMA.FTZ R101, R117, c[0x0][0x23c], -R166 ;  /* 0x00008f0075657a23 */ /* 0x000fe200000108a6 */
[----:B------:R-:W-:-:S02]  /*6700*/  LOP3.LUT R5, R4, 0xffff, RZ, 0xc0, !PT ;  /* 0x0000ffff04057812 */ /* 0x000fc400078ec0ff */
[----:B------:R-:W-:Y:S01]  /*6710*/  PRMT R7, R6, 0x5410, R7 ;  /* 0x0000541006077816 */ /* 0x000fe20000000007 */
[----:B------:R-:W-:Y:S01]  /*6720*/  MUFU.EX2 R60, R60 ;  /* 0x0000003c003c7308 */ /* 0x000fe20000000800 */
[--C-:B------:R-:W-:Y:S02]  /*6730*/  SHF.R.U32.HI R6, RZ, 0x10, R4.reuse ;  /* 0x00000010ff067819 */ /* 0x100fe40000011604 */
[----:B------:R-:W-:Y:S01]  /*6740*/  SHF.R.U32.HI R20, RZ, 0x8, R5 ;  /* 0x00000008ff147819 */ /* 0x000fe20000011605 */
[--C-:B------:R-:W-:Y:S01]  /*6750*/  HSET2.LE.AND R7, R7, R48.reuse, PT ;  /* 0x0000003007077233 */ /* 0x100fe20003803000 */
[----:B------:R-:W-:Y:S02]  /*6760*/  SHF.R.U32.HI R4, RZ, 0x18, R4 ;  /* 0x00000018ff047819 */ /* 0x000fe40000011604 */
[----:B------:R-:W-:Y:S01]  /*6770*/  LOP3.LUT R5, R6, 0xff, RZ, 0xc0, !PT ;  /* 0x000000ff06057812 */ /* 0x000fe200078ec0ff */
[----:B------:R-:W-:Y:S01]  /*6780*/  HSET2.LE.AND R6, R23, R48, PT ;  /* 0x0000003017067233 */ /* 0x000fe20003803000 */
[----:B------:R-:W-:Y:S01]  /*6790*/  PRMT R21, R21, 0x5410, R20 ;  /* 0x0000541015157816 */ /* 0x000fe20000000014 */
[----:B------:R-:W-:Y:S01]  /*67a0*/  MUFU.EX2 R55, R55 ;  /* 0x0000003700377308 */ /* 0x000fe20000000800 */
[----:B------:R-:W-:-:S02]  /*67b0*/  PRMT R5, R5, 0x5410, R4 ;  /* 0x0000541005057816 */ /* 0x000fc40000000004 */
[----:B-1----:R-:W-:Y:S02]  /*67c0*/  F2FP.PACK_AB R4, R34, R129 ;  /* 0x000000812204723e */ /* 0x002fe400000000ff */
[----:B--2---:R-:W-:Y:S01]  /*67d0*/  F2FP.PACK_AB R23, R35, R128 ;  /* 0x000000802317723e */ /* 0x004fe200000000ff */
[--C-:B------:R-:W-:Y:S01]  /*67e0*/  HSET2.LE.AND R5, R5, R48.reuse, PT ;  /* 0x0000003005057233 */ /* 0x100fe20003803000 */
[----:B------:R-:W-:Y:S01]  /*67f0*/  LOP3.LUT R7, R7, R4, RZ, 0xc0, !PT ;  /* 0x0000000407077212 */ /* 0x000fe200078ec0ff */
[----:B------:R-:W-:Y:S01]  /*6800*/  HSET2.LE.AND R4, R21, R48, PT ;  /* 0x0000003015047233 */ /* 0x000fe20003803000 */
[----:B------:R-:W-:Y:S01]  /*6810*/  F2FP.PACK_AB R21, R188, R252 ;  /* 0x000000fcbc15723e */ /* 0x000fe200000000ff */
[----:B------:R-:W-:Y:S01]  /*6820*/  MUFU.EX2 R41, R41 ;  /* 0x0000002900297308 */ /* 0x000fe20000000800 */
[----:B---3--:R-:W-:Y:S02]  /*6830*/  F2FP.PACK_AB R20, R130, R203 ;  /* 0x000000cb8214723e */ /* 0x008fe400000000ff */
[----:B------:R-:W-:-:S02]  /*6840*/  LOP3.LUT R6, R6, R23, RZ, 0xc0, !PT ;  /* 0x0000001706067212 */ /* 0x000fc400078ec0ff */
[----:B------:R-:W-:Y:S02]  /*6850*/  LOP3.LUT R4, R4, R21, RZ, 0xc0, !PT ;  /* 0x0000001504047212 */ /* 0x000fe400078ec0ff */
[----:B------:R-:W-:Y:S01]  /*6860*/  LOP3.LUT R5, R5, R20, RZ, 0xc0, !PT ;  /* 0x0000001405057212 */ /* 0x000fe200078ec0ff */
[----:B------:R-:W1:Y:S06]  /*6870*/  MUFU.EX2 R40, R40 ;  /* 0x0000002800287308 */ /* 0x000e6c0000000800 */
[C---:B------:R-:W-:Y:S02]  /*6880*/  HMMA.16816.F32 R156, R4.reuse, R8, R156 ;  /* 0x00000008049c723c */ /* 0x040fe4000000189c */
[----:B------:R-:W-:Y:S05]  /*6890*/  MUFU.EX2 R62, R62 ;  /* 0x0000003e003e7308 */ /* 0x000fea0000000800 */
[----:B------:R-:W-:Y:S01]  /*68a0*/  IMAD.U32 R9, RZ, RZ, UR5 ;  /* 0x00000005ff097e24 */ /* 0x000fe2000f8e00ff */
[----:B------:R-:W-:Y:S01]  /*68b0*/  HMMA.16816.F32 R132, R4, R12, R132 ;  /* 0x0000000c0484723c */ /* 0x000fe20000001884 */
[----:B------:R-:W-:Y:S01]  /*68c0*/  UIADD3 UR5, UR29, 0x2, URZ ;  /* 0x000000021d057890 */ /* 0x000fe2000fffe03f */
[----:B------:R-:W2:Y:S02]  /*68d0*/  MUFU.EX2 R57, R57 ;  /* 0x0000003900397308 */ /* 0x000ea40000000800 */
[----:B------:R-:W-:-:S04]  /*68e0*/  LOP3.LUT R9, R247, UR27, R9, 0x96, !PT ;  /* 0x0000001bf7097c12 */ /* 0x000fc8000f8e9609 */
[C---:B------:R-:W-:Y:S01]  /*68f0*/  HMMA.16816.F32 R152, R4.reuse, R14, R152 ;  /* 0x0000000e0498723c */ /* 0x040fe20000001898 */
[----:B------:R-:W-:Y:S01]  /*6900*/  IMAD.WIDE.U32 R8, R9, -0x326172a9, RZ ;  /* 0xcd9e8d5709087825 */ /* 0x000fe200078e00ff */
[----:B------:R-:W-:Y:S06]  /*6910*/  MUFU.EX2 R43, R43 ;  /* 0x0000002b002b7308 */ /* 0x000fec0000000800 */
[----:B------:R-:W-:Y:S02]  /*6920*/  HMMA.16816.F32 R160, R4, R10, R160 ;  /* 0x0000000a04a0723c */ /* 0x000fe400000018a0 */
[----:B------:R-:W3:Y:S05]  /*6930*/  MUFU.EX2 R42, R42 ;  /* 0x0000002a002a7308 */ /* 0x000eea0000000800 */
[----:B------:R-:W-:-:S02]  /*6940*/  LOP3.LUT R5, R9, UR16, R240, 0x96, !PT ;  /* 0x0000001009057c12 */ /* 0x000fc4000f8e96f0 */
[----:B------:R-:W-:Y:S01]  /*6950*/  LOP3.LUT R4, R173, UR14, R8, 0x96, !PT ;  /* 0x0000000ead047c12 */ /* 0x000fe2000f8e9608 */
[----:B------:R-:W-:Y:S02]  /*6960*/  MUFU.EX2 R39, R39 ;  /* 0x0000002700277308 */ /* 0x000fe40000000800 */
[----:B------:R-:W-:-:S04]  /*6970*/  IMAD.WIDE.U32 R6, R5, -0x2daee0ad, RZ ;  /* 0xd2511f5305067825 */ /* 0x000fc800078e00ff */
[----:B------:R-:W-:Y:S01]  /*6980*/  IMAD.WIDE.U32 R10, R4, -0x2daee0ad, RZ ;  /* 0xd2511f53040a7825 */ /* 0x000fe200078e00ff */
[----:B------:R-:W-:Y:S01]  /*6990*/  LOP3.LUT R5, R7, UR13, R170, 0x96, !PT ;  /* 0x0000000d07057c12 */ /* 0x000fe2000f8e96aa */
[----:B------:R-:W4:Y:S03]  /*69a0*/  MUFU.EX2 R38, R38 ;  /* 0x0000002600267308 */ /* 0x000f260000000800 */
[----:B------:R-:W-:Y:S01]  /*69b0*/  LOP3.LUT R4, R11, UR11, R6, 0x96, !PT ;  /* 0x0000000b0b047c12 */ /* 0x000fe2000f8e9606 */
[----:B------:R-:W-:-:S04]  /*69c0*/  IMAD.WIDE.U32 R6, R5, -0x326172a9, RZ ;  /* 0xcd9e8d5705067825 */ /* 0x000fc800078e00ff */
[----:B------:R-:W-:Y:S01]  /*69d0*/  IMAD.WIDE.U32 R212, R4, -0x326172a9, RZ ;  /* 0xcd9e8d5704d47825 */ /* 0x000fe200078e00ff */
[----:B------:R-:W-:Y:S01]  /*69e0*/  LOP3.LUT R7, R7, UR12, R172, 0x96, !PT ;  /* 0x0000000c07077c12 */ /* 0x000fe2000f8e96ac */
[----:B------:R-:W-:Y:S01]  /*69f0*/  MUFU.EX2 R53, R53 ;  /* 0x0000003500357308 */ /* 0x000fe20000000800 */
[----:B------:R-:W-:Y:S02]  /*6a00*/  LOP3.LUT R4, R199, UR14, R8, 0x96, !PT ;  /* 0x0000000ec7047c12 */ /* 0x000fe4000f8e9608 */
[----:B------:R-:W-:Y:S02]  /*6a10*/  LOP3.LUT R5, R213, UR10, R6, 0x96, !PT ;  /* 0x0000000ad5057c12 */ /* 0x000fe4000f8e9606 */
[----:B------:R-:W-:Y:S01]  /*6a20*/  LOP3.LUT R6, R9, UR16, R202, 0x96, !PT ;  /* 0x0000001009067c12 */ /* 0x000fe2000f8e96ca */
[----:B------:R-:W-:Y:S02]  /*6a30*/  IMAD.WIDE.U32 R8, R7, -0x2daee0ad, RZ ;  /* 0xd2511f5307087825 */ /* 0x000fe400078e00ff */
[----:B------:R-:W-:Y:S02]  /*6a40*/  MUFU.EX2 R51, R51 ;  /* 0x0000003300337308 */ /* 0x000fe40000000800 */
[----:B------:R-:W-:Y:S01]  /*6a50*/  IMAD.WIDE.U32 R208, R5, -0x2daee0ad, RZ ;  /* 0xd2511f5305d07825 */ /* 0x000fe200078e00ff */
[----:B------:R-:W-:-:S03]  /*6a60*/  LOP3.LUT R5, R9, UR9, R10, 0x96, !PT ;  /* 0x0000000909057c12 */ /* 0x000fc6000f8e960a */
[----:B------:R-:W-:Y:S01]  /*6a70*/  IMAD.WIDE.U32 R12, R4, -0x2daee0ad, RZ ;  /* 0xd2511f53040c7825 */ /* 0x000fe200078e00ff */
[----:B------:R-:W-:Y:S01]  /*6a80*/  LOP3.LUT R7, R209, UR7, R8, 0x96, !PT ;  /* 0x00000007d1077c12 */ /* 0x000fe2000f8e9608 */
[----:B------:R-:W-:Y:S02]  /*6a90*/  MUFU.EX2 R125, R125 ;  /* 0x0000007d007d7308 */ /* 0x000fe40000000800 */
[----:B------:R-:W-:-:S04]  /*6aa0*/  IMAD.WIDE.U32 R8, R6, -0x2daee0ad, RZ ;  /* 0xd2511f5306087825 */ /* 0x000fc800078e00ff */
[----:B------:R-:W-:Y:S01]  /*6ab0*/  IMAD.WIDE.U32 R14, R7, -0x326172a9, RZ ;  /* 0xcd9e8d57070e7825 */ /* 0x000fe200078e00ff */
[----:B------:R-:W-:Y:S01]  /*6ac0*/  LOP3.LUT R4, R9, UR13, R200, 0x96, !PT ;  /* 0x0000000d09047c12 */ /* 0x000fe2000f8e96c8 */
[----:B------:R-:W-:Y:S01]  /*6ad0*/  MUFU.EX2 R178, R178 ;  /* 0x000000b200b27308 */ /* 0x000fe20000000800 */
[----:B------:R-:W-:Y:S01]  /*6ae0*/  LOP3.LUT R6, R13, UR11, R8, 0x96, !PT ;  /* 0x0000000b0d067c12 */ /* 0x000fe2000f8e9608 */
[----:B------:R-:W-:Y:S01]  /*6af0*/  IMAD.WIDE.U32 R210, R5, -0x326172a9, RZ ;  /* 0xcd9e8d5705d27825 */ /* 0x000fe200078e00ff */
[C---:B------:R-:W-:Y:S02]  /*6b00*/  LOP3.LUT R10, R14.reuse, 0xffff, RZ, 0xc0, !PT ;  /* 0x0000ffff0e0a7812 */ /* 0x040fe400078ec0ff */
[----:B------:R-:W-:Y:S01]  /*6b10*/  LOP3.LUT R9, R14, 0xff, RZ, 0xc0, !PT ;  /* 0x000000ff0e097812 */ /* 0x000fe200078ec0ff */
[----:B------:R-:W-:Y:S01]  /*6b20*/  IMAD.WIDE.U32 R20, R4, -0x326172a9, RZ ;  /* 0xcd9e8d5704147825 */ /* 0x000fe200078e00ff */
[----:B------:R-:W-:Y:S01]  /*6b30*/  SHF.R.U32.HI R10, RZ, 0x8, R10 ;  /* 0x00000008ff0a7819 */ /* 0x000fe2000001160a */
[----:B------:R-:W-:Y:S01]  /*6b40*/  MUFU.EX2 R119, R119 ;  /* 0x0000007700777308 */ /* 0x000fe20000000800 */
[----:B------:R-:W-:Y:S01]  /*6b50*/  SHF.R.U32.HI R7, RZ, 0x10, R14 ;  /* 0x00000010ff077819 */ /* 0x000fe2000001160e */
[----:B------:R-:W-:Y:S01]  /*6b60*/  IMAD.WIDE.U32 R36, R6, -0x326172a9, RZ ;  /* 0xcd9e8d5706247825 */ /* 0x000fe200078e00ff */
[----:B------:R-:W-:-:S02]  /*6b70*/  LOP3.LUT R4, R21, UR12, R198, 0x96, !PT ;  /* 0x0000000c15047c12 */ /* 0x000fc4000f8e96c6 */
[----:B------:R-:W-:Y:S01]  /*6b80*/  PRMT R9, R9, 0x5410, R10 ;  /* 0x0000541009097816 */ /* 0x000fe2000000000a */
[----:B------:R-:W-:Y:S01]  /*6b90*/  IMAD.MOV.U32 R192, RZ, RZ, R36 ;  /* 0x000000ffffc07224 */ /* 0x000fe200078e0024 */
[----:B------:R-:W-:Y:S01]  /*6ba0*/  LOP3.LUT R6, R37, UR10, R20, 0x96, !PT ;  /* 0x0000000a25067c12 */ /* 0x000fe2000f8e9614 */
[----:B------:R-:W-:Y:S01]  /*6bb0*/  IMAD.WIDE.U32 R10, R4, -0x2daee0ad, RZ ;  /* 0xd2511f53040a7825 */ /* 0x000fe200078e00ff */
[----:B------:R-:W-:Y:S01]  /*6bc0*/  LOP3.LUT R5, R15, UR17, R210, 0x96, !PT ;  /* 0x000000110f057c12 */ /* 0x000fe2000f8e96d2 */
[----:B------:R-:W-:Y:S01]  /*6bd0*/  MUFU.EX2 R180, R180 ;  /* 0x000000b400b47308 */ /* 0x000fe20000000800 */
[----:B------:R-:W-:Y:S01]  /*6be0*/  LOP3.LUT R7, R7, 0xff, RZ, 0xc0, !PT ;  /* 0x000000ff07077812 */ /* 0x000fe200078ec0ff */
[----:B------:R-:W-:Y:S01]  /*6bf0*/  IMAD.WIDE.U32 R186, R6, -0x2daee0ad, RZ ;  /* 0xd2511f5306ba7825 */ /* 0x000fe200078e00ff */
[----:B------:R-:W-:Y:S02]  /*6c00*/  LOP3.LUT R4, R11, UR9, R12, 0x96, !PT ;  /* 0x000000090b047c12 */ /* 0x000fe4000f8e960c */
[----:B------:R-:W-:Y:S01]  /*6c10*/  SHF.R.U32.HI R8, RZ, 0x18, R14 ;  /* 0x00000018ff087819 */ /* 0x000fe2000001160e */
[----:B------:R-:W-:Y:S01]  /*6c20*/  IMAD.MOV.U32 R193, RZ, RZ, R37 ;  /* 0x000000ffffc17224 */ /* 0x000fe200078e0025 */
[----:B------:R-:W-:Y:S01]  /*6c30*/  LOP3.LUT R6, R187, UR7, R10, 0x96, !PT ;  /* 0x00000007bb067c12 */ /* 0x000fe2000f8e960a */
[----:B------:R-:W-:Y:S01]  /*6c40*/  IMAD.WIDE.U32 R218, R4, -0x326172a9, RZ ;  /* 0xcd9e8d5704da7825 */ /* 0x000fe200078e00ff */
[----:B------:R-:W-:Y:S01]  /*6c50*/  LOP3.LUT R15, R5, 0xffff, RZ, 0xc0, !PT ;  /* 0x0000ffff050f7812 */ /* 0x000fe200078ec0ff */
[----:B------:R-:W-:Y:S01]  /*6c60*/  MUFU.EX2 R190, R190 ;  /* 0x000000be00be7308 */ /* 0x000fe20000000800 */
[----:B------:R-:W-:Y:S01]  /*6c70*/  PRMT R7, R7, 0x5410, R8 ;  /* 0x0000541007077816 */ /* 0x000fe20000000008 */
[----:B------:R-:W-:Y:S01]  /*6c80*/  IMAD.WIDE.U32 R20, R6, -0x326172a9, RZ ;  /* 0xcd9e8d5706147825 */ /* 0x000fe200078e00ff */
[----:B------:R-:W-:-:S02]  /*6c90*/  SHF.R.U32.HI R15, RZ, 0x8, R15 ;  /* 0x00000008ff0f7819 */ /* 0x000fc4000001160f */
[----:B------:R-:W-:Y:S01]  /*6ca0*/  LOP3.LUT R8, R5, 0xff, RZ, 0xc0, !PT ;  /* 0x000000ff05087812 */ /* 0x000fe200078ec0ff */
[--C-:B------:R-:W-:Y:S01]  /*6cb0*/  FFMA.FTZ R37, R195, c[0x0][0x23c], -R120.reuse ;  /* 0x00008f00c3257a23 */ /* 0x100fe20000010878 */
[C---:B------:R-:W-:Y:S01]  /*6cc0*/  LOP3.LUT R6, R20.reuse, 0xffff, RZ, 0xc0, !PT ;  /* 0x0000ffff14067812 */ /* 0x040fe200078ec0ff */
[----:B------:R-:W-:Y:S01]  /*6cd0*/  FFMA.FTZ R36, R245, c[0x0][0x23c], -R120 ;  /* 0x00008f00f5247a23 */ /* 0x000fe20000010878 */
[----:B------:R-:W-:Y:S01]  /*6ce0*/  LOP3.LUT R13, R20, 0xff, RZ, 0xc0, !PT ;  /* 0x000000ff140d7812 */ /* 0x000fe200078ec0ff */
[----:B------:R-:W-:Y:S01]  /*6cf0*/  HSET2.LE.AND R7, R7, R48, PT ;  /* 0x0000003007077233 */ /* 0x000fe20003803000 */
[----:B------:R-:W-:Y:S01]  /*6d00*/  SHF.R.U32.HI R6, RZ, 0x8, R6 ;  /* 0x00000008ff067819 */ /* 0x000fe20000011606 */
[----:B------:R-:W-:Y:S01]  /*6d10*/  MUFU.EX2 R37, R37 ;  /* 0x0000002500257308 */ /* 0x000fe20000000800 */
[----:B------:R-:W-:Y:S02]  /*6d20*/  SHF.R.U32.HI R11, RZ, 0x10, R20 ;  /* 0x00000010ff0b7819 */ /* 0x000fe40000011614 */
[----:B------:R-:W-:-:S02]  /*6d30*/  LOP3.LUT R4, R21, UR17, R218, 0x96, !PT ;  /* 0x0000001115047c12 */ /* 0x000fc4000f8e96da */
[----:B------:R-:W-:Y:S02]  /*6d40*/  PRMT R13, R13, 0x5410, R6 ;  /* 0x000054100d0d7816 */ /* 0x000fe40000000006 */
[----:B------:R-:W-:Y:S01]  /*6d50*/  LOP3.LUT R11, R11, 0xff, RZ, 0xc0, !PT ;  /* 0x000000ff0b0b7812 */ /* 0x000fe200078ec0ff */
[----:B------:R-:W1:Y:S01]  /*6d60*/  MUFU.EX2 R36, R36 ;  /* 0x0000002400247308 */ /* 0x000e620000000800 */
[----:B------:R-:W-:Y:S01]  /*6d70*/  SHF.R.U32.HI R6, RZ, 0x18, R20 ;  /* 0x00000018ff067819 */ /* 0x000fe20000011614 */
[----:B------:R-:W-:Y:S01]  /*6d80*/  HSET2.LE.AND R13, R13, R48, PT ;  /* 0x000000300d0d7233 */ /* 0x000fe20003803000 */
[----:B------:R-:W-:Y:S02]  /*6d90*/  LOP3.LUT R21, R4, 0xffff, RZ, 0xc0, !PT ;  /* 0x0000ffff04157812 */ /* 0x000fe400078ec0ff */
[----:B------:R-:W-:Y:S02]  /*6da0*/  PRMT R15, R8, 0x5410, R15 ;  /* 0x00005410080f7816 */ /* 0x000fe4000000000f */
[----:B------:R-:W-:Y:S01]  /*6db0*/  PRMT R11, R11, 0x5410, R6 ;  /* 0x000054100b0b7816 */ /* 0x000fe20000000006 */
[----:B------:R-:W-:Y:S01]  /*6dc0*/  MUFU.EX2 R88, R88 ;  /* 0x0000005800587308 */ /* 0x000fe20000000800 */
[----:B------:R-:W-:-:S02]  /*6dd0*/  SHF.R.U32.HI R8, RZ, 0x10, R5 ;  /* 0x00000010ff087819 */ /* 0x000fc40000011605 */
[----:B------:R-:W-:Y:S01]  /*6de0*/  SHF.R.U32.HI R21, RZ, 0x8, R21 ;  /* 0x00000008ff157819 */ /* 0x000fe20000011615 */
[----:B------:R-:W-:Y:S01]  /*6df0*/  HSET2.LE.AND R11, R11, R48, PT ;  /* 0x000000300b0b7233 */ /* 0x000fe20003803000 */
[----:B------:R-:W-:Y:S02]  /*6e00*/  LOP3.LUT R6, R4, 0xff, RZ, 0xc0, !PT ;  /* 0x000000ff04067812 */ /* 0x000fe400078ec0ff */
[----:B------:R-:W-:Y:S01]  /*6e10*/  SHF.R.U32.HI R5, RZ, 0x18, R5 ;  /* 0x00000018ff057819 */ /* 0x000fe20000011605 */
[----:B------:R-:W-:Y:S01]  /*6e20*/  MUFU.EX2 R127, R127 ;  /* 0x0000007f007f7308 */ /* 0x000fe20000000800 */
[----:B------:R-:W-:Y:S02]  /*6e30*/  LOP3.LUT R8, R8, 0xff, RZ, 0xc0, !PT ;  /* 0x000000ff08087812 */ /* 0x000fe400078ec0ff */
[----:B------:R-:W-:Y:S02]  /*6e40*/  PRMT R21, R6, 0x5410, R21 ;  /* 0x0000541006157816 */ /* 0x000fe40000000015 */
[----:B------:R-:W-:-:S02]  /*6e50*/  SHF.R.U32.HI R6, RZ, 0x10, R4 ;  /* 0x00000010ff067819 */ /* 0x000fc40000011604 */
[----:B------:R-:W-:Y:S01]  /*6e60*/  PRMT R5, R8, 0x5410, R5 ;  /* 0x0000541008057816 */ /* 0x000fe20000000005 */
[--C-:B------:R-:W-:Y:S01]  /*6e70*/  HSET2.LE.AND R12, R21, R48.reuse, PT ;  /* 0x00000030150c7233 */ /* 0x100fe20003803000 */
[----:B------:R-:W-:Y:S01]  /*6e80*/  SHF.R.U32.HI R23, RZ, 0x18, R4 ;  /* 0x00000018ff177819 */ /* 0x000fe20000011604 */
[--C-:B------:R-:W-:Y:S01]  /*6e90*/  HSET2.LE.AND R4, R15, R48.reuse, PT ;  /* 0x000000300f047233 */ /* 0x100fe20003803000 */
[----:B------:R-:W-:Y:S01]  /*6ea0*/  LOP3.LUT R6, R6, 0xff, RZ, 0xc0, !PT ;  /* 0x000000ff06067812 */ /* 0x000fe200078ec0ff */
[----:B------:R-:W-:Y:S01]  /*6eb0*/  HSET2.LE.AND R5, R5, R48, PT ;  /* 0x0000003005057233 */ /* 0x000fe20003803000 */
[----:B-1----:R-:W-:Y:S01]  /*6ec0*/  F2FP.PACK_AB R8, R40, R41 ;  /* 0x000000292808723e */ /* 0x002fe200000000ff */
[----:B------:R-:W-:Y:S01]  /*6ed0*/  MUFU.EX2 R96, R96 ;  /* 0x0000006000607308 */ /* 0x000fe20000000800 */
[----:B------:R-:W-:Y:S02]  /*6ee0*/  PRMT R23, R6, 0x5410, R23 ;  /* 0x0000541006177816 */ /* 0x000fe40000000017 */
[----:B------:R-:W-:-:S02]  /*6ef0*/  F2FP.PACK_AB R6, R55, R60 ;  /* 0x0000003c3706723e */ /* 0x000fc400000000ff */
[----:B--2---:R-:W-:Y:S02]  /*6f00*/  F2FP.PACK_AB R15, R57, R62 ;  /* 0x0000003e390f723e */ /* 0x004fe400000000ff */
[----:B------:R-:W-:Y:S01]  /*6f10*/  LOP3.LUT R5, R5, R6, RZ, 0xc0, !PT ;  /* 0x0000000605057212 */ /* 0x000fe200078ec0ff */
[----:B------:R-:W-:Y:S01]  /*6f20*/  HSET2.LE.AND R6, R9, R48, PT ;  /* 0x0000003009067233 */ /* 0x000fe20003803000 */
[----:B------:R-:W-:Y:S01]  /*6f30*/  LOP3.LUT R7, R7, R8, RZ, 0xc0, !PT ;  /* 0x0000000807077212 */ /* 0x000fe200078ec0ff */
[----:B------:R-:W-:Y:S01]  /*6f40*/  MUFU.EX2 R97, R97 ;  /* 0x0000006100617308 */ /* 0x000fe20000000800 */
[----:B---3--:R-:W-:Y:S02]  /*6f50*/  F2FP.PACK_AB R9, R42, R43 ;  /* 0x0000002b2a09723e */ /* 0x008fe400000000ff */
[----:B----4-:R-:W-:Y:S02]  /*6f60*/  F2FP.PACK_AB R14, R38, R39 ;  /* 0x00000027260e723e */ /* 0x010fe400000000ff */
[----:B------:R-:W-:-:S02]  /*6f70*/  F2FP.PACK_AB R8, R36, R37 ;  /* 0x000000252408723e */ /* 0x000fc400000000ff */
[----:B------:R-:W-:Y:S01]  /*6f80*/  LOP3.LUT R4, R4, R15, RZ, 0xc0, !PT ;  /* 0x0000000f04047212 */ /* 0x000fe200078ec0ff */
[----:B------:R-:W-:Y:S01]  /*6f90*/  MUFU.EX2 R84, R84 ;  /* 0x0000005400547308 */ /* 0x000fe20000000800 */
[----:B------:R-:W-:Y:S02]  /*6fa0*/  LOP3.LUT R6, R6, R9, RZ, 0xc0, !PT ;  /* 0x0000000906067212 */ /* 0x000fe400078ec0ff */
[----:B------:R-:W-:Y:S01]  /*6fb0*/  LOP3.LUT R14, R13, R14, RZ, 0xc0, !PT ;  /* 0x0000000e0d0e7212 */ /* 0x000fe200078ec0ff */
[----:B------:R-:W-:Y:S01]  /*6fc0*/  HSET2.LE.AND R13, R23, R48, PT ;  /* 0x00000030170d7233 */ /* 0x000fe20003803000 */
[----:B------:R-:W-:Y:S01]  /*6fd0*/  LOP3.LUT R15, R11, R8, RZ, 0xc0, !PT ;  /* 0x000000080b0f7212 */ /* 0x000fe200078ec0ff */
[----:B------:R-:W1:Y:S01]  /*6fe0*/  LDSM.16.MT88.4 R20, [R216+0x4800] ;  /* 0x00480000d814783b */ /* 0x000e620000004200 */
[----:B------:R-:W-:Y:S01]  /*6ff0*/  F2FP.PACK_AB R9, R53, R58 ;  /* 0x0000003a3509723e */ /* 0x000fe200000000ff */
[----:B------:R-:W-:Y:S01]  /*7000*/  MUFU.EX2 R123, R123 ;  /* 0x0000007b007b7308 */ /* 0x000fe20000000800 */
[----:B------:R-:W-:-:S02]  /*7010*/  F2FP.PACK_AB R8, R51, R56 ;  /* 0x000000383308723e */ /* 0x000fc400000000ff */
[----:B------:R-:W-:Y:S02]  /*7020*/  LOP3.LUT R12, R12, R9, RZ, 0xc0, !PT ;  /* 0x000000090c0c7212 */ /* 0x000fe400078ec0ff */
[----:B------:R-:W-:Y:S02]  /*7030*/  LOP3.LUT R13, R13, R8, RZ, 0xc0, !PT ;  /* 0x000000080d0d7212 */ /* 0x000fe400078ec0ff */
[----:B------:R-:W2:Y:S01]  /*7040*/  LDSM.16.MT88.4 R8, [R215+0x4800] ;  /* 0x00480000d708783b */ /* 0x000ea20000004200 */
[----:B------:R-:W-:Y:S08]  /*7050*/  MUFU.EX2 R98, R98 ;  /* 0x0000006200627308 */ /* 0x000ff00000000800 */
[----:B------:R-:W-:Y:S08]  /*7060*/  MUFU.EX2 R99, R99 ;  /* 0x0000006300637308 */ /* 0x000ff00000000800 */
[----:B------:R-:W-:Y:S08]  /*7070*/  MUFU.EX2 R82, R82 ;  /* 0x0000005200527308 */ /* 0x000ff00000000800 */
[----:B------:R-:W-:Y:S01]  /*7080*/  MUFU.EX2 R83, R83 ;  /* 0x0000005300537308 */ /* 0x000fe20000000800 */
[C---:B-1----:R-:W-:Y:S07]  /*7090*/  HMMA.16816.F32 R132, R4.reuse, R20, R132 ;  /* 0x000000140484723c */ /* 0x042fee0000001884 */
[----:B------:R-:W-:Y:S01]  /*70a0*/  MUFU.EX2 R80, R80 ;  /* 0x0000005000507308 */ /* 0x000fe20000000800 */
[C---:B------:R-:W-:Y:S07]  /*70b0*/  HMMA.16816.F32 R152, R4.reuse, R22, R152 ;  /* 0x000000160498723c */ /* 0x040fee0000001898 */
[----:B------:R-:W-:Y:S01]  /*70c0*/  MUFU.EX2 R81, R81 ;  /* 0x0000005100517308 */ /* 0x000fe20000000800 */
[C---:B--2---:R-:W-:Y:S07]  /*70d0*/  HMMA.16816.F32 R156, R4.reuse, R8, R156 ;  /* 0x00000008049c723c */ /* 0x044fee000000189c */
[----:B------:R-:W-:Y:S01]  /*70e0*/  MUFU.EX2 R106, R106 ;  /* 0x0000006a006a7308 */ /* 0x000fe20000000800 */
[----:B------:R-:W-:Y:S07]  /*70f0*/  HMMA.16816.F32 R160, R4, R10, R160 ;  /* 0x0000000a04a0723c */ /* 0x000fee00000018a0 */
[----:B------:R-:W-:Y:S01]  /*7100*/  MUFU.EX2 R175, R175 ;  /* 0x000000af00af7308 */ /* 0x000fe20000000800 */
[----:B------:R-:W-:Y:S01]  /*7110*/  LOP3.LUT R4, R219, UR8, R192, 0x96, !PT ;  /* 0x00000008db047c12 */ /* 0x000fe2000f8e96c0 */
[C---:B------:R-:W-:Y:S06]  /*7120*/  HMMA.16816.F32 R148, R12.reuse, R8, R148 ;  /* 0x000000080c94723c */ /* 0x040fec0000001894 */
[----:B------:R-:W-:Y:S01]  /*7130*/  MUFU.EX2 R102, R102 ;  /* 0x0000006600667308 */ /* 0x000fe20000000800 */
[----:B------:R-:W-:Y:S01]  /*7140*/  IMAD.WIDE.U32 R8, R4, -0x2daee0ad, RZ ;  /* 0xd2511f5304087825 */ /* 0x000fe200078e00ff */
[----:B------:R-:W-:Y:S06]  /*7150*/  HMMA.16816.F32 R136, R12, R22, R136 ;  /* 0x000000160c88723c */ /* 0x000fec0000001888 */
[----:B------:R-:W-:Y:S01]  /*7160*/  MUFU.EX2 R131, R131 ;  /* 0x0000008300837308 */ /* 0x000fe20000000800 */
[----:B------:R-:W-:-:S02]  /*7170*/  LOP3.LUT R6, R8, 0xffff, RZ, 0xc0, !PT ;  /* 0x0000ffff08067812 */ /* 0x000fc400078ec0ff */
[----:B------:R-:W-:Y:S02]  /*7180*/  SHF.R.U32.HI R5, RZ, 0x10, R8 ;  /* 0x00000010ff057819 */ /* 0x000fe40000011608 */
[----:B------:R-:W-:Y:S01]  /*7190*/  LOP3.LUT R23, R8, 0xff, RZ, 0xc0, !PT ;  /* 0x000000ff08177812 */ /* 0x000fe200078ec0ff */
[C---:B------:R-:W-:Y:S01]  /*71a0*/  HMMA.16816.F32 R140, R12.reuse, R20, R140 ;  /* 0x000000140c8c723c */ /* 0x040fe2000000188c */
[----:B------:R-:W-:Y:S01]  /*71b0*/  SHF.R.U32.HI R6, RZ, 0x8, R6 ;  /* 0x00000008ff067819 */ /* 0x000fe20000011606 */
[----:B------:R-:W-:Y:S01]  /*71c0*/  FFMA.FTZ R110, R165, c[0x0][0x23c], -R120 ;  /* 0x00008f00a56e7a23 */ /* 0x000fe20000010878 */
[----:B------:R-:W-:Y:S01]  /*71d0*/  LOP3.LUT R4, R9, UR18, R186, 0x96, !PT ;  /* 0x0000001209047c12 */ /* 0x000fe2000f8e96ba */
[----:B------:R-:W-:Y:S01]  /*71e0*/  FFMA.FTZ R186, R191, c[0x0][0x23c], -R120 ;  /* 0x00008f00bfba7a23 */ /* 0x000fe20000010878 */
[----:B------:R-:W-:Y:S01]  /*71f0*/  PRMT R23, R23, 0x5410, R6 ;  /* 0x0000541017177816 */ /* 0x000fe20000000006 */
[----:B------:R-:W-:Y:S01]  /*7200*/  MUFU.EX2 R94, R94 ;  /* 0x0000005e005e7308 */ /* 0x000fe20000000800 */
[----:B------:R-:W-:Y:S01]  /*7210*/  LOP3.LUT R6, R5, 0xff, RZ, 0xc0, !PT ;  /* 0x000000ff05067812 */ /* 0x000fe200078ec0ff */
[----:B------:R-:W-:Y:S01]  /*7220*/  HMMA.16816.F32 R144, R12, R10, R144 ;  /* 0x0000000a0c90723c */ /* 0x000fe20000001890 */
[----:B------:R-:W-:Y:S01]  /*7230*/  LOP3.LUT R5, R4, 0xffff, RZ, 0xc0, !PT ;  /* 0x0000ffff04057812 */ /* 0x000fe200078ec0ff */
[----:B------:R-:W1:Y:S01]  /*7240*/  LDSM.16.MT88.4 R12, [R216+0x4c00] ;  /* 0x004c0000d80c783b */ /* 0x000e620000004200 */
[----:B------:R-:W-:-:S02]  /*7250*/  SHF.R.U32.HI R7, RZ, 0x18, R8 ;  /* 0x00000018ff077819 */ /* 0x000fc40000011608 */
[----:B------:R-:W-:Y:S01]  /*7260*/  SHF.R.U32.HI R8, RZ, 0x8, R5 ;  /* 0x00000008ff087819 */ /* 0x000fe20000011605 */
[----:B------:R-:W2:Y:S01]  /*7270*/  MUFU.EX2 R186, R186 ;  /* 0x000000ba00ba7308 */ /* 0x000ea20000000800 */
[----:B------:R-:W-:Y:S02]  /*7280*/  LOP3.LUT R21, R4, 0xff, RZ, 0xc0, !PT ;  /* 0x000000ff04157812 */ /* 0x000fe400078ec0ff */
[----:B------:R-:W-:Y:S02]  /*7290*/  PRMT R7, R6, 0x5410, R7 ;  /* 0x0000541006077816 */ /* 0x000fe40000000007 */
[----:B------:R-:W-:Y:S02]  /*72a0*/  PRMT R21, R21, 0x5410, R8 ;  /* 0x0000541015157816 */ /* 0x000fe40000000008 */
[----:B------:R-:W3:Y:S01]  /*72b0*/  LDSM.16.MT88.4 R8, [R215+0x4c00] ;  /* 0x004c0000d708783b */ /* 0x000ee20000004200 */
[--C-:B------:R-:W-:Y:S01]  /*72c0*/  SHF.R.U32.HI R6, RZ, 0x10, R4.reuse ;  /* 0x00000010ff067819 */ /* 0x100fe20000011604 */
[--C-:B------:R-:W-:Y:S01]  /*72d0*/  HSET2.LE.AND R7, R7, R48.reuse, PT ;  /* 0x0000003007077233 */ /* 0x100fe20003803000 */
[----:B------:R-:W-:Y:S01]  /*72e0*/  SHF.R.U32.HI R4, RZ, 0x18, R4 ;  /* 0x00000018ff047819 */ /* 0x000fe20000011604 */
[----:B------:R-:W-:Y:S01]  /*72f0*/  MUFU.EX2 R105, R105 ;  /* 0x0000006900697308 */ /* 0x000fe20000000800 */
[----:B------:R-:W-:Y:S01]  /*7300*/  LOP3.LUT R5, R6, 0xff, RZ, 0xc0, !PT ;  /* 0x000000ff06057812 */ /* 0x000fe200078ec0ff */
[----:B------:R-:W-:Y:S01]  /*7310*/  HSET2.LE.AND R6, R23, R48, PT ;  /* 0x0000003017067233 */ /* 0x000fe20003803000 */
[----:B------:R-:W-:-:S02]  /*7320*/  F2FP.PACK_AB R23, R180, R119 ;  /* 0x00000077b417723e */ /* 0x000fc400000000ff */
[----:B------:R-:W-:Y:S02]  /*7330*/  PRMT R5, R5, 0x5410, R4 ;  /* 0x0000541005057816 */ /* 0x000fe40000000004 */
[----:B--2---:R-:W-:Y:S01]  /*7340*/  F2FP.PACK_AB R4, R186, R125 ;  /* 0x0000007dba04723e */ /* 0x004fe200000000ff */
[----:B------:R-:W-:Y:S01]  /*7350*/  FFMA.FTZ R91, R91, c[0x0][0x23c], -R120 ;  /* 0x00008f005b5b7a23 */ /* 0x000fe20000010878 */
[----:B------:R-:W-:Y:S01]  /*7360*/  F2FP.PACK_AB R20, R190, R121 ;  /* 0x00000079be14723e */ /* 0x000fe200000000ff */
[--C-:B------:R-:W-:Y:S01]  /*7370*/  HSET2.LE.AND R5, R5, R48.reuse, PT ;  /* 0x0000003005057233 */ /* 0x100fe20003803000 */
[----:B------:R-:W-:Y:S01]  /*7380*/  LOP3.LUT R7, R7, R4, RZ, 0xc0, !PT ;  /* 0x0000000407077212 */ /* 0x000fe200078ec0ff */
[----:B------:R-:W-:Y:S01]  /*7390*/  HSET2.LE.AND R4, R21, R48, PT ;  /* 0x0000003015047233 */ /* 0x000fe20003803000 */
[----:B------:R-:W-:Y:S01]  /*73a0*/  F2FP.PACK_AB R21, R178, R109 ;  /* 0x0000006db215723e */ /* 0x000fe200000000ff */
[----:B------:R-:W-:Y:S01]  /*73b0*/  MUFU.EX2 R177, R177 ;  /* 0x000000b100b17308 */ /* 0x000fe20000000800 */
[----:B------:R-:W-:-:S02]  /*73c0*/  LOP3.LUT R6, R6, R23, RZ, 0xc0, !PT ;  /* 0x0000001706067212 */ /* 0x000fc400078ec0ff */
[----:B------:R-:W-:Y:S02]  /*73d0*/  LOP3.LUT R4, R4, R21, RZ, 0xc0, !PT ;  /* 0x0000001504047212 */ /* 0x000fe400078ec0ff */
[----:B------:R-:W-:-:S07]  /*73e0*/  LOP3.LUT R5, R5, R20, RZ, 0xc0, !PT ;  /* 0x0000001405057212 */ /* 0x000fce00078ec0ff */
[C---:B-1----:R-:W-:Y:S08]  /*73f0*/  HMMA.16816.F32 R140, R4.reuse, R12, R140 ;  /* 0x0000000c048c723c */ /* 0x042ff0000000188c */
[C---:B------:R-:W-:Y:S08]  /*7400*/  HMMA.16816.F32 R136, R4.reuse, R14, R136 ;  /* 0x0000000e0488723c */ /* 0x040ff00000001888 */
[C---:B---3--:R-:W-:Y:S08]  /*7410*/  HMMA.16816.F32 R148, R4.reuse, R8, R148 ;  /* 0x000000080494723c */ /* 0x048ff00000001894 */
[----:B------:R-:W-:Y:S07]  /*7420*/  HMMA.16816.F32 R144, R4, R10, R144 ;  /* 0x0000000a0490723c */ /* 0x000fee0000001890 */
[----:B------:R-:W-:-:S05]  /*7430*/  LOP3.LUT R4, R211, UR8, R212, 0x96, !PT ;  /* 0x00000008d3047c12 */ /* 0x000fca000f8e96d4 */
[----:B------:R-:W-:-:S05]  /*7440*/  IMAD.WIDE.U32 R20, R4, -0x2daee0ad, RZ ;  /* 0xd2511f5304147825 */ /* 0x000fca00078e00ff */
[C---:B------:R-:W-:Y:S02]  /*7450*/  LOP3.LUT R6, R20.reuse, 0xffff, RZ, 0xc0, !PT ;  /* 0x0000ffff14067812 */ /* 0x040fe400078ec0ff */
[----:B------:R-:W-:Y:S02]  /*7460*/  LOP3.LUT R23, R20, 0xff, RZ, 0xc0, !PT ;  /* 0x000000ff14177812 */ /* 0x000fe400078ec0ff */
[----:B------:R-:W-:Y:S02]  /*7470*/  SHF.R.U32.HI R6, RZ, 0x8, R6 ;  /* 0x00000008ff067819 */ /* 0x000fe40000011606 */
[----:B------:R-:W-:Y:S02]  /*7480*/  SHF.R.U32.HI R5, RZ, 0x10, R20 ;  /* 0x00000010ff057819 */ /* 0x000fe40000011614 */
[----:B------:R-:W-:Y:S02]  /*7490*/  PRMT R23, R23, 0x5410, R6 ;  /* 0x0000541017177816 */ /* 0x000fe40000000006 */
[----:B------:R-:W-:-:S02]  /*74a0*/  LOP3.LUT R4, R21, UR18, R208, 0x96, !PT ;  /* 0x0000001215047c12 */ /* 0x000fc4000f8e96d0 */
[----:B------:R-:W-:Y:S02]  /*74b0*/  SHF.R.U32.HI R7, RZ, 0x18, R20 ;  /* 0x00000018ff077819 */ /* 0x000fe40000011614 */
[----:B------:R-:W-:Y:S02]  /*74c0*/  LOP3.LUT R6, R5, 0xff, RZ, 0xc0, !PT ;  /* 0x000000ff05067812 */ /* 0x000fe400078ec0ff */
[----:B------:R-:W-:Y:S02]  /*74d0*/  LOP3.LUT R5, R4, 0xffff, RZ, 0xc0, !PT ;  /* 0x0000ffff04057812 */ /* 0x000fe400078ec0ff */
[----:B------:R-:W-:Y:S02]  /*74e0*/  PRMT R7, R6, 0x5410, R7 ;  /* 0x0000541006077816 */ /* 0x000fe40000000007 */
[----:B------:R-:W-:Y:S02]  /*74f0*/  SHF.R.U32.HI R6, RZ, 0x10, R4 ;  /* 0x00000010ff067819 */ /* 0x000fe40000011604 */
[----:B------:R-:W-:Y:S01]  /*7500*/  LOP3.LUT R21, R4, 0xff, RZ, 0xc0, !PT ;  /* 0x000000ff04157812 */ /* 0x000fe200078ec0ff */
[----:B------:R-:W-:Y:S01]  /*7510*/  HSET2.LE.AND R7, R7, R48, PT ;  /* 0x0000003007077233 */ /* 0x000fe20003803000 */
[----:B------:R-:W-:-:S02]  /*7520*/  SHF.R.U32.HI R20, RZ, 0x8, R5 ;  /* 0x00000008ff147819 */ /* 0x000fc40000011605 */
[----:B------:R-:W-:Y:S02]  /*7530*/  SHF.R.U32.HI R4, RZ, 0x18, R4 ;  /* 0x00000018ff047819 */ /* 0x000fe40000011604 */
[----:B------:R-:W-:Y:S01]  /*7540*/  LOP3.LUT R5, R6, 0xff, RZ, 0xc0, !PT ;  /* 0x000000ff06057812 */ /* 0x000fe200078ec0ff */
[--C-:B------:R-:W-:Y:S01]  /*7550*/  HSET2.LE.AND R6, R23, R48.reuse, PT ;  /* 0x0000003017067233 */ /* 0x100fe20003803000 */
[----:B------:R-:W-:Y:S02]  /*7560*/  PRMT R21, R21, 0x5410, R20 ;  /* 0x0000541015157816 */ /* 0x000fe40000000014 */
[----:B------:R-:W-:Y:S02]  /*7570*/  PRMT R5, R5, 0x5410, R4 ;  /* 0x0000541005057816 */ /* 0x000fe40000000004 */
[----:B------:R-:W-:Y:S02]  /*7580*/  F2FP.PACK_AB R4, R127, R88 ;  /* 0x000000587f04723e */ /* 0x000fe400000000ff */
[----:B------:R-:W-:Y:S01]  /*7590*/  F2FP.PACK_AB R23, R123, R84 ;  /* 0x000000547b17723e */ /* 0x000fe200000000ff */
[--C-:B------:R-:W-:Y:S01]  /*75a0*/  HSET2.LE.AND R5, R5, R48.reuse, PT ;  /* 0x0000003005057233 */ /* 0x100fe20003803000 */
[----:B------:R-:W-:Y:S01]  /*75b0*/  LOP3.LUT R7, R7, R4, RZ, 0xc0, !PT ;  /* 0x0000000407077212 */ /* 0x000fe200078ec0ff */
[----:B------:R-:W-:Y:S01]  /*75c0*/  HSET2.LE.AND R4, R21, R48, PT ;  /* 0x0000003015047233 */ /* 0x000fe20003803000 */
[----:B------:R-:W-:-:S02]  /*75d0*/  F2FP.PACK_AB R21, R97, R96 ;  /* 0x000000606115723e */ /* 0x000fc400000000ff */
[----:B------:R-:W-:Y:S02]  /*75e0*/  F2FP.PACK_AB R20, R99, R98 ;  /* 0x000000626314723e */ /* 0x000fe400000000ff */
[----:B------:R-:W-:Y:S02]  /*75f0*/  LOP3.LUT R6, R6, R23, RZ, 0xc0, !PT ;  /* 0x0000001706067212 */ /* 0x000fe400078ec0ff */
[----:B------:R-:W-:Y:S02]  /*7600*/  LOP3.LUT R4, R4, R21, RZ, 0xc0, !PT ;  /* 0x0000001504047212 */ /* 0x000fe400078ec0ff */
[----:B------:R-:W-:-:S07]  /*7610*/  LOP3.LUT R5, R5, R20, RZ, 0xc0, !PT ;  /* 0x0000001405057212 */ /* 0x000fce00078ec0ff */
[C---:B------:R-:W-:Y:S07]  /*7620*/  HMMA.16816.F32 R156, R4.reuse, R8, R156 ;  /* 0x00000008049c723c */ /* 0x040fee000000189c */
[----:B------:R-:W-:Y:S01]  /*7630*/  IMAD.U32 R9, RZ, RZ, UR5 ;  /* 0x00000005ff097e24 */ /* 0x000fe2000f8e00ff */
[----:B------:R-:W-:Y:S04]  /*7640*/  HMMA.16816.F32 R132, R4, R12, R132 ;  /* 0x0000000c0484723c */ /* 0x000fe80000001884 */
[----:B------:R-:W-:-:S04]  /*7650*/  LOP3.LUT R9, R247, UR27, R9, 0x96, !PT ;  /* 0x0000001bf7097c12 */ /* 0x000fc8000f8e9609 */
[----:B------:R-:W-:Y:S01]  /*7660*/  HMMA.16816.F32 R152, R4, R14, R152 ;  /* 0x0000000e0498723c */ /* 0x000fe20000001898 */
[----:B------:R-:W-:-:S07]  /*7670*/  IMAD.WIDE.U32 R8, R9, -0x326172a9, RZ ;  /* 0xcd9e8d5709087825 */ /* 0x000fce00078e00ff */
[----:B------:R-:W-:Y:S07]  /*7680*/  HMMA.16816.F32 R160, R4, R10, R160 ;  /* 0x0000000a04a0723c */ /* 0x000fee00000018a0 */
        /* <DEDUP_REMOVED lines=18> */
[----:B------:R-:W-:Y:S01]  /*77b0*/  LOP3.LUT R4, R9, UR13, R200, 0x96, !PT ;  /* 0x0000000d09047c12 */ /* 0x000fe2000f8e96c8 */
[----:B------:R-:W-:-:S04]  /*77c0*/  IMAD.WIDE.U32 R244, R244, -0x326172a9, RZ ;  /* 0xcd9e8d57f4f47825 */ /* 0x000fc800078e00ff */
[----:B------:R-:W-:Y:S01]  /*77d0*/  IMAD.WIDE.U32 R14, R6, -0x326172a9, RZ ;  /* 0xcd9e8d57060e7825 */ /* 0x000fe200078e00ff */
[----:B------:R-:W-:-:S03]  /*77e0*/  LOP3.LUT R6, R13, UR11, R8, 0x96, !PT ;  /* 0x0000000b0d067c12 */ /* 0x000fc6000f8e9608 */
[----:B------:R-:W-:Y:S01]  /*77f0*/  IMAD.WIDE.U32 R20, R4, -0x326172a9, RZ ;  /* 0xcd9e8d5704147825 */ /* 0x000fe200078e00ff */
[C---:B------:R-:W-:Y:S02]  /*7800*/  LOP3.LUT R10, R14.reuse, 0xffff, RZ, 0xc0, !PT ;  /* 0x0000ffff0e0a7812 */ /* 0x040fe400078ec0ff */
[----:B------:R-:W-:Y:S01]  /*7810*/  LOP3.LUT R9, R14, 0xff, RZ, 0xc0, !PT ;  /* 0x000000ff0e097812 */ /* 0x000fe200078ec0ff */
[----:B------:R-:W-:Y:S01]  /*7820*/  IMAD.WIDE.U32 R210, R6, -0x326172a9, RZ ;  /* 0xcd9e8d5706d27825 */ /* 0x000fe200078e00ff */
[----:B------:R-:W-:Y:S02]  /*7830*/  SHF.R.U32.HI R10, RZ, 0x8, R10 ;  /* 0x00000008ff0a7819 */ /* 0x000fe4000001160a */
[----:B------:R-:W-:Y:S01]  /*7840*/  LOP3.LUT R4, R21, UR12, R198, 0x96, !PT ;  /* 0x0000000c15047c12 */ /* 0x000fe2000f8e96c6 */
[----:B------:R-:W1:Y:S01]  /*7850*/  MUFU.EX2 R101, R101 ;  /* 0x0000006500657308 */ /* 0x000e620000000800 */
[----:B------:R-:W-:Y:S01]  /*7860*/  LOP3.LUT R6, R211, UR10, R20, 0x96, !PT ;  /* 0x0000000ad3067c12 */ /* 0x000fe2000f8e9614 */
[----:B------:R-:W-:Y:S01]  /*7870*/  FFMA.FTZ R76, R76, c[0x0][0x23c], -R120 ;  /* 0x00008f004c4c7a23 */ /* 0x000fe20000010878 */
[----:B------:R-:W-:Y:S01]  /*7880*/  PRMT R9, R9, 0x5410, R10 ;  /* 0x0000541009097816 */ /* 0x000fe2000000000a */
[----:B------:R-:W-:Y:S01]  /*7890*/  IMAD.WIDE.U32 R10, R4, -0x2daee0ad, RZ ;  /* 0xd2511f53040a7825 */ /* 0x000fe200078e00ff */
[----:B------:R-:W-:-:S02]  /*78a0*/  SHF.R.U32.HI R7, RZ, 0x10, R14 ;  /* 0x00000010ff077819 */ /* 0x000fc4000001160e */
[----:B------:R-:W-:Y:S01]  /*78b0*/  LOP3.LUT R5, R15, UR17, R244, 0x96, !PT ;  /* 0x000000110f057c12 */ /* 0x000fe2000f8e96f4 */
[----:B------:R-:W-:Y:S01]  /*78c0*/  IMAD.WIDE.U32 R212, R6, -0x2daee0ad, RZ ;  /* 0xd2511f5306d47825 */ /* 0x000fe200078e00ff */
[----:B------:R-:W-:Y:S02]  /*78d0*/  LOP3.LUT R4, R11, UR9, R12, 0x96, !PT ;  /* 0x000000090b047c12 */ /* 0x000fe4000f8e960c */
[----:B------:R-:W-:Y:S01]  /*78e0*/  LOP3.LUT R7, R7, 0xff, RZ, 0xc0, !PT ;  /* 0x000000ff07077812 */ /* 0x000fe200078ec0ff */
[----:B------:R-:W2:Y:S01]  /*78f0*/  MUFU.EX2 R110, R110 ;  /* 0x0000006e006e7308 */ /* 0x000ea20000000800 */
[----:B------:R-:W-:Y:S01]  /*7900*/  LOP3.LUT R6, R213, UR7, R10, 0x96, !PT ;  /* 0x00000007d5067c12 */ /* 0x000fe2000f8e960a */
[----:B------:R-:W-:Y:S01]  /*7910*/  IMAD.WIDE.U32 R208, R4, -0x326172a9, RZ ;  /* 0xcd9e8d5704d07825 */ /* 0x000fe200078e00ff */
[----:B------:R-:W-:Y:S02]  /*7920*/  SHF.R.U32.HI R8, RZ, 0x18, R14 ;  /* 0x00000018ff087819 */ /* 0x000fe4000001160e */
[----:B------:R-:W-:Y:S01]  /*7930*/  LOP3.LUT R15, R5, 0xffff, RZ, 0xc0, !PT ;  /* 0x0000ffff050f7812 */ /* 0x000fe200078ec0ff */
[----:B------:R-:W-:Y:S01]  /*7940*/  IMAD.WIDE.U32 R20, R6, -0x326172a9, RZ ;  /* 0xcd9e8d5706147825 */ /* 0x000fe200078e00ff */
[----:B------:R-:W-:-:S02]  /*7950*/  PRMT R7, R7, 0x5410, R8 ;  /* 0x0000541007077816 */ /* 0x000fc40000000008 */
[----:B------:R-:W-:Y:S01]  /*7960*/  SHF.R.U32.HI R15, RZ, 0x8, R15 ;  /* 0x00000008ff0f7819 */ /* 0x000fe2000001160f */
[----:B------:R-:W-:Y:S01]  /*7970*/  MUFU.EX2 R92, R92 ;  /* 0x0000005c005c7308 */ /* 0x000fe20000000800 */
[C---:B------:R-:W-:Y:S01]  /*7980*/  LOP3.LUT R6, R20.reuse, 0xffff, RZ, 0xc0, !PT ;  /* 0x0000ffff14067812 */ /* 0x040fe200078ec0ff */
[----:B------:R-:W-:Y:S01]  /*7990*/  FFMA.FTZ R77, R77, c[0x0][0x23c], -R120 ;  /* 0x00008f004d4d7a23 */ /* 0x000fe20000010878 */
[----:B------:R-:W-:Y:S01]  /*79a0*/  LOP3.LUT R13, R20, 0xff, RZ, 0xc0, !PT ;  /* 0x000000ff140d7812 */ /* 0x000fe200078ec0ff */
[----:B------:R-:W-:Y:S01]  /*79b0*/  FFMA.FTZ R69, R69, c[0x0][0x23c], -R166 ;  /* 0x00008f0045457a23 */ /* 0x000fe200000108a6 */
[----:B------:R-:W-:Y:S01]  /*79c0*/  SHF.R.U32.HI R6, RZ, 0x8, R6 ;  /* 0x00000008ff067819 */ /* 0x000fe20000011606 */
[----:B------:R-:W-:Y:S01]  /*79d0*/  FFMA.FTZ R74, R74, c[0x0][0x23c], -R166 ;  /* 0x00008f004a4a7a23 */ /* 0x000fe200000108a6 */
[----:B------:R-:W-:Y:S01]  /*79e0*/  SHF.R.U32.HI R11, RZ, 0x10, R20 ;  /* 0x00000010ff0b7819 */ /* 0x000fe20000011614 */
[----:B------:R-:W3:Y:S01]  /*79f0*/  MUFU.EX2 R91, R91 ;  /* 0x0000005b005b7308 */ /* 0x000ee20000000800 */
[----:B------:R-:W-:Y:S01]  /*7a00*/  LOP3.LUT R4, R21, UR17, R208, 0x96, !PT ;  /* 0x0000001115047c12 */ /* 0x000fe2000f8e96d0 */
[----:B------:R-:W-:Y:S01]  /*7a10*/  FFMA.FTZ R78, R78, c[0x0][0x23c], -R166 ;  /* 0x00008f004e4e7a23 */ /* 0x000fe200000108a6 */
[----:B------:R-:W-:Y:S01]  /*7a20*/  PRMT R13, R13, 0x5410, R6 ;  /* 0x000054100d0d7816 */ /* 0x000fe20000000006 */
[----:B------:R-:W-:Y:S01]  /*7a30*/  FFMA.FTZ R93, R93, c[0x0][0x23c], -R166 ;  /* 0x00008f005d5d7a23 */ /* 0x000fe200000108a6 */
[----:B------:R-:W-:Y:S01]  /*7a40*/  LOP3.LUT R8, R5, 0xff, RZ, 0xc0, !PT ;  /* 0x000000ff05087812 */ /* 0x000fe200078ec0ff */
[----:B------:R-:W-:Y:S01]  /*7a50*/  IMAD.MOV.U32 R116, RZ, RZ, R218 ;  /* 0x000000ffff747224 */ /* 0x000fe200078e00da */
[----:B------:R-:W-:Y:S01]  /*7a60*/  LOP3.LUT R11, R11, 0xff, RZ, 0xc0, !PT ;  /* 0x000000ff0b0b7812 */ /* 0x000fe200078ec0ff */
[----:B------:R-:W-:Y:S01]  /*7a70*/  IMAD.MOV.U32 R117, RZ, RZ, R219 ;  /* 0x000000ffff757224 */ /* 0x000fe200078e00db */
[----:B------:R-:W-:-:S02]  /*7a80*/  SHF.R.U32.HI R6, RZ, 0x18, R20 ;  /* 0x00000018ff067819 */ /* 0x000fc40000011614 */
[----:B------:R-:W-:Y:S02]  /*7a90*/  LOP3.LUT R21, R4, 0xffff, RZ, 0xc0, !PT ;  /* 0x0000ffff04157812 */ /* 0x000fe400078ec0ff */
[----:B------:R-:W-:Y:S01]  /*7aa0*/  SHF.R.U32.HI R23, RZ, 0x18, R4 ;  /* 0x00000018ff177819 */ /* 0x000fe20000011604 */
[--C-:B------:R-:W-:Y:S01]  /*7ab0*/  HSET2.LE.AND R7, R7, R48.reuse, PT ;  /* 0x0000003007077233 */ /* 0x100fe20003803000 */
[----:B------:R-:W-:Y:S01]  /*7ac0*/  PRMT R15, R8, 0x5410, R15 ;  /* 0x00005410080f7816 */ /* 0x000fe2000000000f */
[----:B------:R-:W-:Y:S01]  /*7ad0*/  IMAD.MOV.U32 R14, RZ, RZ, R212 ;  /* 0x000000ffff0e7224 */ /* 0x000fe200078e00d4 */
[----:B------:R-:W-:Y:S01]  /*7ae0*/  PRMT R11, R11, 0x5410, R6 ;  /* 0x000054100b0b7816 */ /* 0x000fe20000000006 */
[--C-:B------:R-:W-:Y:S01]  /*7af0*/  HSET2.LE.AND R13, R13, R48.reuse, PT ;  /* 0x000000300d0d7233 */ /* 0x100fe20003803000 */
[----:B------:R-:W-:Y:S01]  /*7b00*/  SHF.R.U32.HI R8, RZ, 0x10, R5 ;  /* 0x00000010ff087819 */ /* 0x000fe20000011605 */
[----:B------:R-:W-:Y:S01]  /*7b10*/  MUFU.EX2 R76, R76 ;  /* 0x0000004c004c7308 */ /* 0x000fe20000000800 */
[----:B------:R-:W-:Y:S01]  /*7b20*/  SHF.R.U32.HI R21, RZ, 0x8, R21 ;  /* 0x00000008ff157819 */ /* 0x000fe20000011615 */
[----:B------:R-:W-:Y:S01]  /*7b30*/  FFMA.FTZ R54, R54, c[0x0][0x23c], -R251 ;  /* 0x00008f0036367a23 */ /* 0x000fe200000108fb */
[----:B------:R-:W-:Y:S01]  /*7b40*/  LOP3.LUT R6, R4, 0xff, RZ, 0xc0, !PT ;  /* 0x000000ff04067812 */ /* 0x000fe200078ec0ff */
[--C-:B------:R-:W-:Y:S01]  /*7b50*/  FFMA.FTZ R64, R64, c[0x0][0x23c], -R250.reuse ;  /* 0x00008f0040407a23 */ /* 0x100fe200000108fa */
[----:B------:R-:W-:Y:S01]  /*7b60*/  SHF.R.U32.HI R5, RZ, 0x18, R5 ;  /* 0x00000018ff057819 */ /* 0x000fe20000011605 */
[--C-:B------:R-:W-:Y:S01]  /*7b70*/  FFMA.FTZ R65, R65, c[0x0][0x23c], -R250.reuse ;  /* 0x00008f0041417a23 */ /* 0x100fe200000108fa */
[----:B------:R-:W-:Y:S01]  /*7b80*/  LOP3.LUT R8, R8, 0xff, RZ, 0xc0, !PT ;  /* 0x000000ff08087812 */ /* 0x000fe200078ec0ff */
[----:B------:R-:W4:Y:S01]  /*7b90*/  MUFU.EX2 R77, R77 ;  /* 0x0000004d004d7308 */ /* 0x000f220000000800 */
[----:B------:R-:W-:Y:S01]  /*7ba0*/  PRMT R21, R6, 0x5410, R21 ;  /* 0x0000541006157816 */ /* 0x000fe20000000015 */
[----:B------:R-:W-:Y:S01]  /*7bb0*/  FFMA.FTZ R52, R52, c[0x0][0x23c], -R250 ;  /* 0x00008f0034347a23 */ /* 0x000fe200000108fa */
[----:B------:R-:W-:Y:S01]  /*7bc0*/  SHF.R.U32.HI R6, RZ, 0x10, R4 ;  /* 0x00000010ff067819 */ /* 0x000fe20000011604 */
[--C-:B------:R-:W-:Y:S01]  /*7bd0*/  FFMA.FTZ R63, R63, c[0x0][0x23c], -R250.reuse ;  /* 0x00008f003f3f7a23 */ /* 0x100fe200000108fa */
[----:B------:R-:W-:Y:S01]  /*7be0*/  PRMT R5, R8, 0x5410, R5 ;  /* 0x0000541008057816 */ /* 0x000fe20000000005 */
[----:B------:R-:W-:Y:S01]  /*7bf0*/  FFMA.FTZ R66, R66, c[0x0][0x23c], -R251 ;  /* 0x00008f0042427a23 */ /* 0x000fe200000108fb */
[----:B------:R-:W-:Y:S01]  /*7c00*/  LOP3.LUT R6, R6, 0xff, RZ, 0xc0, !PT ;  /* 0x000000ff06067812 */ /* 0x000fe200078ec0ff */
[--C-:B------:R-:W-:Y:S01]  /*7c10*/  HSET2.LE.AND R4, R15, R48.reuse, PT ;  /* 0x000000300f047233 */ /* 0x100fe20003803000 */
[----:B------:R-:W-:Y:S01]  /*7c20*/  MUFU.EX2 R69, R69 ;  /* 0x0000004500457308 */ /* 0x000fe20000000800 */
[--C-:B------:R-:W-:Y:S01]  /*7c30*/  HSET2.LE.AND R5, R5, R48.reuse, PT ;  /* 0x0000003005057233 */ /* 0x100fe20003803000 */
[----:B------:R-:W-:Y:S01]  /*7c40*/  PRMT R23, R6, 0x5410, R23 ;  /* 0x0000541006177816 */ /* 0x000fe20000000017 */
[----:B------:R-:W-:Y:S01]  /*7c50*/  FFMA.FTZ R67, R67, c[0x0][0x23c], -R251 ;  /* 0x00008f0043437a23 */ /* 0x000fe200000108fb */
[----:B------:R-:W-:Y:S01]  /*7c60*/  F2FP.PACK_AB R6, R83, R82 ;  /* 0x000000525306723e */ /* 0x000fe200000000ff */
[----:B------:R-:W-:Y:S01]  /*7c70*/  UIADD3 UR29, UR29, 0x3, URZ ;  /* 0x000000031d1d7890 */ /* 0x000fe2000fffe03f */
[----:B------:R-:W-:Y:S01]  /*7c80*/  F2FP.PACK_AB R15, R81, R80 ;  /* 0x00000050510f723e */ /* 0x000fe200000000ff */
[--C-:B------:R-:W-:Y:S01]  /*7c90*/  FFMA.FTZ R165, R181, c[0x0][0x23c], -R250.reuse ;  /* 0x00008f00b5a57a23 */ /* 0x100fe200000108fa */
[----:B------:R-:W-:Y:S01]  /*7ca0*/  LOP3.LUT R5, R5, R6, RZ, 0xc0, !PT ;  /* 0x0000000605057212 */ /* 0x000fe200078ec0ff */
[--C-:B------:R-:W-:Y:S01]  /*7cb0*/  HSET2.LE.AND R6, R9, R48.reuse, PT ;  /* 0x0000003009067233 */ /* 0x100fe20003803000 */
[----:B------:R-:W-:Y:S01]  /*7cc0*/  F2FP.PACK_AB R8, R175, R106 ;  /* 0x0000006aaf08723e */ /* 0x000fe200000000ff */
[----:B------:R-:W3:Y:S01]  /*7cd0*/  MUFU.EX2 R74, R74 ;  /* 0x0000004a004a7308 */ /* 0x000ee20000000800 */
[----:B------:R-:W-:Y:S01]  /*7ce0*/  LOP3.LUT R4, R4, R15, RZ, 0xc0, !PT ;  /* 0x0000000f04047212 */ /* 0x000fe200078ec0ff */
[----:B------:R-:W-:Y:S01]  /*7cf0*/  IMAD.MOV.U32 R15, RZ, RZ, R213 ;  /* 0x000000ffff0f7224 */ /* 0x000fe200078e00d5 */
[----:B------:R-:W-:Y:S01]  /*7d00*/  F2FP.PACK_AB R9, R131, R102 ;  /* 0x000000668309723e */ /* 0x000fe200000000ff */
[----:B------:R-:W-:Y:S01]  /*7d10*/  FFMA.FTZ R195, R79, c[0x0][0x23c], -R250 ;  /* 0x00008f004fc37a23 */ /* 0x000fe200000108fa */
[----:B------:R-:W-:Y:S01]  /*7d20*/  LOP3.LUT R7, R7, R8, RZ, 0xc0, !PT ;  /* 0x0000000807077212 */ /* 0x000fe200078ec0ff */
[----:B------:R-:W-:Y:S01]  /*7d30*/  IMAD.MOV.U32 R8, RZ, RZ, R14 ;  /* 0x000000ffff087224 */ /* 0x000fe200078e000e */
[----:B------:R-:W-:Y:S01]  /*7d40*/  LOP3.LUT R6, R6, R9, RZ, 0xc0, !PT ;  /* 0x0000000906067212 */ /* 0x000fe200078ec0ff */
[----:B------:R-:W-:Y:S01]  /*7d50*/  IMAD.MOV.U32 R9, RZ, RZ, R15 ;  /* 0x000000ffff097224 */ /* 0x000fe200078e000f */
[----:B-1----:R-:W-:Y:S01]  /*7d60*/  F2FP.PACK_AB R14, R101, R94 ;  /* 0x0000005e650e723e */ /* 0x002fe200000000ff */
[----:B------:R-:W-:Y:S01]  /*7d70*/  IMAD.MOV.U32 R12, RZ, RZ, R8 ;  /* 0x000000ffff0c7224 */ /* 0x000fe200078e0008 */
[--C-:B------:R-:W-:Y:S01]  /*7d80*/  HSET2.LE.AND R11, R11, R48.reuse, PT ;  /* 0x000000300b0b7233 */ /* 0x100fe20003803000 */
[----:B--2---:R-:W-:Y:S01]  /*7d90*/  F2FP.PACK_AB R8, R110, R105 ;  /* 0x000000696e08723e */ /* 0x004fe200000000ff */
[----:B------:R-:W-:Y:S01]  /*7da0*/  MUFU.EX2 R78, R78 ;  /* 0x0000004e004e7308 */ /* 0x000fe20000000800 */
[----:B------:R-:W-:Y:S01]  /*7db0*/  LOP3.LUT R14, R13, R14, RZ, 0xc0, !PT ;  /* 0x0000000e0d0e7212 */ /* 0x000fe200078ec0ff */
[----:B------:R-:W-:Y:S01]  /*7dc0*/  IMAD.MOV.U32 R13, RZ, RZ, R9 ;  /* 0x000000ffff0d7224 */ /* 0x000fe200078e0009 */
[----:B------:R-:W-:Y:S01]  /*7dd0*/  LOP3.LUT R15, R11, R8, RZ, 0xc0, !PT ;  /* 0x000000080b0f7212 */ /* 0x000fe200078ec0ff */
[----:B------:R-:W-:Y:S01]  /*7de0*/  IMAD.MOV.U32 R10, RZ, RZ, R12 ;  /* 0x000000ffff0a7224 */ /* 0x000fe200078e000c */
[--C-:B------:R-:W-:Y:S01]  /*7df0*/  HSET2.LE.AND R12, R21, R48.reuse, PT ;  /* 0x00000030150c7233 */ /* 0x100fe20003803000 */
[----:B------:R-:W-:Y:S01]  /*7e00*/  IMAD.MOV.U32 R11, RZ, RZ, R13 ;  /* 0x000000ffff0b7224 */ /* 0x000fe200078e000d */
[----:B------:R-:W-:Y:S01]  /*7e10*/  HSET2.LE.AND R13, R23, R48, PT ;  /* 0x00000030170d7233 */ /* 0x000fe20003803000 */
[----:B------:R-:W-:Y:S01]  /*7e20*/  MUFU.EX2 R93, R93 ;  /* 0x0000005d005d7308 */ /* 0x000fe20000000800 */
[----:B------:R-:W1:Y:S01]  /*7e30*/  LDSM.16.MT88.4 R20, [R216+0x5000] ;  /* 0x00500000d814783b */ /* 0x000e620000004200 */
[----:B------:R-:W-:-:S02]  /*7e40*/  F2FP.PACK_AB R9, R177, R86 ;  /* 0x00000056b109723e */ /* 0x000fc400000000ff */
[----:B---3--:R-:W-:Y:S01]  /*7e50*/  F2FP.PACK_AB R8, R91, R92 ;  /* 0x0000005c5b08723e */ /* 0x008fe200000000ff */
[----:B------:R-:W-:Y:S01]  /*7e60*/  FFMA.FTZ R72, R72, c[0x0][0x23c], -R166 ;  /* 0x00008f0048487a23 */ /* 0x000fe200000108a6 */
[----:B------:R-:W-:Y:S01]  /*7e70*/  LOP3.LUT R12, R12, R9, RZ, 0xc0, !PT ;  /* 0x000000090c0c7212 */ /* 0x000fe200078ec0ff */
[----:B------:R-:W-:Y:S01]  /*7e80*/  FFMA.FTZ R176, R184, c[0x0][0x23c], -R250 ;  /* 0x00008f00b8b07a23 */ /* 0x000fe200000108fa */
[----:B------:R-:W-:Y:S01]  /*7e90*/  LOP3.LUT R13, R13, R8, RZ, 0xc0, !PT ;  /* 0x000000080d0d7212 */ /* 0x000fe200078ec0ff */
[----:B------:R-:W-:Y:S01]  /*7ea0*/  FFMA.FTZ R100, R100, c[0x0][0x23c], -R166 ;  /* 0x00008f0064647a23 */ /* 0x000fe200000108a6 */
[----:B------:R-:W-:Y:S01]  /*7eb0*/  LOP3.LUT R244, R245, UR8, R116, 0x96, !PT ;  /* 0x00000008f5f47c12 */ /* 0x000fe2000f8e9674 */
[----:B------:R-:W-:Y:S01]  /*7ec0*/  FFMA.FTZ R61, R61, c[0x0][0x23c], -R250 ;  /* 0x00008f003d3d7a23 */ /* 0x000fe200000108fa */
[----:B------:R2:W5:Y:S01]  /*7ed0*/  LDL.LU.64 R218, [R1+0x68] ;  /* 0x0000680001da7983 */ /* 0x0005620000300a00 */
[-C--:B-1----:R-:W-:Y:S08]  /*7ee0*/  HMMA.16816.F32 R132, R4, R20.reuse, R132 ;  /* 0x000000140484723c */ /* 0x082ff00000001884 */
[C---:B------:R-:W-:Y:S08]  /*7ef0*/  HMMA.16816.F32 R140, R12.reuse, R20, R140 ;  /* 0x000000140c8c723c */ /* 0x040ff0000000188c */
[----:B------:R-:W-:Y:S01]  /*7f00*/  HMMA.16816.F32 R136, R12, R22, R136 ;  /* 0x000000160c88723c */ /* 0x000fe20000001888 */
[----:B------:R-:W-:-:S07]  /*7f10*/  IMAD.MOV.U32 R20, RZ, RZ, R10 ;  /* 0x000000ffff147224 */ /* 0x000fce00078e000a */
[----:B------:R-:W-:Y:S01]  /*7f20*/  HMMA.16816.F32 R152, R4, R22, R152 ;  /* 0x000000160498723c */ /* 0x000fe20000001898 */
[----:B------:R-:W-:Y:S02]  /*7f30*/  IMAD.MOV.U32 R21, RZ, RZ, R11 ;  /* 0x000000ffff157224 */ /* 0x000fe400078e000b */
[----:B------:R-:W-:Y:S01]  /*7f40*/  IMAD.WIDE.U32 R244, R244, -0x2daee0ad, RZ ;  /* 0xd2511f53f4f47825 */ /* 0x000fe200078e00ff */
[----:B------:R-:W1:Y:S03]  /*7f50*/  LDSM.16.MT88.4 R8, [R215+0x5000] ;  /* 0x00500000d708783b */ /* 0x000e660000004200 */
[----:B------:R-:W-:Y:S01]  /*7f60*/  FFMA.FTZ R117, R68, c[0x0][0x23c], -R251 ;  /* 0x00008f0044757a23 */ /* 0x000fe200000108fb */
[----:B------:R-:W-:Y:S08]  /*7f70*/  MUFU.EX2 R54, R54 ;  /* 0x0000003600367308 */ /* 0x000ff00000000800 */
[----:B------:R-:W-:Y:S08]  /*7f80*/  MUFU.EX2 R64, R64 ;  /* 0x0000004000407308 */ /* 0x000ff00000000800 */
[----:B------:R-:W-:Y:S08]  /*7f90*/  MUFU.EX2 R65, R65 ;  /* 0x0000004100417308 */ /* 0x000ff00000000800 */
[----:B------:R-:W-:Y:S08]  /*7fa0*/  MUFU.EX2 R52, R52 ;  /* 0x0000003400347308 */ /* 0x000ff00000000800 */
[----:B------:R-:W-:Y:S08]  /*7fb0*/  MUFU.EX2 R63, R63 ;  /* 0x0000003f003f7308 */ /* 0x000ff00000000800 */
[----:B------:R-:W-:Y:S01]  /*7fc0*/  MUFU.EX2 R66, R66 ;  /* 0x0000004200427308 */ /* 0x000fe20000000800 */
[C---:B-1----:R-:W-:Y:S07]  /*7fd0*/  HMMA.16816.F32 R148, R12.reuse, R8, R148 ;  /* 0x000000080c94723c */ /* 0x042fee0000001894 */
[----:B------:R-:W-:Y:S01]  /*7fe0*/  MUFU.EX2 R67, R67 ;  /* 0x0000004300437308 */ /* 0x000fe20000000800 */
[----:B------:R-:W-:Y:S01]  /*7ff0*/  HMMA.16816.F32 R144, R12, R10, R144 ;  /* 0x0000000a0c90723c */ /* 0x000fe20000001890 */
[----:B------:R-:W-:Y:S01]  /*8000*/  FFMA.FTZ R79, R189, c[0x0][0x23c], -R250 ;  /* 0x00008f00bd4f7a23 */ /* 0x000fe200000108fa */
[----:B------:R2:W5:Y:S05]  /*8010*/  LDL.LU.64 R212, [R1+0x60] ;  /* 0x0000600001d47983 */ /* 0x00056a0000300a00 */
[----:B------:R-:W-:-:S02]  /*8020*/  IMAD.MOV.U32 R12, RZ, RZ, R210 ;  /* 0x000000ffff0c7224 */ /* 0x000fc400078e00d2 */
[----:B------:R-:W-:Y:S01]  /*8030*/  IMAD.MOV.U32 R15, RZ, RZ, R209 ;  /* 0x000000ffff0f7224 */ /* 0x000fe200078e00d1 */
[----:B------:R-:W-:Y:S01]  /*8040*/  HMMA.16816.F32 R156, R4, R8, R156 ;  /* 0x00000008049c723c */ /* 0x000fe2000000189c */
[----:B------:R-:W-:-:S07]  /*8050*/  IMAD.MOV.U32 R13, RZ, RZ, R211 ;  /* 0x000000ffff0d7224 */ /* 0x000fce00078e00d3 */
[----:B------:R-:W-:Y:S01]  /*8060*/  HMMA.16816.F32 R160, R4, R10, R160 ;  /* 0x0000000a04a0723c */ /* 0x000fe200000018a0 */
[----:B------:R-:W-:Y:S01]  /*8070*/  IMAD.MOV.U32 R14, RZ, RZ, R208 ;  /* 0x000000ffff0e7224 */ /* 0x000fe200078e00d0 */
[----:B------:R-:W-:Y:S01]  /*8080*/  MUFU.EX2 R117, R117 ;  /* 0x0000007500757308 */ /* 0x000fe20000000800 */
[----:B------:R-:W-:Y:S01]  /*8090*/  FFMA.FTZ R116, R167, c[0x0][0x23c], -R250 ;  /* 0x00008f00a7747a23 */ /* 0x000fe200000108fa */
[----:B------:R2:W5:Y:S03]  /*80a0*/  LDL.LU.64 R210, [R1+0x58] ;  /* 0x0000580001d27983 */ /* 0x0005660000300a00 */
[----:B------:R-:W-:Y:S01]  /*80b0*/  LOP3.LUT R4, R15, UR8, R12, 0x96, !PT ;  /* 0x000000080f047c12 */ /* 0x000fe2000f8e960c */
[----:B------:R-:W-:Y:S01]  /*80c0*/  FFMA.FTZ R29, R29, c[0x0][0x23c], -R250 ;  /* 0x00008f001d1d7a23 */ /* 0x000fe200000108fa */
[----:B------:R-:W1:Y:S03]  /*80d0*/  LDSM.16.MT88.4 R12, [R216+0x5400] ;  /* 0x00540000d80c783b */ /* 0x000e660000004200 */
[----:B------:R-:W-:Y:S01]  /*80e0*/  IMAD.WIDE.U32 R8, R4, -0x2daee0ad, RZ ;  /* 0xd2511f5304087825 */ /* 0x000fe200078e00ff */
[----:B------:R-:W-:Y:S01]  /*80f0*/  MUFU.EX2 R184, R195 ;  /* 0x000000c300b87308 */ /* 0x000fe20000000800 */
[----:B------:R2:W5:Y:S03]  /*8100*/  LDL.LU.64 R208, [R1+0x50] ;  /* 0x0000500001d07983 */ /* 0x0005660000300a00 */
[----:B------:R-:W-:-:S02]  /*8110*/  LOP3.LUT R6, R8, 0xffff, RZ, 0xc0, !PT ;  /* 0x0000ffff08067812 */ /* 0x000fc400078ec0ff */
[----:B------:R-:W-:Y:S02]  /*8120*/  LOP3.LUT R21, R8, 0xff, RZ, 0xc0, !PT ;  /* 0x000000ff08157812 */ /* 0x000fe400078ec0ff */
[----:B------:R-:W-:Y:S02]  /*8130*/  SHF.R.U32.HI R6, RZ, 0x8, R6 ;  /* 0x00000008ff067819 */ /* 0x000fe40000011606 */
[----:B------:R-:W-:Y:S02]  /*8140*/  SHF.R.U32.HI R5, RZ, 0x10, R8 ;  /* 0x00000010ff057819 */ /* 0x000fe40000011608 */
[----:B------:R-:W-:Y:S01]  /*8150*/  LOP3.LUT R4, R9, UR18, R20, 0x96, !PT ;  /* 0x0000001209047c12 */ /* 0x000fe2000f8e9614 */
[----:B------:R-:W-:Y:S01]  /*8160*/  FFMA.FTZ R20, R85, c[0x0][0x23c], -R120 ;  /* 0x00008f0055147a23 */ /* 0x000fe20000010878 */
[----:B------:R-:W-:Y:S01]  /*8170*/  PRMT R21, R21, 0x5410, R6 ;  /* 0x0000541015157816 */ /* 0x000fe20000000006 */
[----:B------:R-:W-:Y:S01]  /*8180*/  FFMA.FTZ R85, R112, c[0x0][0x23c], -R120 ;  /* 0x00008f0070557a23 */ /* 0x000fe20000010878 */
[----:B------:R-:W-:Y:S01]  /*8190*/  LOP3.LUT R6, R5, 0xff, RZ, 0xc0, !PT ;  /* 0x000000ff05067812 */ /* 0x000fe200078ec0ff */
[----:B------:R-:W-:Y:S01]  /*81a0*/  MUFU.EX2 R112, R20 ;  /* 0x0000001400707308 */ /* 0x000fe20000000800 */
[----:B------:R-:W-:-:S02]  /*81b0*/  LOP3.LUT R5, R4, 0xffff, RZ, 0xc0, !PT ;  /* 0x0000ffff04057812 */ /* 0x000fc400078ec0ff */
[----:B------:R-:W-:Y:S02]  /*81c0*/  SHF.R.U32.HI R7, RZ, 0x18, R8 ;  /* 0x00000018ff077819 */ /* 0x000fe40000011608 */
[----:B------:R-:W-:Y:S02]  /*81d0*/  SHF.R.U32.HI R8, RZ, 0x8, R5 ;  /* 0x00000008ff087819 */ /* 0x000fe40000011605 */
[----:B------:R-:W-:Y:S01]  /*81e0*/  LOP3.LUT R23, R4, 0xff, RZ, 0xc0, !PT ;  /* 0x000000ff04177812 */ /* 0x000fe200078ec0ff */
[----:B------:R-:W3:Y:S01]  /*81f0*/  MUFU.EX2 R85, R85 ;  /* 0x0000005500557308 */ /* 0x000ee20000000800 */
[----:B------:R-:W-:Y:S02]  /*8200*/  PRMT R7, R6, 0x5410, R7 ;  /* 0x0000541006077816 */ /* 0x000fe40000000007 */
[----:B------:R-:W-:Y:S02]  /*8210*/  PRMT R23, R23, 0x5410, R8 ;  /* 0x0000541017177816 */ /* 0x000fe40000000008 */
[----:B------:R-:W2:Y:S01]  /*8220*/  LDSM.16.MT88.4 R8, [R215+0x5400] ;  /* 0x00540000d708783b */ /* 0x000ea20000004200 */
[--C-:B------:R-:W-:Y:S01]  /*8230*/  SHF.R.U32.HI R6, RZ, 0x10, R4.reuse ;  /* 0x00000010ff067819 */ /* 0x100fe20000011604 */
[----:B------:R-:W-:Y:S01]  /*8240*/  HSET2.LE.AND R7, R7, R48, PT ;  /* 0x0000003007077233 */ /* 0x000fe20003803000 */
[----:B------:R-:W-:-:S02]  /*8250*/  SHF.R.U32.HI R4, RZ, 0x18, R4 ;  /* 0x00000018ff047819 */ /* 0x000fc40000011604 */
[----:B------:R-:W-:Y:S02]  /*8260*/  LOP3.LUT R5, R6, 0xff, RZ, 0xc0, !PT ;  /* 0x000000ff06057812 */ /* 0x000fe400078ec0ff */
[----:B----4-:R-:W-:Y:S02]  /*8270*/  F2FP.PACK_AB R6, R77, R76 ;  /* 0x0000004c4d06723e */ /* 0x010fe400000000ff */
[----:B------:R-:W-:Y:S01]  /*8280*/  PRMT R5, R5, 0x5410, R4 ;  /* 0x0000541005057816 */ /* 0x000fe20000000004 */
[--C-:B------:R-:W-:Y:S01]  /*8290*/  HSET2.LE.AND R4, R23, R48.reuse, PT ;  /* 0x0000003017047233 */ /* 0x100fe20003803000 */
[----:B------:R-:W-:Y:S02]  /*82a0*/  F2FP.PACK_AB R23, R74, R69 ;  /* 0x000000454a17723e */ /* 0x000fe400000000ff */
[----:B---3--:R-:W-:Y:S01]  /*82b0*/  F2FP.PACK_AB R20, R85, R112 ;  /* 0x000000705514723e */ /* 0x008fe200000000ff */
[----:B------:R-:W-:Y:S01]  /*82c0*/  HSET2.LE.AND R5, R5, R48, PT ;  /* 0x0000003005057233 */ /* 0x000fe20003803000 */
[----:B------:R-:W-:-:S02]  /*82d0*/  LOP3.LUT R4, R4, R23, RZ, 0xc0, !PT ;  /* 0x0000001704047212 */ /* 0x000fc400078ec0ff */
[----:B------:R-:W-:Y:S02]  /*82e0*/  LOP3.LUT R7, R7, R20, RZ, 0xc0, !PT ;  /* 0x0000001407077212 */ /* 0x000fe400078ec0ff */
[----:B------:R-:W-:Y:S01]  /*82f0*/  LOP3.LUT R5, R5, R6, RZ, 0xc0, !PT ;  /* 0x0000000605057212 */ /* 0x000fe200078ec0ff */
[----:B------:R-:W-:Y:S01]  /*8300*/  HSET2.LE.AND R6, R21, R48, PT ;  /* 0x0000003015067233 */ /* 0x000fe20003803000 */
[----:B------:R-:W-:Y:S02]  /*8310*/  F2FP.PACK_AB R21, R93, R78 ;  /* 0x0000004e5d15723e */ /* 0x000fe400000000ff */
[----:B------:R-:W-:Y:S02]  /*8320*/  LOP3.LUT R23, R244, 0xff, RZ, 0xc0, !PT ;  /* 0x000000fff4177812 */ /* 0x000fe400078ec0ff */
[----:B------:R-:W-:-:S07]  /*8330*/  LOP3.LUT R6, R6, R21, RZ, 0xc0, !PT ;  /* 0x0000001506067212 */ /* 0x000fce00078ec0ff */
[C---:B-1----:R-:W-:Y:S08]  /*8340*/  HMMA.16816.F32 R140, R4.reuse, R12, R140 ;  /* 0x0000000c048c723c */ /* 0x042ff0000000188c */
[C---:B------:R-:W-:Y:S08]  /*8350*/  HMMA.16816.F32 R136, R4.reuse, R14, R136 ;  /* 0x0000000e0488723c */ /* 0x040ff00000001888 */
[C---:B--2---:R-:W-:Y:S08]  /*8360*/  HMMA.16816.F32 R148, R4.reuse, R8, R148 ;  /* 0x000000080494723c */ /* 0x044ff00000001894 */
[----:B------:R-:W-:Y:S07]  /*8370*/  HMMA.16816.F32 R144, R4, R10, R144 ;  /* 0x0000000a0490723c */ /* 0x000fee0000001890 */
[----:B------:R-:W-:-:S02]  /*8380*/  LOP3.LUT R6, R244, 0xffff, RZ, 0xc0, !PT ;  /* 0x0000fffff4067812 */ /* 0x000fc400078ec0ff */
[----:B------:R-:W-:Y:S02]  /*8390*/  SHF.R.U32.HI R5, RZ, 0x10, R244 ;  /* 0x00000010ff057819 */ /* 0x000fe400000116f4 */
[----:B------:R-:W-:Y:S02]  /*83a0*/  SHF.R.U32.HI R6, RZ, 0x8, R6 ;  /* 0x00000008ff067819 */ /* 0x000fe40000011606 */
[----:B------:R-:W-:Y:S02]  /*83b0*/  LOP3.LUT R4, R245, UR18, R192, 0x96, !PT ;  /* 0x00000012f5047c12 */ /* 0x000fe4000f8e96c0 */
[----:B------:R-:W-:Y:S02]  /*83c0*/  PRMT R23, R23, 0x5410, R6 ;  /* 0x0000541017177816 */ /* 0x000fe40000000006 */
[----:B------:R-:W-:Y:S02]  /*83d0*/  SHF.R.U32.HI R7, RZ, 0x18, R244 ;  /* 0x00000018ff077819 */ /* 0x000fe400000116f4 */
[----:B------:R-:W-:-:S02]  /*83e0*/  LOP3.LUT R6, R5, 0xff, RZ, 0xc0, !PT ;  /* 0x000000ff05067812 */ /* 0x000fc400078ec0ff */
[----:B------:R-:W-:Y:S02]  /*83f0*/  LOP3.LUT R5, R4, 0xffff, RZ, 0xc0, !PT ;  /* 0x0000ffff04057812 */ /* 0x000fe400078ec0ff */
[----:B------:R-:W-:Y:S02]  /*8400*/  PRMT R7, R6, 0x5410, R7 ;  /* 0x0000541006077816 */ /* 0x000fe40000000007 */
[--C-:B------:R-:W-:Y:S02]  /*8410*/  SHF.R.U32.HI R6, RZ, 0x10, R4.reuse ;  /* 0x00000010ff067819 */ /* 0x100fe40000011604 */
[----:B------:R-:W-:Y:S01]  /*8420*/  LOP3.LUT R21, R4, 0xff, RZ, 0xc0, !PT ;  /* 0x000000ff04157812 */ /* 0x000fe200078ec0ff */
[----:B------:R-:W-:Y:S01]  /*8430*/  HSET2.LE.AND R7, R7, R48, PT ;  /* 0x0000003007077233 */ /* 0x000fe20003803000 */
[----:B------:R-:W-:Y:S02]  /*8440*/  SHF.R.U32.HI R20, RZ, 0x8, R5 ;  /* 0x00000008ff147819 */ /* 0x000fe40000011605 */
[----:B------:R-:W-:-:S02]  /*8450*/  SHF.R.U32.HI R4, RZ, 0x18, R4 ;  /* 0x00000018ff047819 */ /* 0x000fc40000011604 */
        /* <DEDUP_REMOVED lines=17> */
[----:B------:R-:W-:-:S05]  /*8570*/  LOP3.LUT R247, R247, UR27, R13, 0x96, !PT ;  /* 0x0000001bf7f77c12 */ /* 0x000fca000f8e960d */
[----:B------:R-:W-:-:S05]  /*8580*/  IMAD.WIDE.U32 R12, R247, -0x326172a9, RZ ;  /* 0xcd9e8d57f70c7825 */ /* 0x000fca00078e00ff */
[----:B------:R-:W-:Y:S02]  /*8590*/  LOP3.LUT R240, R13, UR16, R240, 0x96, !PT ;  /* 0x000000100df07c12 */ /* 0x000fe4000f8e96f0 */
        /* <DEDUP_REMOVED lines=31> */
[----:B------:R-:W-:Y:S01]  /*8790*/  LOP3.LUT R191, R245, UR17, R20, 0x96, !PT ;  /* 0x00000011f5bf7c12 */ /* 0x000fe2000f8e9614 */
[C---:B------:R-:W-:Y:S01]  /*87a0*/  HMMA.16816.F32 R156, R4.reuse, R8, R156 ;  /* 0x00000008049c723c */ /* 0x040fe2000000189c */
[C---:B------:R-:W-:Y:S01]  /*87b0*/  LOP3.LUT R68, R244.reuse, 0xffff, RZ, 0xc0, !PT ;  /* 0x0000fffff4447812 */ /* 0x040fe200078ec0ff */
[----:B------:R-:W-:Y:S01]  /*87c0*/  MUFU.EX2 R72, R72 ;  /* 0x0000004800487308 */ /* 0x000fe20000000800 */
[----:B------:R-:W-:Y:S01]  /*87d0*/  LOP3.LUT R21, R244, 0xff, RZ, 0xc0, !PT ;  /* 0x000000fff4157812 */ /* 0x000fe200078ec0ff */
[----:B------:R-:W-:Y:S01]  /*87e0*/  FADD.FTZ R118, R115, R118 ;  /* 0x0000007673767221 */ /* 0x000fe20000010000 */
[--C-:B------:R-:W-:Y:S01]  /*87f0*/  SHF.R.U32.HI R20, RZ, 0x10, R244.reuse ;  /* 0x00000010ff147819 */ /* 0x100fe200000116f4 */
[----:B------:R-:W-:Y:S01]  /*8800*/  FADD.FTZ R204, R204, R241 ;  /* 0x000000f1cccc7221 */ /* 0x000fe20000010000 */
[----:B------:R-:W-:Y:S01]  /*8810*/  SHF.R.U32.HI R23, RZ, 0x18, R244 ;  /* 0x00000018ff177819 */ /* 0x000fe200000116f4 */
[----:B------:R-:W-:Y:S01]  /*8820*/  IMAD.WIDE.U32 R244, R12, -0x326172a9, RZ ;  /* 0xcd9e8d570cf47825 */ /* 0x000fe200078e00ff */
[----:B------:R-:W-:Y:S01]  /*8830*/  LOP3.LUT R14, R171, UR8, R22, 0x96, !PT ;  /* 0x00000008ab0e7c12 */ /* 0x000fe2000f8e9616 */
[----:B------:R-:W-:Y:S01]  /*8840*/  HMMA.16816.F32 R160, R4, R10, R160 ;  /* 0x0000000a04a0723c */ /* 0x000fe200000018a0 */
[----:B------:R-:W-:Y:S01]  /*8850*/  LOP3.LUT R20, R20, 0xff, RZ, 0xc0, !PT ;  /* 0x000000ff14147812 */ /* 0x000fe200078ec0ff */
[----:B------:R-:W1:Y:S01]  /*8860*/  LDSM.16.MT88.4 R4, [R216+0x5800] ;  /* 0x00580000d804783b */ /* 0x000e620000004200 */
[----:B------:R-:W-:Y:S01]  /*8870*/  LOP3.LUT R22, R245, UR17, R170, 0x96, !PT ;  /* 0x00000011f5167c12 */ /* 0x000fe2000f8e96aa */
[----:B------:R-:W-:Y:S01]  /*8880*/  IMAD.WIDE.U32 R170, R13, -0x2daee0ad, RZ ;  /* 0xd2511f530daa7825 */ /* 0x000fe200078e00ff */
[----:B------:R-:W-:Y:S01]  /*8890*/  PRMT R23, R20, 0x5410, R23 ;  /* 0x0000541014177816 */ /* 0x000fe20000000017 */
[----:B------:R-:W-:Y:S01]  /*88a0*/  MUFU.EX2 R100, R100 ;  /* 0x0000006400647308 */ /* 0x000fe20000000800 */
[----:B------:R2:W5:Y:S01]  /*88b0*/  LDL.LU.64 R172, [R1+0x48] ;  /* 0x0000480001ac7983 */ /* 0x0005620000300a00 */
[----:B------:R-:W-:Y:S01]  /*88c0*/  IMAD.MOV.U32 R199, RZ, RZ, R171 ;  /* 0x000000ffffc77224 */ /* 0x000fe200078e00ab */
[----:B------:R-:W-:Y:S01]  /*88d0*/  LOP3.LUT R20, R171, UR18, R198, 0x96, !PT ;  /* 0x00000012ab147c12 */ /* 0x000fe2000f8e96c6 */
[----:B------:R-:W-:Y:S01]  /*88e0*/  IMAD.MOV.U32 R198, RZ, RZ, R170 ;  /* 0x000000ffffc67224 */ /* 0x000fe200078e00aa */
[----:B------:R-:W-:-:S02]  /*88f0*/  SHF.R.U32.HI R12, RZ, 0x10, R244 ;  /* 0x00000010ff0c7819 */ /* 0x000fc400000116f4 */
[----:B------:R-:W-:Y:S01]  /*8900*/  LOP3.LUT R189, R191, 0xffff, RZ, 0xc0, !PT ;  /* 0x0000ffffbfbd7812 */ /* 0x000fe200078ec0ff */
[----:B------:R-:W-:Y:S01]  /*8910*/  MUFU.EX2 R61, R61 ;  /* 0x0000003d003d7308 */ /* 0x000fe20000000800 */
[----:B------:R-:W-:Y:S02]  /*8920*/  LOP3.LUT R181, R198, 0xffff, RZ, 0xc0, !PT ;  /* 0x0000ffffc6b57812 */ /* 0x000fe400078ec0ff */
[C---:B------:R-:W-:Y:S02]  /*8930*/  LOP3.LUT R15, R244.reuse, 0xffff, RZ, 0xc0, !PT ;  /* 0x0000fffff40f7812 */ /* 0x040fe400078ec0ff */
[----:B------:R-:W-:Y:S02]  /*8940*/  SHF.R.U32.HI R167, RZ, 0x10, R191 ;  /* 0x00000010ffa77819 */ /* 0x000fe400000116bf */
[----:B------:R-:W-:Y:S01]  /*8950*/  LOP3.LUT R205, R244, 0xff, RZ, 0xc0, !PT ;  /* 0x000000fff4cd7812 */ /* 0x000fe200078ec0ff */
[----:B------:R-:W-:Y:S01]  /*8960*/  MUFU.EX2 R116, R116 ;  /* 0x0000007400747308 */ /* 0x000fe20000000800 */
[----:B------:R-:W-:-:S02]  /*8970*/  LOP3.LUT R193, R198, 0xff, RZ, 0xc0, !PT ;  /* 0x000000ffc6c17812 */ /* 0x000fc400078ec0ff */
[----:B------:R-:W-:Y:S02]  /*8980*/  SHF.R.U32.HI R247, RZ, 0x18, R22 ;  /* 0x00000018fff77819 */ /* 0x000fe40000011616 */
[----:B------:R-:W-:-:S03]  /*8990*/  SHF.R.U32.HI R68, RZ, 0x8, R68 ;  /* 0x00000008ff447819 */ /* 0x000fc60000011644 */
[----:B------:R-:W-:Y:S01]  /*89a0*/  MUFU.EX2 R165, R165 ;  /* 0x000000a500a57308 */ /* 0x000fe20000000800 */
[----:B------:R-:W-:Y:S01]  /*89b0*/  SHF.R.U32.HI R183, RZ, 0x10, R198 ;  /* 0x00000010ffb77819 */ /* 0x000fe200000116c6 */
[----:B------:R-:W-:Y:S01]  /*89c0*/  FADD.FTZ R27, R27, R118 ;  /* 0x000000761b1b7221 */ /* 0x000fe20000010000 */
[----:B------:R-:W-:Y:S01]  /*89d0*/  SHF.R.U32.HI R13, RZ, 0x18, R198 ;  /* 0x00000018ff0d7819 */ /* 0x000fe200000116c6 */
[----:B------:R-:W-:Y:S01]  /*89e0*/  IMAD.WIDE.U32 R198, R14, -0x2daee0ad, RZ ;  /* 0xd2511f530ec67825 */ /* 0x000fe200078e00ff */
[----:B------:R-:W-:-:S03]  /*89f0*/  SHF.R.U32.HI R245, RZ, 0x18, R244 ;  /* 0x00000018fff57819 */ /* 0x000fc600000116f4 */
[----:B------:R-:W-:Y:S01]  /*8a00*/  FADD.FTZ R107, R108, R107 ;  /* 0x0000006b6c6b7221 */ /* 0x000fe20000010000 */
[----:B------:R-:W-:Y:S01]  /*8a10*/  LOP3.LUT R14, R199, UR18, R192, 0x96, !PT ;  /* 0x00000012c70e7c12 */ /* 0x000fe2000f8e96c0 */
[----:B------:R-:W-:Y:S01]  /*8a20*/  FFMA.FTZ R111, R111, c[0x0][0x23c], -R120 ;  /* 0x00008f006f6f7a23 */ /* 0x000fe20000010878 */
[----:B------:R-:W-:Y:S01]  /*8a30*/  SHF.R.U32.HI R189, RZ, 0x8, R189 ;  /* 0x00000008ffbd7819 */ /* 0x000fe200000116bd */
[----:B------:R-:W-:Y:S01]  /*8a40*/  FADD.FTZ R201, R201, R204 ;  /* 0x000000ccc9c97221 */ /* 0x000fe20000010000 */
[----:B------:R-:W-:Y:S01]  /*8a50*/  LOP3.LUT R192, R191, 0xff, RZ, 0xc0, !PT ;  /* 0x000000ffbfc07812 */ /* 0x000fe200078ec0ff */
[----:B------:R-:W-:Y:S01]  /*8a60*/  HSET2.LE.AND R23, R23, R48, PT ;  /* 0x0000003017177233 */ /* 0x000fe20003803000 */
[----:B------:R-:W-:Y:S01]  /*8a70*/  LOP3.LUT R12, R12, 0xff, RZ, 0xc0, !PT ;  /* 0x000000ff0c0c7812 */ /* 0x000fe200078ec0ff */
[----:B------:R-:W-:Y:S01]  /*8a80*/  FADD.FTZ R246, R246, R249 ;  /* 0x000000f9f6f67221 */ /* 0x000fe20000010000 */
[----:B------:R-:W-:Y:S01]  /*8a90*/  PRMT R189, R192, 0x5410, R189 ;  /* 0x00005410c0bd7816 */ /* 0x000fe200000000bd */
[--C-:B------:R-:W-:Y:S01]  /*8aa0*/  FFMA.FTZ R113, R113, c[0x0][0x23c], -R166.reuse ;  /* 0x00008f0071717a23 */ /* 0x100fe200000108a6 */
[----:B------:R-:W-:Y:S01]  /*8ab0*/  PRMT R245, R12, 0x5410, R245 ;  /* 0x000054100cf57816 */ /* 0x000fe200000000f5 */
[----:B------:R-:W-:Y:S01]  /*8ac0*/  FFMA.FTZ R114, R114, c[0x0][0x23c], -R166 ;  /* 0x00008f0072727a23 */ /* 0x000fe200000108a6 */
[----:B------:R-:W-:Y:S01]  /*8ad0*/  SHF.R.U32.HI R191, RZ, 0x18, R191 ;  /* 0x00000018ffbf7819 */ /* 0x000fe200000116bf */
[----:B------:R-:W-:Y:S01]  /*8ae0*/  FFMA.FTZ R73, R73, c[0x0][0x23c], -R250 ;  /* 0x00008f0049497a23 */ /* 0x000fe200000108fa */
[----:B------:R-:W-:Y:S01]  /*8af0*/  LOP3.LUT R192, R167, 0xff, RZ, 0xc0, !PT ;  /* 0x000000ffa7c07812 */ /* 0x000fe200078ec0ff */
        /* <DEDUP_REMOVED lines=8> */
[----:B------:R-:W-:Y:S01]  /*8b80*/  FFMA.FTZ R71, R174, c[0x0][0x23c], -R251 ;  /* 0x00008f00ae477a23 */ /* 0x000fe200000108fb */
[----:B------:R-:W-:Y:S01]  /*8b90*/  SHF.R.U32.HI R30, RZ, 0x8, R15 ;  /* 0x00000008ff1e7819 */ /* 0x000fe2000001160f */
[--C-:B------:R-:W-:Y:S01]  /*8ba0*/  FFMA.FTZ R174, R182, c[0x0][0x23c], -R251.reuse ;  /* 0x00008f00b6ae7a23 */ /* 0x100fe200000108fb */
[----:B------:R-:W-:Y:S01]  /*8bb0*/  SHF.R.U32.HI R12, RZ, 0x8, R12 ;  /* 0x00000008ff0c7819 */ /* 0x000fe2000001160c */
[--C-:B------:R-:W-:Y:S01]  /*8bc0*/  FFMA.FTZ R182, R95, c[0x0][0x23c], -R251.reuse ;  /* 0x00008f005fb67a23 */ /* 0x100fe200000108fb */
[----:B------:R-:W-:Y:S01]  /*8bd0*/  LOP3.LUT R95, R22, 0xff, RZ, 0xc0, !PT ;  /* 0x000000ff165f7812 */ /* 0x000fe200078ec0ff */
[----:B------:R-:W-:Y:S01]  /*8be0*/  FFMA.FTZ R75, R75, c[0x0][0x23c], -R251 ;  /* 0x00008f004b4b7a23 */ /* 0x000fe200000108fb */
[----:B------:R-:W-:Y:S01]  /*8bf0*/  PRMT R205, R205, 0x5410, R30 ;  /* 0x00005410cdcd7816 */ /* 0x000fe2000000001e */
[----:B------:R-:W-:Y:S01]  /*8c00*/  MUFU.EX2 R176, R176 ;  /* 0x000000b000b07308 */ /* 0x000fe20000000800 */
[----:B------:R-:W-:Y:S01]  /*8c10*/  SHF.R.U32.HI R30, RZ, 0x8, R181 ;  /* 0x00000008ff1e7819 */ /* 0x000fe200000116b5 */
[----:B------:R2:W5:Y:S01]  /*8c20*/  LDL.LU.64 R170, [R1+0x40] ;  /* 0x0000400001aa7983 */ /* 0x0005620000300a00 */
[----:B------:R-:W-:Y:S01]  /*8c30*/  PRMT R12, R95, 0x5410, R12 ;  /* 0x000054105f0c7816 */ /* 0x000fe2000000000c */
[----:B------:R-:W-:Y:S01]  /*8c40*/  FFMA.FTZ R95, R31, c[0x0][0x23c], -R166 ;  /* 0x00008f001f5f7a23 */ /* 0x000fe200000108a6 */
[----:B------:R-:W-:-:S02]  /*8c50*/  LOP3.LUT R179, R198, 0xffff, RZ, 0xc0, !PT ;  /* 0x0000ffffc6b37812 */ /* 0x000fc400078ec0ff */
[----:B------:R-:W-:Y:S02]  /*8c60*/  PRMT R15, R193, 0x5410, R30 ;  /* 0x00005410c10f7816 */ /* 0x000fe4000000001e */
[----:B------:R-:W-:Y:S02]  /*8c70*/  LOP3.LUT R8, R20, 0xffff, RZ, 0xc0, !PT ;  /* 0x0000ffff14087812 */ /* 0x000fe400078ec0ff */
[----:B------:R-:W-:Y:S02]  /*8c80*/  SHF.R.U32.HI R30, RZ, 0x10, R22 ;  /* 0x00000010ff1e7819 */ /* 0x000fe40000011616 */
[----:B------:R-:W-:Y:S02]  /*8c90*/  SHF.R.U32.HI R9, RZ, 0x10, R20 ;  /* 0x00000010ff097819 */ /* 0x000fe40000011614 */
[----:B------:R-:W-:Y:S01]  /*8ca0*/  SHF.R.U32.HI R22, RZ, 0x8, R179 ;  /* 0x00000008ff167819 */ /* 0x000fe200000116b3 */
[----:B------:R-:W-:Y:S01]  /*8cb0*/  FFMA.FTZ R179, R124, c[0x0][0x23c], -R166 ;  /* 0x00008f007cb37a23 */ /* 0x000fe200000108a6 */
[----:B------:R-:W-:Y:S01]  /*8cc0*/  LOP3.LUT R195, R20, 0xff, RZ, 0xc0, !PT ;  /* 0x000000ff14c37812 */ /* 0x000fe200078ec0ff */
[----:B------:R-:W3:Y:S01]  /*8cd0*/  MUFU.EX2 R95, R95 ;  /* 0x0000005f005f7308 */ /* 0x000ee20000000800 */
[----:B------:R-:W-:Y:S01]  /*8ce0*/  SHF.R.U32.HI R193, RZ, 0x18, R20 ;  /* 0x00000018ffc17819 */ /* 0x000fe20000011614 */
[----:B------:R-:W-:Y:S01]  /*8cf0*/  FFMA.FTZ R124, R28, c[0x0][0x23c], -R120 ;  /* 0x00008f001c7c7a23 */ /* 0x000fe20000010878 */
[----:B------:R-:W-:Y:S01]  /*8d00*/  SHF.R.U32.HI R20, RZ, 0x8, R8 ;  /* 0x00000008ff147819 */ /* 0x000fe20000011608 */
[--C-:B------:R-:W-:Y:S01]  /*8d10*/  FFMA.FTZ R181, R70, c[0x0][0x23c], -R120.reuse ;  /* 0x00008f0046b57a23 */ /* 0x100fe20000010878 */
[----:B------:R-:W-:Y:S01]  /*8d20*/  LOP3.LUT R8, R9, 0xff, RZ, 0xc0, !PT ;  /* 0x000000ff09087812 */ /* 0x000fe200078ec0ff */
[----:B------:R-:W-:Y:S01]  /*8d30*/  FFMA.FTZ R70, R25, c[0x0][0x23c], -R120 ;  /* 0x00008f0019467a23 */ /* 0x000fe20000010878 */
[----:B------:R-:W-:Y:S01]  /*8d40*/  PRMT R21, R21, 0x5410, R68 ;  /* 0x0000541015157816 */ /* 0x000fe20000000044 */
[----:B------:R-:W-:Y:S01]  /*8d50*/  FFMA.FTZ R183, R104, c[0x0][0x23c], -R120 ;  /* 0x00008f0068b77a23 */ /* 0x000fe20000010878 */
[----:B------:R-:W-:Y:S01]  /*8d60*/  PRMT R193, R8, 0x5410, R193 ;  /* 0x0000541008c17816 */ /* 0x000fe200000000c1 */
[----:B------:R-:W-:Y:S01]  /*8d70*/  MUFU.EX2 R124, R124 ;  /* 0x0000007c007c7308 */ /* 0x000fe20000000800 */
[----:B------:R-:W-:-:S02]  /*8d80*/  LOP3.LUT R8, R14, 0xffff, RZ, 0xc0, !PT ;  /* 0x0000ffff0e087812 */ /* 0x000fc400078ec0ff */
[----:B------:R-:W-:-:S05]  /*8d90*/  LOP3.LUT R199, R14, 0xff, RZ, 0xc0, !PT ;  /* 0x000000ff0ec77812 */ /* 0x000fca00078ec0ff */
[----:B------:R-:W4:Y:S01]  /*8da0*/  MUFU.EX2 R181, R181 ;  /* 0x000000b500b57308 */ /* 0x000f220000000800 */
[----:B------:R-:W-:Y:S02]  /*8db0*/  SHF.R.U32.HI R8, RZ, 0x8, R8 ;  /* 0x00000008ff087819 */ /* 0x000fe40000011608 */
[----:B------:R-:W-:-:S05]  /*8dc0*/  LOP3.LUT R30, R30, 0xff, RZ, 0xc0, !PT ;  /* 0x000000ff1e1e7812 */ /* 0x000fca00078ec0ff */
[----:B------:R-:W1:Y:S01]  /*8dd0*/  MUFU.EX2 R179, R179 ;  /* 0x000000b300b37308 */ /* 0x000e620000000800 */
[----:B------:R-:W-:-:S07]  /*8de0*/  PRMT R199, R199, 0x5410, R8 ;  /* 0x00005410c7c77816 */ /* 0x000fce0000000008 */
[----:B------:R-:W-:Y:S08]  /*8df0*/  MUFU.EX2 R70, R70 ;  /* 0x0000004600467308 */ /* 0x000ff00000000800 */
[----:B------:R-:W1:Y:S01]  /*8e00*/  MUFU.EX2 R183, R183 ;  /* 0x000000b700b77308 */ /* 0x000e620000000800 */
[----:B------:R-:W-:Y:S01]  /*8e10*/  LOP3.LUT R185, R198, 0xff, RZ, 0xc0, !PT ;  /* 0x000000ffc6b97812 */ /* 0x000fe200078ec0ff */
[----:B------:R-:W-:Y:S01]  /*8e20*/  HSET2.LE.AND R8, R12, R48, PT ;  /* 0x000000300c087233 */ /* 0x000fe20003803000 */
[----:B------:R-:W-:-:S05]  /*8e30*/  PRMT R247, R30, 0x5410, R247 ;  /* 0x000054101ef77816 */ /* 0x000fca00000000f7 */
[----:B------:R1:W-:Y:S01]  /*8e40*/  MUFU.EX2 R68, R29 ;  /* 0x0000001d00447308 */ /* 0x0003e20000000800 */
[----:B---3--:R-:W-:-:S07]  /*8e50*/  F2FP.PACK_AB R9, R72, R95 ;  /* 0x0000005f4809723e */ /* 0x008fce00000000ff */
[----:B------:R-:W-:Y:S01]  /*8e60*/  MUFU.EX2 R167, R167 ;  /* 0x000000a700a77308 */ /* 0x000fe20000000800 */
[----:B------:R-:W-:-:S07]  /*8e70*/  SHF.R.U32.HI R197, RZ, 0x10, R14 ;  /* 0x00000010ffc57819 */ /* 0x000fce000001160e */
[----:B------:R-:W-:Y:S01]  /*8e80*/  MUFU.EX2 R192, R192 ;  /* 0x000000c000c07308 */ /* 0x000fe20000000800 */
[----:B-1----:R-:W-:-:S07]  /*8e90*/  SHF.R.U32.HI R29, RZ, 0x10, R198 ;  /* 0x00000010ff1d7819 */ /* 0x002fce00000116c6 */
[----:B------:R-:W-:Y:S01]  /*8ea0*/  MUFU.EX2 R71, R71 ;  /* 0x0000004700477308 */ /* 0x000fe20000000800 */
[----:B------:R-:W-:-:S07]  /*8eb0*/  PRMT R185, R185, 0x5410, R22 ;  /* 0x00005410b9b97816 */ /* 0x000fce0000000016 */
[----:B------:R-:W1:Y:S01]  /*8ec0*/  MUFU.EX2 R174, R174 ;  /* 0x000000ae00ae7308 */ /* 0x000e620000000800 */
[----:B------:R-:W-:Y:S01]  /*8ed0*/  SHF.R.U32.HI R187, RZ, 0x18, R198 ;  /* 0x00000018ffbb7819 */ /* 0x000fe200000116c6 */
[----:B------:R-:W-:Y:S01]  /*8ee0*/  FFMA.FTZ R104, R24, c[0x0][0x23c], -R166 ;  /* 0x00008f0018687a23 */ /* 0x000fe200000108a6 */
[----:B------:R-:W-:Y:S02]  /*8ef0*/  LOP3.LUT R22, R29, 0xff, RZ, 0xc0, !PT ;  /* 0x000000ff1d167812 */ /* 0x000fe400078ec0ff */
[----:B------:R-:W-:Y:S01]  /*8f00*/  LOP3.LUT R8, R8, R9, RZ, 0xc0, !PT ;  /* 0x0000000908087212 */ /* 0x000fe200078ec0ff */
[--C-:B------:R-:W-:Y:S01]  /*8f10*/  HSET2.LE.AND R9, R247, R48.reuse, PT ;  /* 0x00000030f7097233 */ /* 0x100fe20003803000 */
[----:B------:R-:W-:Y:S01]  /*8f20*/  PRMT R195, R195, 0x5410, R20 ;  /* 0x00005410c3c37816 */ /* 0x000fe20000000014 */
[----:B------:R-:W-:Y:S01]  /*8f30*/  FFMA.FTZ R25, R59, c[0x0][0x23c], -R166 ;  /* 0x00008f003b197a23 */ /* 0x000fe200000108a6 */
[----:B------:R-:W-:Y:S01]  /*8f40*/  SHF.R.U32.HI R14, RZ, 0x18, R14 ;  /* 0x00000018ff0e7819 */ /* 0x000fe2000001160e */
[--C-:B------:R-:W-:Y:S01]  /*8f50*/  FFMA.FTZ R20, R103, c[0x0][0x23c], -R120.reuse ;  /* 0x00008f0067147a23 */ /* 0x100fe20000010878 */
[----:B------:R-:W-:Y:S01]  /*8f60*/  LOP3.LUT R197, R197, 0xff, RZ, 0xc0, !PT ;  /* 0x000000ffc5c57812 */ /* 0x000fe200078ec0ff */
[--C-:B------:R-:W-:Y:S01]  /*8f70*/  HSET2.LE.AND R10, R205, R48.reuse, PT ;  /* 0x00000030cd0a7233 */ /* 0x100fe20003803000 */
[----:B----4-:R-:W-:Y:S01]  /*8f80*/  F2FP.PACK_AB R24, R181, R124 ;  /* 0x0000007cb518723e */ /* 0x010fe200000000ff */
[--C-:B------:R-:W-:Y:S01]  /*8f90*/  HSET2.LE.AND R11, R245, R48.reuse, PT ;  /* 0x00000030f50b7233 */ /* 0x100fe20003803000 */
[----:B------:R-:W-:Y:S01]  /*8fa0*/  F2FP.PACK_AB R103, R179, R100 ;  /* 0x00000064b367723e */ /* 0x000fe200000000ff */
[----:B------:R-:W-:Y:S01]  /*8fb0*/  FADD.FTZ R118, R26, R27 ;  /* 0x0000001b1a767221 */ /* 0x000fe20000010000 */
[----:B------:R-:W-:Y:S01]  /*8fc0*/  F2FP.PACK_AB R12, R183, R70 ;  /* 0x00000046b70c723e */ /* 0x000fe200000000ff */
[--C-:B------:R-:W-:Y:S01]  /*8fd0*/  HSET2.LE.AND R21, R21, R48.reuse, PT ;  /* 0x0000003015157233 */ /* 0x100fe20003803000 */
[----:B------:R-:W-:Y:S01]  /*8fe0*/  PRMT R187, R22, 0x5410, R187 ;  /* 0x0000541016bb7816 */ /* 0x000fe200000000bb */
[----:B------:R-:W-:Y:S01]  /*8ff0*/  FFMA.FTZ R22, R89, c[0x0][0x23c], -R120 ;  /* 0x00008f0059167a23 */ /* 0x000fe20000010878 */
[----:B------:R-:W-:Y:S01]  /*9000*/  PRMT R197, R197, 0x5410, R14 ;  /* 0x00005410c5c57816 */ /* 0x000fe2000000000e */
[----:B------:R3:W-:Y:S01]  /*9010*/  MUFU.EX2 R89, R25 ;  /* 0x0000001900597308 */ /* 0x0007e20000000800 */
[----:B------:R-:W-:Y:S01]  /*9020*/  LOP3.LUT R9, R9, R24, RZ, 0xc0, !PT ;  /* 0x0000001809097212 */ /* 0x000fe200078ec0ff */
[----:B------:R-:W-:Y:S01]  /*9030*/  FFMA.FTZ R14, R50, c[0x0][0x23c], -R120 ;  /* 0x00008f00320e7a23 */ /* 0x000fe20000010878 */
[----:B------:R-:W-:Y:S01]  /*9040*/  LOP3.LUT R10, R10, R103, RZ, 0xc0, !PT ;  /* 0x000000670a0a7212 */ /* 0x000fe200078ec0ff */
[----:B------:R-:W-:Y:S01]  /*9050*/  HSET2.LE.AND R24, R189, R48, PT ;  /* 0x00000030bd187233 */ /* 0x000fe20003803000 */
[----:B------:R-:W-:Y:S01]  /*9060*/  LOP3.LUT R11, R11, R12, RZ, 0xc0, !PT ;  /* 0x0000000c0b0b7212 */ /* 0x000fe200078ec0ff */
[----:B------:R-:W-:Y:S01]  /*9070*/  FADD.FTZ R120, R90, R107 ;  /* 0x0000006b5a787221 */ /* 0x000fe20000010000 */
[----:B------:R-:W-:Y:S01]  /*9080*/  F2FP.PACK_AB R26, R165, R116 ;  /* 0x00000074a51a723e */ /* 0x000fe200000000ff */
[----:B------:R-:W-:Y:S01]  /*9090*/  FADD.FTZ R207, R207, R246 ;  /* 0x000000f6cfcf7221 */ /* 0x000fe20000010000 */
[----:B-1----:R-:W-:Y:S01]  /*90a0*/  F2FP.PACK_AB R108, R174, R71 ;  /* 0x00000047ae6c723e */ /* 0x002fe200000000ff */
[----:B------:R-:W1:Y:S01]  /*90b0*/  LDSM.16.MT88.4 R28, [R215+0x5800] ;  /* 0x00580000d71c783b */ /* 0x000e620000004200 */
[----:B------:R-:W-:-:S02]  /*90c0*/  F2FP.PACK_AB R103, R61, R68 ;  /* 0x000000443d67723e */ /* 0x000fc400000000ff */
[----:B------:R-:W-:Y:S01]  /*90d0*/  F2FP.PACK_AB R12, R192, R167 ;  /* 0x000000a7c00c723e */ /* 0x000fe200000000ff */
[----:B---3--:R-:W-:Y:S01]  /*90e0*/  HSET2.LE.AND R25, R191, R48, PT ;  /* 0x00000030bf197233 */ /* 0x008fe20003803000 */
[----:B------:R-:W-:Y:S01]  /*90f0*/  FADD.FTZ R107, R194, R201 ;  /* 0x000000c9c26b7221 */ /* 0x000fe20000010000 */
[----:B------:R-:W-:Y:S01]  /*9100*/  LOP3.LUT R26, R21, R26, RZ, 0xc0, !PT ;  /* 0x0000001a151a7212 */ /* 0x000fe200078ec0ff */
[----:B------:R-:W-:Y:S01]  /*9110*/  FADD.FTZ R120, R87, R120 ;  /* 0x0000007857787221 */ /* 0x000fe20000010000 */
[----:B------:R-:W-:Y:S02]  /*9120*/  LOP3.LUT R27, R23, R108, RZ, 0xc0, !PT ;  /* 0x0000006c171b7212 */ /* 0x000fe400078ec0ff */
[----:B------:R-:W-:Y:S02]  /*9130*/  LOP3.LUT R24, R24, R103, RZ, 0xc0, !PT ;  /* 0x0000006718187212 */ /* 0x000fe400078ec0ff */
[----:B------:R-:W-:Y:S01]  /*9140*/  LOP3.LUT R25, R25, R12, RZ, 0xc0, !PT ;  /* 0x0000000c19197212 */ /* 0x000fe200078ec0ff */
[----:B------:R-:W-:-:S02]  /*9150*/  FADD.FTZ R107, R252, R107 ;  /* 0x0000006bfc6b7221 */ /* 0x000fc40000010000 */
[----:B------:R-:W-:Y:S01]  /*9160*/  FADD.FTZ R49, R49, R120 ;  /* 0x0000007831317221 */ /* 0x000fe20000010000 */
[----:B------:R-:W-:Y:S01]  /*9170*/  HMMA.16816.F32 R140, R8, R4, R140 ;  /* 0x00000004088c723c */ /* 0x000fe2000000188c */
[----:B------:R-:W-:-:S07]  /*9180*/  FADD.FTZ R107, R188, R107 ;  /* 0x0000006bbc6b7221 */ /* 0x000fce0000010000 */
[----:B------:R-:W-:Y:S01]  /*9190*/  HMMA.16816.F32 R132, R24, R4, R132 ;  /* 0x000000041884723c */ /* 0x000fe20000001884 */
[----:B------:R-:W-:-:S06]  /*91a0*/  FADD.FTZ R128, R128, R107 ;  /* 0x0000006b80807221 */ /* 0x000fcc0000010000 */
[----:B------:R-:W-:-:S04]  /*91b0*/  FADD.FTZ R4, R44, R49 ;  /* 0x000000312c047221 */ /* 0x000fc80000010000 */
        /* <DEDUP_REMOVED lines=48> */
[----:B------:R3:W-:Y:S01]  /*94c0*/  MUFU.EX2 R87, R113 ;  /* 0x0000007100577308 */ /* 0x0007e20000000800 */
[----:B------:R-:W-:Y:S01]  /*94d0*/  FADD.FTZ R64, R64, R131 ;  /* 0x0000008340407221 */ /* 0x000fe20000010000 */
[----:B------:R-:W-:Y:S01]  /*94e0*/  HMMA.16816.F32 R136, R8, R6, R136 ;  /* 0x000000060888723c */ /* 0x000fe20000001888 */
[----:B------:R-:W-:-:S02]  /*94f0*/  FADD.FTZ R69, R69, R94 ;  /* 0x0000005e45457221 */ /* 0x000fc40000010000 */
[----:B------:R-:W-:Y:S02]  /*9500*/  FADD.FTZ R88, R88, R99 ;  /* 0x0000006358587221 */ /* 0x000fe40000010000 */
[----:B------:R-:W-:Y:S01]  /*9510*/  FADD.FTZ R125, R125, R190 ;  /* 0x000000be7d7d7221 */ /* 0x000fe20000010000 */
[----:B------:R4:W-:Y:S02]  /*9520*/  MUFU.EX2 R90, R114 ;  /* 0x00000072005a7308 */ /* 0x0009e40000000800 */
[----:B-1----:R-:W-:Y:S01]  /*9530*/  HMMA.16816.F32 R148, R8, R28, R148 ;  /* 0x0000001c0894723c */ /* 0x002fe20000001894 */
[----:B------:R-:W-:Y:S02]  /*9540*/  FADD.FTZ R65, R65, R64 ;  /* 0x0000004041417221 */ /* 0x000fe40000010000 */
[----:B------:R-:W-:-:S03]  /*9550*/  FADD.FTZ R69, R74, R69 ;  /* 0x000000454a457221 */ /* 0x000fc60000010000 */
[----:B------:R1:W-:Y:S01]  /*9560*/  MUFU.EX2 R103, R14 ;  /* 0x0000000e00677308 */ /* 0x0003e20000000800 */
[--C-:B---3--:R-:W-:Y:S01]  /*9570*/  HSET2.LE.AND R113, R13, R48.reuse, PT ;  /* 0x000000300d717233 */ /* 0x108fe20003803000 */
[----:B------:R-:W-:Y:S01]  /*9580*/  HMMA.16816.F32 R144, R8, R30, R144 ;  /* 0x0000001e0890723c */ /* 0x000fe20000001890 */
[----:B------:R-:W-:Y:S01]  /*9590*/  LDSM.16.MT88.4 R8, [R215+0x5c00] ;  /* 0x005c0000d708783b */ /* 0x000fe20000004200 */
[----:B------:R-:W-:Y:S01]  /*95a0*/  FADD.FTZ R127, R127, R88 ;  /* 0x000000587f7f7221 */ /* 0x000fe20000010000 */
[----:B----4-:R-:W-:Y:S01]  /*95b0*/  HSET2.LE.AND R114, R15, R48, PT ;  /* 0x000000300f727233 */ /* 0x010fe20003803000 */
[----:B------:R-:W-:Y:S02]  /*95c0*/  FADD.FTZ R125, R186, R125 ;  /* 0x0000007dba7d7221 */ /* 0x000fe40000010000 */
[----:B------:R-:W-:Y:S01]  /*95d0*/  FADD.FTZ R52, R52, R65 ;  /* 0x0000004134347221 */ /* 0x000fe20000010000 */
[----:B-1----:R-:W1:Y:S01]  /*95e0*/  LDSM.16.MT88.4 R12, [R216+0x5c00] ;  /* 0x005c0000d80c783b */ /* 0x002e620000004200 */
[----:B------:R-:W-:Y:S01]  /*95f0*/  FADD.FTZ R78, R78, R69 ;  /* 0x000000454e4e7221 */ /* 0x000fe20000010000 */
[----:B------:R-:W-:Y:S01]  /*9600*/  MUFU.EX2 R73, R73 ;  /* 0x0000004900497308 */ /* 0x000fe20000000800 */
[----:B------:R-:W-:-:S02]  /*9610*/  FADD.FTZ R82, R82, R127 ;  /* 0x0000007f52527221 */ /* 0x000fc40000010000 */
[----:B------:R-:W-:Y:S02]  /*9620*/  FADD.FTZ R92, R92, R125 ;  /* 0x0000007d5c5c7221 */ /* 0x000fe40000010000 */
[----:B------:R-:W-:-:S03]  /*9630*/  FADD.FTZ R63, R63, R52 ;  /* 0x000000343f3f7221 */ /* 0x000fc60000010000 */
[----:B------:R-:W-:Y:S01]  /*9640*/  MUFU.EX2 R50, R122 ;  /* 0x0000007a00327308 */ /* 0x000fe20000000800 */
[----:B------:R-:W-:Y:S02]  /*9650*/  FADD.FTZ R78, R93, R78 ;  /* 0x0000004e5d4e7221 */ /* 0x000fe40000010000 */
[----:B------:R-:W-:Y:S02]  /*9660*/  FADD.FTZ R83, R83, R82 ;  /* 0x0000005253537221 */ /* 0x000fe40000010000 */
[----:B------:R-:W-:-:S03]  /*9670*/  FADD.FTZ R92, R91, R92 ;  /* 0x0000005c5b5c7221 */ /* 0x000fc60000010000 */
[----:B------:R-:W-:Y:S01]  /*9680*/  MUFU.EX2 R59, R126 ;  /* 0x0000007e003b7308 */ /* 0x000fe20000000800 */
[----:B------:R-:W-:Y:S02]  /*9690*/  FADD.FTZ R68, R68, R63 ;  /* 0x0000003f44447221 */ /* 0x000fe40000010000 */
[----:B------:R-:W-:Y:S01]  /*96a0*/  FADD.FTZ R95, R95, R78 ;  /* 0x0000004e5f5f7221 */ /* 0x000fe20000010000 */
[----:B------:R-:W-:Y:S01]  /*96b0*/  HMMA.16816.F32 R152, R24, R6, R152 ;  /* 0x000000061898723c */ /* 0x000fe20000001898 */
[----:B------:R-:W-:-:S03]  /*96c0*/  FADD.FTZ R106, R106, R83 ;  /* 0x000000536a6a7221 */ /* 0x000fc60000010000 */
[----:B------:R-:W3:Y:S01]  /*96d0*/  MUFU.EX2 R79, R79 ;  /* 0x0000004f004f7308 */ /* 0x000ee20000000800 */
[----:B------:R-:W-:Y:S02]  /*96e0*/  FADD.FTZ R105, R105, R92 ;  /* 0x0000005c69697221 */ /* 0x000fe40000010000 */
[----:B------:R-:W-:Y:S01]  /*96f0*/  FADD.FTZ R61, R61, R68 ;  /* 0x000000443d3d7221 */ /* 0x000fe20000010000 */
[----:B------:R-:W-:Y:S04]  /*9700*/  HMMA.16816.F32 R156, R24, R28, R156 ;  /* 0x0000001c189c723c */ /* 0x000fe8000000189c */
[----:B------:R-:W-:Y:S01]  /*9710*/  MUFU.EX2 R75, R75 ;  /* 0x0000004b004b7308 */ /* 0x000fe20000000800 */
[----:B------:R-:W-:-:S03]  /*9720*/  FADD.FTZ R95, R72, R95 ;  /* 0x0000005f485f7221 */ /* 0x000fc60000010000 */
[----:B------:R-:W-:Y:S04]  /*9730*/  HMMA.16816.F32 R160, R24, R30, R160 ;  /* 0x0000001e18a0723c */ /* 0x000fe800000018a0 */
[----:B------:R-:W4:Y:S01]  /*9740*/  MUFU.EX2 R182, R182 ;  /* 0x000000b600b67308 */ /* 0x000f220000000800 */
[----:B------:R-:W-:-:S07]  /*9750*/  FADD.FTZ R175, R175, R106 ;  /* 0x0000006aafaf7221 */ /* 0x000fce0000010000 */
[----:B------:R-:W1:Y:S01]  /*9760*/  MUFU.EX2 R104, R104 ;  /* 0x0000006800687308 */ /* 0x000e620000000800 */
[----:B------:R-:W-:Y:S02]  /*9770*/  FADD.FTZ R105, R110, R105 ;  /* 0x000000696e697221 */ /* 0x000fe40000010000 */
[----:B------:R-:W-:Y:S01]  /*9780*/  FADD.FTZ R116, R116, R61 ;  /* 0x0000003d74747221 */ /* 0x000fe20000010000 */
[----:B------:R-:W-:Y:S01]  /*9790*/  HSET2.LE.AND R195, R195, R48, PT ;  /* 0x00000030c3c37233 */ /* 0x000fe20003803000 */
[----:B------:R-:W-:Y:S02]  /*97a0*/  FADD.FTZ R100, R100, R95 ;  /* 0x0000005f64647221 */ /* 0x000fe40000010000 */
[----:B------:R-:W-:Y:S01]  /*97b0*/  FADD.FTZ R66, R66, R175 ;  /* 0x000000af42427221 */ /* 0x000fe20000010000 */
[----:B------:R1:W1:Y:S01]  /*97c0*/  MUFU.EX2 R108, R22 ;  /* 0x00000016006c7308 */ /* 0x0002620000000800 */
[----:B------:R-:W-:Y:S02]  /*97d0*/  FADD.FTZ R76, R76, R105 ;  /* 0x000000694c4c7221 */ /* 0x000fe40000010000 */
[----:B------:R-:W-:-:S02]  /*97e0*/  FADD.FTZ R116, R165, R116 ;  /* 0x00000074a5747221 */ /* 0x000fc40000010000 */
[----:B------:R-:W-:-:S03]  /*97f0*/  FADD.FTZ R100, R179, R100 ;  /* 0x00000064b3647221 */ /* 0x000fc60000010000 */
[----:B------:R2:W-:Y:S01]  /*9800*/  MUFU.EX2 R47, R20 ;  /* 0x00000014002f7308 */ /* 0x0005e20000000800 */
[----:B------:R-:W-:Y:S01]  /*9810*/  FADD.FTZ R67, R67, R66 ;  /* 0x0000004243437221 */ /* 0x000fe20000010000 */
[----:B------:R-:W-:Y:S01]  /*9820*/  HSET2.LE.AND R193, R193, R48, PT ;  /* 0x00000030c1c17233 */ /* 0x000fe20003803000 */
[----:B------:R-:W-:Y:S01]  /*9830*/  FADD.FTZ R77, R77, R76 ;  /* 0x0000004c4d4d7221 */ /* 0x000fe20000010000 */
[----:B---3--:R-:W-:Y:S02]  /*9840*/  F2FP.PACK_AB R5, R79, R176 ;  /* 0x000000b04f05723e */ /* 0x008fe400000000ff */
[----:B-1----:R-:W-:Y:S01]  /*9850*/  F2FP.PACK_AB R22, R59, R50 ;  /* 0x000000323b16723e */ /* 0x002fe200000000ff */
[----:B------:R-:W-:-:S03]  /*9860*/  FADD.FTZ R54, R54, R67 ;  /* 0x0000004336367221 */ /* 0x000fc60000010000 */
[----:B------:R-:W-:Y:S02]  /*9870*/  LOP3.LUT R7, R113, R22, RZ, 0xc0, !PT ;  /* 0x0000001671077212 */ /* 0x000fe400078ec0ff */
[----:B--2---:R-:W-:Y:S01]  /*9880*/  F2FP.PACK_AB R20, R184, R73 ;  /* 0x00000049b814723e */ /* 0x004fe200000000ff */
[----:B------:R-:W-:Y:S01]  /*9890*/  FADD.FTZ R73, R73, R116 ;  /* 0x0000007449497221 */ /* 0x000fe20000010000 */
[----:B----4-:R-:W-:Y:S02]  /*98a0*/  F2FP.PACK_AB R22, R182, R75 ;  /* 0x0000004bb616723e */ /* 0x010fe400000000ff */
[----:B------:R-:W-:Y:S02]  /*98b0*/  LOP3.LUT R4, R195, R20, RZ, 0xc0, !PT ;  /* 0x00000014c3047212 */ /* 0x000fe400078ec0ff */
[----:B------:R-:W-:Y:S01]  /*98c0*/  F2FP.PACK_AB R20, R104, R89 ;  /* 0x000000596814723e */ /* 0x000fe200000000ff */
[----:B------:R-:W-:Y:S01]  /*98d0*/  FADD.FTZ R89, R89, R100 ;  /* 0x0000006459597221 */ /* 0x000fe20000010000 */
[----:B------:R-:W-:Y:S01]  /*98e0*/  LOP3.LUT R6, R114, R5, RZ, 0xc0, !PT ;  /* 0x0000000572067212 */ /* 0x000fe200078ec0ff */
[----:B------:R-:W-:Y:S01]  /*98f0*/  FADD.FTZ R112, R112, R77 ;  /* 0x0000004d70707221 */ /* 0x000fe20000010000 */
[----:B------:R-:W-:Y:S01]  /*9900*/  LOP3.LUT R5, R193, R22, RZ, 0xc0, !PT ;  /* 0x00000016c1057212 */ /* 0x000fe200078ec0ff */
[----:B------:R-:W-:-:S02]  /*9910*/  FADD.FTZ R73, R184, R73 ;  /* 0x00000049b8497221 */ /* 0x000fc40000010000 */
[----:B------:R-:W-:Y:S02]  /*9920*/  FADD.FTZ R104, R104, R89 ;  /* 0x0000005968687221 */ /* 0x000fe40000010000 */
[----:B------:R-:W-:Y:S02]  /*9930*/  FADD.FTZ R54, R117, R54 ;  /* 0x0000003675367221 */ /* 0x000fe40000010000 */
[----:B------:R-:W-:Y:S01]  /*9940*/  FADD.FTZ R85, R85, R112 ;  /* 0x0000007055557221 */ /* 0x000fe20000010000 */
[----:B------:R-:W1:Y:S01]  /*9950*/  MUFU.EX2 R44, R111 ;  /* 0x0000006f002c7308 */ /* 0x000e620000000800 */
[----:B------:R-:W-:Y:S01]  /*9960*/  F2FP.PACK_AB R22, R90, R87 ;  /* 0x000000575a16723e */ /* 0x000fe200000000ff */
[----:B------:R-:W-:Y:S02]  /*9970*/  FADD.FTZ R176, R176, R73 ;  /* 0x00000049b0b07221 */ /* 0x000fe40000010000 */
[----:B------:R-:W-:Y:S01]  /*9980*/  FADD.FTZ R87, R87, R104 ;  /* 0x0000006857577221 */ /* 0x000fe20000010000 */
[----:B------:R-:W-:Y:S01]  /*9990*/  HMMA.16816.F32 R132, R4, R12, R132 ;  /* 0x0000000c0484723c */ /* 0x000fe20000001884 */
[----:B------:R-:W-:-:S02]  /*99a0*/  FADD.FTZ R167, R167, R54 ;  /* 0x00000036a7a77221 */ /* 0x000fc40000010000 */
[----:B------:R-:W-:Y:S02]  /*99b0*/  FADD.FTZ R124, R124, R85 ;  /* 0x000000557c7c7221 */ /* 0x000fe40000010000 */
[----:B------:R-:W-:-:S03]  /*99c0*/  FADD.FTZ R130, R90, R87 ;  /* 0x000000575a827221 */ /* 0x000fc60000010000 */
[----:B------:R-:W-:Y:S01]  /*99d0*/  HMMA.16816.F32 R152, R4, R14, R152 ;  /* 0x0000000e0498723c */ /* 0x000fe20000001898 */
[----:B------:R-:W-:Y:S02]  /*99e0*/  FADD.FTZ R192, R192, R167 ;  /* 0x000000a7c0c07221 */ /* 0x000fe40000010000 */
[----:B------:R-:W-:-:S05]  /*99f0*/  FADD.FTZ R181, R181, R124 ;  /* 0x0000007cb5b57221 */ /* 0x000fca0000010000 */
[----:B------:R-:W-:Y:S01]  /*9a00*/  HMMA.16816.F32 R156, R4, R8, R156 ;  /* 0x00000008049c723c */ /* 0x000fe2000000189c */
[----:B------:R-:W-:-:S07]  /*9a10*/  HSET2.LE.AND R21, R197, R48, PT ;  /* 0x00000030c5157233 */ /* 0x000fce0003803000 */
[----:B------:R-:W-:Y:S01]  /*9a20*/  HMMA.16816.F32 R160, R4, R10, R160 ;  /* 0x0000000a04a0723c */ /* 0x000fe200000018a0 */
[----:B------:R-:W-:-:S06]  /*9a30*/  FADD.FTZ R71, R71, R192 ;  /* 0x000000c047477221 */ /* 0x000fcc0000010000 */
[----:B------:R-:W-:Y:S01]  /*9a40*/  FADD.FTZ R4, R79, R176 ;  /* 0x000000b04f047221 */ /* 0x000fe20000010000 */
[----:B------:R-:W-:Y:S01]  /*9a50*/  F2FP.PACK_AB R28, R108, R103 ;  /* 0x000000676c1c723e */ /* 0x000fe200000000ff */
[----:B------:R-:W-:-:S03]  /*9a60*/  FADD.FTZ R70, R70, R181 ;  /* 0x000000b546467221 */ /* 0x000fc60000010000 */
[----:B------:R2:W-:Y:S04]  /*9a70*/  STL [R1+0x10], R4 ;  /* 0x0000100401007387 */ /* 0x0005e80000100800 */
[----:B------:R2:W-:Y:S01]  /*9a80*/  STL [R1+0x14], R130 ;  /* 0x0000148201007387 */ /* 0x0005e20000100800 */
[----:B------:R-:W-:Y:S01]  /*9a90*/  FADD.FTZ R174, R174, R71 ;  /* 0x00000047aeae7221 */ /* 0x000fe20000010000 */
[--C-:B------:R-:W-:Y:S01]  /*9aa0*/  HSET2.LE.AND R185, R185, R48.reuse, PT ;  /* 0x00000030b9b97233 */ /* 0x100fe20003803000 */
[----:B------:R-:W-:Y:S01]  /*9ab0*/  FADD.FTZ R70, R183, R70 ;  /* 0x00000046b7467221 */ /* 0x000fe20000010000 */
[--C-:B------:R-:W-:Y:S01]  /*9ac0*/  HSET2.LE.AND R23, R187, R48.reuse, PT ;  /* 0x00000030bb177233 */ /* 0x100fe20003803000 */
[----:B------:R-:W-:Y:S01]  /*9ad0*/  LOP3.LUT R21, R21, R28, RZ, 0xc0, !PT ;  /* 0x0000001c15157212 */ /* 0x000fe200078ec0ff */
[----:B------:R-:W-:Y:S01]  /*9ae0*/  HSET2.LE.AND R199, R199, R48, PT ;  /* 0x00000030c7c77233 */ /* 0x000fe20003803000 */
[----:B-1----:R-:W-:Y:S01]  /*9af0*/  F2FP.PACK_AB R28, R44, R47 ;  /* 0x0000002f2c1c723e */ /* 0x002fe200000000ff */
[----:B------:R-:W-:-:S02]  /*9b00*/  FADD.FTZ R75, R75, R174 ;  /* 0x000000ae4b4b7221 */ /* 0x000fc40000010000 */
[----:B------:R-:W-:Y:S01]  /*9b10*/  FADD.FTZ R103, R103, R70 ;  /* 0x0000004667677221 */ /* 0x000fe20000010000 */
[----:B------:R-:W-:Y:S02]  /*9b20*/  LOP3.LUT R20, R199, R20, RZ, 0xc0, !PT ;  /* 0x00000014c7147212 */ /* 0x000fe400078ec0ff */
[----:B------:R-:W-:Y:S02]  /*9b30*/  LOP3.LUT R22, R185, R22, RZ, 0xc0, !PT ;  /* 0x00000016b9167212 */ /* 0x000fe400078ec0ff */
[----:B------:R-:W-:Y:S01]  /*9b40*/  LOP3.LUT R23, R23, R28, RZ, 0xc0, !PT ;  /* 0x0000001c17177212 */ /* 0x000fe200078ec0ff */
[----:B------:R-:W-:Y:S02]  /*9b50*/  FADD.FTZ R75, R182, R75 ;  /* 0x0000004bb64b7221 */ /* 0x000fe40000010000 */
[----:B------:R-:W-:Y:S02]  /*9b60*/  FADD.FTZ R108, R108, R103 ;  /* 0x000000676c6c7221 */ /* 0x000fe40000010000 */
[----:B------:R-:W-:-:S02]  /*9b70*/  FADD.FTZ R50, R50, R75 ;  /* 0x0000004b32327221 */ /* 0x000fc40000010000 */
[----:B------:R-:W-:Y:S01]  /*9b80*/  FADD.FTZ R47, R47, R108 ;  /* 0x0000006c2f2f7221 */ /* 0x000fe20000010000 */
[----:B------:R-:W-:Y:S01]  /*9b90*/  HMMA.16816.F32 R140, R20, R12, R140 ;  /* 0x0000000c148c723c */ /* 0x000fe2000000188c */
[----:B------:R-:W-:Y:S02]  /*9ba0*/  FADD.FTZ R252, R59, R50 ;  /* 0x000000323bfc7221 */ /* 0x000fe40000010000 */
[----:B------:R-:W-:-:S05]  /*9bb0*/  FADD.FTZ R241, R44, R47 ;  /* 0x0000002f2cf17221 */ /* 0x000fca0000010000 */
[C---:B------:R-:W-:Y:S08]  /*9bc0*/  HMMA.16816.F32 R136, R20.reuse, R14, R136 ;  /* 0x0000000e1488723c */ /* 0x040ff00000001888 */
[C---:B------:R-:W-:Y:S08]  /*9bd0*/  HMMA.16816.F32 R148, R20.reuse, R8, R148 ;  /* 0x000000081494723c */ /* 0x040ff00000001894 */
[----:B------:R-:W-:Y:S01]  /*9be0*/  HMMA.16816.F32 R144, R20, R10, R144 ;  /* 0x0000000a1490723c */ /* 0x000fe20000001890 */
[----:B------:R-:W-:Y:S07]  /*9bf0*/  @!P0 BRA `(.L_x_743) ;  /* 0x00007a7000008947 */ /* 0x000fee0003800000 */
[----:B--2---:R-:W-:Y:S01]  /*9c00*/  UIADD3 UR23, UR28, -0x2, URZ ;  /* 0xfffffffe1c177890 */ /* 0x004fe2000fffe03f */
[----:B------:R-:W-:-:S04]  /*9c10*/  DEPBAR.LE SB0, 0x0 ;  /* 0x000080000000791a */ /* 0x000fc80000000000 */
[----:B------:R-:W-:Y:S01]  /*9c20*/  USHF.R.S32.HI UR5, URZ, 0x1f, UR23 ;  /* 0x0000001f3f057899 */ /* 0x000fe20008011417 */
[----:B------:R-:W-:Y:S01]  /*9c30*/  IMAD.U32 R5, RZ, RZ, UR23 ;  /* 0x00000017ff057e24 */ /* 0x000fe2000f8e00ff */
[----:B------:R-:W-:Y:S01]  /*9c40*/  UIMAD UR29, UR20, UR23, URZ ;  /* 0x00000017141d72a4 */ /* 0x000fe2000f8e023f */
[----:B------:R-:W-:Y:S01]  /*9c50*/  IMAD.U32 R18, RZ, RZ, UR23 ;  /* 0x00000017ff127e24 */ /* 0x000fe2000f8e00ff */
[----:B------:R-:W-:Y:S01]  /*9c60*/  UISETP.GT.AND UP0, UPT, UR23, UR19, UPT ;  /* 0x000000131700728c */ /* 0x000fe2000bf04270 */
[----:B-----5:R-:W-:Y:S01]  /*9c70*/  IMAD.WIDE.U32 R8, R5, UR21, R172 ;  /* 0x0000001505087c25 */ /* 0x020fe2000f8e00ac */
[----:B------:R-:W-:Y:S02]  /*9c80*/  UIMAD UR5, UR5, UR21, UR29 ;  /* 0x00000015050572a4 */ /* 0x000fe4000f8e021d */
[----:B------:R-:W-:Y:S01]  /*9c90*/  USHF.L.U32 UR29, UR4, 0x6, URZ ;  /* 0x00000006041d7899 */ /* 0x000fe2000800063f */
[----:B------:R-:W-:Y:S01]  /*9ca0*/  IMAD.U32 R5, RZ, RZ, UR4 ;  /* 0x00000004ff057e24 */ /* 0x000fe2000f8e00ff */
[----:B------:R-:W-:Y:S01]  /*9cb0*/  BAR.SYNC.DEFER_BLOCKING 0x0 ;  /* 0x0000000000007b1d */ /* 0x000fe20000010000 */
[----:B------:R-:W-:Y:S01]  /*9cc0*/  LEA R6, P0, R8, c[0x0][0x170], 0x1 ;  /* 0x00005c0008067a11 */ /* 0x000fe200078008ff */
[----:B------:R-:W-:Y:S01]  /*9cd0*/  IMAD R129, R18, 0x80, R237 ;  /* 0x0000008012817824 */ /* 0x000fe200078e02ed */
[----:B------:R-:W-:-:S02]  /*9ce0*/  IADD3 R4, R9, UR5, RZ ;  /* 0x0000000509047c10 */ /* 0x000fc4000fffe0ff */
[----:B------:R-:W-:Y:S02]  /*9cf0*/  SHF.L.U64.HI R5, R5, 0x6, R164 ;  /* 0x0000000605057819 */ /* 0x000fe400000102a4 */
[----:B------:R-:W-:Y:S02]  /*9d00*/  LEA.HI.X R7, R8, c[0x0][0x174], R4, 0x1, P0 ;  /* 0x00005d0008077a11 */ /* 0x000fe400000f0c04 */
[----:B------:R-:W-:Y:S02]  /*9d10*/  IADD3 R10, P0, R6, UR29, RZ ;  /* 0x0000001d060a7c10 */ /* 0x000fe4000ff1e0ff */
[C---:B------:R-:W-:Y:S02]  /*9d20*/  ISETP.GE.AND P5, PT, R129.reuse, R232, PT ;  /* 0x000000e88100720c */ /* 0x040fe40003fa6270 */
[----:B------:R-:W-:Y:S01]  /*9d30*/  IADD3 R18, R129, 0x1, RZ ;  /* 0x0000000181127810 */ /* 0x000fe20007ffe0ff */
[----:B------:R-:W-:Y:S01]  /*9d40*/  IMAD.X R11, R5, 0x1, R7, P0 ;  /* 0x00000001050b7824 */ /* 0x000fe200000e0607 */
[----:B------:R-:W-:-:S02]  /*9d50*/  IADD3 R8, P0, R10, UR29, RZ ;  /* 0x0000001d0a087c10 */ /* 0x000fc4000ff1e0ff */
[----:B------:R-:W-:Y:S02]  /*9d60*/  ISETP.LT.OR P5, PT, R129, R233, P5 ;  /* 0x000000e98100720c */ /* 0x000fe40002fa1670 */
[----:B------:R-:W-:Y:S01]  /*9d70*/  ISETP.GE.AND P3, PT, R18, R232, PT ;  /* 0x000000e81200720c */ /* 0x000fe20003f66270 */
[--C-:B------:R-:W-:Y:S01]  /*9d80*/  IMAD.X R9, R11, 0x1, R5.reuse, P0 ;  /* 0x000000010b097824 */ /* 0x100fe200000e0605 */
[----:B------:R-:W-:Y:S02]  /*9d90*/  IADD3 R4, P0, R8, UR29, RZ ;  /* 0x0000001d08047c10 */ /* 0x000fe4000ff1e0ff */
[C---:B------:R-:W-:Y:S01]  /*9da0*/  ISETP.GE.AND P6, PT, R18.reuse, R228, PT ;  /* 0x000000e41200720c */ /* 0x040fe20003fc6270 */
[----:B------:R-:W-:Y:S01]  /*9db0*/  @!PT LDS RZ, [RZ] ;  /* 0x00000000fffff984 */ /* 0x000fe20000000800 */
[----:B------:R-:W-:Y:S01]  /*9dc0*/  @!PT LDS RZ, [RZ] ;  /* 0x00000000fffff984 */ /* 0x000fe20000000800 */
[----:B------:R-:W-:Y:S01]  /*9dd0*/  @!PT LDS RZ, [RZ] ;  /* 0x00000000fffff984 */ /* 0x000fe20000000800 */
[----:B------:R1:W-:Y:S01]  /*9de0*/  LDGSTS.E.BYPASS.LTC128B.128 [R223+0x4000], [R6.64] ;  /* 0x0400000006df7fae */ /* 0x0003e2000b901d58 */
[C---:B------:R-:W-:Y:S01]  /*9df0*/  ISETP.GE.AND P2, PT, R18.reuse, R226, PT ;  /* 0x000000e21200720c */ /* 0x040fe20003f46270 */
[----:B------:R-:W-:Y:S01]  /*9e00*/  IMAD.X R5, R9, 0x1, R5, P0 ;  /* 0x0000000109057824 */ /* 0x000fe200000e0605 */
[-C--:B------:R-:W-:Y:S01]  /*9e10*/  ISETP.GE.AND P0, PT, R18, R230.reuse, PT ;  /* 0x000000e61200720c */ /* 0x080fe20003f06270 */
[----:B------:R2:W-:Y:S01]  /*9e20*/  LDGSTS.E.BYPASS.LTC128B.128 [R223+0x4800], [R10.64] ;  /* 0x048000000adf7fae */ /* 0x0005e2000b901d58 */
[----:B------:R-:W-:-:S02]  /*9e30*/  ISETP.GE.AND P1, PT, R129, R230, PT ;  /* 0x000000e68100720c */ /* 0x000fc40003f26270 */
[C---:B------:R-:W-:Y:S01]  /*9e40*/  ISETP.GE.AND P4, PT, R129.reuse, R228, PT ;  /* 0x000000e48100720c */ /* 0x040fe20003f86270 */
[----:B------:R2:W-:Y:S01]  /*9e50*/  LDGSTS.E.BYPASS.LTC128B.128 [R223+0x5000], [R8.64] ;  /* 0x0500000008df7fae */ /* 0x0005e2000b901d58 */
[C---:B------:R-:W-:Y:S02]  /*9e60*/  ISETP.LT.OR P3, PT, R18.reuse, R233, P3 ;  /* 0x000000e91200720c */ /* 0x040fe40001f61670 */
[C---:B------:R-:W-:Y:S01]  /*9e70*/  ISETP.LT.OR P0, PT, R18.reuse, R231, P0 ;  /* 0x000000e71200720c */ /* 0x040fe20000701670 */
[----:B------:R1:W-:Y:S01]  /*9e80*/  LDGSTS.E.BYPASS.LTC128B.128 [R223+0x5800], [R4.64] ;  /* 0x0580000004df7fae */ /* 0x0003e2000b901d58 */
[C---:B------:R-:W-:Y:S02]  /*9e90*/  ISETP.LT.OR P6, PT, R18.reuse, R229, P6 ;  /* 0x000000e51200720c */ /* 0x040fe400037c1670 */
[----:B------:R-:W-:Y:S01]  /*9ea0*/  ISETP.LT.OR P2, PT, R18, R227, P2 ;  /* 0x000000e31200720c */ /* 0x000fe20001741670 */
[----:B------:R-:W-:Y:S01]  /*9eb0*/  LDSM.16.M88.4 R72, [R220] ;  /* 0x00000000dc48783b */ /* 0x000fe20000000200 */
[----:B------:R-:W-:-:S02]  /*9ec0*/  ISETP.LT.OR P1, PT, R129, R231, P1 ;  /* 0x000000e78100720c */ /* 0x000fc40000f21670 */
[C---:B------:R-:W-:Y:S01]  /*9ed0*/  ISETP.LT.OR P4, PT, R129.reuse, R229, P4 ;  /* 0x000000e58100720c */ /* 0x040fe20002781670 */
[----:B------:R-:W3:Y:S01]  /*9ee0*/  LDSM.16.M88.4 R32, [R219+0x2000] ;  /* 0x00200000db20783b */ /* 0x000ee20000000200 */
[C---:B------:R-:W-:Y:S02]  /*9ef0*/  IADD3 R18, R129.reuse, 0x8, RZ ;  /* 0x0000000881127810 */ /* 0x040fe40007ffe0ff */
[----:B------:R-:W-:Y:S01]  /*9f00*/  IADD3 R96, R129, 0x50, RZ ;  /* 0x0000005081607810 */ /* 0x000fe20007ffe0ff */
[----:B------:R-:W4:Y:S04]  /*9f10*/  LDSM.16.M88.4 R68, [R220+0x1000] ;  /* 0x00100000dc44783b */ /* 0x000f280000000200 */
[----:B------:R-:W-:Y:S04]  /*9f20*/  LDSM.16.M88.4 R64, [R218] ;  /* 0x00000000da40783b */ /* 0x000fe80000000200 */
[----:B------:R-:W1:Y:S04]  /*9f30*/  LDSM.16.M88.4 R56, [R217] ;  /* 0x00000000d938783b */ /* 0x000e680000000200 */
[----:B------:R-:W1:Y:S04]  /*9f40*/  LDSM.16.M88.4 R12, [R219+0x2400] ;  /* 0x00240000db0c783b */ /* 0x000e680000000200 */
[----:B------:R-:W1:Y:S04]  /*9f50*/  LDSM.16.M88.4 R60, [R218+0x1000] ;  /* 0x00100000da3c783b */ /* 0x000e680000000200 */
[----:B------:R-:W1:Y:S04]  /*9f60*/  LDSM.16.M88.4 R52, [R214] ;  /* 0x00000000d634783b */ /* 0x000e680000000200 */
[----:B------:R-:W2:Y:S04]  /*9f70*/  LDSM.16.M88.4 R76, [R219+0x2800] ;  /* 0x00280000db4c783b */ /* 0x000ea80000000200 */
[----:B------:R-:W1:Y:S04]  /*9f80*/  LDSM.16.M88.4 R48, [R213] ;  /* 0x00000000d530783b */ /* 0x000e680000000200 */
[----:B------:R-:W0:Y:S01]  /*9f90*/  LDGDEPBAR ;  /* 0x00000000000079af */ /* 0x000e220000000000 */
[-C--:B---3--:R-:W-:Y:S08]  /*9fa0*/  HMMA.16816.F32 R44, R72, R32.reuse, RZ ;  /* 0x00000020482c723c */ /* 0x088ff000000018ff */
[C---:B----4-:R-:W-:Y:S08]  /*9fb0*/  HMMA.16816.F32 R40, R68.reuse, R32, RZ ;  /* 0x000000204428723c */ /* 0x050ff000000018ff */
[-C--:B------:R-:W-:Y:S08]  /*9fc0*/  HMMA.16816.F32 R36, R68, R34.reuse, RZ ;  /* 0x000000224424723c */ /* 0x080ff000000018ff */
[----:B------:R-:W-:Y:S08]  /*9fd0*/  HMMA.16816.F32 R32, R72, R34, RZ ;  /* 0x000000224820723c */ /* 0x000ff000000018ff */
[----:B-1----:R-:W-:Y:S08]  /*9fe0*/  HMMA.16816.F32 R44, R64, R56, R44 ;  /* 0x00000038402c723c */ /* 0x002ff0000000182c */
[----:B------:R-:W-:Y:S08]  /*9ff0*/  HMMA.16816.F32 R28, R72, R12, RZ ;  /* 0x0000000c481c723c */ /* 0x000ff000000018ff */
[----:B------:R-:W-:Y:S08]  /*a000*/  HMMA.16816.F32 R40, R60, R56, R40 ;  /* 0x000000383c28723c */ /* 0x000ff00000001828 */
[----:B------:R-:W-:Y:S01]  /*a010*/  HMMA.16816.F32 R24, R68, R12, RZ ;  /* 0x0000000c4418723c */ /* 0x000fe200000018ff */
[----:B------:R-:W-:-:S02]  /*a020*/  FSEL R116, R44, -INF , !P5 ;  /* 0xff8000002c747808 */ /* 0x000fc40006800000 */
[C---:B------:R-:W-:Y:S02]  /*a030*/  ISETP.GE.AND P5, PT, R129.reuse, R226, PT ;  /* 0x000000e28100720c */ /* 0x040fe40003fa6270 */
[C---:B------:R-:W-:Y:S02]  /*a040*/  IADD3 R44, R129.reuse, 0x9, RZ ;  /* 0x00000009812c7810 */ /* 0x040fe40007ffe0ff */
[----:B------:R-:W-:Y:S01]  /*a050*/  ISETP.LT.OR P5, PT, R129, R227, P5 ;  /* 0x000000e38100720c */ /* 0x000fe20002fa1670 */
[----:B------:R-:W-:Y:S01]  /*a060*/  HMMA.16816.F32 R36, R60, R58, R36 ;  /* 0x0000003a3c24723c */ /* 0x000fe20000001824 */
[----:B------:R-:W-:Y:S02]  /*a070*/  FSEL R117, R45, -INF , !P3 ;  /* 0xff8000002d757808 */ /* 0x000fe40005800000 */
[----:B------:R-:W-:Y:S02]  /*a080*/  FSEL R128, R46, -INF , !P1 ;  /* 0xff8000002e807808 */ /* 0x000fe40004800000 */
[----:B------:R-:W-:-:S02]  /*a090*/  FSEL R123, R47, -INF , !P0 ;  /* 0xff8000002f7b7808 */ /* 0x000fc40004000000 */
[----:B------:R-:W-:Y:S01]  /*a0a0*/  ISETP.GE.AND P1, PT, R18, R232, PT ;  /* 0x000000e81200720c */ /* 0x000fe20003f26270 */
[----:B------:R-:W-:Y:S01]  /*a0b0*/  HMMA.16816.F32 R32, R64, R58, R32 ;  /* 0x0000003a4020723c */ /* 0x000fe20000001820 */
[----:B------:R-:W-:Y:S01]  /*a0c0*/  FSEL R121, R40, -INF , !P4 ;  /* 0xff80000028797808 */ /* 0x000fe20006000000 */
[----:B------:R-:W1:Y:S01]  /*a0d0*/  LDSM.16.M88.4 R56, [R219+0x2c00] ;  /* 0x002c0000db38783b */ /* 0x000e620000000200 */
[----:B------:R-:W-:Y:S02]  /*a0e0*/  FSEL R127, R42, -INF , !P5 ;  /* 0xff8000002a7f7808 */ /* 0x000fe40006800000 */
[C---:B------:R-:W-:Y:S02]  /*a0f0*/  ISETP.GE.AND P3, PT, R18.reuse, R230, PT ;  /* 0x000000e61200720c */ /* 0x040fe40003f66270 */
[C---:B------:R-:W-:Y:S01]  /*a100*/  ISETP.GE.AND P0, PT, R18.reuse, R228, PT ;  /* 0x000000e41200720c */ /* 0x040fe20003f06270 */
[----:B------:R-:W-:Y:S01]  /*a110*/  HMMA.16816.F32 R20, R68, R14, RZ ;  /* 0x0000000e4414723c */ /* 0x000fe200000018ff */
[----:B------:R-:W-:-:S02]  /*a120*/  ISETP.GE.AND P4, PT, R18, R226, PT ;  /* 0x000000e21200720c */ /* 0x000fc40003f86270 */
[----:B------:R-:W-:Y:S02]  /*a130*/  ISETP.GE.AND P5, PT, R44, R228, PT ;  /* 0x000000e42c00720c */ /* 0x000fe40003fa6270 */
[C---:B------:R-:W-:Y:S02]  /*a140*/  ISETP.LT.OR P1, PT, R18.reuse, R233, P1 ;  /* 0x000000e91200720c */ /* 0x040fe40000f21670 */
[C---:B------:R-:W-:Y:S01]  /*a150*/  ISETP.LT.OR P3, PT, R18.reuse, R231, P3 ;  /* 0x000000e71200720c */ /* 0x040fe20001f61670 */
[----:B------:R-:W-:Y:S01]  /*a160*/  HMMA.16816.F32 R12, R72, R14, RZ ;  /* 0x0000000e480c723c */ /* 0x000fe200000018ff */
[C---:B------:R-:W-:Y:S02]  /*a170*/  ISETP.LT.OR P0, PT, R18.reuse, R229, P0 ;  /* 0x000000e51200720c */ /* 0x040fe40000701670 */
[----:B------:R-:W-:Y:S02]  /*a180*/  ISETP.LT.OR P4, PT, R18, R227, P4 ;  /* 0x000000e31200720c */ /* 0x000fe40002781670 */
[----:B------:R-:W-:-:S02]  /*a190*/  ISETP.LT.OR P5, PT, R44, R229, P5 ;  /* 0x000000e52c00720c */ /* 0x000fc40002fa1670 */
[----:B------:R-:W-:Y:S01]  /*a1a0*/  IADD3 R18, R129, 0x10, RZ ;  /* 0x0000001081127810 */ /* 0x000fe20007ffe0ff */
[----:B------:R-:W-:Y:S01]  /*a1b0*/  HMMA.16816.F32 R28, R64, R52, R28 ;  /* 0x00000034401c723c */ /* 0x000fe2000000181c */
[----:B------:R-:W-:Y:S02]  /*a1c0*/  FSEL R124, R41, -INF , !P6 ;  /* 0xff800000297c7808 */ /* 0x000fe40007000000 */
[----:B------:R-:W-:Y:S02]  /*a1d0*/  FSEL R126, R43, -INF , !P2 ;  /* 0xff8000002b7e7808 */ /* 0x000fe40005000000 */
[----:B------:R-:W-:Y:S01]  /*a1e0*/  FSEL R175, R36, -INF , !P0 ;  /* 0xff80000024af7808 */ /* 0x000fe20004000000 */
[----:B------:R-:W3:Y:S01]  /*a1f0*/  LDSM.16.M88.4 R40, [R212] ;  /* 0x00000000d428783b */ /* 0x000ee20000000200 */
[----:B------:R-:W-:Y:S01]  /*a200*/  FSEL R174, R38, -INF , !P4 ;  /* 0xff80000026ae7808 */ /* 0x000fe20006000000 */
[----:B--2---:R-:W-:Y:S01]  /*a210*/  HMMA.16816.F32 R8, R72, R76, RZ ;  /* 0x0000004c4808723c */ /* 0x004fe200000018ff */
        /* <DEDUP_REMOVED lines=8> */
[C---:B------:R-:W-:Y:S01]  /*a2a0*/  ISETP.GE.AND P1, PT, R18.reuse, R230, PT ;  /* 0x000000e61200720c */ /* 0x040fe20003f26270 */
[----:B------:R-:W-:Y:S01]  /*a2b0*/  HMMA.16816.F32 R4, R68, R76, RZ ;  /* 0x0000004c4404723c */ /* 0x000fe200000018ff */
[C---:B------:R-:W-:Y:S02]  /*a2c0*/  ISETP.GE.AND P3, PT, R18.reuse, R228, PT ;  /* 0x000000e41200720c */ /* 0x040fe40003f66270 */
[----:B------:R-:W-:Y:S02]  /*a2d0*/  ISETP.GE.AND P5, PT, R18, R226, PT ;  /* 0x000000e21200720c */ /* 0x000fe40003fa6270 */
[C---:B------:R-:W-:Y:S02]  /*a2e0*/  ISETP.LT.OR P6, PT, R44.reuse, R233, P6 ;  /* 0x000000e92c00720c */ /* 0x040fe400037c1670 */
[C---:B------:R-:W-:Y:S01]  /*a2f0*/  ISETP.LT.OR P2, PT, R44.reuse, R231, P2 ;  /* 0x000000e72c00720c */ /* 0x040fe20001741670 */
[----:B------:R-:W-:Y:S01]  /*a300*/  HMMA.16816.F32 R20, R60, R54, R20 ;  /* 0x000000363c14723c */ /* 0x000fe20000001814 */
        /* <DEDUP_REMOVED lines=9> */
[----:B------:R-:W-:Y:S01]  /*a3a0*/  HMMA.16816.F32 R52, R68, R78, RZ ;  /* 0x0000004e4434723c */ /* 0x000fe200000018ff */
[----:B------:R-:W-:Y:S01]  /*a3b0*/  FSEL R188, R35, -INF , !P2 ;  /* 0xff80000023bc7808 */ /* 0x000fe20005000000 */
[----:B------:R-:W2:Y:S01]  /*a3c0*/  LDSM.16.M88.4 R36, [R219+0x3000] ;  /* 0x00300000db24783b */ /* 0x000ea20000000200 */
        /* <DEDUP_REMOVED lines=8> */
[----:B------:R-:W-:Y:S01]  /*a450*/  HMMA.16816.F32 R76, R72, R78, RZ ;  /* 0x0000004e484c723c */ /* 0x000fe200000018ff */
[C---:B------:R-:W-:Y:S02]  /*a460*/  ISETP.LT.OR P6, PT, R18.reuse, R229, P6 ;  /* 0x000000e51200720c */ /* 0x040fe400037c1670 */
[----:B------:R-:W-:Y:S02]  /*a470*/  ISETP.LT.OR P4, PT, R18, R227, P4 ;  /* 0x000000e31200720c */ /* 0x000fe40002781670 */
[----:B------:R-:W-:-:S02]  /*a480*/  IADD3 R18, R129, 0x18, RZ ;  /* 0x0000001881127810 */ /* 0x000fc40007ffe0ff */
[----:B------:R-:W-:Y:S01]  /*a490*/  FSEL R198, R31, -INF , !P0 ;  /* 0xff8000001fc67808 */ /* 0x000fe20004000000 */
[C---:B------:R-:W-:Y:S01]  /*a4a0*/  HMMA.16816.F32 R4, R60.reuse, R48, R4 ;  /* 0x000000303c04723c */ /* 0x040fe20000001804 */
[----:B------:R-:W-:Y:S02]  /*a4b0*/  IADD3 R28, R129, 0x19, RZ ;  /* 0x00000019811c7810 */ /* 0x000fe40007ffe0ff */
[----:B------:R-:W-:Y:S02]  /*a4c0*/  ISETP.GE.AND P0, PT, R18, R228, PT ;  /* 0x000000e41200720c */ /* 0x000fe40003f06270 */
[----:B------:R-:W-:Y:S02]  /*a4d0*/  FSEL R177, R30, -INF , !P1 ;  /* 0xff8000001eb17808 */ /* 0x000fe40004800000 */
[----:B------:R-:W-:Y:S01]  /*a4e0*/  FSEL R205, R29, -INF , !P2 ;  /* 0xff8000001dcd7808 */ /* 0x000fe20005000000 */
[----:B------:R-:W-:Y:S01]  /*a4f0*/  HMMA.16816.F32 R52, R60, R50, R52 ;  /* 0x000000323c34723c */ /* 0x000fe20000001834 */
[----:B------:R-:W-:-:S02]  /*a500*/  ISETP.GE.AND P1, PT, R18, R232, PT ;  /* 0x000000e81200720c */ /* 0x000fc40003f26270 */
[----:B------:R-:W-:Y:S02]  /*a510*/  FSEL R187, R24, -INF , !P3 ;  /* 0xff80000018bb7808 */ /* 0x000fe40005800000 */
[----:B------:R-:W-:Y:S02]  /*a520*/  FSEL R190, R26, -INF , !P5 ;  /* 0xff8000001abe7808 */ /* 0x000fe40006800000 */
[C---:B------:R-:W-:Y:S01]  /*a530*/  ISETP.GE.AND P2, PT, R18.reuse, R230, PT ;  /* 0x000000e61200720c */ /* 0x040fe20003f46270 */
[----:B------:R-:W-:Y:S01]  /*a540*/  HMMA.16816.F32 R76, R64, R50, R76 ;  /* 0x00000032404c723c */ /* 0x000fe2000000184c */
[----:B------:R-:W-:Y:S02]  /*a550*/  ISETP.GE.AND P3, PT, R18, R226, PT ;  /* 0x000000e21200720c */ /* 0x000fe40003f66270 */
[----:B------:R-:W-:Y:S02]  /*a560*/  ISETP.GE.AND P5, PT, R28, R228, PT ;  /* 0x000000e41c00720c */ /* 0x000fe40003fa6270 */
[----:B------:R-:W-:-:S02]  /*a570*/  ISETP.LT.OR P0, PT, R18, R229, P0 ;  /* 0x000000e51200720c */ /* 0x000fc40000701670 */
[C---:B------:R-:W-:Y:S01]  /*a580*/  ISETP.LT.OR P1, PT, R18.reuse, R233, P1 ;  /* 0x000000e91200720c */ /* 0x040fe20000f21670 */
[-C--:B-1----:R-:W-:Y:S01]  /*a590*/  HMMA.16816.F32 R44, R72, R56.reuse, RZ ;  /* 0x00000038482c723c */ /* 0x082fe200000018ff */
[C---:B------:R-:W-:Y:S02]  /*a5a0*/  ISETP.LT.OR P2, PT, R18.reuse, R231, P2 ;  /* 0x000000e71200720c */ /* 0x040fe40001741670 */
[----:B------:R-:W-:Y:S02]  /*a5b0*/  ISETP.LT.OR P3, PT, R18, R227, P3 ;  /* 0x000000e31200720c */ /* 0x000fe40001f61670 */
[----:B------:R-:W-:Y:S02]  /*a5c0*/  ISETP.LT.OR P5, PT, R28, R229, P5 ;  /* 0x000000e51c00720c */ /* 0x000fe40002fa1670 */
[----:B------:R-:W-:Y:S01]  /*a5d0*/  IADD3 R18, R129, 0x20, RZ ;  /* 0x0000002081127810 */ /* 0x000fe20007ffe0ff */
[----:B------:R-:W-:Y:S01]  /*a5e0*/  HMMA.16816.F32 R48, R68, R56, RZ ;  /* 0x000000384430723c */ /* 0x000fe200000018ff */
[----:B------:R-:W-:-:S02]  /*a5f0*/  FSEL R240, R20, -INF , !P0 ;  /* 0xff80000014f07808 */ /* 0x000fc40004000000 */
[----:B------:R-:W-:Y:S02]  /*a600*/  FSEL R193, R27, -INF , !P4 ;  /* 0xff8000001bc17808 */ /* 0x000fe40006000000 */
[C---:B------:R-:W-:Y:S02]  /*a610*/  ISETP.GE.AND P0, PT, R28.reuse, R226, PT ;  /* 0x000000e21c00720c */ /* 0x040fe40003f06270 */
[----:B------:R-:W-:Y:S01]  /*a620*/  FSEL R194, R25, -INF , !P6 ;  /* 0xff80000019c27808 */ /* 0x000fe20007000000 */
[----:B------:R-:W-:Y:S01]  /*a630*/  HMMA.16816.F32 R32, R68, R58, RZ ;  /* 0x0000003a4420723c */ /* 0x000fe200000018ff */
[----:B------:R-:W-:Y:S01]  /*a640*/  ISETP.GE.AND P4, PT, R28, R230, PT ;  /* 0x000000e61c00720c */ /* 0x000fe20003f86270 */
[----:B------:R-:W1:Y:S01]  /*a650*/  LDSM.16.M88.4 R24, [R211] ;  /* 0x00000000d318783b */ /* 0x000e620000000200 */
[----:B------:R-:W-:Y:S02]  /*a660*/  FSEL R247, R12, -INF , !P1 ;  /* 0xff8000000cf77808 */ /* 0x000fe40004800000 */
[----:B------:R-:W-:-:S02]  /*a670*/  ISETP.GE.AND P6, PT, R28, R232, PT ;  /* 0x000000e81c00720c */ /* 0x000fc40003fc6270 */
[----:B------:R-:W-:Y:S01]  /*a680*/  FSEL R20, R22, -INF , !P3 ;  /* 0xff80000016147808 */ /* 0x000fe20005800000 */
[----:B---3--:R-:W-:Y:S01]  /*a690*/  HMMA.16816.F32 R44, R64, R40, R44 ;  /* 0x00000028402c723c */ /* 0x008fe2000000182c */
[----:B------:R-:W-:Y:S02]  /*a6a0*/  FSEL R207, R14, -INF , !P2 ;  /* 0xff8000000ecf7808 */ /* 0x000fe40005000000 */
[----:B------:R-:W-:Y:S01]  /*a6b0*/  FSEL R12, R21, -INF , !P5 ;  /* 0xff800000150c7808 */ /* 0x000fe20006800000 */
[----:B------:R3:W-:Y:S01]  /*a6c0*/  STL [R1+0x4], R20 ;  /* 0x0000041401007387 */ /* 0x0007e20000100800 */
[C---:B------:R-:W-:Y:S02]  /*a6d0*/  ISETP.GE.AND P3, PT, R18.reuse, R232, PT ;  /* 0x000000e81200720c */ /* 0x040fe40003f66270 */
[C---:B------:R-:W-:Y:S01]  /*a6e0*/  ISETP.GE.AND P1, PT, R18.reuse, R230, PT ;  /* 0x000000e61200720c */ /* 0x040fe20003f26270 */
[----:B------:R4:W-:Y:S01]  /*a6f0*/  STL [R1+0x1c], R12 ;  /* 0x00001c0c01007387 */ /* 0x0009e20000100800 */
[C---:B------:R-:W-:Y:S01]  /*a700*/  ISETP.GE.AND P2, PT, R18.reuse, R228, PT ;  /* 0x000000e41200720c */ /* 0x040fe20003f46270 */
[----:B------:R-:W-:Y:S01]  /*a710*/  HMMA.16816.F32 R56, R72, R58, RZ ;  /* 0x0000003a4838723c */ /* 0x000fe200000018ff */
[----:B------:R-:W-:-:S02]  /*a720*/  ISETP.GE.AND P5, PT, R18, R226, PT ;  /* 0x000000e21200720c */ /* 0x000fc40003fa6270 */
[C---:B------:R-:W-:Y:S02]  /*a730*/  ISETP.LT.OR P0, PT, R28.reuse, R227, P0 ;  /* 0x000000e31c00720c */ /* 0x040fe40000701670 */
[C---:B------:R-:W-:Y:S02]  /*a740*/  ISETP.LT.OR P4, PT, R28.reuse, R231, P4 ;  /* 0x000000e71c00720c */ /* 0x040fe40002781670 */
[-C--:B------:R-:W-:Y:S01]  /*a750*/  ISETP.LT.OR P6, PT, R28, R233.reuse, P6 ;  /* 0x000000e91c00720c */ /* 0x080fe200037c1670 */
[----:B------:R-:W-:Y:S01]  /*a760*/  HMMA.16816.F32 R48, R60, R40, R48 ;  /* 0x000000283c30723c */ /* 0x000fe20000001830 */
[C---:B------:R-:W-:Y:S02]  /*a770*/  ISETP.LT.OR P3, PT, R18.reuse, R233, P3 ;  /* 0x000000e91200720c */ /* 0x040fe40001f61670 */
[C---:B------:R-:W-:Y:S02]  /*a780*/  ISETP.LT.OR P1, PT, R18.reuse, R231, P1 ;  /* 0x000000e71200720c */ /* 0x040fe40000f21670 */
[----:B------:R-:W-:-:S02]  /*a790*/  ISETP.LT.OR P2, PT, R18, R229, P2 ;  /* 0x000000e51200720c */ /* 0x000fc40001741670 */
[----:B------:R-:W-:Y:S01]  /*a7a0*/  ISETP.LT.OR P5, PT, R18, R227, P5 ;  /* 0x000000e31200720c */ /* 0x000fe20002fa1670 */
[----:B--2---:R-:W-:Y:S01]  /*a7b0*/  HMMA.16816.F32 R28, R72, R36, RZ ;  /* 0x00000024481c723c */ /* 0x004fe200000018ff */
[----:B------:R-:W-:Y:S02]  /*a7c0*/  FSEL R14, R23, -INF , !P0 ;  /* 0xff800000170e7808 */ /* 0x000fe40004000000 */
[----:B------:R-:W-:Y:S02]  /*a7d0*/  IADD3 R18, R129, 0x21, RZ ;  /* 0x0000002181127810 */ /* 0x000fe40007ffe0ff */
[----:B---3--:R-:W-:Y:S01]  /*a7e0*/  FSEL R20, R15, -INF , !P4 ;  /* 0xff8000000f147808 */ /* 0x008fe20006000000 */
[----:B------:R-:W-:Y:S01]  /*a7f0*/  STL [R1+0x18], R14 ;  /* 0x0000180e01007387 */ /* 0x000fe20000100800 */
[----:B----4-:R-:W-:Y:S01]  /*a800*/  FSEL R12, R13, -INF , !P6 ;  /* 0xff8000000d0c7808 */ /* 0x010fe20007000000 */
[----:B------:R-:W-:Y:S01]  /*a810*/  HMMA.16816.F32 R32, R60, R42, R32 ;  /* 0x0000002a3c20723c */ /* 0x000fe20000001820 */
[----:B------:R-:W-:Y:S01]  /*a820*/  FSEL R8, R8, -INF , !P3 ;  /* 0xff80000008087808 */ /* 0x000fe20005800000 */
[----:B------:R-:W-:Y:S01]  /*a830*/  STL [R1], R20 ;  /* 0x0000001401007387 */ /* 0x000fe20000100800 */
[----:B------:R-:W-:-:S02]  /*a840*/  ISETP.GE.AND P4, PT, R18, R232, PT ;  /* 0x000000e81200720c */ /* 0x000fc40003f86270 */
[C---:B------:R-:W-:Y:S01]  /*a850*/  ISETP.GE.AND P0, PT, R18.reuse, R230, PT ;  /* 0x000000e61200720c */ /* 0x040fe20003f06270 */
[----:B------:R2:W-:Y:S01]  /*a860*/  STL [R1+0x20], R12 ;  /* 0x0000200c01007387 */ /* 0x0005e20000100800 */
[C---:B------:R-:W-:Y:S01]  /*a870*/  ISETP.LT.OR P4, PT, R18.reuse, R233, P4 ;  /* 0x000000e91200720c */ /* 0x040fe20002781670 */
[C---:B------:R-:W-:Y:S01]  /*a880*/  HMMA.16816.F32 R56, R64.reuse, R42, R56 ;  /* 0x0000002a4038723c */ /* 0x040fe20000001838 */
[----:B------:R-:W-:Y:S01]  /*a890*/  ISETP.LT.OR P0, PT, R18, R231, P0 ;  /* 0x000000e71200720c */ /* 0x000fe20000701670 */
[----:B------:R3:W-:Y:S01]  /*a8a0*/  STL [R1+0x2c], R8 ;  /* 0x00002c0801007387 */ /* 0x0007e20000100800 */
[----:B------:R-:W-:Y:S02]  /*a8b0*/  FSEL R9, R9, -INF , !P4 ;  /* 0xff80000009097808 */ /* 0x000fe40006000000 */
[----:B------:R-:W-:Y:S02]  /*a8c0*/  FSEL R166, R10, -INF , !P1 ;  /* 0xff8000000aa67808 */ /* 0x000fe40004800000 */
[----:B------:R-:W-:Y:S01]  /*a8d0*/  FSEL R184, R11, -INF , !P0 ;  /* 0xff8000000bb87808 */ /* 0x000fe20004000000 */
[----:B------:R-:W-:Y:S01]  /*a8e0*/  STL [R1+0x24], R9 ;  /* 0x0000240901007387 */ /* 0x000fe20000100800 */
[----:B------:R-:W-:Y:S01]  /*a8f0*/  FSEL R246, R4, -INF , !P2 ;  /* 0xff80000004f67808 */ /* 0x000fe20005000000 */
[----:B-1----:R-:W-:Y:S01]  /*a900*/  HMMA.16816.F32 R28, R64, R24, R28 ;  /* 0x00000018401c723c */ /* 0x002fe2000000181c */
[----:B------:R-:W-:-:S02]  /*a910*/  ISETP.GE.AND P6, PT, R18, R228, PT ;  /* 0x000000e41200720c */ /* 0x000fc40003fc6270 */
[C---:B------:R-:W-:Y:S02]  /*a920*/  ISETP.GE.AND P3, PT, R18.reuse, R226, PT ;  /* 0x000000e21200720c */ /* 0x040fe40003f66270 */
[C---:B------:R-:W-:Y:S02]  /*a930*/  ISETP.LT.OR P6, PT, R18.reuse, R229, P6 ;  /* 0x000000e51200720c */ /* 0x040fe400037c1670 */
[----:B------:R-:W-:Y:S02]  /*a940*/  ISETP.LT.OR P3, PT, R18, R227, P3 ;  /* 0x000000e31200720c */ /* 0x000fe40001f61670 */
[----:B------:R-:W-:Y:S02]  /*a950*/  FSEL R245, R5, -INF , !P6 ;  /* 0xff80000005f57808 */ /* 0x000fe40007000000 */
[----:B------:R-:W-:Y:S02]  /*a960*/  FSEL R244, R6, -INF , !P5 ;  /* 0xff80000006f47808 */ /* 0x000fe40006800000 */
[----:B------:R-:W-:Y:S01]  /*a970*/  FSEL R250, R7, -INF , !P3 ;  /* 0xff80000007fa7808 */ /* 0x000fe20005800000 */
[----:B--2---:R-:W-:Y:S01]  /*a980*/  HMMA.16816.F32 R12, R68, R36, RZ ;  /* 0x00000024440c723c */ /* 0x004fe200000018ff */
[----:B------:R-:W-:-:S02]  /*a990*/  IADD3 R18, R129, 0x30, RZ ;  /* 0x0000003081127810 */ /* 0x000fc40007ffe0ff */
[C---:B---3--:R-:W-:Y:S02]  /*a9a0*/  IADD3 R8, R129.reuse, 0x28, RZ ;  /* 0x0000002881087810 */ /* 0x048fe40007ffe0ff */
[----:B------:R-:W-:Y:S02]  /*a9b0*/  IADD3 R20, R129, 0x31, RZ ;  /* 0x0000003181147810 */ /* 0x000fe40007ffe0ff */
        /* <DEDUP_REMOVED lines=8> */
[----:B------:R-:W-:Y:S01]  /*aa40*/  IADD3 R8, R129, 0x29, RZ ;  /* 0x0000002981087810 */ /* 0x000fe20007ffe0ff */
[----:B------:R-:W-:Y:S01]  /*aa50*/  HMMA.16816.F32 R12, R60, R24, R12 ;  /* 0x000000183c0c723c */ /* 0x000fe2000000180c */
[----:B------:R-:W-:-:S02]  /*aa60*/  FSEL R4, R52, -INF , !P0 ;  /* 0xff80000034047808 */ /* 0x000fc40004000000 */
[C---:B------:R-:W-:Y:S02]  /*aa70*/  ISETP.GE.AND P6, PT, R8.reuse, R232, PT ;  /* 0x000000e80800720c */ /* 0x040fe40003fc6270 */
[C---:B------:R-:W-:Y:S01]  /*aa80*/  ISETP.GE.AND P3, PT, R8.reuse, R230, PT ;  /* 0x000000e60800720c */ /* 0x040fe20003f66270 */
[----:B------:R1:W-:Y:S01]  /*aa90*/  STL [R1+0x28], R4 ;  /* 0x0000280401007387 */ /* 0x0003e20000100800 */
[C---:B------:R-:W-:Y:S02]  /*aaa0*/  ISETP.GE.AND P5, PT, R8.reuse, R228, PT ;  /* 0x000000e40800720c */ /* 0x040fe40003fa6270 */
[C---:B------:R-:W-:Y:S02]  /*aab0*/  ISETP.GE.AND P0, PT, R8.reuse, R226, PT ;  /* 0x000000e20800720c */ /* 0x040fe40003f06270 */
[C---:B------:R-:W-:Y:S02]  /*aac0*/  ISETP.LT.OR P6, PT, R8.reuse, R233, P6 ;  /* 0x000000e90800720c */ /* 0x040fe400037c1670 */
[----:B------:R-:W-:-:S02]  /*aad0*/  ISETP.LT.OR P3, PT, R8, R231, P3 ;  /* 0x000000e70800720c */ /* 0x000fc40001f61670 */
[C---:B------:R-:W-:Y:S02]  /*aae0*/  ISETP.LT.OR P5, PT, R8.reuse, R229, P5 ;  /* 0x000000e50800720c */ /* 0x040fe40002fa1670 */
[----:B------:R-:W-:Y:S02]  /*aaf0*/  ISETP.LT.OR P0, PT, R8, R227, P0 ;  /* 0x000000e30800720c */ /* 0x000fe40000701670 */
[----:B------:R-:W-:Y:S02]  /*ab00*/  FSEL R8, R76, -INF , !P1 ;  /* 0xff8000004c087808 */ /* 0x000fe40004800000 */
[----:B------:R-:W-:Y:S02]  /*ab10*/  FSEL R249, R54, -INF , !P2 ;  /* 0xff80000036f97808 */ /* 0x000fe40005000000 */
[----:B------:R-:W-:Y:S01]  /*ab20*/  FSEL R192, R78, -INF , !P4 ;  /* 0xff8000004ec07808 */ /* 0x000fe20006000000 */
[----:B------:R-:W-:Y:S01]  /*ab30*/  STL [R1+0x30], R8 ;  /* 0x0000300801007387 */ /* 0x000fe20000100800 */
[----:B------:R-:W-:-:S02]  /*ab40*/  FSEL R251, R53, -INF , !P5 ;  /* 0xff80000035fb7808 */ /* 0x000fc40006800000 */
[C---:B------:R-:W-:Y:S01]  /*ab50*/  ISETP.GE.AND P2, PT, R18.reuse, R232, PT ;  /* 0x000000e81200720c */ /* 0x040fe20003f46270 */
[----:B------:R-:W2:Y:S01]  /*ab60*/  LDSM.16.M88.4 R8, [R219+0x3400] ;  /* 0x00340000db08783b */ /* 0x000ea20000000200 */
[C---:B------:R-:W-:Y:S02]  /*ab70*/  ISETP.GE.AND P1, PT, R18.reuse, R230, PT ;  /* 0x000000e61200720c */ /* 0x040fe40003f26270 */
[C---:B------:R-:W-:Y:S01]  /*ab80*/  ISETP.GE.AND P4, PT, R18.reuse, R228, PT ;  /* 0x000000e41200720c */ /* 0x040fe20003f86270 */
[----:B-1----:R-:W-:Y:S01]  /*ab90*/  HMMA.16816.F32 R4, R68, R38, RZ ;  /* 0x000000264404723c */ /* 0x002fe200000018ff */
[C---:B------:R-:W-:Y:S02]  /*aba0*/  ISETP.GE.AND P5, PT, R18.reuse, R226, PT ;  /* 0x000000e21200720c */ /* 0x040fe40003fa6270 */
[C---:B------:R-:W-:Y:S02]  /*abb0*/  ISETP.LT.OR P2, PT, R18.reuse, R233, P2 ;  /* 0x000000e91200720c */ /* 0x040fe40001741670 */
[----:B------:R-:W-:-:S02]  /*abc0*/  ISETP.LT.OR P1, PT, R18, R231, P1 ;  /* 0x000000e71200720c */ /* 0x000fc40000f21670 */
[C---:B------:R-:W-:Y:S01]  /*abd0*/  ISETP.LT.OR P4, PT, R18.reuse, R229, P4 ;  /* 0x000000e51200720c */ /* 0x040fe20002781670 */
[----:B------:R-:W-:Y:S01]  /*abe0*/  HMMA.16816.F32 R36, R72, R38, RZ ;  /* 0x000000264824723c */ /* 0x000fe200000018ff */
[----:B------:R-:W-:Y:S02]  /*abf0*/  ISETP.LT.OR P5, PT, R18, R227, P5 ;  /* 0x000000e31200720c */ /* 0x000fe40002fa1670 */
[----:B------:R-:W-:Y:S02]  /*ac00*/  FSEL R18, R77, -INF , !P6 ;  /* 0xff8000004d127808 */ /* 0x000fe40007000000 */
[----:B------:R-:W-:Y:S02]  /*ac10*/  FSEL R248, R55, -INF , !P0 ;  /* 0xff80000037f87808 */ /* 0x000fe40004000000 */
[----:B------:R-:W-:Y:S01]  /*ac20*/  FSEL R206, R79, -INF , !P3 ;  /* 0xff8000004fce7808 */ /* 0x000fe20005800000 */
[----:B------:R1:W-:Y:S01]  /*ac30*/  STL [R1+0x34], R18 ;  /* 0x0000341201007387 */ /* 0x0003e20000100800 */
[----:B------:R-:W-:-:S02]  /*ac40*/  ISETP.GE.AND P3, PT, R20, R232, PT ;  /* 0x000000e81400720c */ /* 0x000fc40003f66270 */
[C---:B------:R-:W-:Y:S02]  /*ac50*/  ISETP.GE.AND P0, PT, R20.reuse, R230, PT ;  /* 0x000000e61400720c */ /* 0x040fe40003f06270 */
[C---:B------:R-:W-:Y:S02]  /*ac60*/  ISETP.GE.AND P6, PT, R20.reuse, R228, PT ;  /* 0x000000e41400720c */ /* 0x040fe40003fc6270 */
[C---:B------:R-:W-:Y:S01]  /*ac70*/  ISETP.LT.OR P3, PT, R20.reuse, R233, P3 ;  /* 0x000000e91400720c */ /* 0x040fe20001f61670 */
[----:B------:R-:W-:Y:S01]  /*ac80*/  HMMA.16816.F32 R4, R60, R26, R4 ;  /* 0x0000001a3c04723c */ /* 0x000fe20000001804 */
        /* <DEDUP_REMOVED lines=8> */
[----:B------:R-:W-:Y:S01]  /*ad10*/  ISETP.GE.AND P1, PT, R24, R232, PT ;  /* 0x000000e81800720c */ /* 0x000fe20003f26270 */
[----:B--2---:R-:W-:Y:S01]  /*ad20*/  HMMA.16816.F32 R40, R68, R8, RZ ;  /* 0x000000084428723c */ /* 0x004fe200000018ff */
[----:B-1----:R-:W-:-:S02]  /*ad30*/  FSEL R18, R44, -INF , !P2 ;  /* 0xff8000002c127808 */ /* 0x002fc40005000000 */
[----:B------:R-:W-:Y:S02]  /*ad40*/  ISETP.GE.AND P2, PT, R20, R226, PT ;  /* 0x000000e21400720c */ /* 0x000fe40003f46270 */
[----:B------:R-:W-:Y:S02]  /*ad50*/  ISETP.GE.AND P3, PT, R24, R230, PT ;  /* 0x000000e61800720c */ /* 0x000fe40003f66270 */
[----:B------:R-:W-:Y:S02]  /*ad60*/  ISETP.LT.OR P2, PT, R20, R227, P2 ;  /* 0x000000e31400720c */ /* 0x000fe40001741670 */
[----:B------:R-:W1:Y:S01]  /*ad70*/  LDSM.16.M88.4 R20, [R210] ;  /* 0x00000000d214783b */ /* 0x000e620000000200 */
[C---:B------:R-:W-:Y:S02]  /*ad80*/  ISETP.GE.AND P0, PT, R24.reuse, R228, PT ;  /* 0x000000e41800720c */ /* 0x040fe40003f06270 */
[----:B------:R-:W-:Y:S02]  /*ad90*/  ISETP.GE.AND P4, PT, R24, R226, PT ;  /* 0x000000e21800720c */ /* 0x000fe40003f86270 */
[----:B------:R-:W-:-:S02]  /*ada0*/  IADD3 R44, R129, 0x39, RZ ;  /* 0x00000039812c7810 */ /* 0x000fc40007ffe0ff */
[C---:B------:R-:W-:Y:S02]  /*adb0*/  ISETP.LT.OR P1, PT, R24.reuse, R233, P1 ;  /* 0x000000e91800720c */ /* 0x040fe40000f21670 */
[C---:B------:R-:W-:Y:S02]  /*adc0*/  ISETP.LT.OR P3, PT, R24.reuse, R231, P3 ;  /* 0x000000e71800720c */ /* 0x040fe40001f61670 */
[C---:B------:R-:W-:Y:S02]  /*add0*/  ISETP.LT.OR P0, PT, R24.reuse, R229, P0 ;  /* 0x000000e51800720c */ /* 0x040fe40000701670 */
[----:B------:R-:W-:Y:S02]  /*ade0*/  ISETP.LT.OR P4, PT, R24, R227, P4 ;  /* 0x000000e31800720c */ /* 0x000fe40002781670 */
[----:B------:R-:W-:Y:S01]  /*adf0*/  HMMA.16816.F32 R24, R72, R8, RZ ;  /* 0x000000084818723c */ /* 0x000fe200000018ff */
[----:B------:R-:W-:Y:S02]  /*ae00*/  FSEL R77, R50, -INF , !P5 ;  /* 0xff800000324d7808 */ /* 0x000fe40006800000 */
[----:B------:R-:W-:-:S02]  /*ae10*/  ISETP.GE.AND P5, PT, R44, R228, PT ;  /* 0x000000e42c00720c */ /* 0x000fc40003fa6270 */
[----:B------:R-:W-:Y:S02]  /*ae20*/  IADD3 R48, R129, 0x40, RZ ;  /* 0x0000004081307810 */ /* 0x000fe40007ffe0ff */
[----:B------:R-:W-:Y:S02]  /*ae30*/  ISETP.LT.OR P5, PT, R44, R229, P5 ;  /* 0x000000e52c00720c */ /* 0x000fe40002fa1670 */
[----:B------:R-:W-:Y:S02]  /*ae40*/  FSEL R79, R32, -INF , !P0 ;  /* 0xff800000204f7808 */ /* 0x000fe40004000000 */
[----:B------:R-:W-:Y:S02]  /*ae50*/  ISETP.GE.AND P0, PT, R44, R226, PT ;  /* 0x000000e22c00720c */ /* 0x000fe40003f06270 */
[----:B------:R-:W-:Y:S02]  /*ae60*/  FSEL R78, R51, -INF , !P2 ;  /* 0xff800000334e7808 */ /* 0x000fe40005000000 */
[----:B------:R-:W-:-:S02]  /*ae70*/  FSEL R80, R34, -INF , !P4 ;  /* 0xff80000022507808 */ /* 0x000fc40006000000 */
[----:B------:R-:W-:Y:S02]  /*ae80*/  FSEL R56, R56, -INF , !P1 ;  /* 0xff80000038387808 */ /* 0x000fe40004800000 */
[----:B------:R-:W-:Y:S02]  /*ae90*/  FSEL R58, R58, -INF , !P3 ;  /* 0xff8000003a3a7808 */ /* 0x000fe40005800000 */
[----:B------:R-:W-:Y:S02]  /*aea0*/  FSEL R81, R33, -INF , !P5 ;  /* 0xff80000021517808 */ /* 0x000fe40006800000 */
[----:B------:R-:W-:Y:S02]  /*aeb0*/  FSEL R76, R49, -INF , !P6 ;  /* 0xff800000314c7808 */ /* 0x000fe40007000000 */
[----:B------:R-:W-:Y:S01]  /*aec0*/  ISETP.GE.AND P2, PT, R44, R230, PT ;  /* 0x000000e62c00720c */ /* 0x000fe20003f46270 */
[----:B-1----:R-:W-:Y:S01]  /*aed0*/  HMMA.16816.F32 R24, R64, R20, R24 ;  /* 0x000000144018723c */ /* 0x002fe20000001818 */
[----:B------:R-:W-:-:S02]  /*aee0*/  ISETP.GE.AND P4, PT, R48, R232, PT ;  /* 0x000000e83000720c */ /* 0x000fc40003f86270 */
[C---:B------:R-:W-:Y:S02]  /*aef0*/  ISETP.GE.AND P1, PT, R48.reuse, R230, PT ;  /* 0x000000e63000720c */ /* 0x040fe40003f26270 */
[C---:B------:R-:W-:Y:S02]  /*af00*/  ISETP.GE.AND P3, PT, R48.reuse, R228, PT ;  /* 0x000000e43000720c */ /* 0x040fe40003f66270 */
[----:B------:R-:W-:Y:S01]  /*af10*/  ISETP.GE.AND P5, PT, R48, R226, PT ;  /* 0x000000e23000720c */ /* 0x000fe20003fa6270 */
[----:B------:R-:W-:Y:S01]  /*af20*/  HMMA.16816.F32 R40, R60, R20, R40 ;  /* 0x000000143c28723c */ /* 0x000fe20000001828 */
[C---:B------:R-:W-:Y:S02]  /*af30*/  ISETP.GE.AND P6, PT, R44.reuse, R232, PT ;  /* 0x000000e82c00720c */ /* 0x040fe40003fc6270 */
[C---:B------:R-:W-:Y:S02]  /*af40*/  ISETP.LT.OR P0, PT, R44.reuse, R227, P0 ;  /* 0x000000e32c00720c */ /* 0x040fe40000701670 */
[----:B------:R-:W-:-:S02]  /*af50*/  ISETP.LT.OR P2, PT, R44, R231, P2 ;  /* 0x000000e72c00720c */ /* 0x000fc40001741670 */
[C---:B------:R-:W-:Y:S02]  /*af60*/  ISETP.LT.OR P4, PT, R48.reuse, R233, P4 ;  /* 0x000000e93000720c */ /* 0x040fe40002781670 */
[C---:B------:R-:W-:Y:S02]  /*af70*/  ISETP.LT.OR P1, PT, R48.reuse, R231, P1 ;  /* 0x000000e73000720c */ /* 0x040fe40000f21670 */
[C---:B------:R-:W-:Y:S02]  /*af80*/  ISETP.LT.OR P3, PT, R48.reuse, R229, P3 ;  /* 0x000000e53000720c */ /* 0x040fe40001f61670 */
[----:B------:R-:W-:Y:S02]  /*af90*/  ISETP.LT.OR P5, PT, R48, R227, P5 ;  /* 0x000000e33000720c */ /* 0x000fe40002fa1670 */
[----:B------:R-:W-:Y:S02]  /*afa0*/  ISETP.LT.OR P6, PT, R44, R233, P6 ;  /* 0x000000e92c00720c */ /* 0x000fe400037c1670 */
[----:B------:R-:W-:Y:S01]  /*afb0*/  FSEL R82, R35, -INF , !P0 ;  /* 0xff80000023527808 */ /* 0x000fe20004000000 */
[----:B------:R-:W-:Y:S01]  /*afc0*/  HMMA.16816.F32 R44, R68, R10, RZ ;  /* 0x0000000a442c723c */ /* 0x000fe200000018ff */
[----:B------:R-:W-:Y:S01]  /*afd0*/  IADD3 R48, R129, 0x41, RZ ;  /* 0x0000004181307810 */ /* 0x000fe20007ffe0ff */
[----:B------:R-:W1:Y:S01]  /*afe0*/  LDSM.16.M88.4 R32, [R219+0x3800] ;  /* 0x00380000db20783b */ /* 0x000e620000000200 */
[----:B------:R-:W-:-:S02]  /*aff0*/  FSEL R59, R59, -INF , !P2 ;  /* 0xff8000003b3b7808 */ /* 0x000fc40005000000 */
[C---:B------:R-:W-:Y:S02]  /*b000*/  ISETP.GE.AND P2, PT, R48.reuse, R232, PT ;  /* 0x000000e83000720c */ /* 0x040fe40003f46270 */
[C---:B------:R-:W-:Y:S01]  /*b010*/  ISETP.GE.AND P0, PT, R48.reuse, R230, PT ;  /* 0x000000e63000720c */ /* 0x040fe20003f06270 */
[----:B------:R-:W-:Y:S01]  /*b020*/  HMMA.16816.F32 R8, R72, R10, RZ ;  /* 0x0000000a4808723c */ /* 0x000fe200000018ff */
[C---:B------:R-:W-:Y:S02]  /*b030*/  ISETP.LT.OR P2, PT, R48.reuse, R233, P2 ;  /* 0x000000e93000720c */ /* 0x040fe40001741670 */
[----:B------:R-:W-:Y:S02]  /*b040*/  ISETP.LT.OR P0, PT, R48, R231, P0 ;  /* 0x000000e73000720c */ /* 0x000fe40000701670 */
[----:B------:R-:W-:Y:S02]  /*b050*/  IADD3 R20, R129, 0x48, RZ ;  /* 0x0000004881147810 */ /* 0x000fe40007ffe0ff */
[----:B------:R-:W-:-:S02]  /*b060*/  FSEL R57, R57, -INF , !P6 ;  /* 0xff80000039397808 */ /* 0x000fc40007000000 */
[----:B------:R-:W-:Y:S02]  /*b070*/  FSEL R83, R28, -INF , !P4 ;  /* 0xff8000001c537808 */ /* 0x000fe40006000000 */
[----:B------:R-:W-:Y:S02]  /*b080*/  FSEL R84, R29, -INF , !P2 ;  /* 0xff8000001d547808 */ /* 0x000fe40005000000 */
[----:B------:R-:W-:Y:S02]  /*b090*/  FSEL R85, R30, -INF , !P1 ;  /* 0xff8000001e557808 */ /* 0x000fe40004800000 */
[----:B------:R-:W-:Y:S01]  /*b0a0*/  FSEL R86, R31, -INF , !P0 ;  /* 0xff8000001f567808 */ /* 0x000fe20004000000 */
[----:B------:R-:W-:Y:S01]  /*b0b0*/  HMMA.16816.F32 R44, R60, R22, R44 ;  /* 0x000000163c2c723c */ /* 0x000fe2000000182c */
[----:B------:R-:W-:Y:S01]  /*b0c0*/  FSEL R87, R12, -INF , !P3 ;  /* 0xff8000000c577808 */ /* 0x000fe20005800000 */
[----:B------:R-:W2:Y:S01]  /*b0d0*/  LDSM.16.M88.4 R28, [R209] ;  /* 0x00000000d11c783b */ /* 0x000ea20000000200 */
[----:B------:R-:W-:-:S02]  /*b0e0*/  ISETP.GE.AND P6, PT, R48, R228, PT ;  /* 0x000000e43000720c */ /* 0x000fc40003fc6270 */
[----:B------:R-:W-:Y:S02]  /*b0f0*/  ISETP.GE.AND P4, PT, R48, R226, PT ;  /* 0x000000e23000720c */ /* 0x000fe40003f86270 */
[C---:B------:R-:W-:Y:S01]  /*b100*/  ISETP.GE.AND P2, PT, R20.reuse, R232, PT ;  /* 0x000000e81400720c */ /* 0x040fe20003f46270 */
[----:B------:R-:W-:Y:S01]  /*b110*/  HMMA.16816.F32 R8, R64, R22, R8 ;  /* 0x000000164008723c */ /* 0x000fe20000001808 */
[C---:B------:R-:W-:Y:S02]  /*b120*/  ISETP.GE.AND P0, PT, R20.reuse, R230, PT ;  /* 0x000000e61400720c */ /* 0x040fe40003f06270 */
[C---:B------:R-:W-:Y:S02]  /*b130*/  ISETP.GE.AND P1, PT, R20.reuse, R228, PT ;  /* 0x000000e41400720c */ /* 0x040fe40003f26270 */
[----:B------:R-:W-:Y:S02]  /*b140*/  ISETP.GE.AND P3, PT, R20, R226, PT ;  /* 0x000000e21400720c */ /* 0x000fe40003f66270 */
[----:B------:R-:W-:-:S02]  /*b150*/  ISETP.LT.OR P6, PT, R48, R229, P6 ;  /* 0x000000e53000720c */ /* 0x000fc400037c1670 */
[----:B------:R-:W-:Y:S02]  /*b160*/  ISETP.LT.OR P4, PT, R48, R227, P4 ;  /* 0x000000e33000720c */ /* 0x000fe40002781670 */
[C---:B------:R-:W-:Y:S01]  /*b170*/  ISETP.LT.OR P2, PT, R20.reuse, R233, P2 ;  /* 0x000000e91400720c */ /* 0x040fe20001741670 */
[----:B-1----:R-:W-:Y:S01]  /*b180*/  HMMA.16816.F32 R48, R68, R32, RZ ;  /* 0x000000204430723c */ /* 0x002fe200000018ff */
        /* <DEDUP_REMOVED lines=8> */
[----:B------:R-:W-:Y:S01]  /*b210*/  HMMA.16816.F32 R12, R72, R32, RZ ;  /* 0x00000020480c723c */ /* 0x000fe200000018ff */
[C---:B------:R-:W-:Y:S02]  /*b220*/  ISETP.GE.AND P6, PT, R20.reuse, R232, PT ;  /* 0x000000e81400720c */ /* 0x040fe40003fc6270 */
[----:B------:R-:W-:-:S02]  /*b230*/  ISETP.GE.AND P5, PT, R20, R230, PT ;  /* 0x000000e61400720c */ /* 0x000fc40003fa6270 */
[C---:B------:R-:W-:Y:S02]  /*b240*/  ISETP.GE.AND P4, PT, R20.reuse, R228, PT ;  /* 0x000000e41400720c */ /* 0x040fe40003f86270 */
[C---:B------:R-:W-:Y:S01]  /*b250*/  ISETP.GE.AND P1, PT, R20.reuse, R226, PT ;  /* 0x000000e21400720c */ /* 0x040fe20003f26270 */
[----:B--2---:R-:W-:Y:S01]  /*b260*/  HMMA.16816.F32 R48, R60, R28, R48 ;  /* 0x0000001c3c30723c */ /* 0x004fe20000001830 */
[C---:B------:R-:W-:Y:S02]  /*b270*/  ISETP.LT.OR P6, PT, R20.reuse, R233, P6 ;  /* 0x000000e91400720c */ /* 0x040fe400037c1670 */
[C---:B------:R-:W-:Y:S02]  /*b280*/  ISETP.LT.OR P5, PT, R20.reuse, R231, P5 ;  /* 0x000000e71400720c */ /* 0x040fe40002fa1670 */
[C---:B------:R-:W-:Y:S02]  /*b290*/  ISETP.LT.OR P4, PT, R20.reuse, R229, P4 ;  /* 0x000000e51400720c */ /* 0x040fe40002781670 */
[----:B------:R-:W-:-:S02]  /*b2a0*/  ISETP.LT.OR P1, PT, R20, R227, P1 ;  /* 0x000000e31400720c */ /* 0x000fc40000f21670 */
[----:B------:R-:W1:Y:S01]  /*b2b0*/  LDSM.16.M88.4 R20, [R219+0x3c00] ;  /* 0x003c0000db14783b */ /* 0x000e620000000200 */
[----:B------:R-:W-:Y:S02]  /*b2c0*/  FSEL R92, R6, -INF , !P3 ;  /* 0xff800000065c7808 */ /* 0x000fe40005800000 */
[----:B------:R-:W-:Y:S02]  /*b2d0*/  ISETP.GE.AND P3, PT, R96, R232, PT ;  /* 0x000000e86000720c */ /* 0x000fe40003f66270 */
[----:B------:R-:W-:Y:S02]  /*b2e0*/  FSEL R93, R36, -INF , !P2 ;  /* 0xff800000245d7808 */ /* 0x000fe40005000000 */
[----:B------:R-:W-:Y:S01]  /*b2f0*/  FSEL R94, R38, -INF , !P0 ;  /* 0xff800000265e7808 */ /* 0x000fe20004000000 */
[----:B------:R-:W-:Y:S01]  /*b300*/  HMMA.16816.F32 R12, R64, R28, R12 ;  /* 0x0000001c400c723c */ /* 0x000fe2000000180c */
[----:B------:R-:W-:Y:S02]  /*b310*/  FSEL R95, R5, -INF , !P4 ;  /* 0xff800000055f7808 */ /* 0x000fe40006000000 */
[----:B------:R-:W-:-:S02]  /*b320*/  ISETP.GE.AND P2, PT, R96, R230, PT ;  /* 0x000000e66000720c */ /* 0x000fc40003f46270 */
[C---:B------:R-:W-:Y:S02]  /*b330*/  ISETP.GE.AND P0, PT, R96.reuse, R228, PT ;  /* 0x000000e46000720c */ /* 0x040fe40003f06270 */
[C---:B------:R-:W-:Y:S02]  /*b340*/  ISETP.GE.AND P4, PT, R96.reuse, R226, PT ;  /* 0x000000e26000720c */ /* 0x040fe40003f86270 */
[C---:B------:R-:W-:Y:S02]  /*b350*/  ISETP.LT.OR P3, PT, R96.reuse, R233, P3 ;  /* 0x000000e96000720c */ /* 0x040fe40001f61670 */
[----:B------:R-:W-:Y:S02]  /*b360*/  IADD3 R4, R129, 0x51, RZ ;  /* 0x0000005181047810 */ /* 0x000fe40007ffe0ff */
[C---:B------:R-:W-:Y:S02]  /*b370*/  ISETP.LT.OR P2, PT, R96.reuse, R231, P2 ;  /* 0x000000e76000720c */ /* 0x040fe40001741670 */
[----:B------:R-:W-:-:S02]  /*b380*/  ISETP.LT.OR P0, PT, R96, R229, P0 ;  /* 0x000000e56000720c */ /* 0x000fc40000701670 */
[----:B------:R-:W-:Y:S02]  /*b390*/  ISETP.LT.OR P4, PT, R96, R227, P4 ;  /* 0x000000e36000720c */ /* 0x000fe40002781670 */
[----:B------:R-:W-:Y:S02]  /*b3a0*/  FSEL R96, R7, -INF , !P1 ;  /* 0xff80000007607808 */ /* 0x000fe40004800000 */
[----:B------:R-:W-:Y:S02]  /*b3b0*/  FSEL R97, R37, -INF , !P6 ;  /* 0xff80000025617808 */ /* 0x000fe40007000000 */
[----:B------:R-:W-:Y:S02]  /*b3c0*/  FSEL R98, R39, -INF , !P5 ;  /* 0xff80000027627808 */ /* 0x000fe40006800000 */
[----:B------:R-:W-:Y:S01]  /*b3d0*/  FSEL R99, R24, -INF , !P3 ;  /* 0xff80000018637808 */ /* 0x000fe20005800000 */
[----:B------:R-:W-:Y:S01]  /*b3e0*/  HMMA.16816.F32 R36, R68, R34, RZ ;  /* 0x000000224424723c */ /* 0x000fe200000018ff */
[----:B------:R-:W-:-:S02]  /*b3f0*/  ISETP.GE.AND P6, PT, R4, R232, PT ;  /* 0x000000e80400720c */ /* 0x000fc40003fc6270 */
[C---:B------:R-:W-:Y:S02]  /*b400*/  ISETP.GE.AND P1, PT, R4.reuse, R230, PT ;  /* 0x000000e60400720c */ /* 0x040fe40003f26270 */
[C---:B------:R-:W-:Y:S02]  /*b410*/  ISETP.GE.AND P5, PT, R4.reuse, R228, PT ;  /* 0x000000e40400720c */ /* 0x040fe40003fa6270 */
[C---:B------:R-:W-:Y:S01]  /*b420*/  ISETP.GE.AND P3, PT, R4.reuse, R226, PT ;  /* 0x000000e20400720c */ /* 0x040fe20003f66270 */
[----:B------:R-:W-:Y:S01]  /*b430*/  HMMA.16816.F32 R32, R72, R34, RZ ;  /* 0x000000224820723c */ /* 0x000fe200000018ff */
[C---:B------:R-:W-:Y:S02]  /*b440*/  ISETP.LT.OR P6, PT, R4.reuse, R233, P6 ;  /* 0x000000e90400720c */ /* 0x040fe400037c1670 */
[C---:B------:R-:W-:Y:S02]  /*b450*/  ISETP.LT.OR P1, PT, R4.reuse, R231, P1 ;  /* 0x000000e70400720c */ /* 0x040fe40000f21670 */
[----:B------:R-:W-:-:S02]  /*b460*/  ISETP.LT.OR P5, PT, R4, R229, P5 ;  /* 0x000000e50400720c */ /* 0x000fc40002fa1670 */
[----:B------:R-:W-:Y:S02]  /*b470*/  ISETP.LT.OR P3, PT, R4, R227, P3 ;  /* 0x000000e30400720c */ /* 0x000fe40001f61670 */
[----:B------:R-:W2:Y:S01]  /*b480*/  LDSM.16.M88.4 R4, [R208] ;  /* 0x00000000d004783b */ /* 0x000ea20000000200 */
[----:B------:R-:W-:Y:S01]  /*b490*/  FSEL R100, R25, -INF , !P6 ;  /* 0xff80000019647808 */ /* 0x000fe20007000000 */
[----:B------:R-:W-:-:S04]  /*b4a0*/  DEPBAR.LE SB0, 0x0 ;  /* 0x000080000000791a */ /* 0x000fc80000000000 */
[----:B------:R-:W-:Y:S01]  /*b4b0*/  FSEL R101, R26, -INF , !P2 ;  /* 0xff8000001a657808 */ /* 0x000fe20005000000 */
[----:B------:R-:W-:Y:S01]  /*b4c0*/  HMMA.16816.F32 R36, R60, R30, R36 ;  /* 0x0000001e3c24723c */ /* 0x000fe20000001824 */
[----:B------:R-:W-:Y:S02]  /*b4d0*/  FSEL R102, R27, -INF , !P1 ;  /* 0xff8000001b667808 */ /* 0x000fe40004800000 */
[----:B------:R-:W-:Y:S02]  /*b4e0*/  IADD3 R28, R129, 0x58, RZ ;  /* 0x00000058811c7810 */ /* 0x000fe40007ffe0ff */
[----:B------:R-:W-:Y:S02]  /*b4f0*/  FSEL R103, R40, -INF , !P0 ;  /* 0xff80000028677808 */ /* 0x000fe40004000000 */
[----:B------:R-:W-:Y:S01]  /*b500*/  FSEL R104, R41, -INF , !P5 ;  /* 0xff80000029687808 */ /* 0x000fe20006800000 */
[----:B-1----:R-:W-:Y:S01]  /*b510*/  HMMA.16816.F32 R24, R72, R20, RZ ;  /* 0x000000144818723c */ /* 0x002fe200000018ff */
[----:B------:R-:W-:-:S02]  /*b520*/  FSEL R105, R42, -INF , !P4 ;  /* 0xff8000002a697808 */ /* 0x000fc40006000000 */
[----:B------:R-:W-:Y:S02]  /*b530*/  FSEL R106, R43, -INF , !P3 ;  /* 0xff8000002b6a7808 */ /* 0x000fe40005800000 */
[C---:B------:R-:W-:Y:S02]  /*b540*/  ISETP.GE.AND P6, PT, R28.reuse, R232, PT ;  /* 0x000000e81c00720c */ /* 0x040fe40003fc6270 */
[C---:B------:R-:W-:Y:S01]  /*b550*/  ISETP.GE.AND P1, PT, R28.reuse, R230, PT ;  /* 0x000000e61c00720c */ /* 0x040fe20003f26270 */
[----:B------:R-:W-:Y:S01]  /*b560*/  HMMA.16816.F32 R40, R68, R20, RZ ;  /* 0x000000144428723c */ /* 0x000fe200000018ff */
[C---:B------:R-:W-:Y:S02]  /*b570*/  ISETP.GE.AND P2, PT, R28.reuse, R228, PT ;  /* 0x000000e41c00720c */ /* 0x040fe40003f46270 */
[C---:B------:R-:W-:Y:S02]  /*b580*/  ISETP.GE.AND P0, PT, R28.reuse, R226, PT ;  /* 0x000000e21c00720c */ /* 0x040fe40003f06270 */
[----:B------:R-:W-:-:S02]  /*b590*/  ISETP.LT.OR P6, PT, R28, R233, P6 ;  /* 0x000000e91c00720c */ /* 0x000fc400037c1670 */
[C---:B------:R-:W-:Y:S01]  /*b5a0*/  ISETP.LT.OR P1, PT, R28.reuse, R231, P1 ;  /* 0x000000e71c00720c */ /* 0x040fe20000f21670 */
[-C--:B------:R-:W-:Y:S01]  /*b5b0*/  HMMA.16816.F32 R68, R68, R22.reuse, RZ ;  /* 0x000000164444723c */ /* 0x080fe200000018ff */
[C---:B------:R-:W-:Y:S02]  /*b5c0*/  ISETP.LT.OR P2, PT, R28.reuse, R229, P2 ;  /* 0x000000e51c00720c */ /* 0x040fe40001741670 */
[----:B------:R-:W-:Y:S02]  /*b5d0*/  ISETP.LT.OR P0, PT, R28, R227, P0 ;  /* 0x000000e31c00720c */ /* 0x000fe40000701670 */
[C---:B------:R-:W-:Y:S02]  /*b5e0*/  IADD3 R29, R129.reuse, 0x59, RZ ;  /* 0x00000059811d7810 */ /* 0x040fe40007ffe0ff */
[----:B------:R-:W-:Y:S01]  /*b5f0*/  IADD3 R28, R129, 0x60, RZ ;  /* 0x00000060811c7810 */ /* 0x000fe20007ffe0ff */
[----:B------:R-:W-:Y:S01]  /*b600*/  HMMA.16816.F32 R72, R72, R22, RZ ;  /* 0x000000164848723c */ /* 0x000fe200000018ff */
[----:B------:R-:W-:-:S02]  /*b610*/  ISETP.GE.AND P3, PT, R29, R230, PT ;  /* 0x000000e61d00720c */ /* 0x000fc40003f66270 */
[C---:B------:R-:W-:Y:S02]  /*b620*/  ISETP.GE.AND P4, PT, R29.reuse, R228, PT ;  /* 0x000000e41d00720c */ /* 0x040fe40003f86270 */
[----:B------:R-:W-:Y:S02]  /*b630*/  FSEL R46, R46, -INF , !P0 ;  /* 0xff8000002e2e7808 */ /* 0x000fe40004000000 */
[----:B------:R-:W-:Y:S01]  /*b640*/  ISETP.GE.AND P0, PT, R28, R232, PT ;  /* 0x000000e81c00720c */ /* 0x000fe20003f06270 */
[----:B--2---:R-:W-:Y:S01]  /*b650*/  HMMA.16816.F32 R24, R64, R4, R24 ;  /* 0x000000044018723c */ /* 0x004fe20000001818 */
[C---:B------:R-:W-:Y:S02]  /*b660*/  ISETP.LT.OR P3, PT, R29.reuse, R231, P3 ;  /* 0x000000e71d00720c */ /* 0x040fe40001f61670 */
[----:B------:R-:W-:Y:S02]  /*b670*/  ISETP.LT.OR P4, PT, R29, R229, P4 ;  /* 0x000000e51d00720c */ /* 0x000fe40002781670 */
[----:B------:R-:W-:-:S02]  /*b680*/  FSEL R108, R10, -INF , !P1 ;  /* 0xff8000000a6c7808 */ /* 0x000fc40004800000 */
[----:B------:R-:W-:Y:S01]  /*b690*/  ISETP.LT.OR P0, PT, R28, R233, P0 ;  /* 0x000000e91c00720c */ /* 0x000fe20000701670 */
[----:B------:R-:W-:Y:S01]  /*b6a0*/  HMMA.16816.F32 R40, R60, R4, R40 ;  /* 0x000000043c28723c */ /* 0x000fe20000001828 */
[----:B------:R-:W-:Y:S02]  /*b6b0*/  IADD3 R10, R129, 0x61, RZ ;  /* 0x00000061810a7810 */ /* 0x000fe40007ffe0ff */
[----:B------:R-:W-:Y:S02]  /*b6c0*/  FSEL R44, R44, -INF , !P2 ;  /* 0xff8000002c2c7808 */ /* 0x000fe40005000000 */
[----:B------:R-:W-:Y:S02]  /*b6d0*/  ISETP.GE.AND P2, PT, R29, R226, PT ;  /* 0x000000e21d00720c */ /* 0x000fe40003f46270 */
[----:B------:R-:W-:Y:S01]  /*b6e0*/  FSEL R107, R8, -INF , !P6 ;  /* 0xff800000086b7808 */ /* 0x000fe20007000000 */
[----:B------:R-:W-:Y:S01]  /*b6f0*/  HMMA.16816.F32 R32, R64, R30, R32 ;  /* 0x0000001e4020723c */ /* 0x000fe20000001820 */
[----:B------:R-:W-:-:S02]  /*b700*/  FSEL R45, R45, -INF , !P4 ;  /* 0xff8000002d2d7808 */ /* 0x000fc40006000000 */
[----:B------:R-:W-:Y:S02]  /*b710*/  FSEL R110, R11, -INF , !P3 ;  /* 0xff8000000b6e7808 */ /* 0x000fe40005800000 */
[----:B------:R-:W-:Y:S02]  /*b720*/  ISETP.GE.AND P5, PT, R29, R232, PT ;  /* 0x000000e81d00720c */ /* 0x000fe40003fa6270 */
[C---:B------:R-:W-:Y:S01]  /*b730*/  ISETP.GE.AND P6, PT, R28.reuse, R230, PT ;  /* 0x000000e61c00720c */ /* 0x040fe20003fc6270 */
[----:B------:R-:W-:Y:S01]  /*b740*/  HMMA.16816.F32 R68, R60, R6, R68 ;  /* 0x000000063c44723c */ /* 0x000fe20000001844 */
[C---:B------:R-:W-:Y:S02]  /*b750*/  ISETP.GE.AND P1, PT, R28.reuse, R228, PT ;  /* 0x000000e41c00720c */ /* 0x040fe40003f26270 */
[----:B------:R-:W-:Y:S02]  /*b760*/  ISETP.GE.AND P4, PT, R28, R226, PT ;  /* 0x000000e21c00720c */ /* 0x000fe40003f86270 */
[----:B------:R-:W-:-:S02]  /*b770*/  ISETP.GE.AND P3, PT, R10, R232, PT ;  /* 0x000000e80a00720c */ /* 0x000fc40003f66270 */
[----:B------:R-:W-:Y:S01]  /*b780*/  FSEL R111, R12, -INF , !P0 ;  /* 0xff8000000c6f7808 */ /* 0x000fe20004000000 */
[----:B------:R-:W-:Y:S01]  /*b790*/  HMMA.16816.F32 R72, R64, R6, R72 ;  /* 0x000000064048723c */ /* 0x000fe20000001848 */
[----:B------:R-:W-:Y:S02]  /*b7a0*/  ISETP.GE.AND P0, PT, R10, R226, PT ;  /* 0x000000e20a00720c */ /* 0x000fe40003f06270 */
[C---:B------:R-:W-:Y:S02]  /*b7b0*/  ISETP.LT.OR P2, PT, R29.reuse, R227, P2 ;  /* 0x000000e31d00720c */ /* 0x040fe40001741670 */
[----:B------:R-:W-:Y:S02]  /*b7c0*/  ISETP.LT.OR P5, PT, R29, R233, P5 ;  /* 0x000000e91d00720c */ /* 0x000fe40002fa1670 */
[C---:B------:R-:W-:Y:S02]  /*b7d0*/  ISETP.LT.OR P6, PT, R28.reuse, R231, P6 ;  /* 0x000000e71c00720c */ /* 0x040fe400037c1670 */
[----:B------:R-:W-:-:S02]  /*b7e0*/  ISETP.LT.OR P1, PT, R28, R229, P1 ;  /* 0x000000e51c00720c */ /* 0x000fc40000f21670 */
[----:B------:R-:W-:Y:S02]  /*b7f0*/  ISETP.LT.OR P4, PT, R28, R227, P4 ;  /* 0x000000e31c00720c */ /* 0x000fe40002781670 */
[C---:B------:R-:W-:Y:S02]  /*b800*/  ISETP.LT.OR P3, PT, R10.reuse, R233, P3 ;  /* 0x000000e90a00720c */ /* 0x040fe40001f61670 */
[C---:B------:R-:W-:Y:S02]  /*b810*/  IADD3 R8, R129.reuse, 0x68, RZ ;  /* 0x0000006881087810 */ /* 0x040fe40007ffe0ff */
[----:B------:R-:W-:Y:S02]  /*b820*/  ISETP.LT.OR P0, PT, R10, R227, P0 ;  /* 0x000000e30a00720c */ /* 0x000fe40000701670 */
[----:B------:R-:W-:Y:S02]  /*b830*/  IADD3 R4, R129, 0x69, RZ ;  /* 0x0000006981047810 */ /* 0x000fe40007ffe0ff */
[----:B------:R-:W-:-:S02]  /*b840*/  FSEL R47, R47, -INF , !P2 ;  /* 0xff8000002f2f7808 */ /* 0x000fc40005000000 */
[----:B------:R-:W-:Y:S02]  /*b850*/  FSEL R109, R9, -INF , !P5 ;  /* 0xff800000096d7808 */ /* 0x000fe40006800000 */
[----:B------:R-:W-:Y:S02]  /*b860*/  ISETP.GE.AND P2, PT, R10, R228, PT ;  /* 0x000000e40a00720c */ /* 0x000fe40003f46270 */
[----:B------:R-:W-:Y:S02]  /*b870*/  FSEL R112, R14, -INF , !P6 ;  /* 0xff8000000e707808 */ /* 0x000fe40007000000 */
[----:B------:R-:W-:Y:S02]  /*b880*/  FSEL R48, R48, -INF , !P1 ;  /* 0xff80000030307808 */ /* 0x000fe40004800000 */
[----:B------:R-:W-:Y:S02]  /*b890*/  FSEL R50, R50, -INF , !P4 ;  /* 0xff80000032327808 */ /* 0x000fe40006000000 */
[----:B------:R-:W-:-:S02]  /*b8a0*/  FSEL R113, R13, -INF , !P3 ;  /* 0xff8000000d717808 */ /* 0x000fc40005800000 */
[----:B------:R-:W-:Y:S02]  /*b8b0*/  ISETP.GE.AND P5, PT, R10, R230, PT ;  /* 0x000000e60a00720c */ /* 0x000fe40003fa6270 */
[C---:B------:R-:W-:Y:S02]  /*b8c0*/  ISETP.GE.AND P6, PT, R8.reuse, R232, PT ;  /* 0x000000e80800720c */ /* 0x040fe40003fc6270 */
[C---:B------:R-:W-:Y:S02]  /*b8d0*/  ISETP.GE.AND P1, PT, R8.reuse, R230, PT ;  /* 0x000000e60800720c */ /* 0x040fe40003f26270 */
[C---:B------:R-:W-:Y:S02]  /*b8e0*/  ISETP.GE.AND P4, PT, R8.reuse, R228, PT ;  /* 0x000000e40800720c */ /* 0x040fe40003f86270 */
[----:B------:R-:W-:Y:S02]  /*b8f0*/  ISETP.GE.AND P3, PT, R8, R226, PT ;  /* 0x000000e20800720c */ /* 0x000fe40003f66270 */
[----:B------:R-:W-:-:S02]  /*b900*/  FSEL R51, R51, -INF , !P0 ;  /* 0xff80000033337808 */ /* 0x000fc40004000000 */
[----:B------:R-:W-:Y:S02]  /*b910*/  ISETP.GE.AND P0, PT, R4, R226, PT ;  /* 0x000000e20400720c */ /* 0x000fe40003f06270 */
[C---:B------:R-:W-:Y:S02]  /*b920*/  ISETP.LT.OR P2, PT, R10.reuse, R229, P2 ;  /* 0x000000e50a00720c */ /* 0x040fe40001741670 */
[----:B------:R-:W-:Y:S02]  /*b930*/  ISETP.LT.OR P5, PT, R10, R231, P5 ;  /* 0x000000e70a00720c */ /* 0x000fe40002fa1670 */
[C---:B------:R-:W-:Y:S02]  /*b940*/  ISETP.LT.OR P6, PT, R8.reuse, R233, P6 ;  /* 0x000000e90800720c */ /* 0x040fe400037c1670 */
[C---:B------:R-:W-:Y:S02]  /*b950*/  ISETP.LT.OR P1, PT, R8.reuse, R231, P1 ;  /* 0x000000e70800720c */ /* 0x040fe40000f21670 */
[----:B------:R-:W-:-:S02]  /*b960*/  ISETP.LT.OR P4, PT, R8, R229, P4 ;  /* 0x000000e50800720c */ /* 0x000fc40002781670 */
[-C--:B------:R-:W-:Y:S02]  /*b970*/  ISETP.LT.OR P3, PT, R8, R227.reuse, P3 ;  /* 0x000000e30800720c */ /* 0x080fe40001f61670 */
[C---:B------:R-:W-:Y:S02]  /*b980*/  IADD3 R8, R129.reuse, 0x70, RZ ;  /* 0x0000007081087810 */ /* 0x040fe40007ffe0ff */
[C---:B------:R-:W-:Y:S02]  /*b990*/  ISETP.LT.OR P0, PT, R4.reuse, R227, P0 ;  /* 0x000000e30400720c */ /* 0x040fe40000701670 */
[----:B------:R-:W-:Y:S02]  /*b9a0*/  IADD3 R5, R129, 0x71, RZ ;  /* 0x0000007181057810 */ /* 0x000fe40007ffe0ff */
[----:B------:R-:W-:Y:S02]  /*b9b0*/  FSEL R49, R49, -INF , !P2 ;  /* 0xff80000031317808 */ /* 0x000fe40005000000 */
[----:B------:R-:W-:Y:S01]  /*b9c0*/  FSEL R114, R15, -INF , !P5 ;  /* 0xff8000000f727808 */ /* 0x000fe20006800000 */
[----:B------:R-:W-:Y:S01]  /*b9d0*/  BAR.SYNC.DEFER_BLOCKING 0x0 ;  /* 0x0000000000007b1d */ /* 0x000fe20000010000 */
[----:B------:R-:W-:-:S02]  /*b9e0*/  ISETP.GE.AND P2, PT, R4, R228, PT ;  /* 0x000000e40400720c */ /* 0x000fc40003f46270 */
[----:B------:R-:W-:Y:S02]  /*b9f0*/  FSEL R118, R36, -INF , !P4 ;  /* 0xff80000024767808 */ /* 0x000fe40006000000 */
[C---:B------:R-:W-:Y:S02]  /*ba00*/  ISETP.GE.AND P5, PT, R8.reuse, R232, PT ;  /* 0x000000e80800720c */ /* 0x040fe40003fa6270 */
[----:B------:R-:W-:Y:S02]  /*ba10*/  ISETP.GE.AND P4, PT, R8, R230, PT ;  /* 0x000000e60800720c */ /* 0x000fe40003f86270 */
[----:B------:R-:W-:Y:S02]  /*ba20*/  FSEL R119, R39, -INF , !P0 ;  /* 0xff80000027777808 */ /* 0x000fe40004000000 */
[----:B------:R-:W-:Y:S02]  /*ba30*/  ISETP.GE.AND P0, PT, R5, R232, PT ;  /* 0x000000e80500720c */ /* 0x000fe40003f06270 */
[----:B------:R-:W-:-:S02]  /*ba40*/  ISETP.LT.OR P2, PT, R4, R229, P2 ;  /* 0x000000e50400720c */ /* 0x000fc40001741670 */
[C---:B------:R-:W-:Y:S02]  /*ba50*/  ISETP.LT.OR P5, PT, R8.reuse, R233, P5 ;  /* 0x000000e90800720c */ /* 0x040fe40002fa1670 */
[C---:B------:R-:W-:Y:S02]  /*ba60*/  ISETP.LT.OR P4, PT, R8.reuse, R231, P4 ;  /* 0x000000e70800720c */ /* 0x040fe40002781670 */
[----:B------:R-:W-:Y:S02]  /*ba70*/  ISETP.LT.OR P0, PT, R5, R233, P0 ;  /* 0x000000e90500720c */ /* 0x000fe40000701670 */
[----:B------:R-:W-:Y:S02]  /*ba80*/  FSEL R122, R37, -INF , !P2 ;  /* 0xff800000257a7808 */ /* 0x000fe40005000000 */
[----:B------:R-:W-:Y:S02]  /*ba90*/  ISETP.GE.AND P2, PT, R8, R226, PT ;  /* 0x000000e20800720c */ /* 0x000fe40003f46270 */
[----:B------:R-:W-:-:S02]  /*baa0*/  FSEL R131, R24, -INF , !P5 ;  /* 0xff80000018837808 */ /* 0x000fc40006800000 */
[----:B------:R-:W-:Y:S02]  /*bab0*/  FSEL R164, R26, -INF , !P4 ;  /* 0xff8000001aa47808 */ /* 0x000fe40006000000 */
[C---:B------:R-:W-:Y:S02]  /*bac0*/  ISETP.GE.AND P5, PT, R4.reuse, R232, PT ;  /* 0x000000e80400720c */ /* 0x040fe40003fa6270 */
[----:B------:R-:W-:Y:S02]  /*bad0*/  ISETP.GE.AND P4, PT, R4, R230, PT ;  /* 0x000000e60400720c */ /* 0x000fe40003f86270 */
[----:B------:R-:W-:Y:S02]  /*bae0*/  FSEL R167, R25, -INF , !P0 ;  /* 0xff80000019a77808 */ /* 0x000fe40004000000 */
[----:B------:R-:W-:Y:S02]  /*baf0*/  ISETP.GE.AND P0, PT, R5, R226, PT ;  /* 0x000000e20500720c */ /* 0x000fe40003f06270 */
        /* <DEDUP_REMOVED lines=8> */
[CC--:B------:R-:W-:Y:S02]  /*bb80*/  ISETP.GE.AND P3, PT, R8.reuse, R228.reuse, PT ;  /* 0x000000e40800720c */ /* 0x0c0fe40003f66270 */
[-C--:B------:R-:W-:Y:S02]  /*bb90*/  ISETP.GE.AND P2, PT, R5, R228.reuse, PT ;  /* 0x000000e40500720c */ /* 0x080fe40003f46270 */
[----:B------:R-:W-:Y:S02]  /*bba0*/  FSEL R180, R43, -INF , !P0 ;  /* 0xff8000002bb47808 */ /* 0x000fe40004000000 */
[----:B------:R-:W-:Y:S02]  /*bbb0*/  ISETP.GE.AND P0, PT, R129, R228, PT ;  /* 0x000000e48100720c */ /* 0x000fe40003f06270 */
[----:B------:R-:W-:-:S02]  /*bbc0*/  ISETP.LT.OR P3, PT, R8, R229, P3 ;  /* 0x000000e50800720c */ /* 0x000fc40001f61670 */
[-C--:B------:R-:W-:Y:S02]  /*bbd0*/  ISETP.LT.OR P2, PT, R5, R229.reuse, P2 ;  /* 0x000000e50500720c */ /* 0x080fe40001741670 */
[----:B------:R-:W-:Y:S02]  /*bbe0*/  ISETP.LT.OR P0, PT, R129, R229, P0 ;  /* 0x000000e58100720c */ /* 0x000fe40000701670 */
[----:B------:R-:W-:Y:S02]  /*bbf0*/  FSEL R165, R40, -INF , !P3 ;  /* 0xff80000028a57808 */ /* 0x000fe40005800000 */
[----:B------:R-:W-:Y:S02]  /*bc00*/  FSEL R181, R34, -INF , !P1 ;  /* 0xff80000022b57808 */ /* 0x000fe40004800000 */
[----:B------:R-:W-:Y:S02]  /*bc10*/  FSEL R183, R41, -INF , !P2 ;  /* 0xff80000029b77808 */ /* 0x000fe40005000000 */
[----:B------:R-:W-:-:S02]  /*bc20*/  ISETP.GE.AND P3, PT, R5, R230, PT ;  /* 0x000000e60500720c */ /* 0x000fc40003f66270 */
[C---:B------:R-:W-:Y:S02]  /*bc30*/  ISETP.GE.AND P1, PT, R4.reuse, R228, PT ;  /* 0x000000e40400720c */ /* 0x040fe40003f26270 */
[C---:B------:R-:W-:Y:S02]  /*bc40*/  ISETP.GE.AND P2, PT, R4.reuse, R226, PT ;  /* 0x000000e20400720c */ /* 0x040fe40003f46270 */
[----:B------:R-:W-:Y:S02]  /*bc50*/  FSEL R197, R69, -INF , !P0 ;  /* 0xff80000045c57808 */ /* 0x000fe40004000000 */
[----:B------:R-:W-:Y:S02]  /*bc60*/  PLOP3.LUT P0, PT, PT, PT, UP0, 0x80, 0x0 ;  /* 0x000000000000781c */ /* 0x000fe40003f0f008 */
[----:B------:R-:W-:Y:S02]  /*bc70*/  ISETP.LT.OR P3, PT, R5, R231, P3 ;  /* 0x000000e70500720c */ /* 0x000fe40001f61670 */
[----:B------:R-:W-:-:S02]  /*bc80*/  ISETP.LT.OR P1, PT, R4, R229, P1 ;  /* 0x000000e50400720c */ /* 0x000fc40000f21670 */
[----:B------:R-:W-:Y:S02]  /*bc90*/  ISETP.LT.OR P2, PT, R4, R227, P2 ;  /* 0x000000e30400720c */ /* 0x000fe40001741670 */
        /* <DEDUP_REMOVED lines=14> */
[----:B------:R-:W-:Y:S02]  /*bd80*/  ISETP.LT.OR P2, PT, R129, R231, P2 ;  /* 0x000000e78100720c */ /* 0x000fe40001741670 */
[----:B------:R-:W-:Y:S02]  /*bd90*/  FSEL R186, R71, -INF , !P1 ;  /* 0xff80000047ba7808 */ /* 0x000fe40004800000 */
[----:B------:R-:W-:-:S02]  /*bda0*/  FSEL R199, R35, -INF , !P4 ;  /* 0xff80000023c77808 */ /* 0x000fc40006000000 */
[----:B------:R-:W-:Y:S02]  /*bdb0*/  FSEL R200, R72, -INF , !P6 ;  /* 0xff80000048c87808 */ /* 0x000fe40007000000 */
[----:B------:R-:W-:Y:S02]  /*bdc0*/  FSEL R202, R74, -INF , !P3 ;  /* 0xff8000004aca7808 */ /* 0x000fe40005800000 */
[----:B------:R-:W-:Y:S02]  /*bdd0*/  FSEL R203, R73, -INF , !P5 ;  /* 0xff80000049cb7808 */ /* 0x000fe40006800000 */
[----:B------:R-:W-:Y:S01]  /*bde0*/  FSEL R204, R75, -INF , !P2 ;  /* 0xff8000004bcc7808 */ /* 0x000fe20005000000 */
[----:B------:R-:W-:Y:S05]  /*bdf0*/  @!P0 BRA `(.L_x_744) ;  /* 0x000001e000008947 */ /* 0x000fea0003800000 */
[----:B------:R-:W-:Y:S02]  /*be00*/  UIADD3 UR29, UR28, -0x3, URZ ;  /* 0xfffffffd1c1d7890 */ /* 0x000fe4000fffe03f */
[----:B------:R-:W-:Y:S02]  /*be10*/  ULDC.64 UR4, c[0x0][0x198] ;  /* 0x0000660000047ab9 */ /* 0x000fe40000000a00 */
[----:B------:R-:W-:-:S02]  /*be20*/  USHF.R.S32.HI UR28, URZ, 0x1f, UR29 ;  /* 0x0000001f3f1c7899 */ /* 0x000fc4000801141d */
[----:B------:R-:W-:Y:S02]  /*be30*/  UIMAD.WIDE.U32 UR30, UR29, UR4, URZ ;  /* 0x000000041d1e72a5 */ /* 0x000fe4000f8e003f */
[----:B------:R-:W-:-:S04]  /*be40*/  UIMAD UR28, UR28, UR4, URZ ;  /* 0x000000041c1c72a4 */ /* 0x000fc8000f8e023f */
[----:B------:R-:W-:Y:S01]  /*be50*/  UIMAD UR28, UR29, UR5, UR28 ;  /* 0x000000051d1c72a4 */ /* 0x000fe2000f8e021c */
[----:B------:R-:W-:Y:S02]  /*be60*/  IMAD.U32 R5, RZ, RZ, UR30 ;  /* 0x0000001eff057e24 */ /* 0x000fe4000f8e00ff */
[----:B------:R-:W-:Y:S01]  /*be70*/  IMAD.U32 R4, RZ, RZ, UR30 ;  /* 0x0000001eff047e24 */ /* 0x000fe2000f8e00ff */
[----:B------:R-:W-:Y:S02]  /*be80*/  UIADD3 UR28, UR31, UR28, URZ ;  /* 0x0000001c1f1c7290 */ /* 0x000fe4000fffe03f */
[----:B------:R-:W-:-:S04]  /*be90*/  LEA R6, P0, R5, R234, 0x7 ;  /* 0x000000ea05067211 */ /* 0x000fc800078038ff */
[----:B------:R-:W-:Y:S01]  /*bea0*/  IMAD.U32 R5, RZ, RZ, UR28 ;  /* 0x0000001cff057e24 */ /* 0x000fe2000f8e00ff */
[----:B------:R-:W-:Y:S01]  /*beb0*/  USHF.L.U32 UR28, UR4, 0x6, URZ ;  /* 0x00000006041c7899 */ /* 0x000fe2000800063f */
[----:B------:R-:W-:Y:S01]  /*bec0*/  LEA R8, P1, R6, c[0x0][0x168], 0x1 ;  /* 0x00005a0006087a11 */ /* 0x000fe200078208ff */
[----:B------:R-:W-:Y:S02]  /*bed0*/  USHF.L.U64.HI UR4, UR4, 0x6, UR5 ;  /* 0x0000000604047899 */ /* 0x000fe40008010205 */
[----:B------:R-:W-:Y:S02]  /*bee0*/  LEA.HI.X R5, R4, R239, R5, 0x7, P0 ;  /* 0x000000ef04057211 */ /* 0x000fe400000f3c05 */
[----:B------:R-:W-:Y:S02]  /*bef0*/  IADD3 R4, P0, R8, UR28, RZ ;  /* 0x0000001c08047c10 */ /* 0x000fe4000ff1e0ff */
[----:B------:R-:W-:Y:S02]  /*bf00*/  LEA.HI.X R9, R6, c[0x0][0x16c], R5, 0x1, P1 ;  /* 0x00005b0006097a11 */ /* 0x000fe400008f0c05 */
[----:B------:R-:W-:-:S02]  /*bf10*/  IADD3 R10, P1, R4, UR28, RZ ;  /* 0x0000001c040a7c10 */ /* 0x000fc4000ff3e0ff */
        /* <DEDUP_REMOVED lines=12> */
.L_x_744:
[----:B------:R-:W2:Y:S04]  /*bfe0*/  LDL.LU R35, [R1+0x34] ;  /* 0x0000340001237983 */ /* 0x000ea80000300800 */
[----:B------:R-:W3:Y:S04]  /*bff0*/  LDL.LU R40, [R1+0x30] ;  /* 0x0000300001287983 */ /* 0x000ee80000300800 */
[----:B------:R-:W4:Y:S04]  /*c000*/  LDL.LU R43, [R1+0x20] ;  /* 0x00002000012b7983 */ /* 0x000f280000300800 */
[----:B------:R-:W2:Y:S04]  /*c010*/  LDL.LU R41, [R1+0x24] ;  /* 0x0000240001297983 */ /* 0x000ea80000300800 */
[----:B------:R-:W2:Y:S04]  /*c020*/  LDL.LU R42, [R1+0x2c] ;  /* 0x00002c00012a7983 */ /* 0x000ea80000300800 */
[----:B------:R-:W3:Y:S04]  /*c030*/  LDL.LU R22, [R1] ;  /* 0x0000000001167983 */ /* 0x000ee80000300800 */
[----:B------:R-:W3:Y:S04]  /*c040*/  LDL.LU R23, [R1+0x1c] ;  /* 0x00001c0001177983 */ /* 0x000ee80000300800 */
[----:B------:R-:W3:Y:S04]  /*c050*/  LDL.LU R24, [R1+0x4] ;  /* 0x0000040001187983 */ /* 0x000ee80000300800 */
[----:B------:R-:W3:Y:S04]  /*c060*/  LDL.LU R25, [R1+0x18] ;  /* 0x0000180001197983 */ /* 0x000ee80000300800 */
[----:B------:R-:W3:Y:S01]  /*c070*/  LDL.LU R26, [R1+0x28] ;  /* 0x00002800011a7983 */ /* 0x000ee20000300800 */
[----:B-1----:R-:W-:Y:S01]  /*c080*/  FMNMX.FTZ R8, R17, R116, !PT ;  /* 0x0000007411087209 */ /* 0x002fe20007810000 */
[----:B------:R-:W-:Y:S01]  /*c090*/  IMAD.MOV.U32 R27, RZ, RZ, R251 ;  /* 0x000000ffff1b7224 */ /* 0x000fe200078e00fb */
[----:B------:R-:W-:Y:S01]  /*c0a0*/  USHF.L.U32 UR4, UR23, 0x2, URZ ;  /* 0x0000000217047899 */ /* 0x000fe2000800063f */
[----:B------:R-:W-:Y:S01]  /*c0b0*/  IMAD.MOV.U32 R28, RZ, RZ, R250 ;  /* 0x000000ffff1c7224 */ /* 0x000fe200078e00fa */
[----:B------:R-:W-:Y:S01]  /*c0c0*/  FMNMX.FTZ R8, R117, R8, !PT ;  /* 0x0000000875087209 */ /* 0x000fe20007810000 */
[----:B------:R-:W-:Y:S01]  /*c0d0*/  IMAD.WIDE.U32 R38, R169, -0x326172a9, RZ ;  /* 0xcd9e8d57a9267825 */ /* 0x000fe200078e00ff */
[----:B------:R-:W-:Y:S01]  /*c0e0*/  UIADD3 UR5, UR4, 0x1, URZ ;  /* 0x0000000104057890 */ /* 0x000fe2000fffe03f */
[----:B------:R-:W-:Y:S01]  /*c0f0*/  STL.64 [R1+0x78], R222 ;  /* 0x000078de01007387 */ /* 0x000fe20000100a00 */
[----:B------:R-:W-:Y:S01]  /*c100*/  FMNMX.FTZ R8, R189, R8, !PT ;  /* 0x00000008bd087209 */ /* 0x000fe20007810000 */
[----:B------:R-:W-:-:S02]  /*c110*/  IMAD.U32 R5, RZ, RZ, UR27 ;  /* 0x0000001bff057e24 */ /* 0x000fc4000f8e00ff */
[----:B------:R-:W-:Y:S01]  /*c120*/  IMAD.WIDE.U32 R250, R168, -0x2daee0ad, RZ ;  /* 0xd2511f53a8fa7825 */ /* 0x000fe200078e00ff */
[----:B------:R-:W-:Y:S01]  /*c130*/  FMNMX.FTZ R8, R191, R8, !PT ;  /* 0x00000008bf087209 */ /* 0x000fe20007810000 */
[----:B------:R-:W-:Y:S02]  /*c140*/  STL.64 [R1+0x70], R220 ;  /* 0x000070dc01007387 */ /* 0x000fe40000100a00 */
[----:B------:R-:W-:Y:S01]  /*c150*/  IMAD.MOV.U32 R32, RZ, RZ, R244 ;  /* 0x000000ffff207224 */ /* 0x000fe200078e00f4 */
[----:B------:R-:W-:Y:S01]  /*c160*/  LOP3.LUT R244, R39, R19, RZ, 0x3c, !PT ;  /* 0x0000001327f47212 */ /* 0x000fe200078e3cff */
[----:B------:R-:W-:Y:S01]  /*c170*/  IMAD.MOV.U32 R31, RZ, RZ, R245 ;  /* 0x000000ffff1f7224 */ /* 0x000fe200078e00f5 */
[----:B------:R-:W-:Y:S01]  /*c180*/  LOP3.LUT R36, R251, UR4, R5, 0x96, !PT ;  /* 0x00000004fb247c12 */ /* 0x000fe2000f8e9605 */
[----:B------:R-:W-:Y:S01]  /*c190*/  IMAD.MOV.U32 R30, RZ, RZ, R248 ;  /* 0x000000ffff1e7224 */ /* 0x000fe200078e00f8 */
[----:B------:R-:W-:Y:S01]  /*c1a0*/  FMNMX.FTZ R8, R201, R8, !PT ;  /* 0x00000008c9087209 */ /* 0x000fe20007810000 */
[----:B------:R-:W-:Y:S01]  /*c1b0*/  IMAD.WIDE.U32 R244, R244, -0x2daee0ad, RZ ;  /* 0xd2511f53f4f47825 */ /* 0x000fe200078e00ff */
[----:B------:R1:W-:Y:S02]  /*c1c0*/  STL.64 [R1+0x68], R218 ;  /* 0x000068da01007387 */ /* 0x0003e40000100a00 */
[----:B------:R-:W-:Y:S01]  /*c1d0*/  FMNMX.FTZ R8, R205, R8, !PT ;  /* 0x00000008cd087209 */ /* 0x000fe20007810000 */
[----:B------:R-:W-:Y:S01]  /*c1e0*/  IMAD.WIDE.U32 R36, R36, -0x326172a9, RZ ;  /* 0xcd9e8d5724247825 */ /* 0x000fe200078e00ff */
[----:B------:R-:W-:Y:S01]  /*c1f0*/  LOP3.LUT R248, R245, UR15, R250, 0x96, !PT ;  /* 0x0000000ff5f87c12 */ /* 0x000fe2000f8e96fa */
[----:B------:R1:W-:Y:S01]  /*c200*/  STL.64 [R1+0x60], R212 ;  /* 0x000060d401007387 */ /* 0x0003e20000100a00 */
[----:B------:R-:W-:Y:S01]  /*c210*/  FMNMX.FTZ R9, R247, R8, !PT ;  /* 0x00000008f7097209 */ /* 0x000fe20007810000 */
[----:B------:R-:W-:Y:S01]  /*c220*/  IMAD.MOV.U32 R29, RZ, RZ, R249 ;  /* 0x000000ffff1d7224 */ /* 0x000fe200078e00f9 */
[----:B------:R-:W-:Y:S01]  /*c230*/  LOP3.LUT R4, R37, UR16, R38, 0x96, !PT ;  /* 0x0000001025047c12 */ /* 0x000fe2000f8e9626 */
[----:B------:R-:W-:Y:S01]  /*c240*/  IMAD.WIDE.U32 R248, R248, -0x326172a9, RZ ;  /* 0xcd9e8d57f8f87825 */ /* 0x000fe200078e00ff */
[----:B------:R-:W-:Y:S03]  /*c250*/  STL.64 [R1+0x58], R210 ;  /* 0x000058d201007387 */ /* 0x000fe60000100a00 */
[----:B------:R-:W-:Y:S01]  /*c260*/  IMAD.WIDE.U32 R14, R4, -0x2daee0ad, RZ ;  /* 0xd2511f53040e7825 */ /* 0x000fe200078e00ff */
[----:B------:R-:W-:Y:S01]  /*c270*/  LOP3.LUT R6, R249, UR14, R36, 0x96, !PT ;  /* 0x0000000ef9067c12 */ /* 0x000fe2000f8e9624 */
[----:B------:R-:W-:Y:S02]  /*c280*/  STL.64 [R1+0x50], R208 ;  /* 0x000050d001007387 */ /* 0x000fe40000100a00 */
[----:B------:R-:W-:Y:S01]  /*c290*/  IMAD.MOV.U32 R67, RZ, RZ, R29 ;  /* 0x000000ffff437224 */ /* 0x000fe200078e001d */
[----:B------:R-:W-:Y:S01]  /*c2a0*/  LOP3.LUT R4, R15, UR13, R244, 0x96, !PT ;  /* 0x0000000d0f047c12 */ /* 0x000fe2000f8e96f4 */
[----:B------:R-:W-:Y:S01]  /*c2b0*/  IMAD.WIDE.U32 R6, R6, -0x2daee0ad, RZ ;  /* 0xd2511f5306067825 */ /* 0x000fe200078e00ff */
[----:B------:R-:W-:Y:S03]  /*c2c0*/  STL.64 [R1+0x48], R172 ;  /* 0x000048ac01007387 */ /* 0x000fe60000100a00 */
[----:B------:R-:W-:Y:S01]  /*c2d0*/  IMAD.WIDE.U32 R10, R4, -0x326172a9, RZ ;  /* 0xcd9e8d57040a7825 */ /* 0x000fe200078e00ff */
[----:B------:R-:W-:Y:S01]  /*c2e0*/  LOP3.LUT R14, R7, UR11, R14, 0x96, !PT ;  /* 0x0000000b070e7c12 */ /* 0x000fe2000f8e960e */
[----:B------:R2:W-:Y:S02]  /*c2f0*/  STL.64 [R1+0x40], R170 ;  /* 0x000040aa01007387 */ /* 0x0005e40000100a00 */
[----:B------:R-:W-:Y:S01]  /*c300*/  IMAD.U32 R7, RZ, RZ, UR5 ;  /* 0x00000005ff077e24 */ /* 0x000fe2000f8e00ff */
[----:B------:R-:W-:Y:S01]  /*c310*/  LOP3.LUT R4, R11, UR12, R248, 0x96, !PT ;  /* 0x0000000c0b047c12 */ /* 0x000fe2000f8e96f8 */
[----:B------:R-:W-:-:S04]  /*c320*/  IMAD.WIDE.U32 R14, R14, -0x326172a9, RZ ;  /* 0xcd9e8d570e0e7825 */ /* 0x000fc800078e00ff */
[----:B------:R-:W-:Y:S01]  /*c330*/  IMAD.WIDE.U32 R4, R4, -0x2daee0ad, RZ ;  /* 0xd2511f5304047825 */ /* 0x000fe200078e00ff */
[----:B------:R-:W-:-:S03]  /*c340*/  LOP3.LUT R10, R15, UR10, R10, 0x96, !PT ;  /* 0x0000000a0f0a7c12 */ /* 0x000fc6000f8e960a */
[----:B-1----:R-:W-:Y:S01]  /*c350*/  IMAD.MOV.U32 R219, RZ, RZ, R28 ;  /* 0x000000ffffdb7224 */ /* 0x002fe200078e001c */
[----:B------:R-:W-:Y:S01]  /*c360*/  LOP3.LUT R6, R5, UR9, R6, 0x96, !PT ;  /* 0x0000000905067c12 */ /* 0x000fe2000f8e9606 */
[----:B------:R-:W-:-:S04]  /*c370*/  IMAD.WIDE.U32 R10, R10, -0x2daee0ad, RZ ;  /* 0xd2511f530a0a7825 */ /* 0x000fc800078e00ff */
[----:B------:R-:W-:Y:S01]  /*c380*/  IMAD.WIDE.U32 R20, R6, -0x326172a9, RZ ;  /* 0xcd9e8d5706147825 */ /* 0x000fe200078e00ff */
[----:B------:R-:W-:Y:S02]  /*c390*/  LOP3.LUT R5, R11, UR7, R4, 0x96, !PT ;  /* 0x000000070b057c12 */ /* 0x000fe4000f8e9604 */
[----:B------:R-:W-:Y:S01]  /*c3a0*/  LOP3.LUT R4, R251, UR27, R7, 0x96, !PT ;  /* 0x0000001bfb047c12 */ /* 0x000fe2000f8e9607 */
[----:B------:R-:W-:Y:S02]  /*c3b0*/  IMAD.MOV.U32 R75, RZ, RZ, R30 ;  /* 0x000000ffff4b7224 */ /* 0x000fe400078e001e */
[----:B------:R-:W-:-:S04]  /*c3c0*/  IMAD.WIDE.U32 R12, R5, -0x326172a9, RZ ;  /* 0xcd9e8d57050c7825 */ /* 0x000fc800078e00ff */
[----:B------:R-:W-:Y:S01]  /*c3d0*/  IMAD.WIDE.U32 R4, R4, -0x326172a9, RZ ;  /* 0xcd9e8d5704047825 */ /* 0x000fe200078e00ff */
[----:B------:R-:W-:-:S03]  /*c3e0*/  LOP3.LUT R28, R12, 0xff, RZ, 0xc0, !PT ;  /* 0x000000ff0c1c7812 */ /* 0x000fc600078ec0ff */
[----:B------:R-:W-:Y:S01]  /*c3f0*/  IMAD.MOV.U32 R69, RZ, RZ, R32 ;  /* 0x000000ffff457224 */ /* 0x000fe200078e0020 */
[----:B------:R-:W-:Y:S01]  /*c400*/  LOP3.LUT R7, R5, UR16, R38, 0x96, !PT ;  /* 0x0000001005077c12 */ /* 0x000fe2000f8e9626 */
[----:B------:R-:W-:Y:S01]  /*c410*/  IMAD.MOV.U32 R34, RZ, RZ, R166 ;  /* 0x000000ffff227224 */ /* 0x000fe200078e00a6 */
[----:B------:R-:W-:Y:S01]  /*c420*/  FMNMX.FTZ R32, R3, R128, !PT ;  /* 0x0000008003207209 */ /* 0x000fe20007810000 */
[----:B------:R-:W-:Y:S02]  /*c430*/  IMAD.MOV.U32 R33, RZ, RZ, R184 ;  /* 0x000000ffff217224 */ /* 0x000fe400078e00b8 */
[----:B------:R-:W-:Y:S01]  /*c440*/  IMAD.MOV.U32 R39, RZ, RZ, R192 ;  /* 0x000000ffff277224 */ /* 0x000fe200078e00c0 */
[----:B------:R-:W-:Y:S01]  /*c450*/  FMNMX.FTZ R32, R123, R32, !PT ;  /* 0x000000207b207209 */ /* 0x000fe20007810000 */
[----:B------:R-:W-:Y:S02]  /*c460*/  IMAD.MOV.U32 R70, RZ, RZ, R31 ;  /* 0x000000ffff467224 */ /* 0x000fe400078e001f */
[----:B------:R-:W-:-:S02]  /*c470*/  IMAD.MOV.U32 R31, RZ, RZ, R206 ;  /* 0x000000ffff1f7224 */ /* 0x000fc400078e00ce */
[----:B------:R-:W-:Y:S02]  /*c480*/  IMAD.MOV.U32 R68, RZ, RZ, R27 ;  /* 0x000000ffff447224 */ /* 0x000fe400078e001b */
[----:B------:R-:W-:Y:S02]  /*c490*/  IMAD.MOV.U32 R27, RZ, RZ, R130 ;  /* 0x000000ffff1b7224 */ /* 0x000fe400078e0082 */
[----:B------:R-:W-:Y:S01]  /*c4a0*/  IMAD.WIDE.U32 R212, R16, -0x326172a9, RZ ;  /* 0xcd9e8d5710d47825 */ /* 0x000fe200078e00ff */
[----:B----4-:R-:W-:-:S04]  /*c4b0*/  FMNMX.FTZ R9, R43, R9, !PT ;  /* 0x000000092b097209 */ /* 0x010fc80007810000 */
[----:B--2---:R-:W-:-:S04]  /*c4c0*/  FMNMX.FTZ R9, R42, R9, !PT ;  /* 0x000000092a097209 */ /* 0x004fc80007810000 */
[----:B------:R-:W-:Y:S01]  /*c4d0*/  FMNMX.FTZ R9, R41, R9, !PT ;  /* 0x0000000929097209 */ /* 0x000fe20007810000 */
[----:B---3--:R-:W-:-:S03]  /*c4e0*/  IMAD.MOV.U32 R29, RZ, RZ, R22 ;  /* 0x000000ffff1d7224 */ /* 0x008fc600078e0016 */
[----:B------:R-:W-:Y:S01]  /*c4f0*/  FMNMX.FTZ R9, R40, R9, !PT ;  /* 0x0000000928097209 */ /* 0x000fe20007810000 */
[----:B------:R-:W-:-:S03]  /*c500*/  IMAD.MOV.U32 R72, RZ, RZ, R23 ;  /* 0x000000ffff487224 */ /* 0x000fc600078e0017 */
[----:B------:R-:W-:Y:S01]  /*c510*/  FMNMX.FTZ R9, R35, R9, !PT ;  /* 0x0000000923097209 */ /* 0x000fe20007810000 */
[----:B------:R-:W-:-:S03]  /*c520*/  IMAD.MOV.U32 R71, RZ, RZ, R24 ;  /* 0x000000ffff477224 */ /* 0x000fc600078e0018 */
[----:B------:R-:W-:Y:S01]  /*c530*/  FMNMX.FTZ R9, R18, R9, !PT ;  /* 0x0000000912097209 */ /* 0x000fe20007810000 */
[----:B------:R-:W-:Y:S02]  /*c540*/  IMAD.MOV.U32 R66, RZ, RZ, R25 ;  /* 0x000000ffff427224 */ /* 0x000fe400078e0019 */
[----:B------:R-:W-:Y:S01]  /*c550*/  IMAD.WIDE.U32 R24, R7, -0x2daee0ad, RZ ;  /* 0xd2511f5307187825 */ /* 0x000fe200078e00ff */
[----:B------:R-:W-:-:S03]  /*c560*/  FMNMX.FTZ R9, R52, R9, !PT ;  /* 0x0000000934097209 */ /* 0x000fc60007810000 */
[----:B------:R-:W-:Y:S01]  /*c570*/  IMAD.MOV.U32 R73, RZ, RZ, R26 ;  /* 0x000000ffff497224 */ /* 0x000fe200078e001a */
[----:B------:R-:W-:Y:S02]  /*c580*/  FMNMX.FTZ R8, R56, R9, !PT ;  /* 0x0000000938087209 */ /* 0x000fe40007810000 */
[----:B------:R-:W-:Y:S02]  /*c590*/  LOP3.LUT R9, R13, UR17, R20, 0x96, !PT ;  /* 0x000000110d097c12 */ /* 0x000fe4000f8e9614 */
[----:B------:R-:W-:Y:S02]  /*c5a0*/  FMNMX.FTZ R6, R57, R8, !PT ;  /* 0x0000000839067209 */ /* 0x000fe40007810000 */
[----:B------:R-:W-:Y:S02]  /*c5b0*/  LOP3.LUT R20, R249, UR14, R4, 0x96, !PT ;  /* 0x0000000ef9147c12 */ /* 0x000fe4000f8e9604 */
[----:B------:R-:W-:Y:S02]  /*c5c0*/  FMNMX.FTZ R11, R83, R6, !PT ;  /* 0x00000006530b7209 */ /* 0x000fe40007810000 */
[----:B------:R-:W-:Y:S01]  /*c5d0*/  LOP3.LUT R6, R21, UR8, R14, 0x96, !PT ;  /* 0x0000000815067c12 */ /* 0x000fe2000f8e960e */
[----:B------:R-:W-:Y:S01]  /*c5e0*/  IMAD.WIDE.U32 R20, R20, -0x2daee0ad, RZ ;  /* 0xd2511f5314147825 */ /* 0x000fe200078e00ff */
[----:B------:R-:W-:-:S02]  /*c5f0*/  FMNMX.FTZ R8, R84, R11, !PT ;  /* 0x0000000b54087209 */ /* 0x000fc40007810000 */
[----:B------:R-:W-:Y:S01]  /*c600*/  LOP3.LUT R11, R12, 0xffff, RZ, 0xc0, !PT ;  /* 0x0000ffff0c0b7812 */ /* 0x000fe200078ec0ff */
[----:B------:R-:W-:Y:S01]  /*c610*/  IMAD.WIDE.U32 R22, R6, -0x2daee0ad, RZ ;  /* 0xd2511f5306167825 */ /* 0x000fe200078e00ff */
[----:B------:R-:W-:Y:S02]  /*c620*/  FMNMX.FTZ R8, R93, R8, !PT ;  /* 0x000000085d087209 */ /* 0x000fe40007810000 */
[----:B------:R-:W-:Y:S02]  /*c630*/  LOP3.LUT R6, R21, UR11, R24, 0x96, !PT ;  /* 0x0000000b15067c12 */ /* 0x000fe4000f8e9618 */
[----:B------:R-:W-:Y:S02]  /*c640*/  FMNMX.FTZ R8, R97, R8, !PT ;  /* 0x0000000861087209 */ /* 0x000fe40007810000 */
[----:B------:R-:W-:Y:S01]  /*c650*/  SHF.R.U32.HI R26, RZ, 0x10, R12 ;  /* 0x00000010ff1a7819 */ /* 0x000fe2000001160c */
[----:B------:R-:W-:Y:S01]  /*c660*/  IMAD.WIDE.U32 R170, R6, -0x326172a9, RZ ;  /* 0xcd9e8d5706aa7825 */ /* 0x000fe200078e00ff */
[----:B------:R-:W-:-:S02]  /*c670*/  FMNMX.FTZ R15, R99, R8, !PT ;  /* 0x00000008630f7209 */ /* 0x000fc40007810000 */
[----:B------:R-:W-:Y:S02]  /*c680*/  LOP3.LUT R8, R25, UR13, R244, 0x96, !PT ;  /* 0x0000000d19087c12 */ /* 0x000fe4000f8e96f4 */
[----:B------:R-:W-:Y:S02]  /*c690*/  FMNMX.FTZ R14, R100, R15, !PT ;  /* 0x0000000f640e7209 */ /* 0x000fe40007810000 */
[----:B------:R-:W-:Y:S02]  /*c6a0*/  SHF.R.U32.HI R13, RZ, 0x18, R12 ;  /* 0x00000018ff0d7819 */ /* 0x000fe4000001160c */
[----:B------:R-:W-:Y:S02]  /*c6b0*/  FMNMX.FTZ R14, R107, R14, !PT ;  /* 0x0000000e6b0e7209 */ /* 0x000fe40007810000 */
[----:B------:R-:W-:Y:S02]  /*c6c0*/  LOP3.LUT R7, R23, UR18, R10, 0x96, !PT ;  /* 0x0000001217077c12 */ /* 0x000fe4000f8e960a */
[----:B------:R-:W-:-:S02]  /*c6d0*/  FMNMX.FTZ R14, R109, R14, !PT ;  /* 0x0000000e6d0e7209 */ /* 0x000fc40007810000 */
[C---:B------:R-:W-:Y:S02]  /*c6e0*/  LOP3.LUT R21, R22.reuse, 0xffff, RZ, 0xc0, !PT ;  /* 0x0000ffff16157812 */ /* 0x040fe400078ec0ff */
[----:B------:R-:W-:Y:S02]  /*c6f0*/  FMNMX.FTZ R14, R111, R14, !PT ;  /* 0x0000000e6f0e7209 */ /* 0x000fe40007810000 */
[----:B------:R-:W-:Y:S02]  /*c700*/  LOP3.LUT R12, R22, 0xff, RZ, 0xc0, !PT ;  /* 0x000000ff160c7812 */ /* 0x000fe400078ec0ff */
[----:B------:R-:W-:Y:S02]  /*c710*/  FMNMX.FTZ R14, R113, R14, !PT ;  /* 0x0000000e710e7209 */ /* 0x000fe40007810000 */
[----:B------:R-:W-:Y:S02]  /*c720*/  SHF.R.U32.HI R10, RZ, 0x10, R22 ;  /* 0x00000010ff0a7819 */ /* 0x000fe40000011616 */
[----:B------:R-:W-:-:S02]  /*c730*/  FMNMX.FTZ R14, R179, R14, !PT ;  /* 0x0000000eb30e7209 */ /* 0x000fc40007810000 */
[----:B------:R-:W-:Y:S01]  /*c740*/  SHF.R.U32.HI R15, RZ, 0x18, R22 ;  /* 0x00000018ff0f7819 */ /* 0x000fe20000011616 */
[----:B------:R-:W-:Y:S01]  /*c750*/  IMAD.WIDE.U32 R22, R8, -0x326172a9, RZ ;  /* 0xcd9e8d5708167825 */ /* 0x000fe200078e00ff */
[----:B------:R-:W-:Y:S02]  /*c760*/  FMNMX.FTZ R14, R195, R14, !PT ;  /* 0x0000000ec30e7209 */ /* 0x000fe40007810000 */
[----:B------:R-:W-:Y:S02]  /*c770*/  SHF.R.U32.HI R11, RZ, 0x8, R11 ;  /* 0x00000008ff0b7819 */ /* 0x000fe4000001160b */
[----:B------:R-:W-:Y:S02]  /*c780*/  FMNMX.FTZ R14, R131, R14, !PT ;  /* 0x0000000e830e7209 */ /* 0x000fe40007810000 */
[----:B------:R-:W-:Y:S02]  /*c790*/  PRMT R28, R28, 0x5410, R11 ;  /* 0x000054101c1c7816 */ /* 0x000fe4000000000b */
[----:B------:R-:W-:-:S02]  /*c7a0*/  LOP3.LUT R8, R23, UR12, R248, 0x96, !PT ;  /* 0x0000000c17087c12 */ /* 0x000fc4000f8e96f8 */
[----:B------:R-:W-:Y:S02]  /*c7b0*/  LOP3.LUT R6, R171, UR10, R22, 0x96, !PT ;  /* 0x0000000aab067c12 */ /* 0x000fe4000f8e9616 */
[----:B------:R-:W-:Y:S01]  /*c7c0*/  FMNMX.FTZ R11, R167, R14, !PT ;  /* 0x0000000ea70b7209 */ /* 0x000fe20007810000 */
[----:B------:R-:W-:Y:S01]  /*c7d0*/  IMAD.WIDE.U32 R22, R8, -0x2daee0ad, RZ ;  /* 0xd2511f5308167825 */ /* 0x000fe200078e00ff */
[----:B------:R-:W-:Y:S02]  /*c7e0*/  LOP3.LUT R26, R26, 0xff, RZ, 0xc0, !PT ;  /* 0x000000ff1a1a7812 */ /* 0x000fe400078ec0ff */
[----:B------:R-:W-:Y:S01]  /*c7f0*/  FMNMX.FTZ R14, R200, R11, !PT ;  /* 0x0000000bc80e7209 */ /* 0x000fe20007810000 */
[----:B------:R-:W-:Y:S01]  /*c800*/  IMAD.WIDE.U32 R210, R6, -0x2daee0ad, RZ ;  /* 0xd2511f5306d27825 */ /* 0x000fe200078e00ff */
[----:B------:R-:W-:Y:S02]  /*c810*/  PRMT R26, R26, 0x5410, R13 ;  /* 0x000054101a1a7816 */ /* 0x000fe4000000000d */
[----:B------:R-:W-:-:S02]  /*c820*/  FMNMX.FTZ R11, R203, R14, !PT ;  /* 0x0000000ecb0b7209 */ /* 0x000fc40007810000 */
[----:B------:R-:W-:Y:S02]  /*c830*/  LOP3.LUT R8, R211, UR7, R22, 0x96, !PT ;  /* 0x00000007d3087c12 */ /* 0x000fe4000f8e9616 */
[----:B------:R-:W-:Y:S01]  /*c840*/  LOP3.LUT R6, R23, UR9, R20, 0x96, !PT ;  /* 0x0000000917067c12 */ /* 0x000fe2000f8e9614 */
[----:B------:R-:W1:Y:S01]  /*c850*/  SHFL.BFLY PT, R14, R11, 0x2, 0x1f ;  /* 0x0c401f000b0e7f89 */ /* 0x000e6200000e0000 */
[----:B------:R-:W-:Y:S01]  /*c860*/  SHF.R.U32.HI R21, RZ, 0x8, R21 ;  /* 0x00000008ff157819 */ /* 0x000fe20000011615 */
[----:B------:R-:W-:Y:S01]  /*c870*/  IMAD.WIDE.U32 R24, R8, -0x326172a9, RZ ;  /* 0xcd9e8d5708187825 */ /* 0x000fe200078e00ff */
[----:B------:R-:W-:Y:S02]  /*c880*/  LOP3.LUT R8, R9, 0xff, RZ, 0xc0, !PT ;  /* 0x000000ff09087812 */ /* 0x000fe400078ec0ff */
[----:B------:R-:W-:Y:S01]  /*c890*/  PRMT R12, R12, 0x5410, R21 ;  /* 0x000054100c0c7816 */ /* 0x000fe20000000015 */
[----:B------:R-:W-:Y:S01]  /*c8a0*/  IMAD.WIDE.U32 R222, R6, -0x326172a9, RZ ;  /* 0xcd9e8d5706de7825 */ /* 0x000fe200078e00ff */
[----:B------:R-:W-:-:S02]  /*c8b0*/  LOP3.LUT R13, R24, 0xffff, RZ, 0xc0, !PT ;  /* 0x0000ffff180d7812 */ /* 0x000fc400078ec0ff */
[----:B------:R-:W-:Y:S02]  /*c8c0*/  LOP3.LUT R22, R24, 0xff, RZ, 0xc0, !PT ;  /* 0x000000ff18167812 */ /* 0x000fe400078ec0ff */
[----:B------:R-:W-:Y:S02]  /*c8d0*/  SHF.R.U32.HI R13, RZ, 0x8, R13 ;  /* 0x00000008ff0d7819 */ /* 0x000fe4000001160d */
[--C-:B------:R-:W-:Y:S02]  /*c8e0*/  SHF.R.U32.HI R30, RZ, 0x10, R24.reuse ;  /* 0x00000010ff1e7819 */ /* 0x100fe40000011618 */
[----:B------:R-:W-:Y:S02]  /*c8f0*/  PRMT R22, R22, 0x5410, R13 ;  /* 0x0000541016167816 */ /* 0x000fe4000000000d */
[----:B------:R-:W-:Y:S02]  /*c900*/  LOP3.LUT R30, R30, 0xff, RZ, 0xc0, !PT ;  /* 0x000000ff1e1e7812 */ /* 0x000fe400078ec0ff */
[----:B------:R-:W-:-:S02]  /*c910*/  SHF.R.U32.HI R13, RZ, 0x18, R24 ;  /* 0x00000018ff0d7819 */ /* 0x000fc40000011618 */
[----:B------:R-:W-:Y:S02]  /*c920*/  SHF.R.U32.HI R6, RZ, 0x10, R9 ;  /* 0x00000010ff067819 */ /* 0x000fe40000011609 */
[----:B------:R-:W-:Y:S02]  /*c930*/  PRMT R30, R30, 0x5410, R13 ;  /* 0x000054101e1e7816 */ /* 0x000fe4000000000d */
[----:B------:R-:W-:Y:S02]  /*c940*/  LOP3.LUT R13, R25, UR17, R222, 0x96, !PT ;  /* 0x00000011190d7c12 */ /* 0x000fe4000f8e96de */
[----:B-1----:R-:W-:Y:S02]  /*c950*/  FMNMX.FTZ R14, R11, R14, !PT ;  /* 0x0000000e0b0e7209 */ /* 0x002fe40007810000 */
[C---:B------:R-:W-:Y:S02]  /*c960*/  LOP3.LUT R11, R13.reuse, 0xffff, RZ, 0xc0, !PT ;  /* 0x0000ffff0d0b7812 */ /* 0x040fe400078ec0ff */
[----:B------:R-:W-:Y:S01]  /*c970*/  LOP3.LUT R20, R13, 0xff, RZ, 0xc0, !PT ;  /* 0x000000ff0d147812 */ /* 0x000fe200078ec0ff */
[----:B------:R-:W1:Y:S01]  /*c980*/  SHFL.BFLY PT, R65, R14, 0x1, 0x1f ;  /* 0x0c201f000e417f89 */ /* 0x000e6200000e0000 */
[----:B------:R-:W-:-:S02]  /*c990*/  SHF.R.U32.HI R11, RZ, 0x8, R11 ;  /* 0x00000008ff0b7819 */ /* 0x000fc4000001160b */
[----:B------:R-:W-:Y:S02]  /*c9a0*/  LOP3.LUT R6, R6, 0xff, RZ, 0xc0, !PT ;  /* 0x000000ff06067812 */ /* 0x000fe400078ec0ff */
[----:B------:R-:W-:Y:S02]  /*c9b0*/  PRMT R20, R20, 0x5410, R11 ;  /* 0x0000541014147816 */ /* 0x000fe4000000000b */
[----:B------:R-:W-:Y:S02]  /*c9c0*/  LOP3.LUT R11, R9, 0xffff, RZ, 0xc0, !PT ;  /* 0x0000ffff090b7812 */ /* 0x000fe400078ec0ff */
[----:B------:R-:W-:Y:S02]  /*c9d0*/  SHF.R.U32.HI R9, RZ, 0x18, R9 ;  /* 0x00000018ff097819 */ /* 0x000fe40000011609 */
[----:B------:R-:W-:Y:S02]  /*c9e0*/  SHF.R.U32.HI R11, RZ, 0x8, R11 ;  /* 0x00000008ff0b7819 */ /* 0x000fe4000001160b */
[----:B------:R-:W-:-:S02]  /*c9f0*/  PRMT R6, R6, 0x5410, R9 ;  /* 0x0000541006067816 */ /* 0x000fc40000000009 */
[----:B------:R-:W-:Y:S02]  /*ca00*/  FMNMX.FTZ R9, R2, R121, !PT ;  /* 0x0000007902097209 */ /* 0x000fe40007810000 */
[----:B------:R-:W-:Y:S02]  /*ca10*/  SHF.R.U32.HI R38, RZ, 0x10, R13 ;  /* 0x00000010ff267819 */ /* 0x000fe4000001160d */
[----:B------:R-:W-:Y:S02]  /*ca20*/  PRMT R8, R8, 0x5410, R11 ;  /* 0x0000541008087816 */ /* 0x000fe4000000000b */
[----:B------:R-:W-:Y:S02]  /*ca30*/  FMNMX.FTZ R24, R124, R9, !PT ;  /* 0x000000097c187209 */ /* 0x000fe40007810000 */
[----:B------:R-:W-:Y:S02]  /*ca40*/  FMNMX.FTZ R11, R125, R32, !PT ;  /* 0x000000207d0b7209 */ /* 0x000fe40007810000 */
[----:B------:R-:W-:-:S02]  /*ca50*/  SHF.R.U32.HI R13, RZ, 0x18, R13 ;  /* 0x00000018ff0d7819 */ /* 0x000fc4000001160d */
[----:B------:R-:W-:Y:S02]  /*ca60*/  LOP3.LUT R38, R38, 0xff, RZ, 0xc0, !PT ;  /* 0x000000ff26267812 */ /* 0x000fe400078ec0ff */
[----:B------:R-:W-:Y:S02]  /*ca70*/  FMNMX.FTZ R9, R175, R24, !PT ;  /* 0x00000018af097209 */ /* 0x000fe40007810000 */
[----:B------:R-:W-:Y:S02]  /*ca80*/  FMNMX.FTZ R24, R188, R11, !PT ;  /* 0x0000000bbc187209 */ /* 0x000fe40007810000 */
[----:B------:R-:W-:Y:S02]  /*ca90*/  PRMT R38, R38, 0x5410, R13 ;  /* 0x0000541026267816 */ /* 0x000fe4000000000d */
[----:B------:R-:W-:Y:S02]  /*caa0*/  FMNMX.FTZ R13, R177, R24, !PT ;  /* 0x00000018b10d7209 */ /* 0x000fe40007810000 */
[----:B-1----:R-:W-:-:S02]  /*cab0*/  FMNMX.FTZ R65, R14, R65, !PT ;  /* 0x000000410e417209 */ /* 0x002fc40007810000 */
[----:B------:R-:W-:Y:S02]  /*cac0*/  FMNMX.FTZ R14, R176, R9, !PT ;  /* 0x00000009b00e7209 */ /* 0x000fe40007810000 */
[----:B------:R-:W-:Y:S01]  /*cad0*/  FMNMX.FTZ R11, R0, R127, !PT ;  /* 0x0000007f000b7209 */ /* 0x000fe20007810000 */
[----:B------:R-:W-:Y:S01]  /*cae0*/  FMUL.FTZ R206, R65, c[0x0][0x23c] ;  /* 0x00008f0041ce7a20 */ /* 0x000fe20000410000 */
        /* <DEDUP_REMOVED lines=84> */
[----:B------:R-:W-:Y:S02]  /*d030*/  FMNMX.FTZ R14, R180, R9, !PT ;  /* 0x00000009b40e7209 */ /* 0x000fe40007810000 */
[----:B------:R-:W-:Y:S01]  /*d040*/  FSETP.NEU.FTZ.AND P1, PT, R65, -INF , PT ;  /* 0xff8000004100780b */ /* 0x000fe20003f3d000 */
[----:B------:R-:W2:Y:S01]  /*d050*/  SHFL.BFLY PT, R24, R63, 0x2, 0x1f ;  /* 0x0c401f003f187f89 */ /* 0x000ea200000e0000 */
[----:B------:R-:W-:Y:S02]  /*d060*/  FMNMX.FTZ R9, R185, R14, !PT ;  /* 0x0000000eb9097209 */ /* 0x000fe40007810000 */
[----:B------:R-:W-:Y:S02]  /*d070*/  FSEL R206, R206, RZ, P1 ;  /* 0x000000ffcece7208 */ /* 0x000fe40000800000 */
[----:B------:R-:W-:-:S02]  /*d080*/  FMNMX.FTZ R9, R186, R9, !PT ;  /* 0x00000009ba097209 */ /* 0x000fc40007810000 */
[----:B------:R-:W-:Y:S01]  /*d090*/  LOP3.LUT R13, R7, 0xffff, RZ, 0xc0, !PT ;  /* 0x0000ffff070d7812 */ /* 0x000fe200078ec0ff */
[--C-:B------:R-:W-:Y:S01]  /*d0a0*/  FFMA.FTZ R130, R247, c[0x0][0x23c], -R206.reuse ;  /* 0x00008f00f7827a23 */ /* 0x100fe200000108ce */
[----:B------:R-:W-:Y:S01]  /*d0b0*/  LOP3.LUT R10, R10, 0xff, RZ, 0xc0, !PT ;  /* 0x000000ff0a0a7812 */ /* 0x000fe200078ec0ff */
[----:B------:R-:W3:Y:S01]  /*d0c0*/  SHFL.BFLY PT, R14, R9, 0x2, 0x1f ;  /* 0x0c401f00090e7f89 */ /* 0x000ee200000e0000 */
[--C-:B------:R-:W-:Y:S01]  /*d0d0*/  FFMA.FTZ R61, R43, c[0x0][0x23c], -R206.reuse ;  /* 0x00008f002b3d7a23 */ /* 0x100fe200000108ce */
[----:B------:R-:W-:Y:S01]  /*d0e0*/  SHF.R.U32.HI R13, RZ, 0x8, R13 ;  /* 0x00000008ff0d7819 */ /* 0x000fe2000001160d */
[--C-:B------:R-:W-:Y:S01]  /*d0f0*/  FFMA.FTZ R43, R41, c[0x0][0x23c], -R206.reuse ;  /* 0x00008f00292b7a23 */ /* 0x100fe200000108ce */
[----:B------:R-:W-:Y:S01]  /*d100*/  MUFU.EX2 R130, R130 ;  /* 0x0000008200827308 */ /* 0x000fe20000000800 */
[--C-:B------:R-:W-:Y:S01]  /*d110*/  FFMA.FTZ R60, R42, c[0x0][0x23c], -R206.reuse ;  /* 0x00008f002a3c7a23 */ /* 0x100fe200000108ce */
[----:B-1----:R-:W-:Y:S01]  /*d120*/  FMNMX.FTZ R64, R64, R11, !PT ;  /* 0x0000000b40407209 */ /* 0x002fe20007810000 */
[--C-:B------:R-:W-:Y:S01]  /*d130*/  FFMA.FTZ R41, R35, c[0x0][0x23c], -R206.reuse ;  /* 0x00008f0023297a23 */ /* 0x100fe200000108ce */
[----:B------:R-:W-:Y:S01]  /*d140*/  PRMT R10, R10, 0x5410, R15 ;  /* 0x000054100a0a7816 */ /* 0x000fe2000000000f */
[----:B------:R-:W-:-:S02]  /*d150*/  FFMA.FTZ R42, R40, c[0x0][0x23c], -R206 ;  /* 0x00008f00282a7a23 */ /* 0x000fc400000108ce */
[----:B------:R-:W1:Y:S01]  /*d160*/  SHFL.BFLY PT, R11, R64, 0x1, 0x1f ;  /* 0x0c201f00400b7f89 */ /* 0x000e6200000e0000 */
[--C-:B------:R-:W-:Y:S01]  /*d170*/  FFMA.FTZ R192, R117, c[0x0][0x23c], -R206.reuse ;  /* 0x00008f0075c07a23 */ /* 0x100fe200000108ce */
[----:B------:R-:W-:Y:S01]  /*d180*/  MUFU.EX2 R60, R60 ;  /* 0x0000003c003c7308 */ /* 0x000fe20000000800 */
[----:B--2---:R-:W-:Y:S01]  /*d190*/  FMNMX.FTZ R63, R63, R24, !PT ;  /* 0x000000183f3f7209 */ /* 0x004fe20007810000 */
[--C-:B------:R-:W-:Y:S01]  /*d1a0*/  FFMA.FTZ R189, R189, c[0x0][0x23c], -R206.reuse ;  /* 0x00008f00bdbd7a23 */ /* 0x100fe200000108ce */
[----:B------:R-:W-:Y:S01]  /*d1b0*/  LOP3.LUT R24, R7, 0xff, RZ, 0xc0, !PT ;  /* 0x000000ff07187812 */ /* 0x000fe200078ec0ff */
[--C-:B------:R-:W-:Y:S02]  /*d1c0*/  FFMA.FTZ R184, R191, c[0x0][0x23c], -R206.reuse ;  /* 0x00008f00bfb87a23 */ /* 0x100fe400000108ce */
[----:B------:R-:W2:Y:S01]  /*d1d0*/  SHFL.BFLY PT, R32, R63, 0x1, 0x1f ;  /* 0x0c201f003f207f89 */ /* 0x000ea200000e0000 */
[--C-:B------:R-:W-:Y:S01]  /*d1e0*/  FFMA.FTZ R245, R116, c[0x0][0x23c], -R206.reuse ;  /* 0x00008f0074f57a23 */ /* 0x100fe200000108ce */
[----:B------:R-:W4:Y:S01]  /*d1f0*/  MUFU.EX2 R43, R43 ;  /* 0x0000002b002b7308 */ /* 0x000f220000000800 */
[--C-:B------:R-:W-:Y:S01]  /*d200*/  FFMA.FTZ R166, R201, c[0x0][0x23c], -R206.reuse ;  /* 0x00008f00c9a67a23 */ /* 0x100fe200000108ce */
[----:B------:R-:W-:Y:S01]  /*d210*/  PRMT R24, R24, 0x5410, R13 ;  /* 0x0000541018187816 */ /* 0x000fe2000000000d */
[----:B------:R-:W-:Y:S01]  /*d220*/  FFMA.FTZ R129, R205, c[0x0][0x23c], -R206 ;  /* 0x00008f00cd817a23 */ /* 0x000fe200000108ce */
[----:B---3--:R-:W-:-:S02]  /*d230*/  FMNMX.FTZ R9, R9, R14, !PT ;  /* 0x0000000e09097209 */ /* 0x008fc40007810000 */
[--C-:B------:R-:W-:Y:S02]  /*d240*/  SHF.R.U32.HI R14, RZ, 0x10, R7.reuse ;  /* 0x00000010ff0e7819 */ /* 0x100fe40000011607 */
[----:B------:R-:W-:Y:S01]  /*d250*/  SHF.R.U32.HI R7, RZ, 0x18, R7 ;  /* 0x00000018ff077819 */ /* 0x000fe20000011607 */
[----:B------:R-:W3:Y:S01]  /*d260*/  SHFL.BFLY PT, R62, R9, 0x1, 0x1f ;  /* 0x0c201f00093e7f89 */ /* 0x000ee200000e0000 */
[----:B------:R-:W-:Y:S01]  /*d270*/  LOP3.LUT R14, R14, 0xff, RZ, 0xc0, !PT ;  /* 0x000000ff0e0e7812 */ /* 0x000fe200078ec0ff */
[----:B------:R-:W-:Y:S01]  /*d280*/  MUFU.EX2 R42, R42 ;  /* 0x0000002a002a7308 */ /* 0x000fe20000000800 */
[----:B-1----:R-:W-:Y:S02]  /*d290*/  FMNMX.FTZ R64, R64, R11, !PT ;  /* 0x0000000b40407209 */ /* 0x002fe40007810000 */
[----:B------:R-:W-:Y:S02]  /*d2a0*/  PRMT R14, R14, 0x5410, R7 ;  /* 0x000054100e0e7816 */ /* 0x000fe40000000007 */
[C---:B------:R-:W-:Y:S01]  /*d2b0*/  FSETP.NEU.FTZ.AND P0, PT, R64.reuse, -INF , PT ;  /* 0xff8000004000780b */ /* 0x040fe20003f1d000 */
[----:B------:R-:W-:Y:S01]  /*d2c0*/  FMUL.FTZ R247, R64, c[0x0][0x23c] ;  /* 0x00008f0040f77a20 */ /* 0x000fe20000410000 */
[----:B------:R-:W1:Y:S01]  /*d2d0*/  LDC.U8 R7, c[0x0][0x2d8] ;  /* 0x0000b600ff077b82 */ /* 0x000e620000000000 */
[----:B------:R-:W1:Y:S01]  /*d2e0*/  MUFU.EX2 R41, R41 ;  /* 0x0000002900297308 */ /* 0x000e620000000800 */
[----:B--2---:R-:W-:-:S02]  /*d2f0*/  FMNMX.FTZ R63, R63, R32, !PT ;  /* 0x000000203f3f7209 */ /* 0x004fc40007810000 */
[----:B------:R-:W-:Y:S02]  /*d300*/  FSEL R32, R65, RZ, P1 ;  /* 0x000000ff41207208 */ /* 0x000fe40000800000 */
[----:B------:R-:W-:Y:S02]  /*d310*/  FSEL R247, R247, RZ, P0 ;  /* 0x000000fff7f77208 */ /* 0x000fe40000000000 */
[----:B------:R-:W-:Y:S01]  /*d320*/  FSETP.NEU.FTZ.AND P1, PT, R63, -INF , PT ;  /* 0xff8000003f00780b */ /* 0x000fe20003f3d000 */
[----:B------:R-:W-:Y:S01]  /*d330*/  FADD.FTZ R35, R17, -R32 ;  /* 0x8000002011237221 */ /* 0x000fe20000010000 */
[----:B------:R-:W-:Y:S01]  /*d340*/  MUFU.EX2 R189, R189 ;  /* 0x000000bd00bd7308 */ /* 0x000fe20000000800 */
[--C-:B------:R-:W-:Y:S01]  /*d350*/  FFMA.FTZ R40, R34, c[0x0][0x23c], -R247.reuse ;  /* 0x00008f0022287a23 */ /* 0x100fe200000108f7 */
[----:B------:R-:W-:Y:S01]  /*d360*/  FSEL R34, R64, RZ, P0 ;  /* 0x000000ff40227208 */ /* 0x000fe20000000000 */
[--C-:B------:R-:W-:Y:S01]  /*d370*/  FFMA.FTZ R17, R33, c[0x0][0x23c], -R247.reuse ;  /* 0x00008f0021117a23 */ /* 0x100fe200000108f7 */
[----:B---3--:R-:W-:Y:S01]  /*d380*/  FMNMX.FTZ R62, R9, R62, !PT ;  /* 0x0000003e093e7209 */ /* 0x008fe20007810000 */
[--C-:B------:R-:W-:Y:S01]  /*d390*/  FFMA.FTZ R117, R39, c[0x0][0x23c], -R247.reuse ;  /* 0x00008f0027757a23 */ /* 0x100fe200000108f7 */
[----:B------:R-:W-:Y:S01]  /*d3a0*/  FSEL R33, R63, RZ, P1 ;  /* 0x000000ff3f217208 */ /* 0x000fe20000800000 */
[----:B------:R-:W-:Y:S01]  /*d3b0*/  FFMA.FTZ R74, R31, c[0x0][0x23c], -R247 ;  /* 0x00008f001f4a7a23 */ /* 0x000fe200000108f7 */
[----:B------:R-:W-:Y:S01]  /*d3c0*/  MUFU.EX2 R40, R40 ;  /* 0x0000002800287308 */ /* 0x000fe20000000800 */
[----:B------:R-:W-:Y:S01]  /*d3d0*/  FSETP.NEU.FTZ.AND P0, PT, R62, -INF , PT ;  /* 0xff8000003e00780b */ /* 0x000fe20003f1d000 */
[----:B------:R-:W-:-:S02]  /*d3e0*/  FADD.FTZ R34, R3, -R34 ;  /* 0x8000002203227221 */ /* 0x000fc40000010000 */
[----:B------:R-:W-:Y:S01]  /*d3f0*/  FFMA.FTZ R191, R125, c[0x0][0x23c], -R247 ;  /* 0x00008f007dbf7a23 */ /* 0x000fe200000108f7 */
[----:B-1----:R-:W-:Y:S01]  /*d400*/  PRMT R3, R7, 0x7054, R7 ;  /* 0x0000705407037816 */ /* 0x002fe20000000007 */
[--C-:B------:R-:W-:Y:S02]  /*d410*/  FFMA.FTZ R188, R188, c[0x0][0x23c], -R247.reuse ;  /* 0x00008f00bcbc7a23 */ /* 0x100fe400000108f7 */
[----:B------:R-:W1:Y:S01]  /*d420*/  MUFU.EX2 R17, R17 ;  /* 0x0000001100117308 */ /* 0x000e620000000800 */
[----:B------:R-:W-:Y:S01]  /*d430*/  FSEL R7, R62, RZ, P0 ;  /* 0x000000ff3e077208 */ /* 0x000fe20000000000 */
[--C-:B------:R-:W-:Y:S01]  /*d440*/  FFMA.FTZ R201, R123, c[0x0][0x23c], -R247.reuse ;  /* 0x00008f007bc97a23 */ /* 0x100fe200000108f7 */
[--C-:B------:R-:W-:Y:S01]  /*d450*/  HSET2.LE.AND R21, R38, R3.reuse, PT ;  /* 0x0000000326157233 */ /* 0x100fe20003803000 */
[----:B------:R-:W-:Y:S01]  /*d460*/  FFMA.FTZ R128, R128, c[0x0][0x23c], -R247 ;  /* 0x00008f0080807a23 */ /* 0x000fe200000108f7 */
[--C-:B------:R-:W-:Y:S01]  /*d470*/  HSET2.LE.AND R20, R20, R3.reuse, PT ;  /* 0x0000000314147233 */ /* 0x100fe20003803000 */
[----:B------:R-:W-:Y:S01]  /*d480*/  FADD.FTZ R32, R0, -R7 ;  /* 0x8000000700207221 */ /* 0x000fe20000010000 */
[----:B----4-:R-:W-:Y:S01]  /*d490*/  F2FP.PACK_AB R7, R43, R60 ;  /* 0x0000003c2b07723e */ /* 0x010fe200000000ff */
[----:B------:R-:W-:Y:S01]  /*d4a0*/  MUFU.EX2 R117, R117 ;  /* 0x0000007500757308 */ /* 0x000fe20000000800 */
[--C-:B------:R-:W-:Y:S01]  /*d4b0*/  HSET2.LE.AND R23, R30, R3.reuse, PT ;  /* 0x000000031e177233 */ /* 0x100fe20003803000 */
[--C-:B------:R-:W-:Y:S01]  /*d4c0*/  FFMA.FTZ R125, R207, c[0x0][0x23c], -R247.reuse ;  /* 0x00008f00cf7d7a23 */ /* 0x100fe200000108f7 */
[----:B------:R-:W-:Y:S01]  /*d4d0*/  LOP3.LUT R20, R20, R7, RZ, 0xc0, !PT ;  /* 0x0000000714147212 */ /* 0x000fe200078ec0ff */
[--C-:B------:R-:W-:Y:S01]  /*d4e0*/  HSET2.LE.AND R22, R22, R3.reuse, PT ;  /* 0x0000000316167233 */ /* 0x100fe20003803000 */
[----:B------:R-:W-:Y:S01]  /*d4f0*/  F2FP.PACK_AB R7, R41, R42 ;  /* 0x0000002a2907723e */ /* 0x000fe200000000ff */
[--C-:B------:R-:W-:Y:S01]  /*d500*/  HSET2.LE.AND R28, R28, R3.reuse, PT ;  /* 0x000000031c1c7233 */ /* 0x100fe20003803000 */
[----:B------:R-:W-:Y:S01]  /*d510*/  FFMA.FTZ R116, R29, c[0x0][0x23c], -R247 ;  /* 0x00008f001d747a23 */ /* 0x000fe200000108f7 */
[----:B------:R-:W2:Y:S01]  /*d520*/  MUFU.EX2 R74, R74 ;  /* 0x0000004a004a7308 */ /* 0x000ea20000000800 */
[----:B-1----:R-:W-:Y:S01]  /*d530*/  F2FP.PACK_AB R0, R17, R40 ;  /* 0x000000281100723e */ /* 0x002fe200000000ff */
[--C-:B------:R-:W-:Y:S01]  /*d540*/  HSET2.LE.AND R26, R26, R3.reuse, PT ;  /* 0x000000031a1a7233 */ /* 0x100fe20003803000 */
[----:B------:R-:W-:Y:S01]  /*d550*/  LOP3.LUT R22, R22, R7, RZ, 0xc0, !PT ;  /* 0x0000000716167212 */ /* 0x000fe200078ec0ff */
[--C-:B------:R-:W-:Y:S01]  /*d560*/  HSET2.LE.AND R12, R12, R3.reuse, PT ;  /* 0x000000030c0c7233 */ /* 0x100fe20003803000 */
[----:B------:R-:W-:Y:S01]  /*d570*/  LOP3.LUT R21, R21, R0, RZ, 0xc0, !PT ;  /* 0x0000000015157212 */ /* 0x000fe200078ec0ff */
[--C-:B------:R-:W-:Y:S01]  /*d580*/  HSET2.LE.AND R8, R8, R3.reuse, PT ;  /* 0x0000000308087233 */ /* 0x100fe20003803000 */
[----:B------:R-:W-:Y:S01]  /*d590*/  FADD.FTZ R33, R2, -R33 ;  /* 0x8000002102217221 */ /* 0x000fe20000010000 */
[----:B------:R-:W1:Y:S01]  /*d5a0*/  MUFU.EX2 R184, R184 ;  /* 0x000000b800b87308 */ /* 0x000e620000000800 */
[--C-:B------:R-:W-:Y:S01]  /*d5b0*/  HSET2.LE.AND R6, R6, R3.reuse, PT ;  /* 0x0000000306067233 */ /* 0x100fe20003803000 */
[----:B------:R-:W-:Y:S01]  /*d5c0*/  IMAD.MOV.U32 R39, RZ, RZ, R27 ;  /* 0x000000ffff277224 */ /* 0x000fe200078e001b */
[--C-:B------:R-:W-:Y:S01]  /*d5d0*/  HSET2.LE.AND R24, R24, R3.reuse, PT ;  /* 0x0000000318187233 */ /* 0x100fe20003803000 */
[----:B------:R-:W-:Y:S01]  /*d5e0*/  FFMA.FTZ R177, R177, c[0x0][0x23c], -R247 ;  /* 0x00008f00b1b17a23 */ /* 0x000fe200000108f7 */
[--C-:B------:R-:W-:Y:S01]  /*d5f0*/  HSET2.LE.AND R10, R10, R3.reuse, PT ;  /* 0x000000030a0a7233 */ /* 0x100fe20003803000 */
[----:B------:R-:W-:Y:S01]  /*d600*/  FMUL.FTZ R207, R62, c[0x0][0x23c] ;  /* 0x00008f003ecf7a20 */ /* 0x000fe20000410000 */
[----:B------:R-:W-:Y:S01]  /*d610*/  HSET2.LE.AND R14, R14, R3, PT ;  /* 0x000000030e0e7233 */ /* 0x000fe20003803000 */
[----:B------:R-:W-:Y:S01]  /*d620*/  MUFU.EX2 R191, R191 ;  /* 0x000000bf00bf7308 */ /* 0x000fe20000000800 */
[----:B--2---:R-:W-:Y:S01]  /*d630*/  F2FP.PACK_AB R0, R74, R117 ;  /* 0x000000754a00723e */ /* 0x004fe200000000ff */
[----:B------:R-:W-:Y:S01]  /*d640*/  IMAD.MOV.U32 R38, RZ, RZ, R170 ;  /* 0x000000ffff267224 */ /* 0x000fe200078e00aa */
[----:B------:R-:W-:Y:S01]  /*d650*/  FSEL R207, R207, RZ, P0 ;  /* 0x000000ffcfcf7208 */ /* 0x000fe20000000000 */
[----:B------:R-:W-:Y:S01]  /*d660*/  IMAD.MOV.U32 R218, RZ, RZ, R39 ;  /* 0x000000ffffda7224 */ /* 0x000fe200078e0027 */
[----:B------:R-:W-:Y:S01]  /*d670*/  LOP3.LUT R23, R23, R0, RZ, 0xc0, !PT ;  /* 0x0000000017177212 */ /* 0x000fe200078ec0ff */
[----:B------:R-:W-:Y:S01]  /*d680*/  IMAD.MOV.U32 R39, RZ, RZ, R171 ;  /* 0x000000ffff277224 */ /* 0x000fe200078e00ab */
[----:B------:R-:W-:Y:S01]  /*d690*/  LOP3.LUT R0, R213, R19, RZ, 0x3c, !PT ;  /* 0x00000013d5007212 */ /* 0x000fe200078e3cff */
[----:B------:R-:W2:Y:S01]  /*d6a0*/  MUFU.EX2 R188, R188 ;  /* 0x000000bc00bc7308 */ /* 0x000ea20000000800 */
[----:B-1----:R-:W-:Y:S01]  /*d6b0*/  F2FP.PACK_AB R7, R184, R189 ;  /* 0x000000bdb807723e */ /* 0x002fe200000000ff */
[----:B------:R-:W-:-:S02]  /*d6c0*/  FFMA.FTZ R205, R174, c[0x0][0x23c], -R207 ;  /* 0x00008f00aecd7a23 */ /* 0x000fc400000108cf */
[----:B------:R-:W-:Y:S01]  /*d6d0*/  IMAD.WIDE.U32 R172, R0, -0x2daee0ad, RZ ;  /* 0xd2511f5300ac7825 */ /* 0x000fe200078e00ff */
[----:B------:R-:W-:-:S03]  /*d6e0*/  LOP3.LUT R30, R28, R7, RZ, 0xc0, !PT ;  /* 0x000000071c1e7212 */ /* 0x000fc600078ec0ff */
[----:B------:R-:W1:Y:S01]  /*d6f0*/  MUFU.EX2 R61, R61 ;  /* 0x0000003d003d7308 */ /* 0x000e620000000800 */
[----:B------:R-:W-:Y:S01]  /*d700*/  LOP3.LUT R0, R173, UR15, R250, 0x96, !PT ;  /* 0x0000000fad007c12 */ /* 0x000fe2000f8e96fa */
[----:B------:R-:W-:Y:S02]  /*d710*/  FMUL.FTZ R250, R63, c[0x0][0x23c] ;  /* 0x00008f003ffa7a20 */ /* 0x000fe40000410000 */
[--C-:B------:R-:W-:Y:S02]  /*d720*/  FFMA.FTZ R174, R182, c[0x0][0x23c], -R207.reuse ;  /* 0x00008f00b6ae7a23 */ /* 0x100fe400000108cf */
[----:B------:R-:W-:Y:S01]  /*d730*/  IMAD.WIDE.U32 R208, R0, -0x326172a9, RZ ;  /* 0xcd9e8d5700d07825 */ /* 0x000fe200078e00ff */
[----:B------:R-:W-:Y:S01]  /*d740*/  LOP3.LUT R0, R37, UR16, R212, 0x96, !PT ;  /* 0x0000001025007c12 */ /* 0x000fe2000f8e96d4 */
[----:B------:R-:W-:Y:S01]  /*d750*/  MUFU.EX2 R245, R245 ;  /* 0x000000f500f57308 */ /* 0x000fe20000000800 */
[----:B--2---:R-:W-:Y:S01]  /*d760*/  F2FP.PACK_AB R31, R188, R191 ;  /* 0x000000bfbc1f723e */ /* 0x004fe200000000ff */
[--C-:B------:R-:W-:Y:S01]  /*d770*/  FFMA.FTZ R71, R71, c[0x0][0x23c], -R207.reuse ;  /* 0x00008f0047477a23 */ /* 0x100fe200000108cf */
[----:B------:R-:W-:Y:S01]  /*d780*/  LOP3.LUT R36, R209, UR14, R36, 0x96, !PT ;  /* 0x0000000ed1247c12 */ /* 0x000fe2000f8e9624 */
[----:B------:R-:W-:Y:S01]  /*d790*/  FFMA.FTZ R66, R66, c[0x0][0x23c], -R207 ;  /* 0x00008f0042427a23 */ /* 0x000fe200000108cf */
[----:B------:R-:W-:Y:S01]  /*d7a0*/  LOP3.LUT R31, R26, R31, RZ, 0xc0, !PT ;  /* 0x0000001f1a1f7212 */ /* 0x000fe200078ec0ff */
[----:B------:R-:W-:Y:S01]  /*d7b0*/  IMAD.MOV.U32 R171, RZ, RZ, R218 ;  /* 0x000000ffffab7224 */ /* 0x000fe200078e00da */
[----:B------:R-:W-:Y:S01]  /*d7c0*/  FSEL R250, R250, RZ, P1 ;  /* 0x000000fffafa7208 */ /* 0x000fe20000800000 */
[----:B------:R-:W2:Y:S01]  /*d7d0*/  MUFU.EX2 R192, R192 ;  /* 0x000000c000c07308 */ /* 0x000ea20000000800 */
[----:B-1----:R-:W-:Y:S01]  /*d7e0*/  F2FP.PACK_AB R7, R61, R130 ;  /* 0x000000823d07723e */ /* 0x002fe200000000ff */
[----:B------:R-:W-:Y:S01]  /*d7f0*/  IMAD.WIDE.U32 R36, R36, -0x2daee0ad, RZ ;  /* 0xd2511f5324247825 */ /* 0x000fe200078e00ff */
[----:B------:R-:W-:-:S02]  /*d800*/  LOP3.LUT R4, R209, UR14, R4, 0x96, !PT ;  /* 0x0000000ed1047c12 */ /* 0x000fc4000f8e9604 */
[----:B------:R-:W-:Y:S01]  /*d810*/  LOP3.LUT R26, R12, R7, RZ, 0xc0, !PT ;  /* 0x000000070c1a7212 */ /* 0x000fe200078ec0ff */
[--C-:B------:R-:W-:Y:S02]  /*d820*/  FFMA.FTZ R123, R240, c[0x0][0x23c], -R250.reuse ;  /* 0x00008f00f07b7a23 */ /* 0x100fe400000108fa */
[----:B------:R-:W-:Y:S01]  /*d830*/  MUFU.EX2 R166, R166 ;  /* 0x000000a600a67308 */ /* 0x000fe20000000800 */
[--C-:B------:R-:W-:Y:S02]  /*d840*/  FFMA.FTZ R72, R72, c[0x0][0x23c], -R250.reuse ;  /* 0x00008f0048487a23 */ /* 0x100fe400000108fa */
[--C-:B------:R-:W-:Y:S02]  /*d850*/  FFMA.FTZ R240, R121, c[0x0][0x23c], -R250.reuse ;  /* 0x00008f0079f07a23 */ /* 0x100fe400000108fa */
[----:B------:R-:W-:Y:S02]  /*d860*/  FFMA.FTZ R182, R124, c[0x0][0x23c], -R250 ;  /* 0x00008f007cb67a23 */ /* 0x000fe400000108fa */
[--C-:B------:R-:W-:Y:S01]  /*d870*/  FFMA.FTZ R124, R190, c[0x0][0x23c], -R207.reuse ;  /* 0x00008f00be7c7a23 */ /* 0x100fe200000108cf */
[----:B------:R-:W1:Y:S01]  /*d880*/  MUFU.EX2 R129, R129 ;  /* 0x0000008100817308 */ /* 0x000e620000000800 */
[----:B--2---:R-:W-:Y:S01]  /*d890*/  F2FP.PACK_AB R7, R192, R245 ;  /* 0x000000f5c007723e */ /* 0x004fe200000000ff */
[----:B------:R-:W-:-:S02]  /*d8a0*/  FFMA.FTZ R121, R193, c[0x0][0x23c], -R207 ;  /* 0x00008f00c1797a23 */ /* 0x000fc400000108cf */
[--C-:B------:R-:W-:Y:S01]  /*d8b0*/  FFMA.FTZ R73, R73, c[0x0][0x23c], -R250.reuse ;  /* 0x00008f0049497a23 */ /* 0x100fe200000108fa */
[----:B------:R-:W-:Y:S01]  /*d8c0*/  LOP3.LUT R28, R8, R7, RZ, 0xc0, !PT ;  /* 0x00000007081c7212 */ /* 0x000fe200078ec0ff */
[--C-:B------:R-:W-:Y:S02]  /*d8d0*/  FFMA.FTZ R68, R68, c[0x0][0x23c], -R250.reuse ;  /* 0x00008f0044447a23 */ /* 0x100fe400000108fa */
[----:B------:R2:W-:Y:S01]  /*d8e0*/  MUFU.EX2 R237, R128 ;  /* 0x0000008000ed7308 */ /* 0x0005e20000000800 */
[--C-:B------:R-:W-:Y:S02]  /*d8f0*/  FFMA.FTZ R67, R67, c[0x0][0x23c], -R207.reuse ;  /* 0x00008f0043437a23 */ /* 0x100fe400000108cf */
[----:B------:R-:W-:Y:S02]  /*d900*/  FFMA.FTZ R70, R70, c[0x0][0x23c], -R250 ;  /* 0x00008f0046467a23 */ /* 0x000fe400000108fa */
[----:B------:R-:W-:Y:S02]  /*d910*/  FMUL.FTZ R35, R35, c[0x0][0x23c] ;  /* 0x00008f0023237a20 */ /* 0x000fe40000410000 */
[----:B------:R-:W-:Y:S01]  /*d920*/  FMUL.FTZ R34, R34, c[0x0][0x23c] ;  /* 0x00008f0022227a20 */ /* 0x000fe20000410000 */
[----:B------:R-:W3:Y:S01]  /*d930*/  MUFU.EX2 R201, R201 ;  /* 0x000000c900c97308 */ /* 0x000ee20000000800 */
[----:B-1----:R-:W-:Y:S01]  /*d940*/  F2FP.PACK_AB R7, R129, R166 ;  /* 0x000000a68107723e */ /* 0x002fe200000000ff */
[----:B------:R-:W-:-:S03]  /*d950*/  FFMA.FTZ R69, R69, c[0x0][0x23c], -R207 ;  /* 0x00008f0045457a23 */ /* 0x000fc600000108cf */
[----:B------:R-:W-:-:S03]  /*d960*/  LOP3.LUT R24, R24, R7, RZ, 0xc0, !PT ;  /* 0x0000000718187212 */ /* 0x000fc600078ec0ff */
[----:B------:R-:W-:Y:S01]  /*d970*/  MUFU.EX2 R125, R125 ;  /* 0x0000007d007d7308 */ /* 0x000fe20000000800 */
[----:B--2---:R-:W-:Y:S02]  /*d980*/  FFMA.FTZ R128, R198, c[0x0][0x23c], -R247 ;  /* 0x00008f00c6807a23 */ /* 0x004fe400000108f7 */
[----:B------:R-:W-:Y:S02]  /*d990*/  FFMA.FTZ R198, R126, c[0x0][0x23c], -R207 ;  /* 0x00008f007ec67a23 */ /* 0x000fe400000108cf */
[----:B------:R-:W-:-:S03]  /*d9a0*/  FFMA.FTZ R126, R194, c[0x0][0x23c], -R250 ;  /* 0x00008f00c27e7a23 */ /* 0x000fc600000108fa */
[----:B------:R-:W1:Y:S01]  /*d9b0*/  MUFU.EX2 R116, R116 ;  /* 0x0000007400747308 */ /* 0x000e620000000800 */
[----:B---3--:R-:W-:-:S04]  /*d9c0*/  F2FP.PACK_AB R29, R201, R237 ;  /* 0x000000edc91d723e */ /* 0x008fc800000000ff */
[----:B------:R-:W-:Y:S01]  /*d9d0*/  LOP3.LUT R29, R6, R29, RZ, 0xc0, !PT ;  /* 0x0000001d061d7212 */ /* 0x000fe200078ec0ff */
[----:B------:R-:W-:Y:S02]  /*d9e0*/  IMAD.WIDE.U32 R6, R0, -0x2daee0ad, RZ ;  /* 0xd2511f5300067825 */ /* 0x000fe400078e00ff */
[----:B------:R-:W-:Y:S03]  /*d9f0*/  MUFU.EX2 R177, R177 ;  /* 0x000000b100b17308 */ /* 0x000fe60000000800 */
[----:B------:R-:W-:Y:S02]  /*da00*/  LOP3.LUT R0, R7, UR13, R172, 0x96, !PT ;  /* 0x0000000d07007c12 */ /* 0x000fe4000f8e96ac */
[----:B------:R-:W-:Y:S02]  /*da10*/  LOP3.LUT R2, R37, UR11, R6, 0x96, !PT ;  /* 0x0000000b25027c12 */ /* 0x000fe4000f8e9606 */
[----:B-1----:R-:W-:Y:S01]  /*da20*/  F2FP.PACK_AB R27, R116, R125 ;  /* 0x0000007d741b723e */ /* 0x002fe200000000ff */
[----:B------:R-:W-:Y:S01]  /*da30*/  IMAD.WIDE.U32 R8, R0, -0x326172a9, RZ ;  /* 0xcd9e8d5700087825 */ /* 0x000fe200078e00ff */
[----:B------:R-:W1:Y:S02]  /*da40*/  MUFU.EX2 R128, R128 ;  /* 0x0000008000807308 */ /* 0x000e640000000800 */
[----:B------:R-:W-:Y:S01]  /*da50*/  LOP3.LUT R27, R10, R27, RZ, 0xc0, !PT ;  /* 0x0000001b0a1b7212 */ /* 0x000fe200078ec0ff */
[----:B------:R-:W-:Y:S01]  /*da60*/  IMAD.WIDE.U32 R10, R2, -0x326172a9, RZ ;  /* 0xcd9e8d57020a7825 */ /* 0x000fe200078e00ff */
[----:B------:R-:W-:-:S04]  /*da70*/  LOP3.LUT R0, R9, UR12, R208, 0x96, !PT ;  /* 0x0000000c09007c12 */ /* 0x000fc8000f8e96d0 */
[----:B------:R-:W-:Y:S01]  /*da80*/  LOP3.LUT R8, R11, UR10, R8, 0x96, !PT ;  /* 0x0000000a0b087c12 */ /* 0x000fe2000f8e9608 */
[----:B------:R-:W-:Y:S01]  /*da90*/  IMAD.WIDE.U32 R6, R0, -0x2daee0ad, RZ ;  /* 0xd2511f5300067825 */ /* 0x000fe200078e00ff */
[----:B------:R-:W-:Y:S03]  /*daa0*/  MUFU.EX2 R205, R205 ;  /* 0x000000cd00cd7308 */ /* 0x000fe60000000800 */
[----:B------:R-:W-:Y:S01]  /*dab0*/  IMAD.WIDE.U32 R8, R8, -0x2daee0ad, RZ ;  /* 0xd2511f5308087825 */ /* 0x000fe200078e00ff */
[----:B------:R-:W-:Y:S02]  /*dac0*/  LOP3.LUT R0, R7, UR9, R36, 0x96, !PT ;  /* 0x0000000907007c12 */ /* 0x000fe4000f8e9624 */
[----:B-1----:R-:W-:Y:S01]  /*dad0*/  F2FP.PACK_AB R25, R128, R177 ;  /* 0x000000b18019723e */ /* 0x002fe200000000ff */
[----:B------:R-:W-:Y:S01]  /*dae0*/  IMAD.WIDE.U32 R36, R4, -0x2daee0ad, RZ ;  /* 0xd2511f5304247825 */ /* 0x000fe200078e00ff */
[----:B------:R-:W-:Y:S01]  /*daf0*/  LOP3.LUT R2, R9, UR7, R6, 0x96, !PT ;  /* 0x0000000709027c12 */ /* 0x000fe2000f8e9606 */
[----:B------:R-:W1:Y:S01]  /*db00*/  MUFU.EX2 R174, R174 ;  /* 0x000000ae00ae7308 */ /* 0x000e620000000800 */
[----:B------:R-:W-:Y:S01]  /*db10*/  LOP3.LUT R25, R14, R25, RZ, 0xc0, !PT ;  /* 0x000000190e197212 */ /* 0x000fe200078ec0ff */
[----:B------:R-:W-:-:S04]  /*db20*/  IMAD.WIDE.U32 R6, R0, -0x326172a9, RZ ;  /* 0xcd9e8d5700067825 */ /* 0x000fc800078e00ff */
[----:B------:R-:W-:Y:S01]  /*db30*/  FFMA.FTZ R9, R175, c[0x0][0x23c], -R250 ;  /* 0x00008f00af097a23 */ /* 0x000fe200000108fa */
[----:B------:R-:W-:Y:S01]  /*db40*/  LOP3.LUT R0, R7, UR8, R10, 0x96, !PT ;  /* 0x0000000807007c12 */ /* 0x000fe2000f8e960a */
[----:B------:R-:W-:Y:S01]  /*db50*/  FFMA.FTZ R175, R176, c[0x0][0x23c], -R250 ;  /* 0x00008f00b0af7a23 */ /* 0x000fe200000108fa */
[----:B------:R-:W-:Y:S01]  /*db60*/  MUFU.EX2 R123, R123 ;  /* 0x0000007b007b7308 */ /* 0x000fe20000000800 */
[----:B------:R-:W-:-:S04]  /*db70*/  IMAD.WIDE.U32 R10, R2, -0x326172a9, RZ ;  /* 0xcd9e8d57020a7825 */ /* 0x000fc800078e00ff */
[----:B------:R-:W-:Y:S01]  /*db80*/  IMAD.WIDE.U32 R12, R0, -0x2daee0ad, RZ ;  /* 0xd2511f53000c7825 */ /* 0x000fe200078e00ff */
[C---:B------:R-:W-:Y:S02]  /*db90*/  LOP3.LUT R7, R10.reuse, 0xffff, RZ, 0xc0, !PT ;  /* 0x0000ffff0a077812 */ /* 0x040fe400078ec0ff */
[----:B------:R-:W-:Y:S01]  /*dba0*/  MUFU.EX2 R176, R9 ;  /* 0x0000000900b07308 */ /* 0x000fe20000000800 */
[----:B------:R-:W-:Y:S02]  /*dbb0*/  LOP3.LUT R2, R11, UR17, R6, 0x96, !PT ;  /* 0x000000110b027c12 */ /* 0x000fe4000f8e9606 */
[----:B------:R-:W-:Y:S02]  /*dbc0*/  SHF.R.U32.HI R7, RZ, 0x8, R7 ;  /* 0x00000008ff077819 */ /* 0x000fe40000011607 */
[----:B------:R-:W-:Y:S02]  /*dbd0*/  LOP3.LUT R6, R10, 0xff, RZ, 0xc0, !PT ;  /* 0x000000ff0a067812 */ /* 0x000fe400078ec0ff */
[----:B-1----:R-:W-:Y:S01]  /*dbe0*/  F2FP.PACK_AB R15, R174, R205 ;  /* 0x000000cdae0f723e */ /* 0x002fe200000000ff */
[----:B------:R-:W1:Y:S01]  /*dbf0*/  MUFU.EX2 R175, R175 ;  /* 0x000000af00af7308 */ /* 0x000e620000000800 */
[----:B------:R-:W-:-:S02]  /*dc00*/  PRMT R6, R6, 0x5410, R7 ;  /* 0x0000541006067816 */ /* 0x000fc40000000007 */
[----:B------:R-:W-:-:S03]  /*dc10*/  LOP3.LUT R0, R13, UR18, R8, 0x96, !PT ;  /* 0x000000120d007c12 */ /* 0x000fc6000f8e9608 */
[----:B------:R-:W-:Y:S02]  /*dc20*/  HSET2.LE.AND R6, R6, R3, PT ;  /* 0x0000000306067233 */ /* 0x000fe40003803000 */
[----:B------:R-:W-:Y:S01]  /*dc30*/  MUFU.EX2 R72, R72 ;  /* 0x0000004800487308 */ /* 0x000fe20000000800 */
[----:B-1----:R-:W-:-:S07]  /*dc40*/  F2FP.PACK_AB R7, R175, R176 ;  /* 0x000000b0af07723e */ /* 0x002fce00000000ff */
[----:B------:R-:W-:Y:S01]  /*dc50*/  MUFU.EX2 R71, R71 ;  /* 0x0000004700477308 */ /* 0x000fe20000000800 */
[----:B------:R-:W-:Y:S02]  /*dc60*/  LOP3.LUT R14, R6, R7, RZ, 0xc0, !PT ;  /* 0x00000007060e7212 */ /* 0x000fe400078ec0ff */
[--C-:B------:R-:W-:Y:S02]  /*dc70*/  SHF.R.U32.HI R6, RZ, 0x10, R10.reuse ;  /* 0x00000010ff067819 */ /* 0x100fe4000001160a */
[----:B------:R-:W-:-:S03]  /*dc80*/  SHF.R.U32.HI R7, RZ, 0x18, R10 ;  /* 0x00000018ff077819 */ /* 0x000fc6000001160a */
[----:B------:R-:W1:Y:S01]  /*dc90*/  MUFU.EX2 R66, R66 ;  /* 0x0000004200427308 */ /* 0x000e620000000800 */
[----:B------:R-:W-:-:S04]  /*dca0*/  LOP3.LUT R6, R6, 0xff, RZ, 0xc0, !PT ;  /* 0x000000ff06067812 */ /* 0x000fc800078ec0ff */
[----:B------:R-:W-:Y:S02]  /*dcb0*/  PRMT R6, R6, 0x5410, R7 ;  /* 0x0000541006067816 */ /* 0x000fe40000000007 */
[----:B------:R-:W-:Y:S01]  /*dcc0*/  LOP3.LUT R7, R12, 0xffff, RZ, 0xc0, !PT ;  /* 0x0000ffff0c077812 */ /* 0x000fe200078ec0ff */
[----:B------:R-:W-:Y:S02]  /*dcd0*/  MUFU.EX2 R240, R240 ;  /* 0x000000f000f07308 */ /* 0x000fe40000000800 */
[----:B------:R-:W-:Y:S01]  /*dce0*/  HSET2.LE.AND R6, R6, R3, PT ;  /* 0x0000000306067233 */ /* 0x000fe20003803000 */
[----:B------:R-:W-:-:S04]  /*dcf0*/  SHF.R.U32.HI R7, RZ, 0x8, R7 ;  /* 0x00000008ff077819 */ /* 0x000fc80000011607 */
[----:B------:R-:W-:Y:S01]  /*dd00*/  LOP3.LUT R15, R6, R15, RZ, 0xc0, !PT ;  /* 0x0000000f060f7212 */ /* 0x000fe200078ec0ff */
[----:B------:R-:W2:Y:S01]  /*dd10*/  MUFU.EX2 R182, R182 ;  /* 0x000000b600b67308 */ /* 0x000ea20000000800 */
[----:B------:R-:W-:Y:S02]  /*dd20*/  LOP3.LUT R6, R12, 0xff, RZ, 0xc0, !PT ;  /* 0x000000ff0c067812 */ /* 0x000fe400078ec0ff */
[----:B-1----:R-:W-:Y:S02]  /*dd30*/  F2FP.PACK_AB R11, R66, R71 ;  /* 0x00000047420b723e */ /* 0x002fe400000000ff */
[----:B------:R-:W-:Y:S02]  /*dd40*/  PRMT R6, R6, 0x5410, R7 ;  /* 0x0000541006067816 */ /* 0x000fe40000000007 */
[----:B------:R-:W-:Y:S01]  /*dd50*/  F2FP.PACK_AB R7, R72, R123 ;  /* 0x0000007b4807723e */ /* 0x000fe200000000ff */
[----:B------:R-:W-:Y:S02]  /*dd60*/  MUFU.EX2 R198, R198 ;  /* 0x000000c600c67308 */ /* 0x000fe40000000800 */
[----:B------:R-:W-:-:S05]  /*dd70*/  HSET2.LE.AND R6, R6, R3, PT ;  /* 0x0000000306067233 */ /* 0x000fca0003803000 */
[----:B------:R-:W-:Y:S01]  /*dd80*/  LOP3.LUT R10, R6, R7, RZ, 0xc0, !PT ;  /* 0x00000007060a7212 */ /* 0x000fe200078ec0ff */
[----:B------:R-:W-:Y:S01]  /*dd90*/  MUFU.EX2 R126, R126 ;  /* 0x0000007e007e7308 */ /* 0x000fe20000000800 */
[--C-:B------:R-:W-:Y:S02]  /*dda0*/  SHF.R.U32.HI R6, RZ, 0x10, R12.reuse ;  /* 0x00000010ff067819 */ /* 0x100fe4000001160c */
[----:B------:R-:W-:Y:S02]  /*ddb0*/  SHF.R.U32.HI R7, RZ, 0x18, R12 ;  /* 0x00000018ff077819 */ /* 0x000fe4000001160c */
[----:B------:R-:W-:-:S03]  /*ddc0*/  LOP3.LUT R6, R6, 0xff, RZ, 0xc0, !PT ;  /* 0x000000ff06067812 */ /* 0x000fc600078ec0ff */
[----:B------:R-:W-:Y:S01]  /*ddd0*/  MUFU.EX2 R124, R124 ;  /* 0x0000007c007c7308 */ /* 0x000fe20000000800 */
[----:B------:R-:W-:Y:S02]  /*dde0*/  PRMT R6, R6, 0x5410, R7 ;  /* 0x0000541006067816 */ /* 0x000fe40000000007 */
[----:B------:R-:W-:-:S03]  /*ddf0*/  LOP3.LUT R7, R2, 0xffff, RZ, 0xc0, !PT ;  /* 0x0000ffff02077812 */ /* 0x000fc600078ec0ff */
[----:B------:R-:W-:Y:S01]  /*de00*/  HSET2.LE.AND R6, R6, R3, PT ;  /* 0x0000000306067233 */ /* 0x000fe20003803000 */
[----:B------:R-:W-:Y:S01]  /*de10*/  SHF.R.U32.HI R7, RZ, 0x8, R7 ;  /* 0x00000008ff077819 */ /* 0x000fe20000011607 */
[----:B------:R-:W1:Y:S03]  /*de20*/  MUFU.EX2 R121, R121 ;  /* 0x0000007900797308 */ /* 0x000e660000000800 */
[----:B------:R-:W-:Y:S02]  /*de30*/  LOP3.LUT R11, R6, R11, RZ, 0xc0, !PT ;  /* 0x0000000b060b7212 */ /* 0x000fe400078ec0ff */
[----:B------:R-:W-:-:S03]  /*de40*/  LOP3.LUT R6, R2, 0xff, RZ, 0xc0, !PT ;  /* 0x000000ff02067812 */ /* 0x000fc600078ec0ff */
[----:B------:R-:W-:Y:S01]  /*de50*/  MUFU.EX2 R73, R73 ;  /* 0x0000004900497308 */ /* 0x000fe20000000800 */
[----:B------:R-:W-:Y:S02]  /*de60*/  PRMT R6, R6, 0x5410, R7 ;  /* 0x0000541006067816 */ /* 0x000fe40000000007 */
[----:B--2---:R-:W-:-:S03]  /*de70*/  F2FP.PACK_AB R7, R182, R240 ;  /* 0x000000f0b607723e */ /* 0x004fc600000000ff */
[----:B------:R-:W-:Y:S01]  /*de80*/  HSET2.LE.AND R6, R6, R3, PT ;  /* 0x0000000306067233 */ /* 0x000fe20003803000 */
[----:B-1----:R-:W-:Y:S01]  /*de90*/  F2FP.PACK_AB R9, R121, R124 ;  /* 0x0000007c7909723e */ /* 0x002fe200000000ff */
[----:B------:R-:W-:Y:S03]  /*dea0*/  MUFU.EX2 R68, R68 ;  /* 0x0000004400447308 */ /* 0x000fe60000000800 */
[----:B------:R-:W-:Y:S02]  /*deb0*/  LOP3.LUT R12, R6, R7, RZ, 0xc0, !PT ;  /* 0x00000007060c7212 */ /* 0x000fe400078ec0ff */
[--C-:B------:R-:W-:Y:S02]  /*dec0*/  SHF.R.U32.HI R6, RZ, 0x10, R2.reuse ;  /* 0x00000010ff067819 */ /* 0x100fe40000011602 */
[----:B------:R-:W-:Y:S02]  /*ded0*/  SHF.R.U32.HI R2, RZ, 0x18, R2 ;  /* 0x00000018ff027819 */ /* 0x000fe40000011602 */
[----:B------:R-:W-:Y:S01]  /*dee0*/  LOP3.LUT R7, R6, 0xff, RZ, 0xc0, !PT ;  /* 0x000000ff06077812 */ /* 0x000fe200078ec0ff */
[----:B------:R-:W-:Y:S01]  /*def0*/  FFMA.FTZ R6, R127, c[0x0][0x23c], -R207 ;  /* 0x00008f007f067a23 */ /* 0x000fe200000108cf */
[----:B------:R-:W-:Y:S01]  /*df00*/  MUFU.EX2 R67, R67 ;  /* 0x0000004300437308 */ /* 0x000fe20000000800 */
[----:B------:R-:W-:Y:S01]  /*df10*/  FFMA.FTZ R127, R187, c[0x0][0x23c], -R250 ;  /* 0x00008f00bb7f7a23 */ /* 0x000fe200000108fa */
[----:B------:R-:W-:Y:S01]  /*df20*/  PRMT R2, R7, 0x5410, R2 ;  /* 0x0000541007027816 */ /* 0x000fe20000000002 */
[----:B------:R-:W-:Y:S01]  /*df30*/  IMAD.MOV.U32 R187, RZ, RZ, R219 ;  /* 0x000000ffffbb7224 */ /* 0x000fe200078e00db */
[----:B------:R-:W-:-:S03]  /*df40*/  LOP3.LUT R7, R0, 0xffff, RZ, 0xc0, !PT ;  /* 0x0000ffff00077812 */ /* 0x000fc600078ec0ff */
[----:B------:R-:W-:Y:S01]  /*df50*/  HSET2.LE.AND R2, R2, R3, PT ;  /* 0x0000000302027233 */ /* 0x000fe20003803000 */
[----:B------:R-:W1:Y:S01]  /*df60*/  MUFU.EX2 R170, R6 ;  /* 0x0000000600aa7308 */ /* 0x000e620000000800 */
[----:B------:R-:W-:-:S07]  /*df70*/  SHF.R.U32.HI R7, RZ, 0x8, R7 ;  /* 0x00000008ff077819 */ /* 0x000fce0000011607 */
[----:B------:R-:W2:Y:S01]  /*df80*/  MUFU.EX2 R127, R127 ;  /* 0x0000007f007f7308 */ /* 0x000ea20000000800 */
[----:B-1----:R-:W-:-:S07]  /*df90*/  F2FP.PACK_AB R13, R198, R170 ;  /* 0x000000aac60d723e */ /* 0x002fce00000000ff */
[----:B------:R-:W-:Y:S01]  /*dfa0*/  MUFU.EX2 R70, R70 ;  /* 0x0000004600467308 */ /* 0x000fe20000000800 */
[----:B------:R-:W-:Y:S02]  /*dfb0*/  LOP3.LUT R13, R2, R13, RZ, 0xc0, !PT ;  /* 0x0000000d020d7212 */ /* 0x000fe400078ec0ff */
[----:B------:R-:W-:Y:S01]  /*dfc0*/  LOP3.LUT R2, R0, 0xff, RZ, 0xc0, !PT ;  /* 0x000000ff00027812 */ /* 0x000fe200078ec0ff */
[----:B------:R-:W-:-:S04]  /*dfd0*/  FMUL.FTZ R193, R33, c[0x0][0x23c] ;  /* 0x00008f0021c17a20 */ /* 0x000fc80000410000 */
[----:B------:R-:W-:Y:S01]  /*dfe0*/  MUFU.EX2 R190, R35 ;  /* 0x0000002300be7308 */ /* 0x000fe20000000800 */
[----:B------:R-:W-:Y:S02]  /*dff0*/  PRMT R2, R2, 0x5410, R7 ;  /* 0x0000541002027816 */ /* 0x000fe40000000007 */
[----:B--2---:R-:W-:-:S03]  /*e000*/  F2FP.PACK_AB R7, R126, R127 ;  /* 0x0000007f7e07723e */ /* 0x004fc600000000ff */
[----:B------:R-:W-:Y:S02]  /*e010*/  HSET2.LE.AND R2, R2, R3, PT ;  /* 0x0000000302027233 */ /* 0x000fe40003803000 */
[----:B------:R-:W-:Y:S03]  /*e020*/  MUFU.EX2 R69, R69 ;  /* 0x0000004500457308 */ /* 0x000fe60000000800 */
[----:B------:R-:W-:Y:S02]  /*e030*/  LOP3.LUT R8, R2, R7, RZ, 0xc0, !PT ;  /* 0x0000000702087212 */ /* 0x000fe400078ec0ff */
[--C-:B------:R-:W-:Y:S02]  /*e040*/  SHF.R.U32.HI R2, RZ, 0x10, R0.reuse ;  /* 0x00000010ff027819 */ /* 0x100fe40000011600 */
[----:B------:R-:W-:Y:S02]  /*e050*/  SHF.R.U32.HI R0, RZ, 0x18, R0 ;  /* 0x00000018ff007819 */ /* 0x000fe40000011600 */
[----:B------:R-:W-:-:S04]  /*e060*/  LOP3.LUT R7, R2, 0xff, RZ, 0xc0, !PT ;  /* 0x000000ff02077812 */ /* 0x000fc800078ec0ff */
[----:B------:R-:W-:-:S05]  /*e070*/  PRMT R0, R7, 0x5410, R0 ;  /* 0x0000541007007816 */ /* 0x000fca0000000000 */
[----:B------:R-:W-:-:S05]  /*e080*/  HSET2.LE.AND R0, R0, R3, PT ;  /* 0x0000000300007233 */ /* 0x000fca0003803000 */
[----:B------:R-:W-:Y:S02]  /*e090*/  LOP3.LUT R9, R0, R9, RZ, 0xc0, !PT ;  /* 0x0000000900097212 */ /* 0x000fe400078ec0ff */
[----:B------:R-:W-:-:S05]  /*e0a0*/  LOP3.LUT R0, R5, UR16, R212, 0x96, !PT ;  /* 0x0000001005007c12 */ /* 0x000fca000f8e96d4 */
        /* <DEDUP_REMOVED lines=12> */
[----:B------:R-:W-:-:S04]  /*e170*/  IMAD.WIDE.U32 R36, R2, -0x326172a9, RZ ;  /* 0xcd9e8d5702247825 */ /* 0x000fc800078e00ff */
[----:B------:R-:W-:Y:S01]  /*e180*/  FFMA.FTZ R0, R75, c[0x0][0x23c], -R207 ;  /* 0x00008f004b007a23 */ /* 0x000fe200000108cf */
[----:B------:R-:W-:Y:S01]  /*e190*/  LOP3.LUT R5, R36, 0xffff, RZ, 0xc0, !PT ;  /* 0x0000ffff24057812 */ /* 0x000fe200078ec0ff */
[----:B------:R-:W-:Y:S01]  /*e1a0*/  FFMA.FTZ R75, R246, c[0x0][0x23c], -R250 ;  /* 0x00008f00f64b7a23 */ /* 0x000fe200000108fa */
[----:B------:R-:W-:Y:S02]  /*e1b0*/  LOP3.LUT R2, R36, 0xff, RZ, 0xc0, !PT ;  /* 0x000000ff24027812 */ /* 0x000fe400078ec0ff */
[----:B------:R-:W-:Y:S01]  /*e1c0*/  SHF.R.U32.HI R5, RZ, 0x8, R5 ;  /* 0x00000008ff057819 */ /* 0x000fe20000011605 */
[----:B------:R-:W1:Y:S01]  /*e1d0*/  MUFU.EX2 R0, R0 ;  /* 0x0000000000007308 */ /* 0x000e620000000800 */
[----:B------:R-:W-:Y:S02]  /*e1e0*/  SHF.R.U32.HI R4, RZ, 0x10, R36 ;  /* 0x00000010ff047819 */ /* 0x000fe40000011624 */
[----:B------:R-:W-:Y:S02]  /*e1f0*/  PRMT R2, R2, 0x5410, R5 ;  /* 0x0000541002027816 */ /* 0x000fe40000000005 */
[----:B------:R-:W-:-:S02]  /*e200*/  F2FP.PACK_AB R5, R68, R73 ;  /* 0x000000494405723e */ /* 0x000fc400000000ff */
[----:B------:R-:W-:Y:S01]  /*e210*/  LOP3.LUT R4, R4, 0xff, RZ, 0xc0, !PT ;  /* 0x000000ff04047812 */ /* 0x000fe200078ec0ff */
[--C-:B------:R-:W-:Y:S01]  /*e220*/  HSET2.LE.AND R2, R2, R3.reuse, PT ;  /* 0x0000000302027233 */ /* 0x100fe20003803000 */
[----:B------:R-:W2:Y:S04]  /*e230*/  MUFU.EX2 R75, R75 ;  /* 0x0000004b004b7308 */ /* 0x000ea80000000800 */
[----:B------:R-:W-:Y:S02]  /*e240*/  LOP3.LUT R6, R2, R5, RZ, 0xc0, !PT ;  /* 0x0000000502067212 */ /* 0x000fe400078ec0ff */
[----:B------:R-:W-:Y:S02]  /*e250*/  SHF.R.U32.HI R5, RZ, 0x18, R36 ;  /* 0x00000018ff057819 */ /* 0x000fe40000011624 */
[----:B------:R-:W-:Y:S01]  /*e260*/  LOP3.LUT R2, R37, UR17, R218, 0x96, !PT ;  /* 0x0000001125027c12 */ /* 0x000fe2000f8e96da */
[----:B------:R-:W-:Y:S01]  /*e270*/  FMUL.FTZ R194, R32, c[0x0][0x23c] ;  /* 0x00008f0020c27a20 */ /* 0x000fe20000410000 */
[----:B------:R-:W-:Y:S01]  /*e280*/  PRMT R4, R4, 0x5410, R5 ;  /* 0x0000541004047816 */ /* 0x000fe20000000005 */
[----:B------:R-:W-:Y:S01]  /*e290*/  MUFU.EX2 R193, R193 ;  /* 0x000000c100c17308 */ /* 0x000fe20000000800 */
[----:B-1----:R-:W-:Y:S01]  /*e2a0*/  F2FP.PACK_AB R7, R0, R67 ;  /* 0x000000430007723e */ /* 0x002fe200000000ff */
[-C--:B------:R-:W-:Y:S01]  /*e2b0*/  FMUL.FTZ R132, R132, R190.reuse ;  /* 0x000000be84847220 */ /* 0x080fe20000410000 */
[----:B------:R-:W-:Y:S01]  /*e2c0*/  LOP3.LUT R5, R2, 0xffff, RZ, 0xc0, !PT ;  /* 0x0000ffff02057812 */ /* 0x000fe200078ec0ff */
[----:B------:R-:W-:Y:S01]  /*e2d0*/  HSET2.LE.AND R4, R4, R3, PT ;  /* 0x0000000304047233 */ /* 0x000fe20003803000 */
[----:B------:R-:W-:Y:S01]  /*e2e0*/  SHF.R.U32.HI R36, RZ, 0x18, R2 ;  /* 0x00000018ff247819 */ /* 0x000fe20000011602 */
[----:B------:R-:W-:Y:S01]  /*e2f0*/  FMUL.FTZ R133, R133, R190 ;  /* 0x000000be85857220 */ /* 0x000fe20000410000 */
[----:B------:R-:W-:Y:S01]  /*e300*/  SHF.R.U32.HI R5, RZ, 0x8, R5 ;  /* 0x00000008ff057819 */ /* 0x000fe20000011605 */
[----:B------:R-:W-:Y:S01]  /*e310*/  IMAD.MOV.U32 R37, RZ, RZ, R223 ;  /* 0x000000ffff257224 */ /* 0x000fe200078e00df */
[----:B------:R-:W-:-:S02]  /*e320*/  LOP3.LUT R7, R4, R7, RZ, 0xc0, !PT ;  /* 0x0000000704077212 */ /* 0x000fc400078ec0ff */
[----:B------:R-:W-:-:S04]  /*e330*/  LOP3.LUT R4, R2, 0xff, RZ, 0xc0, !PT ;  /* 0x000000ff02047812 */ /* 0x000fc800078ec0ff */
[----:B------:R-:W-:Y:S02]  /*e340*/  PRMT R4, R4, 0x5410, R5 ;  /* 0x0000541004047816 */ /* 0x000fe40000000005 */
[----:B--2---:R-:W-:-:S03]  /*e350*/  F2FP.PACK_AB R5, R70, R75 ;  /* 0x0000004b4605723e */ /* 0x004fc600000000ff */
[----:B------:R-:W-:-:S05]  /*e360*/  HSET2.LE.AND R4, R4, R3, PT ;  /* 0x0000000304047233 */ /* 0x000fca0003803000 */
[----:B------:R-:W-:Y:S02]  /*e370*/  LOP3.LUT R4, R4, R5, RZ, 0xc0, !PT ;  /* 0x0000000504047212 */ /* 0x000fe400078ec0ff */
[----:B------:R-:W-:Y:S01]  /*e380*/  SHF.R.U32.HI R5, RZ, 0x10, R2 ;  /* 0x00000010ff057819 */ /* 0x000fe20000011602 */
[----:B------:R-:W-:Y:S02]  /*e390*/  FFMA.FTZ R2, R187, c[0x0][0x23c], -R207 ;  /* 0x00008f00bb027a23 */ /* 0x000fe400000108cf */
[----:B------:R1:W2:Y:S01]  /*e3a0*/  MUFU.EX2 R187, R34 ;  /* 0x0000002200bb7308 */ /* 0x0002a20000000800 */
[----:B------:R-:W-:-:S04]  /*e3b0*/  LOP3.LUT R5, R5, 0xff, RZ, 0xc0, !PT ;  /* 0x000000ff05057812 */ /* 0x000fc800078ec0ff */
[----:B------:R-:W-:-:S03]  /*e3c0*/  PRMT R36, R5, 0x5410, R36 ;  /* 0x0000541005247816 */ /* 0x000fc60000000024 */
[----:B------:R-:W3:Y:S02]  /*e3d0*/  MUFU.EX2 R2, R2 ;  /* 0x0000000200027308 */ /* 0x000ee40000000800 */
[----:B------:R-:W-:Y:S01]  /*e3e0*/  HSET2.LE.AND R5, R36, R3, PT ;  /* 0x0000000324057233 */ /* 0x000fe20003803000 */
[----:B-1----:R-:W1:Y:S05]  /*e3f0*/  LDSM.16.MT88.4 R32, [R216+0x4000] ;  /* 0x00400000d820783b */ /* 0x002e6a0000004200 */
[----:B------:R-:W4:Y:S01]  /*e400*/  MUFU.EX2 R194, R194 ;  /* 0x000000c200c27308 */ /* 0x000f220000000800 */
[-C--:B--2---:R-:W-:Y:S02]  /*e410*/  FMUL.FTZ R134, R134, R187.reuse ;  /* 0x000000bb86867220 */ /* 0x084fe40000410000 */
[----:B------:R-:W-:-:S02]  /*e420*/  FMUL.FTZ R135, R135, R187 ;  /* 0x000000bb87877220 */ /* 0x000fc40000410000 */
[----:B------:R-:W-:Y:S01]  /*e430*/  FMUL.FTZ R140, R140, R193 ;  /* 0x000000c18c8c7220 */ /* 0x000fe20000410000 */
[----:B---3--:R-:W-:Y:S01]  /*e440*/  F2FP.PACK_AB R36, R2, R69 ;  /* 0x000000450224723e */ /* 0x008fe200000000ff */
[----:B------:R-:W-:-:S03]  /*e450*/  FMUL.FTZ R141, R141, R193 ;  /* 0x000000c18d8d7220 */ /* 0x000fc60000410000 */
[----:B------:R-:W-:Y:S01]  /*e460*/  LOP3.LUT R5, R5, R36, RZ, 0xc0, !PT ;  /* 0x0000002405057212 */ /* 0x000fe200078ec0ff */
[----:B------:R-:W-:Y:S02]  /*e470*/  IMAD.MOV.U32 R36, RZ, RZ, R222 ;  /* 0x000000ffff247224 */ /* 0x000fe400078e00de */
[----:B------:R-:W-:Y:S01]  /*e480*/  FMUL.FTZ R152, R152, R190 ;  /* 0x000000be98987220 */ /* 0x000fe20000410000 */
[----:B------:R2:W5:Y:S01]  /*e490*/  LDL.LU.64 R222, [R1+0x78] ;  /* 0x0000780001de7983 */ /* 0x0005620000300a00 */
[-C--:B----4-:R-:W-:Y:S02]  /*e4a0*/  FMUL.FTZ R142, R142, R194.reuse ;  /* 0x000000c28e8e7220 */ /* 0x090fe40000410000 */
[----:B------:R-:W-:Y:S02]  /*e4b0*/  FMUL.FTZ R143, R143, R194 ;  /* 0x000000c28f8f7220 */ /* 0x000fe40000410000 */
[----:B------:R-:W-:Y:S02]  /*e4c0*/  FMUL.FTZ R153, R153, R190 ;  /* 0x000000be99997220 */ /* 0x000fe40000410000 */
[----:B------:R-:W-:-:S02]  /*e4d0*/  FMUL.FTZ R154, R154, R187 ;  /* 0x000000bb9a9a7220 */ /* 0x000fc40000410000 */
[----:B------:R-:W-:Y:S02]  /*e4e0*/  FMUL.FTZ R155, R155, R187 ;  /* 0x000000bb9b9b7220 */ /* 0x000fe40000410000 */
[-C--:B------:R-:W-:Y:S02]  /*e4f0*/  FMUL.FTZ R148, R148, R193.reuse ;  /* 0x000000c194947220 */ /* 0x080fe40000410000 */
[-C--:B------:R-:W-:Y:S02]  /*e500*/  FMUL.FTZ R149, R149, R193.reuse ;  /* 0x000000c195957220 */ /* 0x080fe40000410000 */
[-C--:B------:R-:W-:Y:S02]  /*e510*/  FMUL.FTZ R150, R150, R194.reuse ;  /* 0x000000c296967220 */ /* 0x080fe40000410000 */
[----:B------:R-:W-:Y:S02]  /*e520*/  FMUL.FTZ R151, R151, R194 ;  /* 0x000000c297977220 */ /* 0x000fe40000410000 */
[----:B------:R-:W-:-:S02]  /*e530*/  FMUL.FTZ R144, R144, R193 ;  /* 0x000000c190907220 */ /* 0x000fc40000410000 */
[----:B------:R-:W-:Y:S02]  /*e540*/  FMUL.FTZ R145, R145, R193 ;  /* 0x000000c191917220 */ /* 0x000fe40000410000 */
[-C--:B------:R-:W-:Y:S01]  /*e550*/  FMUL.FTZ R146, R146, R194.reuse ;  /* 0x000000c292927220 */ /* 0x080fe20000410000 */
[-C--:B-1----:R-:W-:Y:S01]  /*e560*/  HMMA.16816.F32 R132, R28, R32.reuse, R132 ;  /* 0x000000201c84723c */ /* 0x082fe20000001884 */
[----:B------:R-:W-:Y:S02]  /*e570*/  FMUL.FTZ R147, R147, R194 ;  /* 0x000000c293937220 */ /* 0x000fe40000410000 */
[-C--:B------:R-:W-:Y:S02]  /*e580*/  FMUL.FTZ R160, R160, R190.reuse ;  /* 0x000000bea0a07220 */ /* 0x080fe40000410000 */
[----:B------:R-:W-:Y:S02]  /*e590*/  FMUL.FTZ R161, R161, R190 ;  /* 0x000000bea1a17220 */ /* 0x000fe40000410000 */
[-C--:B------:R-:W-:Y:S01]  /*e5a0*/  FMUL.FTZ R162, R162, R187.reuse ;  /* 0x000000bba2a27220 */ /* 0x080fe20000410000 */
[----:B------:R-:W-:Y:S01]  /*e5b0*/  HMMA.16816.F32 R140, R12, R32, R140 ;  /* 0x000000200c8c723c */ /* 0x000fe2000000188c */
[----:B------:R-:W-:-:S02]  /*e5c0*/  FMUL.FTZ R163, R163, R187 ;  /* 0x000000bba3a37220 */ /* 0x000fc40000410000 */
[-C--:B------:R-:W-:Y:S02]  /*e5d0*/  FMUL.FTZ R156, R156, R190.reuse ;  /* 0x000000be9c9c7220 */ /* 0x080fe40000410000 */
[----:B------:R-:W-:Y:S02]  /*e5e0*/  FMUL.FTZ R157, R157, R190 ;  /* 0x000000be9d9d7220 */ /* 0x000fe40000410000 */
[----:B------:R-:W-:Y:S01]  /*e5f0*/  IMAD.MOV.U32 R32, RZ, RZ, R36 ;  /* 0x000000ffff207224 */ /* 0x000fe200078e0024 */
[----:B------:R-:W-:Y:S01]  /*e600*/  HMMA.16816.F32 R152, R28, R34, R152 ;  /* 0x000000221c98723c */ /* 0x000fe20000001898 */
[----:B------:R-:W-:Y:S02]  /*e610*/  IMAD.MOV.U32 R33, RZ, RZ, R37 ;  /* 0x000000ffff217224 */ /* 0x000fe400078e0025 */
[-C--:B------:R-:W-:Y:S02]  /*e620*/  FMUL.FTZ R36, R136, R193.reuse ;  /* 0x000000c188247220 */ /* 0x080fe40000410000 */
[----:B------:R-:W-:-:S02]  /*e630*/  FMUL.FTZ R37, R137, R193 ;  /* 0x000000c189257220 */ /* 0x000fc40000410000 */
[----:B------:R-:W-:Y:S02]  /*e640*/  IMAD.MOV.U32 R136, RZ, RZ, R38 ;  /* 0x000000ffff887224 */ /* 0x000fe400078e0026 */
[----:B------:R-:W-:Y:S02]  /*e650*/  IMAD.MOV.U32 R137, RZ, RZ, R39 ;  /* 0x000000ffff897224 */ /* 0x000fe400078e0027 */
[-C--:B------:R-:W-:Y:S02]  /*e660*/  FMUL.FTZ R38, R138, R194.reuse ;  /* 0x000000c28a267220 */ /* 0x080fe40000410000 */
[----:B------:R-:W-:Y:S02]  /*e670*/  FMUL.FTZ R39, R139, R194 ;  /* 0x000000c28b277220 */ /* 0x000fe40000410000 */
[----:B------:R-:W-:Y:S02]  /*e680*/  IMAD.MOV.U32 R138, RZ, RZ, R136 ;  /* 0x000000ffff8a7224 */ /* 0x000fe400078e0088 */
[----:B------:R-:W-:-:S02]  /*e690*/  IMAD.MOV.U32 R139, RZ, RZ, R137 ;  /* 0x000000ffff8b7224 */ /* 0x000fc400078e0089 */
[----:B------:R-:W-:Y:S01]  /*e6a0*/  IMAD.MOV.U32 R136, RZ, RZ, R32 ;  /* 0x000000ffff887224 */ /* 0x000fe200078e0020 */
[C---:B------:R-:W-:Y:S01]  /*e6b0*/  HMMA.16816.F32 R36, R12.reuse, R34, R36 ;  /* 0x000000220c24723c */ /* 0x040fe20000001824 */
[----:B------:R-:W-:Y:S02]  /*e6c0*/  IMAD.MOV.U32 R137, RZ, RZ, R33 ;  /* 0x000000ffff897224 */ /* 0x000fe400078e0021 */
[----:B------:R-:W1:Y:S01]  /*e6d0*/  LDSM.16.MT88.4 R32, [R215+0x4000] ;  /* 0x00400000d720783b */ /* 0x000e620000004200 */
[-C--:B------:R-:W-:Y:S02]  /*e6e0*/  FMUL.FTZ R158, R158, R187.reuse ;  /* 0x000000bb9e9e7220 */ /* 0x080fe40000410000 */
[----:B------:R-:W-:Y:S02]  /*e6f0*/  FMUL.FTZ R159, R159, R187 ;  /* 0x000000bb9f9f7220 */ /* 0x000fe40000410000 */
[C---:B-1----:R-:W-:Y:S08]  /*e700*/  HMMA.16816.F32 R148, R12.reuse, R32, R148 ;  /* 0x000000200c94723c */ /* 0x042ff00000001894 */
[-C--:B------:R-:W-:Y:S01]  /*e710*/  HMMA.16816.F32 R144, R12, R34.reuse, R144 ;  /* 0x000000220c90723c */ /* 0x080fe20000001890 */
[----:B------:R-:W1:Y:S07]  /*e720*/  LDSM.16.MT88.4 R12, [R216+0x4400] ;  /* 0x00440000d80c783b */ /* 0x000e6e0000004200 */
[C---:B------:R-:W-:Y:S08]  /*e730*/  HMMA.16816.F32 R160, R28.reuse, R34, R160 ;  /* 0x000000221ca0723c */ /* 0x040ff000000018a0 */
[----:B------:R-:W-:Y:S08]  /*e740*/  HMMA.16816.F32 R156, R28, R32, R156 ;  /* 0x000000201c9c723c */ /* 0x000ff0000000189c */
[-C--:B-1----:R-:W-:Y:S08]  /*e750*/  HMMA.16816.F32 R132, R24, R12.reuse, R132 ;  /* 0x0000000c1884723c */ /* 0x082ff00000001884 */
[C---:B------:R-:W-:Y:S08]  /*e760*/  HMMA.16816.F32 R140, R8.reuse, R12, R140 ;  /* 0x0000000c088c723c */ /* 0x040ff0000000188c */
[-C--:B------:R-:W-:Y:S08]  /*e770*/  HMMA.16816.F32 R36, R8, R14.reuse, R36 ;  /* 0x0000000e0824723c */ /* 0x080ff00000001824 */
[----:B------:R-:W-:Y:S01]  /*e780*/  HMMA.16816.F32 R152, R24, R14, R152 ;  /* 0x0000000e1898723c */ /* 0x000fe20000001898 */
[----:B------:R-:W1:Y:S07]  /*e790*/  LDSM.16.MT88.4 R12, [R215+0x4400] ;  /* 0x00440000d70c783b */ /* 0x000e6e0000004200 */
        /* <DEDUP_REMOVED lines=9> */
[----:B------:R-:W1:Y:S01]  /*e830*/  LDSM.16.MT88.4 R8, [R215+0x4800] ;  /* 0x00480000d708783b */ /* 0x000e620000004200 */
[----:B------:R-:W-:-:S02]  /*e840*/  FFMA.FTZ R35, R79, c[0x0][0x23c], -R250 ;  /* 0x00008f004f237a23 */ /* 0x000fc400000108fa */
[--C-:B------:R-:W-:Y:S02]  /*e850*/  FFMA.FTZ R32, R81, c[0x0][0x23c], -R250.reuse ;  /* 0x00008f0051207a23 */ /* 0x100fe400000108fa */
[--C-:B------:R-:W-:Y:S02]  /*e860*/  FFMA.FTZ R34, R55, c[0x0][0x23c], -R250.reuse ;  /* 0x00008f0037227a23 */ /* 0x100fe400000108fa */
[----:B------:R-:W-:Y:S02]  /*e870*/  FFMA.FTZ R55, R76, c[0x0][0x23c], -R250 ;  /* 0x00008f004c377a23 */ /* 0x000fe400000108fa */
[--C-:B------:R-:W-:Y:S01]  /*e880*/  FFMA.FTZ R76, R80, c[0x0][0x23c], -R207.reuse ;  /* 0x00008f00504c7a23 */ /* 0x100fe200000108cf */
[----:B------:R-:W-:Y:S01]  /*e890*/  MUFU.EX2 R35, R35 ;  /* 0x0000002300237308 */ /* 0x000fe20000000800 */
[--C-:B------:R-:W-:Y:S02]  /*e8a0*/  FFMA.FTZ R80, R77, c[0x0][0x23c], -R207.reuse ;  /* 0x00008f004d507a23 */ /* 0x100fe400000108cf */
[----:B------:R-:W-:-:S02]  /*e8b0*/  FFMA.FTZ R33, R82, c[0x0][0x23c], -R207 ;  /* 0x00008f0052217a23 */ /* 0x000fc400000108cf */
[----:B------:R-:W-:-:S03]  /*e8c0*/  FFMA.FTZ R77, R78, c[0x0][0x23c], -R207 ;  /* 0x00008f004e4d7a23 */ /* 0x000fc600000108cf */
[----:B------:R-:W3:Y:S01]  /*e8d0*/  MUFU.EX2 R32, R32 ;  /* 0x0000002000207308 */ /* 0x000ee20000000800 */
[C---:B-1----:R-:W-:Y:S08]  /*e8e0*/  HMMA.16816.F32 R148, R4.reuse, R8, R148 ;  /* 0x000000080494723c */ /* 0x042ff00000001894 */
[-C--:B------:R-:W-:Y:S07]  /*e8f0*/  HMMA.16816.F32 R144, R4, R10.reuse, R144 ;  /* 0x0000000a0490723c */ /* 0x080fee0000001890 */
[----:B------:R-:W-:Y:S01]  /*e900*/  LOP3.LUT R4, R219, UR8, R220, 0x96, !PT ;  /* 0x00000008db047c12 */ /* 0x000fe2000f8e96dc */
[----:B------:R-:W-:Y:S01]  /*e910*/  HMMA.16816.F32 R160, R20, R10, R160 ;  /* 0x0000000a14a0723c */ /* 0x000fe200000018a0 */
[----:B------:R-:W-:Y:S01]  /*e920*/  MUFU.EX2 R34, R34 ;  /* 0x0000002200227308 */ /* 0x000fe20000000800 */
[----:B------:R2:W5:Y:S02]  /*e930*/  LDL.LU.64 R220, [R1+0x70] ;  /* 0x0000700001dc7983 */ /* 0x0005640000300a00 */
[----:B------:R-:W-:-:S02]  /*e940*/  IMAD.WIDE.U32 R6, R4, -0x2daee0ad, RZ ;  /* 0xd2511f5304067825 */ /* 0x000fc400078e00ff */
[----:B------:R2:W5:Y:S02]  /*e950*/  LDL.LU.64 R218, [R1+0x68] ;  /* 0x0000680001da7983 */ /* 0x0005640000300a00 */
[----:B------:R-:W-:Y:S01]  /*e960*/  HMMA.16816.F32 R156, R20, R8, R156 ;  /* 0x00000008149c723c */ /* 0x000fe2000000189c */
[----:B------:R-:W-:Y:S02]  /*e970*/  LOP3.LUT R5, R7, UR18, R212, 0x96, !PT ;  /* 0x0000001207057c12 */ /* 0x000fe4000f8e96d4 */
[C---:B------:R-:W-:Y:S01]  /*e980*/  LOP3.LUT R7, R6.reuse, 0xffff, RZ, 0xc0, !PT ;  /* 0x0000ffff06077812 */ /* 0x040fe200078ec0ff */
[----:B------:R-:W-:Y:S01]  /*e990*/  MUFU.EX2 R55, R55 ;  /* 0x0000003700377308 */ /* 0x000fe20000000800 */
[----:B------:R-:W-:Y:S01]  /*e9a0*/  LOP3.LUT R10, R6, 0xff, RZ, 0xc0, !PT ;  /* 0x000000ff060a7812 */ /* 0x000fe200078ec0ff */
[----:B------:R2:W5:Y:S01]  /*e9b0*/  LDL.LU.64 R212, [R1+0x60] ;  /* 0x0000600001d47983 */ /* 0x0005620000300a00 */
[----:B------:R-:W-:Y:S02]  /*e9c0*/  SHF.R.U32.HI R7, RZ, 0x8, R7 ;  /* 0x00000008ff077819 */ /* 0x000fe40000011607 */
[----:B------:R-:W-:-:S02]  /*e9d0*/  SHF.R.U32.HI R4, RZ, 0x10, R6 ;  /* 0x00000010ff047819 */ /* 0x000fc40000011606 */
[----:B------:R-:W-:Y:S02]  /*e9e0*/  PRMT R10, R10, 0x5410, R7 ;  /* 0x000054100a0a7816 */ /* 0x000fe40000000007 */
[----:B------:R-:W-:Y:S02]  /*e9f0*/  SHF.R.U32.HI R6, RZ, 0x18, R6 ;  /* 0x00000018ff067819 */ /* 0x000fe40000011606 */
[----:B------:R-:W-:Y:S01]  /*ea00*/  LOP3.LUT R7, R4, 0xff, RZ, 0xc0, !PT ;  /* 0x000000ff04077812 */ /* 0x000fe200078ec0ff */
[----:B------:R-:W-:Y:S01]  /*ea10*/  MUFU.EX2 R76, R76 ;  /* 0x0000004c004c7308 */ /* 0x000fe20000000800 */
[----:B------:R-:W-:Y:S02]  /*ea20*/  SHF.R.U32.HI R4, RZ, 0x10, R5 ;  /* 0x00000010ff047819 */ /* 0x000fe40000011605 */
[----:B------:R-:W-:Y:S02]  /*ea30*/  PRMT R6, R7, 0x5410, R6 ;  /* 0x0000541007067816 */ /* 0x000fe40000000006 */
[----:B------:R-:W-:-:S03]  /*ea40*/  LOP3.LUT R7, R5, 0xffff, RZ, 0xc0, !PT ;  /* 0x0000ffff05077812 */ /* 0x000fc600078ec0ff */
[----:B------:R-:W1:Y:S01]  /*ea50*/  MUFU.EX2 R33, R33 ;  /* 0x0000002100217308 */ /* 0x000e620000000800 */
[----:B------:R-:W-:Y:S02]  /*ea60*/  LOP3.LUT R8, R5, 0xff, RZ, 0xc0, !PT ;  /* 0x000000ff05087812 */ /* 0x000fe400078ec0ff */
[----:B------:R-:W-:-:S05]  /*ea70*/  SHF.R.U32.HI R5, RZ, 0x18, R5 ;  /* 0x00000018ff057819 */ /* 0x000fca0000011605 */
[----:B------:R-:W-:Y:S01]  /*ea80*/  MUFU.EX2 R80, R80 ;  /* 0x0000005000507308 */ /* 0x000fe20000000800 */
[----:B------:R-:W-:-:S07]  /*ea90*/  LOP3.LUT R4, R4, 0xff, RZ, 0xc0, !PT ;  /* 0x000000ff04047812 */ /* 0x000fce00078ec0ff */
[----:B------:R-:W4:Y:S01]  /*eaa0*/  MUFU.EX2 R77, R77 ;  /* 0x0000004d004d7308 */ /* 0x000f220000000800 */
[----:B------:R-:W-:Y:S01]  /*eab0*/  SHF.R.U32.HI R7, RZ, 0x8, R7 ;  /* 0x00000008ff077819 */ /* 0x000fe20000011607 */
[--C-:B------:R-:W-:Y:S01]  /*eac0*/  HSET2.LE.AND R10, R10, R3.reuse, PT ;  /* 0x000000030a0a7233 */ /* 0x100fe20003803000 */
[----:B------:R-:W-:Y:S02]  /*ead0*/  PRMT R4, R4, 0x5410, R5 ;  /* 0x0000541004047816 */ /* 0x000fe40000000005 */
[----:B------:R-:W-:Y:S02]  /*eae0*/  PRMT R8, R8, 0x5410, R7 ;  /* 0x0000541008087816 */ /* 0x000fe40000000007 */
[----:B---3--:R-:W-:Y:S01]  /*eaf0*/  F2FP.PACK_AB R5, R32, R35 ;  /* 0x000000232005723e */ /* 0x008fe200000000ff */
[--C-:B------:R-:W-:Y:S01]  /*eb00*/  HSET2.LE.AND R6, R6, R3.reuse, PT ;  /* 0x0000000306067233 */ /* 0x100fe20003803000 */
[----:B-1----:R-:W-:Y:S01]  /*eb10*/  F2FP.PACK_AB R15, R33, R76 ;  /* 0x0000004c210f723e */ /* 0x002fe200000000ff */
[--C-:B------:R-:W-:Y:S01]  /*eb20*/  HSET2.LE.AND R8, R8, R3.reuse, PT ;  /* 0x0000000308087233 */ /* 0x100fe20003803000 */
[----:B------:R-:W-:Y:S01]  /*eb30*/  LOP3.LUT R14, R10, R5, RZ, 0xc0, !PT ;  /* 0x000000050a0e7212 */ /* 0x000fe200078ec0ff */
[----:B------:R-:W-:Y:S01]  /*eb40*/  HSET2.LE.AND R4, R4, R3, PT ;  /* 0x0000000304047233 */ /* 0x000fe20003803000 */
[----:B------:R-:W-:-:S02]  /*eb50*/  F2FP.PACK_AB R5, R55, R34 ;  /* 0x000000223705723e */ /* 0x000fc400000000ff */
[----:B----4-:R-:W-:Y:S02]  /*eb60*/  F2FP.PACK_AB R13, R77, R80 ;  /* 0x000000504d0d723e */ /* 0x010fe400000000ff */
[----:B------:R-:W-:Y:S02]  /*eb70*/  LOP3.LUT R15, R6, R15, RZ, 0xc0, !PT ;  /* 0x0000000f060f7212 */ /* 0x000fe400078ec0ff */
[----:B------:R-:W-:Y:S02]  /*eb80*/  LOP3.LUT R12, R8, R5, RZ, 0xc0, !PT ;  /* 0x00000005080c7212 */ /* 0x000fe400078ec0ff */
[----:B------:R-:W-:Y:S01]  /*eb90*/  LOP3.LUT R13, R4, R13, RZ, 0xc0, !PT ;  /* 0x0000000d040d7212 */ /* 0x000fe200078ec0ff */
[----:B------:R-:W1:Y:S04]  /*eba0*/  LDSM.16.MT88.4 R8, [R216+0x4c00] ;  /* 0x004c0000d808783b */ /* 0x000e680000004200 */
[----:B------:R-:W3:Y:S02]  /*ebb0*/  LDSM.16.MT88.4 R4, [R215+0x4c00] ;  /* 0x004c0000d704783b */ /* 0x000ee40000004200 */
[C---:B-1----:R-:W-:Y:S08]  /*ebc0*/  HMMA.16816.F32 R140, R12.reuse, R8, R140 ;  /* 0x000000080c8c723c */ /* 0x042ff0000000188c */
[C---:B------:R-:W-:Y:S08]  /*ebd0*/  HMMA.16816.F32 R36, R12.reuse, R10, R36 ;  /* 0x0000000a0c24723c */ /* 0x040ff00000001824 */
[C---:B---3--:R-:W-:Y:S08]  /*ebe0*/  HMMA.16816.F32 R148, R12.reuse, R4, R148 ;  /* 0x000000040c94723c */ /* 0x048ff00000001894 */
[----:B------:R-:W-:Y:S07]  /*ebf0*/  HMMA.16816.F32 R144, R12, R6, R144 ;  /* 0x000000060c90723c */ /* 0x000fee0000001890 */
[----:B------:R-:W-:-:S05]  /*ec00*/  LOP3.LUT R12, R137, UR8, R138, 0x96, !PT ;  /* 0x00000008890c7c12 */ /* 0x000fca000f8e968a */
[----:B------:R-:W-:-:S05]  /*ec10*/  IMAD.WIDE.U32 R20, R12, -0x2daee0ad, RZ ;  /* 0xd2511f530c147825 */ /* 0x000fca00078e00ff */
[----:B------:R-:W-:Y:S02]  /*ec20*/  LOP3.LUT R13, R21, UR18, R210, 0x96, !PT ;  /* 0x00000012150d7c12 */ /* 0x000fe4000f8e96d2 */
[----:B------:R2:W5:Y:S04]  /*ec30*/  LDL.LU.64 R210, [R1+0x58] ;  /* 0x0000580001d27983 */ /* 0x0005680000300a00 */
[----:B------:R-:W3:Y:S01]  /*ec40*/  LDL.LU R246, [R1+0x10] ;  /* 0x0000100001f67983 */ /* 0x000ee20000300800 */
[--C-:B------:R-:W-:Y:S02]  /*ec50*/  FFMA.FTZ R137, R58, c[0x0][0x23c], -R247.reuse ;  /* 0x00008f003a897a23 */ /* 0x100fe400000108f7 */
[----:B------:R-:W-:Y:S02]  /*ec60*/  FFMA.FTZ R58, R59, c[0x0][0x23c], -R247 ;  /* 0x00008f003b3a7a23 */ /* 0x000fe400000108f7 */
[----:B------:R-:W-:-:S02]  /*ec70*/  FFMA.FTZ R56, R56, c[0x0][0x23c], -R206 ;  /* 0x00008f0038387a23 */ /* 0x000fc400000108ce */
[----:B------:R-:W-:Y:S01]  /*ec80*/  FFMA.FTZ R81, R57, c[0x0][0x23c], -R206 ;  /* 0x00008f0039517a23 */ /* 0x000fe200000108ce */
[----:B------:R-:W-:Y:S01]  /*ec90*/  SHF.R.U32.HI R15, RZ, 0x10, R20 ;  /* 0x00000010ff0f7819 */ /* 0x000fe20000011614 */
[--C-:B------:R-:W-:Y:S01]  /*eca0*/  FFMA.FTZ R31, R18, c[0x0][0x23c], -R206.reuse ;  /* 0x00008f00121f7a23 */ /* 0x100fe200000108ce */
[----:B------:R-:W-:Y:S01]  /*ecb0*/  MUFU.EX2 R137, R137 ;  /* 0x0000008900897308 */ /* 0x000fe20000000800 */
[----:B------:R-:W-:Y:S01]  /*ecc0*/  FFMA.FTZ R82, R52, c[0x0][0x23c], -R206 ;  /* 0x00008f0034527a23 */ /* 0x000fe200000108ce */
[----:B------:R-:W-:Y:S02]  /*ecd0*/  SHF.R.U32.HI R12, RZ, 0x18, R20 ;  /* 0x00000018ff0c7819 */ /* 0x000fe40000011614 */
[----:B------:R-:W-:-:S04]  /*ece0*/  LOP3.LUT R15, R15, 0xff, RZ, 0xc0, !PT ;  /* 0x000000ff0f0f7812 */ /* 0x000fc800078ec0ff */
[----:B------:R-:W1:Y:S01]  /*ecf0*/  MUFU.EX2 R58, R58 ;  /* 0x0000003a003a7308 */ /* 0x000e620000000800 */
[----:B------:R-:W-:Y:S01]  /*ed00*/  LOP3.LUT R21, R20, 0xffff, RZ, 0xc0, !PT ;  /* 0x0000ffff14157812 */ /* 0x000fe200078ec0ff */
[----:B------:R-:W-:Y:S01]  /*ed10*/  FFMA.FTZ R29, R53, c[0x0][0x23c], -R247 ;  /* 0x00008f00351d7a23 */ /* 0x000fe200000108f7 */
[----:B------:R-:W-:-:S05]  /*ed20*/  PRMT R12, R15, 0x5410, R12 ;  /* 0x000054100f0c7816 */ /* 0x000fca000000000c */
[----:B------:R-:W-:Y:S01]  /*ed30*/  MUFU.EX2 R56, R56 ;  /* 0x0000003800387308 */ /* 0x000fe20000000800 */
[----:B------:R-:W-:Y:S01]  /*ed40*/  FFMA.FTZ R136, R54, c[0x0][0x23c], -R247 ;  /* 0x00008f0036887a23 */ /* 0x000fe200000108f7 */
[----:B------:R-:W-:-:S06]  /*ed50*/  LOP3.LUT R14, R20, 0xff, RZ, 0xc0, !PT ;  /* 0x000000ff140e7812 */ /* 0x000fcc00078ec0ff */
[----:B------:R-:W4:Y:S01]  /*ed60*/  MUFU.EX2 R81, R81 ;  /* 0x0000005100517308 */ /* 0x000f220000000800 */
[----:B------:R-:W-:Y:S02]  /*ed70*/  SHF.R.U32.HI R21, RZ, 0x8, R21 ;  /* 0x00000008ff157819 */ /* 0x000fe40000011615 */
[----:B------:R-:W-:Y:S02]  /*ed80*/  LOP3.LUT R15, R13, 0xffff, RZ, 0xc0, !PT ;  /* 0x0000ffff0d0f7812 */ /* 0x000fe400078ec0ff */
[----:B------:R-:W-:-:S03]  /*ed90*/  SHF.R.U32.HI R18, RZ, 0x10, R13 ;  /* 0x00000010ff127819 */ /* 0x000fc6000001160d */
[----:B------:R-:W-:Y:S01]  /*eda0*/  MUFU.EX2 R31, R31 ;  /* 0x0000001f001f7308 */ /* 0x000fe20000000800 */
[----:B------:R-:W-:Y:S02]  /*edb0*/  PRMT R14, R14, 0x5410, R21 ;  /* 0x000054100e0e7816 */ /* 0x000fe40000000015 */
[----:B------:R-:W-:-:S05]  /*edc0*/  LOP3.LUT R20, R13, 0xff, RZ, 0xc0, !PT ;  /* 0x000000ff0d147812 */ /* 0x000fca00078ec0ff */
[----:B------:R-:W1:Y:S01]  /*edd0*/  MUFU.EX2 R82, R82 ;  /* 0x0000005200527308 */ /* 0x000e620000000800 */
[----:B------:R-:W-:Y:S02]  /*ede0*/  SHF.R.U32.HI R15, RZ, 0x8, R15 ;  /* 0x00000008ff0f7819 */ /* 0x000fe4000001160f */
[----:B------:R-:W-:Y:S02]  /*edf0*/  SHF.R.U32.HI R13, RZ, 0x18, R13 ;  /* 0x00000018ff0d7819 */ /* 0x000fe4000001160d */
[----:B------:R-:W-:-:S03]  /*ee00*/  LOP3.LUT R18, R18, 0xff, RZ, 0xc0, !PT ;  /* 0x000000ff12127812 */ /* 0x000fc600078ec0ff */
[----:B------:R-:W-:Y:S01]  /*ee10*/  MUFU.EX2 R29, R29 ;  /* 0x0000001d001d7308 */ /* 0x000fe20000000800 */
[----:B------:R-:W-:Y:S01]  /*ee20*/  PRMT R20, R20, 0x5410, R15 ;  /* 0x0000541014147816 */ /* 0x000fe2000000000f */
[--C-:B------:R-:W-:Y:S01]  /*ee30*/  HSET2.LE.AND R12, R12, R3.reuse, PT ;  /* 0x000000030c0c7233 */ /* 0x100fe20003803000 */
[----:B------:R-:W-:Y:S01]  /*ee40*/  PRMT R18, R18, 0x5410, R13 ;  /* 0x0000541012127816 */ /* 0x000fe2000000000d */
[----:B------:R-:W-:-:S04]  /*ee50*/  HSET2.LE.AND R14, R14, R3, PT ;  /* 0x000000030e0e7233 */ /* 0x000fc80003803000 */
[----:B------:R-:W2:Y:S01]  /*ee60*/  MUFU.EX2 R136, R136 ;  /* 0x0000008800887308 */ /* 0x000ea20000000800 */
[----:B-1----:R-:W-:Y:S02]  /*ee70*/  F2FP.PACK_AB R15, R58, R137 ;  /* 0x000000893a0f723e */ /* 0x002fe400000000ff */
[----:B----4-:R-:W-:Y:S02]  /*ee80*/  F2FP.PACK_AB R13, R81, R56 ;  /* 0x00000038510d723e */ /* 0x010fe400000000ff */
[----:B------:R-:W-:Y:S01]  /*ee90*/  LOP3.LUT R15, R12, R15, RZ, 0xc0, !PT ;  /* 0x0000000f0c0f7212 */ /* 0x000fe200078ec0ff */
[----:B------:R-:W-:Y:S01]  /*eea0*/  HSET2.LE.AND R12, R20, R3, PT ;  /* 0x00000003140c7233 */ /* 0x000fe20003803000 */
[----:B------:R-:W-:Y:S02]  /*eeb0*/  LOP3.LUT R14, R14, R13, RZ, 0xc0, !PT ;  /* 0x0000000d0e0e7212 */ /* 0x000fe400078ec0ff */
[----:B------:R-:W-:-:S04]  /*eec0*/  F2FP.PACK_AB R13, R82, R31 ;  /* 0x0000001f520d723e */ /* 0x000fc800000000ff */
[----:B------:R-:W-:Y:S01]  /*eed0*/  LOP3.LUT R12, R12, R13, RZ, 0xc0, !PT ;  /* 0x0000000d0c0c7212 */ /* 0x000fe200078ec0ff */
[----:B------:R-:W-:Y:S01]  /*eee0*/  HSET2.LE.AND R13, R18, R3, PT ;  /* 0x00000003120d7233 */ /* 0x000fe20003803000 */
[----:B--2---:R-:W-:Y:S01]  /*eef0*/  F2FP.PACK_AB R18, R136, R29 ;  /* 0x0000001d8812723e */ /* 0x004fe200000000ff */
[----:B------:R-:W-:-:S03]  /*ef00*/  UIADD3 UR5, UR4, 0x2, URZ ;  /* 0x0000000204057890 */ /* 0x000fc6000fffe03f */
[----:B------:R-:W-:Y:S01]  /*ef10*/  LOP3.LUT R13, R13, R18, RZ, 0xc0, !PT ;  /* 0x000000120d0d7212 */ /* 0x000fe200078ec0ff */
[----:B------:R-:W-:-:S06]  /*ef20*/  UIADD3 UR4, UR4, 0x3, URZ ;  /* 0x0000000304047890 */ /* 0x000fcc000fffe03f */
[C---:B------:R-:W-:Y:S07]  /*ef30*/  HMMA.16816.F32 R160, R12.reuse, R6, R160 ;  /* 0x000000060ca0723c */ /* 0x040fee00000018a0 */
[----:B------:R-:W-:Y:S01]  /*ef40*/  IMAD.U32 R7, RZ, RZ, UR5 ;  /* 0x00000005ff077e24 */ /* 0x000fe2000f8e00ff */
[----:B------:R-:W-:Y:S04]  /*ef50*/  HMMA.16816.F32 R156, R12, R4, R156 ;  /* 0x000000040c9c723c */ /* 0x000fe8000000189c */
[----:B------:R-:W-:-:S03]  /*ef60*/  LOP3.LUT R7, R251, UR27, R7, 0x96, !PT ;  /* 0x0000001bfb077c12 */ /* 0x000fc6000f8e9607 */
[----:B------:R-:W-:Y:S01]  /*ef70*/  IMAD.U32 R5, RZ, RZ, UR4 ;  /* 0x00000004ff057e24 */ /* 0x000fe2000f8e00ff */
[----:B------:R-:W-:Y:S01]  /*ef80*/  HMMA.16816.F32 R132, R12, R8, R132 ;  /* 0x000000080c84723c */ /* 0x000fe20000001884 */
[----:B------:R-:W-:-:S03]  /*ef90*/  IMAD.WIDE.U32 R26, R169, -0x326172a9, RZ ;  /* 0xcd9e8d57a91a7825 */ /* 0x000fc600078e00ff */
[----:B------:R-:W-:-:S03]  /*efa0*/  LOP3.LUT R5, R251, UR27, R5, 0x96, !PT ;  /* 0x0000001bfb057c12 */ /* 0x000fc6000f8e9605 */
[----:B------:R-:W-:Y:S01]  /*efb0*/  IMAD.WIDE.U32 R8, R7, -0x326172a9, RZ ;  /* 0xcd9e8d5707087825 */ /* 0x000fe200078e00ff */
[----:B------:R-:W-:Y:S04]  /*efc0*/  HMMA.16816.F32 R152, R12, R10, R152 ;  /* 0x0000000a0c98723c */ /* 0x000fe80000001898 */
        /* <DEDUP_REMOVED lines=8> */
[----:B------:R-:W-:Y:S02]  /*f050*/  LOP3.LUT R5, R209, UR14, R8, 0x96, !PT ;  /* 0x0000000ed1057c12 */ /* 0x000fe4000f8e9608 */
[----:B------:R-:W-:Y:S02]  /*f060*/  LOP3.LUT R8, R249, UR14, R12, 0x96, !PT ;  /* 0x0000000ef9087c12 */ /* 0x000fe4000f8e960c */
[----:B------:R-:W-:Y:S02]  /*f070*/  LOP3.LUT R10, R15, UR13, R244, 0x96, !PT ;  /* 0x0000000d0f0a7c12 */ /* 0x000fe4000f8e96f4 */
[----:B------:R-:W-:Y:S01]  /*f080*/  LOP3.LUT R9, R25, UR11, R14, 0x96, !PT ;  /* 0x0000000b19097c12 */ /* 0x000fe2000f8e960e */
[----:B------:R-:W-:-:S04]  /*f090*/  IMAD.WIDE.U32 R14, R4, -0x2daee0ad, RZ ;  /* 0xd2511f53040e7825 */ /* 0x000fc800078e00ff */
[----:B------:R-:W-:Y:S01]  /*f0a0*/  IMAD.WIDE.U32 R22, R8, -0x2daee0ad, RZ ;  /* 0xd2511f5308167825 */ /* 0x000fe200078e00ff */
[----:B------:R-:W-:-:S03]  /*f0b0*/  LOP3.LUT R244, R15, UR13, R244, 0x96, !PT ;  /* 0x0000000d0ff47c12 */ /* 0x000fc6000f8e96f4 */
[----:B------:R-:W-:Y:S01]  /*f0c0*/  IMAD.WIDE.U32 R10, R10, -0x326172a9, RZ ;  /* 0xcd9e8d570a0a7825 */ /* 0x000fe200078e00ff */
[----:B------:R-:W-:-:S03]  /*f0d0*/  LOP3.LUT R14, R23, UR11, R14, 0x96, !PT ;  /* 0x0000000b170e7c12 */ /* 0x000fc6000f8e960e */
[----:B------:R-:W-:Y:S01]  /*f0e0*/  IMAD.WIDE.U32 R52, R9, -0x326172a9, RZ ;  /* 0xcd9e8d5709347825 */ /* 0x000fe200078e00ff */
[----:B------:R-:W-:-:S03]  /*f0f0*/  LOP3.LUT R7, R13, UR16, R138, 0x96, !PT ;  /* 0x000000100d077c12 */ /* 0x000fc6000f8e968a */
        /* <DEDUP_REMOVED lines=21> */
[----:B------:R-:W-:Y:S01]  /*f250*/  IMAD.WIDE.U32 R14, R6, -0x2daee0ad, RZ ;  /* 0xd2511f53060e7825 */ /* 0x000fe200078e00ff */
[----:B------:R-:W-:-:S03]  /*f260*/  LOP3.LUT R10, R23, UR17, R10, 0x96, !PT ;  /* 0x00000011170a7c12 */ /* 0x000fc6000f8e960a */
[----:B------:R-:W-:Y:S02]  /*f270*/  FFMA.FTZ R249, R171, R193, R240 ;  /* 0x000000c1abf97223 */ /* 0x000fe400000100f0 */
[----:B------:R-:W-:Y:S02]  /*f280*/  FFMA.FTZ R251, R241, R194, R170 ;  /* 0x000000c2f1fb7223 */ /* 0x000fe400000100aa */
[----:B------:R-:W-:Y:S01]  /*f290*/  IMAD.WIDE.U32 R170, R5, -0x2daee0ad, RZ ;  /* 0xd2511f5305aa7825 */ /* 0x000fe200078e00ff */
[----:B------:R-:W-:Y:S02]  /*f2a0*/  LOP3.LUT R12, R22, 0xffff, RZ, 0xc0, !PT ;  /* 0x0000ffff160c7812 */ /* 0x000fe400078ec0ff */
[----:B------:R-:W-:Y:S01]  /*f2b0*/  LOP3.LUT R8, R53, UR17, R78, 0x96, !PT ;  /* 0x0000001135087c12 */ /* 0x000fe2000f8e964e */
[----:B------:R-:W-:Y:S01]  /*f2c0*/  FFMA.FTZ R20, R252, R187, R237 ;  /* 0x000000bbfc147223 */ /* 0x000fe200000100ed */
[C---:B------:R-:W-:Y:S01]  /*f2d0*/  LOP3.LUT R25, R52.reuse, 0xffff, RZ, 0xc0, !PT ;  /* 0x0000ffff34197812 */ /* 0x040fe200078ec0ff */
[----:B------:R-:W-:Y:S01]  /*f2e0*/  IMAD.WIDE.U32 R240, R13, -0x2daee0ad, RZ ;  /* 0xd2511f530df07825 */ /* 0x000fe200078e00ff */
[----:B------:R-:W-:-:S02]  /*f2f0*/  LOP3.LUT R187, R52, 0xff, RZ, 0xc0, !PT ;  /* 0x000000ff34bb7812 */ /* 0x000fc400078ec0ff */
[--C-:B------:R-:W-:Y:S02]  /*f300*/  SHF.R.U32.HI R23, RZ, 0x10, R52.reuse ;  /* 0x00000010ff177819 */ /* 0x100fe40000011634 */
[----:B------:R-:W-:Y:S01]  /*f310*/  SHF.R.U32.HI R252, RZ, 0x18, R52 ;  /* 0x00000018fffc7819 */ /* 0x000fe20000011634 */
[----:B------:R-:W-:Y:S01]  /*f320*/  IMAD.WIDE.U32 R52, R7, -0x2daee0ad, RZ ;  /* 0xd2511f5307347825 */ /* 0x000fe200078e00ff */
        /* <DEDUP_REMOVED lines=11> */
[----:B------:R-:W-:Y:S01]  /*f3e0*/  SHF.R.U32.HI R11, RZ, 0x10, R22 ;  /* 0x00000010ff0b7819 */ /* 0x000fe20000011616 */
[----:B------:R-:W-:Y:S01]  /*f3f0*/  IMAD.WIDE.U32 R6, R6, -0x2daee0ad, RZ ;  /* 0xd2511f5306067825 */ /* 0x000fe200078e00ff */
[----:B------:R-:W-:Y:S02]  /*f400*/  LOP3.LUT R14, R53, UR10, R14, 0x96, !PT ;  /* 0x0000000a350e7c12 */ /* 0x000fe4000f8e960e */
[----:B------:R-:W-:Y:S01]  /*f410*/  LOP3.LUT R24, R22, 0xff, RZ, 0xc0, !PT ;  /* 0x000000ff16187812 */ /* 0x000fe200078ec0ff */
[----:B------:R-:W-:Y:S01]  /*f420*/  IMAD.WIDE.U32 R78, R78, -0x2daee0ad, RZ ;  /* 0xd2511f534e4e7825 */ /* 0x000fe200078e00ff */
[----:B------:R-:W-:Y:S02]  /*f430*/  LOP3.LUT R7, R7, UR9, R170, 0x96, !PT ;  /* 0x0000000907077c12 */ /* 0x000fe4000f8e96aa */
[----:B------:R-:W-:Y:S01]  /*f440*/  SHF.R.U32.HI R27, RZ, 0x8, R12 ;  /* 0x00000008ff1b7819 */ /* 0x000fe2000001160c */
[----:B------:R-:W-:Y:S01]  /*f450*/  IMAD.WIDE.U32 R170, R5, -0x2daee0ad, RZ ;  /* 0xd2511f5305aa7825 */ /* 0x000fe200078e00ff */
[----:B------:R-:W-:-:S02]  /*f460*/  LOP3.LUT R6, R79, UR7, R6, 0x96, !PT ;  /* 0x000000074f067c12 */ /* 0x000fc4000f8e9606 */
[----:B------:R-:W-:Y:S01]  /*f470*/  LOP3.LUT R248, R8, 0xffff, RZ, 0xc0, !PT ;  /* 0x0000ffff08f87812 */ /* 0x000fe200078ec0ff */
[----:B------:R-:W-:Y:S01]  /*f480*/  IMAD.WIDE.U32 R14, R14, -0x2daee0ad, RZ ;  /* 0xd2511f530e0e7825 */ /* 0x000fe200078e00ff */
[----:B------:R-:W-:-:S03]  /*f490*/  LOP3.LUT R13, R171, UR9, R240, 0x96, !PT ;  /* 0x00000009ab0d7c12 */ /* 0x000fc6000f8e96f0 */
[----:B------:R-:W-:Y:S01]  /*f4a0*/  FFMA.FTZ R244, R83, c[0x0][0x23c], -R206 ;  /* 0x00008f0053f47a23 */ /* 0x000fe200000108ce */
[----:B------:R-:W-:Y:S01]  /*f4b0*/  LOP3.LUT R5, R15, UR7, R170, 0x96, !PT ;  /* 0x000000070f057c12 */ /* 0x000fe2000f8e96aa */
[----:B------:R-:W-:Y:S01]  /*f4c0*/  IMAD.WIDE.U32 R170, R7, -0x326172a9, RZ ;  /* 0xcd9e8d5707aa7825 */ /* 0x000fe200078e00ff */
[----:B------:R-:W-:Y:S02]  /*f4d0*/  LOP3.LUT R23, R23, 0xff, RZ, 0xc0, !PT ;  /* 0x000000ff17177812 */ /* 0x000fe400078ec0ff */
[----:B------:R-:W-:Y:S01]  /*f4e0*/  SHF.R.U32.HI R193, RZ, 0x18, R8 ;  /* 0x00000018ffc17819 */ /* 0x000fe20000011608 */
[----:B------:R-:W-:Y:S01]  /*f4f0*/  IMAD.WIDE.U32 R240, R6, -0x326172a9, RZ ;  /* 0xcd9e8d5706f07825 */ /* 0x000fe200078e00ff */
[----:B------:R-:W-:-:S03]  /*f500*/  LOP3.LUT R7, R171, UR8, R172, 0x96, !PT ;  /* 0x00000008ab077c12 */ /* 0x000fc6000f8e96ac */
[----:B------:R-:W-:Y:S01]  /*f510*/  FFMA.FTZ R97, R97, c[0x0][0x23c], -R206 ;  /* 0x00008f0061617a23 */ /* 0x000fe200000108ce */
[----:B------:R-:W-:Y:S01]  /*f520*/  LOP3.LUT R28, R241, UR17, R170, 0x96, !PT ;  /* 0x00000011f11c7c12 */ /* 0x000fe2000f8e96aa */
[----:B------:R-:W-:Y:S01]  /*f530*/  IMAD.WIDE.U32 R170, R13, -0x326172a9, RZ ;  /* 0xcd9e8d570daa7825 */ /* 0x000fe200078e00ff */
[----:B------:R-:W-:-:S03]  /*f540*/  LOP3.LUT R21, R240, 0xffff, RZ, 0xc0, !PT ;  /* 0x0000fffff0157812 */ /* 0x000fc600078ec0ff */
[----:B---3--:R-:W-:Y:S01]  /*f550*/  FFMA.FTZ R245, R246, R190, R245 ;  /* 0x000000bef6f57223 */ /* 0x008fe200000100f5 */
[----:B------:R-:W-:Y:S01]  /*f560*/  LOP3.LUT R6, R240, 0xff, RZ, 0xc0, !PT ;  /* 0x000000fff0067812 */ /* 0x000fe200078ec0ff */
[----:B------:R-:W-:Y:S01]  /*f570*/  FFMA.FTZ R100, R100, c[0x0][0x23c], -R206 ;  /* 0x00008f0064647a23 */ /* 0x000fe200000108ce */
[----:B------:R-:W-:Y:S01]  /*f580*/  SHF.R.U32.HI R18, RZ, 0x10, R240 ;  /* 0x00000010ff127819 */ /* 0x000fe200000116f0 */
[----:B------:R-:W-:Y:S01]  /*f590*/  FFMA.FTZ R195, R195, c[0x0][0x23c], -R206 ;  /* 0x00008f00c3c37a23 */ /* 0x000fe200000108ce */
[----:B------:R-:W-:Y:S01]  /*f5a0*/  SHF.R.U32.HI R15, RZ, 0x18, R240 ;  /* 0x00000018ff0f7819 */ /* 0x000fe200000116f0 */
[----:B------:R-:W-:Y:S01]  /*f5b0*/  IMAD.WIDE.U32 R240, R5, -0x326172a9, RZ ;  /* 0xcd9e8d5705f07825 */ /* 0x000fe200078e00ff */
[----:B------:R-:W-:-:S03]  /*f5c0*/  LOP3.LUT R5, R171, UR8, R52, 0x96, !PT ;  /* 0x00000008ab057c12 */ /* 0x000fc6000f8e9634 */
[----:B------:R-:W-:Y:S01]  /*f5d0*/  FFMA.FTZ R203, R203, c[0x0][0x23c], -R206 ;  /* 0x00008f00cbcb7a23 */ /* 0x000fe200000108ce */
[----:B------:R-:W-:Y:S01]  /*f5e0*/  LOP3.LUT R52, R241, UR17, R170, 0x96, !PT ;  /* 0x00000011f1347c12 */ /* 0x000fe2000f8e96aa */
[----:B------:R-:W-:Y:S01]  /*f5f0*/  IMAD.WIDE.U32 R170, R9, -0x2daee0ad, RZ ;  /* 0xd2511f5309aa7825 */ /* 0x000fe200078e00ff */
[----:B------:R-:W-:-:S03]  /*f600*/  SHF.R.U32.HI R22, RZ, 0x18, R22 ;  /* 0x00000018ff167819 */ /* 0x000fc60000011616 */
[--C-:B------:R-:W-:Y:S01]  /*f610*/  FFMA.FTZ R89, R89, c[0x0][0x23c], -R207.reuse ;  /* 0x00008f0059597a23 */ /* 0x100fe200000108cf */
[----:B------:R-:W-:Y:S01]  /*f620*/  LOP3.LUT R11, R11, 0xff, RZ, 0xc0, !PT ;  /* 0x000000ff0b0b7812 */ /* 0x000fe200078ec0ff */
[----:B------:R-:W-:Y:S02]  /*f630*/  FFMA.FTZ R90, R90, c[0x0][0x23c], -R207 ;  /* 0x00008f005a5a7a23 */ /* 0x000fe400000108cf */
[----:B------:R-:W-:Y:S01]  /*f640*/  FFMA.FTZ R44, R44, c[0x0][0x23c], -R250 ;  /* 0x00008f002c2c7a23 */ /* 0x000fe200000108fa */
[----:B------:R-:W-:Y:S01]  /*f650*/  PRMT R22, R11, 0x5410, R22 ;  /* 0x000054100b167816 */ /* 0x000fe20000000016 */
[----:B------:R-:W-:Y:S01]  /*f660*/  FADD.FTZ R20, R201, R20 ;  /* 0x00000014c9147221 */ /* 0x000fe20000010000 */
[----:B------:R-:W-:Y:S01]  /*f670*/  LOP3.LUT R11, R171, UR18, R138, 0x96, !PT ;  /* 0x00000012ab0b7c12 */ /* 0x000fe2000f8e968a */
[----:B------:R-:W-:Y:S01]  /*f680*/  FFMA.FTZ R104, R104, c[0x0][0x23c], -R250 ;  /* 0x00008f0068687a23 */ /* 0x000fe200000108fa */
[----:B------:R-:W-:Y:S01]  /*f690*/  SHF.R.U32.HI R138, RZ, 0x8, R25 ;  /* 0x00000008ff8a7819 */ /* 0x000fe20000011619 */
[----:B------:R-:W-:-:S02]  /*f6a0*/  FFMA.FTZ R114, R114, c[0x0][0x23c], -R247 ;  /* 0x00008f0072727a23 */ /* 0x000fc400000108f7 */
[----:B------:R-:W-:Y:S01]  /*f6b0*/  FFMA.FTZ R199, R199, c[0x0][0x23c], -R247 ;  /* 0x00008f00c7c77a23 */ /* 0x000fe200000108f7 */
[----:B------:R-:W-:Y:S01]  /*f6c0*/  PRMT R187, R187, 0x5410, R138 ;  /* 0x00005410bbbb7816 */ /* 0x000fe2000000008a */
[----:B------:R-:W-:Y:S01]  /*f6d0*/  IMAD.WIDE.U32 R138, R4, -0x2daee0ad, RZ ;  /* 0xd2511f53048a7825 */ /* 0x000fe200078e00ff */
[----:B------:R-:W-:-:S03]  /*f6e0*/  PRMT R24, R24, 0x5410, R27 ;  /* 0x0000541018187816 */ /* 0x000fc6000000001b */
[----:B------:R-:W-:Y:S01]  /*f6f0*/  FFMA.FTZ R164, R164, c[0x0][0x23c], -R247 ;  /* 0x00008f00a4a47a23 */ /* 0x000fe200000108f7 */
[----:B------:R-:W-:Y:S01]  /*f700*/  LOP3.LUT R9, R139, UR18, R26, 0x96, !PT ;  /* 0x000000128b097c12 */ /* 0x000fe2000f8e961a */
[----:B------:R-:W-:Y:S01]  /*f710*/  IMAD.WIDE.U32 R26, R7, -0x2daee0ad, RZ ;  /* 0xd2511f53071a7825 */ /* 0x000fe200078e00ff */
[----:B------:R-:W-:-:S03]  /*f720*/  LOP3.LUT R13, R240, 0xffff, RZ, 0xc0, !PT ;  /* 0x0000fffff00d7812 */ /* 0x000fc600078ec0ff */
[----:B------:R-:W-:Y:S01]  /*f730*/  FFMA.FTZ R178, R178, c[0x0][0x23c], -R247 ;  /* 0x00008f00b2b27a23 */ /* 0x000fe200000108f7 */
[----:B------:R-:W-:Y:S01]  /*f740*/  SHF.R.U32.HI R21, RZ, 0x8, R21 ;  /* 0x00000008ff157819 */ /* 0x000fe20000011615 */
[--C-:B------:R-:W-:Y:S01]  /*f750*/  FFMA.FTZ R202, R202, c[0x0][0x23c], -R247.reuse ;  /* 0x00008f00caca7a23 */ /* 0x100fe200000108f7 */
[----:B------:R-:W-:Y:S01]  /*f760*/  LOP3.LUT R7, R27, UR18, R78, 0x96, !PT ;  /* 0x000000121b077c12 */ /* 0x000fe2000f8e964e */
[----:B------:R-:W-:Y:S01]  /*f770*/  FFMA.FTZ R204, R204, c[0x0][0x23c], -R247 ;  /* 0x00008f00cccc7a23 */ /* 0x000fe200000108f7 */
[----:B------:R-:W-:Y:S01]  /*f780*/  LOP3.LUT R241, R240, 0xff, RZ, 0xc0, !PT ;  /* 0x000000fff0f17812 */ /* 0x000fe200078ec0ff */
[--C-:B------:R-:W-:Y:S01]  /*f790*/  FFMA.FTZ R165, R165, c[0x0][0x23c], -R250.reuse ;  /* 0x00008f00a5a57a23 */ /* 0x100fe200000108fa */
[----:B------:R-:W-:Y:S01]  /*f7a0*/  SHF.R.U32.HI R78, RZ, 0x8, R13 ;  /* 0x00000008ff4e7819 */ /* 0x000fe2000001160d */
[--C-:B------:R-:W-:Y:S01]  /*f7b0*/  FFMA.FTZ R183, R183, c[0x0][0x23c], -R250.reuse ;  /* 0x00008f00b7b77a23 */ /* 0x100fe200000108fa */
[----:B------:R-:W-:Y:S01]  /*f7c0*/  PRMT R6, R6, 0x5410, R21 ;  /* 0x0000541006067816 */ /* 0x000fe20000000015 */
[----:B------:R-:W-:Y:S01]  /*f7d0*/  FFMA.FTZ R196, R196, c[0x0][0x23c], -R250 ;  /* 0x00008f00c4c47a23 */ /* 0x000fe200000108fa */
[----:B------:R-:W-:Y:S01]  /*f7e0*/  SHF.R.U32.HI R21, RZ, 0x10, R10 ;  /* 0x00000010ff157819 */ /* 0x000fe2000001160a */
[----:B------:R-:W-:Y:S01]  /*f7f0*/  FFMA.FTZ R197, R197, c[0x0][0x23c], -R250 ;  /* 0x00008f00c5c57a23 */ /* 0x000fe200000108fa */
[----:B------:R-:W-:Y:S01]  /*f800*/  PRMT R252, R23, 0x5410, R252 ;  /* 0x0000541017fc7816 */ /* 0x000fe200000000fc */
[----:B------:R-:W-:Y:S01]  /*f810*/  FADD.FTZ R249, R182, R249 ;  /* 0x000000f9b6f97221 */ /* 0x000fe20000010000 */
[----:B------:R-:W-:Y:S01]  /*f820*/  PRMT R241, R241, 0x5410, R78 ;  /* 0x00005410f1f17816 */ /* 0x000fe2000000004e */
[--C-:B------:R-:W-:Y:S01]  /*f830*/  FFMA.FTZ R105, R105, c[0x0][0x23c], -R207.reuse ;  /* 0x00008f0069697a23 */ /* 0x100fe200000108cf */
[----:B------:R-:W-:Y:S01]  /*f840*/  LOP3.LUT R78, R10, 0xffff, RZ, 0xc0, !PT ;  /* 0x0000ffff0a4e7812 */ /* 0x000fe200078ec0ff */
[----:B------:R-:W-:Y:S01]  /*f850*/  FFMA.FTZ R106, R106, c[0x0][0x23c], -R207 ;  /* 0x00008f006a6a7a23 */ /* 0x000fe200000108cf */
[----:B------:R-:W-:Y:S01]  /*f860*/  LOP3.LUT R23, R10, 0xff, RZ, 0xc0, !PT ;  /* 0x000000ff0a177812 */ /* 0x000fe200078ec0ff */
[----:B------:R-:W-:Y:S01]  /*f870*/  FADD.FTZ R198, R198, R251 ;  /* 0x000000fbc6c67221 */ /* 0x000fe20000010000 */
[----:B------:R-:W-:Y:S01]  /*f880*/  LOP3.LUT R59, R170, 0xffff, RZ, 0xc0, !PT ;  /* 0x0000ffffaa3b7812 */ /* 0x000fe200078ec0ff */
[--C-:B------:R-:W-:Y:S01]  /*f890*/  FFMA.FTZ R115, R115, c[0x0][0x23c], -R207.reuse ;  /* 0x00008f0073737a23 */ /* 0x100fe200000108cf */
[----:B------:R-:W-:Y:S01]  /*f8a0*/  SHF.R.U32.HI R10, RZ, 0x18, R10 ;  /* 0x00000018ff0a7819 */ /* 0x000fe2000001160a */
[----:B------:R-:W-:Y:S01]  /*f8b0*/  FFMA.FTZ R119, R119, c[0x0][0x23c], -R207 ;  /* 0x00008f0077777a23 */ /* 0x000fe200000108cf */
[----:B------:R-:W-:Y:S01]  /*f8c0*/  LOP3.LUT R21, R21, 0xff, RZ, 0xc0, !PT ;  /* 0x000000ff15157812 */ /* 0x000fe200078ec0ff */
[----:B------:R-:W-:-:S02]  /*f8d0*/  IMAD.MOV.U32 R79, RZ, RZ, R59 ;  /* 0x000000ffff4f7224 */ /* 0x000fc400078e003b */
[--C-:B------:R-:W-:Y:S01]  /*f8e0*/  FFMA.FTZ R185, R185, c[0x0][0x23c], -R207.reuse ;  /* 0x00008f00b9b97a23 */ /* 0x100fe200000108cf */
[----:B------:R-:W-:Y:S01]  /*f8f0*/  PRMT R21, R21, 0x5410, R10 ;  /* 0x0000541015157816 */ /* 0x000fe2000000000a */
[----:B------:R-:W-:Y:S01]  /*f900*/  FFMA.FTZ R186, R186, c[0x0][0x23c], -R207 ;  /* 0x00008f00baba7a23 */ /* 0x000fe200000108cf */
[----:B------:R-:W-:Y:S01]  /*f910*/  SHF.R.U32.HI R10, RZ, 0x10, R8 ;  /* 0x00000010ff0a7819 */ /* 0x000fe20000011608 */
[----:B------:R-:W-:Y:S01]  /*f920*/  FFMA.FTZ R83, R107, c[0x0][0x23c], -R206 ;  /* 0x00008f006b537a23 */ /* 0x000fe200000108ce */
[----:B------:R-:W-:Y:S01]  /*f930*/  SHF.R.U32.HI R248, RZ, 0x8, R248 ;  /* 0x00000008fff87819 */ /* 0x000fe200000116f8 */
[----:B------:R-:W-:Y:S01]  /*f940*/  IMAD.MOV.U32 R107, RZ, RZ, R79 ;  /* 0x000000ffff6b7224 */ /* 0x000fe200078e004f */
[----:B------:R-:W-:Y:S01]  /*f950*/  LOP3.LUT R10, R10, 0xff, RZ, 0xc0, !PT ;  /* 0x000000ff0a0a7812 */ /* 0x000fe200078ec0ff */
[--C-:B------:R-:W-:Y:S01]  /*f960*/  FFMA.FTZ R120, R120, c[0x0][0x23c], -R207.reuse ;  /* 0x00008f0078787a23 */ /* 0x100fe200000108cf */
[----:B------:R-:W-:Y:S01]  /*f970*/  LOP3.LUT R59, R8, 0xff, RZ, 0xc0, !PT ;  /* 0x000000ff083b7812 */ /* 0x000fe200078ec0ff */
[----:B------:R-:W-:Y:S01]  /*f980*/  FFMA.FTZ R180, R180, c[0x0][0x23c], -R207 ;  /* 0x00008f00b4b47a23 */ /* 0x000fe200000108cf */
[----:B------:R-:W-:Y:S01]  /*f990*/  LOP3.LUT R79, R28, 0xffff, RZ, 0xc0, !PT ;  /* 0x0000ffff1c4f7812 */ /* 0x000fe200078ec0ff */
[----:B------:R-:W1:Y:S01]  /*f9a0*/  S2R R237, SR_TID.X ;  /* 0x0000000000ed7919 */ /* 0x000e620000002100 */
[----:B------:R-:W-:-:S02]  /*f9b0*/  SHF.R.U32.HI R8, RZ, 0x10, R28 ;  /* 0x00000010ff087819 */ /* 0x000fc4000001161c */
[----:B------:R-:W-:Y:S01]  /*f9c0*/  LOP3.LUT R4, R18, 0xff, RZ, 0xc0, !PT ;  /* 0x000000ff12047812 */ /* 0x000fe200078ec0ff */
[----:B------:R2:W5:Y:S01]  /*f9d0*/  LDL.LU.64 R208, [R1+0x50] ;  /* 0x0000500001d07983 */ /* 0x0005620000300a00 */
[----:B------:R-:W-:Y:S02]  /*f9e0*/  PRMT R193, R10, 0x5410, R193 ;  /* 0x000054100ac17816 */ /* 0x000fe400000000c1 */
[C---:B------:R-:W-:Y:S02]  /*f9f0*/  LOP3.LUT R18, R138.reuse, 0xffff, RZ, 0xc0, !PT ;  /* 0x0000ffff8a127812 */ /* 0x040fe400078ec0ff */
[----:B------:R-:W-:Y:S02]  /*fa00*/  LOP3.LUT R190, R138, 0xff, RZ, 0xc0, !PT ;  /* 0x000000ff8abe7812 */ /* 0x000fe400078ec0ff */
[--C-:B------:R-:W-:Y:S02]  /*fa10*/  SHF.R.U32.HI R53, RZ, 0x10, R138.reuse ;  /* 0x00000010ff357819 */ /* 0x100fe4000001168a */
[----:B------:R-:W-:Y:S01]  /*fa20*/  SHF.R.U32.HI R194, RZ, 0x18, R138 ;  /* 0x00000018ffc27819 */ /* 0x000fe2000001168a */
[----:B------:R-:W-:Y:S01]  /*fa30*/  FFMA.FTZ R138, R93, c[0x0][0x23c], -R206 ;  /* 0x00008f005d8a7a23 */ /* 0x000fe200000108ce */
[----:B------:R-:W-:-:S02]  /*fa40*/  PRMT R248, R59, 0x5410, R248 ;  /* 0x000054103bf87816 */ /* 0x000fc400000000f8 */
[--C-:B------:R-:W-:Y:S02]  /*fa50*/  SHF.R.U32.HI R12, RZ, 0x10, R240.reuse ;  /* 0x00000010ff0c7819 */ /* 0x100fe400000116f0 */
[----:B------:R-:W-:Y:S02]  /*fa60*/  SHF.R.U32.HI R30, RZ, 0x18, R240 ;  /* 0x00000018ff1e7819 */ /* 0x000fe400000116f0 */
[--C-:B------:R-:W-:Y:S02]  /*fa70*/  SHF.R.U32.HI R246, RZ, 0x10, R170.reuse ;  /* 0x00000010fff67819 */ /* 0x100fe400000116aa */
[----:B------:R-:W-:Y:S02]  /*fa80*/  LOP3.LUT R57, R170, 0xff, RZ, 0xc0, !PT ;  /* 0x000000ffaa397812 */ /* 0x000fe400078ec0ff */
[----:B------:R-:W-:Y:S02]  /*fa90*/  SHF.R.U32.HI R79, RZ, 0x8, R79 ;  /* 0x00000008ff4f7819 */ /* 0x000fe4000001164f */
[----:B------:R-:W-:-:S02]  /*faa0*/  SHF.R.U32.HI R54, RZ, 0x18, R170 ;  /* 0x00000018ff367819 */ /* 0x000fc400000116aa */
[C---:B------:R-:W-:Y:S02]  /*fab0*/  LOP3.LUT R27, R26.reuse, 0xffff, RZ, 0xc0, !PT ;  /* 0x0000ffff1a1b7812 */ /* 0x040fe400078ec0ff */
[----:B------:R-:W-:Y:S02]  /*fac0*/  LOP3.LUT R25, R26, 0xff, RZ, 0xc0, !PT ;  /* 0x000000ff1a197812 */ /* 0x000fe400078ec0ff */
[----:B------:R-:W-:Y:S01]  /*fad0*/  SHF.R.U32.HI R78, RZ, 0x8, R78 ;  /* 0x00000008ff4e7819 */ /* 0x000fe2000001164e */
[----:B------:R-:W-:Y:S01]  /*fae0*/  MUFU.EX2 R89, R89 ;  /* 0x0000005900597308 */ /* 0x000fe20000000800 */
[----:B------:R-:W-:Y:S01]  /*faf0*/  LOP3.LUT R10, R28, 0xff, RZ, 0xc0, !PT ;  /* 0x000000ff1c0a7812 */ /* 0x000fe200078ec0ff */
[----:B------:R-:W-:Y:S01]  /*fb00*/  FFMA.FTZ R93, R99, c[0x0][0x23c], -R206 ;  /* 0x00008f00635d7a23 */ /* 0x000fe200000108ce */
[----:B------:R-:W-:-:S05]  /*fb10*/  SHF.R.U32.HI R59, RZ, 0x18, R28 ;  /* 0x00000018ff3b7819 */ /* 0x000fca000001161c */
[----:B------:R-:W-:Y:S01]  /*fb20*/  MUFU.EX2 R90, R90 ;  /* 0x0000005a005a7308 */ /* 0x000fe20000000800 */
[----:B------:R-:W-:Y:S01]  /*fb30*/  LOP3.LUT R8, R8, 0xff, RZ, 0xc0, !PT ;  /* 0x000000ff08087812 */ /* 0x000fe200078ec0ff */
[----:B------:R-:W-:Y:S01]  /*fb40*/  HSET2.LE.AND R6, R6, R3, PT ;  /* 0x0000000306067233 */ /* 0x000fe20003803000 */
[----:B------:R-:W-:-:S05]  /*fb50*/  SHF.R.U32.HI R99, RZ, 0x10, R52 ;  /* 0x00000010ff637819 */ /* 0x000fca0000011634 */
[----:B------:R-:W-:Y:S01]  /*fb60*/  MUFU.EX2 R244, R244 ;  /* 0x000000f400f47308 */ /* 0x000fe20000000800 */
[----:B------:R-:W-:Y:S01]  /*fb70*/  PRMT R10, R10, 0x5410, R79 ;  /* 0x000054100a0a7816 */ /* 0x000fe2000000004f */
[----:B------:R-:W-:Y:S01]  /*fb80*/  FFMA.FTZ R79, R113, c[0x0][0x23c], -R206 ;  /* 0x00008f00714f7a23 */ /* 0x000fe200000108ce */
[----:B------:R-:W-:-:S05]  /*fb90*/  PRMT R8, R8, 0x5410, R59 ;  /* 0x0000541008087816 */ /* 0x000fca000000003b */
[----:B------:R-:W-:Y:S01]  /*fba0*/  MUFU.EX2 R97, R97 ;  /* 0x0000006100617308 */ /* 0x000fe20000000800 */
[C---:B------:R-:W-:Y:S01]  /*fbb0*/  LOP3.LUT R28, R52.reuse, 0xffff, RZ, 0xc0, !PT ;  /* 0x0000ffff341c7812 */ /* 0x040fe200078ec0ff */
[----:B------:R-:W-:Y:S01]  /*fbc0*/  FADD.FTZ R191, R191, R20 ;  /* 0x00000014bfbf7221 */ /* 0x000fe20000010000 */
[----:B------:R-:W-:Y:S01]  /*fbd0*/  LOP3.LUT R59, R52, 0xff, RZ, 0xc0, !PT ;  /* 0x000000ff343b7812 */ /* 0x000fe200078ec0ff */
[--C-:B------:R-:W-:Y:S01]  /*fbe0*/  HSET2.LE.AND R24, R24, R3.reuse, PT ;  /* 0x0000000318187233 */ /* 0x100fe20003803000 */
[----:B------:R-:W-:Y:S01]  /*fbf0*/  SHF.R.U32.HI R113, RZ, 0x18, R52 ;  /* 0x00000018ff717819 */ /* 0x000fe20000011634 */
[----:B------:R-:W-:Y:S01]  /*fc00*/  HSET2.LE.AND R21, R21, R3, PT ;  /* 0x0000000315157233 */ /* 0x000fe20003803000 */
[----:B------:R-:W-:Y:S01]  /*fc10*/  LOP3.LUT R13, R12, 0xff, RZ, 0xc0, !PT ;  /* 0x000000ff0c0d7812 */ /* 0x000fe200078ec0ff */
[----:B------:R-:W-:Y:S01]  /*fc20*/  FADD.FTZ R192, R192, R245 ;  /* 0x000000f5c0c07221 */ /* 0x000fe20000010000 */
[----:B------:R-:W-:Y:S01]  /*fc30*/  LOP3.LUT R52, R99, 0xff, RZ, 0xc0, !PT ;  /* 0x000000ff63347812 */ /* 0x000fe200078ec0ff */
[--C-:B------:R-:W-:Y:S01]  /*fc40*/  FFMA.FTZ R139, R84, c[0x0][0x23c], -R206.reuse ;  /* 0x00008f00548b7a23 */ /* 0x100fe200000108ce */
[----:B------:R-:W-:Y:S01]  /*fc50*/  SHF.R.U32.HI R99, RZ, 0x8, R107 ;  /* 0x00000008ff637819 */ /* 0x000fe2000001166b */
[----:B------:R-:W-:Y:S01]  /*fc60*/  FFMA.FTZ R84, R109, c[0x0][0x23c], -R206 ;  /* 0x00008f006d547a23 */ /* 0x000fe200000108ce */
[----:B------:R-:W-:Y:S01]  /*fc70*/  PRMT R30, R13, 0x5410, R30 ;  /* 0x000054100d1e7816 */ /* 0x000fe2000000001e */
[----:B------:R-:W-:Y:S01]  /*fc80*/  FFMA.FTZ R107, R131, c[0x0][0x23c], -R206 ;  /* 0x00008f00836b7a23 */ /* 0x000fe200000108ce */
[----:B------:R-:W-:Y:S01]  /*fc90*/  LOP3.LUT R109, R246, 0xff, RZ, 0xc0, !PT ;  /* 0x000000fff66d7812 */ /* 0x000fe200078ec0ff */
[----:B------:R-:W-:Y:S01]  /*fca0*/  IMAD.WIDE.U32 R12, R5, -0x2daee0ad, RZ ;  /* 0xd2511f53050c7825 */ /* 0x000fe200078e00ff */
[----:B------:R-:W-:Y:S01]  /*fcb0*/  PRMT R131, R57, 0x5410, R99 ;  /* 0x0000541039837816 */ /* 0x000fe20000000063 */
[----:B------:R-:W-:Y:S01]  /*fcc0*/  MUFU.EX2 R100, R100 ;  /* 0x0000006400647308 */ /* 0x000fe20000000800 */
[----:B------:R-:W-:Y:S01]  /*fcd0*/  SHF.R.U32.HI R99, RZ, 0x8, R18 ;  /* 0x00000008ff637819 */ /* 0x000fe20000011612 */
[----:B------:R-:W-:Y:S01]  /*fce0*/  FFMA.FTZ R18, R167, c[0x0][0x23c], -R206 ;  /* 0x00008f00a7127a23 */ /* 0x000fe200000108ce */
[----:B------:R-:W-:Y:S01]  /*fcf0*/  PRMT R167, R109, 0x5410, R54 ;  /* 0x000054106da77816 */ /* 0x000fe20000000036 */
[----:B------:R-:W-:Y:S01]  /*fd00*/  FFMA.FTZ R54, R200, c[0x0][0x23c], -R206 ;  /* 0x00008f00c8367a23 */ /* 0x000fe200000108ce */
[----:B------:R-:W-:-:S03]  /*fd10*/  LOP3.LUT R5, R13, UR18, R14, 0x96, !PT ;  /* 0x000000120d057c12 */ /* 0x000fc6000f8e960e */
[----:B------:R-:W-:Y:S01]  /*fd20*/  MUFU.EX2 R83, R83 ;  /* 0x0000005300537308 */ /* 0x000fe20000000800 */
[----:B------:R-:W-:Y:S01]  /*fd30*/  SHF.R.U32.HI R200, RZ, 0x8, R27 ;  /* 0x00000008ffc87819 */ /* 0x000fe2000001161b */
[----:B------:R-:W-:Y:S01]  /*fd40*/  FADD.FTZ R205, R205, R198 ;  /* 0x000000c6cdcd7221 */ /* 0x000fe20000010000 */
[----:B------:R-:W-:-:S05]  /*fd50*/  LOP3.LUT R14, R12, 0xffff, RZ, 0xc0, !PT ;  /* 0x0000ffff0c0e7812 */ /* 0x000fca00078ec0ff */
[----:B------:R-:W-:Y:S01]  /*fd60*/  MUFU.EX2 R199, R199 ;  /* 0x000000c700c77308 */ /* 0x000fe20000000800 */
[----:B------:R-:W-:-:S07]  /*fd70*/  SHF.R.U32.HI R28, RZ, 0x8, R28 ;  /* 0x00000008ff1c7819 */ /* 0x000fce000001161c */
[----:B------:R-:W-:Y:S01]  /*fd80*/  MUFU.EX2 R115, R115 ;  /* 0x0000007300737308 */ /* 0x000fe20000000800 */
[----:B------:R-:W-:Y:S01]  /*fd90*/  SHF.R.U32.HI R13, RZ, 0x10, R12 ;  /* 0x00000010ff0d7819 */ /* 0x000fe2000001160c */
[----:B------:R-:W-:Y:S01]  /*fda0*/  HSET2.LE.AND R241, R241, R3, PT ;  /* 0x00000003f1f17233 */ /* 0x000fe20003803000 */
[----:B------:R-:W-:Y:S01]  /*fdb0*/  PRMT R25, R25, 0x5410, R200 ;  /* 0x0000541019197816 */ /* 0x000fe200000000c8 */
[--C-:B------:R-:W-:Y:S01]  /*fdc0*/  FFMA.FTZ R200, R101, c[0x0][0x23c], -R247.reuse ;  /* 0x00008f0065c87a23 */ /* 0x100fe200000108f7 */
[----:B------:R-:W-:Y:S01]  /*fdd0*/  LOP3.LUT R240, R12, 0xff, RZ, 0xc0, !PT ;  /* 0x000000ff0cf07812 */ /* 0x000fe200078ec0ff */
[--C-:B------:R-:W-:Y:S01]  /*fde0*/  FFMA.FTZ R109, R86, c[0x0][0x23c], -R247.reuse ;  /* 0x00008f00566d7a23 */ /* 0x100fe200000108f7 */
[----:B------:R-:W-:Y:S01]  /*fdf0*/  PRMT R28, R59, 0x5410, R28 ;  /* 0x000054103b1c7816 */ /* 0x000fe2000000001c */
[----:B------:R-:W-:Y:S01]  /*fe00*/  FFMA.FTZ R59, R179, c[0x0][0x23c], -R206 ;  /* 0x00008f00b33b7a23 */ /* 0x000fe200000108ce */
[----:B------:R-:W-:Y:S01]  /*fe10*/  SHF.R.U32.HI R12, RZ, 0x18, R12 ;  /* 0x00000018ff0c7819 */ /* 0x000fe2000001160c */
[--C-:B------:R-:W-:Y:S01]  /*fe20*/  FFMA.FTZ R101, R87, c[0x0][0x23c], -R250.reuse ;  /* 0x00008f0057657a23 */ /* 0x100fe200000108fa */
[----:B------:R-:W-:Y:S01]  /*fe30*/  LOP3.LUT R13, R13, 0xff, RZ, 0xc0, !PT ;  /* 0x000000ff0d0d7812 */ /* 0x000fe200078ec0ff */
[----:B------:R-:W-:Y:S01]  /*fe40*/  FFMA.FTZ R86, R110, c[0x0][0x23c], -R247 ;  /* 0x00008f006e567a23 */ /* 0x000fe200000108f7 */
[----:B------:R-:W-:Y:S01]  /*fe50*/  LOP3.LUT R179, R11, 0xffff, RZ, 0xc0, !PT ;  /* 0x0000ffff0bb37812 */ /* 0x000fe200078ec0ff */
[----:B------:R-:W-:Y:S01]  /*fe60*/  FFMA.FTZ R87, R91, c[0x0][0x23c], -R250 ;  /* 0x00008f005b577a23 */ /* 0x000fe200000108fa */
[----:B------:R-:W-:Y:S01]  /*fe70*/  PRMT R23, R23, 0x5410, R78 ;  /* 0x0000541017177816 */ /* 0x000fe2000000004e */
[----:B------:R-:W-:Y:S01]  /*fe80*/  FFMA.FTZ R110, R88, c[0x0][0x23c], -R250 ;  /* 0x00008f00586e7a23 */ /* 0x000fe200000108fa */
[----:B------:R-:W-:Y:S01]  /*fe90*/  PRMT R4, R4, 0x5410, R15 ;  /* 0x0000541004047816 */ /* 0x000fe2000000000f */
[--C-:B------:R-:W-:Y:S01]  /*fea0*/  FFMA.FTZ R91, R92, c[0x0][0x23c], -R207.reuse ;  /* 0x00008f005c5b7a23 */ /* 0x100fe200000108cf */
[----:B------:R-:W-:Y:S01]  /*feb0*/  MUFU.EX2 R165, R165 ;  /* 0x000000a500a57308 */ /* 0x000fe20000000800 */
[----:B------:R-:W-:Y:S01]  /*fec0*/  FFMA.FTZ R78, R111, c[0x0][0x23c], -R206 ;  /* 0x00008f006f4e7a23 */ /* 0x000fe200000108ce */
[----:B------:R-:W-:Y:S01]  /*fed0*/  PRMT R206, R13, 0x5410, R12 ;  /* 0x000054100dce7816 */ /* 0x000fe2000000000c */
[----:B------:R-:W-:Y:S01]  /*fee0*/  FFMA.FTZ R88, R95, c[0x0][0x23c], -R250 ;  /* 0x00008f005f587a23 */ /* 0x000fe200000108fa */
[----:B------:R2:W5:Y:S01]  /*fef0*/  LDL.LU.64 R172, [R1+0x48] ;  /* 0x0000480001ac7983 */ /* 0x0005620000300a00 */
[----:B------:R-:W-:Y:S01]  /*ff00*/  FFMA.FTZ R92, R96, c[0x0][0x23c], -R207 ;  /* 0x00008f00605c7a23 */ /* 0x000fe200000108cf */
[----:B------:R-:W-:-:S02]  /*ff10*/  SHF.R.U32.HI R179, RZ, 0x8, R179 ;  /* 0x00000008ffb37819 */ /* 0x000fc400000116b3 */
[----:B------:R-:W-:Y:S01]  /*ff20*/  LOP3.LUT R12, R11, 0xff, RZ, 0xc0, !PT ;  /* 0x000000ff0b0c7812 */ /* 0x000fe200078ec0ff */
[----:B------:R-:W-:Y:S01]  /*ff30*/  MUFU.EX2 R87, R87 ;  /* 0x0000005700577308 */ /* 0x000fe20000000800 */
[----:B------:R-:W-:Y:S01]  /*ff40*/  LOP3.LUT R53, R53, 0xff, RZ, 0xc0, !PT ;  /* 0x000000ff35357812 */ /* 0x000fe200078ec0ff */
[----:B------:R-:W-:Y:S01]  /*ff50*/  FFMA.FTZ R246, R94, c[0x0][0x23c], -R247 ;  /* 0x00008f005ef67a23 */ /* 0x000fe200000108f7 */
[----:B------:R-:W-:Y:S02]  /*ff60*/  PRMT R179, R12, 0x5410, R179 ;  /* 0x000054100cb37816 */ /* 0x000fe400000000b3 */
[----:B------:R-:W-:-:S03]  /*ff70*/  SHF.R.U32.HI R15, RZ, 0x10, R26 ;  /* 0x00000010ff0f7819 */ /* 0x000fc6000001161a */
[----:B------:R-:W-:Y:S01]  /*ff80*/  MUFU.EX2 R91, R91 ;  /* 0x0000005b005b7308 */ /* 0x000fe20000000800 */
[----:B------:R-:W-:Y:S02]  /*ff90*/  SHF.R.U32.HI R12, RZ, 0x10, R11 ;  /* 0x00000010ff0c7819 */ /* 0x000fe4000001160b */
[----:B------:R-:W-:-:S05]  /*ffa0*/  PRMT R113, R52, 0x5410, R113 ;  /* 0x0000541034717816 */ /* 0x000fca0000000071 */
[----:B------:R3:W-:Y:S01]  /*ffb0*/  MUFU.EX2 R57, R107 ;  /* 0x0000006b00397308 */ /* 0x0007e20000000800 */
[----:B------:R-:W-:Y:S02]  /*ffc0*/  SHF.R.U32.HI R94, RZ, 0x10, R9 ;  /* 0x00000010ff5e7819 */ /* 0x000fe40000011609 */
[----:B------:R-:W-:-:S05]  /*ffd0*/  PRMT R190, R190, 0x5410, R99 ;  /* 0x00005410bebe7816 */ /* 0x000fca0000000063 */
[----:B------:R-:W-:Y:S01]  /*ffe0*/  MUFU.EX2 R101, R101 ;  /* 0x0000006500657308 */ /* 0x000fe20000000800 */
[----:B------:R-:W-:-:S07]  /*fff0*/  PRMT R194, R53, 0x5410, R194 ;  /* 0x0000541035c27816 */ /* 0x000fce00000000c2 */
[----:B------:R-:W-:Y:S01]  /*10000*/  MUFU.EX2 R110, R110 ;  /* 0x0000006e006e7308 */ /* 0x000fe20000000800 */
[----:B---3--:R-:W-:Y:S01]  /*10010*/  FFMA.FTZ R107, R98, c[0x0][0x23c], -R247 ;  /* 0x00008f00626b7a23 */ /* 0x008fe200000108f7 */
[----:B------:R-:W-:Y:S02]  /*10020*/  LOP3.LUT R12, R12, 0xff, RZ, 0xc0, !PT ;  /* 0x000000ff0c0c7812 */ /* 0x000fe400078ec0ff */
[----:B------:R-:W-:Y:S01]  /*10030*/  SHF.R.U32.HI R27, RZ, 0x18, R7 ;  /* 0x00000018ff1b7819 */ /* 0x000fe20000011607 */
[----:B------:R-:W-:Y:S01]  /*10040*/  FFMA.FTZ R111, R85, c[0x0][0x23c], -R247 ;  /* 0x00008f00556f7a23 */ /* 0x000fe200000108f7 */
[--C-:B------:R-:W-:Y:S02]  /*10050*/  HSET2.LE.AND R4, R4, R3.reuse, PT ;  /* 0x0000000304047233 */ /* 0x100fe40003803000 */
[--C-:B------:R-:W-:Y:S01]  /*10060*/  HSET2.LE.AND R10, R10, R3.reuse, PT ;  /* 0x000000030a0a7233 */ /* 0x100fe20003803000 */
[----:B------:R-:W3:Y:S01]  /*10070*/  MUFU.EX2 R88, R88 ;  /* 0x0000005800587308 */ /* 0x000ee20000000800 */
[----:B------:R-:W-:Y:S01]  /*10080*/  LOP3.LUT R98, R9, 0xff, RZ, 0xc0, !PT ;  /* 0x000000ff09627812 */ /* 0x000fe200078ec0ff */
[----:B------:R-:W-:Y:S01]  /*10090*/  HSET2.LE.AND R13, R8, R3, PT ;  /* 0x00000003080d7233 */ /* 0x000fe20003803000 */
[----:B------:R-:W-:-:S05]  /*100a0*/  FFMA.FTZ R95, R103, c[0x0][0x23c], -R250 ;  /* 0x00008f00675f7a23 */ /* 0x000fca00000108fa */
[----:B------:R-:W-:Y:S01]  /*100b0*/  MUFU.EX2 R139, R139 ;  /* 0x0000008b008b7308 */ /* 0x000fe20000000800 */
[----:B------:R-:W-:-:S07]  /*100c0*/  SHF.R.U32.HI R26, RZ, 0x18, R26 ;  /* 0x00000018ff1a7819 */ /* 0x000fce000001161a */
[----:B------:R-:W-:Y:S01]  /*100d0*/  MUFU.EX2 R138, R138 ;  /* 0x0000008a008a7308 */ /* 0x000fe20000000800 */
[----:B------:R-:W-:-:S07]  /*100e0*/  LOP3.LUT R15, R15, 0xff, RZ, 0xc0, !PT ;  /* 0x000000ff0f0f7812 */ /* 0x000fce00078ec0ff */
[----:B------:R-:W-:Y:S01]  /*100f0*/  MUFU.EX2 R109, R109 ;  /* 0x0000006d006d7308 */ /* 0x000fe20000000800 */
[----:B------:R-:W-:Y:S01]  /*10100*/  LOP3.LUT R94, R94, 0xff, RZ, 0xc0, !PT ;  /* 0x000000ff5e5e7812 */ /* 0x000fe200078ec0ff */
[----:B------:R-:W-:Y:S01]  /*10110*/  HSET2.LE.AND R20, R23, R3, PT ;  /* 0x0000000317147233 */ /* 0x000fe20003803000 */
[----:B------:R-:W-:Y:S02]  /*10120*/  FADD.FTZ R189, R189, R192 ;  /* 0x000000c0bdbd7221 */ /* 0x000fe40000010000 */
[----:B------:R-:W-:-:S03]  /*10130*/  FADD.FTZ R188, R188, R191 ;  /* 0x000000bfbcbc7221 */ /* 0x000fc60000010000 */
[----:B------:R-:W-:Y:S08]  /*10140*/  MUFU.EX2 R93, R93 ;  /* 0x0000005d005d7308 */ /* 0x000ff00000000800 */
[----:B------:R-:W-:Y:S08]  /*10150*/  MUFU.EX2 R84, R84 ;  /* 0x0000005400547308 */ /* 0x000ff00000000800 */
[----:B------:R-:W-:Y:S08]  /*10160*/  MUFU.EX2 R200, R200 ;  /* 0x000000c800c87308 */ /* 0x000ff00000000800 */
[----:B------:R-:W-:Y:S01]  /*10170*/  MUFU.EX2 R79, R79 ;  /* 0x0000004f004f7308 */ /* 0x000fe20000000800 */
[----:B------:R-:W-:-:S07]  /*10180*/  HSET2.LE.AND R28, R28, R3, PT ;  /* 0x000000031c1c7233 */ /* 0x000fce0003803000 */
[----:B------:R-:W-:Y:S08]  /*10190*/  MUFU.EX2 R185, R185 ;  /* 0x000000b900b97308 */ /* 0x000ff00000000800 */
[----:B------:R-:W-:Y:S08]  /*101a0*/  MUFU.EX2 R186, R186 ;  /* 0x000000ba00ba7308 */ /* 0x000ff00000000800 */
[----:B------:R-:W-:Y:S08]  /*101b0*/  MUFU.EX2 R196, R196 ;  /* 0x000000c400c47308 */ /* 0x000ff00000000800 */
[----:B------:R-:W-:Y:S08]  /*101c0*/  MUFU.EX2 R197, R197 ;  /* 0x000000c500c57308 */ /* 0x000ff00000000800 */
[----:B------:R-:W-:Y:S08]  /*101d0*/  MUFU.EX2 R120, R120 ;  /* 0x0000007800787308 */ /* 0x000ff00000000800 */
[----:B------:R-:W-:Y:S08]  /*101e0*/  MUFU.EX2 R164, R164 ;  /* 0x000000a400a47308 */ /* 0x000ff00000000800 */
[----:B------:R-:W-:Y:S01]  /*101f0*/  MUFU.EX2 R202, R202 ;  /* 0x000000ca00ca7308 */ /* 0x000fe20000000800 */
[----:B-1----:R-:W-:Y:S01]  /*10200*/  IMAD.SHL.U32 R237, R237, 0x2, RZ ;  /* 0x00000002eded7824 */ /* 0x002fe200078e00ff */
[----:B------:R2:W5:Y:S06]  /*10210*/  LDL.LU.64 R170, [R1+0x40] ;  /* 0x0000400001aa7983 */ /* 0x00056c0000300a00 */
[----:B------:R-:W1:Y:S01]  /*10220*/  MUFU.EX2 R92, R92 ;  /* 0x0000005c005c7308 */ /* 0x000e620000000800 */
[----:B------:R-:W-:-:S07]  /*10230*/  PRMT R26, R15, 0x5410, R26 ;  /* 0x000054100f1a7816 */ /* 0x000fce000000001a */
[----:B------:R4:W-:Y:S01]  /*10240*/  MUFU.EX2 R52, R195 ;  /* 0x000000c300347308 */ /* 0x0009e20000000800 */
[----:B------:R-:W-:Y:S01]  /*10250*/  SHF.R.U32.HI R15, RZ, 0x8, R14 ;  /* 0x00000008ff0f7819 */ /* 0x000fe2000001160e */
[----:B------:R-:W-:-:S06]  /*10260*/  FFMA.FTZ R99, R102, c[0x0][0x23c], -R247 ;  /* 0x00008f0066637a23 */ /* 0x000fcc00000108f7 */
[----:B------:R1:W-:Y:S01]  /*10270*/  MUFU.EX2 R53, R203 ;  /* 0x000000cb00357308 */ /* 0x0003e20000000800 */
[----:B----4-:R-:W-:Y:S02]  /*10280*/  SHF.R.U32.HI R195, RZ, 0x18, R11 ;  /* 0x00000018ffc37819 */ /* 0x010fe4000001160b */
[----:B------:R-:W-:Y:S02]  /*10290*/  LOP3.LUT R11, R9, 0xffff, RZ, 0xc0, !PT ;  /* 0x0000ffff090b7812 */ /* 0x000fe400078ec0ff */
[----:B------:R-:W-:Y:S02]  /*102a0*/  SHF.R.U32.HI R9, RZ, 0x18, R9 ;  /* 0x00000018ff097819 */ /* 0x000fe40000011609 */
[----:B-1----:R-:W-:Y:S02]  /*102b0*/  LOP3.LUT R203, R7, 0xffff, RZ, 0xc0, !PT ;  /* 0x0000ffff07cb7812 */ /* 0x002fe400078ec0ff */
[----:B------:R-:W-:Y:S02]  /*102c0*/  PRMT R195, R12, 0x5410, R195 ;  /* 0x000054100cc37816 */ /* 0x000fe400000000c3 */
[----:B------:R-:W-:-:S02]  /*102d0*/  PRMT R94, R94, 0x5410, R9 ;  /* 0x000054105e5e7816 */ /* 0x000fc40000000009 */
[----:B------:R-:W-:Y:S02]  /*102e0*/  SHF.R.U32.HI R203, RZ, 0x8, R203 ;  /* 0x00000008ffcb7819 */ /* 0x000fe400000116cb */
[----:B------:R-:W-:Y:S02]  /*102f0*/  LOP3.LUT R12, R7, 0xff, RZ, 0xc0, !PT ;  /* 0x000000ff070c7812 */ /* 0x000fe400078ec0ff */
[----:B------:R-:W-:Y:S02]  /*10300*/  SHF.R.U32.HI R9, RZ, 0x10, R7 ;  /* 0x00000010ff097819 */ /* 0x000fe40000011607 */
[----:B------:R-:W-:Y:S02]  /*10310*/  LOP3.LUT R7, R5, 0xffff, RZ, 0xc0, !PT ;  /* 0x0000ffff05077812 */ /* 0x000fe400078ec0ff */
[----:B------:R-:W-:Y:S01]  /*10320*/  SHF.R.U32.HI R102, RZ, 0x10, R5 ;  /* 0x00000010ff667819 */ /* 0x000fe20000011605 */
[----:B------:R-:W-:Y:S01]  /*10330*/  FFMA.FTZ R85, R108, c[0x0][0x23c], -R247 ;  /* 0x00008f006c557a23 */ /* 0x000fe200000108f7 */
[----:B------:R-:W-:-:S02]  /*10340*/  PRMT R203, R12, 0x5410, R203 ;  /* 0x000054100ccb7816 */ /* 0x000fc400000000cb */
[----:B------:R-:W-:Y:S02]  /*10350*/  PRMT R240, R240, 0x5410, R15 ;  /* 0x00005410f0f07816 */ /* 0x000fe4000000000f */
[----:B------:R-:W-:Y:S02]  /*10360*/  LOP3.LUT R12, R9, 0xff, RZ, 0xc0, !PT ;  /* 0x000000ff090c7812 */ /* 0x000fe400078ec0ff */
[----:B------:R-:W-:Y:S02]  /*10370*/  LOP3.LUT R108, R5, 0xff, RZ, 0xc0, !PT ;  /* 0x000000ff056c7812 */ /* 0x000fe400078ec0ff */
[----:B------:R-:W-:Y:S02]  /*10380*/  SHF.R.U32.HI R5, RZ, 0x18, R5 ;  /* 0x00000018ff057819 */ /* 0x000fe40000011605 */
[----:B------:R-:W-:Y:S02]  /*10390*/  SHF.R.U32.HI R7, RZ, 0x8, R7 ;  /* 0x00000008ff077819 */ /* 0x000fe40000011607 */
[----:B------:R-:W-:-:S02]  /*103a0*/  LOP3.LUT R102, R102, 0xff, RZ, 0xc0, !PT ;  /* 0x000000ff66667812 */ /* 0x000fc400078ec0ff */
[----:B---3--:R-:W-:Y:S02]  /*103b0*/  F2FP.PACK_AB R9, R88, R87 ;  /* 0x000000575809723e */ /* 0x008fe400000000ff */
[----:B------:R-:W-:Y:S02]  /*103c0*/  F2FP.PACK_AB R15, R92, R91 ;  /* 0x0000005b5c0f723e */ /* 0x000fe400000000ff */
[----:B------:R-:W-:Y:S01]  /*103d0*/  PRMT R108, R108, 0x5410, R7 ;  /* 0x000054106c6c7816 */ /* 0x000fe20000000007 */
[----:B------:R-:W-:Y:S01]  /*103e0*/  FFMA.FTZ R7, R112, c[0x0][0x23c], -R247 ;  /* 0x00008f0070077a23 */ /* 0x000fe200000108f7 */
[----:B------:R-:W-:Y:S01]  /*103f0*/  PRMT R102, R102, 0x5410, R5 ;  /* 0x0000541066667816 */ /* 0x000fe20000000005 */
[----:B------:R-:W-:Y:S01]  /*10400*/  FFMA.FTZ R5, R181, c[0x0][0x23c], -R247 ;  /* 0x00008f00b5057a23 */ /* 0x000fe200000108f7 */
[----:B------:R-:W-:Y:S02]  /*10410*/  LOP3.LUT R14, R6, R9, RZ, 0xc0, !PT ;  /* 0x00000009060e7212 */ /* 0x000fe400078ec0ff */
[----:B------:R-:W-:-:S02]  /*10420*/  LOP3.LUT R15, R4, R15, RZ, 0xc0, !PT ;  /* 0x0000000f040f7212 */ /* 0x000fc400078ec0ff */
[----:B------:R-:W-:Y:S02]  /*10430*/  SHF.R.U32.HI R11, RZ, 0x8, R11 ;  /* 0x00000008ff0b7819 */ /* 0x000fe4000001160b */
[----:B------:R-:W-:Y:S02]  /*10440*/  F2FP.PACK_AB R9, R110, R101 ;  /* 0x000000656e09723e */ /* 0x000fe400000000ff */
[----:B------:R-:W-:Y:S01]  /*10450*/  F2FP.PACK_AB R4, R90, R89 ;  /* 0x000000595a04723e */ /* 0x000fe200000000ff */
[--C-:B------:R-:W-:Y:S01]  /*10460*/  FFMA.FTZ R112, R122, c[0x0][0x23c], -R250.reuse ;  /* 0x00008f007a707a23 */ /* 0x100fe200000108fa */
[----:B------:R-:W-:Y:S01]  /*10470*/  PRMT R27, R12, 0x5410, R27 ;  /* 0x000054100c1b7816 */ /* 0x000fe2000000001b */
[----:B------:R-:W-:Y:S01]  /*10480*/  FFMA.FTZ R103, R48, c[0x0][0x23c], -R250 ;  /* 0x00008f0030677a23 */ /* 0x000fe200000108fa */
[----:B------:R-:W-:Y:S01]  /*10490*/  PRMT R98, R98, 0x5410, R11 ;  /* 0x0000541062627816 */ /* 0x000fe2000000000b */
[----:B------:R-:W-:Y:S01]  /*104a0*/  IMAD.MOV.U32 R122, RZ, RZ, R44 ;  /* 0x000000ffff7a7224 */ /* 0x000fe200078e002c */
[----:B------:R-:W-:Y:S01]  /*104b0*/  MUFU.EX2 R48, R7 ;  /* 0x0000000700307308 */ /* 0x000fe20000000800 */
[----:B------:R-:W-:-:S02]  /*104c0*/  LOP3.LUT R12, R10, R9, RZ, 0xc0, !PT ;  /* 0x000000090a0c7212 */ /* 0x000fc400078ec0ff */
[----:B------:R-:W-:Y:S01]  /*104d0*/  LOP3.LUT R13, R13, R4, RZ, 0xc0, !PT ;  /* 0x000000040d0d7212 */ /* 0x000fe200078ec0ff */
[----:B------:R-:W1:Y:S04]  /*104e0*/  LDSM.16.MT88.4 R8, [R216+0x5000] ;  /* 0x00500000d808783b */ /* 0x000e680000004200 */
[----:B------:R3:W-:Y:S02]  /*104f0*/  MUFU.EX2 R44, R5 ;  /* 0x00000005002c7308 */ /* 0x0007e40000000800 */
[----:B---3--:R-:W3:Y:S06]  /*10500*/  LDSM.16.MT88.4 R4, [R215+0x5000] ;  /* 0x00500000d704783b */ /* 0x008eec0000004200 */
[----:B------:R-:W4:Y:S08]  /*10510*/  MUFU.EX2 R111, R111 ;  /* 0x0000006f006f7308 */ /* 0x000f300000000800 */
[----:B------:R-:W-:Y:S08]  /*10520*/  MUFU.EX2 R246, R246 ;  /* 0x000000f600f67308 */ /* 0x000ff00000000800 */
[----:B------:R-:W2:Y:S01]  /*10530*/  MUFU.EX2 R107, R107 ;  /* 0x0000006b006b7308 */ /* 0x000ea20000000800 */
[----:B------:R-:W-:Y:S01]  /*10540*/  F2FP.PACK_AB R23, R139, R244 ;  /* 0x000000f48b17723e */ /* 0x000fe200000000ff */
[----:B-1----:R-:W-:Y:S03]  /*10550*/  HMMA.16816.F32 R140, R12, R8, R140 ;  /* 0x000000080c8c723c */ /* 0x002fe6000000188c */
[----:B------:R-:W-:Y:S01]  /*10560*/  LOP3.LUT R20, R20, R23, RZ, 0xc0, !PT ;  /* 0x0000001714147212 */ /* 0x000fe200078ec0ff */
[----:B------:R-:W-:-:S04]  /*10570*/  HSET2.LE.AND R23, R22, R3, PT ;  /* 0x0000000316177233 */ /* 0x000fc80003803000 */
[----:B------:R-:W-:Y:S01]  /*10580*/  HMMA.16816.F32 R36, R12, R10, R36 ;  /* 0x0000000a0c24723c */ /* 0x000fe20000001824 */
[--C-:B------:R-:W-:Y:S02]  /*10590*/  FFMA.FTZ R96, R45, c[0x0][0x23c], -R250.reuse ;  /* 0x00008f002d607a23 */ /* 0x100fe400000108fa */
[--C-:B------:R-:W-:Y:S02]  /*105a0*/  FFMA.FTZ R247, R49, c[0x0][0x23c], -R250.reuse ;  /* 0x00008f0031f77a23 */ /* 0x100fe400000108fa */
[----:B------:R-:W-:-:S03]  /*105b0*/  FFMA.FTZ R181, R118, c[0x0][0x23c], -R250 ;  /* 0x00008f0076b57a23 */ /* 0x000fc600000108fa */
[----:B---3--:R-:W-:Y:S01]  /*105c0*/  HMMA.16816.F32 R148, R12, R4, R148 ;  /* 0x000000040c94723c */ /* 0x008fe20000001894 */
[----:B------:R-:W-:-:S07]  /*105d0*/  IMAD.MOV.U32 R250, RZ, RZ, R104 ;  /* 0x000000fffffa7224 */ /* 0x000fce00078e0068 */
[----:B------:R-:W-:Y:S01]  /*105e0*/  HMMA.16816.F32 R144, R12, R6, R144 ;  /* 0x000000060c90723c */ /* 0x000fe20000001890 */
[----:B------:R1:W-:Y:S06]  /*105f0*/  MUFU.EX2 R49, R95 ;  /* 0x0000005f00317308 */ /* 0x0003ec0000000800 */
[----:B----4-:R-:W-:Y:S02]  /*10600*/  F2FP.PACK_AB R14, R109, R111 ;  /* 0x0000006f6d0e723e */ /* 0x010fe400000000ff */
[----:B------:R-:W-:Y:S02]  /*10610*/  F2FP.PACK_AB R13, R97, R138 ;  /* 0x0000008a610d723e */ /* 0x000fe400000000ff */
[----:B--2---:R-:W-:-:S02]  /*10620*/  F2FP.PACK_AB R12, R107, R246 ;  /* 0x000000f66b0c723e */ /* 0x004fc400000000ff */
[----:B------:R-:W-:Y:S02]  /*10630*/  LOP3.LUT R21, R21, R14, RZ, 0xc0, !PT ;  /* 0x0000000e15157212 */ /* 0x000fe400078ec0ff */
[----:B------:R-:W-:Y:S02]  /*10640*/  LOP3.LUT R22, R24, R13, RZ, 0xc0, !PT ;  /* 0x0000000d18167212 */ /* 0x000fe400078ec0ff */
[----:B------:R-:W-:Y:S01]  /*10650*/  LOP3.LUT R23, R23, R12, RZ, 0xc0, !PT ;  /* 0x0000000c17177212 */ /* 0x000fe200078ec0ff */
[--C-:B-1----:R-:W-:Y:S01]  /*10660*/  FFMA.FTZ R95, R46, c[0x0][0x23c], -R207.reuse ;  /* 0x00008f002e5f7a23 */ /* 0x102fe200000108cf */
[----:B------:R-:W1:Y:S01]  /*10670*/  LDSM.16.MT88.4 R12, [R216+0x5400] ;  /* 0x00540000d80c783b */ /* 0x000e620000004200 */
[----:B------:R-:W-:Y:S02]  /*10680*/  FFMA.FTZ R104, R47, c[0x0][0x23c], -R207 ;  /* 0x00008f002f687a23 */ /* 0x000fe400000108cf */
[----:B------:R-:W-:Y:S02]  /*10690*/  FADD.FTZ R189, R184, R189 ;  /* 0x000000bdb8bd7221 */ /* 0x000fe40000010000 */
[----:B------:R-:W-:Y:S01]  /*106a0*/  HMMA.16816.F32 R132, R20, R8, R132 ;  /* 0x000000081484723c */ /* 0x000fe20000001884 */
[----:B------:R-:W-:Y:S01]  /*106b0*/  MUFU.EX2 R95, R95 ;  /* 0x0000005f005f7308 */ /* 0x000fe20000000800 */
[----:B------:R-:W-:-:S06]  /*106c0*/  FADD.FTZ R166, R166, R189 ;  /* 0x000000bda6a67221 */ /* 0x000fcc0000010000 */
[----:B------:R-:W-:Y:S01]  /*106d0*/  HMMA.16816.F32 R152, R20, R10, R152 ;  /* 0x0000000a1498723c */ /* 0x000fe20000001898 */
[----:B------:R-:W2:Y:S01]  /*106e0*/  LDSM.16.MT88.4 R8, [R215+0x5400] ;  /* 0x00540000d708783b */ /* 0x000ea20000004200 */
[----:B------:R-:W3:Y:S01]  /*106f0*/  MUFU.EX2 R104, R104 ;  /* 0x0000006800687308 */ /* 0x000ee20000000800 */
[----:B------:R-:W-:Y:S02]  /*10700*/  FADD.FTZ R177, R177, R188 ;  /* 0x000000bcb1b17221 */ /* 0x000fe40000010000 */
[----:B------:R-:W-:-:S05]  /*10710*/  FADD.FTZ R129, R129, R166 ;  /* 0x000000a681817221 */ /* 0x000fca0000010000 */
[----:B------:R4:W-:Y:S01]  /*10720*/  MUFU.EX2 R46, R122 ;  /* 0x0000007a002e7308 */ /* 0x0009e20000000800 */
[----:B------:R-:W-:Y:S02]  /*10730*/  FADD.FTZ R128, R128, R177 ;  /* 0x000000b180807221 */ /* 0x000fe40000010000 */
[----:B------:R-:W-:-:S05]  /*10740*/  FFMA.FTZ R118, R50, c[0x0][0x23c], -R207 ;  /* 0x00008f0032767a23 */ /* 0x000fca00000108cf */
[----:B------:R-:W1:Y:S01]  /*10750*/  MUFU.EX2 R47, R96 ;  /* 0x00000060002f7308 */ /* 0x000e620000000800 */
[----:B------:R-:W-:Y:S01]  /*10760*/  FADD.FTZ R130, R130, R129 ;  /* 0x0000008182827221 */ /* 0x000fe20000010000 */
[----:B------:R-:W-:Y:S01]  /*10770*/  HMMA.16816.F32 R156, R20, R4, R156 ;  /* 0x00000004149c723c */ /* 0x000fe2000000189c */
[----:B------:R-:W-:-:S05]  /*10780*/  FADD.FTZ R125, R125, R128 ;  /* 0x000000807d7d7221 */ /* 0x000fca0000010000 */
[----:B------:R1:W-:Y:S01]  /*10790*/  MUFU.EX2 R45, R114 ;  /* 0x00000072002d7308 */ /* 0x0003e20000000800 */
[----:B----4-:R-:W-:Y:S01]  /*107a0*/  FADD.FTZ R122, R176, R249 ;  /* 0x000000f9b07a7221 */ /* 0x010fe20000010000 */
[----:B------:R-:W-:-:S03]  /*107b0*/  HSET2.LE.AND R5, R25, R3, PT ;  /* 0x0000000319057233 */ /* 0x000fc60003803000 */
[----:B------:R-:W-:-:S03]  /*107c0*/  FADD.FTZ R122, R175, R122 ;  /* 0x0000007aaf7a7221 */ /* 0x000fc60000010000 */
[----:B------:R-:W-:Y:S01]  /*107d0*/  MUFU.EX2 R99, R99 ;  /* 0x0000006300637308 */ /* 0x000fe20000000800 */
[----:B------:R-:W-:Y:S01]  /*107e0*/  HSET2.LE.AND R4, R26, R3, PT ;  /* 0x000000031a047233 */ /* 0x000fe20003803000 */
[----:B-1----:R-:W-:-:S06]  /*107f0*/  FFMA.FTZ R114, R51, c[0x0][0x23c], -R207 ;  /* 0x00008f0033727a23 */ /* 0x002fcc00000108cf */
[----:B------:R-:W-:Y:S01]  /*10800*/  MUFU.EX2 R85, R85 ;  /* 0x0000005500557308 */ /* 0x000fe20000000800 */
[----:B------:R-:W-:Y:S01]  /*10810*/  HSET2.LE.AND R25, R27, R3, PT ;  /* 0x000000031b197233 */ /* 0x000fe20003803000 */
[----:B------:R-:W-:-:S06]  /*10820*/  FADD.FTZ R127, R127, R122 ;  /* 0x0000007a7f7f7221 */ /* 0x000fcc0000010000 */
[----:B------:R-:W-:Y:S01]  /*10830*/  MUFU.EX2 R51, R103 ;  /* 0x0000006700337308 */ /* 0x000fe20000000800 */
[----:B---3--:R-:W-:Y:S01]  /*10840*/  F2FP.PACK_AB R27, R104, R95 ;  /* 0x0000005f681b723e */ /* 0x008fe200000000ff */
[----:B------:R-:W-:-:S06]  /*10850*/  FADD.FTZ R61, R61, R130 ;  /* 0x000000823d3d7221 */ /* 0x000fcc0000010000 */
[----:B------:R-:W-:Y:S01]  /*10860*/  MUFU.EX2 R86, R86 ;  /* 0x0000005600567308 */ /* 0x000fe20000000800 */
[----:B------:R-:W-:-:S07]  /*10870*/  FADD.FTZ R125, R116, R125 ;  /* 0x0000007d747d7221 */ /* 0x000fce0000010000 */
[----:B------:R-:W1:Y:S01]  /*10880*/  MUFU.EX2 R50, R250 ;  /* 0x000000fa00327308 */ /* 0x000e620000000800 */
[----:B------:R-:W-:-:S07]  /*10890*/  FADD.FTZ R175, R174, R205 ;  /* 0x000000cdaeaf7221 */ /* 0x000fce0000010000 */
[----:B------:R1:W-:Y:S08]  /*108a0*/  MUFU.EX2 R96, R105 ;  /* 0x0000006900607308 */ /* 0x0003f00000000800 */
[----:B------:R-:W3:Y:S01]  /*108b0*/  MUFU.EX2 R103, R106 ;  /* 0x0000006a00677308 */ /* 0x000ee20000000800 */
[----:B------:R-:W-:Y:S01]  /*108c0*/  FADD.FTZ R126, R126, R127 ;  /* 0x0000007f7e7e7221 */ /* 0x000fe20000010000 */
[----:B------:R-:W-:Y:S01]  /*108d0*/  LOP3.LUT R27, R4, R27, RZ, 0xc0, !PT ;  /* 0x0000001b041b7212 */ /* 0x000fe200078ec0ff */
[----:B------:R-:W-:Y:S01]  /*108e0*/  FADD.FTZ R60, R60, R61 ;  /* 0x0000003d3c3c7221 */ /* 0x000fe20000010000 */
[----:B------:R-:W-:Y:S01]  /*108f0*/  F2FP.PACK_AB R26, R47, R46 ;  /* 0x0000002e2f1a723e */ /* 0x000fe200000000ff */
[----:B------:R-:W-:-:S02]  /*10900*/  FADD.FTZ R4, R40, R125 ;  /* 0x0000007d28047221 */ /* 0x000fc40000010000 */
[----:B------:R-:W-:Y:S01]  /*10910*/  FADD.FTZ R122, R124, R175 ;  /* 0x000000af7c7a7221 */ /* 0x000fe20000010000 */
[----:B------:R-:W-:Y:S01]  /*10920*/  LOP3.LUT R26, R5, R26, RZ, 0xc0, !PT ;  /* 0x0000001a051a7212 */ /* 0x000fe200078ec0ff */
[----:B------:R-:W-:Y:S01]  /*10930*/  FADD.FTZ R123, R123, R126 ;  /* 0x0000007e7b7b7221 */ /* 0x000fe20000010000 */
[----:B------:R-:W-:Y:S01]  /*10940*/  HMMA.16816.F32 R160, R20, R6, R160 ;  /* 0x0000000614a0723c */ /* 0x000fe200000018a0 */
[----:B------:R-:W-:Y:S01]  /*10950*/  FADD.FTZ R43, R43, R60 ;  /* 0x0000003c2b2b7221 */ /* 0x000fe20000010000 */
[--C-:B------:R-:W-:Y:S01]  /*10960*/  HSET2.LE.AND R24, R203, R3.reuse, PT ;  /* 0x00000003cb187233 */ /* 0x100fe20003803000 */
[----:B------:R-:W-:Y:S01]  /*10970*/  FADD.FTZ R60, R17, R4 ;  /* 0x00000004113c7221 */ /* 0x000fe20000010000 */
[--C-:B------:R-:W-:Y:S01]  /*10980*/  HSET2.LE.AND R4, R179, R3.reuse, PT ;  /* 0x00000003b3047233 */ /* 0x100fe20003803000 */
[----:B------:R-:W-:Y:S01]  /*10990*/  FADD.FTZ R122, R121, R122 ;  /* 0x0000007a797a7221 */ /* 0x000fe20000010000 */
[--C-:B------:R-:W-:Y:S01]  /*109a0*/  HSET2.LE.AND R5, R195, R3.reuse, PT ;  /* 0x00000003c3057233 */ /* 0x100fe20003803000 */
[----:B-1----:R-:W-:Y:S01]  /*109b0*/  F2FP.PACK_AB R105, R50, R49 ;  /* 0x000000313269723e */ /* 0x002fe200000000ff */
[--C-:B------:R-:W-:Y:S01]  /*109c0*/  HSET2.LE.AND R6, R131, R3.reuse, PT ;  /* 0x0000000383067233 */ /* 0x100fe20003803000 */
[----:B---3--:R-:W-:Y:S01]  /*109d0*/  F2FP.PACK_AB R124, R103, R96 ;  /* 0x00000060677c723e */ /* 0x008fe200000000ff */
[----:B------:R-:W-:Y:S01]  /*109e0*/  HSET2.LE.AND R7, R167, R3, PT ;  /* 0x00000003a7077233 */ /* 0x000fe20003803000 */
[----:B------:R-:W-:Y:S01]  /*109f0*/  F2FP.PACK_AB R21, R84, R83 ;  /* 0x000000535415723e */ /* 0x000fe200000000ff */
[----:B------:R-:W-:Y:S01]  /*10a00*/  FADD.FTZ R72, R72, R123 ;  /* 0x0000007b48487221 */ /* 0x000fe20000010000 */
[----:B------:R-:W-:-:S02]  /*10a10*/  F2FP.PACK_AB R20, R86, R85 ;  /* 0x000000555614723e */ /* 0x000fc400000000ff */
[----:B------:R-:W-:Y:S02]  /*10a20*/  F2FP.PACK_AB R23, R100, R93 ;  /* 0x0000005d6417723e */ /* 0x000fe400000000ff */
[----:B------:R-:W-:Y:S01]  /*10a30*/  F2FP.PACK_AB R22, R99, R200 ;  /* 0x000000c86316723e */ /* 0x000fe200000000ff */
[----:B------:R-:W-:Y:S01]  /*10a40*/  FADD.FTZ R71, R71, R122 ;  /* 0x0000007a47477221 */ /* 0x000fe20000010000 */
[----:B------:R-:W-:Y:S01]  /*10a50*/  LOP3.LUT R24, R24, R105, RZ, 0xc0, !PT ;  /* 0x0000006918187212 */ /* 0x000fe200078ec0ff */
[----:B------:R-:W-:Y:S01]  /*10a60*/  FADD.FTZ R75, R75, R72 ;  /* 0x000000484b4b7221 */ /* 0x000fe20000010000 */
[----:B------:R-:W-:Y:S02]  /*10a70*/  LOP3.LUT R25, R25, R124, RZ, 0xc0, !PT ;  /* 0x0000007c19197212 */ /* 0x000fe400078ec0ff */
[----:B------:R-:W-:Y:S02]  /*10a80*/  LOP3.LUT R6, R6, R21, RZ, 0xc0, !PT ;  /* 0x0000001506067212 */ /* 0x000fe400078ec0ff */
[----:B------:R-:W-:-:S02]  /*10a90*/  LOP3.LUT R7, R7, R20, RZ, 0xc0, !PT ;  /* 0x0000001407077212 */ /* 0x000fc400078ec0ff */
[----:B------:R-:W-:Y:S02]  /*10aa0*/  LOP3.LUT R4, R4, R23, RZ, 0xc0, !PT ;  /* 0x0000001704047212 */ /* 0x000fe400078ec0ff */
[----:B------:R-:W-:Y:S01]  /*10ab0*/  LOP3.LUT R5, R5, R22, RZ, 0xc0, !PT ;  /* 0x0000001605057212 */ /* 0x000fe200078ec0ff */
[----:B------:R-:W-:Y:S02]  /*10ac0*/  FADD.FTZ R66, R66, R71 ;  /* 0x0000004742427221 */ /* 0x000fe40000010000 */
[----:B------:R-:W-:Y:S01]  /*10ad0*/  FADD.FTZ R70, R70, R75 ;  /* 0x0000004b46467221 */ /* 0x000fe20000010000 */
[----:B------:R-:W-:Y:S01]  /*10ae0*/  HMMA.16816.F32 R140, R24, R12, R140 ;  /* 0x0000000c188c723c */ /* 0x000fe2000000188c */
[----:B------:R-:W-:Y:S01]  /*10af0*/  FADD.FTZ R69, R69, R66 ;  /* 0x0000004245457221 */ /* 0x000fe20000010000 */
[----:B------:R-:W1:Y:S01]  /*10b00*/  LDSM.16.MT88.4 R20, [R216+0x5800] ;  /* 0x00580000d814783b */ /* 0x000e620000004200 */
[----:B------:R-:W-:-:S05]  /*10b10*/  FADD.FTZ R42, R42, R43 ;  /* 0x0000002b2a2a7221 */ /* 0x000fca0000010000 */
[----:B------:R-:W-:Y:S01]  /*10b20*/  HMMA.16816.F32 R36, R24, R14, R36 ;  /* 0x0000000e1824723c */ /* 0x000fe20000001824 */
[----:B------:R-:W3:Y:S01]  /*10b30*/  MUFU.EX2 R106, R247 ;  /* 0x000000f7006a7308 */ /* 0x000ee20000000800 */
[----:B------:R-:W-:-:S06]  /*10b40*/  FADD.FTZ R42, R41, R42 ;  /* 0x0000002a292a7221 */ /* 0x000fcc0000010000 */
[C---:B------:R-:W-:Y:S01]  /*10b50*/  HMMA.16816.F32 R132, R4.reuse, R12, R132 ;  /* 0x0000000c0484723c */ /* 0x040fe20000001884 */
[----:B------:R-:W-:Y:S07]  /*10b60*/  MUFU.EX2 R59, R59 ;  /* 0x0000003b003b7308 */ /* 0x000fee0000000800 */
[----:B------:R-:W-:Y:S01]  /*10b70*/  HMMA.16816.F32 R152, R4, R14, R152 ;  /* 0x0000000e0498723c */ /* 0x000fe20000001898 */
[----:B------:R-:W4:Y:S01]  /*10b80*/  LDSM.16.MT88.4 R12, [R215+0x5800] ;  /* 0x00580000d70c783b */ /* 0x000f220000004200 */
[----:B------:R-:W-:Y:S06]  /*10b90*/  MUFU.EX2 R105, R181 ;  /* 0x000000b500697308 */ /* 0x000fec0000000800 */
[C---:B--2---:R-:W-:Y:S01]  /*10ba0*/  HMMA.16816.F32 R148, R24.reuse, R8, R148 ;  /* 0x000000081894723c */ /* 0x044fe20000001894 */
[----:B------:R-:W-:Y:S01]  /*10bb0*/  FADD.FTZ R117, R117, R60 ;  /* 0x0000003c75757221 */ /* 0x000fe20000010000 */
[----:B------:R-:W2:Y:S06]  /*10bc0*/  MUFU.EX2 R112, R112 ;  /* 0x0000007000707308 */ /* 0x000eac0000000800 */
[----:B------:R-:W-:Y:S07]  /*10bd0*/  HMMA.16816.F32 R144, R24, R10, R144 ;  /* 0x0000000a1890723c */ /* 0x000fee0000001890 */
[----:B------:R-:W-:-:S02]  /*10be0*/  FADD.FTZ R25, R73, R70 ;  /* 0x0000004649197221 */ /* 0x000fc40000010000 */
[----:B------:R-:W-:Y:S02]  /*10bf0*/  FADD.FTZ R24, R2, R69 ;  /* 0x0000004502187221 */ /* 0x000fe40000010000 */
[----:B------:R-:W-:Y:S02]  /*10c00*/  FADD.FTZ R25, R68, R25 ;  /* 0x0000001944197221 */ /* 0x000fe40000010000 */
[----:B------:R-:W-:Y:S02]  /*10c10*/  FADD.FTZ R27, R67, R24 ;  /* 0x00000018431b7221 */ /* 0x000fe40000010000 */
[----:B------:R-:W-:Y:S02]  /*10c20*/  FADD.FTZ R41, R31, R42 ;  /* 0x0000002a1f297221 */ /* 0x000fe40000010000 */
[----:B------:R-:W-:Y:S01]  /*10c30*/  FADD.FTZ R34, R34, R25 ;  /* 0x0000001922227221 */ /* 0x000fe20000010000 */
[----:B------:R-:W-:Y:S01]  /*10c40*/  MUFU.EX2 R78, R78 ;  /* 0x0000004e004e7308 */ /* 0x000fe20000000800 */
[----:B------:R-:W-:-:S02]  /*10c50*/  FADD.FTZ R74, R74, R117 ;  /* 0x000000754a4a7221 */ /* 0x000fc40000010000 */
[----:B------:R-:W-:Y:S02]  /*10c60*/  FADD.FTZ R27, R0, R27 ;  /* 0x0000001b001b7221 */ /* 0x000fe40000010000 */
[----:B------:R-:W-:-:S03]  /*10c70*/  FADD.FTZ R41, R82, R41 ;  /* 0x0000002952297221 */ /* 0x000fc60000010000 */
[----:B------:R-:W1:Y:S01]  /*10c80*/  MUFU.EX2 R2, R119 ;  /* 0x0000007700027308 */ /* 0x000e620000000800 */
[----:B------:R-:W-:Y:S01]  /*10c90*/  FADD.FTZ R34, R55, R34 ;  /* 0x0000002237227221 */ /* 0x000fe20000010000 */
[----:B------:R-:W-:Y:S01]  /*10ca0*/  HMMA.16816.F32 R156, R4, R8, R156 ;  /* 0x00000008049c723c */ /* 0x000fe2000000189c */
[----:B------:R-:W-:Y:S02]  /*10cb0*/  FADD.FTZ R43, R29, R74 ;  /* 0x0000004a1d2b7221 */ /* 0x000fe40000010000 */
[----:B------:R-:W-:-:S03]  /*10cc0*/  FADD.FTZ R80, R80, R27 ;  /* 0x0000001b50507221 */ /* 0x000fc60000010000 */
[----:B------:R-:W-:Y:S01]  /*10cd0*/  MUFU.EX2 R40, R118 ;  /* 0x0000007600287308 */ /* 0x000fe20000000800 */
[----:B------:R-:W-:Y:S02]  /*10ce0*/  FADD.FTZ R56, R56, R41 ;  /* 0x0000002938387221 */ /* 0x000fe40000010000 */
[----:B------:R-:W-:-:S05]  /*10cf0*/  FADD.FTZ R9, R35, R34 ;  /* 0x0000002223097221 */ /* 0x000fca0000010000 */
[----:B------:R-:W1:Y:S01]  /*10d00*/  MUFU.EX2 R17, R114 ;  /* 0x0000007200117308 */ /* 0x000e620000000800 */
[----:B------:R-:W-:Y:S01]  /*10d10*/  FADD.FTZ R136, R136, R43 ;  /* 0x0000002b88887221 */ /* 0x000fe20000010000 */
[----:B---3--:R-:W-:Y:S01]  /*10d20*/  F2FP.PACK_AB R31, R106, R51 ;  /* 0x000000336a1f723e */ /* 0x008fe200000000ff */
[----:B------:R-:W-:Y:S01]  /*10d30*/  FADD.FTZ R77, R77, R80 ;  /* 0x000000504d4d7221 */ /* 0x000fe20000010000 */
[----:B------:R-:W-:Y:S01]  /*10d40*/  HMMA.16816.F32 R160, R4, R10, R160 ;  /* 0x0000000a04a0723c */ /* 0x000fe200000018a0 */
[----:B------:R-:W-:Y:S01]  /*10d50*/  FADD.FTZ R81, R81, R56 ;  /* 0x0000003851517221 */ /* 0x000fe20000010000 */
[--C-:B------:R-:W-:Y:S01]  /*10d60*/  HSET2.LE.AND R26, R187, R3.reuse, PT ;  /* 0x00000003bb1a7233 */ /* 0x100fe20003803000 */
[----:B------:R-:W-:Y:S01]  /*10d70*/  FADD.FTZ R32, R32, R9 ;  /* 0x0000000920207221 */ /* 0x000fe20000010000 */
[--C-:B------:R-:W-:Y:S01]  /*10d80*/  HSET2.LE.AND R27, R252, R3.reuse, PT ;  /* 0x00000003fc1b7233 */ /* 0x100fe20003803000 */
[----:B--2---:R-:W-:Y:S01]  /*10d90*/  F2FP.PACK_AB R24, R112, R105 ;  /* 0x000000697018723e */ /* 0x004fe200000000ff */
[----:B------:R-:W-:Y:S01]  /*10da0*/  FADD.FTZ R137, R137, R136 ;  /* 0x0000008889897221 */ /* 0x000fe20000010000 */
[----:B------:R-:W-:Y:S01]  /*10db0*/  F2FP.PACK_AB R5, R52, R59 ;  /* 0x0000003b3405723e */ /* 0x000fe200000000ff */
[----:B------:R-:W-:Y:S01]  /*10dc0*/  FADD.FTZ R76, R76, R77 ;  /* 0x0000004d4c4c7221 */ /* 0x000fe20000010000 */
[----:B------:R-:W-:Y:S01]  /*10dd0*/  F2FP.PACK_AB R4, R199, R44 ;  /* 0x0000002cc704723e */ /* 0x000fe200000000ff */
[----:B------:R-:W-:Y:S01]  /*10de0*/  FADD.FTZ R244, R244, R81 ;  /* 0x00000051f4f47221 */ /* 0x000fe20000010000 */
[----:B------:R-:W-:Y:S01]  /*10df0*/  LOP3.LUT R28, R28, R31, RZ, 0xc0, !PT ;  /* 0x0000001f1c1c7212 */ /* 0x000fe200078ec0ff */
[--C-:B------:R-:W-:Y:S01]  /*10e00*/  HSET2.LE.AND R31, R30, R3.reuse, PT ;  /* 0x000000031e1f7233 */ /* 0x100fe20003803000 */
[----:B------:R-:W-:Y:S01]  /*10e10*/  FADD.FTZ R101, R101, R32 ;  /* 0x0000002065657221 */ /* 0x000fe20000010000 */
[----:B------:R-:W-:Y:S01]  /*10e20*/  LOP3.LUT R30, R241, R24, RZ, 0xc0, !PT ;  /* 0x00000018f11e7212 */ /* 0x000fe200078ec0ff */
[----:B------:R-:W-:Y:S01]  /*10e30*/  FADD.FTZ R58, R58, R137 ;  /* 0x000000893a3a7221 */ /* 0x000fe20000010000 */
[----:B------:R-:W-:Y:S01]  /*10e40*/  LOP3.LUT R26, R26, R5, RZ, 0xc0, !PT ;  /* 0x000000051a1a7212 */ /* 0x000fe200078ec0ff */
[--C-:B------:R-:W-:Y:S01]  /*10e50*/  HSET2.LE.AND R24, R248, R3.reuse, PT ;  /* 0x00000003f8187233 */ /* 0x100fe20003803000 */
[----:B------:R-:W-:Y:S01]  /*10e60*/  LOP3.LUT R27, R27, R4, RZ, 0xc0, !PT ;  /* 0x000000041b1b7212 */ /* 0x000fe200078ec0ff */
[--C-:B------:R-:W-:Y:S01]  /*10e70*/  HSET2.LE.AND R25, R193, R3.reuse, PT ;  /* 0x00000003c1197233 */ /* 0x100fe20003803000 */
[----:B-1----:R-:W-:Y:S01]  /*10e80*/  F2FP.PACK_AB R8, R2, R115 ;  /* 0x000000730208723e */ /* 0x002fe200000000ff */
[----:B------:R-:W-:Y:S01]  /*10e90*/  FADD.FTZ R76, R33, R76 ;  /* 0x0000004c214c7221 */ /* 0x000fe20000010000 */
[----:B------:R-:W-:Y:S01]  /*10ea0*/  F2FP.PACK_AB R5, R79, R78 ;  /* 0x0000004e4f05723e */ /* 0x000fe200000000ff */
[----:B------:R-:W-:Y:S01]  /*10eb0*/  HSET2.LE.AND R29, R113, R3, PT ;  /* 0x00000003711d7233 */ /* 0x000fe20003803000 */
        /* <DEDUP_REMOVED lines=10> */
[----:B------:R-:W-:Y:S01]  /*10f60*/  LOP3.LUT R29, R29, R0, RZ, 0xc0, !PT ;  /* 0x000000001d1d7212 */ /* 0x000fe200078ec0ff */
[----:B------:R-:W1:Y:S01]  /*10f70*/  LDSM.16.MT88.4 R4, [R216+0x5c00] ;  /* 0x005c0000d804783b */ /* 0x000e620000004200 */
[----:B------:R-:W-:Y:S01]  /*10f80*/  FADD.FTZ R87, R87, R110 ;  /* 0x0000006e57577221 */ /* 0x000fe20000010000 */
[----:B------:R-:W2:Y:S02]  /*10f90*/  MUFU.EX2 R0, R183 ;  /* 0x000000b700007308 */ /* 0x000ea40000000800 */
[----:B------:R-:W3:Y:S01]  /*10fa0*/  LDSM.16.MT88.4 R8, [R215+0x5c00] ;  /* 0x005c0000d708783b */ /* 0x000ee20000004200 */
[----:B------:R-:W-:-:S02]  /*10fb0*/  FADD.FTZ R109, R109, R58 ;  /* 0x0000003a6d6d7221 */ /* 0x000fc40000010000 */
[----:B------:R-:W-:Y:S02]  /*10fc0*/  FADD.FTZ R90, R90, R89 ;  /* 0x000000595a5a7221 */ /* 0x000fe40000010000 */
[----:B------:R-:W-:Y:S02]  /*10fd0*/  FADD.FTZ R138, R97, R138 ;  /* 0x0000008a618a7221 */ /* 0x000fe40000010000 */
[----:B------:R-:W-:Y:S01]  /*10fe0*/  FADD.FTZ R88, R88, R87 ;  /* 0x0000005758587221 */ /* 0x000fe20000010000 */
[----:B------:R-:W-:Y:S01]  /*10ff0*/  HMMA.16816.F32 R140, R28, R20, R140 ;  /* 0x000000141c8c723c */ /* 0x000fe2000000188c */
[----:B------:R-:W-:Y:S02]  /*11000*/  FADD.FTZ R246, R246, R109 ;  /* 0x0000006df6f67221 */ /* 0x000fe40000010000 */
[----:B------:R-:W-:Y:S01]  /*11010*/  FADD.FTZ R91, R91, R90 ;  /* 0x0000005a5b5b7221 */ /* 0x000fe20000010000 */
[----:B------:R-:W1:Y:S01]  /*11020*/  MUFU.EX2 R35, R180 ;  /* 0x000000b400237308 */ /* 0x000e620000000800 */
[----:B------:R-:W-:-:S03]  /*11030*/  FADD.FTZ R93, R93, R138 ;  /* 0x0000008a5d5d7221 */ /* 0x000fc60000010000 */
[----:B------:R-:W-:Y:S01]  /*11040*/  HMMA.16816.F32 R36, R28, R22, R36 ;  /* 0x000000161c24723c */ /* 0x000fe20000001824 */
[----:B------:R-:W-:Y:S02]  /*11050*/  FADD.FTZ R107, R107, R246 ;  /* 0x000000f66b6b7221 */ /* 0x000fe40000010000 */
[----:B------:R-:W-:-:S05]  /*11060*/  FADD.FTZ R91, R92, R91 ;  /* 0x0000005b5c5b7221 */ /* 0x000fca0000010000 */
[C---:B----4-:R-:W-:Y:S01]  /*11070*/  HMMA.16816.F32 R148, R28.reuse, R12, R148 ;  /* 0x0000000c1c94723c */ /* 0x050fe20000001894 */
[----:B------:R-:W-:Y:S01]  /*11080*/  FADD.FTZ R100, R100, R93 ;  /* 0x0000005d64647221 */ /* 0x000fe20000010000 */
[----:B------:R-:W4:Y:S06]  /*11090*/  MUFU.EX2 R54, R54 ;  /* 0x0000003600367308 */ /* 0x000f2c0000000800 */
[----:B------:R-:W-:Y:S02]  /*110a0*/  HMMA.16816.F32 R144, R28, R14, R144 ;  /* 0x0000000e1c90723c */ /* 0x000fe40000001890 */
[----:B------:R-:W-:Y:S05]  /*110b0*/  MUFU.EX2 R18, R18 ;  /* 0x0000001200127308 */ /* 0x000fea0000000800 */
[----:B------:R-:W-:Y:S01]  /*110c0*/  FADD.FTZ R29, R49, R88 ;  /* 0x00000058311d7221 */ /* 0x000fe20000010000 */
[----:B------:R-:W-:Y:S03]  /*110d0*/  HMMA.16816.F32 R132, R24, R20, R132 ;  /* 0x000000141884723c */ /* 0x000fe60000001884 */
[----:B------:R-:W-:-:S02]  /*110e0*/  FADD.FTZ R29, R50, R29 ;  /* 0x0000001d321d7221 */ /* 0x000fc40000010000 */
[----:B------:R-:W-:-:S03]  /*110f0*/  FADD.FTZ R83, R83, R100 ;  /* 0x0000006453537221 */ /* 0x000fc60000010000 */
[----:B------:R-:W-:Y:S01]  /*11100*/  HMMA.16816.F32 R152, R24, R22, R152 ;  /* 0x000000161898723c */ /* 0x000fe20000001898 */
[----:B------:R-:W-:Y:S01]  /*11110*/  FADD.FTZ R46, R46, R29 ;  /* 0x0000001d2e2e7221 */ /* 0x000fe20000010000 */
[----:B------:R-:W-:-:S06]  /*11120*/  HSET2.LE.AND R20, R108, R3, PT ;  /* 0x000000036c147233 */ /* 0x000fcc0003803000 */
[----:B------:R-:W-:Y:S01]  /*11130*/  HMMA.16816.F32 R156, R24, R12, R156 ;  /* 0x0000000c189c723c */ /* 0x000fe2000000189c */
[----:B--2---:R-:W-:-:S07]  /*11140*/  F2FP.PACK_AB R21, R0, R165 ;  /* 0x000000a50015723e */ /* 0x004fce00000000ff */
[----:B------:R-:W-:Y:S01]  /*11150*/  HMMA.16816.F32 R160, R24, R14, R160 ;  /* 0x0000000e18a0723c */ /* 0x000fe200000018a0 */
[----:B------:R-:W2:Y:S01]  /*11160*/  MUFU.EX2 R25, R204 ;  /* 0x000000cc00197308 */ /* 0x000ea20000000800 */
[----:B------:R-:W-:-:S05]  /*11170*/  FADD.FTZ R83, R84, R83 ;  /* 0x0000005354537221 */ /* 0x000fca0000010000 */
[----:B------:R-:W-:Y:S02]  /*11180*/  FADD.FTZ R24, R200, R107 ;  /* 0x0000006bc8187221 */ /* 0x000fe40000010000 */
[----:B------:R-:W1:Y:S01]  /*11190*/  MUFU.EX2 R27, R178 ;  /* 0x000000b2001b7308 */ /* 0x000e620000000800 */
[----:B------:R-:W-:Y:S02]  /*111a0*/  FADD.FTZ R26, R96, R91 ;  /* 0x0000005b601a7221 */ /* 0x000fe40000010000 */
[----:B------:R-:W-:Y:S02]  /*111b0*/  FADD.FTZ R24, R99, R24 ;  /* 0x0000001863187221 */ /* 0x000fe40000010000 */
[----:B------:R-:W-:Y:S01]  /*111c0*/  FADD.FTZ R26, R103, R26 ;  /* 0x0000001a671a7221 */ /* 0x000fe20000010000 */
[--C-:B------:R-:W-:Y:S01]  /*111d0*/  HSET2.LE.AND R23, R206, R3.reuse, PT ;  /* 0x00000003ce177233 */ /* 0x100fe20003803000 */
[----:B------:R-:W-:Y:S01]  /*111e0*/  FADD.FTZ R46, R47, R46 ;  /* 0x0000002e2f2e7221 */ /* 0x000fe20000010000 */
[----:B------:R-:W-:Y:S01]  /*111f0*/  LOP3.LUT R20, R20, R21, RZ, 0xc0, !PT ;  /* 0x0000001514147212 */ /* 0x000fe200078ec0ff */
[--C-:B------:R-:W-:Y:S01]  /*11200*/  HSET2.LE.AND R22, R240, R3.reuse, PT ;  /* 0x00000003f0167233 */ /* 0x100fe20003803000 */
[----:B------:R-:W-:Y:S01]  /*11210*/  F2FP.PACK_AB R12, R186, R185 ;  /* 0x000000b9ba0c723e */ /* 0x000fe200000000ff */
[----:B------:R-:W-:Y:S01]  /*11220*/  FADD.FTZ R85, R85, R24 ;  /* 0x0000001855557221 */ /* 0x000fe20000010000 */
[--C-:B------:R-:W-:Y:S01]  /*11230*/  HSET2.LE.AND R21, R102, R3.reuse, PT ;  /* 0x0000000366157233 */ /* 0x100fe20003803000 */
[----:B------:R-:W-:Y:S01]  /*11240*/  FADD.FTZ R95, R95, R26 ;  /* 0x0000001a5f5f7221 */ /* 0x000fe20000010000 */
[----:B------:R-:W-:Y:S01]  /*11250*/  F2FP.PACK_AB R13, R197, R196 ;  /* 0x000000c4c50d723e */ /* 0x000fe200000000ff */
[----:B------:R-:W-:Y:S01]  /*11260*/  FADD.FTZ R78, R78, R83 ;  /* 0x000000534e4e7221 */ /* 0x000fe20000010000 */
[----:B-1----:R-:W-:Y:S01]  /*11270*/  F2FP.PACK_AB R28, R35, R120 ;  /* 0x00000078231c723e */ /* 0x002fe200000000ff */
[----:B------:R-:W-:Y:S01]  /*11280*/  FADD.FTZ R51, R51, R46 ;  /* 0x0000002e33337221 */ /* 0x000fe20000010000 */
[----:B------:R-:W-:Y:S01]  /*11290*/  LOP3.LUT R23, R23, R12, RZ, 0xc0, !PT ;  /* 0x0000000c17177212 */ /* 0x000fe200078ec0ff */
[----:B------:R-:W-:Y:S01]  /*112a0*/  FADD.FTZ R85, R86, R85 ;  /* 0x0000005556557221 */ /* 0x000fe20000010000 */
[----:B------:R-:W-:Y:S01]  /*112b0*/  LOP3.LUT R22, R22, R13, RZ, 0xc0, !PT ;  /* 0x0000000d16167212 */ /* 0x000fe200078ec0ff */
[----:B------:R-:W-:Y:S01]  /*112c0*/  FADD.FTZ R95, R104, R95 ;  /* 0x0000005f685f7221 */ /* 0x000fe20000010000 */
[--C-:B------:R-:W-:Y:S01]  /*112d0*/  HSET2.LE.AND R14, R190, R3.reuse, PT ;  /* 0x00000003be0e7233 */ /* 0x100fe20003803000 */
[----:B------:R-:W-:Y:S01]  /*112e0*/  FADD.FTZ R78, R79, R78 ;  /* 0x0000004e4f4e7221 */ /* 0x000fe20000010000 */
[--C-:B------:R-:W-:Y:S01]  /*112f0*/  HSET2.LE.AND R15, R194, R3.reuse, PT ;  /* 0x00000003c20f7233 */ /* 0x100fe20003803000 */
[----:B------:R-:W-:Y:S01]  /*11300*/  LOP3.LUT R21, R21, R28, RZ, 0xc0, !PT ;  /* 0x0000001c15157212 */ /* 0x000fe200078ec0ff */
[--C-:B------:R-:W-:Y:S01]  /*11310*/  HSET2.LE.AND R12, R98, R3.reuse, PT ;  /* 0x00000003620c7233 */ /* 0x100fe20003803000 */
[----:B----4-:R-:W-:Y:S01]  /*11320*/  F2FP.PACK_AB R13, R53, R54 ;  /* 0x00000036350d723e */ /* 0x010fe200000000ff */
[----:B------:R-:W-:Y:S01]  /*11330*/  HSET2.LE.AND R3, R94, R3, PT ;  /* 0x000000035e037233 */ /* 0x000fe20003803000 */
[----:B------:R-:W-:Y:S01]  /*11340*/  FADD.FTZ R106, R106, R51 ;  /* 0x000000336a6a7221 */ /* 0x000fe20000010000 */
[----:B--2---:R-:W-:Y:S01]  /*11350*/  F2FP.PACK_AB R30, R25, R202 ;  /* 0x000000ca191e723e */ /* 0x004fe200000000ff */
        /* <DEDUP_REMOVED lines=16> */
[----:B------:R-:W-:Y:S01]  /*11460*/  HMMA.16816.F32 R140, R20, R4, R140 ;  /* 0x00000004148c723c */ /* 0x000fe2000000188c */
[----:B------:R-:W-:Y:S02]  /*11470*/  FADD.FTZ R57, R57, R52 ;  /* 0x0000003439397221 */ /* 0x000fe40000010000 */
[----:B------:R-:W-:Y:S02]  /*11480*/  FADD.FTZ R165, R165, R112 ;  /* 0x00000070a5a57221 */ /* 0x000fe40000010000 */
[----:B------:R-:W-:-:S03]  /*11490*/  FADD.FTZ R199, R199, R44 ;  /* 0x0000002cc7c77221 */ /* 0x000fc60000010000 */
[----:B------:R-:W-:Y:S01]  /*114a0*/  HMMA.16816.F32 R136, R20, R6, R36 ;  /* 0x000000061488723c */ /* 0x000fe20000001824 */
[----:B------:R-:W-:Y:S02]  /*114b0*/  FADD.FTZ R115, R2, R115 ;  /* 0x0000007302737221 */ /* 0x000fe40000010000 */
[----:B------:R-:W-:-:S05]  /*114c0*/  FADD.FTZ R57, R18, R57 ;  /* 0x0000003912397221 */ /* 0x000fca0000010000 */
[----:B---3--:R-:W-:Y:S01]  /*114d0*/  HMMA.16816.F32 R148, R20, R8, R148 ;  /* 0x000000081494723c */ /* 0x008fe20000001894 */
[----:B------:R-:W-:-:S07]  /*114e0*/  FADD.FTZ R165, R0, R165 ;  /* 0x000000a500a57221 */ /* 0x000fce0000010000 */
[----:B------:R-:W-:Y:S01]  /*114f0*/  HMMA.16816.F32 R144, R20, R10, R144 ;  /* 0x0000000a1490723c */ /* 0x000fe20000001890 */
[----:B------:R-:W-:-:S07]  /*11500*/  FADD.FTZ R164, R164, R199 ;  /* 0x000000c7a4a47221 */ /* 0x000fce0000010000 */
[----:B------:R-:W-:Y:S01]  /*11510*/  HMMA.16816.F32 R132, R12, R4, R132 ;  /* 0x000000040c84723c */ /* 0x000fe20000001884 */
[----:B------:R-:W-:-:S07]  /*11520*/  FADD.FTZ R120, R120, R115 ;  /* 0x0000007378787221 */ /* 0x000fce0000010000 */
[----:B------:R-:W-:Y:S01]  /*11530*/  HMMA.16816.F32 R152, R12, R6, R152 ;  /* 0x000000060c98723c */ /* 0x000fe20000001898 */
[----:B------:R-:W-:-:S07]  /*11540*/  FADD.FTZ R54, R54, R57 ;  /* 0x0000003936367221 */ /* 0x000fce0000010000 */
[C---:B------:R-:W-:Y:S08]  /*11550*/  HMMA.16816.F32 R156, R12.reuse, R8, R156 ;  /* 0x000000080c9c723c */ /* 0x040ff0000000189c */
[----:B------:R-:W-:Y:S01]  /*11560*/  HMMA.16816.F32 R160, R12, R10, R160 ;  /* 0x0000000a0ca0723c */ /* 0x000fe200000018a0 */
[----:B------:R-:W-:Y:S02]  /*11570*/  FADD.FTZ R196, R196, R165 ;  /* 0x000000a5c4c47221 */ /* 0x000fe40000010000 */
[----:B------:R-:W-:-:S02]  /*11580*/  FADD.FTZ R27, R27, R164 ;  /* 0x000000a41b1b7221 */ /* 0x000fc40000010000 */
[----:B------:R-:W-:Y:S02]  /*11590*/  FADD.FTZ R120, R35, R120 ;  /* 0x0000007823787221 */ /* 0x000fe40000010000 */
[----:B------:R-:W-:Y:S02]  /*115a0*/  FADD.FTZ R2, R53, R54 ;  /* 0x0000003635027221 */ /* 0x000fe40000010000 */
[----:B------:R-:W-:Y:S02]  /*115b0*/  FADD.FTZ R0, R197, R196 ;  /* 0x000000c4c5007221 */ /* 0x000fe40000010000 */
[----:B------:R-:W-:Y:S02]  /*115c0*/  FADD.FTZ R202, R202, R27 ;  /* 0x0000001bcaca7221 */ /* 0x000fe40000010000 */
[----:B------:R-:W-:Y:S01]  /*115d0*/  FADD.FTZ R185, R185, R120 ;  /* 0x00000078b9b97221 */ /* 0x000fe20000010000 */
[----:B------:R1:W-:Y:S01]  /*115e0*/  STL [R1+0x10], R2 ;  /* 0x0000100201007387 */ /* 0x0003e20000100800 */
[----:B------:R-:W-:Y:S01]  /*115f0*/  LOP3.LUT R237, R237, 0x6, RZ, 0xc0, !PT ;  /* 0x00000006eded7812 */ /* 0x000fe200078ec0ff */
[----:B------:R-:W-:-:S02]  /*11600*/  FADD.FTZ R252, R25, R202 ;  /* 0x000000ca19fc7221 */ /* 0x000fc40000010000 */
[----:B------:R2:W-:Y:S01]  /*11610*/  STL [R1+0x14], R0 ;  /* 0x0000140001007387 */ /* 0x0005e20000100800 */
[----:B------:R-:W-:Y:S02]  /*11620*/  FADD.FTZ R241, R186, R185 ;  /* 0x000000b9baf17221 */ /* 0x000fe40000010000 */
[----:B------:R-:W-:Y:S02]  /*11630*/  IMAD.MOV.U32 R3, RZ, RZ, R64 ;  /* 0x000000ffff037224 */ /* 0x000fe400078e0040 */
[----:B------:R-:W-:Y:S02]  /*11640*/  IMAD.MOV.U32 R17, RZ, RZ, R65 ;  /* 0x000000ffff117224 */ /* 0x000fe400078e0041 */
[----:B-1----:R-:W-:Y:S02]  /*11650*/  IMAD.MOV.U32 R2, RZ, RZ, R63 ;  /* 0x000000ffff027224 */ /* 0x002fe400078e003f */
[----:B--2---:R-:W-:Y:S02]  /*11660*/  IMAD.MOV.U32 R0, RZ, RZ, R62 ;  /* 0x000000ffff007224 */ /* 0x004fe400078e003e */
.L_x_743:
[----:B--2---:R-:W-:-:S06]  /*11670*/  UISETP.GT.AND UP0, UPT, UR23, UR19, UPT ;  /* 0x000000131700728c */ /* 0x004fcc000bf04270 */
[----:B------:R-:W-:-:S13]  /*11680*/  PLOP3.LUT P0, PT, PT, PT, UP0, 0x80, 0x0 ;  /* 0x000000000000781c */ /* 0x000fda0003f0f008 */
[----:B------:R-:W-:Y:S05]  /*11690*/  @!P0 BRA `(.L_x_745) ;  /* 0x00007c7000008947 */ /* 0x000fea0003800000 */
[----:B------:R-:W-:Y:S01]  /*116a0*/  MOV R167, R3 ;  /* 0x0000000300a77202 */ /* 0x000fe20000000f00 */
[----:B------:R-:W-:Y:S01]  /*116b0*/  IMAD.MOV.U32 R164, RZ, RZ, R2 ;  /* 0x000000ffffa47224 */ /* 0x000fe200078e0002 */
[----:B------:R-:W1:Y:S01]  /*116c0*/  LDC.U8 R240, c[0x0][0x2d8] ;  /* 0x0000b600fff07b82 */ /* 0x000e620000000000 */
[----:B------:R-:W-:Y:S01]  /*116d0*/  IMAD.WIDE.U32 R2, R168, -0x2daee0ad, RZ ;  /* 0xd2511f53a8027825 */ /* 0x000fe200078e00ff */
[----:B------:R-:W-:Y:S01]  /*116e0*/  UMOV UR30, 0x6 ;  /* 0x00000006001e7882 */ /* 0x000fe20000000000 */
[----:B------:R-:W-:Y:S01]  /*116f0*/  MOV R166, R17 ;  /* 0x0000001100a67202 */ /* 0x000fe20000000f00 */
[----:B------:R-:W-:Y:S01]  /*11700*/  ULDC.64 UR4, c[0x0][0x1a0] ;  /* 0x0000680000047ab9 */ /* 0x000fe20000000a00 */
[----:B------:R-:W-:Y:S01]  /*11710*/  IMAD.WIDE.U32 R250, R169, -0x326172a9, RZ ;  /* 0xcd9e8d57a9fa7825 */ /* 0x000fe200078e00ff */
[----:B------:R2:W-:Y:S01]  /*11720*/  STL.64 [R1], R2 ;  /* 0x0000000201007387 */ /* 0x0005e20000100a00 */
[----:B------:R-:W-:Y:S01]  /*11730*/  USHF.L.U64.HI UR28, UR4, UR30, UR5 ;  /* 0x0000001e041c7299 */ /* 0x000fe20008010205 */
[----:B------:R-:W-:Y:S01]  /*11740*/  MOV R165, R0 ;  /* 0x0000000000a57202 */ /* 0x000fe20000000f00 */
[----:B------:R-:W-:Y:S01]  /*11750*/  IMAD.WIDE.U32 R246, R16, -0x326172a9, RZ ;  /* 0xcd9e8d5710f67825 */ /* 0x000fe200078e00ff */
[----:B------:R-:W-:Y:S01]  /*11760*/  LOP3.LUT R248, R251, R19, RZ, 0x3c, !PT ;  /* 0x00000013fbf87212 */ /* 0x000fe200078e3cff */
[----:B------:R-:W-:-:S03]  /*11770*/  USHF.L.U32 UR29, UR4, 0x6, URZ ;  /* 0x00000006041d7899 */ /* 0x000fc6000800063f */
[----:B------:R-:W-:Y:S01]  /*11780*/  LOP3.LUT R244, R247, R19, RZ, 0x3c, !PT ;  /* 0x00000013f7f47212 */ /* 0x000fe200078e3cff */
[----:B------:R-:W-:Y:S01]  /*11790*/  IMAD.WIDE.U32 R248, R248, -0x2daee0ad, RZ ;  /* 0xd2511f53f8f87825 */ /* 0x000fe200078e00ff */
[----:B------:R-:W-:Y:S02]  /*117a0*/  ULDC.64 UR4, c[0x0][0x198] ;  /* 0x0000660000047ab9 */ /* 0x000fe40000000a00 */
[----:B------:R-:W-:Y:S01]  /*117b0*/  USHF.L.U64.HI UR30, UR4, UR30, UR5 ;  /* 0x0000001e041e7299 */ /* 0x000fe20008010205 */
[----:B------:R-:W-:Y:S01]  /*117c0*/  IMAD.WIDE.U32 R244, R244, -0x2daee0ad, RZ ;  /* 0xd2511f53f4f47825 */ /* 0x000fe200078e00ff */
[----:B------:R-:W-:Y:S01]  /*117d0*/  USHF.L.U32 UR31, UR4, 0x6, URZ ;  /* 0x00000006041f7899 */ /* 0x000fe2000800063f */
[----:B-1----:R-:W-:Y:S02]  /*117e0*/  PRMT R240, R240, 0x7054, R240 ;  /* 0x00007054f0f07816 */ /* 0x002fe400000000f0 */
[----:B--2--5:R-:W-:Y:S01]  /*117f0*/  MOV R2, R170 ;  /* 0x000000aa00027202 */ /* 0x024fe20000000f00 */
[----:B------:R-:W-:-:S05]  /*11800*/  IMAD.MOV.U32 R3, RZ, RZ, R173 ;  /* 0x000000ffff037224 */ /* 0x000fca00078e00ad */
[----:B------:R1:W-:Y:S01]  /*11810*/  STL.64 [R1+0x8], R2 ;  /* 0x0000080201007387 */ /* 0x0003e20000100a00 */
[----:B------:R-:W-:Y:S05]  /*11820*/  BRA `(.L_x_746) ;  /* 0x000001d000007947 */ /* 0x000fea0003800000 */
.L_x_748:
[----:B------:R-:W-:Y:S02]  /*11830*/  UIADD3 UR33, UR23, -0x2, URZ ;  /* 0xfffffffe17217890 */ /* 0x000fe4000fffe03f */
[----:B------:R-:W-:Y:S02]  /*11840*/  ULDC.64 UR4, c[0x0][0x198] ;  /* 0x0000660000047ab9 */ /* 0x000fe40000000a00 */
[----:B------:R-:W-:Y:S02]  /*11850*/  USHF.R.S32.HI UR23, URZ, 0x1f, UR33 ;  /* 0x0000001f3f177899 */ /* 0x000fe40008011421 */
[----:B------:R-:W-:Y:S02]  /*11860*/  UIMAD.WIDE.U32 UR34, UR33, UR4, URZ ;  /* 0x00000004212272a5 */ /* 0x000fe4000f8e003f */
[----:B------:R-:W-:Y:S04]  /*11870*/  UIMAD UR23, UR23, UR4, URZ ;  /* 0x00000004171772a4 */ /* 0x000fe8000f8e023f */
[----:B------:R-:W-:Y:S01]  /*11880*/  UIMAD UR23, UR33, UR5, UR23 ;  /* 0x00000005211772a4 */ /* 0x000fe2000f8e0217 */
[----:B------:R-:W-:Y:S02]  /*11890*/  IMAD.U32 R3, RZ, RZ, UR34 ;  /* 0x00000022ff037e24 */ /* 0x000fe4000f8e00ff */
[----:B------:R-:W-:Y:S01]  /*118a0*/  IMAD.U32 R0, RZ, RZ, UR34 ;  /* 0x00000022ff007e24 */ /* 0x000fe2000f8e00ff */
[----:B------:R-:W-:Y:S02]  /*118b0*/  UIADD3 UR23, UR35, UR23, URZ ;  /* 0x0000001723177290 */ /* 0x000fe4000fffe03f */
[----:B------:R-:W-:Y:S04]  /*118c0*/  LEA R2, P0, R3, R234, 0x7 ;  /* 0x000000ea03027211 */ /* 0x000fe800078038ff */
[----:B------:R-:W-:Y:S01]  /*118d0*/  IMAD.U32 R3, RZ, RZ, UR23 ;  /* 0x00000017ff037e24 */ /* 0x000fe2000f8e00ff */
        /* <DEDUP_REMOVED lines=18> */
.L_x_746:
[----:B-1----:R-:W2:Y:S01]  /*11a00*/  LDL.64 R2, [R1+0x8] ;  /* 0x0000080001027983 */ /* 0x002ea20000100a00 */
[----:B------:R-:W-:Y:S04]  /*11a10*/  DEPBAR.LE SB0, 0x0 ;  /* 0x000080000000791a */ /* 0x000fe80000000000 */
[----:B------:R-:W-:Y:S01]  /*11a20*/  UIADD3 UR32, UR23, -0x1, URZ ;  /* 0xffffffff17207890 */ /* 0x000fe2000fffe03f */
[----:B------:R-:W-:Y:S03]  /*11a30*/  BAR.SYNC.DEFER_BLOCKING 0x0 ;  /* 0x0000000000007b1d */ /* 0x000fe60000010000 */
[----:B------:R-:W-:Y:S02]  /*11a40*/  USHF.R.S32.HI UR5, URZ, 0x1f, UR32 ;  /* 0x0000001f3f057899 */ /* 0x000fe40008011420 */
[----:B------:R-:W-:Y:S01]  /*11a50*/  UIMAD UR4, UR20, UR32, URZ ;  /* 0x00000020140472a4 */ /* 0x000fe2000f8e023f */
[----:B------:R-:W-:Y:S01]  /*11a60*/  IMAD.U32 R0, RZ, RZ, UR32 ;  /* 0x00000020ff007e24 */ /* 0x000fe2000f8e00ff */
[----:B------:R-:W-:Y:S02]  /*11a70*/  UISETP.GT.AND UP0, UPT, UR32, UR19, UPT ;  /* 0x000000132000728c */ /* 0x000fe4000bf04270 */
[----:B------:R-:W-:Y:S01]  /*11a80*/  UIMAD UR4, UR5, UR21, UR4 ;  /* 0x00000015050472a4 */ /* 0x000fe2000f8e0204 */
[----:B--2---:R-:W-:Y:S05]  /*11a90*/  IMAD.WIDE.U32 R6, R0, UR21, R2 ;  /* 0x0000001500067c25 */ /* 0x004fea000f8e0002 */
[C---:B------:R-:W-:Y:S02]  /*11aa0*/  LEA R2, P0, R6.reuse, c[0x0][0x170], 0x1 ;  /* 0x00005c0006027a11 */ /* 0x040fe400078008ff */
[----:B------:R-:W-:Y:S04]  /*11ab0*/  IADD3 R0, R7, UR4, RZ ;  /* 0x0000000407007c10 */ /* 0x000fe8000fffe0ff */
[----:B------:R-:W-:Y:S02]  /*11ac0*/  LEA.HI.X R3, R6, c[0x0][0x174], R0, 0x1, P0 ;  /* 0x00005d0006037a11 */ /* 0x000fe400000f0c00 */
[----:B------:R-:W-:Y:S03]  /*11ad0*/  IADD3 R10, P0, R2, UR29, RZ ;  /* 0x0000001d020a7c10 */ /* 0x000fe6000ff1e0ff */
[----:B------:R-:W-:Y:S01]  /*11ae0*/  @!PT LDS RZ, [RZ] ;  /* 0x00000000fffff984 */ /* 0x000fe20000000800 */
[----:B------:R-:W-:Y:S01]  /*11af0*/  @!PT LDS RZ, [RZ] ;  /* 0x00000000fffff984 */ /* 0x000fe20000000800 */
[----:B------:R-:W-:Y:S01]  /*11b00*/  @!PT LDS RZ, [RZ] ;  /* 0x00000000fffff984 */ /* 0x000fe20000000800 */
[----:B------:R1:W-:Y:S01]  /*11b10*/  LDGSTS.E.BYPASS.LTC128B.128 [R223+0x4000], [R2.64] ;  /* 0x0400000002df7fae */ /* 0x0003e2000b901d58 */
[----:B------:R-:W-:Y:S02]  /*11b20*/  IADD3.X R11, R3, UR28, RZ, P0, !PT ;  /* 0x0000001c030b7c10 */ /* 0x000fe400087fe4ff */
[----:B------:R-:W-:Y:S04]  /*11b30*/  IADD3 R14, P0, R10, UR29, RZ ;  /* 0x0000001d0a0e7c10 */ /* 0x000fe8000ff1e0ff */
[----:B------:R-:W-:Y:S01]  /*11b40*/  IADD3.X R15, R11, UR28, RZ, P0, !PT ;  /* 0x0000001c0b0f7c10 */ /* 0x000fe200087fe4ff */
[----:B------:R2:W-:Y:S01]  /*11b50*/  LDGSTS.E.BYPASS.LTC128B.128 [R223+0x4800], [R10.64] ;  /* 0x048000000adf7fae */ /* 0x0005e2000b901d58 */
[----:B------:R-:W-:Y:S04]  /*11b60*/  IADD3 R18, P0, R14, UR29, RZ ;  /* 0x0000001d0e127c10 */ /* 0x000fe8000ff1e0ff */
[----:B------:R-:W-:Y:S02]  /*11b70*/  IADD3.X R19, R15, UR28, RZ, P0, !PT ;  /* 0x0000001c0f137c10 */ /* 0x000fe400087fe4ff */
[----:B------:R-:W-:Y:S01]  /*11b80*/  PLOP3.LUT P0, PT, PT, PT, UP0, 0x80, 0x0 ;  /* 0x000000000000781c */ /* 0x000fe20003f0f008 */
[----:B------:R3:W-:Y:S08]  /*11b90*/  LDGSTS.E.BYPASS.LTC128B.128 [R223+0x5000], [R14.64] ;  /* 0x050000000edf7fae */ /* 0x0007f0000b901d58 */
[----:B------:R4:W-:Y:S08]  /*11ba0*/  LDGSTS.E.BYPASS.LTC128B.128 [R223+0x5800], [R18.64] ;  /* 0x0580000012df7fae */ /* 0x0009f0000b901d58 */
[----:B------:R-:W-:Y:S08]  /*11bb0*/  LDSM.16.M88.4 R168, [R220] ;  /* 0x00000000dca8783b */ /* 0x000ff00000000200 */
[----:B------:R-:W5:Y:S08]  /*11bc0*/  LDSM.16.M88.4 R172, [R219+0x2000] ;  /* 0x00200000dbac783b */ /* 0x000f700000000200 */
[----:B------:R-:W2:Y:S08]  /*11bd0*/  LDSM.16.M88.4 R176, [R220+0x1000] ;  /* 0x00100000dcb0783b */ /* 0x000eb00000000200 */
[----:B------:R-:W1:Y:S08]  /*11be0*/  LDSM.16.M88.4 R180, [R219+0x2400] ;  /* 0x00240000dbb4783b */ /* 0x000e700000000200 */
[----:B------:R-:W0:Y:S08]  /*11bf0*/  LDGDEPBAR ;  /* 0x00000000000079af */ /* 0x000e300000000000 */
[----:B------:R-:W1:Y:S01]  /*11c00*/  LDSM.16.M88.4 R184, [R219+0x2800] ;  /* 0x00280000dbb8783b */ /* 0x000e620000000200 */
[-C--:B-----5:R-:W-:Y:S07]  /*11c10*/  HMMA.16816.F32 R4, R168, R172.reuse, RZ ;  /* 0x000000aca804723c */ /* 0x0a0fee00000018ff */
[----:B------:R-:W5:Y:S01]  /*11c20*/  LDSM.16.M88.4 R188, [R219+0x2c00] ;  /* 0x002c0000dbbc783b */ /* 0x000f620000000200 */
[C---:B--2---:R-:W-:Y:S07]  /*11c30*/  HMMA.16816.F32 R8, R176.reuse, R172, RZ ;  /* 0x000000acb008723c */ /* 0x044fee00000018ff */
[----:B------:R-:W2:Y:S01]  /*11c40*/  LDSM.16.M88.4 R192, [R219+0x3000] ;  /* 0x00300000dbc0783b */ /* 0x000ea20000000200 */
[-C--:B---3--:R-:W-:Y:S07]  /*11c50*/  HMMA.16816.F32 R12, R176, R174.reuse, RZ ;  /* 0x000000aeb00c723c */ /* 0x088fee00000018ff */
[----:B------:R-:W-:Y:S01]  /*11c60*/  LDSM.16.M88.4 R196, [R219+0x3800] ;  /* 0x00380000dbc4783b */ /* 0x000fe20000000200 */
[C---:B----4-:R-:W-:Y:S07]  /*11c70*/  HMMA.16816.F32 R16, R168.reuse, R174, RZ ;  /* 0x000000aea810723c */ /* 0x050fee00000018ff */
[----:B------:R-:W3:Y:S01]  /*11c80*/  LDSM.16.M88.4 R172, [R219+0x3400] ;  /* 0x00340000dbac783b */ /* 0x000ee20000000200 */
[-C--:B-1----:R-:W-:Y:S07]  /*11c90*/  HMMA.16816.F32 R20, R168, R180.reuse, RZ ;  /* 0x000000b4a814723c */ /* 0x082fee00000018ff */
[----:B------:R-:W1:Y:S01]  /*11ca0*/  LDSM.16.M88.4 R200, [R219+0x3c00] ;  /* 0x003c0000dbc8783b */ /* 0x000e620000000200 */
[C---:B------:R-:W-:Y:S07]  /*11cb0*/  HMMA.16816.F32 R24, R176.reuse, R180, RZ ;  /* 0x000000b4b018723c */ /* 0x040fee00000018ff */
[----:B------:R-:W-:Y:S01]  /*11cc0*/  LDSM.16.M88.4 R204, [R211] ;  /* 0x00000000d3cc783b */ /* 0x000fe20000000200 */
[-C--:B------:R-:W-:Y:S08]  /*11cd0*/  HMMA.16816.F32 R28, R176, R182.reuse, RZ ;  /* 0x000000b6b01c723c */ /* 0x080ff000000018ff */
[C---:B------:R-:W-:Y:S01]  /*11ce0*/  HMMA.16816.F32 R32, R168.reuse, R182, RZ ;  /* 0x000000b6a820723c */ /* 0x040fe200000018ff */
[----:B------:R-:W-:Y:S07]  /*11cf0*/  LDSM.16.M88.4 R180, [R218] ;  /* 0x00000000dab4783b */ /* 0x000fee0000000200 */
[-C--:B------:R-:W-:Y:S08]  /*11d00*/  HMMA.16816.F32 R36, R168, R184.reuse, RZ ;  /* 0x000000b8a824723c */ /* 0x080ff000000018ff */
[C---:B------:R-:W-:Y:S08]  /*11d10*/  HMMA.16816.F32 R40, R176.reuse, R184, RZ ;  /* 0x000000b8b028723c */ /* 0x040ff000000018ff */
[-C--:B------:R-:W-:Y:S08]  /*11d20*/  HMMA.16816.F32 R44, R176, R186.reuse, RZ ;  /* 0x000000bab02c723c */ /* 0x080ff000000018ff */
[C---:B------:R-:W-:Y:S01]  /*11d30*/  HMMA.16816.F32 R48, R168.reuse, R186, RZ ;  /* 0x000000baa830723c */ /* 0x040fe200000018ff */
[----:B------:R-:W4:Y:S07]  /*11d40*/  LDSM.16.M88.4 R184, [R217] ;  /* 0x00000000d9b8783b */ /* 0x000f2e0000000200 */
[-C--:B-----5:R-:W-:Y:S08]  /*11d50*/  HMMA.16816.F32 R52, R168, R188.reuse, RZ ;  /* 0x000000bca834723c */ /* 0x0a0ff000000018ff */
[C---:B------:R-:W-:Y:S08]  /*11d60*/  HMMA.16816.F32 R56, R176.reuse, R188, RZ ;  /* 0x000000bcb038723c */ /* 0x040ff000000018ff */
[-C--:B------:R-:W-:Y:S08]  /*11d70*/  HMMA.16816.F32 R60, R176, R190.reuse, RZ ;  /* 0x000000beb03c723c */ /* 0x080ff000000018ff */
[C---:B------:R-:W-:Y:S01]  /*11d80*/  HMMA.16816.F32 R64, R168.reuse, R190, RZ ;  /* 0x000000bea840723c */ /* 0x040fe200000018ff */
[----:B------:R-:W5:Y:S07]  /*11d90*/  LDSM.16.M88.4 R188, [R218+0x1000] ;  /* 0x00100000dabc783b */ /* 0x000f6e0000000200 */
[-C--:B--2---:R-:W-:Y:S08]  /*11da0*/  HMMA.16816.F32 R68, R168, R192.reuse, RZ ;  /* 0x000000c0a844723c */ /* 0x084ff000000018ff */
[C---:B------:R-:W-:Y:S08]  /*11db0*/  HMMA.16816.F32 R72, R176.reuse, R192, RZ ;  /* 0x000000c0b048723c */ /* 0x040ff000000018ff */
[-C--:B------:R-:W-:Y:S08]  /*11dc0*/  HMMA.16816.F32 R76, R176, R194.reuse, RZ ;  /* 0x000000c2b04c723c */ /* 0x080ff000000018ff */
[C---:B------:R-:W-:Y:S01]  /*11dd0*/  HMMA.16816.F32 R80, R168.reuse, R194, RZ ;  /* 0x000000c2a850723c */ /* 0x040fe200000018ff */
[----:B------:R-:W-:Y:S07]  /*11de0*/  LDSM.16.M88.4 R192, [R213] ;  /* 0x00000000d5c0783b */ /* 0x000fee0000000200 */
[-C--:B---3--:R-:W-:Y:S08]  /*11df0*/  HMMA.16816.F32 R84, R168, R172.reuse, RZ ;  /* 0x000000aca854723c */ /* 0x088ff000000018ff */
[C---:B------:R-:W-:Y:S08]  /*11e00*/  HMMA.16816.F32 R88, R176.reuse, R172, RZ ;  /* 0x000000acb058723c */ /* 0x040ff000000018ff */
[-C--:B------:R-:W-:Y:S08]  /*11e10*/  HMMA.16816.F32 R92, R176, R174.reuse, RZ ;  /* 0x000000aeb05c723c */ /* 0x080ff000000018ff */
[C---:B------:R-:W-:Y:S01]  /*11e20*/  HMMA.16816.F32 R96, R168.reuse, R174, RZ ;  /* 0x000000aea860723c */ /* 0x040fe200000018ff */
[----:B------:R-:W2:Y:S07]  /*11e30*/  LDSM.16.M88.4 R172, [R214] ;  /* 0x00000000d6ac783b */ /* 0x000eae0000000200 */
[-C--:B------:R-:W-:Y:S08]  /*11e40*/  HMMA.16816.F32 R100, R168, R196.reuse, RZ ;  /* 0x000000c4a864723c */ /* 0x080ff000000018ff */
[C---:B------:R-:W-:Y:S08]  /*11e50*/  HMMA.16816.F32 R104, R176.reuse, R196, RZ ;  /* 0x000000c4b068723c */ /* 0x040ff000000018ff */
[-C--:B------:R-:W-:Y:S08]  /*11e60*/  HMMA.16816.F32 R108, R176, R198.reuse, RZ ;  /* 0x000000c6b06c723c */ /* 0x080ff000000018ff */
[C---:B------:R-:W-:Y:S01]  /*11e70*/  HMMA.16816.F32 R112, R168.reuse, R198, RZ ;  /* 0x000000c6a870723c */ /* 0x040fe200000018ff */
[----:B------:R-:W3:Y:S07]  /*11e80*/  LDSM.16.M88.4 R196, [R212] ;  /* 0x00000000d4c4783b */ /* 0x000eee0000000200 */
[-C--:B-1----:R-:W-:Y:S08]  /*11e90*/  HMMA.16816.F32 R116, R168, R200.reuse, RZ ;  /* 0x000000c8a874723c */ /* 0x082ff000000018ff */
[C---:B------:R-:W-:Y:S08]  /*11ea0*/  HMMA.16816.F32 R120, R176.reuse, R200, RZ ;  /* 0x000000c8b078723c */ /* 0x040ff000000018ff */
[-C--:B------:R-:W-:Y:S01]  /*11eb0*/  HMMA.16816.F32 R124, R176, R202.reuse, RZ ;  /* 0x000000cab07c723c */ /* 0x080fe200000018ff */
[----:B------:R-:W-:Y:S07]  /*11ec0*/  LDSM.16.M88.4 R176, [R209] ;  /* 0x00000000d1b0783b */ /* 0x000fee0000000200 */
[----:B------:R-:W-:Y:S01]  /*11ed0*/  HMMA.16816.F32 R128, R168, R202, RZ ;  /* 0x000000caa880723c */ /* 0x000fe200000018ff */
[----:B------:R-:W1:Y:S07]  /*11ee0*/  LDSM.16.M88.4 R168, [R210] ;  /* 0x00000000d2a8783b */ /* 0x000e6e0000000200 */
[-C--:B----4-:R-:W-:Y:S08]  /*11ef0*/  HMMA.16816.F32 R4, R180, R184.reuse, R4 ;  /* 0x000000b8b404723c */ /* 0x090ff00000001804 */
[C---:B-----5:R-:W-:Y:S08]  /*11f00*/  HMMA.16816.F32 R8, R188.reuse, R184, R8 ;  /* 0x000000b8bc08723c */ /* 0x060ff00000001808 */
[-C--:B------:R-:W-:Y:S08]  /*11f10*/  HMMA.16816.F32 R12, R188, R186.reuse, R12 ;  /* 0x000000babc0c723c */ /* 0x080ff0000000180c */
[C---:B------:R-:W-:Y:S01]  /*11f20*/  HMMA.16816.F32 R16, R180.reuse, R186, R16 ;  /* 0x000000bab410723c */ /* 0x040fe20000001810 */
[----:B------:R-:W4:Y:S01]  /*11f30*/  LDSM.16.M88.4 R184, [R208] ;  /* 0x00000000d0b8783b */ /* 0x000f220000000200 */
[----:B------:R-:W-:Y:S06]  /*11f40*/  DEPBAR.LE SB0, 0x0 ;  /* 0x000080000000791a */ /* 0x000fec0000000000 */
[-C--:B--2---:R-:W-:Y:S01]  /*11f50*/  HMMA.16816.F32 R20, R180, R172.reuse, R20 ;  /* 0x000000acb414723c */ /* 0x084fe20000001814 */
        /* <DEDUP_REMOVED lines=8> */
[-C--:B---3--:R-:W-:Y:S08]  /*11fe0*/  HMMA.16816.F32 R52, R180, R196.reuse, R52 ;  /* 0x000000c4b434723c */ /* 0x088ff00000001834 */
        /* <DEDUP_REMOVED lines=20> */
.L_x_747:
[----:B------:R-:W-:Y:S01]  /*12130*/  STL [R1+0x98], R241 ;  /* 0x000098f101007387 */ /* 0x000fe20000100800 */
[----:B------:R-:W-:Y:S01]  /*12140*/  IMAD.U32 R184, RZ, RZ, UR32 ;  /* 0x00000020ffb87e24 */ /* 0x000fe2000f8e00ff */
[----:B------:R-:W-:Y:S01]  /*12150*/  USHF.L.U32 UR5, UR32, 0x2, URZ ;  /* 0x0000000220057899 */ /* 0x000fe2000800063f */
[----:B-1----:R-:W-:Y:S01]  /*12160*/  IMAD.U32 R3, RZ, RZ, UR27 ;  /* 0x0000001bff037e24 */ /* 0x002fe2000f8e00ff */
[----:B------:R-:W-:Y:S01]  /*12170*/  STL [R1+0x94], R243 ;  /* 0x000094f301007387 */ /* 0x000fe20000100800 */
[----:B------:R-:W-:Y:S01]  /*12180*/  IMAD R184, R184, 0x80, R237 ;  /* 0x00000080b8b87824 */ /* 0x000fe200078e02ed */
[----:B------:R-:W-:Y:S02]  /*12190*/  UIADD3 UR4, UR5, 0x1, URZ ;  /* 0x0000000105047890 */ /* 0x000fe4000fffe03f */
[----:B------:R-:W-:Y:S01]  /*121a0*/  STL [R1+0x90], R242 ;  /* 0x000090f201007387 */ /* 0x000fe20000100800 */
[----:B------:R-:W-:Y:S01]  /*121b0*/  UISETP.GT.AND UP0, UPT, UR32, UR19, UPT ;  /* 0x000000132000728c */ /* 0x000fe2000bf04270 */
[C---:B------:R-:W-:Y:S01]  /*121c0*/  ISETP.GE.AND P0, PT, R184.reuse, R231, PT ;  /* 0x000000e7b800720c */ /* 0x040fe20003f06270 */
[----:B------:R-:W-:Y:S01]  /*121d0*/  UMOV UR23, UR32 ;  /* 0x0000002000177c82 */ /* 0x000fe20008000000 */
[C---:B------:R-:W-:Y:S01]  /*121e0*/  IADD3 R171, R184.reuse, 0x8, RZ ;  /* 0x00000008b8ab7810 */ /* 0x040fe20007ffe0ff */
[----:B------:R-:W-:Y:S01]  /*121f0*/  STL [R1+0x8c], R239 ;  /* 0x00008cef01007387 */ /* 0x000fe20000100800 */
[C---:B------:R-:W-:Y:S02]  /*12200*/  ISETP.GE.OR P0, PT, R184.reuse, R230, !P0 ;  /* 0x000000e6b800720c */ /* 0x040fe40004706670 */
[C---:B------:R-:W-:Y:S01]  /*12210*/  IADD3 R173, R184.reuse, 0x9, RZ ;  /* 0x00000009b8ad7810 */ /* 0x040fe20007ffe0ff */
[----:B------:R-:W-:Y:S01]  /*12220*/  STL [R1+0x88], R238 ;  /* 0x000088ee01007387 */ /* 0x000fe20000100800 */
[----:B------:R-:W-:Y:S02]  /*12230*/  ISETP.GE.AND P1, PT, R184, R233, PT ;  /* 0x000000e9b800720c */ /* 0x000fe40003f26270 */
[----:B------:R-:W-:Y:S01]  /*12240*/  FSEL R186, R6, -INF , !P0 ;  /* 0xff80000006ba7808 */ /* 0x000fe20004000000 */
[----:B------:R-:W-:Y:S01]  /*12250*/  STL [R1+0x84], R236 ;  /* 0x000084ec01007387 */ /* 0x000fe20000100800 */
[CC--:B------:R-:W-:Y:S02]  /*12260*/  ISETP.GE.AND P0, PT, R173.reuse, R231.reuse, PT ;  /* 0x000000e7ad00720c */ /* 0x0c0fe40003f06270 */
[C---:B------:R-:W-:Y:S01]  /*12270*/  ISETP.GE.OR P1, PT, R184.reuse, R232, !P1 ;  /* 0x000000e8b800720c */ /* 0x040fe20004f26670 */
[----:B------:R-:W-:Y:S01]  /*12280*/  STL [R1+0x80], R235 ;  /* 0x000080eb01007387 */ /* 0x000fe20000100800 */
[-C--:B------:R-:W-:Y:S02]  /*12290*/  ISETP.GE.OR P0, PT, R173, R230.reuse, !P0 ;  /* 0x000000e6ad00720c */ /* 0x080fe40004706670 */
[C---:B------:R-:W-:Y:S01]  /*122a0*/  IADD3 R175, R184.reuse, 0x10, RZ ;  /* 0x00000010b8af7810 */ /* 0x040fe20007ffe0ff */
[----:B------:R-:W-:Y:S01]  /*122b0*/  STL [R1+0x7c], R234 ;  /* 0x00007cea01007387 */ /* 0x000fe20000100800 */
[----:B------:R-:W-:Y:S02]  /*122c0*/  IADD3 R199, R184, 0x11, RZ ;  /* 0x00000011b8c77810 */ /* 0x000fe40007ffe0ff */
[----:B------:R-:W-:Y:S01]  /*122d0*/  FSEL R177, R4, -INF , !P1 ;  /* 0xff80000004b17808 */ /* 0x000fe20004800000 */
[----:B------:R-:W-:Y:S01]  /*122e0*/  STL [R1+0x78], R225 ;  /* 0x000078e101007387 */ /* 0x000fe20000100800 */
[-C--:B------:R-:W-:Y:S02]  /*122f0*/  ISETP.GE.AND P1, PT, R171, R231.reuse, PT ;  /* 0x000000e7ab00720c */ /* 0x080fe40003f26270 */
[----:B------:R-:W-:Y:S01]  /*12300*/  FSEL R192, R19, -INF , !P0 ;  /* 0xff80000013c07808 */ /* 0x000fe20004000000 */
[----:B------:R-:W-:Y:S01]  /*12310*/  STL [R1+0x74], R224 ;  /* 0x000074e001007387 */ /* 0x000fe20000100800 */
[----:B------:R-:W-:Y:S02]  /*12320*/  ISETP.GE.AND P0, PT, R199, R231, PT ;  /* 0x000000e7c700720c */ /* 0x000fe40003f06270 */
[-C--:B------:R-:W-:Y:S01]  /*12330*/  ISETP.GE.OR P1, PT, R171, R230.reuse, !P1 ;  /* 0x000000e6ab00720c */ /* 0x080fe20004f26670 */
[----:B------:R-:W-:Y:S01]  /*12340*/  STL [R1+0x70], R223 ;  /* 0x000070df01007387 */ /* 0x000fe20000100800 */
[C---:B------:R-:W-:Y:S02]  /*12350*/  IADD3 R197, R184.reuse, 0x18, RZ ;  /* 0x00000018b8c57810 */ /* 0x040fe40007ffe0ff */
[C---:B------:R-:W-:Y:S01]  /*12360*/  IADD3 R205, R184.reuse, 0x19, RZ ;  /* 0x00000019b8cd7810 */ /* 0x040fe20007ffe0ff */
[----:B------:R1:W-:Y:S01]  /*12370*/  STL [R1+0x6c], R222 ;  /* 0x00006cde01007387 */ /* 0x0003e20000100800 */
[----:B------:R-:W-:Y:S02]  /*12380*/  ISETP.GE.OR P0, PT, R199, R230, !P0 ;  /* 0x000000e6c700720c */ /* 0x000fe40004706670 */
        /* <DEDUP_REMOVED lines=9> */
[----:B------:R-:W-:Y:S04]  /*12420*/  IADD3 R193, R184, 0x40, RZ ;  /* 0x00000040b8c17810 */ /* 0x000fe80007ffe0ff */
[CC--:B------:R-:W-:Y:S01]  /*12430*/  ISETP.GE.AND P6, PT, R193.reuse, R233.reuse, PT ;  /* 0x000000e9c100720c */ /* 0x0c0fe20003fc6270 */
[----:B-1----:R-:W2:Y:S03]  /*12440*/  LDL.64 R222, [R1] ;  /* 0x0000000001de7983 */ /* 0x002ea60000100a00 */
[-C--:B------:R-:W-:Y:S03]  /*12450*/  ISETP.GE.OR P6, PT, R193, R232.reuse, !P6 ;  /* 0x000000e8c100720c */ /* 0x080fe600077c6670 */
[----:B------:R-:W-:Y:S01]  /*12460*/  STL [R1+0x68], R221 ;  /* 0x000068dd01007387 */ /* 0x000fe20000100800 */
[----:B------:R-:W-:Y:S03]  /*12470*/  FSEL R202, R68, -INF , !P6 ;  /* 0xff80000044ca7808 */ /* 0x000fe60007000000 */
        /* <DEDUP_REMOVED lines=11> */
[----:B------:R-:W-:Y:S01]  /*12530*/  STL [R1+0x9c], R233 ;  /* 0x00009ce901007387 */ /* 0x000fe20000100800 */
[--C-:B--2---:R-:W-:Y:S02]  /*12540*/  LOP3.LUT R0, R245, UR15, R222.reuse, 0x96, !PT ;  /* 0x0000000ff5007c12 */ /* 0x104fe4000f8e96de */
[----:B------:R-:W-:Y:S02]  /*12550*/  LOP3.LUT R3, R223, UR5, R3, 0x96, !PT ;  /* 0x00000005df037c12 */ /* 0x000fe4000f8e9603 */
[----:B------:R-:W-:Y:S01]  /*12560*/  LOP3.LUT R2, R249, UR15, R222, 0x96, !PT ;  /* 0x0000000ff9027c12 */ /* 0x000fe2000f8e96de */
[----:B-1----:R-:W-:Y:S01]  /*12570*/  IMAD.WIDE.U32 R212, R0, -0x326172a9, RZ ;  /* 0xcd9e8d5700d47825 */ /* 0x002fe200078e00ff */
[----:B------:R-:W-:Y:S03]  /*12580*/  IADD3 R0, R184, 0x1, RZ ;  /* 0x00000001b8007810 */ /* 0x000fe60007ffe0ff */
[----:B------:R-:W-:Y:S01]  /*12590*/  IMAD.WIDE.U32 R220, R2, -0x326172a9, RZ ;  /* 0xcd9e8d5702dc7825 */ /* 0x000fe200078e00ff */
[C---:B------:R-:W-:Y:S02]  /*125a0*/  ISETP.GE.AND P4, PT, R0.reuse, R233, PT ;  /* 0x000000e90000720c */ /* 0x040fe40003f86270 */
[C---:B------:R-:W-:Y:S01]  /*125b0*/  ISETP.GE.AND P2, PT, R0.reuse, R231, PT ;  /* 0x000000e70000720c */ /* 0x040fe20003f46270 */
[----:B------:R-:W-:Y:S01]  /*125c0*/  IMAD.WIDE.U32 R168, R3, -0x326172a9, RZ ;  /* 0xcd9e8d5703a87825 */ /* 0x000fe200078e00ff */
[C---:B------:R-:W-:Y:S02]  /*125d0*/  ISETP.GE.OR P4, PT, R0.reuse, R232, !P4 ;  /* 0x000000e80000720c */ /* 0x040fe40006786670 */
[C---:B------:R-:W-:Y:S02]  /*125e0*/  ISETP.GE.OR P2, PT, R0.reuse, R230, !P2 ;  /* 0x000000e60000720c */ /* 0x040fe40005746670 */
[----:B------:R-:W-:Y:S02]  /*125f0*/  FSEL R190, R5, -INF , !P4 ;  /* 0xff80000005be7808 */ /* 0x000fe40006000000 */
[C---:B------:R-:W-:Y:S02]  /*12600*/  ISETP.GE.AND P4, PT, R171.reuse, R233, PT ;  /* 0x000000e9ab00720c */ /* 0x040fe40003f86270 */
[C---:B------:R-:W-:Y:S02]  /*12610*/  ISETP.GE.AND P5, PT, R0.reuse, R229, PT ;  /* 0x000000e50000720c */ /* 0x040fe40003fa6270 */
[-C--:B------:R-:W-:Y:S02]  /*12620*/  ISETP.GE.OR P4, PT, R171, R232.reuse, !P4 ;  /* 0x000000e8ab00720c */ /* 0x080fe40006786670 */
[----:B------:R-:W-:Y:S02]  /*12630*/  ISETP.GE.AND P3, PT, R0, R227, PT ;  /* 0x000000e30000720c */ /* 0x000fe40003f66270 */
[----:B------:R-:W-:Y:S02]  /*12640*/  FSEL R182, R16, -INF , !P4 ;  /* 0xff80000010b67808 */ /* 0x000fe40006000000 */
[-C--:B------:R-:W-:Y:S02]  /*12650*/  ISETP.GE.AND P4, PT, R175, R233.reuse, PT ;  /* 0x000000e9af00720c */ /* 0x080fe40003f86270 */
[----:B------:R-:W-:Y:S02]  /*12660*/  FSEL R172, R7, -INF , !P2 ;  /* 0xff80000007ac7808 */ /* 0x000fe40005000000 */
[-C--:B------:R-:W-:Y:S02]  /*12670*/  ISETP.GE.AND P2, PT, R173, R233.reuse, PT ;  /* 0x000000e9ad00720c */ /* 0x080fe40003f46270 */
[----:B------:R-:W-:Y:S02]  /*12680*/  ISETP.GE.OR P4, PT, R175, R232, !P4 ;  /* 0x000000e8af00720c */ /* 0x000fe40006786670 */
[--C-:B------:R-:W-:Y:S02]  /*12690*/  LOP3.LUT R181, R221, UR14, R168.reuse, 0x96, !PT ;  /* 0x0000000eddb57c12 */ /* 0x100fe4000f8e96a8 */
[----:B------:R-:W-:Y:S02]  /*126a0*/  LOP3.LUT R3, R213, UR14, R168, 0x96, !PT ;  /* 0x0000000ed5037c12 */ /* 0x000fe4000f8e96a8 */
[C---:B------:R-:W-:Y:S02]  /*126b0*/  ISETP.GE.OR P5, PT, R0.reuse, R228, !P5 ;  /* 0x000000e40000720c */ /* 0x040fe40006fa6670 */
[----:B------:R-:W-:Y:S02]  /*126c0*/  ISETP.GE.OR P3, PT, R0, R226, !P3 ;  /* 0x000000e20000720c */ /* 0x000fe40005f66670 */
[-C--:B------:R-:W-:Y:S02]  /*126d0*/  ISETP.GE.OR P2, PT, R173, R232.reuse, !P2 ;  /* 0x000000e8ad00720c */ /* 0x080fe40005746670 */
[----:B------:R-:W-:Y:S02]  /*126e0*/  FSEL R0, R18, -INF , !P1 ;  /* 0xff80000012007808 */ /* 0x000fe40004800000 */
[----:B------:R-:W-:Y:S02]  /*126f0*/  FSEL R168, R20, -INF , !P4 ;  /* 0xff80000014a87808 */ /* 0x000fe40006000000 */
[----:B------:R-:W-:Y:S02]  /*12700*/  FSEL R18, R23, -INF , !P0 ;  /* 0xff80000017127808 */ /* 0x000fe40004000000 */
[----:B------:R-:W-:Y:S02]  /*12710*/  ISETP.GE.AND P4, PT, R197, R233, PT ;  /* 0x000000e9c500720c */ /* 0x000fe40003f86270 */
[----:B------:R-:W-:Y:S02]  /*12720*/  ISETP.GE.AND P0, PT, R205, R231, PT ;  /* 0x000000e7cd00720c */ /* 0x000fe40003f06270 */
[----:B------:R-:W-:Y:S02]  /*12730*/  FSEL R2, R17, -INF , !P2 ;  /* 0xff80000011027808 */ /* 0x000fe40005000000 */
[----:B------:R-:W-:Y:S02]  /*12740*/  ISETP.GE.AND P2, PT, R199, R233, PT ;  /* 0x000000e9c700720c */ /* 0x000fe40003f46270 */
[----:B------:R-:W-:Y:S02]  /*12750*/  ISETP.GE.AND P1, PT, R175, R231, PT ;  /* 0x000000e7af00720c */ /* 0x000fe40003f26270 */
[----:B------:R-:W-:Y:S02]  /*12760*/  ISETP.GE.OR P4, PT, R197, R232, !P4 ;  /* 0x000000e8c500720c */ /* 0x000fe40006786670 */
[----:B------:R-:W-:Y:S02]  /*12770*/  ISETP.GE.OR P0, PT, R205, R230, !P0 ;  /* 0x000000e6cd00720c */ /* 0x000fe40004706670 */
[----:B------:R-:W-:Y:S02]  /*12780*/  ISETP.GE.OR P2, PT, R199, R232, !P2 ;  /* 0x000000e8c700720c */ /* 0x000fe40005746670 */
[----:B------:R-:W-:Y:S02]  /*12790*/  ISETP.GE.OR P1, PT, R175, R230, !P1 ;  /* 0x000000e6af00720c */ /* 0x000fe40004f26670 */
[----:B------:R-:W-:Y:S02]  /*127a0*/  FSEL R176, R32, -INF , !P4 ;  /* 0xff80000020b07808 */ /* 0x000fe40006000000 */
[----:B------:R-:W-:Y:S02]  /*127b0*/  FSEL R178, R35, -INF , !P0 ;  /* 0xff80000023b27808 */ /* 0x000fe40004000000 */
[----:B------:R-:W-:Y:S02]  /*127c0*/  ISETP.GE.AND P4, PT, R207, R233, PT ;  /* 0x000000e9cf00720c */ /* 0x000fe40003f86270 */
[----:B------:R-:W-:Y:S02]  /*127d0*/  ISETP.GE.AND P0, PT, R203, R231, PT ;  /* 0x000000e7cb00720c */ /* 0x000fe40003f06270 */
[----:B------:R-:W-:Y:S02]  /*127e0*/  FSEL R170, R21, -INF , !P2 ;  /* 0xff80000015aa7808 */ /* 0x000fe40005000000 */
        /* <DEDUP_REMOVED lines=38> */
[-C--:B------:R-:W-:Y:S02]  /*12a50*/  ISETP.GE.AND P1, PT, R195, R231.reuse, PT ;  /* 0x000000e7c300720c */ /* 0x080fe40003f26270 */
[----:B------:R-:W-:Y:S02]  /*12a60*/  ISETP.GE.OR P4, PT, R187, R232, !P4 ;  /* 0x000000e8bb00720c */ /* 0x000fe40006786670 */
[----:B------:R-:W-:Y:S02]  /*12a70*/  ISETP.GE.OR P0, PT, R19, R230, !P0 ;  /* 0x000000e61300720c */ /* 0x000fe40004706670 */
[----:B------:R-:W-:Y:S02]  /*12a80*/  ISETP.GE.OR P2, PT, R189, R232, !P2 ;  /* 0x000000e8bd00720c */ /* 0x000fe40005746670 */
[-C--:B------:R-:W-:Y:S02]  /*12a90*/  ISETP.GE.OR P1, PT, R195, R230.reuse, !P1 ;  /* 0x000000e6c300720c */ /* 0x080fe40004f26670 */
[----:B------:R-:W-:Y:S02]  /*12aa0*/  FSEL R206, R64, -INF , !P4 ;  /* 0xff80000040ce7808 */ /* 0x000fe40006000000 */
[----:B------:R-:W-:Y:S02]  /*12ab0*/  FSEL R64, R67, -INF , !P0 ;  /* 0xff80000043407808 */ /* 0x000fe40004000000 */
[----:B------:R-:W-:Y:S02]  /*12ac0*/  ISETP.GE.AND P0, PT, R185, R231, PT ;  /* 0x000000e7b900720c */ /* 0x000fe40003f06270 */
[----:B------:R-:W-:Y:S02]  /*12ad0*/  FSEL R194, R53, -INF , !P2 ;  /* 0xff80000035c27808 */ /* 0x000fe40005000000 */
[----:B------:R-:W-:Y:S02]  /*12ae0*/  FSEL R54, R54, -INF , !P1 ;  /* 0xff80000036367808 */ /* 0x000fe40004800000 */
[----:B------:R-:W-:Y:S02]  /*12af0*/  ISETP.GE.AND P2, PT, R19, R233, PT ;  /* 0x000000e91300720c */ /* 0x000fe40003f46270 */
[-C--:B------:R-:W-:Y:S02]  /*12b00*/  ISETP.GE.AND P1, PT, R187, R231.reuse, PT ;  /* 0x000000e7bb00720c */ /* 0x080fe40003f26270 */
[----:B------:R-:W-:Y:S02]  /*12b10*/  IADD3 R67, R184, 0x48, RZ ;  /* 0x00000048b8437810 */ /* 0x000fe40007ffe0ff */
[----:B------:R-:W-:Y:S02]  /*12b20*/  ISETP.GE.OR P0, PT, R185, R230, !P0 ;  /* 0x000000e6b900720c */ /* 0x000fe40004706670 */
[----:B------:R-:W-:Y:S02]  /*12b30*/  ISETP.GE.OR P2, PT, R19, R232, !P2 ;  /* 0x000000e81300720c */ /* 0x000fe40005746670 */
[-C--:B------:R-:W-:Y:S02]  /*12b40*/  ISETP.GE.OR P1, PT, R187, R230.reuse, !P1 ;  /* 0x000000e6bb00720c */ /* 0x080fe40004f26670 */
[----:B------:R-:W-:Y:S02]  /*12b50*/  FSEL R52, R71, -INF , !P0 ;  /* 0xff80000047347808 */ /* 0x000fe40004000000 */
[----:B------:R-:W-:Y:S02]  /*12b60*/  ISETP.GE.AND P0, PT, R67, R231, PT ;  /* 0x000000e74300720c */ /* 0x000fe40003f06270 */
[----:B------:R-:W-:Y:S02]  /*12b70*/  FSEL R204, R65, -INF , !P2 ;  /* 0xff80000041cc7808 */ /* 0x000fe40005000000 */
[----:B------:R-:W-:Y:S02]  /*12b80*/  FSEL R66, R66, -INF , !P1 ;  /* 0xff80000042427808 */ /* 0x000fe40004800000 */
[----:B------:R-:W-:Y:S02]  /*12b90*/  ISETP.GE.AND P2, PT, R185, R233, PT ;  /* 0x000000e9b900720c */ /* 0x000fe40003f46270 */
[----:B------:R-:W-:Y:S02]  /*12ba0*/  ISETP.GE.AND P1, PT, R193, R231, PT ;  /* 0x000000e7c100720c */ /* 0x000fe40003f26270 */
[----:B------:R-:W-:Y:S02]  /*12bb0*/  ISETP.GE.OR P0, PT, R67, R230, !P0 ;  /* 0x000000e64300720c */ /* 0x000fe40004706670 */
[----:B------:R-:W-:Y:S02]  /*12bc0*/  IADD3 R17, R184, 0x49, RZ ;  /* 0x00000049b8117810 */ /* 0x000fe40007ffe0ff */
[----:B------:R-:W-:Y:S02]  /*12bd0*/  ISETP.GE.OR P2, PT, R185, R232, !P2 ;  /* 0x000000e8b900720c */ /* 0x000fe40005746670 */
[----:B------:R-:W-:Y:S02]  /*12be0*/  ISETP.GE.OR P1, PT, R193, R230, !P1 ;  /* 0x000000e6c100720c */ /* 0x000fe40004f26670 */
[----:B------:R-:W-:Y:S02]  /*12bf0*/  FSEL R82, R82, -INF , !P0 ;  /* 0xff80000052527808 */ /* 0x000fe40004000000 */
[----:B------:R-:W-:Y:S02]  /*12c00*/  ISETP.GE.AND P0, PT, R184, R227, PT ;  /* 0x000000e3b800720c */ /* 0x000fe40003f06270 */
[-C--:B------:R-:W-:Y:S02]  /*12c10*/  ISETP.GE.AND P4, PT, R67, R233.reuse, PT ;  /* 0x000000e94300720c */ /* 0x080fe40003f86270 */
[----:B------:R-:W-:Y:S02]  /*12c20*/  FSEL R200, R69, -INF , !P2 ;  /* 0xff80000045c87808 */ /* 0x000fe40005000000 */
[----:B------:R-:W-:Y:S02]  /*12c30*/  FSEL R70, R70, -INF , !P1 ;  /* 0xff80000046467808 */ /* 0x000fe40004800000 */
[-C--:B------:R-:W-:Y:S02]  /*12c40*/  ISETP.GE.AND P1, PT, R17, R233.reuse, PT ;  /* 0x000000e91100720c */ /* 0x080fe40003f26270 */
[C---:B------:R-:W-:Y:S02]  /*12c50*/  ISETP.GE.OR P0, PT, R184.reuse, R226, !P0 ;  /* 0x000000e2b800720c */ /* 0x040fe40004706670 */
[----:B------:R-:W-:Y:S02]  /*12c60*/  IADD3 R69, R184, 0x50, RZ ;  /* 0x00000050b8457810 */ /* 0x000fe40007ffe0ff */
[-C--:B------:R-:W-:Y:S02]  /*12c70*/  ISETP.GE.OR P4, PT, R67, R232.reuse, !P4 ;  /* 0x000000e84300720c */ /* 0x080fe40006786670 */
[-C--:B------:R-:W-:Y:S02]  /*12c80*/  ISETP.GE.OR P1, PT, R17, R232.reuse, !P1 ;  /* 0x000000e81100720c */ /* 0x080fe40004f26670 */
[----:B------:R-:W-:Y:S02]  /*12c90*/  FSEL R37, R10, -INF , !P0 ;  /* 0xff8000000a257808 */ /* 0x000fe40004000000 */
[----:B------:R-:W-:Y:S02]  /*12ca0*/  ISETP.GE.AND P0, PT, R69, R233, PT ;  /* 0x000000e94500720c */ /* 0x000fe40003f06270 */
[C---:B------:R-:W-:Y:S02]  /*12cb0*/  LOP3.LUT R183, R169.reuse, UR16, R250, 0x96, !PT ;  /* 0x00000010a9b77c12 */ /* 0x040fe4000f8e96fa */
[----:B------:R-:W-:Y:S02]  /*12cc0*/  LOP3.LUT R179, R169, UR16, R246, 0x96, !PT ;  /* 0x00000010a9b37c12 */ /* 0x000fe4000f8e96f6 */
[-C--:B------:R-:W-:Y:S02]  /*12cd0*/  ISETP.GE.AND P2, PT, R184, R229.reuse, PT ;  /* 0x000000e5b800720c */ /* 0x080fe40003f46270 */
[----:B------:R-:W-:Y:S02]  /*12ce0*/  FSEL R169, R80, -INF , !P4 ;  /* 0xff80000050a97808 */ /* 0x000fe40006000000 */
[----:B------:R-:W-:Y:S02]  /*12cf0*/  ISETP.GE.AND P4, PT, R171, R229, PT ;  /* 0x000000e5ab00720c */ /* 0x000fe40003f86270 */
[----:B------:R-:W-:Y:S02]  /*12d00*/  FSEL R39, R81, -INF , !P1 ;  /* 0xff80000051277808 */ /* 0x000fe40004800000 */
[-C--:B------:R-:W-:Y:S02]  /*12d10*/  ISETP.GE.AND P1, PT, R171, R227.reuse, PT ;  /* 0x000000e3ab00720c */ /* 0x080fe40003f26270 */
[----:B------:R-:W-:Y:S02]  /*12d20*/  ISETP.GE.OR P0, PT, R69, R232, !P0 ;  /* 0x000000e84500720c */ /* 0x000fe40004706670 */
[C---:B------:R-:W-:Y:S02]  /*12d30*/  ISETP.GE.OR P4, PT, R171.reuse, R228, !P4 ;  /* 0x000000e4ab00720c */ /* 0x040fe40006786670 */
[----:B------:R-:W-:Y:S02]  /*12d40*/  ISETP.GE.OR P1, PT, R171, R226, !P1 ;  /* 0x000000e2ab00720c */ /* 0x000fe40004f26670 */
[C---:B------:R-:W-:Y:S02]  /*12d50*/  ISETP.GE.OR P2, PT, R184.reuse, R228, !P2 ;  /* 0x000000e4b800720c */ /* 0x040fe40005746670 */
[----:B------:R-:W-:Y:S02]  /*12d60*/  IADD3 R33, R184, 0x51, RZ ;  /* 0x00000051b8217810 */ /* 0x000fe40007ffe0ff */
        /* <DEDUP_REMOVED lines=12> */
[----:B------:R-:W-:Y:S02]  /*12e30*/  FSEL R85, R85, -INF , !P5 ;  /* 0xff80000055557808 */ /* 0x000fe40006800000 */
[C---:B------:R-:W-:Y:S02]  /*12e40*/  ISETP.GE.AND P5, PT, R175.reuse, R229, PT ;  /* 0x000000e5af00720c */ /* 0x040fe40003fa6270 */
[----:B------:R-:W-:Y:S02]  /*12e50*/  FSEL R86, R86, -INF , !P2 ;  /* 0xff80000056567808 */ /* 0x000fe40005000000 */
[----:B------:R-:W-:Y:S02]  /*12e60*/  ISETP.GE.AND P2, PT, R175, R227, PT ;  /* 0x000000e3af00720c */ /* 0x000fe40003f46270 */
[----:B------:R-:W-:Y:S02]  /*12e70*/  ISETP.GE.OR P0, PT, R71, R232, !P0 ;  /* 0x000000e84700720c */ /* 0x000fe40004706670 */
[----:B------:R-:W-:Y:S02]  /*12e80*/  ISETP.GE.AND P6, PT, R17, R231, PT ;  /* 0x000000e71100720c */ /* 0x000fe40003fc6270 */
[C---:B------:R-:W-:Y:S02]  /*12e90*/  ISETP.GE.OR P5, PT, R175.reuse, R228, !P5 ;  /* 0x000000e4af00720c */ /* 0x040fe40006fa6670 */
[----:B------:R-:W-:Y:S02]  /*12ea0*/  ISETP.GE.OR P2, PT, R175, R226, !P2 ;  /* 0x000000e2af00720c */ /* 0x000fe40005746670 */
[----:B------:R-:W-:Y:S02]  /*12eb0*/  FSEL R175, R96, -INF , !P0 ;  /* 0xff80000060af7808 */ /* 0x000fe40004000000 */
[----:B------:R-:W-:Y:S02]  /*12ec0*/  ISETP.GE.AND P0, PT, R199, R227, PT ;  /* 0x000000e3c700720c */ /* 0x000fe40003f06270 */
[----:B------:R-:W-:Y:S02]  /*12ed0*/  ISETP.GE.OR P6, PT, R17, R230, !P6 ;  /* 0x000000e61100720c */ /* 0x000fe400077c6670 */
[----:B------:R-:W-:Y:S02]  /*12ee0*/  FSEL R21, R11, -INF , !P3 ;  /* 0xff8000000b157808 */ /* 0x000fe40005800000 */
[----:B------:R-:W-:Y:S02]  /*12ef0*/  ISETP.GE.AND P3, PT, R173, R229, PT ;  /* 0x000000e5ad00720c */ /* 0x000fe40003f66270 */
[----:B------:R-:W-:Y:S02]  /*12f00*/  ISETP.GE.OR P0, PT, R199, R226, !P0 ;  /* 0x000000e2c700720c */ /* 0x000fe40004706670 */
[C---:B------:R-:W-:Y:S02]  /*12f10*/  IADD3 R15, R184.reuse, 0x60, RZ ;  /* 0x00000060b80f7810 */ /* 0x040fe40007ffe0ff */
[----:B------:R-:W-:Y:S02]  /*12f20*/  FSEL R68, R83, -INF , !P6 ;  /* 0xff80000053447808 */ /* 0x000fe40007000000 */
[----:B------:R-:W-:Y:S02]  /*12f30*/  ISETP.GE.OR P3, PT, R173, R228, !P3 ;  /* 0x000000e4ad00720c */ /* 0x000fe40005f66670 */
[----:B------:R-:W-:Y:S02]  /*12f40*/  FSEL R83, R27, -INF , !P0 ;  /* 0xff8000001b537808 */ /* 0x000fe40004000000 */
[----:B------:R-:W-:Y:S02]  /*12f50*/  ISETP.GE.AND P0, PT, R15, R233, PT ;  /* 0x000000e90f00720c */ /* 0x000fe40003f06270 */
[----:B------:R-:W-:Y:S02]  /*12f60*/  IADD3 R9, R184, 0x59, RZ ;  /* 0x00000059b8097810 */ /* 0x000fe40007ffe0ff */
[----:B------:R-:W-:Y:S02]  /*12f70*/  FSEL R10, R13, -INF , !P3 ;  /* 0xff8000000d0a7808 */ /* 0x000fe40005800000 */
[----:B------:R-:W-:Y:S02]  /*12f80*/  ISETP.GE.AND P3, PT, R199, R229, PT ;  /* 0x000000e5c700720c */ /* 0x000fe40003f66270 */
[----:B------:R-:W-:Y:S02]  /*12f90*/  ISETP.GE.OR P0, PT, R15, R232, !P0 ;  /* 0x000000e80f00720c */ /* 0x000fe40004706670 */
[----:B------:R-:W-:Y:S02]  /*12fa0*/  FSEL R65, R12, -INF , !P4 ;  /* 0xff8000000c417808 */ /* 0x000fe40006000000 */
[----:B------:R-:W-:Y:S02]  /*12fb0*/  FSEL R11, R14, -INF , !P1 ;  /* 0xff8000000e0b7808 */ /* 0x000fe40004800000 */
[----:B------:R-:W-:Y:S02]  /*12fc0*/  ISETP.GE.AND P4, PT, R9, R233, PT ;  /* 0x000000e90900720c */ /* 0x000fe40003f86270 */
[----:B------:R-:W-:Y:S02]  /*12fd0*/  ISETP.GE.AND P1, PT, R71, R231, PT ;  /* 0x000000e74700720c */ /* 0x000fe40003f26270 */
[----:B------:R-:W-:Y:S02]  /*12fe0*/  ISETP.GE.OR P3, PT, R199, R228, !P3 ;  /* 0x000000e4c700720c */ /* 0x000fe40005f66670 */
[----:B------:R-:W-:Y:S02]  /*12ff0*/  IADD3 R14, R184, 0x61, RZ ;  /* 0x00000061b80e7810 */ /* 0x000fe40007ffe0ff */
        /* <DEDUP_REMOVED lines=10> */
[----:B------:R-:W-:Y:S02]  /*130a0*/  IADD3 R27, R184, 0x68, RZ ;  /* 0x00000068b81b7810 */ /* 0x000fe40007ffe0ff */
[----:B------:R-:W-:Y:S02]  /*130b0*/  ISETP.GE.OR P6, PT, R33, R230, !P6 ;  /* 0x000000e62100720c */ /* 0x000fe400077c6670 */
[----:B------:R-:W-:Y:S02]  /*130c0*/  FSEL R173, R97, -INF , !P4 ;  /* 0xff80000061ad7808 */ /* 0x000fe40006000000 */
[C---:B------:R-:W-:Y:S02]  /*130d0*/  ISETP.GE.AND P4, PT, R197.reuse, R229, PT ;  /* 0x000000e5c500720c */ /* 0x040fe40003f86270 */
[----:B------:R-:W-:Y:S02]  /*130e0*/  FSEL R98, R98, -INF , !P1 ;  /* 0xff80000062627808 */ /* 0x000fe40004800000 */
[----:B------:R-:W-:Y:S02]  /*130f0*/  ISETP.GE.AND P1, PT, R197, R227, PT ;  /* 0x000000e3c500720c */ /* 0x000fe40003f26270 */
[----:B------:R-:W-:Y:S02]  /*13100*/  ISETP.GE.OR P5, PT, R14, R232, !P5 ;  /* 0x000000e80e00720c */ /* 0x000fe40006fa6670 */
[----:B------:R-:W-:Y:S02]  /*13110*/  ISETP.GE.OR P2, PT, R15, R230, !P2 ;  /* 0x000000e60f00720c */ /* 0x000fe40005746670 */
[----:B------:R-:W-:Y:S02]  /*13120*/  FSEL R31, R31, -INF , !P0 ;  /* 0xff8000001f1f7808 */ /* 0x000fe40004000000 */
[----:B------:R-:W-:Y:S02]  /*13130*/  ISETP.GE.AND P0, PT, R27, R233, PT ;  /* 0x000000e91b00720c */ /* 0x000fe40003f06270 */
[----:B------:R-:W-:Y:S02]  /*13140*/  FSEL R80, R87, -INF , !P6 ;  /* 0xff80000057507808 */ /* 0x000fe40007000000 */
[----:B------:R-:W-:Y:S02]  /*13150*/  ISETP.GE.AND P6, PT, R9, R231, PT ;  /* 0x000000e70900720c */ /* 0x000fe40003fc6270 */
[C---:B------:R-:W-:Y:S02]  /*13160*/  ISETP.GE.OR P4, PT, R197.reuse, R228, !P4 ;  /* 0x000000e4c500720c */ /* 0x040fe40006786670 */
[----:B------:R-:W-:Y:S02]  /*13170*/  ISETP.GE.OR P1, PT, R197, R226, !P1 ;  /* 0x000000e2c500720c */ /* 0x000fe40004f26670 */
[----:B------:R-:W-:Y:S02]  /*13180*/  FSEL R197, R101, -INF , !P5 ;  /* 0xff80000065c57808 */ /* 0x000fe40006800000 */
[C---:B------:R-:W-:Y:S02]  /*13190*/  ISETP.GE.AND P5, PT, R207.reuse, R229, PT ;  /* 0x000000e5cf00720c */ /* 0x040fe40003fa6270 */
[----:B------:R-:W-:Y:S02]  /*131a0*/  FSEL R102, R102, -INF , !P2 ;  /* 0xff80000066667808 */ /* 0x000fe40005000000 */
[-C--:B------:R-:W-:Y:S02]  /*131b0*/  ISETP.GE.AND P2, PT, R207, R227.reuse, PT ;  /* 0x000000e3cf00720c */ /* 0x080fe40003f46270 */
[----:B------:R-:W-:Y:S02]  /*131c0*/  ISETP.GE.OR P0, PT, R27, R232, !P0 ;  /* 0x000000e81b00720c */ /* 0x000fe40004706670 */
[----:B------:R-:W-:Y:S02]  /*131d0*/  ISETP.GE.OR P6, PT, R9, R230, !P6 ;  /* 0x000000e60900720c */ /* 0x000fe400077c6670 */
[C---:B------:R-:W-:Y:S02]  /*131e0*/  ISETP.GE.OR P5, PT, R207.reuse, R228, !P5 ;  /* 0x000000e4cf00720c */ /* 0x040fe40006fa6670 */
[-C--:B------:R-:W-:Y:S02]  /*131f0*/  ISETP.GE.OR P2, PT, R207, R226.reuse, !P2 ;  /* 0x000000e2cf00720c */ /* 0x080fe40005746670 */
[----:B------:R-:W-:Y:S02]  /*13200*/  FSEL R207, R112, -INF , !P0 ;  /* 0xff80000070cf7808 */ /* 0x000fe40004000000 */
[----:B------:R-:W-:Y:S02]  /*13210*/  ISETP.GE.AND P0, PT, R203, R227, PT ;  /* 0x000000e3cb00720c */ /* 0x000fe40003f06270 */
[----:B------:R-:W-:Y:S02]  /*13220*/  FSEL R84, R99, -INF , !P6 ;  /* 0xff80000063547808 */ /* 0x000fe40007000000 */
[----:B------:R-:W-:Y:S02]  /*13230*/  FSEL R23, R25, -INF , !P3 ;  /* 0xff80000019177808 */ /* 0x000fe40005800000 */
[----:B------:R-:W-:Y:S02]  /*13240*/  ISETP.GE.AND P6, PT, R14, R231, PT ;  /* 0x000000e70e00720c */ /* 0x000fe40003fc6270 */
[----:B------:R-:W-:Y:S02]  /*13250*/  ISETP.GE.AND P3, PT, R205, R229, PT ;  /* 0x000000e5cd00720c */ /* 0x000fe40003f66270 */
[----:B------:R-:W-:Y:S02]  /*13260*/  FSEL R30, R30, -INF , !P1 ;  /* 0xff8000001e1e7808 */ /* 0x000fe40004800000 */
[----:B------:R-:W-:Y:S02]  /*13270*/  ISETP.GE.AND P1, PT, R27, R231, PT ;  /* 0x000000e71b00720c */ /* 0x000fe40003f26270 */
[----:B------:R-:W-:Y:S02]  /*13280*/  ISETP.GE.OR P0, PT, R203, R226, !P0 ;  /* 0x000000e2cb00720c */ /* 0x000fe40004706670 */
[----:B------:R-:W-:Y:S02]  /*13290*/  IADD3 R96, R184, 0x70, RZ ;  /* 0x00000070b8607810 */ /* 0x000fe40007ffe0ff */
[----:B------:R-:W-:Y:S02]  /*132a0*/  ISETP.GE.OR P6, PT, R14, R230, !P6 ;  /* 0x000000e60e00720c */ /* 0x000fe400077c6670 */
[----:B------:R-:W-:Y:S02]  /*132b0*/  ISETP.GE.OR P3, PT, R205, R228, !P3 ;  /* 0x000000e4cd00720c */ /* 0x000fe40005f66670 */
[----:B------:R-:W-:Y:S02]  /*132c0*/  IADD3 R24, R184, 0x69, RZ ;  /* 0x00000069b8187810 */ /* 0x000fe40007ffe0ff */
[----:B------:R-:W-:Y:S02]  /*132d0*/  FSEL R87, R28, -INF , !P4 ;  /* 0xff8000001c577808 */ /* 0x000fe40006000000 */
[----:B------:R-:W-:Y:S02]  /*132e0*/  ISETP.GE.AND P4, PT, R203, R229, PT ;  /* 0x000000e5cb00720c */ /* 0x000fe40003f86270 */
        /* <DEDUP_REMOVED lines=11> */
[-C--:B------:R-:W-:Y:S02]  /*133a0*/  ISETP.GE.OR P0, PT, R96, R232.reuse, !P0 ;  /* 0x000000e86000720c */ /* 0x080fe40004706670 */
[C---:B------:R-:W-:Y:S02]  /*133b0*/  ISETP.GE.OR P3, PT, R24.reuse, R232, !P3 ;  /* 0x000000e81800720c */ /* 0x040fe40005f66670 */
[----:B------:R-:W-:Y:S02]  /*133c0*/  ISETP.GE.OR P6, PT, R24, R230, !P6 ;  /* 0x000000e61800720c */ /* 0x000fe400077c6670 */
[----:B------:R-:W-:Y:S02]  /*133d0*/  ISETP.GE.OR P1, PT, R201, R226, !P1 ;  /* 0x000000e2c900720c */ /* 0x000fe40004f26670 */
[----:B------:R-:W-:Y:S02]  /*133e0*/  FSEL R40, R40, -INF , !P5 ;  /* 0xff80000028287808 */ /* 0x000fe40006800000 */
[----:B------:R-:W-:Y:S02]  /*133f0*/  FSEL R112, R41, -INF , !P4 ;  /* 0xff80000029707808 */ /* 0x000fe40006000000 */
[-C--:B------:R-:W-:Y:S02]  /*13400*/  ISETP.GE.AND P4, PT, R96, R231.reuse, PT ;  /* 0x000000e76000720c */ /* 0x080fe40003f86270 */
[----:B------:R-:W-:Y:S02]  /*13410*/  ISETP.GE.AND P5, PT, R29, R231, PT ;  /* 0x000000e71d00720c */ /* 0x000fe40003fa6270 */
[----:B------:R-:W-:Y:S02]  /*13420*/  FSEL R242, R116, -INF , !P0 ;  /* 0xff80000074f27808 */ /* 0x000fe40004000000 */
[----:B------:R-:W-:Y:S02]  /*13430*/  ISETP.GE.AND P0, PT, R191, R227, PT ;  /* 0x000000e3bf00720c */ /* 0x000fe40003f06270 */
[C---:B------:R-:W-:Y:S02]  /*13440*/  IADD3 R99, R184.reuse, 0x78, RZ ;  /* 0x00000078b8637810 */ /* 0x040fe40007ffe0ff */
[----:B------:R-:W-:Y:S02]  /*13450*/  IADD3 R184, R184, 0x79, RZ ;  /* 0x00000079b8b87810 */ /* 0x000fe40007ffe0ff */
[----:B------:R-:W-:Y:S02]  /*13460*/  FSEL R205, R113, -INF , !P3 ;  /* 0xff80000071cd7808 */ /* 0x000fe40005800000 */
[----:B------:R-:W-:Y:S02]  /*13470*/  ISETP.GE.AND P3, PT, R201, R229, PT ;  /* 0x000000e5c900720c */ /* 0x000fe40003f66270 */
[----:B------:R-:W-:Y:S02]  /*13480*/  FSEL R114, R115, -INF , !P6 ;  /* 0xff80000073727808 */ /* 0x000fe40007000000 */
[----:B------:R-:W-:Y:S02]  /*13490*/  FSEL R42, R42, -INF , !P2 ;  /* 0xff8000002a2a7808 */ /* 0x000fe40005000000 */
[----:B------:R-:W-:Y:S02]  /*134a0*/  ISETP.GE.AND P6, PT, R29, R233, PT ;  /* 0x000000e91d00720c */ /* 0x000fe40003fc6270 */
[----:B------:R-:W-:Y:S02]  /*134b0*/  ISETP.GE.AND P2, PT, R191, R229, PT ;  /* 0x000000e5bf00720c */ /* 0x000fe40003f46270 */
[-C--:B------:R-:W-:Y:S02]  /*134c0*/  ISETP.GE.OR P4, PT, R96, R230.reuse, !P4 ;  /* 0x000000e66000720c */ /* 0x080fe40006786670 */
[----:B------:R-:W-:Y:S02]  /*134d0*/  ISETP.GE.OR P5, PT, R29, R230, !P5 ;  /* 0x000000e61d00720c */ /* 0x000fe40006fa6670 */
[----:B------:R-:W-:Y:S02]  /*134e0*/  ISETP.GE.OR P0, PT, R191, R226, !P0 ;  /* 0x000000e2bf00720c */ /* 0x000fe40004706670 */
[----:B------:R-:W-:Y:S02]  /*134f0*/  FSEL R12, R46, -INF , !P1 ;  /* 0xff8000002e0c7808 */ /* 0x000fe40004800000 */
[-C--:B------:R-:W-:Y:S02]  /*13500*/  ISETP.GE.AND P1, PT, R184, R233.reuse, PT ;  /* 0x000000e9b800720c */ /* 0x080fe40003f26270 */
[----:B------:R-:W-:Y:S02]  /*13510*/  ISETP.GE.OR P3, PT, R201, R228, !P3 ;  /* 0x000000e4c900720c */ /* 0x000fe40005f66670 */
[----:B------:R-:W-:Y:S02]  /*13520*/  ISETP.GE.OR P6, PT, R29, R232, !P6 ;  /* 0x000000e81d00720c */ /* 0x000fe400077c6670 */
[----:B------:R-:W-:Y:S02]  /*13530*/  FSEL R51, R118, -INF , !P4 ;  /* 0xff80000076337808 */ /* 0x000fe40006000000 */
[----:B------:R-:W-:Y:S02]  /*13540*/  ISETP.GE.OR P2, PT, R191, R228, !P2 ;  /* 0x000000e4bf00720c */ /* 0x000fe40005746670 */
[----:B------:R-:W-:Y:S02]  /*13550*/  FSEL R118, R119, -INF , !P5 ;  /* 0xff80000077767808 */ /* 0x000fe40006800000 */
[----:B------:R-:W-:Y:S02]  /*13560*/  FSEL R13, R47, -INF , !P0 ;  /* 0xff8000002f0d7808 */ /* 0x000fe40004000000 */
[----:B------:R-:W-:Y:S02]  /*13570*/  ISETP.GE.AND P5, PT, R99, R233, PT ;  /* 0x000000e96300720c */ /* 0x000fe40003fa6270 */
[C---:B------:R-:W-:Y:S02]  /*13580*/  ISETP.GE.AND P0, PT, R184.reuse, R231, PT ;  /* 0x000000e7b800720c */ /* 0x040fe40003f06270 */
[-C--:B------:R-:W-:Y:S02]  /*13590*/  ISETP.GE.OR P1, PT, R184, R232.reuse, !P1 ;  /* 0x000000e8b800720c */ /* 0x080fe40004f26670 */
[----:B------:R-:W-:Y:S02]  /*135a0*/  FSEL R5, R117, -INF , !P6 ;  /* 0xff80000075057808 */ /* 0x000fe40007000000 */
[C---:B------:R-:W-:Y:S02]  /*135b0*/  ISETP.GE.AND P6, PT, R195.reuse, R229, PT ;  /* 0x000000e5c300720c */ /* 0x040fe40003fc6270 */
[----:B------:R-:W-:Y:S02]  /*135c0*/  ISETP.GE.AND P4, PT, R195, R227, PT ;  /* 0x000000e3c300720c */ /* 0x000fe40003f86270 */
[----:B------:R-:W-:Y:S02]  /*135d0*/  FSEL R44, R44, -INF , !P3 ;  /* 0xff8000002c2c7808 */ /* 0x000fe40005800000 */
[----:B------:R-:W-:Y:S02]  /*135e0*/  FSEL R116, R45, -INF , !P2 ;  /* 0xff8000002d747808 */ /* 0x000fe40005000000 */
[C---:B------:R-:W-:Y:S02]  /*135f0*/  ISETP.GE.AND P2, PT, R99.reuse, R231, PT ;  /* 0x000000e76300720c */ /* 0x040fe40003f46270 */
[----:B------:R-:W-:Y:S02]  /*13600*/  ISETP.GE.OR P5, PT, R99, R232, !P5 ;  /* 0x000000e86300720c */ /* 0x000fe40006fa6670 */
[-C--:B------:R-:W-:Y:S02]  /*13610*/  ISETP.GE.AND P3, PT, R189, R229.reuse, PT ;  /* 0x000000e5bd00720c */ /* 0x080fe40003f66270 */
[----:B------:R-:W-:Y:S02]  /*13620*/  FSEL R239, R129, -INF , !P1 ;  /* 0xff80000081ef7808 */ /* 0x000fe40004800000 */
[----:B------:R-:W-:Y:S02]  /*13630*/  ISETP.GE.AND P1, PT, R187, R229, PT ;  /* 0x000000e5bb00720c */ /* 0x000fe40003f26270 */
[----:B------:R-:W-:Y:S02]  /*13640*/  ISETP.GE.OR P0, PT, R184, R230, !P0 ;  /* 0x000000e6b800720c */ /* 0x000fe40004706670 */
[C---:B------:R-:W-:Y:S02]  /*13650*/  ISETP.GE.OR P6, PT, R195.reuse, R228, !P6 ;  /* 0x000000e4c300720c */ /* 0x040fe400077c6670 */
[----:B------:R-:W-:Y:S02]  /*13660*/  ISETP.GE.OR P4, PT, R195, R226, !P4 ;  /* 0x000000e2c300720c */ /* 0x000fe40006786670 */
[----:B------:R-:W-:Y:S02]  /*13670*/  ISETP.GE.OR P2, PT, R99, R230, !P2 ;  /* 0x000000e66300720c */ /* 0x000fe40005746670 */
[----:B------:R-:W-:Y:S02]  /*13680*/  FSEL R225, R128, -INF , !P5 ;  /* 0xff80000080e17808 */ /* 0x000fe40006800000 */
[C---:B------:R-:W-:Y:S02]  /*13690*/  ISETP.GE.AND P5, PT, R189.reuse, R227, PT ;  /* 0x000000e3bd00720c */ /* 0x040fe40003fa6270 */
[-C--:B------:R-:W-:Y:S02]  /*136a0*/  ISETP.GE.OR P3, PT, R189, R228.reuse, !P3 ;  /* 0x000000e4bd00720c */ /* 0x080fe40005f66670 */
[----:B------:R-:W-:Y:S02]  /*136b0*/  ISETP.GE.OR P1, PT, R187, R228, !P1 ;  /* 0x000000e4bb00720c */ /* 0x000fe40004f26670 */
[----:B------:R-:W-:Y:S02]  /*136c0*/  FSEL R191, R131, -INF , !P0 ;  /* 0xff80000083bf7808 */ /* 0x000fe40004000000 */
[----:B------:R-:W-:Y:S02]  /*136d0*/  ISETP.GE.AND P0, PT, R19, R229, PT ;  /* 0x000000e51300720c */ /* 0x000fe40003f06270 */
[----:B------:R-:W-:Y:S02]  /*136e0*/  FSEL R47, R130, -INF , !P2 ;  /* 0xff800000822f7808 */ /* 0x000fe40005000000 */
[----:B------:R-:W-:Y:S02]  /*136f0*/  ISETP.GE.OR P5, PT, R189, R226, !P5 ;  /* 0x000000e2bd00720c */ /* 0x000fe40006fa6670 */
[----:B------:R-:W-:Y:S02]  /*13700*/  FSEL R46, R56, -INF , !P6 ;  /* 0xff800000382e7808 */ /* 0x000fe40007000000 */
[----:B------:R-:W-:Y:S02]  /*13710*/  ISETP.GE.AND P6, PT, R19, R227, PT ;  /* 0x000000e31300720c */ /* 0x000fe40003fc6270 */
[----:B------:R-:W-:Y:S02]  /*13720*/  FSEL R130, R57, -INF , !P3 ;  /* 0xff80000039827808 */ /* 0x000fe40005800000 */
[C---:B------:R-:W-:Y:S02]  /*13730*/  ISETP.GE.AND P3, PT, R193.reuse, R229, PT ;  /* 0x000000e5c100720c */ /* 0x040fe40003f66270 */
[----:B------:R-:W-:Y:S02]  /*13740*/  FSEL R58, R58, -INF , !P4 ;  /* 0xff8000003a3a7808 */ /* 0x000fe40006000000 */
[-C--:B------:R-:W-:Y:S02]  /*13750*/  ISETP.GE.AND P4, PT, R193, R227.reuse, PT ;  /* 0x000000e3c100720c */ /* 0x080fe40003f86270 */
[----:B------:R-:W-:Y:S02]  /*13760*/  ISETP.GE.OR P0, PT, R19, R228, !P0 ;  /* 0x000000e41300720c */ /* 0x000fe40004706670 */
[----:B------:R-:W-:Y:S02]  /*13770*/  FSEL R113, R60, -INF , !P1 ;  /* 0xff8000003c717808 */ /* 0x000fe40004800000 */
[----:B------:R-:W-:Y:S02]  /*13780*/  ISETP.GE.AND P1, PT, R185, R227, PT ;  /* 0x000000e3b900720c */ /* 0x000fe40003f26270 */
[----:B------:R-:W-:Y:S02]  /*13790*/  ISETP.GE.OR P6, PT, R19, R226, !P6 ;  /* 0x000000e21300720c */ /* 0x000fe400077c6670 */
[C---:B------:R-:W-:Y:S02]  /*137a0*/  ISETP.GE.OR P3, PT, R193.reuse, R228, !P3 ;  /* 0x000000e4c100720c */ /* 0x040fe40005f66670 */
[-C--:B------:R-:W-:Y:S02]  /*137b0*/  ISETP.GE.OR P4, PT, R193, R226.reuse, !P4 ;  /* 0x000000e2c100720c */ /* 0x080fe40006786670 */
[----:B------:R-:W-:Y:S02]  /*137c0*/  FSEL R25, R59, -INF , !P5 ;  /* 0xff8000003b197808 */ /* 0x000fe40006800000 */
[-C--:B------:R-:W-:Y:S02]  /*137d0*/  ISETP.GE.AND P5, PT, R185, R229.reuse, PT ;  /* 0x000000e5b900720c */ /* 0x080fe40003fa6270 */
[----:B------:R-:W-:Y:S02]  /*137e0*/  FSEL R97, R61, -INF , !P0 ;  /* 0xff8000003d617808 */ /* 0x000fe40004000000 */
[-C--:B------:R-:W-:Y:S02]  /*137f0*/  ISETP.GE.AND P0, PT, R67, R229.reuse, PT ;  /* 0x000000e54300720c */ /* 0x080fe40003f06270 */
[C---:B------:R-:W-:Y:S02]  /*13800*/  ISETP.GE.OR P1, PT, R185.reuse, R226, !P1 ;  /* 0x000000e2b900720c */ /* 0x040fe40004f26670 */
[-C--:B------:R-:W-:Y:S02]  /*13810*/  ISETP.GE.OR P5, PT, R185, R228.reuse, !P5 ;  /* 0x000000e4b900720c */ /* 0x080fe40006fa6670 */
[-C--:B------:R-:W-:Y:S02]  /*13820*/  ISETP.GE.OR P0, PT, R67, R228.reuse, !P0 ;  /* 0x000000e44300720c */ /* 0x080fe40004706670 */
[----:B------:R-:W-:Y:S02]  /*13830*/  FSEL R128, R63, -INF , !P6 ;  /* 0xff8000003f807808 */ /* 0x000fe40007000000 */
[C---:B------:R-:W-:Y:S02]  /*13840*/  ISETP.GE.AND P6, PT, R17.reuse, R229, PT ;  /* 0x000000e51100720c */ /* 0x040fe40003fc6270 */
        /* <DEDUP_REMOVED lines=8> */
[C---:B------:R-:W-:Y:S02]  /*138d0*/  ISETP.GE.OR P6, PT, R17.reuse, R228, !P6 ;  /* 0x000000e41100720c */ /* 0x040fe400077c6670 */
[-C--:B------:R-:W-:Y:S02]  /*138e0*/  ISETP.GE.OR P3, PT, R17, R226.reuse, !P3 ;  /* 0x000000e21100720c */ /* 0x080fe40005f66670 */
[----:B------:R-:W-:Y:S02]  /*138f0*/  ISETP.GE.OR P4, PT, R69, R226, !P4 ;  /* 0x000000e24500720c */ /* 0x000fe40006786670 */
[----:B------:R-:W-:Y:S02]  /*13900*/  FSEL R117, R76, -INF , !P0 ;  /* 0xff8000004c757808 */ /* 0x000fe40004000000 */
[C---:B------:R-:W-:Y:S02]  /*13910*/  ISETP.GE.AND P0, PT, R33.reuse, R227, PT ;  /* 0x000000e32100720c */ /* 0x040fe40003f06270 */
[----:B------:R-:W-:Y:S02]  /*13920*/  ISETP.GE.OR P1, PT, R33, R228, !P1 ;  /* 0x000000e42100720c */ /* 0x000fe40004f26670 */
[----:B------:R-:W-:Y:S02]  /*13930*/  FMNMX.FTZ R17, R177, R166, !PT ;  /* 0x000000a6b1117209 */ /* 0x000fe40007810000 */
[----:B------:R-:W-:Y:S02]  /*13940*/  ISETP.GE.OR P5, PT, R69, R228, !P5 ;  /* 0x000000e44500720c */ /* 0x000fe40006fa6670 */
[----:B------:R-:W-:Y:S02]  /*13950*/  ISETP.GE.OR P0, PT, R33, R226, !P0 ;  /* 0x000000e22100720c */ /* 0x000fe40004706670 */
[----:B------:R-:W-:Y:S02]  /*13960*/  FSEL R76, R89, -INF , !P1 ;  /* 0xff800000594c7808 */ /* 0x000fe40004800000 */
[C---:B------:R-:W-:Y:S02]  /*13970*/  ISETP.GE.AND P1, PT, R15.reuse, R229, PT ;  /* 0x000000e50f00720c */ /* 0x040fe40003f26270 */
[----:B------:R-:W-:Y:S02]  /*13980*/  FSEL R33, R90, -INF , !P4 ;  /* 0xff8000005a217808 */ /* 0x000fe40006000000 */
[----:B------:R-:W-:Y:S02]  /*13990*/  ISETP.GE.AND P4, PT, R15, R227, PT ;  /* 0x000000e30f00720c */ /* 0x000fe40003f86270 */
[----:B------:R-:W-:Y:S02]  /*139a0*/  FMNMX.FTZ R17, R190, R17, !PT ;  /* 0x00000011be117209 */ /* 0x000fe40007810000 */
[----:B------:R-:W-:Y:S02]  /*139b0*/  FSEL R115, R77, -INF , !P6 ;  /* 0xff8000004d737808 */ /* 0x000fe40007000000 */
[----:B------:R-:W-:Y:S02]  /*139c0*/  FSEL R79, R79, -INF , !P3 ;  /* 0xff8000004f4f7808 */ /* 0x000fe40005800000 */
[----:B------:R-:W-:Y:S02]  /*139d0*/  ISETP.GE.AND P3, PT, R9, R229, PT ;  /* 0x000000e50900720c */ /* 0x000fe40003f66270 */
[----:B------:R-:W-:Y:S01]  /*139e0*/  FSEL R77, R88, -INF , !P5 ;  /* 0xff800000584d7808 */ /* 0x000fe20006800000 */
[----:B------:R-:W-:Y:S01]  /*139f0*/  IMAD.WIDE.U32 R88, R181, -0x2daee0ad, RZ ;  /* 0xd2511f53b5587825 */ /* 0x000fe200078e00ff */
[----:B------:R-:W-:Y:S02]  /*13a00*/  ISETP.GE.AND P5, PT, R9, R227, PT ;  /* 0x000000e30900720c */ /* 0x000fe40003fa6270 */
[C---:B------:R-:W-:Y:S02]  /*13a10*/  ISETP.GE.OR P1, PT, R15.reuse, R228, !P1 ;  /* 0x000000e40f00720c */ /* 0x040fe40004f26670 */
[----:B------:R-:W-:Y:S02]  /*13a20*/  ISETP.GE.OR P4, PT, R15, R226, !P4 ;  /* 0x000000e20f00720c */ /* 0x000fe40006786670 */
[----:B------:R-:W-:Y:S02]  /*13a30*/  FMNMX.FTZ R15, R182, R17, !PT ;  /* 0x00000011b60f7209 */ /* 0x000fe40007810000 */
[C---:B------:R-:W-:Y:S02]  /*13a40*/  ISETP.GE.OR P3, PT, R9.reuse, R228, !P3 ;  /* 0x000000e40900720c */ /* 0x040fe40005f66670 */
        /* <DEDUP_REMOVED lines=28> */
[----:B------:R-:W-:Y:S02]  /*13c10*/  ISETP.GE.AND P5, PT, R24, R229, PT ;  /* 0x000000e51800720c */ /* 0x000fe40003fa6270 */
[----:B------:R-:W-:Y:S02]  /*13c20*/  FMNMX.FTZ R15, R202, R15, !PT ;  /* 0x0000000fca0f7209 */ /* 0x000fe40007810000 */
[----:B------:R-:W-:Y:S02]  /*13c30*/  FSEL R104, R104, -INF , !P1 ;  /* 0xff80000068687808 */ /* 0x000fe40004800000 */
[----:B------:R-:W-:Y:S02]  /*13c40*/  ISETP.GE.AND P1, PT, R24, R227, PT ;  /* 0x000000e31800720c */ /* 0x000fe40003f26270 */
[----:B------:R-:W-:Y:S02]  /*13c50*/  FMNMX.FTZ R9, R36, R9, !PT ;  /* 0x0000000924097209 */ /* 0x000fe40007810000 */
[C---:B------:R-:W-:Y:S02]  /*13c60*/  ISETP.GE.AND P6, PT, R71.reuse, R229, PT ;  /* 0x000000e54700720c */ /* 0x040fe40003fc6270 */
[C---:B------:R-:W-:Y:S02]  /*13c70*/  ISETP.GE.OR P5, PT, R24.reuse, R228, !P5 ;  /* 0x000000e41800720c */ /* 0x040fe40006fa6670 */
[----:B------:R-:W-:Y:S02]  /*13c80*/  ISETP.GE.OR P1, PT, R24, R226, !P1 ;  /* 0x000000e21800720c */ /* 0x000fe40004f26670 */
[----:B------:R-:W-:Y:S02]  /*13c90*/  FMNMX.FTZ R24, R200, R15, !PT ;  /* 0x0000000fc8187209 */ /* 0x000fe40007810000 */
[----:B------:R-:W-:Y:S02]  /*13ca0*/  FMNMX.FTZ R17, R66, R9, !PT ;  /* 0x0000000942117209 */ /* 0x000fe40007810000 */
[----:B------:R-:W-:Y:S02]  /*13cb0*/  ISETP.GE.OR P6, PT, R71, R228, !P6 ;  /* 0x000000e44700720c */ /* 0x000fe400077c6670 */
[----:B------:R-:W-:Y:S02]  /*13cc0*/  FMNMX.FTZ R17, R64, R17, !PT ;  /* 0x0000001140117209 */ /* 0x000fe40007810000 */
[----:B------:R-:W-:Y:S02]  /*13cd0*/  FMNMX.FTZ R24, R169, R24, !PT ;  /* 0x00000018a9187209 */ /* 0x000fe40007810000 */
[----:B------:R-:W-:Y:S02]  /*13ce0*/  FSEL R28, R91, -INF , !P0 ;  /* 0xff8000005b1c7808 */ /* 0x000fe40004000000 */
[----:B------:R-:W-:Y:S02]  /*13cf0*/  FSEL R119, R92, -INF , !P6 ;  /* 0xff8000005c777808 */ /* 0x000fe40007000000 */
[C---:B------:R-:W-:Y:S02]  /*13d00*/  ISETP.GE.AND P6, PT, R14.reuse, R227, PT ;  /* 0x000000e30e00720c */ /* 0x040fe40003fc6270 */
[----:B------:R-:W-:Y:S02]  /*13d10*/  ISETP.GE.AND P0, PT, R14, R229, PT ;  /* 0x000000e50e00720c */ /* 0x000fe40003f06270 */
[----:B------:R-:W-:Y:S02]  /*13d20*/  FMNMX.FTZ R17, R70, R17, !PT ;  /* 0x0000001146117209 */ /* 0x000fe40007810000 */
        /* <DEDUP_REMOVED lines=41> */
[----:B------:R-:W-:Y:S02]  /*13fc0*/  FSEL R62, R62, -INF , !P2 ;  /* 0xff8000003e3e7808 */ /* 0x000fe40005000000 */
[----:B------:R-:W-:Y:S02]  /*13fd0*/  FMNMX.FTZ R19, R49, R56, !PT ;  /* 0x0000003831137209 */ /* 0x000fe40007810000 */
[----:B------:R-:W-:Y:S02]  /*13fe0*/  ISETP.GE.AND P2, PT, R67, R227, PT ;  /* 0x000000e34300720c */ /* 0x000fe40003f46270 */
        /* <DEDUP_REMOVED lines=9> */
[----:B------:R-:W-:Y:S01]  /*14080*/  ISETP.GE.AND P2, PT, R71, R227, PT ;  /* 0x000000e34700720c */ /* 0x000fe20003f46270 */
[----:B------:R-:W1:Y:S01]  /*14090*/  SHFL.BFLY PT, R19, R14, 0x2, 0x1f ;  /* 0x0c401f000e137f89 */ /* 0x000e6200000e0000 */
[----:B------:R-:W-:Y:S02]  /*140a0*/  FMNMX.FTZ R17, R51, R56, !PT ;  /* 0x0000003833117209 */ /* 0x000fe40007810000 */
[----:B------:R-:W-:Y:S02]  /*140b0*/  FMNMX.FTZ R9, R43, R24, !PT ;  /* 0x000000182b097209 */ /* 0x000fe40007810000 */
[----:B------:R-:W-:Y:S02]  /*140c0*/  FMNMX.FTZ R15, R46, R15, !PT ;  /* 0x0000000f2e0f7209 */ /* 0x000fe40007810000 */
[----:B------:R-:W-:Y:S02]  /*140d0*/  ISETP.GE.OR P2, PT, R71, R226, !P2 ;  /* 0x000000e24700720c */ /* 0x000fe40005746670 */
[----:B------:R-:W-:Y:S02]  /*140e0*/  FMNMX.FTZ R24, R118, R17, !PT ;  /* 0x0000001176187209 */ /* 0x000fe40007810000 */
        /* <DEDUP_REMOVED lines=8> */
[----:B------:R-:W-:Y:S02]  /*14170*/  FMNMX.FTZ R56, R113, R56, !PT ;  /* 0x0000003871387209 */ /* 0x000fe40007810000 */
[C---:B------:R-:W-:Y:S02]  /*14180*/  ISETP.GE.OR P3, PT, R27.reuse, R228, !P3 ;  /* 0x000000e41b00720c */ /* 0x040fe40005f66670 */
[----:B------:R-:W-:Y:S02]  /*14190*/  ISETP.GE.OR P2, PT, R27, R226, !P2 ;  /* 0x000000e21b00720c */ /* 0x000fe40005746670 */
[----:B------:R-:W-:Y:S02]  /*141a0*/  FMNMX.FTZ R27, R191, R24, !PT ;  /* 0x00000018bf1b7209 */ /* 0x000fe40007810000 */
[----:B------:R-:W-:Y:S02]  /*141b0*/  FMNMX.FTZ R60, R58, R9, !PT ;  /* 0x000000093a3c7209 */ /* 0x000fe40007810000 */
[----:B------:R-:W-:Y:S01]  /*141c0*/  FMNMX.FTZ R56, R97, R56, !PT ;  /* 0x0000003861387209 */ /* 0x000fe20007810000 */
[----:B------:R-:W2:Y:S01]  /*141d0*/  SHFL.BFLY PT, R24, R27, 0x2, 0x1f ;  /* 0x0c401f001b187f89 */ /* 0x000ea200000e0000 */
[----:B------:R-:W-:Y:S01]  /*141e0*/  FMNMX.FTZ R9, R25, R60, !PT ;  /* 0x0000003c19097209 */ /* 0x000fe20007810000 */
[----:B------:R-:W-:Y:S01]  /*141f0*/  IMAD.WIDE.U32 R60, R183, -0x2daee0ad, RZ ;  /* 0xd2511f53b73c7825 */ /* 0x000fe200078e00ff */
        /* <DEDUP_REMOVED lines=9> */
[----:B------:R-:W-:Y:S02]  /*14290*/  LOP3.LUT R15, R89, UR11, R60, 0x96, !PT ;  /* 0x0000000b590f7c12 */ /* 0x000fe4000f8e963c */
[----:B------:R-:W-:Y:S01]  /*142a0*/  LOP3.LUT R17, R61, UR13, R248, 0x96, !PT ;  /* 0x0000000d3d117c12 */ /* 0x000fe2000f8e96f8 */
[----:B------:R-:W-:Y:S01]  /*142b0*/  IMAD.WIDE.U32 R60, R3, -0x2daee0ad, RZ ;  /* 0xd2511f53033c7825 */ /* 0x000fe200078e00ff */
[----:B------:R-:W-:Y:S02]  /*142c0*/  FMNMX.FTZ R3, R75, R14, !PT ;  /* 0x0000000e4b037209 */ /* 0x000fe40007810000 */
[----:B------:R-:W-:Y:S02]  /*142d0*/  FMNMX.FTZ R9, R77, R56, !PT ;  /* 0x000000384d097209 */ /* 0x000fe40007810000 */
[----:B------:R-:W-:Y:S02]  /*142e0*/  FMNMX.FTZ R56, R78, R3, !PT ;  /* 0x000000034e387209 */ /* 0x000fe40007810000 */
[----:B------:R-:W-:Y:S02]  /*142f0*/  FMNMX.FTZ R90, R76, R9, !PT ;  /* 0x000000094c5a7209 */ /* 0x000fe40007810000 */
[----:B------:R-:W-:Y:S02]  /*14300*/  FSEL R41, R107, -INF , !P6 ;  /* 0xff8000006b297808 */ /* 0x000fe40007000000 */
[----:B--2---:R-:W-:Y:S02]  /*14310*/  FMNMX.FTZ R3, R27, R24, !PT ;  /* 0x000000181b037209 */ /* 0x004fe40007810000 */
[----:B------:R-:W-:Y:S02]  /*14320*/  FMNMX.FTZ R24, R79, R56, !PT ;  /* 0x000000384f187209 */ /* 0x000fe40007810000 */
[----:B------:R-:W-:Y:S02]  /*14330*/  FSEL R92, R105, -INF , !P0 ;  /* 0xff800000695c7808 */ /* 0x000fe40004000000 */
[----:B------:R-:W-:Y:S02]  /*14340*/  FSEL R105, R108, -INF , !P3 ;  /* 0xff8000006c697808 */ /* 0x000fe40005800000 */
[----:B------:R-:W-:Y:S02]  /*14350*/  FMNMX.FTZ R90, R119, R90, !PT ;  /* 0x0000005a775a7209 */ /* 0x000fe40007810000 */
[C---:B------:R-:W-:Y:S02]  /*14360*/  ISETP.GE.AND P6, PT, R29.reuse, R229, PT ;  /* 0x000000e51d00720c */ /* 0x040fe40003fc6270 */
[----:B------:R-:W-:Y:S02]  /*14370*/  ISETP.GE.AND P3, PT, R29, R227, PT ;  /* 0x000000e31d00720c */ /* 0x000fe40003f66270 */
[----:B------:R-:W-:Y:S02]  /*14380*/  FMNMX.FTZ R27, R33, R24, !PT ;  /* 0x00000018211b7209 */ /* 0x000fe40007810000 */
[C---:B------:R-:W-:Y:S01]  /*14390*/  ISETP.GE.OR P3, PT, R29.reuse, R226, !P3 ;  /* 0x000000e21d00720c */ /* 0x040fe20005f66670 */
[----:B------:R-:W2:Y:S01]  /*143a0*/  SHFL.BFLY PT, R24, R3, 0x1, 0x1f ;  /* 0x0c201f0003187f89 */ /* 0x000ea200000e0000 */
[----:B------:R-:W-:Y:S02]  /*143b0*/  ISETP.GE.OR P6, PT, R29, R228, !P6 ;  /* 0x000000e41d00720c */ /* 0x000fe400077c6670 */
[----:B------:R-:W-:Y:S02]  /*143c0*/  FMNMX.FTZ R29, R93, R90, !PT ;  /* 0x0000005a5d1d7209 */ /* 0x000fe40007810000 */
[----:B------:R-:W-:Y:S02]  /*143d0*/  FSEL R201, R106, -INF , !P4 ;  /* 0xff8000006ac97808 */ /* 0x000fe40006000000 */
[----:B------:R-:W-:Y:S02]  /*143e0*/  FMNMX.FTZ R27, R28, R27, !PT ;  /* 0x0000001b1c1b7209 */ /* 0x000fe40007810000 */
[C---:B------:R-:W-:Y:S02]  /*143f0*/  ISETP.GE.AND P0, PT, R96.reuse, R229, PT ;  /* 0x000000e56000720c */ /* 0x040fe40003f06270 */
[----:B------:R-:W-:Y:S02]  /*14400*/  ISETP.GE.AND P4, PT, R96, R227, PT ;  /* 0x000000e36000720c */ /* 0x000fe40003f86270 */
[----:B------:R-:W-:Y:S02]  /*14410*/  FMNMX.FTZ R29, R104, R29, !PT ;  /* 0x0000001d681d7209 */ /* 0x000fe40007810000 */
[----:B------:R-:W-:Y:S02]  /*14420*/  ISETP.GE.OR P0, PT, R96, R228, !P0 ;  /* 0x000000e46000720c */ /* 0x000fe40004706670 */
[----:B------:R-:W-:Y:S02]  /*14430*/  FMNMX.FTZ R90, R92, R29, !PT ;  /* 0x0000001d5c5a7209 */ /* 0x000fe40007810000 */
[----:B------:R-:W-:Y:S02]  /*14440*/  ISETP.GE.OR P4, PT, R96, R226, !P4 ;  /* 0x000000e26000720c */ /* 0x000fe40006786670 */
[----:B------:R-:W-:Y:S02]  /*14450*/  FMNMX.FTZ R96, R94, R27, !PT ;  /* 0x0000001b5e607209 */ /* 0x000fe40007810000 */
[----:B------:R-:W-:Y:S01]  /*14460*/  FSEL R106, R109, -INF , !P5 ;  /* 0xff8000006d6a7808 */ /* 0x000fe20006800000 */
[----:B------:R-:W-:Y:S01]  /*14470*/  IMAD.WIDE.U32 R108, R179, -0x2daee0ad, RZ ;  /* 0xd2511f53b36c7825 */ /* 0x000fe200078e00ff */
[----:B------:R-:W-:Y:S02]  /*14480*/  FMNMX.FTZ R27, R105, R90, !PT ;  /* 0x0000005a691b7209 */ /* 0x000fe40007810000 */
[----:B------:R-:W-:Y:S01]  /*14490*/  FMNMX.FTZ R96, R95, R96, !PT ;  /* 0x000000605f607209 */ /* 0x000fe20007810000 */
[----:B------:R-:W-:Y:S01]  /*144a0*/  IMAD.WIDE.U32 R90, R15, -0x326172a9, RZ ;  /* 0xcd9e8d570f5a7825 */ /* 0x000fe200078e00ff */
[----:B------:R-:W-:Y:S02]  /*144b0*/  FSEL R4, R120, -INF , !P0 ;  /* 0xff80000078047808 */ /* 0x000fe40004000000 */
[----:B------:R-:W-:Y:S02]  /*144c0*/  FMNMX.FTZ R96, R201, R96, !PT ;  /* 0x00000060c9607209 */ /* 0x000fe40007810000 */
[----:B------:R-:W-:Y:S02]  /*144d0*/  LOP3.LUT R14, R109, UR13, R244, 0x96, !PT ;  /* 0x0000000d6d0e7c12 */ /* 0x000fe4000f8e96f4 */
[----:B------:R-:W-:Y:S02]  /*144e0*/  ISETP.GE.AND P5, PT, R99, R229, PT ;  /* 0x000000e56300720c */ /* 0x000fe40003fa6270 */
[----:B------:R-:W-:Y:S01]  /*144f0*/  FSEL R109, R121, -INF , !P6 ;  /* 0xff800000796d7808 */ /* 0x000fe20007000000 */
[----:B------:R-:W-:Y:S01]  /*14500*/  IMAD.WIDE.U32 R120, R17, -0x326172a9, RZ ;  /* 0xcd9e8d5711787825 */ /* 0x000fe200078e00ff */
[----:B-1----:R-:W-:Y:S02]  /*14510*/  FMNMX.FTZ R17, R19, R72, !PT ;  /* 0x0000004813117209 */ /* 0x002fe40007810000 */
[----:B------:R-:W-:Y:S01]  /*14520*/  FMNMX.FTZ R19, R106, R27, !PT ;  /* 0x0000001b6a137209 */ /* 0x000fe20007810000 */
[----:B------:R-:W-:Y:S01]  /*14530*/  IMAD.WIDE.U32 R6, R14, -0x326172a9, RZ ;  /* 0xcd9e8d570e067825 */ /* 0x000fe200078e00ff */
[----:B------:R-:W-:Y:S02]  /*14540*/  FMNMX.FTZ R27, R41, R96, !PT ;  /* 0x00000060291b7209 */ /* 0x000fe40007810000 */
[-C--:B------:R-:W-:Y:S01]  /*14550*/  ISETP.GE.OR P5, PT, R99, R228.reuse, !P5 ;  /* 0x000000e46300720c */ /* 0x080fe20006fa6670 */
[----:B------:R-:W-:Y:S01]  /*14560*/  FMUL.FTZ R181, R17, c[0x0][0x23c] ;  /* 0x00008f0011b57a20 */ /* 0x000fe20000410000 */
[----:B------:R-:W-:Y:S02]  /*14570*/  FMNMX.FTZ R72, R4, R19, !PT ;  /* 0x0000001304487209 */ /* 0x000fe40007810000 */
[----:B------:R-:W-:Y:S02]  /*14580*/  FSEL R111, R111, -INF , !P1 ;  /* 0xff8000006f6f7808 */ /* 0x000fe40004800000 */
[----:B------:R-:W-:Y:S02]  /*14590*/  ISETP.GE.AND P1, PT, R184, R229, PT ;  /* 0x000000e5b800720c */ /* 0x000fe40003f26270 */
[----:B------:R-:W-:Y:S02]  /*145a0*/  FSEL R110, R110, -INF , !P2 ;  /* 0xff8000006e6e7808 */ /* 0x000fe40005000000 */
[----:B------:R-:W-:Y:S02]  /*145b0*/  LOP3.LUT R9, R61, UR11, R108, 0x96, !PT ;  /* 0x0000000b3d097c12 */ /* 0x000fe4000f8e966c */
[----:B------:R-:W-:Y:S02]  /*145c0*/  FSEL R241, R124, -INF , !P5 ;  /* 0xff8000007cf17808 */ /* 0x000fe40006800000 */
[----:B------:R-:W-:Y:S02]  /*145d0*/  ISETP.GE.OR P1, PT, R184, R228, !P1 ;  /* 0x000000e4b800720c */ /* 0x000fe40004f26670 */
[----:B------:R-:W-:Y:S02]  /*145e0*/  FMNMX.FTZ R19, R109, R72, !PT ;  /* 0x000000486d137209 */ /* 0x000fe40007810000 */
[----:B------:R-:W-:Y:S02]  /*145f0*/  FMNMX.FTZ R72, R110, R27, !PT ;  /* 0x0000001b6e487209 */ /* 0x000fe40007810000 */
[----:B------:R-:W-:Y:S02]  /*14600*/  ISETP.GE.AND P2, PT, R99, R227, PT ;  /* 0x000000e36300720c */ /* 0x000fe40003f46270 */
[----:B------:R-:W-:Y:S02]  /*14610*/  FSEL R129, R123, -INF , !P3 ;  /* 0xff8000007b817808 */ /* 0x000fe40005800000 */
[----:B------:R-:W-:Y:S02]  /*14620*/  FSETP.NEU.FTZ.AND P3, PT, R17, -INF , PT ;  /* 0xff8000001100780b */ /* 0x000fe40003f7d000 */
[----:B------:R-:W-:Y:S02]  /*14630*/  FSEL R236, R125, -INF , !P1 ;  /* 0xff8000007dec7808 */ /* 0x000fe40004800000 */
[----:B------:R-:W-:Y:S02]  /*14640*/  FMNMX.FTZ R14, R241, R19, !PT ;  /* 0x00000013f10e7209 */ /* 0x000fe40007810000 */
[----:B------:R-:W-:Y:S01]  /*14650*/  FSEL R56, R122, -INF , !P4 ;  /* 0xff8000007a387808 */ /* 0x000fe20006000000 */
[----:B------:R-:W-:Y:S01]  /*14660*/  IMAD.WIDE.U32 R122, R9, -0x326172a9, RZ ;  /* 0xcd9e8d57097a7825 */ /* 0x000fe200078e00ff */
[----:B------:R-:W-:Y:S02]  /*14670*/  FMNMX.FTZ R9, R111, R72, !PT ;  /* 0x000000486f097209 */ /* 0x000fe40007810000 */
[----:B--2---:R-:W-:Y:S02]  /*14680*/  FMNMX.FTZ R3, R3, R24, !PT ;  /* 0x0000001803037209 */ /* 0x004fe40007810000 */
[----:B------:R-:W-:Y:S02]  /*14690*/  FSEL R181, R181, RZ, P3 ;  /* 0x000000ffb5b57208 */ /* 0x000fe40001800000 */
[----:B------:R-:W-:Y:S01]  /*146a0*/  ISETP.GE.OR P2, PT, R99, R226, !P2 ;  /* 0x000000e26300720c */ /* 0x000fe20005746670 */
[----:B------:R-:W-:Y:S01]  /*146b0*/  FMUL.FTZ R179, R3, c[0x0][0x23c] ;  /* 0x00008f0003b37a20 */ /* 0x000fe20000410000 */
[----:B------:R-:W-:Y:S01]  /*146c0*/  LOP3.LUT R15, R121, UR12, R220, 0x96, !PT ;  /* 0x0000000c790f7c12 */ /* 0x000fe2000f8e96dc */
[--C-:B------:R-:W-:Y:S01]  /*146d0*/  FFMA.FTZ R185, R182, c[0x0][0x23c], -R181.reuse ;  /* 0x00008f00b6b97a23 */ /* 0x100fe200000108b5 */
[----:B------:R-:W-:Y:S01]  /*146e0*/  FMNMX.FTZ R24, R236, R14, !PT ;  /* 0x0000000eec187209 */ /* 0x000fe20007810000 */
[--C-:B------:R-:W-:Y:S01]  /*146f0*/  FFMA.FTZ R182, R2, c[0x0][0x23c], -R181.reuse ;  /* 0x00008f0002b67a23 */ /* 0x100fe200000108b5 */
[----:B------:R-:W-:Y:S01]  /*14700*/  FMNMX.FTZ R72, R56, R9, !PT ;  /* 0x0000000938487209 */ /* 0x000fe20007810000 */
[----:B------:R-:W-:Y:S01]  /*14710*/  IMAD.WIDE.U32 R124, R15, -0x2daee0ad, RZ ;  /* 0xd2511f530f7c7825 */ /* 0x000fe200078e00ff */
[----:B------:R-:W-:Y:S01]  /*14720*/  ISETP.GE.AND P0, PT, R184, R227, PT ;  /* 0x000000e3b800720c */ /* 0x000fe20003f06270 */
[----:B------:R-:W-:Y:S01]  /*14730*/  MUFU.EX2 R185, R185 ;  /* 0x000000b900b97308 */ /* 0x000fe20000000800 */
[----:B------:R-:W-:Y:S01]  /*14740*/  FSEL R101, R126, -INF , !P2 ;  /* 0xff8000007e657808 */ /* 0x000fe20005000000 */
[----:B------:R-:W1:Y:S01]  /*14750*/  SHFL.BFLY PT, R19, R24, 0x2, 0x1f ;  /* 0x0c401f0018137f89 */ /* 0x000e6200000e0000 */
[----:B------:R-:W-:Y:S01]  /*14760*/  FSETP.NEU.FTZ.AND P2, PT, R3, -INF , PT ;  /* 0xff8000000300780b */ /* 0x000fe20003f5d000 */
[--C-:B------:R-:W-:Y:S01]  /*14770*/  FFMA.FTZ R195, R190, c[0x0][0x23c], -R181.reuse ;  /* 0x00008f00bec37a23 */ /* 0x100fe200000108b5 */
[----:B------:R-:W-:Y:S01]  /*14780*/  ISETP.GE.OR P0, PT, R184, R226, !P0 ;  /* 0x000000e2b800720c */ /* 0x000fe20004706670 */
[--C-:B------:R-:W-:Y:S01]  /*14790*/  FFMA.FTZ R237, R85, c[0x0][0x23c], -R181.reuse ;  /* 0x00008f0055ed7a23 */ /* 0x100fe200000108b5 */
[----:B------:R-:W-:Y:S01]  /*147a0*/  FMNMX.FTZ R2, R129, R72, !PT ;  /* 0x0000004881027209 */ /* 0x000fe20007810000 */
[--C-:B------:R-:W-:Y:S01]  /*147b0*/  FFMA.FTZ R209, R171, c[0x0][0x23c], -R181.reuse ;  /* 0x00008f00abd17a23 */ /* 0x100fe200000108b5 */
[----:B------:R-:W-:Y:S01]  /*147c0*/  LOP3.LUT R120, R91, UR10, R120, 0x96, !PT ;  /* 0x0000000a5b787c12 */ /* 0x000fe2000f8e9678 */
[----:B------:R-:W-:Y:S01]  /*147d0*/  MUFU.EX2 R182, R182 ;  /* 0x000000b600b67308 */ /* 0x000fe20000000800 */
[----:B------:R-:W-:Y:S01]  /*147e0*/  FSEL R179, R179, RZ, P2 ;  /* 0x000000ffb3b37208 */ /* 0x000fe20001000000 */
[----:B------:R-:W-:Y:S01]  /*147f0*/  FFMA.FTZ R234, R205, c[0x0][0x23c], -R181 ;  /* 0x00008f00cdea7a23 */ /* 0x000fe200000108b5 */
[----:B------:R-:W-:Y:S01]  /*14800*/  FSEL R127, R127, -INF , !P0 ;  /* 0xff8000007f7f7808 */ /* 0x000fe20004000000 */
[----:B------:R-:W-:Y:S01]  /*14810*/  IMAD.WIDE.U32 R120, R120, -0x2daee0ad, RZ ;  /* 0xd2511f5378787825 */ /* 0x000fe200078e00ff */
[----:B------:R-:W-:Y:S02]  /*14820*/  FMNMX.FTZ R2, R101, R2, !PT ;  /* 0x0000000265027209 */ /* 0x000fe40007810000 */
[----:B------:R-:W-:Y:S01]  /*14830*/  LOP3.LUT R14, R7, UR12, R212, 0x96, !PT ;  /* 0x0000000c070e7c12 */ /* 0x000fe2000f8e96d4 */
[--C-:B------:R-:W-:Y:S01]  /*14840*/  FFMA.FTZ R184, R0, c[0x0][0x23c], -R179.reuse ;  /* 0x00008f0000b87a23 */ /* 0x100fe200000108b3 */
[----:B------:R-:W-:Y:S01]  /*14850*/  LOP3.LUT R9, R125, UR9, R88, 0x96, !PT ;  /* 0x000000097d097c12 */ /* 0x000fe2000f8e9658 */
[----:B------:R-:W-:Y:S01]  /*14860*/  MUFU.EX2 R195, R195 ;  /* 0x000000c300c37308 */ /* 0x000fe20000000800 */
[----:B------:R-:W-:Y:S01]  /*14870*/  FMNMX.FTZ R0, R127, R2, !PT ;  /* 0x000000027f007209 */ /* 0x000fe20007810000 */
[--C-:B------:R-:W-:Y:S01]  /*14880*/  FFMA.FTZ R183, R192, c[0x0][0x23c], -R179.reuse ;  /* 0x00008f00c0b77a23 */ /* 0x100fe200000108b3 */
[----:B------:R-:W-:Y:S01]  /*14890*/  LOP3.LUT R89, R123, UR10, R6, 0x96, !PT ;  /* 0x0000000a7b597c12 */ /* 0x000fe2000f8e9606 */
[----:B------:R-:W-:Y:S01]  /*148a0*/  IMAD.WIDE.U32 R6, R14, -0x2daee0ad, RZ ;  /* 0xd2511f530e067825 */ /* 0x000fe200078e00ff */
[----:B------:R-:W-:Y:S02]  /*148b0*/  LOP3.LUT R14, R121, UR7, R124, 0x96, !PT ;  /* 0x00000007790e7c12 */ /* 0x000fe4000f8e967c */
[----:B-1----:R-:W-:Y:S01]  /*148c0*/  FMNMX.FTZ R19, R24, R19, !PT ;  /* 0x0000001318137209 */ /* 0x002fe20007810000 */
[----:B------:R-:W-:Y:S01]  /*148d0*/  IMAD.WIDE.U32 R124, R9, -0x326172a9, RZ ;  /* 0xcd9e8d57097c7825 */ /* 0x000fe200078e00ff */
[----:B------:R-:W-:Y:S01]  /*148e0*/  LOP3.LUT R60, R7, UR9, R60, 0x96, !PT ;  /* 0x00000009073c7c12 */ /* 0x000fe2000f8e963c */
[----:B------:R-:W-:Y:S01]  /*148f0*/  MUFU.EX2 R184, R184 ;  /* 0x000000b800b87308 */ /* 0x000fe20000000800 */
[----:B------:R-:W1:Y:S01]  /*14900*/  SHFL.BFLY PT, R9, R0, 0x2, 0x1f ;  /* 0x0c401f0000097f89 */ /* 0x000e6200000e0000 */
[----:B------:R-:W-:Y:S04]  /*14910*/  IMAD.WIDE.U32 R88, R89, -0x2daee0ad, RZ ;  /* 0xd2511f5359587825 */ /* 0x000fe800078e00ff */
[----:B------:R-:W-:Y:S01]  /*14920*/  IMAD.WIDE.U32 R192, R14, -0x326172a9, RZ ;  /* 0xcd9e8d570ec07825 */ /* 0x000fe200078e00ff */
[----:B------:R-:W-:Y:S02]  /*14930*/  LOP3.LUT R2, R89, UR7, R6, 0x96, !PT ;  /* 0x0000000759027c12 */ /* 0x000fe4000f8e9606 */
[----:B------:R-:W-:Y:S01]  /*14940*/  LOP3.LUT R14, R125, UR8, R90, 0x96, !PT ;  /* 0x000000087d0e7c12 */ /* 0x000fe2000f8e965a */
[----:B------:R-:W2:Y:S01]  /*14950*/  MUFU.EX2 R183, R183 ;  /* 0x000000b700b77308 */ /* 0x000ea20000000800 */
[----:B------:R-:W-:Y:S01]  /*14960*/  LOP3.LUT R45, R193, UR17, R124, 0x96, !PT ;  /* 0x00000011c12d7c12 */ /* 0x000fe2000f8e967c */
[----:B------:R-:W-:Y:S01]  /*14970*/  IMAD.WIDE.U32 R124, R2, -0x326172a9, RZ ;  /* 0xcd9e8d57027c7825 */ /* 0x000fe200078e00ff */
[--C-:B------:R-:W-:Y:S01]  /*14980*/  SHF.R.U32.HI R96, RZ, 0x10, R192.reuse ;  /* 0x00000010ff607819 */ /* 0x100fe200000116c0 */
[----:B------:R-:W3:Y:S01]  /*14990*/  SHFL.BFLY PT, R2, R19, 0x1, 0x1f ;  /* 0x0c201f0013027f89 */ /* 0x000ee200000e0000 */
[----:B------:R-:W-:Y:S01]  /*149a0*/  SHF.R.U32.HI R90, RZ, 0x18, R192 ;  /* 0x00000018ff5a7819 */ /* 0x000fe200000116c0 */
[----:B------:R-:W-:Y:S01]  /*149b0*/  IMAD.WIDE.U32 R60, R60, -0x326172a9, RZ ;  /* 0xcd9e8d573c3c7825 */ /* 0x000fe200078e00ff */
[----:B------:R-:W-:Y:S02]  /*149c0*/  LOP3.LUT R99, R96, 0xff, RZ, 0xc0, !PT ;  /* 0x000000ff60637812 */ /* 0x000fe400078ec0ff */
[----:B------:R-:W-:Y:S01]  /*149d0*/  LOP3.LUT R71, R124, 0xffff, RZ, 0xc0, !PT ;  /* 0x0000ffff7c477812 */ /* 0x000fe200078ec0ff */
[----:B------:R-:W-:Y:S01]  /*149e0*/  FFMA.FTZ R186, R186, c[0x0][0x23c], -R179 ;  /* 0x00008f00baba7a23 */ /* 0x000fe200000108b3 */
[----:B------:R-:W-:Y:S01]  /*149f0*/  LOP3.LUT R108, R192, 0xffff, RZ, 0xc0, !PT ;  /* 0x0000ffffc06c7812 */ /* 0x000fe200078ec0ff */
[--C-:B------:R-:W-:Y:S01]  /*14a00*/  FFMA.FTZ R218, R175, c[0x0][0x23c], -R181.reuse ;  /* 0x00008f00afda7a23 */ /* 0x100fe200000108b5 */
[----:B------:R-:W-:Y:S01]  /*14a10*/  PRMT R243, R99, 0x5410, R90 ;  /* 0x0000541063f37816 */ /* 0x000fe2000000005a */
[----:B------:R-:W-:Y:S01]  /*14a20*/  FFMA.FTZ R219, R173, c[0x0][0x23c], -R181 ;  /* 0x00008f00addb7a23 */ /* 0x000fe200000108b5 */
[----:B-1----:R-:W-:Y:S01]  /*14a30*/  FMNMX.FTZ R9, R0, R9, !PT ;  /* 0x0000000900097209 */ /* 0x002fe20007810000 */
[----:B------:R-:W-:Y:S01]  /*14a40*/  FFMA.FTZ R173, R22, c[0x0][0x23c], -R179 ;  /* 0x00008f0016ad7a23 */ /* 0x000fe200000108b3 */
[----:B------:R-:W-:Y:S01]  /*14a50*/  SHF.R.U32.HI R90, RZ, 0x8, R71 ;  /* 0x00000008ff5a7819 */ /* 0x000fe20000011647 */
[----:B------:R-:W-:Y:S01]  /*14a60*/  IMAD.U32 R71, RZ, RZ, UR4 ;  /* 0x00000004ff477e24 */ /* 0x000fe2000f8e00ff */
[----:B------:R-:W-:Y:S01]  /*14a70*/  LOP3.LUT R27, R61, UR8, R122, 0x96, !PT ;  /* 0x000000083d1b7c12 */ /* 0x000fe2000f8e967a */
[----:B------:R-:W1:Y:S01]  /*14a80*/  SHFL.BFLY PT, R0, R9, 0x1, 0x1f ;  /* 0x0c201f0009007f89 */ /* 0x000e6200000e0000 */
[----:B------:R-:W-:Y:S01]  /*14a90*/  IMAD.WIDE.U32 R122, R14, -0x2daee0ad, RZ ;  /* 0xd2511f530e7a7825 */ /* 0x000fe200078e00ff */
[----:B------:R-:W-:Y:S01]  /*14aa0*/  MUFU.EX2 R173, R173 ;  /* 0x000000ad00ad7308 */ /* 0x000fe20000000800 */
[----:B------:R-:W-:Y:S01]  /*14ab0*/  LOP3.LUT R91, R192, 0xff, RZ, 0xc0, !PT ;  /* 0x000000ffc05b7812 */ /* 0x000fe200078ec0ff */
[----:B------:R-:W-:Y:S01]  /*14ac0*/  UIADD3 UR4, UR5, 0x2, URZ ;  /* 0x0000000205047890 */ /* 0x000fe2000fffe03f */
[----:B------:R-:W-:Y:S01]  /*14ad0*/  SHF.R.U32.HI R108, RZ, 0x8, R108 ;  /* 0x00000008ff6c7819 */ /* 0x000fe2000001166c */
[--C-:B------:R-:W-:Y:S01]  /*14ae0*/  FFMA.FTZ R192, R172, c[0x0][0x23c], -R179.reuse ;  /* 0x00008f00acc07a23 */ /* 0x100fe200000108b3 */
[----:B------:R-:W-:Y:S01]  /*14af0*/  SHF.R.U32.HI R72, RZ, 0x10, R124 ;  /* 0x00000010ff487819 */ /* 0x000fe2000001167c */
[----:B------:R-:W-:Y:S01]  /*14b00*/  FFMA.FTZ R131, R36, c[0x0][0x23c], -R179 ;  /* 0x00008f0024837a23 */ /* 0x000fe200000108b3 */
[----:B---3--:R-:W-:Y:S01]  /*14b10*/  FMNMX.FTZ R2, R19, R2, !PT ;  /* 0x0000000213027209 */ /* 0x008fe20007810000 */
[----:B------:R-:W-:Y:S01]  /*14b20*/  FFMA.FTZ R235, R207, c[0x0][0x23c], -R181 ;  /* 0x00008f00cfeb7a23 */ /* 0x000fe200000108b5 */
[----:B------:R-:W-:Y:S01]  /*14b30*/  LOP3.LUT R71, R223, UR27, R71, 0x96, !PT ;  /* 0x0000001bdf477c12 */ /* 0x000fe2000f8e9647 */
[----:B------:R3:W-:Y:S01]  /*14b40*/  MUFU.EX2 R19, R186 ;  /* 0x000000ba00137308 */ /* 0x0007e20000000800 */
[C---:B------:R-:W-:Y:S01]  /*14b50*/  FSETP.NEU.FTZ.AND P1, PT, R2.reuse, -INF , PT ;  /* 0xff8000000200780b */ /* 0x040fe20003f3d000 */
[----:B------:R-:W-:Y:S01]  /*14b60*/  FMUL.FTZ R107, R2, c[0x0][0x23c] ;  /* 0x00008f00026b7a20 */ /* 0x000fe20000410000 */
[----:B------:R-:W-:Y:S01]  /*14b70*/  LOP3.LUT R96, R45, 0xffff, RZ, 0xc0, !PT ;  /* 0x0000ffff2d607812 */ /* 0x000fe200078ec0ff */
[----:B------:R-:W-:Y:S01]  /*14b80*/  FFMA.FTZ R224, R114, c[0x0][0x23c], -R179 ;  /* 0x00008f0072e07a23 */ /* 0x000fe200000108b3 */
[----:B------:R-:W-:Y:S01]  /*14b90*/  LOP3.LUT R14, R123, UR18, R120, 0x96, !PT ;  /* 0x000000127b0e7c12 */ /* 0x000fe2000f8e9678 */
[----:B------:R-:W-:Y:S01]  /*14ba0*/  IMAD.WIDE.U32 R120, R27, -0x2daee0ad, RZ ;  /* 0xd2511f531b787825 */ /* 0x000fe200078e00ff */
[----:B------:R-:W-:Y:S01]  /*14bb0*/  FSEL R107, R107, RZ, P1 ;  /* 0x000000ff6b6b7208 */ /* 0x000fe20000800000 */
[----:B------:R-:W-:Y:S01]  /*14bc0*/  UIADD3 UR5, UR5, 0x3, URZ ;  /* 0x0000000305057890 */ /* 0x000fe2000fffe03f */
[----:B------:R-:W-:Y:S01]  /*14bd0*/  PRMT R238, R91, 0x5410, R108 ;  /* 0x000054105bee7816 */ /* 0x000fe2000000006c */
[----:B------:R-:W4:Y:S01]  /*14be0*/  MUFU.EX2 R192, R192 ;  /* 0x000000c000c07308 */ /* 0x000f220000000800 */
[----:B------:R-:W-:Y:S01]  /*14bf0*/  LOP3.LUT R24, R125, UR17, R60, 0x96, !PT ;  /* 0x000000117d187c12 */ /* 0x000fe2000f8e963c */
[--C-:B------:R-:W-:Y:S01]  /*14c00*/  FFMA.FTZ R91, R55, c[0x0][0x23c], -R107.reuse ;  /* 0x00008f00375b7a23 */ /* 0x100fe2000001086b */
[----:B-1----:R-:W-:Y:S01]  /*14c10*/  FMNMX.FTZ R0, R9, R0, !PT ;  /* 0x0000000009007209 */ /* 0x002fe20007810000 */
[--C-:B------:R-:W-:Y:S01]  /*14c20*/  FFMA.FTZ R193, R53, c[0x0][0x23c], -R107.reuse ;  /* 0x00008f0035c17a23 */ /* 0x100fe2000001086b */
[----:B------:R-:W-:Y:S01]  /*14c30*/  SHF.R.U32.HI R60, RZ, 0x18, R124 ;  /* 0x00000018ff3c7819 */ /* 0x000fe2000001167c */
[--C-:B------:R-:W-:Y:S01]  /*14c40*/  FFMA.FTZ R189, R65, c[0x0][0x23c], -R107.reuse ;  /* 0x00008f0041bd7a23 */ /* 0x100fe2000001086b */
[----:B------:R-:W-:Y:S01]  /*14c50*/  LOP3.LUT R89, R122, 0xffff, RZ, 0xc0, !PT ;  /* 0x0000ffff7a597812 */ /* 0x000fe200078ec0ff */
[--C-:B------:R-:W-:Y:S01]  /*14c60*/  FFMA.FTZ R22, R46, c[0x0][0x23c], -R107.reuse ;  /* 0x00008f002e167a23 */ /* 0x100fe2000001086b */
[----:B------:R-:W-:Y:S01]  /*14c70*/  LOP3.LUT R55, R72, 0xff, RZ, 0xc0, !PT ;  /* 0x000000ff48377812 */ /* 0x000fe200078ec0ff */
[----:B------:R1:W-:Y:S01]  /*14c80*/  MUFU.EX2 R16, R91 ;  /* 0x0000005b00107308 */ /* 0x0003e20000000800 */
[----:B------:R-:W-:Y:S01]  /*14c90*/  LOP3.LUT R53, R45, 0xff, RZ, 0xc0, !PT ;  /* 0x000000ff2d357812 */ /* 0x000fe200078ec0ff */
[----:B------:R-:W-:Y:S01]  /*14ca0*/  FMUL.FTZ R72, R0, c[0x0][0x23c] ;  /* 0x00008f0000487a20 */ /* 0x000fe20000410000 */
[----:B------:R-:W-:Y:S01]  /*14cb0*/  SHF.R.U32.HI R96, RZ, 0x8, R96 ;  /* 0x00000008ff607819 */ /* 0x000fe20000011660 */
[----:B---3--:R-:W-:Y:S01]  /*14cc0*/  FFMA.FTZ R186, R10, c[0x0][0x23c], -R107 ;  /* 0x00008f000aba7a23 */ /* 0x008fe2000001086b */
[----:B------:R-:W-:Y:S01]  /*14cd0*/  FSETP.NEU.FTZ.AND P0, PT, R0, -INF , PT ;  /* 0xff8000000000780b */ /* 0x000fe20003f1d000 */
[----:B------:R-:W-:Y:S01]  /*14ce0*/  FFMA.FTZ R123, R34, c[0x0][0x23c], -R179 ;  /* 0x00008f00227b7a23 */ /* 0x000fe200000108b3 */
[----:B------:R-:W-:Y:S01]  /*14cf0*/  PRMT R55, R55, 0x5410, R60 ;  /* 0x0000541037377816 */ /* 0x000fe2000000003c */
[--C-:B------:R-:W-:Y:S01]  /*14d00*/  FFMA.FTZ R34, R200, c[0x0][0x23c], -R181.reuse ;  /* 0x00008f00c8227a23 */ /* 0x100fe200000108b5 */
[----:B------:R-:W-:Y:S01]  /*14d10*/  LOP3.LUT R29, R124, 0xff, RZ, 0xc0, !PT ;  /* 0x000000ff7c1d7812 */ /* 0x000fe200078ec0ff */
[----:B------:R-:W2:Y:S01]  /*14d20*/  MUFU.EX2 R193, R193 ;  /* 0x000000c100c17308 */ /* 0x000ea20000000800 */
[----:B------:R-:W-:Y:S01]  /*14d30*/  LOP3.LUT R27, R122, 0xff, RZ, 0xc0, !PT ;  /* 0x000000ff7a1b7812 */ /* 0x000fe200078ec0ff */
[----:B------:R-:W-:Y:S01]  /*14d40*/  FFMA.FTZ R124, R174, c[0x0][0x23c], -R181 ;  /* 0x00008f00ae7c7a23 */ /* 0x000fe200000108b5 */
[----:B------:R-:W-:Y:S01]  /*14d50*/  LOP3.LUT R57, R121, UR18, R88, 0x96, !PT ;  /* 0x0000001279397c12 */ /* 0x000fe2000f8e9658 */
[----:B------:R-:W-:Y:S01]  /*14d60*/  FFMA.FTZ R233, R119, c[0x0][0x23c], -R107 ;  /* 0x00008f0077e97a23 */ /* 0x000fe2000001086b */
[----:B------:R-:W-:Y:S01]  /*14d70*/  LOP3.LUT R88, R120, 0xffff, RZ, 0xc0, !PT ;  /* 0x0000ffff78587812 */ /* 0x000fe200078ec0ff */
[----:B------:R-:W-:Y:S01]  /*14d80*/  FFMA.FTZ R15, R177, c[0x0][0x23c], -R181 ;  /* 0x00008f00b10f7a23 */ /* 0x000fe200000108b5 */
[--C-:B------:R-:W-:Y:S01]  /*14d90*/  SHF.R.U32.HI R59, RZ, 0x10, R120.reuse ;  /* 0x00000010ff3b7819 */ /* 0x100fe20000011678 */
[----:B------:R-:W-:Y:S01]  /*14da0*/  FFMA.FTZ R211, R80, c[0x0][0x23c], -R179 ;  /* 0x00008f0050d37a23 */ /* 0x000fe200000108b3 */
[----:B------:R-:W-:Y:S01]  /*14db0*/  LOP3.LUT R61, R120, 0xff, RZ, 0xc0, !PT ;  /* 0x000000ff783d7812 */ /* 0x000fe200078ec0ff */
[----:B------:R-:W-:Y:S01]  /*14dc0*/  MUFU.EX2 R189, R189 ;  /* 0x000000bd00bd7308 */ /* 0x000fe20000000800 */
[----:B------:R-:W-:Y:S01]  /*14dd0*/  SHF.R.U32.HI R63, RZ, 0x18, R120 ;  /* 0x00000018ff3f7819 */ /* 0x000fe20000011678 */
[----:B------:R-:W-:Y:S01]  /*14de0*/  IMAD.WIDE.U32 R120, R71, -0x326172a9, RZ ;  /* 0xcd9e8d5747787825 */ /* 0x000fe200078e00ff */
[----:B------:R-:W-:Y:S01]  /*14df0*/  PRMT R71, R53, 0x5410, R96 ;  /* 0x0000541035477816 */ /* 0x000fe20000000060 */
[--C-:B------:R-:W-:Y:S01]  /*14e00*/  HSET2.LE.AND R55, R55, R240.reuse, PT ;  /* 0x000000f037377233 */ /* 0x100fe20003803000 */
[----:B------:R-:W-:Y:S01]  /*14e10*/  SHF.R.U32.HI R96, RZ, 0x8, R89 ;  /* 0x00000008ff607819 */ /* 0x000fe20000011659 */
[----:B-1----:R-:W-:Y:S01]  /*14e20*/  FFMA.FTZ R91, R206, c[0x0][0x23c], -R181 ;  /* 0x00008f00ce5b7a23 */ /* 0x002fe200000108b5 */
[----:B------:R-:W-:Y:S01]  /*14e30*/  LOP3.LUT R60, R24, 0xffff, RZ, 0xc0, !PT ;  /* 0x0000ffff183c7812 */ /* 0x000fe200078ec0ff */
[----:B------:R-:W-:Y:S01]  /*14e40*/  FFMA.FTZ R206, R104, c[0x0][0x23c], -R107 ;  /* 0x00008f0068ce7a23 */ /* 0x000fe2000001086b */
[----:B------:R-:W-:Y:S01]  /*14e50*/  FSEL R72, R72, RZ, P0 ;  /* 0x000000ff48487208 */ /* 0x000fe20000000000 */
[----:B------:R-:W-:Y:S01]  /*14e60*/  MUFU.EX2 R15, R15 ;  /* 0x0000000f000f7308 */ /* 0x000fe20000000800 */
[----:B------:R-:W-:Y:S01]  /*14e70*/  PRMT R29, R29, 0x5410, R90 ;  /* 0x000054101d1d7816 */ /* 0x000fe2000000005a */
[----:B------:R-:W-:Y:S01]  /*14e80*/  FFMA.FTZ R214, R98, c[0x0][0x23c], -R179 ;  /* 0x00008f0062d67a23 */ /* 0x000fe200000108b3 */
[----:B------:R-:W-:Y:S01]  /*14e90*/  PRMT R27, R27, 0x5410, R96 ;  /* 0x000054101b1b7816 */ /* 0x000fe20000000060 */
[--C-:B------:R-:W-:Y:S01]  /*14ea0*/  FFMA.FTZ R203, R37, c[0x0][0x23c], -R72.reuse ;  /* 0x00008f0025cb7a23 */ /* 0x100fe20000010848 */
[----:B------:R-:W-:Y:S01]  /*14eb0*/  LOP3.LUT R9, R24, 0xff, RZ, 0xc0, !PT ;  /* 0x000000ff18097812 */ /* 0x000fe200078ec0ff */
[----:B------:R-:W-:Y:S01]  /*14ec0*/  FFMA.FTZ R190, R21, c[0x0][0x23c], -R72 ;  /* 0x00008f0015be7a23 */ /* 0x000fe20000010848 */
[----:B------:R-:W-:Y:S01]  /*14ed0*/  SHF.R.U32.HI R60, RZ, 0x8, R60 ;  /* 0x00000008ff3c7819 */ /* 0x000fe2000001163c */
[----:B------:R-:W-:Y:S01]  /*14ee0*/  FFMA.FTZ R187, R11, c[0x0][0x23c], -R72 ;  /* 0x00008f000bbb7a23 */ /* 0x000fe20000010848 */
[----:B------:R-:W-:Y:S01]  /*14ef0*/  SHF.R.U32.HI R96, RZ, 0x8, R88 ;  /* 0x00000008ff607819 */ /* 0x000fe20000011658 */
[----:B------:R-:W-:Y:S01]  /*14f00*/  MUFU.EX2 R203, R203 ;  /* 0x000000cb00cb7308 */ /* 0x000fe20000000800 */
[----:B------:R-:W-:Y:S01]  /*14f10*/  SHF.R.U32.HI R69, RZ, 0x10, R122 ;  /* 0x00000010ff457819 */ /* 0x000fe2000001167a */
[--C-:B------:R-:W-:Y:S01]  /*14f20*/  FFMA.FTZ R200, R41, c[0x0][0x23c], -R72.reuse ;  /* 0x00008f0029c87a23 */ /* 0x100fe20000010848 */
[----:B------:R-:W-:Y:S01]  /*14f30*/  SHF.R.U32.HI R90, RZ, 0x10, R45 ;  /* 0x00000010ff5a7819 */ /* 0x000fe2000001162d */
[----:B------:R-:W-:Y:S01]  /*14f40*/  FFMA.FTZ R36, R30, c[0x0][0x23c], -R72 ;  /* 0x00008f001e247a23 */ /* 0x000fe20000010848 */
[----:B------:R-:W-:Y:S01]  /*14f50*/  LOP3.LUT R88, R14, 0xffff, RZ, 0xc0, !PT ;  /* 0x0000ffff0e587812 */ /* 0x000fe200078ec0ff */
[--C-:B------:R-:W-:Y:S01]  /*14f60*/  FFMA.FTZ R208, R84, c[0x0][0x23c], -R179.reuse ;  /* 0x00008f0054d07a23 */ /* 0x100fe200000108b3 */
[----:B------:R-:W-:Y:S01]  /*14f70*/  PRMT R37, R9, 0x5410, R60 ;  /* 0x0000541009257816 */ /* 0x000fe2000000003c */
[----:B------:R-:W-:Y:S01]  /*14f80*/  FFMA.FTZ R210, R86, c[0x0][0x23c], -R179 ;  /* 0x00008f0056d27a23 */ /* 0x000fe200000108b3 */
[----:B------:R-:W-:Y:S01]  /*14f90*/  SHF.R.U32.HI R45, RZ, 0x18, R45 ;  /* 0x00000018ff2d7819 */ /* 0x000fe2000001162d */
[----:B------:R-:W-:Y:S01]  /*14fa0*/  MUFU.EX2 R119, R36 ;  /* 0x0000002400777308 */ /* 0x000fe20000000800 */
[----:B------:R-:W-:Y:S01]  /*14fb0*/  LOP3.LUT R90, R90, 0xff, RZ, 0xc0, !PT ;  /* 0x000000ff5a5a7812 */ /* 0x000fe200078ec0ff */
[--C-:B------:R-:W-:Y:S01]  /*14fc0*/  FFMA.FTZ R31, R31, c[0x0][0x23c], -R72.reuse ;  /* 0x00008f001f1f7a23 */ /* 0x100fe20000010848 */
[----:B------:R-:W-:Y:S01]  /*14fd0*/  LOP3.LUT R108, R69, 0xff, RZ, 0xc0, !PT ;  /* 0x000000ff456c7812 */ /* 0x000fe200078ec0ff */
[----:B------:R-:W-:Y:S01]  /*14fe0*/  FFMA.FTZ R172, R8, c[0x0][0x23c], -R72 ;  /* 0x00008f0008ac7a23 */ /* 0x000fe20000010848 */
[----:B------:R-:W-:Y:S01]  /*14ff0*/  SHF.R.U32.HI R53, RZ, 0x10, R24 ;  /* 0x00000010ff357819 */ /* 0x000fe20000011618 */
[----:B------:R-:W-:Y:S01]  /*15000*/  FFMA.FTZ R80, R117, c[0x0][0x23c], -R107 ;  /* 0x00008f0075507a23 */ /* 0x000fe2000001086b */
[----:B------:R-:W-:Y:S01]  /*15010*/  LOP3.LUT R69, R14, 0xff, RZ, 0xc0, !PT ;  /* 0x000000ff0e457812 */ /* 0x000fe200078ec0ff */
[--C-:B------:R-:W-:Y:S01]  /*15020*/  FFMA.FTZ R125, R188, c[0x0][0x23c], -R181.reuse ;  /* 0x00008f00bc7d7a23 */ /* 0x100fe200000108b5 */
[----:B------:R-:W-:Y:S01]  /*15030*/  SHF.R.U32.HI R88, RZ, 0x8, R88 ;  /* 0x00000008ff587819 */ /* 0x000fe20000011658 */
[----:B------:R-:W1:Y:S01]  /*15040*/  MUFU.EX2 R190, R190 ;  /* 0x000000be00be7308 */ /* 0x000e620000000800 */
[----:B------:R-:W-:Y:S01]  /*15050*/  SHF.R.U32.HI R9, RZ, 0x10, R14 ;  /* 0x00000010ff097819 */ /* 0x000fe2000001160e */
[----:B------:R-:W-:Y:S01]  /*15060*/  FFMA.FTZ R188, R242, c[0x0][0x23c], -R181 ;  /* 0x00008f00f2bc7a23 */ /* 0x000fe200000108b5 */
[----:B------:R-:W-:Y:S01]  /*15070*/  LOP3.LUT R60, R121, UR16, R246, 0x96, !PT ;  /* 0x00000010793c7c12 */ /* 0x000fe2000f8e96f6 */
[----:B------:R-:W-:Y:S01]  /*15080*/  FFMA.FTZ R242, R77, c[0x0][0x23c], -R107 ;  /* 0x00008f004df27a23 */ /* 0x000fe2000001086b */
[----:B------:R-:W-:Y:S01]  /*15090*/  PRMT R45, R90, 0x5410, R45 ;  /* 0x000054105a2d7816 */ /* 0x000fe2000000002d */
[----:B------:R-:W-:Y:S01]  /*150a0*/  FFMA.FTZ R30, R112, c[0x0][0x23c], -R107 ;  /* 0x00008f00701e7a23 */ /* 0x000fe2000001086b */
[----:B------:R-:W-:Y:S01]  /*150b0*/  SHF.R.U32.HI R90, RZ, 0x18, R24 ;  /* 0x00000018ff5a7819 */ /* 0x000fe20000011618 */
[----:B------:R-:W-:Y:S01]  /*150c0*/  FFMA.FTZ R6, R197, c[0x0][0x23c], -R181 ;  /* 0x00008f00c5067a23 */ /* 0x000fe200000108b5 */
[----:B------:R-:W-:Y:S01]  /*150d0*/  LOP3.LUT R53, R53, 0xff, RZ, 0xc0, !PT ;  /* 0x000000ff35357812 */ /* 0x000fe200078ec0ff */
[----:B------:R1:W-:Y:S01]  /*150e0*/  MUFU.EX2 R104, R31 ;  /* 0x0000001f00687308 */ /* 0x0003e20000000800 */
[----:B------:R-:W-:Y:S01]  /*150f0*/  PRMT R69, R69, 0x5410, R88 ;  /* 0x0000541045457816 */ /* 0x000fe20000000058 */
[--C-:B------:R-:W-:Y:S01]  /*15100*/  HSET2.LE.AND R45, R45, R240.reuse, PT ;  /* 0x000000f02d2d7233 */ /* 0x100fe20003803000 */
[----:B------:R-:W-:Y:S01]  /*15110*/  SHF.R.U32.HI R67, RZ, 0x18, R122 ;  /* 0x00000018ff437819 */ /* 0x000fe2000001167a */
[----:B------:R-:W-:Y:S01]  /*15120*/  FFMA.FTZ R122, R178, c[0x0][0x23c], -R179 ;  /* 0x00008f00b27a7a23 */ /* 0x000fe200000108b3 */
[----:B------:R-:W-:Y:S01]  /*15130*/  SHF.R.U32.HI R88, RZ, 0x18, R14 ;  /* 0x00000018ff587819 */ /* 0x000fe2000001160e */
[--C-:B------:R-:W-:Y:S01]  /*15140*/  FFMA.FTZ R178, R168, c[0x0][0x23c], -R181.reuse ;  /* 0x00008f00a8b27a23 */ /* 0x100fe200000108b5 */
[----:B------:R-:W-:Y:S01]  /*15150*/  LOP3.LUT R9, R9, 0xff, RZ, 0xc0, !PT ;  /* 0x000000ff09097812 */ /* 0x000fe200078ec0ff */
[----:B------:R-:W-:Y:S01]  /*15160*/  FFMA.FTZ R197, R225, c[0x0][0x23c], -R181 ;  /* 0x00008f00e1c57a23 */ /* 0x000fe200000108b5 */
[----:B------:R-:W-:Y:S01]  /*15170*/  LOP3.LUT R14, R57, 0xffff, RZ, 0xc0, !PT ;  /* 0x0000ffff390e7812 */ /* 0x000fe200078ec0ff */
[----:B------:R-:W1:Y:S01]  /*15180*/  MUFU.EX2 R186, R186 ;  /* 0x000000ba00ba7308 */ /* 0x000e620000000800 */
[----:B------:R-:W-:Y:S01]  /*15190*/  PRMT R53, R53, 0x5410, R90 ;  /* 0x0000541035357816 */ /* 0x000fe2000000005a */
[----:B------:R-:W-:Y:S01]  /*151a0*/  FFMA.FTZ R225, R49, c[0x0][0x23c], -R179 ;  /* 0x00008f0031e17a23 */ /* 0x000fe200000108b3 */
[----:B------:R-:W-:Y:S01]  /*151b0*/  PRMT R65, R61, 0x5410, R96 ;  /* 0x000054103d417816 */ /* 0x000fe20000000060 */
[----:B------:R-:W-:Y:S01]  /*151c0*/  FFMA.FTZ R96, R196, c[0x0][0x23c], -R181 ;  /* 0x00008f00c4607a23 */ /* 0x000fe200000108b5 */
[----:B------:R-:W-:Y:S01]  /*151d0*/  SHF.R.U32.HI R10, RZ, 0x18, R57 ;  /* 0x00000018ff0a7819 */ /* 0x000fe20000011639 */
[----:B------:R-:W-:Y:S01]  /*151e0*/  FFMA.FTZ R196, R239, c[0x0][0x23c], -R181 ;  /* 0x00008f00efc47a23 */ /* 0x000fe200000108b5 */
[----:B------:R-:W-:Y:S01]  /*151f0*/  LOP3.LUT R90, R59, 0xff, RZ, 0xc0, !PT ;  /* 0x000000ff3b5a7812 */ /* 0x000fe200078ec0ff */
[----:B------:R-:W-:Y:S01]  /*15200*/  FFMA.FTZ R239, R76, c[0x0][0x23c], -R107 ;  /* 0x00008f004cef7a23 */ /* 0x000fe2000001086b */
[----:B------:R-:W-:Y:S01]  /*15210*/  PRMT R59, R108, 0x5410, R67 ;  /* 0x000054106c3b7816 */ /* 0x000fe20000000043 */
[----:B------:R-:W-:Y:S01]  /*15220*/  MUFU.EX2 R187, R187 ;  /* 0x000000bb00bb7308 */ /* 0x000fe20000000800 */
[----:B------:R-:W-:Y:S01]  /*15230*/  SHF.R.U32.HI R61, RZ, 0x10, R57 ;  /* 0x00000010ff3d7819 */ /* 0x000fe20000011639 */
[--C-:B------:R-:W-:Y:S01]  /*15240*/  HSET2.LE.AND R53, R53, R240.reuse, PT ;  /* 0x000000f035357233 */ /* 0x100fe20003803000 */
[----:B------:R-:W-:Y:S01]  /*15250*/  LOP3.LUT R67, R57, 0xff, RZ, 0xc0, !PT ;  /* 0x000000ff39437812 */ /* 0x000fe200078ec0ff */
[----:B------:R-:W-:Y:S01]  /*15260*/  FFMA.FTZ R126, R54, c[0x0][0x23c], -R179 ;  /* 0x00008f00367e7a23 */ /* 0x000fe200000108b3 */
[----:B------:R-:W-:Y:S01]  /*15270*/  PRMT R57, R9, 0x5410, R88 ;  /* 0x0000541009397816 */ /* 0x000fe20000000058 */
[----:B------:R-:W-:Y:S01]  /*15280*/  IMAD.WIDE.U32 R88, R60, -0x2daee0ad, RZ ;  /* 0xd2511f533c587825 */ /* 0x000fe200078e00ff */
[----:B------:R-:W-:Y:S01]  /*15290*/  FSEL R9, R2, RZ, P1 ;  /* 0x000000ff02097208 */ /* 0x000fe20000800000 */
[--C-:B------:R-:W-:Y:S01]  /*152a0*/  HSET2.LE.AND R54, R29, R240.reuse, PT ;  /* 0x000000f01d367233 */ /* 0x100fe20003803000 */
[----:B------:R-:W-:Y:S01]  /*152b0*/  SHF.R.U32.HI R14, RZ, 0x8, R14 ;  /* 0x00000008ff0e7819 */ /* 0x000fe2000001160e */
[----:B------:R-:W-:Y:S01]  /*152c0*/  MUFU.EX2 R172, R172 ;  /* 0x000000ac00ac7308 */ /* 0x000fe20000000800 */
[----:B------:R-:W-:Y:S01]  /*152d0*/  LOP3.LUT R21, R221, UR14, R120, 0x96, !PT ;  /* 0x0000000edd157c12 */ /* 0x000fe2000f8e9678 */
[----:B------:R-:W-:Y:S01]  /*152e0*/  FADD.FTZ R9, -R9, R164 ;  /* 0x000000a409097221 */ /* 0x000fe20000010100 */
[----:B------:R-:W-:Y:S01]  /*152f0*/  LOP3.LUT R120, R213, UR14, R120, 0x96, !PT ;  /* 0x0000000ed5787c12 */ /* 0x000fe2000f8e9678 */
[----:B------:R-:W-:Y:S01]  /*15300*/  FFMA.FTZ R99, R194, c[0x0][0x23c], -R181 ;  /* 0x00008f00c2637a23 */ /* 0x000fe200000108b5 */
[----:B------:R-:W-:Y:S01]  /*15310*/  PRMT R67, R67, 0x5410, R14 ;  /* 0x0000541043437816 */ /* 0x000fe2000000000e */
[--C-:B------:R-:W-:Y:S01]  /*15320*/  FFMA.FTZ R194, R47, c[0x0][0x23c], -R179.reuse ;  /* 0x00008f002fc27a23 */ /* 0x100fe200000108b3 */
[----:B------:R-:W-:Y:S01]  /*15330*/  FSEL R14, R0, RZ, P0 ;  /* 0x000000ff000e7208 */ /* 0x000fe20000000000 */
[----:B------:R-:W-:Y:S01]  /*15340*/  FFMA.FTZ R20, R20, c[0x0][0x23c], -R179 ;  /* 0x00008f0014147a23 */ /* 0x000fe200000108b3 */
[----:B------:R-:W-:Y:S01]  /*15350*/  LOP3.LUT R164, R89, UR13, R244, 0x96, !PT ;  /* 0x0000000d59a47c12 */ /* 0x000fe2000f8e96f4 */
[----:B------:R-:W-:Y:S01]  /*15360*/  MUFU.EX2 R124, R124 ;  /* 0x0000007c007c7308 */ /* 0x000fe20000000800 */
[----:B------:R-:W-:Y:S01]  /*15370*/  LOP3.LUT R24, R121, UR16, R250, 0x96, !PT ;  /* 0x0000001079187c12 */ /* 0x000fe2000f8e96fa */
[----:B------:R-:W-:Y:S01]  /*15380*/  FADD.FTZ R14, -R14, R165 ;  /* 0x000000a50e0e7221 */ /* 0x000fe20000010100 */
[----:B------:R-:W-:Y:S01]  /*15390*/  FSEL R11, R17, RZ, P3 ;  /* 0x000000ff110b7208 */ /* 0x000fe20001800000 */
[----:B------:R-:W-:Y:S01]  /*153a0*/  IMAD.WIDE.U32 R164, R164, -0x326172a9, RZ ;  /* 0xcd9e8d57a4a47825 */ /* 0x000fe200078e00ff */
[----:B------:R-:W-:Y:S01]  /*153b0*/  LOP3.LUT R61, R61, 0xff, RZ, 0xc0, !PT ;  /* 0x000000ff3d3d7812 */ /* 0x000fe200078ec0ff */
[--C-:B------:R-:W-:Y:S01]  /*153c0*/  HSET2.LE.AND R59, R59, R240.reuse, PT ;  /* 0x000000f03b3b7233 */ /* 0x100fe20003803000 */
[----:B------:R-:W-:Y:S01]  /*153d0*/  PRMT R63, R90, 0x5410, R63 ;  /* 0x000054105a3f7816 */ /* 0x000fe2000000003f */
[----:B------:R-:W-:Y:S01]  /*153e0*/  IMAD.WIDE.U32 R120, R120, -0x2daee0ad, RZ ;  /* 0xd2511f5378787825 */ /* 0x000fe200078e00ff */
[----:B------:R-:W-:Y:S01]  /*153f0*/  LOP3.LUT R85, R165, UR12, R212, 0x96, !PT ;  /* 0x0000000ca5557c12 */ /* 0x000fe2000f8e96d4 */
[----:B------:R-:W-:Y:S01]  /*15400*/  MUFU.EX2 R112, R20 ;  /* 0x0000001400707308 */ /* 0x000fe20000000800 */
[----:B------:R-:W-:Y:S01]  /*15410*/  PRMT R61, R61, 0x5410, R10 ;  /* 0x000054103d3d7816 */ /* 0x000fe2000000000a */
[----:B------:R-:W-:Y:S01]  /*15420*/  FADD.FTZ R10, -R11, R166 ;  /* 0x000000a60b0a7221 */ /* 0x000fe20000010100 */
[----:B------:R-:W-:Y:S01]  /*15430*/  LOP3.LUT R88, R121, UR11, R88, 0x96, !PT ;  /* 0x0000000b79587c12 */ /* 0x000fe2000f8e9658 */
[--C-:B------:R-:W-:Y:S01]  /*15440*/  FFMA.FTZ R11, R48, c[0x0][0x23c], -R181.reuse ;  /* 0x00008f00300b7a23 */ /* 0x100fe200000108b5 */
[----:B------:R-:W-:Y:S01]  /*15450*/  FSEL R8, R3, RZ, P2 ;  /* 0x000000ff03087208 */ /* 0x000fe20001000000 */
[--C-:B------:R-:W-:Y:S01]  /*15460*/  FFMA.FTZ R48, R169, c[0x0][0x23c], -R181.reuse ;  /* 0x00008f00a9307a23 */ /* 0x100fe200000108b5 */
[--C-:B------:R-:W-:Y:S01]  /*15470*/  HSET2.LE.AND R57, R57, R240.reuse, PT ;  /* 0x000000f039397233 */ /* 0x100fe20003803000 */
[----:B------:R-:W-:Y:S01]  /*15480*/  IMAD.WIDE.U32 R168, R88, -0x326172a9, RZ ;  /* 0xcd9e8d5758a87825 */ /* 0x000fe200078e00ff */
[--C-:B------:R-:W-:Y:S01]  /*15490*/  HSET2.LE.AND R61, R61, R240.reuse, PT ;  /* 0x000000f03d3d7233 */ /* 0x100fe20003803000 */
[----:B------:R-:W-:Y:S01]  /*154a0*/  MUFU.EX2 R178, R178 ;  /* 0x000000b200b27308 */ /* 0x000fe20000000800 */
[--C-:B------:R-:W-:Y:S01]  /*154b0*/  HSET2.LE.AND R63, R63, R240.reuse, PT ;  /* 0x000000f03f3f7233 */ /* 0x100fe20003803000 */
[--C-:B------:R-:W-:Y:S01]  /*154c0*/  FFMA.FTZ R89, R170, c[0x0][0x23c], -R181.reuse ;  /* 0x00008f00aa597a23 */ /* 0x100fe200000108b5 */
[----:B------:R-:W-:Y:S01]  /*154d0*/  LOP3.LUT R164, R169, UR10, R164, 0x96, !PT ;  /* 0x0000000aa9a47c12 */ /* 0x000fe2000f8e96a4 */
[----:B------:R-:W-:Y:S01]  /*154e0*/  IMAD.WIDE.U32 R170, R85, -0x2daee0ad, RZ ;  /* 0xd2511f5355aa7825 */ /* 0x000fe200078e00ff */
[----:B------:R-:W-:Y:S03]  /*154f0*/  PLOP3.LUT P0, PT, PT, PT, UP0, 0x80, 0x0 ;  /* 0x000000000000781c */ /* 0x000fe60003f0f008 */
[----:B------:R-:W-:Y:S01]  /*15500*/  FFMA.FTZ R90, R204, c[0x0][0x23c], -R181 ;  /* 0x00008f00cc5a7a23 */ /* 0x000fe200000108b5 */
[----:B------:R-:W-:Y:S01]  /*15510*/  LOP3.LUT R120, R171, UR9, R120, 0x96, !PT ;  /* 0x00000009ab787c12 */ /* 0x000fe2000f8e9678 */
[----:B------:R-:W-:Y:S01]  /*15520*/  MUFU.EX2 R169, R89 ;  /* 0x0000005900a97308 */ /* 0x000fe20000000800 */
[----:B------:R-:W-:Y:S04]  /*15530*/  IMAD.WIDE.U32 R204, R164, -0x2daee0ad, RZ ;  /* 0xd2511f53a4cc7825 */ /* 0x000fe800078e00ff */
[----:B------:R-:W-:Y:S04]  /*15540*/  IMAD.WIDE.U32 R120, R120, -0x326172a9, RZ ;  /* 0xcd9e8d5778787825 */ /* 0x000fe800078e00ff */
[----:B------:R-:W-:Y:S01]  /*15550*/  IMAD.MOV.U32 R166, RZ, RZ, R241 ;  /* 0x000000ffffa67224 */ /* 0x000fe200078e00f1 */
[----:B------:R-:W-:Y:S01]  /*15560*/  MUFU.EX2 R123, R123 ;  /* 0x0000007b007b7308 */ /* 0x000fe20000000800 */
[----:B------:R-:W-:Y:S01]  /*15570*/  LOP3.LUT R217, R121, UR8, R168, 0x96, !PT ;  /* 0x0000000879d97c12 */ /* 0x000fe2000f8e96a8 */
[----:B------:R-:W-:Y:S01]  /*15580*/  FFMA.FTZ R168, R18, c[0x0][0x23c], -R179 ;  /* 0x00008f0012a87a23 */ /* 0x000fe200000108b3 */
[----:B------:R-:W-:Y:S01]  /*15590*/  LOP3.LUT R18, R205, UR7, R170, 0x96, !PT ;  /* 0x00000007cd127c12 */ /* 0x000fe2000f8e96aa */
[----:B------:R-:W-:Y:S02]  /*155a0*/  FFMA.FTZ R121, R87, c[0x0][0x23c], -R107 ;  /* 0x00008f0057797a23 */ /* 0x000fe4000001086b */
[--C-:B------:R-:W-:Y:S02]  /*155b0*/  FFMA.FTZ R87, R32, c[0x0][0x23c], -R179.reuse ;  /* 0x00008f0020577a23 */ /* 0x100fe400000108b3 */
[----:B------:R-:W-:Y:S02]  /*155c0*/  IMAD.WIDE.U32 R174, R18, -0x326172a9, RZ ;  /* 0xcd9e8d5712ae7825 */ /* 0x000fe400078e00ff */
[----:B------:R-:W-:Y:S02]  /*155d0*/  MUFU.EX2 R122, R122 ;  /* 0x0000007a007a7308 */ /* 0x000fe40000000800 */
[--C-:B------:R-:W-:Y:S01]  /*155e0*/  FFMA.FTZ R32, R38, c[0x0][0x23c], -R179.reuse ;  /* 0x00008f0026207a23 */ /* 0x100fe200000108b3 */
[----:B------:R-:W-:Y:S01]  /*155f0*/  LOP3.LUT R85, R175, UR17, R120, 0x96, !PT ;  /* 0x00000011af557c12 */ /* 0x000fe2000f8e9678 */
[----:B------:R-:W-:Y:S02]  /*15600*/  FFMA.FTZ R38, R82, c[0x0][0x23c], -R179 ;  /* 0x00008f0052267a23 */ /* 0x000fe400000108b3 */
[----:B------:R-:W-:Y:S01]  /*15610*/  IMAD.MOV.U32 R82, RZ, RZ, R174 ;  /* 0x000000ffff527224 */ /* 0x000fe200078e00ae */
[----:B-1----:R-:W-:Y:S01]  /*15620*/  LOP3.LUT R31, R85, 0xffff, RZ, 0xc0, !PT ;  /* 0x0000ffff551f7812 */ /* 0x002fe200078ec0ff */
[----:B------:R-:W-:Y:S02]  /*15630*/  FFMA.FTZ R120, R26, c[0x0][0x23c], -R107 ;  /* 0x00008f001a787a23 */ /* 0x000fe4000001086b */
[----:B------:R-:W-:Y:S01]  /*15640*/  MUFU.EX2 R168, R168 ;  /* 0x000000a800a87308 */ /* 0x000fe20000000800 */
[----:B------:R-:W-:Y:S01]  /*15650*/  IMAD.MOV.U32 R46, RZ, RZ, R82 ;  /* 0x000000ffff2e7224 */ /* 0x000fe200078e0052 */
[----:B------:R-:W-:Y:S01]  /*15660*/  SHF.R.U32.HI R31, RZ, 0x8, R31 ;  /* 0x00000008ff1f7819 */ /* 0x000fe2000001161f */
[--C-:B------:R-:W-:Y:S02]  /*15670*/  FFMA.FTZ R26, R116, c[0x0][0x23c], -R107.reuse ;  /* 0x00008f00741a7a23 */ /* 0x100fe4000001086b */
[----:B------:R-:W-:Y:S01]  /*15680*/  IMAD.MOV.U32 R116, RZ, RZ, R46 ;  /* 0x000000ffff747224 */ /* 0x000fe200078e002e */
[--C-:B------:R-:W-:Y:S01]  /*15690*/  HSET2.LE.AND R46, R238, R240.reuse, PT ;  /* 0x000000f0ee2e7233 */ /* 0x100fe20003803000 */
[--C-:B------:R-:W-:Y:S02]  /*156a0*/  FFMA.FTZ R238, R33, c[0x0][0x23c], -R72.reuse ;  /* 0x00008f0021ee7a23 */ /* 0x100fe40000010848 */
[----:B------:R-:W3:Y:S01]  /*156b0*/  LDL.LU R33, [R1+0x14] ;  /* 0x0000140001217983 */ /* 0x000ee20000300800 */
[----:B------:R-:W-:Y:S01]  /*156c0*/  MUFU.EX2 R121, R121 ;  /* 0x0000007900797308 */ /* 0x000fe20000000800 */
[--C-:B------:R-:W-:Y:S02]  /*156d0*/  FFMA.FTZ R241, R93, c[0x0][0x23c], -R107.reuse ;  /* 0x00008f005df17a23 */ /* 0x100fe4000001086b */
[----:B------:R-:W3:Y:S01]  /*156e0*/  LDL.LU R41, [R1+0x10] ;  /* 0x0000100001297983 */ /* 0x000ee20000300800 */
[--C-:B------:R-:W-:Y:S02]  /*156f0*/  FFMA.FTZ R174, R109, c[0x0][0x23c], -R107.reuse ;  /* 0x00008f006dae7a23 */ /* 0x100fe4000001086b */
[--C-:B------:R-:W-:Y:S01]  /*15700*/  FFMA.FTZ R109, R12, c[0x0][0x23c], -R72.reuse ;  /* 0x00008f000c6d7a23 */ /* 0x100fe20000010848 */
[----:B--2---:R-:W-:Y:S01]  /*15710*/  F2FP.PACK_AB R12, R183, R184 ;  /* 0x000000b8b70c723e */ /* 0x004fe200000000ff */
[----:B------:R-:W-:Y:S02]  /*15720*/  FFMA.FTZ R165, R23, c[0x0][0x23c], -R107 ;  /* 0x00008f0017a57a23 */ /* 0x000fe4000001086b */
[----:B------:R1:W-:Y:S01]  /*15730*/  MUFU.EX2 R93, R11 ;  /* 0x0000000b005d7308 */ /* 0x0003e20000000800 */
[--C-:B------:R-:W-:Y:S02]  /*15740*/  FFMA.FTZ R164, R83, c[0x0][0x23c], -R72.reuse ;  /* 0x00008f0053a47a23 */ /* 0x100fe40000010848 */
[----:B------:R-:W-:Y:S02]  /*15750*/  IMAD.MOV.U32 R83, RZ, RZ, R175 ;  /* 0x000000ffff537224 */ /* 0x000fe400078e00af */
[----:B------:R-:W-:Y:S01]  /*15760*/  FFMA.FTZ R175, R52, c[0x0][0x23c], -R179 ;  /* 0x00008f0034af7a23 */ /* 0x000fe200000108b3 */
[--C-:B------:R-:W-:Y:S01]  /*15770*/  HSET2.LE.AND R52, R37, R240.reuse, PT ;  /* 0x000000f025347233 */ /* 0x100fe20003803000 */
[----:B------:R-:W-:Y:S02]  /*15780*/  IMAD.MOV.U32 R47, RZ, RZ, R83 ;  /* 0x000000ffff2f7224 */ /* 0x000fe400078e0053 */
[----:B------:R-:W-:Y:S01]  /*15790*/  IMAD.WIDE.U32 R36, R217, -0x2daee0ad, RZ ;  /* 0xd2511f53d9247825 */ /* 0x000fe200078e00ff */
[----:B------:R-:W-:Y:S03]  /*157a0*/  MUFU.EX2 R165, R165 ;  /* 0x000000a500a57308 */ /* 0x000fe60000000800 */
[----:B------:R-:W-:Y:S01]  /*157b0*/  IMAD.MOV.U32 R117, RZ, RZ, R47 ;  /* 0x000000ffff757224 */ /* 0x000fe200078e002f */
[--C-:B------:R-:W-:Y:S01]  /*157c0*/  HSET2.LE.AND R47, R243, R240.reuse, PT ;  /* 0x000000f0f32f7233 */ /* 0x100fe20003803000 */
[----:B------:R-:W-:Y:S02]  /*157d0*/  FFMA.FTZ R207, R100, c[0x0][0x23c], -R179 ;  /* 0x00008f0064cf7a23 */ /* 0x000fe400000108b3 */
[----:B------:R-:W-:Y:S02]  /*157e0*/  IMAD.MOV.U32 R77, RZ, RZ, R117 ;  /* 0x000000ffff4d7224 */ /* 0x000fe400078e0075 */
[----:B------:R-:W-:Y:S01]  /*157f0*/  LOP3.LUT R47, R47, R12, RZ, 0xc0, !PT ;  /* 0x0000000c2f2f7212 */ /* 0x000fe200078ec0ff */
[----:B------:R2:W-:Y:S01]  /*15800*/  MUFU.EX2 R117, R32 ;  /* 0x0000002000757308 */ /* 0x0005e20000000800 */
[----:B----4-:R-:W-:Y:S01]  /*15810*/  F2FP.PACK_AB R12, R192, R19 ;  /* 0x00000013c00c723e */ /* 0x010fe200000000ff */
[----:B------:R-:W-:Y:S01]  /*15820*/  FFMA.FTZ R23, R70, c[0x0][0x23c], -R179 ;  /* 0x00008f0046177a23 */ /* 0x000fe200000108b3 */
[----:B------:R-:W-:Y:S01]  /*15830*/  SHF.R.U32.HI R70, RZ, 0x10, R85 ;  /* 0x00000010ff467819 */ /* 0x000fe20000011655 */
[----:B------:R-:W-:Y:S01]  /*15840*/  FMUL.FTZ R9, R9, c[0x0][0x23c] ;  /* 0x00008f0009097a20 */ /* 0x000fe20000410000 */
[----:B-1----:R-:W-:Y:S01]  /*15850*/  F2FP.PACK_AB R11, R182, R185 ;  /* 0x000000b9b60b723e */ /* 0x002fe200000000ff */
[----:B------:R-:W-:Y:S01]  /*15860*/  FFMA.FTZ R243, R94, c[0x0][0x23c], -R72 ;  /* 0x00008f005ef37a23 */ /* 0x000fe20000010848 */
[----:B------:R-:W-:Y:S01]  /*15870*/  LOP3.LUT R45, R45, R12, RZ, 0xc0, !PT ;  /* 0x0000000c2d2d7212 */ /* 0x000fe200078ec0ff */
[--C-:B------:R-:W-:Y:S01]  /*15880*/  FFMA.FTZ R170, R35, c[0x0][0x23c], -R107.reuse ;  /* 0x00008f0023aa7a23 */ /* 0x100fe2000001086b */
[----:B------:R-:W-:Y:S01]  /*15890*/  LOP3.LUT R46, R46, R11, RZ, 0xc0, !PT ;  /* 0x0000000b2e2e7212 */ /* 0x000fe200078ec0ff */
[----:B------:R1:W-:Y:S01]  /*158a0*/  MUFU.EX2 R100, R87 ;  /* 0x0000005700647308 */ /* 0x0003e20000000800 */
[----:B------:R-:W-:Y:S01]  /*158b0*/  IMAD.MOV.U32 R76, RZ, RZ, R116 ;  /* 0x000000ffff4c7224 */ /* 0x000fe200078e0074 */
[----:B------:R-:W-:Y:S01]  /*158c0*/  F2FP.PACK_AB R11, R193, R16 ;  /* 0x00000010c10b723e */ /* 0x000fe200000000ff */
[--C-:B------:R-:W-:Y:S01]  /*158d0*/  FFMA.FTZ R40, R40, c[0x0][0x23c], -R107.reuse ;  /* 0x00008f0028287a23 */ /* 0x100fe2000001086b */
[----:B------:R-:W-:Y:S01]  /*158e0*/  F2FP.PACK_AB R12, R190, R203 ;  /* 0x000000cbbe0c723e */ /* 0x000fe200000000ff */
[--C-:B------:R-:W-:Y:S01]  /*158f0*/  FFMA.FTZ R18, R130, c[0x0][0x23c], -R107.reuse ;  /* 0x00008f0082127a23 */ /* 0x100fe2000001086b */
[----:B------:R-:W-:Y:S01]  /*15900*/  LOP3.LUT R70, R70, 0xff, RZ, 0xc0, !PT ;  /* 0x000000ff46467812 */ /* 0x000fe200078ec0ff */
[--C-:B------:R-:W-:Y:S01]  /*15910*/  FFMA.FTZ R113, R113, c[0x0][0x23c], -R107.reuse ;  /* 0x00008f0071717a23 */ /* 0x100fe2000001086b */
[----:B------:R-:W-:Y:S01]  /*15920*/  LOP3.LUT R52, R52, R11, RZ, 0xc0, !PT ;  /* 0x0000000b34347212 */ /* 0x000fe200078ec0ff */
[--C-:B------:R-:W-:Y:S01]  /*15930*/  FFMA.FTZ R108, R97, c[0x0][0x23c], -R107.reuse ;  /* 0x00008f00616c7a23 */ /* 0x100fe2000001086b */
[----:B------:R-:W4:Y:S01]  /*15940*/  MUFU.EX2 R9, R9 ;  /* 0x0000000900097308 */ /* 0x000f220000000800 */
[--C-:B------:R-:W-:Y:S01]  /*15950*/  FFMA.FTZ R83, R103, c[0x0][0x23c], -R107.reuse ;  /* 0x00008f0067537a23 */ /* 0x100fe2000001086b */
[----:B------:R-:W-:Y:S01]  /*15960*/  LOP3.LUT R53, R53, R12, RZ, 0xc0, !PT ;  /* 0x0000000c35357212 */ /* 0x000fe200078ec0ff */
[----:B------:R-:W-:Y:S01]  /*15970*/  FFMA.FTZ R130, R73, c[0x0][0x23c], -R107 ;  /* 0x00008f0049827a23 */ /* 0x000fe2000001086b */
[----:B------:R-:W-:Y:S01]  /*15980*/  F2FP.PACK_AB R11, R186, R189 ;  /* 0x000000bdba0b723e */ /* 0x000fe200000000ff */
[----:B------:R-:W-:Y:S01]  /*15990*/  FADD.FTZ R8, -R8, R167 ;  /* 0x000000a708087221 */ /* 0x000fe20000010100 */
[----:B------:R-:W-:Y:S01]  /*159a0*/  LOP3.LUT R12, R36, 0xff, RZ, 0xc0, !PT ;  /* 0x000000ff240c7812 */ /* 0x000fe200078ec0ff */
[----:B------:R-:W-:Y:S01]  /*159b0*/  FFMA.FTZ R167, R176, c[0x0][0x23c], -R181 ;  /* 0x00008f00b0a77a23 */ /* 0x000fe200000108b5 */
[----:B------:R-:W-:Y:S01]  /*159c0*/  LOP3.LUT R54, R54, R11, RZ, 0xc0, !PT ;  /* 0x0000000b36367212 */ /* 0x000fe200078ec0ff */
[----:B------:R-:W-:Y:S01]  /*159d0*/  FFMA.FTZ R176, R4, c[0x0][0x23c], -R107 ;  /* 0x00008f0004b07a23 */ /* 0x000fe2000001086b */
[----:B------:R-:W-:Y:S01]  /*159e0*/  MUFU.EX2 R94, R22 ;  /* 0x00000016005e7308 */ /* 0x000fe20000000800 */
[--C-:B------:R-:W-:Y:S01]  /*159f0*/  FFMA.FTZ R60, R180, c[0x0][0x23c], -R181.reuse ;  /* 0x00008f00b43c7a23 */ /* 0x100fe200000108b5 */
[----:B------:R-:W-:Y:S01]  /*15a00*/  SHF.R.U32.HI R11, RZ, 0x10, R36 ;  /* 0x00000010ff0b7819 */ /* 0x000fe20000011624 */
[--C-:B------:R-:W-:Y:S02]  /*15a10*/  FFMA.FTZ R39, R39, c[0x0][0x23c], -R181.reuse ;  /* 0x00008f0027277a23 */ /* 0x100fe400000108b5 */
[----:B------:R-:W-:Y:S02]  /*15a20*/  FFMA.FTZ R177, R202, c[0x0][0x23c], -R181 ;  /* 0x00008f00cab17a23 */ /* 0x000fe400000108b5 */
[----:B------:R-:W-:Y:S02]  /*15a30*/  FFMA.FTZ R202, R106, c[0x0][0x23c], -R107 ;  /* 0x00008f006aca7a23 */ /* 0x000fe4000001086b */
[--C-:B------:R-:W-:Y:S01]  /*15a40*/  FFMA.FTZ R88, R64, c[0x0][0x23c], -R179.reuse ;  /* 0x00008f0040587a23 */ /* 0x100fe200000108b3 */
[----:B------:R-:W-:Y:S01]  /*15a50*/  MUFU.EX2 R167, R167 ;  /* 0x000000a700a77308 */ /* 0x000fe20000000800 */
[----:B------:R-:W-:Y:S02]  /*15a60*/  FFMA.FTZ R180, R51, c[0x0][0x23c], -R179 ;  /* 0x00008f0033b47a23 */ /* 0x000fe400000108b3 */
[--C-:B------:R-:W-:Y:S02]  /*15a70*/  FFMA.FTZ R51, R115, c[0x0][0x23c], -R107.reuse ;  /* 0x00008f0073337a23 */ /* 0x100fe4000001086b */
[----:B------:R-:W-:Y:S02]  /*15a80*/  IMAD.MOV.U32 R114, RZ, RZ, R204 ;  /* 0x000000ffff727224 */ /* 0x000fe400078e00cc */
[----:B------:R-:W-:Y:S02]  /*15a90*/  FFMA.FTZ R204, R105, c[0x0][0x23c], -R107 ;  /* 0x00008f0069cc7a23 */ /* 0x000fe4000001086b */
[----:B------:R-:W-:Y:S01]  /*15aa0*/  IMAD.MOV.U32 R115, RZ, RZ, R205 ;  /* 0x000000ffff737224 */ /* 0x000fe200078e00cd */
[----:B------:R-:W-:Y:S01]  /*15ab0*/  MUFU.EX2 R170, R170 ;  /* 0x000000aa00aa7308 */ /* 0x000fe20000000800 */
[----:B------:R-:W-:Y:S01]  /*15ac0*/  FFMA.FTZ R205, R92, c[0x0][0x23c], -R107 ;  /* 0x00008f005ccd7a23 */ /* 0x000fe2000001086b */
[----:B------:R-:W-:Y:S01]  /*15ad0*/  LOP3.LUT R29, R37, UR18, R114, 0x96, !PT ;  /* 0x00000012251d7c12 */ /* 0x000fe2000f8e9672 */
[--C-:B------:R-:W-:Y:S02]  /*15ae0*/  FFMA.FTZ R198, R198, c[0x0][0x23c], -R181.reuse ;  /* 0x00008f00c6c67a23 */ /* 0x100fe400000108b5 */
[--C-:B------:R-:W-:Y:S01]  /*15af0*/  FFMA.FTZ R7, R199, c[0x0][0x23c], -R181.reuse ;  /* 0x00008f00c7077a23 */ /* 0x100fe200000108b5 */
[----:B--2---:R-:W-:Y:S01]  /*15b00*/  LOP3.LUT R32, R29, 0xffff, RZ, 0xc0, !PT ;  /* 0x0000ffff1d207812 */ /* 0x004fe200078ec0ff */
[----:B------:R-:W-:Y:S01]  /*15b10*/  FFMA.FTZ R181, R5, c[0x0][0x23c], -R181 ;  /* 0x00008f0005b57a23 */ /* 0x000fe200000108b5 */
[----:B------:R-:W-:Y:S01]  /*15b20*/  SHF.R.U32.HI R20, RZ, 0x18, R29 ;  /* 0x00000018ff147819 */ /* 0x000fe2000001161d */
[----:B------:R-:W-:Y:S01]  /*15b30*/  FFMA.FTZ R5, R102, c[0x0][0x23c], -R179 ;  /* 0x00008f0066057a23 */ /* 0x000fe200000108b3 */
[----:B------:R-:W-:Y:S01]  /*15b40*/  MUFU.EX2 R115, R40 ;  /* 0x0000002800737308 */ /* 0x000fe20000000800 */
[----:B------:R-:W-:Y:S01]  /*15b50*/  FFMA.FTZ R102, R44, c[0x0][0x23c], -R107 ;  /* 0x00008f002c667a23 */ /* 0x000fe2000001086b */
[--C-:B------:R-:W-:Y:S01]  /*15b60*/  HSET2.LE.AND R44, R71, R240.reuse, PT ;  /* 0x000000f0472c7233 */ /* 0x100fe20003803000 */
[--C-:B------:R-:W-:Y:S01]  /*15b70*/  FFMA.FTZ R50, R50, c[0x0][0x23c], -R179.reuse ;  /* 0x00008f0032327a23 */ /* 0x100fe200000108b3 */
[----:B-1----:R-:W-:Y:S01]  /*15b80*/  LOP3.LUT R87, R29, 0xff, RZ, 0xc0, !PT ;  /* 0x000000ff1d577812 */ /* 0x002fe200078ec0ff */
[--C-:B------:R-:W-:Y:S01]  /*15b90*/  FFMA.FTZ R89, R66, c[0x0][0x23c], -R179.reuse ;  /* 0x00008f0042597a23 */ /* 0x100fe200000108b3 */
[----:B------:R-:W-:Y:S01]  /*15ba0*/  SHF.R.U32.HI R32, RZ, 0x8, R32 ;  /* 0x00000008ff207819 */ /* 0x000fe20000011620 */
[--C-:B------:R-:W-:Y:S01]  /*15bb0*/  FFMA.FTZ R35, R68, c[0x0][0x23c], -R179.reuse ;  /* 0x00008f0044237a23 */ /* 0x100fe200000108b3 */
[----:B------:R-:W-:Y:S01]  /*15bc0*/  LOP3.LUT R68, R85, 0xff, RZ, 0xc0, !PT ;  /* 0x000000ff55447812 */ /* 0x000fe200078ec0ff */
[--C-:B------:R-:W-:Y:S01]  /*15bd0*/  FFMA.FTZ R191, R191, c[0x0][0x23c], -R179.reuse ;  /* 0x00008f00bfbf7a23 */ /* 0x100fe200000108b3 */
[----:B------:R-:W-:Y:S01]  /*15be0*/  MUFU.EX2 R92, R198 ;  /* 0x000000c6005c7308 */ /* 0x000fe20000000800 */
[----:B------:R-:W-:Y:S01]  /*15bf0*/  FFMA.FTZ R179, R118, c[0x0][0x23c], -R179 ;  /* 0x00008f0076b37a23 */ /* 0x000fe200000108b3 */
[----:B------:R-:W-:Y:S01]  /*15c00*/  SHF.R.U32.HI R85, RZ, 0x18, R85 ;  /* 0x00000018ff557819 */ /* 0x000fe20000011655 */
[--C-:B------:R-:W-:Y:S01]  /*15c10*/  FFMA.FTZ R118, R166, c[0x0][0x23c], -R107.reuse ;  /* 0x00008f00a6767a23 */ /* 0x100fe2000001086b */
[----:B------:R-:W-:Y:S01]  /*15c20*/  SHF.R.U32.HI R71, RZ, 0x18, R76 ;  /* 0x00000018ff477819 */ /* 0x000fe2000001164c */
[----:B------:R-:W-:Y:S01]  /*15c30*/  FFMA.FTZ R107, R236, c[0x0][0x23c], -R107 ;  /* 0x00008f00ec6b7a23 */ /* 0x000fe2000001086b */
[----:B------:R-:W-:Y:S01]  /*15c40*/  PRMT R70, R70, 0x5410, R85 ;  /* 0x0000541046467816 */ /* 0x000fe20000000055 */
[--C-:B------:R-:W-:Y:S01]  /*15c50*/  FFMA.FTZ R236, R28, c[0x0][0x23c], -R72.reuse ;  /* 0x00008f001cec7a23 */ /* 0x100fe20000010848 */
[----:B------:R-:W-:Y:S01]  /*15c60*/  LOP3.LUT R28, R36, 0xffff, RZ, 0xc0, !PT ;  /* 0x0000ffff241c7812 */ /* 0x000fe200078ec0ff */
[----:B------:R-:W-:Y:S01]  /*15c70*/  FMUL.FTZ R10, R10, c[0x0][0x23c] ;  /* 0x00008f000a0a7a20 */ /* 0x000fe20000410000 */
[----:B------:R1:W-:Y:S01]  /*15c80*/  MUFU.EX2 R114, R60 ;  /* 0x0000003c00727308 */ /* 0x0003e20000000800 */
[--C-:B------:R-:W-:Y:S01]  /*15c90*/  FFMA.FTZ R98, R13, c[0x0][0x23c], -R72.reuse ;  /* 0x00008f000d627a23 */ /* 0x100fe20000010848 */
[----:B------:R-:W-:Y:S01]  /*15ca0*/  F2FP.PACK_AB R13, R195, R15 ;  /* 0x0000000fc30d723e */ /* 0x000fe200000000ff */
[--C-:B------:R-:W-:Y:S01]  /*15cb0*/  FFMA.FTZ R106, R25, c[0x0][0x23c], -R72.reuse ;  /* 0x00008f00196a7a23 */ /* 0x100fe20000010848 */
[----:B------:R-:W-:Y:S01]  /*15cc0*/  LOP3.LUT R25, R76, 0xffff, RZ, 0xc0, !PT ;  /* 0x0000ffff4c197812 */ /* 0x000fe200078ec0ff */
[----:B------:R-:W-:Y:S01]  /*15cd0*/  FFMA.FTZ R199, R110, c[0x0][0x23c], -R72 ;  /* 0x00008f006ec77a23 */ /* 0x000fe20000010848 */
[----:B------:R-:W-:Y:S01]  /*15ce0*/  SHF.R.U32.HI R85, RZ, 0x8, R28 ;  /* 0x00000008ff557819 */ /* 0x000fe2000001161c */
[----:B----4-:R-:W-:Y:S01]  /*15cf0*/  FMUL.FTZ R37, R9, R145 ;  /* 0x0000009109257220 */ /* 0x010fe20000410000 */
[----:B------:R-:W-:Y:S01]  /*15d00*/  LOP3.LUT R44, R44, R13, RZ, 0xc0, !PT ;  /* 0x0000000d2c2c7212 */ /* 0x000fe200078ec0ff */
[--C-:B------:R-:W-:Y:S01]  /*15d10*/  FFMA.FTZ R4, R95, c[0x0][0x23c], -R72.reuse ;  /* 0x00008f005f047a23 */ /* 0x100fe20000010848 */
[----:B------:R-:W-:Y:S01]  /*15d20*/  MUFU.EX2 R110, R30 ;  /* 0x0000001e006e7308 */ /* 0x000fe20000000800 */
[----:B------:R-:W-:Y:S01]  /*15d30*/  PRMT R85, R12, 0x5410, R85 ;  /* 0x000054100c557816 */ /* 0x000fe20000000055 */
[--C-:B------:R-:W-:Y:S01]  /*15d40*/  FFMA.FTZ R116, R42, c[0x0][0x23c], -R72.reuse ;  /* 0x00008f002a747a23 */ /* 0x100fe20000010848 */
[----:B------:R-:W-:Y:S01]  /*15d50*/  F2FP.PACK_AB R12, R172, R187 ;  /* 0x000000bbac0c723e */ /* 0x000fe200000000ff */
[----:B------:R-:W-:Y:S01]  /*15d60*/  FFMA.FTZ R103, R43, c[0x0][0x23c], -R72 ;  /* 0x00008f002b677a23 */ /* 0x000fe20000010848 */
[----:B------:R-:W-:Y:S01]  /*15d70*/  PRMT R87, R87, 0x5410, R32 ;  /* 0x0000541057577816 */ /* 0x000fe20000000020 */
[----:B------:R-:W-:Y:S01]  /*15d80*/  FMUL.FTZ R32, R9, R148 ;  /* 0x0000009409207220 */ /* 0x000fe20000410000 */
[----:B------:R-:W-:Y:S01]  /*15d90*/  LOP3.LUT R55, R55, R12, RZ, 0xc0, !PT ;  /* 0x0000000c37377212 */ /* 0x000fe200078ec0ff */
[----:B------:R-:W-:Y:S01]  /*15da0*/  FFMA.FTZ R201, R201, c[0x0][0x23c], -R72 ;  /* 0x00008f00c9c97a23 */ /* 0x000fe20000010848 */
[----:B------:R-:W-:Y:S01]  /*15db0*/  SHF.R.U32.HI R13, RZ, 0x10, R76 ;  /* 0x00000010ff0d7819 */ /* 0x000fe2000001164c */
[----:B------:R-:W-:Y:S01]  /*15dc0*/  MUFU.EX2 R10, R10 ;  /* 0x0000000a000a7308 */ /* 0x000fe20000000800 */
[--C-:B------:R-:W-:Y:S01]  /*15dd0*/  FFMA.FTZ R171, R81, c[0x0][0x23c], -R72.reuse ;  /* 0x00008f0051ab7a23 */ /* 0x100fe20000010848 */
[----:B------:R-:W-:Y:S01]  /*15de0*/  SHF.R.U32.HI R77, RZ, 0x10, R29 ;  /* 0x00000010ff4d7819 */ /* 0x000fe2000001161d */
[--C-:B------:R-:W-:Y:S01]  /*15df0*/  FFMA.FTZ R81, R75, c[0x0][0x23c], -R72.reuse ;  /* 0x00008f004b517a23 */ /* 0x100fe20000010848 */
[----:B------:R-:W-:Y:S01]  /*15e00*/  LOP3.LUT R75, R76, 0xff, RZ, 0xc0, !PT ;  /* 0x000000ff4c4b7812 */ /* 0x000fe200078ec0ff */
[----:B------:R-:W-:Y:S01]  /*15e10*/  FFMA.FTZ R49, R79, c[0x0][0x23c], -R72 ;  /* 0x00008f004f317a23 */ /* 0x000fe20000010848 */
[----:B------:R-:W-:Y:S01]  /*15e20*/  SHF.R.U32.HI R79, RZ, 0x18, R36 ;  /* 0x00000018ff4f7819 */ /* 0x000fe20000011624 */
[----:B------:R-:W-:Y:S01]  /*15e30*/  IMAD.WIDE.U32 R28, R21, -0x2daee0ad, RZ ;  /* 0xd2511f53151c7825 */ /* 0x000fe200078e00ff */
[----:B------:R-:W-:Y:S01]  /*15e40*/  SHF.R.U32.HI R36, RZ, 0x8, R25 ;  /* 0x00000008ff247819 */ /* 0x000fe20000011619 */
[--C-:B-1----:R-:W-:Y:S01]  /*15e50*/  HSET2.LE.AND R60, R67, R240.reuse, PT ;  /* 0x000000f0433c7233 */ /* 0x102fe20003803000 */
[----:B------:R1:W-:Y:S01]  /*15e60*/  MUFU.EX2 R97, R18 ;  /* 0x0000001200617308 */ /* 0x0003e20000000800 */
[----:B------:R-:W-:Y:S01]  /*15e70*/  LOP3.LUT R77, R77, 0xff, RZ, 0xc0, !PT ;  /* 0x000000ff4d4d7812 */ /* 0x000fe200078ec0ff */
[----:B------:R-:W-:Y:S01]  /*15e80*/  FMUL.FTZ R21, R9, R137 ;  /* 0x0000008909157220 */ /* 0x000fe20000410000 */
[----:B------:R-:W-:Y:S01]  /*15e90*/  PRMT R75, R75, 0x5410, R36 ;  /* 0x000054104b4b7816 */ /* 0x000fe20000000024 */
[----:B------:R-:W-:Y:S01]  /*15ea0*/  FFMA.FTZ R198, R111, c[0x0][0x23c], -R72 ;  /* 0x00008f006fc67a23 */ /* 0x000fe20000010848 */
[----:B------:R-:W-:Y:S01]  /*15eb0*/  LOP3.LUT R36, R13, 0xff, RZ, 0xc0, !PT ;  /* 0x000000ff0d247812 */ /* 0x000fe200078ec0ff */
[----:B------:R-:W-:Y:S01]  /*15ec0*/  IMAD.WIDE.U32 R12, R24, -0x2daee0ad, RZ ;  /* 0xd2511f53180c7825 */ /* 0x000fe200078e00ff */
[----:B------:R-:W-:Y:S01]  /*15ed0*/  PRMT R77, R77, 0x5410, R20 ;  /* 0x000054104d4d7816 */ /* 0x000fe20000000014 */
[--C-:B------:R-:W-:Y:S01]  /*15ee0*/  HSET2.LE.AND R76, R87, R240.reuse, PT ;  /* 0x000000f0574c7233 */ /* 0x100fe20003803000 */
[----:B------:R-:W-:Y:S01]  /*15ef0*/  LOP3.LUT R20, R11, 0xff, RZ, 0xc0, !PT ;  /* 0x000000ff0b147812 */ /* 0x000fe200078ec0ff */
[----:B------:R-:W-:Y:S01]  /*15f00*/  MUFU.EX2 R111, R26 ;  /* 0x0000001a006f7308 */ /* 0x000fe20000000800 */
[----:B------:R-:W-:Y:S01]  /*15f10*/  LOP3.LUT R24, R13, UR13, R248, 0x96, !PT ;  /* 0x0000000d0d187c12 */ /* 0x000fe2000f8e96f8 */
[C---:B------:R-:W-:Y:S01]  /*15f20*/  FMUL.FTZ R13, R9.reuse, R141 ;  /* 0x0000008d090d7220 */ /* 0x040fe20000410000 */
[----:B------:R-:W-:Y:S01]  /*15f30*/  PRMT R71, R36, 0x5410, R71 ;  /* 0x0000541024477816 */ /* 0x000fe20000000047 */
[----:B------:R-:W-:Y:S01]  /*15f40*/  FMUL.FTZ R36, R9, R144 ;  /* 0x0000009009247220 */ /* 0x000fe20000410000 */
[----:B------:R-:W-:Y:S01]  /*15f50*/  PRMT R79, R20, 0x5410, R79 ;  /* 0x00005410144f7816 */ /* 0x000fe2000000004f */
[----:B------:R-:W-:Y:S01]  /*15f60*/  IMAD.WIDE.U32 R24, R24, -0x326172a9, RZ ;  /* 0xcd9e8d5718187825 */ /* 0x000fe200078e00ff */
[----:B------:R-:W-:Y:S01]  /*15f70*/  LOP3.LUT R11, R29, UR11, R12, 0x96, !PT ;  /* 0x0000000b1d0b7c12 */ /* 0x000fe2000f8e960c */
[--C-:B------:R-:W-:Y:S01]  /*15f80*/  HSET2.LE.AND R71, R71, R240.reuse, PT ;  /* 0x000000f047477233 */ /* 0x100fe20003803000 */
[----:B------:R-:W-:Y:S01]  /*15f90*/  PRMT R68, R68, 0x5410, R31 ;  /* 0x0000541044447816 */ /* 0x000fe2000000001f */
[----:B------:R-:W-:Y:S01]  /*15fa0*/  MUFU.EX2 R120, R120 ;  /* 0x0000007800787308 */ /* 0x000fe20000000800 */
[C---:B------:R-:W-:Y:S01]  /*15fb0*/  FMUL.FTZ R12, R9.reuse, R140 ;  /* 0x0000008c090c7220 */ /* 0x040fe20000410000 */
[--C-:B------:R-:W-:Y:S01]  /*15fc0*/  HSET2.LE.AND R77, R77, R240.reuse, PT ;  /* 0x000000f04d4d7233 */ /* 0x100fe20003803000 */
[----:B------:R-:W-:Y:S01]  /*15fd0*/  FMUL.FTZ R20, R9, R136 ;  /* 0x0000008809147220 */ /* 0x000fe20000410000 */
[----:B-1----:R-:W-:Y:S01]  /*15fe0*/  F2FP.PACK_AB R18, R122, R123 ;  /* 0x0000007b7a12723e */ /* 0x002fe200000000ff */
[----:B------:R-:W-:Y:S01]  /*15ff0*/  IMAD.MOV.U32 R66, RZ, RZ, R50 ;  /* 0x000000ffff427224 */ /* 0x000fe200078e0032 */
[--C-:B------:R-:W-:Y:S01]  /*16000*/  HSET2.LE.AND R68, R68, R240.reuse, PT ;  /* 0x000000f044447233 */ /* 0x100fe20003803000 */
[--C-:B------:R-:W-:Y:S01]  /*16010*/  FFMA.FTZ R105, R58, c[0x0][0x23c], -R72.reuse ;  /* 0x00008f003a697a23 */ /* 0x100fe20000010848 */
[----:B------:R-:W-:Y:S01]  /*16020*/  LOP3.LUT R59, R59, R18, RZ, 0xc0, !PT ;  /* 0x000000123b3b7212 */ /* 0x000fe200078ec0ff */
[--C-:B------:R-:W-:Y:S01]  /*16030*/  HSET2.LE.AND R58, R27, R240.reuse, PT ;  /* 0x000000f01b3a7233 */ /* 0x100fe20003803000 */
[----:B------:R-:W-:Y:S01]  /*16040*/  MUFU.EX2 R95, R66 ;  /* 0x00000042005f7308 */ /* 0x000fe20000000800 */
[----:B------:R-:W-:Y:S01]  /*16050*/  F2FP.PACK_AB R18, R168, R173 ;  /* 0x000000ada812723e */ /* 0x000fe200000000ff */
[--C-:B------:R-:W-:Y:S01]  /*16060*/  HSET2.LE.AND R79, R79, R240.reuse, PT ;  /* 0x000000f04f4f7233 */ /* 0x100fe20003803000 */
[--C-:B------:R-:W-:Y:S01]  /*16070*/  FFMA.FTZ R166, R56, c[0x0][0x23c], -R72.reuse ;  /* 0x00008f0038a67a23 */ /* 0x100fe20000010848 */
[--C-:B------:R-:W-:Y:S01]  /*16080*/  HSET2.LE.AND R56, R69, R240.reuse, PT ;  /* 0x000000f045387233 */ /* 0x100fe20003803000 */
[----:B------:R-:W-:Y:S01]  /*16090*/  LOP3.LUT R57, R57, R18, RZ, 0xc0, !PT ;  /* 0x0000001239397212 */ /* 0x000fe200078ec0ff */
[--C-:B------:R-:W-:Y:S01]  /*160a0*/  HSET2.LE.AND R69, R70, R240.reuse, PT ;  /* 0x000000f046457233 */ /* 0x100fe20003803000 */
[--C-:B------:R-:W-:Y:S01]  /*160b0*/  FFMA.FTZ R50, R78, c[0x0][0x23c], -R72.reuse ;  /* 0x00008f004e327a23 */ /* 0x100fe20000010848 */
[--C-:B------:R-:W-:Y:S01]  /*160c0*/  HSET2.LE.AND R70, R75, R240.reuse, PT ;  /* 0x000000f04b467233 */ /* 0x100fe20003803000 */
[--C-:B------:R-:W-:Y:S01]  /*160d0*/  FFMA.FTZ R73, R62, c[0x0][0x23c], -R72.reuse ;  /* 0x00008f003e497a23 */ /* 0x100fe20000010848 */
[----:B------:R-:W-:Y:S01]  /*160e0*/  MUFU.EX2 R171, R171 ;  /* 0x000000ab00ab7308 */ /* 0x000fe20000000800 */
[--C-:B------:R-:W-:Y:S01]  /*160f0*/  HSET2.LE.AND R62, R65, R240.reuse, PT ;  /* 0x000000f0413e7233 */ /* 0x100fe20003803000 */
[--C-:B------:R-:W-:Y:S02]  /*16100*/  FFMA.FTZ R82, R74, c[0x0][0x23c], -R72.reuse ;  /* 0x00008f004a527a23 */ /* 0x100fe40000010848 */
[--C-:B------:R-:W-:Y:S02]  /*16110*/  FFMA.FTZ R128, R128, c[0x0][0x23c], -R72.reuse ;  /* 0x00008f0080807a23 */ /* 0x100fe40000010848 */
[--C-:B------:R-:W-:Y:S02]  /*16120*/  FFMA.FTZ R129, R129, c[0x0][0x23c], -R72.reuse ;  /* 0x00008f0081817a23 */ /* 0x100fe40000010848 */
[--C-:B------:R-:W-:Y:S02]  /*16130*/  FFMA.FTZ R101, R101, c[0x0][0x23c], -R72.reuse ;  /* 0x00008f0065657a23 */ /* 0x100fe40000010848 */
[----:B------:R-:W1:Y:S01]  /*16140*/  MUFU.EX2 R164, R164 ;  /* 0x000000a400a47308 */ /* 0x000e620000000800 */
[----:B------:R-:W-:Y:S09]  /*16150*/  FFMA.FTZ R127, R127, c[0x0][0x23c], -R72 ;  /* 0x00008f007f7f7a23 */ /* 0x000ff20000010848 */
[----:B------:R-:W-:Y:S10]  /*16160*/  MUFU.EX2 R125, R125 ;  /* 0x0000007d007d7308 */ /* 0x000ff40000000800 */
[----:B------:R-:W-:Y:S01]  /*16170*/  MUFU.EX2 R116, R116 ;  /* 0x0000007400747308 */ /* 0x000fe20000000800 */
[----:B-1----:R-:W-:Y:S04]  /*16180*/  F2FP.PACK_AB R18, R164, R171 ;  /* 0x000000aba412723e */ /* 0x002fe800000000ff */
[----:B------:R-:W-:Y:S05]  /*16190*/  LOP3.LUT R61, R61, R18, RZ, 0xc0, !PT ;  /* 0x000000123d3d7212 */ /* 0x000fea00078ec0ff */
[----:B------:R-:W1:Y:S01]  /*161a0*/  MUFU.EX2 R103, R103 ;  /* 0x0000006700677308 */ /* 0x000e620000000800 */
[----:B------:R-:W-:Y:S04]  /*161b0*/  F2FP.PACK_AB R18, R104, R119 ;  /* 0x000000776812723e */ /* 0x000fe800000000ff */
[----:B------:R-:W-:Y:S02]  /*161c0*/  LOP3.LUT R63, R63, R18, RZ, 0xc0, !PT ;  /* 0x000000123f3f7212 */ /* 0x000fe400078ec0ff */
[----:B------:R-:W-:Y:S03]  /*161d0*/  F2FP.PACK_AB R18, R100, R95 ;  /* 0x0000005f6412723e */ /* 0x000fe600000000ff */
[----:B------:R-:W-:Y:S10]  /*161e0*/  MUFU.EX2 R102, R102 ;  /* 0x0000006600667308 */ /* 0x000ff40000000800 */
[----:B------:R-:W-:Y:S10]  /*161f0*/  MUFU.EX2 R109, R109 ;  /* 0x0000006d006d7308 */ /* 0x000ff40000000800 */
[----:B------:R-:W2:Y:S10]  /*16200*/  MUFU.EX2 R98, R98 ;  /* 0x0000006200627308 */ /* 0x000eb40000000800 */
[----:B------:R-:W-:Y:S10]  /*16210*/  MUFU.EX2 R91, R91 ;  /* 0x0000005b005b7308 */ /* 0x000ff40000000800 */
[----:B------:R-:W-:Y:S10]  /*16220*/  MUFU.EX2 R90, R90 ;  /* 0x0000005a005a7308 */ /* 0x000ff40000000800 */
[----:B------:R-:W-:Y:S10]  /*16230*/  MUFU.EX2 R89, R89 ;  /* 0x0000005900597308 */ /* 0x000ff40000000800 */
[----:B------:R-:W-:Y:S01]  /*16240*/  MUFU.EX2 R88, R88 ;  /* 0x0000005800587308 */ /* 0x000fe20000000800 */
[C---:B---3--:R-:W-:Y:S09]  /*16250*/  FFMA.FTZ R16, R9.reuse, R33, R16 ;  /* 0x0000002109107223 */ /* 0x048ff20000010010 */
[----:B------:R-:W-:Y:S01]  /*16260*/  MUFU.EX2 R105, R105 ;  /* 0x0000006900697308 */ /* 0x000fe20000000800 */
[----:B------:R-:W-:Y:S01]  /*16270*/  FMUL.FTZ R33, R9, R149 ;  /* 0x0000009509217220 */ /* 0x000fe20000410000 */
[----:B------:R-:W-:Y:S01]  /*16280*/  LOP3.LUT R9, R25, UR12, R220, 0x96, !PT ;  /* 0x0000000c19097c12 */ /* 0x000fe2000f8e96dc */
[C---:B------:R-:W-:Y:S02]  /*16290*/  FFMA.FTZ R144, R10.reuse, R41, R15 ;  /* 0x000000290a907223 */ /* 0x040fe4000001000f */
[----:B------:R-:W-:Y:S04]  /*162a0*/  IMAD.WIDE.U32 R40, R11, -0x326172a9, RZ ;  /* 0xcd9e8d570b287825 */ /* 0x000fe800078e00ff */
[----:B------:R-:W-:Y:S01]  /*162b0*/  IMAD.WIDE.U32 R30, R9, -0x2daee0ad, RZ ;  /* 0xd2511f53091e7825 */ /* 0x000fe200078e00ff */
[----:B------:R-:W-:Y:S03]  /*162c0*/  MUFU.EX2 R106, R106 ;  /* 0x0000006a006a7308 */ /* 0x000fe60000000800 */
[----:B------:R-:W-:Y:S01]  /*162d0*/  FADD.FTZ R144, R195, R144 ;  /* 0x00000090c3907221 */ /* 0x000fe20000010000 */
[----:B------:R-:W-:Y:S02]  /*162e0*/  LOP3.LUT R9, R31, UR9, R28, 0x96, !PT ;  /* 0x000000091f097c12 */ /* 0x000fe4000f8e961c */
[----:B------:R-:W-:Y:S01]  /*162f0*/  LOP3.LUT R28, R41, UR10, R24, 0x96, !PT ;  /* 0x0000000a291c7c12 */ /* 0x000fe2000f8e9618 */
[----:B------:R-:W-:Y:S02]  /*16300*/  FMUL.FTZ R41, R10, R161 ;  /* 0x000000a10a297220 */ /* 0x000fe40000410000 */
[----:B------:R-:W-:Y:S01]  /*16310*/  IMAD.WIDE.U32 R24, R9, -0x326172a9, RZ ;  /* 0xcd9e8d5709187825 */ /* 0x000fe200078e00ff */
[----:B------:R-:W-:Y:S03]  /*16320*/  MUFU.EX2 R96, R96 ;  /* 0x0000006000607308 */ /* 0x000fe60000000800 */
[----:B------:R-:W-:Y:S01]  /*16330*/  IMAD.WIDE.U32 R28, R28, -0x2daee0ad, RZ ;  /* 0xd2511f531c1c7825 */ /* 0x000fe200078e00ff */
[----:B------:R-:W-:Y:S03]  /*16340*/  LOP3.LUT R9, R25, UR8, R40, 0x96, !PT ;  /* 0x0000000819097c12 */ /* 0x000fe6000f8e9628 */
[C---:B------:R-:W-:Y:S01]  /*16350*/  FMUL.FTZ R40, R10.reuse, R160 ;  /* 0x000000a00a287220 */ /* 0x040fe20000410000 */
[----:B------:R-:W-:Y:S01]  /*16360*/  LOP3.LUT R11, R29, UR7, R30, 0x96, !PT ;  /* 0x000000071d0b7c12 */ /* 0x000fe2000f8e961e */
[----:B------:R-:W-:Y:S01]  /*16370*/  FMUL.FTZ R29, R10, R157 ;  /* 0x0000009d0a1d7220 */ /* 0x000fe20000410000 */
[----:B------:R-:W-:Y:S01]  /*16380*/  MUFU.EX2 R99, R99 ;  /* 0x0000006300637308 */ /* 0x000fe20000000800 */
[----:B------:R-:W-:Y:S02]  /*16390*/  IMAD.MOV.U32 R160, RZ, RZ, R219 ;  /* 0x000000ffffa07224 */ /* 0x000fe400078e00db */
[----:B------:R-:W-:Y:S05]  /*163a0*/  IMAD.WIDE.U32 R30, R11, -0x326172a9, RZ ;  /* 0xcd9e8d570b1e7825 */ /* 0x000fea00078e00ff */
[----:B------:R-:W-:Y:S02]  /*163b0*/  LOP3.LUT R64, R31, UR17, R24, 0x96, !PT ;  /* 0x000000111f407c12 */ /* 0x000fe4000f8e9618 */
[----:B------:R-:W-:Y:S01]  /*163c0*/  MUFU.EX2 R113, R113 ;  /* 0x0000007100717308 */ /* 0x000fe20000000800 */
[C---:B------:R-:W-:Y:S02]  /*163d0*/  LOP3.LUT R24, R30.reuse, 0xffff, RZ, 0xc0, !PT ;  /* 0x0000ffff1e187812 */ /* 0x040fe400078ec0ff */
[----:B------:R-:W-:Y:S02]  /*163e0*/  LOP3.LUT R149, R30, 0xff, RZ, 0xc0, !PT ;  /* 0x000000ff1e957812 */ /* 0x000fe400078ec0ff */
[----:B------:R-:W-:Y:S02]  /*163f0*/  SHF.R.U32.HI R145, RZ, 0x10, R30 ;  /* 0x00000010ff917819 */ /* 0x000fe4000001161e */
[----:B------:R-:W-:Y:S02]  /*16400*/  SHF.R.U32.HI R24, RZ, 0x8, R24 ;  /* 0x00000008ff187819 */ /* 0x000fe40000011618 */
[----:B------:R-:W-:Y:S01]  /*16410*/  LOP3.LUT R145, R145, 0xff, RZ, 0xc0, !PT ;  /* 0x000000ff91917812 */ /* 0x000fe200078ec0ff */
[----:B------:R-:W-:Y:S01]  /*16420*/  MUFU.EX2 R108, R108 ;  /* 0x0000006c006c7308 */ /* 0x000fe20000000800 */
[----:B------:R-:W-:Y:S02]  /*16430*/  PRMT R149, R149, 0x5410, R24 ;  /* 0x0000541095957816 */ /* 0x000fe40000000018 */
[----:B------:R-:W-:Y:S02]  /*16440*/  SHF.R.U32.HI R24, RZ, 0x18, R30 ;  /* 0x00000018ff187819 */ /* 0x000fe4000001161e */
[----:B------:R-:W-:Y:S01]  /*16450*/  LOP3.LUT R22, R64, 0xffff, RZ, 0xc0, !PT ;  /* 0x0000ffff40167812 */ /* 0x000fe200078ec0ff */
[--C-:B------:R-:W-:Y:S01]  /*16460*/  HSET2.LE.AND R66, R149, R240.reuse, PT ;  /* 0x000000f095427233 */ /* 0x100fe20003803000 */
[----:B------:R-:W-:Y:S01]  /*16470*/  PRMT R145, R145, 0x5410, R24 ;  /* 0x0000541091917816 */ /* 0x000fe20000000018 */
[----:B------:R-:W-:Y:S01]  /*16480*/  IMAD.WIDE.U32 R24, R9, -0x2daee0ad, RZ ;  /* 0xd2511f5309187825 */ /* 0x000fe200078e00ff */
[----:B------:R-:W-:Y:S01]  /*16490*/  SHF.R.U32.HI R22, RZ, 0x8, R22 ;  /* 0x00000008ff167819 */ /* 0x000fe20000011616 */
[----:B------:R-:W-:Y:S01]  /*164a0*/  MUFU.EX2 R128, R128 ;  /* 0x0000008000807308 */ /* 0x000fe20000000800 */
[----:B------:R-:W-:Y:S01]  /*164b0*/  SHF.R.U32.HI R65, RZ, 0x18, R64 ;  /* 0x00000018ff417819 */ /* 0x000fe20000011640 */
[----:B------:R-:W-:Y:S01]  /*164c0*/  FMUL.FTZ R9, R8, c[0x0][0x23c] ;  /* 0x00008f0008097a20 */ /* 0x000fe20000410000 */
[C---:B------:R-:W-:Y:S01]  /*164d0*/  LOP3.LUT R8, R24.reuse, 0xffff, RZ, 0xc0, !PT ;  /* 0x0000ffff18087812 */ /* 0x040fe200078ec0ff */
[--C-:B------:R-:W-:Y:S01]  /*164e0*/  HSET2.LE.AND R67, R145, R240.reuse, PT ;  /* 0x000000f091437233 */ /* 0x100fe20003803000 */
[----:B------:R-:W-:Y:S02]  /*164f0*/  LOP3.LUT R141, R24, 0xff, RZ, 0xc0, !PT ;  /* 0x000000ff188d7812 */ /* 0x000fe400078ec0ff */
[----:B------:R-:W-:Y:S02]  /*16500*/  SHF.R.U32.HI R137, RZ, 0x18, R24 ;  /* 0x00000018ff897819 */ /* 0x000fe40000011618 */
[----:B------:R-:W-:Y:S01]  /*16510*/  LOP3.LUT R67, R67, R18, RZ, 0xc0, !PT ;  /* 0x0000001243437212 */ /* 0x000fe200078ec0ff */
[----:B------:R-:W3:Y:S01]  /*16520*/  MUFU.EX2 R15, R9 ;  /* 0x00000009000f7308 */ /* 0x000ee20000000800 */
[----:B------:R-:W-:Y:S02]  /*16530*/  SHF.R.U32.HI R8, RZ, 0x8, R8 ;  /* 0x00000008ff087819 */ /* 0x000fe40000011608 */
[----:B------:R-:W-:Y:S01]  /*16540*/  LOP3.LUT R78, R25, UR18, R28, 0x96, !PT ;  /* 0x00000012194e7c12 */ /* 0x000fe2000f8e961c */
[C---:B------:R-:W-:Y:S01]  /*16550*/  FMUL.FTZ R25, R10.reuse, R153 ;  /* 0x000000990a197220 */ /* 0x040fe20000410000 */
[----:B------:R-:W-:Y:S01]  /*16560*/  PRMT R141, R141, 0x5410, R8 ;  /* 0x000054108d8d7816 */ /* 0x000fe20000000008 */
[C---:B------:R-:W-:Y:S01]  /*16570*/  FMUL.FTZ R28, R10.reuse, R156 ;  /* 0x0000009c0a1c7220 */ /* 0x040fe20000410000 */
[----:B------:R-:W-:Y:S01]  /*16580*/  SHF.R.U32.HI R8, RZ, 0x10, R24 ;  /* 0x00000010ff087819 */ /* 0x000fe20000011618 */
[----:B------:R-:W-:Y:S01]  /*16590*/  FMUL.FTZ R24, R10, R152 ;  /* 0x000000980a187220 */ /* 0x000fe20000410000 */
[----:B-1----:R-:W-:Y:S01]  /*165a0*/  F2FP.PACK_AB R18, R103, R116 ;  /* 0x000000746712723e */ /* 0x002fe200000000ff */
[----:B------:R-:W-:Y:S01]  /*165b0*/  MUFU.EX2 R126, R126 ;  /* 0x0000007e007e7308 */ /* 0x000fe20000000800 */
[----:B------:R-:W-:Y:S01]  /*165c0*/  LOP3.LUT R8, R8, 0xff, RZ, 0xc0, !PT ;  /* 0x000000ff08087812 */ /* 0x000fe200078ec0ff */
[--C-:B------:R-:W-:Y:S01]  /*165d0*/  HSET2.LE.AND R74, R141, R240.reuse, PT ;  /* 0x000000f08d4a7233 */ /* 0x100fe20003803000 */
[----:B------:R-:W-:Y:S02]  /*165e0*/  LOP3.LUT R69, R69, R18, RZ, 0xc0, !PT ;  /* 0x0000001245457212 */ /* 0x000fe400078ec0ff */
[----:B------:R-:W-:Y:S01]  /*165f0*/  PRMT R137, R8, 0x5410, R137 ;  /* 0x0000541008897816 */ /* 0x000fe20000000089 */
[----:B------:R-:W-:Y:S01]  /*16600*/  FMUL.FTZ R8, R10, R132 ;  /* 0x000000840a087220 */ /* 0x000fe20000410000 */
[----:B--2---:R-:W-:Y:S03]  /*16610*/  F2FP.PACK_AB R18, R98, R109 ;  /* 0x0000006d6212723e */ /* 0x004fe600000000ff */
[----:B------:R-:W1:Y:S01]  /*16620*/  MUFU.EX2 R131, R131 ;  /* 0x0000008300837308 */ /* 0x000e620000000800 */
[--C-:B------:R-:W-:Y:S01]  /*16630*/  HSET2.LE.AND R75, R137, R240.reuse, PT ;  /* 0x000000f0894b7233 */ /* 0x100fe20003803000 */
[----:B------:R-:W-:Y:S01]  /*16640*/  LOP3.LUT R71, R71, R18, RZ, 0xc0, !PT ;  /* 0x0000001247477212 */ /* 0x000fe200078ec0ff */
[C---:B---3--:R-:W-:Y:S01]  /*16650*/  FFMA.FTZ R161, R15.reuse, R252, R19 ;  /* 0x000000fc0fa17223 */ /* 0x048fe20000010013 */
[----:B------:R-:W-:Y:S01]  /*16660*/  F2FP.PACK_AB R19, R124, R167 ;  /* 0x000000a77c13723e */ /* 0x000fe200000000ff */
[----:B------:R-:W-:Y:S01]  /*16670*/  FMUL.FTZ R9, R10, R133 ;  /* 0x000000850a097220 */ /* 0x000fe20000410000 */
[----:B------:R-:W-:Y:S01]  /*16680*/  F2FP.PACK_AB R18, R88, R89 ;  /* 0x000000595812723e */ /* 0x000fe200000000ff */
[----:B------:R-:W-:Y:S01]  /*16690*/  FMUL.FTZ R10, R15, R134 ;  /* 0x000000860f0a7220 */ /* 0x000fe20000410000 */
[----:B------:R-:W-:Y:S02]  /*166a0*/  LOP3.LUT R58, R58, R19, RZ, 0xc0, !PT ;  /* 0x000000133a3a7212 */ /* 0x000fe400078ec0ff */
[----:B------:R2:W3:Y:S01]  /*166b0*/  MUFU.EX2 R133, R73 ;  /* 0x0000004900857308 */ /* 0x0004e20000000800 */
[----:B------:R-:W-:Y:S01]  /*166c0*/  F2FP.PACK_AB R19, R169, R178 ;  /* 0x000000b2a913723e */ /* 0x000fe200000000ff */
[----:B------:R-:W-:Y:S01]  /*166d0*/  FMUL.FTZ R11, R15, R135 ;  /* 0x000000870f0b7220 */ /* 0x000fe20000410000 */
[----:B------:R-:W-:Y:S01]  /*166e0*/  LOP3.LUT R75, R75, R18, RZ, 0xc0, !PT ;  /* 0x000000124b4b7212 */ /* 0x000fe200078ec0ff */
[C---:B------:R-:W-:Y:S01]  /*166f0*/  FMUL.FTZ R26, R15.reuse, R154 ;  /* 0x0000009a0f1a7220 */ /* 0x040fe20000410000 */
[----:B------:R-:W-:Y:S01]  /*16700*/  LOP3.LUT R56, R56, R19, RZ, 0xc0, !PT ;  /* 0x0000001338387212 */ /* 0x000fe200078ec0ff */
[C---:B------:R-:W-:Y:S01]  /*16710*/  FMUL.FTZ R27, R15.reuse, R155 ;  /* 0x0000009b0f1b7220 */ /* 0x040fe20000410000 */
[----:B------:R-:W-:Y:S01]  /*16720*/  LOP3.LUT R19, R64, 0xff, RZ, 0xc0, !PT ;  /* 0x000000ff40137812 */ /* 0x000fe200078ec0ff */
[C---:B------:R-:W-:Y:S02]  /*16730*/  FMUL.FTZ R30, R15.reuse, R158 ;  /* 0x0000009e0f1e7220 */ /* 0x040fe40000410000 */
[----:B------:R-:W-:Y:S01]  /*16740*/  MUFU.EX2 R130, R130 ;  /* 0x0000008200827308 */ /* 0x000fe20000000800 */
[----:B------:R-:W-:Y:S01]  /*16750*/  FMUL.FTZ R31, R15, R159 ;  /* 0x0000009f0f1f7220 */ /* 0x000fe20000410000 */
[----:B------:R-:W-:Y:S01]  /*16760*/  PRMT R19, R19, 0x5410, R22 ;  /* 0x0000541013137816 */ /* 0x000fe20000000016 */
[C---:B------:R-:W-:Y:S01]  /*16770*/  FMUL.FTZ R42, R15.reuse, R162 ;  /* 0x000000a20f2a7220 */ /* 0x040fe20000410000 */
[----:B------:R-:W-:Y:S01]  /*16780*/  SHF.R.U32.HI R22, RZ, 0x10, R64 ;  /* 0x00000010ff167819 */ /* 0x000fe20000011640 */
[----:B------:R-:W-:Y:S01]  /*16790*/  FMUL.FTZ R43, R15, R163 ;  /* 0x000000a30f2b7220 */ /* 0x000fe20000410000 */
[----:B------:R-:W-:Y:S01]  /*167a0*/  F2FP.PACK_AB R15, R165, R170 ;  /* 0x000000aaa50f723e */ /* 0x000fe200000000ff */
[--C-:B------:R-:W-:Y:S01]  /*167b0*/  HSET2.LE.AND R64, R19, R240.reuse, PT ;  /* 0x000000f013407233 */ /* 0x100fe20003803000 */
[----:B------:R-:W-:Y:S01]  /*167c0*/  LOP3.LUT R19, R78, 0xff, RZ, 0xc0, !PT ;  /* 0x000000ff4e137812 */ /* 0x000fe200078ec0ff */
[----:B------:R-:W-:Y:S01]  /*167d0*/  IMAD.MOV.U32 R163, RZ, RZ, R223 ;  /* 0x000000ffffa37224 */ /* 0x000fe200078e00df */
[----:B------:R-:W-:Y:S01]  /*167e0*/  MUFU.EX2 R149, R82 ;  /* 0x0000005200957308 */ /* 0x000fe20000000800 */
[----:B------:R-:W-:Y:S01]  /*167f0*/  LOP3.LUT R60, R60, R15, RZ, 0xc0, !PT ;  /* 0x0000000f3c3c7212 */ /* 0x000fe200078ec0ff */
[----:B------:R-:W-:Y:S01]  /*16800*/  IMAD.MOV.U32 R155, RZ, RZ, R221 ;  /* 0x000000ffff9b7224 */ /* 0x000fe200078e00dd */
[----:B------:R-:W-:Y:S01]  /*16810*/  F2FP.PACK_AB R15, R120, R121 ;  /* 0x00000079780f723e */ /* 0x000fe200000000ff */
[----:B------:R-:W-:Y:S01]  /*16820*/  IMAD.MOV.U32 R154, RZ, RZ, R220 ;  /* 0x000000ffff9a7224 */ /* 0x000fe200078e00dc */
[----:B--2---:R-:W-:Y:S01]  /*16830*/  SHF.R.U32.HI R73, RZ, 0x10, R78 ;  /* 0x00000010ff497819 */ /* 0x004fe2000001164e */
[----:B------:R-:W-:Y:S01]  /*16840*/  IMAD.MOV.U32 R162, RZ, RZ, R222 ;  /* 0x000000ffffa27224 */ /* 0x000fe200078e00de */
[----:B------:R-:W-:Y:S01]  /*16850*/  LOP3.LUT R62, R62, R15, RZ, 0xc0, !PT ;  /* 0x0000000f3e3e7212 */ /* 0x000fe200078ec0ff */
[----:B------:R-:W-:Y:S01]  /*16860*/  IMAD.MOV.U32 R252, RZ, RZ, R218 ;  /* 0x000000fffffc7224 */ /* 0x000fe200078e00da */
[----:B------:R-:W-:Y:S01]  /*16870*/  F2FP.PACK_AB R15, R92, R93 ;  /* 0x0000005d5c0f723e */ /* 0x000fe200000000ff */
[----:B------:R-:W-:Y:S01]  /*16880*/  MUFU.EX2 R136, R81 ;  /* 0x0000005100887308 */ /* 0x000fe20000000800 */
[----:B------:R-:W-:Y:S01]  /*16890*/  LOP3.LUT R73, R73, 0xff, RZ, 0xc0, !PT ;  /* 0x000000ff49497812 */ /* 0x000fe200078ec0ff */
[----:B------:R-:W-:Y:S01]  /*168a0*/  IMAD.MOV.U32 R162, RZ, RZ, R237 ;  /* 0x000000ffffa27224 */ /* 0x000fe200078e00ed */
[----:B------:R-:W-:Y:S01]  /*168b0*/  LOP3.LUT R66, R66, R15, RZ, 0xc0, !PT ;  /* 0x0000000f42427212 */ /* 0x000fe200078ec0ff */
[----:B------:R-:W-:Y:S01]  /*168c0*/  FADD.FTZ R161, R192, R161 ;  /* 0x000000a1c0a17221 */ /* 0x000fe20000010000 */
[----:B------:R-:W-:Y:S02]  /*168d0*/  F2FP.PACK_AB R15, R114, R125 ;  /* 0x0000007d720f723e */ /* 0x000fe400000000ff */
[----:B------:R-:W-:Y:S02]  /*168e0*/  LOP3.LUT R22, R22, 0xff, RZ, 0xc0, !PT ;  /* 0x000000ff16167812 */ /* 0x000fe400078ec0ff */
[----:B------:R-:W-:Y:S01]  /*168f0*/  LOP3.LUT R64, R64, R15, RZ, 0xc0, !PT ;  /* 0x0000000f40407212 */ /* 0x000fe200078ec0ff */
[----:B------:R-:W-:Y:S01]  /*16900*/  MUFU.EX2 R148, R49 ;  /* 0x0000003100947308 */ /* 0x000fe20000000800 */
[----:B------:R-:W-:Y:S02]  /*16910*/  F2FP.PACK_AB R15, R110, R115 ;  /* 0x000000736e0f723e */ /* 0x000fe400000000ff */
[----:B------:R-:W-:Y:S02]  /*16920*/  PRMT R65, R22, 0x5410, R65 ;  /* 0x0000541016417816 */ /* 0x000fe40000000041 */
[----:B------:R-:W-:Y:S02]  /*16930*/  LOP3.LUT R68, R68, R15, RZ, 0xc0, !PT ;  /* 0x0000000f44447212 */ /* 0x000fe400078ec0ff */
[----:B------:R-:W-:Y:S01]  /*16940*/  F2FP.PACK_AB R15, R111, R102 ;  /* 0x000000666f0f723e */ /* 0x000fe200000000ff */
[--C-:B------:R-:W-:Y:S01]  /*16950*/  HSET2.LE.AND R65, R65, R240.reuse, PT ;  /* 0x000000f041417233 */ /* 0x100fe20003803000 */
[----:B------:R-:W-:Y:S01]  /*16960*/  F2FP.PACK_AB R22, R112, R117 ;  /* 0x000000757016723e */ /* 0x000fe200000000ff */
[----:B------:R2:W-:Y:S01]  /*16970*/  MUFU.EX2 R140, R80 ;  /* 0x00000050008c7308 */ /* 0x0005e20000000800 */
[----:B------:R-:W-:Y:S02]  /*16980*/  LOP3.LUT R70, R70, R15, RZ, 0xc0, !PT ;  /* 0x0000000f46467212 */ /* 0x000fe400078ec0ff */
[----:B------:R-:W-:Y:S02]  /*16990*/  F2FP.PACK_AB R15, R90, R91 ;  /* 0x0000005b5a0f723e */ /* 0x000fe400000000ff */
[----:B------:R-:W-:Y:S02]  /*169a0*/  LOP3.LUT R65, R65, R22, RZ, 0xc0, !PT ;  /* 0x0000001641417212 */ /* 0x000fe400078ec0ff */
[----:B------:R-:W-:Y:S02]  /*169b0*/  LOP3.LUT R74, R74, R15, RZ, 0xc0, !PT ;  /* 0x0000000f4a4a7212 */ /* 0x000fe400078ec0ff */
[----:B------:R-:W-:Y:S01]  /*169c0*/  LOP3.LUT R15, R78, 0xffff, RZ, 0xc0, !PT ;  /* 0x0000ffff4e0f7812 */ /* 0x000fe200078ec0ff */
[----:B------:R-:W-:Y:S01]  /*169d0*/  MUFU.EX2 R158, R38 ;  /* 0x00000026009e7308 */ /* 0x000fe20000000800 */
[----:B-1----:R-:W-:Y:S02]  /*169e0*/  F2FP.PACK_AB R22, R131, R126 ;  /* 0x0000007e8316723e */ /* 0x002fe400000000ff */
[----:B------:R-:W-:Y:S02]  /*169f0*/  SHF.R.U32.HI R18, RZ, 0x8, R15 ;  /* 0x00000008ff127819 */ /* 0x000fe4000001160f */
[----:B------:R-:W-:Y:S02]  /*16a00*/  F2FP.PACK_AB R15, R97, R94 ;  /* 0x0000005e610f723e */ /* 0x000fe400000000ff */
[----:B------:R-:W-:Y:S02]  /*16a10*/  PRMT R19, R19, 0x5410, R18 ;  /* 0x0000541013137816 */ /* 0x000fe40000000012 */
[----:B------:R-:W-:Y:S01]  /*16a20*/  F2FP.PACK_AB R18, R106, R105 ;  /* 0x000000696a12723e */ /* 0x000fe200000000ff */
[----:B------:R-:W-:Y:S01]  /*16a30*/  MUFU.EX2 R157, R35 ;  /* 0x00000023009d7308 */ /* 0x000fe20000000800 */
[----:B------:R-:W-:Y:S01]  /*16a40*/  LOP3.LUT R76, R76, R15, RZ, 0xc0, !PT ;  /* 0x0000000f4c4c7212 */ /* 0x000fe200078ec0ff */
[--C-:B------:R-:W-:Y:S01]  /*16a50*/  HSET2.LE.AND R72, R19, R240.reuse, PT ;  /* 0x000000f013487233 */ /* 0x100fe20003803000 */
[----:B------:R-:W-:Y:S02]  /*16a60*/  F2FP.PACK_AB R15, R99, R96 ;  /* 0x00000060630f723e */ /* 0x000fe400000000ff */
[----:B------:R-:W-:Y:S02]  /*16a70*/  LOP3.LUT R77, R77, R18, RZ, 0xc0, !PT ;  /* 0x000000124d4d7212 */ /* 0x000fe400078ec0ff */
[----:B------:R-:W-:Y:S01]  /*16a80*/  SHF.R.U32.HI R18, RZ, 0x18, R78 ;  /* 0x00000018ff127819 */ /* 0x000fe2000001164e */
[--C-:B------:R-:W-:Y:S01]  /*16a90*/  HSET2.LE.AND R78, R85, R240.reuse, PT ;  /* 0x000000f0554e7233 */ /* 0x100fe20003803000 */
[----:B------:R-:W-:Y:S01]  /*16aa0*/  LOP3.LUT R72, R72, R15, RZ, 0xc0, !PT ;  /* 0x0000000f48487212 */ /* 0x000fe200078ec0ff */
[----:B------:R-:W-:Y:S01]  /*16ab0*/  MUFU.EX2 R159, R48 ;  /* 0x00000030009f7308 */ /* 0x000fe20000000800 */
[----:B------:R-:W-:Y:S02]  /*16ac0*/  F2FP.PACK_AB R15, R108, R113 ;  /* 0x000000716c0f723e */ /* 0x000fe400000000ff */
[----:B------:R-:W-:Y:S02]  /*16ad0*/  PRMT R73, R73, 0x5410, R18 ;  /* 0x0000541049497816 */ /* 0x000fe40000000012 */
[----:B------:R-:W-:Y:S01]  /*16ae0*/  LOP3.LUT R78, R78, R15, RZ, 0xc0, !PT ;  /* 0x0000000f4e4e7212 */ /* 0x000fe200078ec0ff */
[----:B------:R-:W-:Y:S01]  /*16af0*/  IMAD.U32 R15, RZ, RZ, UR4 ;  /* 0x00000004ff0f7e24 */ /* 0x000fe2000f8e00ff */
[----:B---3--:R-:W-:Y:S01]  /*16b00*/  F2FP.PACK_AB R18, R128, R133 ;  /* 0x000000858012723e */ /* 0x008fe200000000ff */
[--C-:B------:R-:W-:Y:S02]  /*16b10*/  HSET2.LE.AND R73, R73, R240.reuse, PT ;  /* 0x000000f049497233 */ /* 0x100fe40003803000 */
[----:B------:R-:W-:Y:S01]  /*16b20*/  MUFU.EX2 R156, R39 ;  /* 0x00000027009c7308 */ /* 0x000fe20000000800 */
[----:B------:R-:W-:Y:S02]  /*16b30*/  LOP3.LUT R15, R163, UR27, R15, 0x96, !PT ;  /* 0x0000001ba30f7c12 */ /* 0x000fe4000f8e960f */
[----:B------:R-:W-:Y:S02]  /*16b40*/  LOP3.LUT R79, R79, R18, RZ, 0xc0, !PT ;  /* 0x000000124f4f7212 */ /* 0x000fe400078ec0ff */
[----:B------:R-:W-:Y:S01]  /*16b50*/  LOP3.LUT R73, R73, R22, RZ, 0xc0, !PT ;  /* 0x0000001649497212 */ /* 0x000fe200078ec0ff */
[----:B------:R-:W-:Y:S04]  /*16b60*/  IMAD.WIDE.U32 R84, R15, -0x326172a9, RZ ;  /* 0xcd9e8d570f547825 */ /* 0x000fe800078e00ff */
[----:B------:R-:W-:Y:S01]  /*16b70*/  MUFU.EX2 R177, R177 ;  /* 0x000000b100b17308 */ /* 0x000fe20000000800 */
[----:B------:R-:W-:Y:S02]  /*16b80*/  LOP3.LUT R18, R85, UR16, R246, 0x96, !PT ;  /* 0x0000001055127c12 */ /* 0x000fe4000f8e96f6 */
[--C-:B------:R-:W-:Y:S02]  /*16b90*/  LOP3.LUT R15, R213, UR14, R84.reuse, 0x96, !PT ;  /* 0x0000000ed50f7c12 */ /* 0x100fe4000f8e9654 */
[----:B------:R-:W-:Y:S02]  /*16ba0*/  LOP3.LUT R19, R155, UR14, R84, 0x96, !PT ;  /* 0x0000000e9b137c12 */ /* 0x000fe4000f8e9654 */
[----:B------:R-:W-:Y:S01]  /*16bb0*/  LOP3.LUT R132, R85, UR16, R250, 0x96, !PT ;  /* 0x0000001055847c12 */ /* 0x000fe2000f8e96fa */
[----:B------:R-:W-:Y:S02]  /*16bc0*/  IMAD.WIDE.U32 R84, R18, -0x2daee0ad, RZ ;  /* 0xd2511f5312547825 */ /* 0x000fe400078e00ff */
[----:B------:R-:W-:Y:S02]  /*16bd0*/  MUFU.EX2 R175, R175 ;  /* 0x000000af00af7308 */ /* 0x000fe40000000800 */
[----:B------:R-:W-:Y:S01]  /*16be0*/  IMAD.WIDE.U32 R86, R15, -0x2daee0ad, RZ ;  /* 0xd2511f530f567825 */ /* 0x000fe200078e00ff */
[----:B------:R-:W-:Y:S03]  /*16bf0*/  LOP3.LUT R18, R85, UR13, R244, 0x96, !PT ;  /* 0x0000000d55127c12 */ /* 0x000fe6000f8e96f4 */
[----:B--2---:R-:W-:Y:S01]  /*16c00*/  IMAD.WIDE.U32 R80, R19, -0x2daee0ad, RZ ;  /* 0xd2511f5313507825 */ /* 0x004fe200078e00ff */
[----:B------:R-:W-:Y:S03]  /*16c10*/  LOP3.LUT R15, R87, UR11, R84, 0x96, !PT ;  /* 0x0000000b570f7c12 */ /* 0x000fe6000f8e9654 */
[----:B------:R-:W-:Y:S01]  /*16c20*/  MUFU.EX2 R7, R7 ;  /* 0x0000000700077308 */ /* 0x000fe20000000800 */
[----:B------:R-:W-:Y:S04]  /*16c30*/  IMAD.WIDE.U32 R134, R18, -0x326172a9, RZ ;  /* 0xcd9e8d5712867825 */ /* 0x000fe800078e00ff */
[----:B------:R-:W-:Y:S01]  /*16c40*/  IMAD.WIDE.U32 R84, R15, -0x326172a9, RZ ;  /* 0xcd9e8d570f547825 */ /* 0x000fe200078e00ff */
[----:B------:R-:W-:Y:S04]  /*16c50*/  LOP3.LUT R15, R135, UR12, R212, 0x96, !PT ;  /* 0x0000000c870f7c12 */ /* 0x000fe8000f8e96d4 */
        /* <DEDUP_REMOVED lines=9> */
[----:B------:R-:W-:Y:S05]  /*16cf0*/  LOP3.LUT R18, R85, UR7, R134, 0x96, !PT ;  /* 0x0000000755127c12 */ /* 0x000fea000f8e9686 */
[----:B------:R-:W-:Y:S02]  /*16d00*/  IMAD.WIDE.U32 R134, R18, -0x326172a9, RZ ;  /* 0xcd9e8d5712867825 */ /* 0x000fe400078e00ff */
[----:B------:R-:W-:Y:S03]  /*16d10*/  MUFU.EX2 R196, R196 ;  /* 0x000000c400c47308 */ /* 0x000fe60000000800 */
[----:B------:R-:W-:Y:S02]  /*16d20*/  LOP3.LUT R18, R135, UR17, R86, 0x96, !PT ;  /* 0x0000001187127c12 */ /* 0x000fe4000f8e9656 */
[C---:B------:R-:W-:Y:S02]  /*16d30*/  LOP3.LUT R86, R134.reuse, 0xffff, RZ, 0xc0, !PT ;  /* 0x0000ffff86567812 */ /* 0x040fe400078ec0ff */
[----:B------:R-:W-:Y:S02]  /*16d40*/  LOP3.LUT R137, R134, 0xff, RZ, 0xc0, !PT ;  /* 0x000000ff86897812 */ /* 0x000fe400078ec0ff */
[--C-:B------:R-:W-:Y:S01]  /*16d50*/  SHF.R.U32.HI R141, RZ, 0x10, R134.reuse ;  /* 0x00000010ff8d7819 */ /* 0x100fe20000011686 */
[----:B------:R-:W-:Y:S01]  /*16d60*/  MUFU.EX2 R107, R107 ;  /* 0x0000006b006b7308 */ /* 0x000fe20000000800 */
[----:B------:R-:W-:Y:S01]  /*16d70*/  SHF.R.U32.HI R87, RZ, 0x18, R134 ;  /* 0x00000018ff577819 */ /* 0x000fe20000011686 */
[----:B------:R-:W-:Y:S01]  /*16d80*/  IMAD.WIDE.U32 R134, R15, -0x2daee0ad, RZ ;  /* 0xd2511f530f867825 */ /* 0x000fe200078e00ff */
[----:B------:R-:W-:Y:S02]  /*16d90*/  LOP3.LUT R15, R18, 0xff, RZ, 0xc0, !PT ;  /* 0x000000ff120f7812 */ /* 0x000fe400078ec0ff */
[----:B------:R-:W-:Y:S02]  /*16da0*/  SHF.R.U32.HI R85, RZ, 0x18, R18 ;  /* 0x00000018ff557819 */ /* 0x000fe40000011612 */
[----:B------:R-:W-:Y:S02]  /*16db0*/  LOP3.LUT R22, R135, UR18, R84, 0x96, !PT ;  /* 0x0000001287167c12 */ /* 0x000fe4000f8e9654 */
[----:B------:R-:W-:Y:S01]  /*16dc0*/  LOP3.LUT R152, R134, 0xffff, RZ, 0xc0, !PT ;  /* 0x0000ffff86987812 */ /* 0x000fe200078ec0ff */
[----:B------:R-:W-:Y:S01]  /*16dd0*/  MUFU.EX2 R207, R207 ;  /* 0x000000cf00cf7308 */ /* 0x000fe20000000800 */
[----:B------:R-:W-:Y:S02]  /*16de0*/  LOP3.LUT R84, R18, 0xffff, RZ, 0xc0, !PT ;  /* 0x0000ffff12547812 */ /* 0x000fe400078ec0ff */
[----:B------:R-:W-:Y:S02]  /*16df0*/  SHF.R.U32.HI R86, RZ, 0x8, R86 ;  /* 0x00000008ff567819 */ /* 0x000fe40000011656 */
[----:B------:R-:W-:Y:S02]  /*16e00*/  SHF.R.U32.HI R84, RZ, 0x8, R84 ;  /* 0x00000008ff547819 */ /* 0x000fe40000011654 */
[----:B------:R-:W-:Y:S02]  /*16e10*/  SHF.R.U32.HI R145, RZ, 0x10, R134 ;  /* 0x00000010ff917819 */ /* 0x000fe40000011686 */
[----:B------:R-:W-:Y:S01]  /*16e20*/  PRMT R15, R15, 0x5410, R84 ;  /* 0x000054100f0f7816 */ /* 0x000fe20000000054 */
[----:B------:R-:W1:Y:S01]  /*16e30*/  MUFU.EX2 R135, R83 ;  /* 0x0000005300877308 */ /* 0x000e620000000800 */
[----:B------:R-:W-:Y:S02]  /*16e40*/  LOP3.LUT R153, R134, 0xff, RZ, 0xc0, !PT ;  /* 0x000000ff86997812 */ /* 0x000fe400078ec0ff */
[----:B------:R-:W-:Y:S01]  /*16e50*/  SHF.R.U32.HI R134, RZ, 0x18, R134 ;  /* 0x00000018ff867819 */ /* 0x000fe20000011686 */
[--C-:B------:R-:W-:Y:S01]  /*16e60*/  HSET2.LE.AND R84, R15, R240.reuse, PT ;  /* 0x000000f00f547233 */ /* 0x100fe20003803000 */
[----:B------:R-:W-:Y:S02]  /*16e70*/  LOP3.LUT R145, R145, 0xff, RZ, 0xc0, !PT ;  /* 0x000000ff91917812 */ /* 0x000fe400078ec0ff */
[----:B------:R-:W-:Y:S02]  /*16e80*/  SHF.R.U32.HI R152, RZ, 0x8, R152 ;  /* 0x00000008ff987819 */ /* 0x000fe40000011698 */
[----:B------:R-:W-:Y:S01]  /*16e90*/  PRMT R219, R145, 0x5410, R134 ;  /* 0x0000541091db7816 */ /* 0x000fe20000000086 */
[----:B------:R-:W-:Y:S01]  /*16ea0*/  IMAD.MOV.U32 R145, RZ, RZ, R211 ;  /* 0x000000ffff917224 */ /* 0x000fe200078e00d3 */
[----:B------:R-:W-:Y:S01]  /*16eb0*/  MUFU.EX2 R134, R23 ;  /* 0x0000001700867308 */ /* 0x000fe20000000800 */
[----:B------:R-:W-:Y:S09]  /*16ec0*/  PRMT R220, R153, 0x5410, R152 ;  /* 0x0000541099dc7816 */ /* 0x000ff20000000098 */
[----:B------:R-:W-:Y:S01]  /*16ed0*/  MUFU.EX2 R197, R197 ;  /* 0x000000c500c57308 */ /* 0x000fe20000000800 */
[----:B-1----:R-:W-:Y:S01]  /*16ee0*/  F2FP.PACK_AB R15, R130, R135 ;  /* 0x00000087820f723e */ /* 0x002fe200000000ff */
[----:B------:R-:W-:Y:S03]  /*16ef0*/  IMAD.WIDE.U32 R82, R132, -0x2daee0ad, RZ ;  /* 0xd2511f5384527825 */ /* 0x000fe600078e00ff */
[----:B------:R-:W-:Y:S02]  /*16f00*/  LOP3.LUT R84, R84, R15, RZ, 0xc0, !PT ;  /* 0x0000000f54547212 */ /* 0x000fe400078ec0ff */
[----:B------:R-:W-:Y:S03]  /*16f10*/  SHF.R.U32.HI R15, RZ, 0x10, R18 ;  /* 0x00000010ff0f7819 */ /* 0x000fe60000011612 */
[----:B------:R-:W-:Y:S01]  /*16f20*/  MUFU.EX2 R132, R34 ;  /* 0x0000002200847308 */ /* 0x000fe20000000800 */
[----:B------:R-:W-:Y:S02]  /*16f30*/  LOP3.LUT R18, R15, 0xff, RZ, 0xc0, !PT ;  /* 0x000000ff0f127812 */ /* 0x000fe400078ec0ff */
[----:B------:R-:W-:Y:S02]  /*16f40*/  PRMT R15, R137, 0x5410, R86 ;  /* 0x00005410890f7816 */ /* 0x000fe40000000056 */
[----:B------:R-:W-:Y:S02]  /*16f50*/  PRMT R85, R18, 0x5410, R85 ;  /* 0x0000541012557816 */ /* 0x000fe40000000055 */
[----:B------:R-:W-:Y:S03]  /*16f60*/  F2FP.PACK_AB R18, R136, R149 ;  /* 0x000000958812723e */ /* 0x000fe600000000ff */
[----:B------:R-:W1:Y:S01]  /*16f70*/  MUFU.EX2 R137, R51 ;  /* 0x0000003300897308 */ /* 0x000e620000000800 */
[--C-:B------:R-:W-:Y:S02]  /*16f80*/  HSET2.LE.AND R86, R15, R240.reuse, PT ;  /* 0x000000f00f567233 */ /* 0x100fe40003803000 */
[--C-:B------:R-:W-:Y:S05]  /*16f90*/  HSET2.LE.AND R85, R85, R240.reuse, PT ;  /* 0x000000f055557233 */ /* 0x100fea0003803000 */
[----:B------:R-:W-:Y:S02]  /*16fa0*/  LOP3.LUT R85, R85, R18, RZ, 0xc0, !PT ;  /* 0x0000001255557212 */ /* 0x000fe400078ec0ff */
[----:B------:R-:W-:Y:S01]  /*16fb0*/  LOP3.LUT R18, R141, 0xff, RZ, 0xc0, !PT ;  /* 0x000000ff8d127812 */ /* 0x000fe200078ec0ff */
[----:B------:R-:W-:Y:S03]  /*16fc0*/  MUFU.EX2 R118, R118 ;  /* 0x0000007600767308 */ /* 0x000fe60000000800 */
[----:B------:R-:W-:Y:S05]  /*16fd0*/  PRMT R87, R18, 0x5410, R87 ;  /* 0x0000541012577816 */ /* 0x000fea0000000057 */
[--C-:B------:R-:W-:Y:S02]  /*16fe0*/  HSET2.LE.AND R87, R87, R240.reuse, PT ;  /* 0x000000f057577233 */ /* 0x100fe40003803000 */
[----:B------:R-:W2:Y:S01]  /*16ff0*/  MUFU.EX2 R141, R50 ;  /* 0x00000032008d7308 */ /* 0x000ea20000000800 */
[----:B-1----:R-:W-:Y:S04]  /*17000*/  F2FP.PACK_AB R15, R137, R140 ;  /* 0x0000008c890f723e */ /* 0x002fe800000000ff */
[----:B------:R-:W-:Y:S02]  /*17010*/  LOP3.LUT R86, R86, R15, RZ, 0xc0, !PT ;  /* 0x0000000f56567212 */ /* 0x000fe400078ec0ff */
[----:B------:R-:W-:Y:S03]  /*17020*/  LOP3.LUT R15, R81, UR11, R82, 0x96, !PT ;  /* 0x0000000b510f7c12 */ /* 0x000fe6000f8e9652 */
[----:B------:R-:W-:Y:S10]  /*17030*/  MUFU.EX2 R206, R206 ;  /* 0x000000ce00ce7308 */ /* 0x000ff40000000800 */
[----:B------:R-:W-:Y:S01]  /*17040*/  MUFU.EX2 R205, R205 ;  /* 0x000000cd00cd7308 */ /* 0x000fe20000000800 */
[----:B--2---:R-:W-:Y:S04]  /*17050*/  F2FP.PACK_AB R18, R148, R141 ;  /* 0x0000008d9412723e */ /* 0x004fe800000000ff */
[----:B------:R-:W-:Y:S02]  /*17060*/  LOP3.LUT R87, R87, R18, RZ, 0xc0, !PT ;  /* 0x0000001257577212 */ /* 0x000fe400078ec0ff */
[----:B------:R-:W-:Y:S03]  /*17070*/  LOP3.LUT R18, R83, UR13, R248, 0x96, !PT ;  /* 0x0000000d53127c12 */ /* 0x000fe6000f8e96f8 */
[----:B------:R-:W-:Y:S02]  /*17080*/  MUFU.EX2 R204, R204 ;  /* 0x000000cc00cc7308 */ /* 0x000fe40000000800 */
[----:B------:R-:W-:Y:S05]  /*17090*/  IMAD.WIDE.U32 R50, R18, -0x326172a9, RZ ;  /* 0xcd9e8d5712327825 */ /* 0x000fea00078e00ff */
[----:B------:R-:W-:Y:S03]  /*170a0*/  LOP3.LUT R18, R51, UR12, R154, 0x96, !PT ;  /* 0x0000000c33127c12 */ /* 0x000fe6000f8e969a */
[----:B------:R-:W-:Y:S02]  /*170b0*/  MUFU.EX2 R202, R202 ;  /* 0x000000ca00ca7308 */ /* 0x000fe40000000800 */
[----:B------:R-:W-:Y:S05]  /*170c0*/  IMAD.WIDE.U32 R82, R18, -0x2daee0ad, RZ ;  /* 0xd2511f5312527825 */ /* 0x000fea00078e00ff */
        /* <DEDUP_REMOVED lines=14> */
[----:B------:R-:W-:Y:S01]  /*171b0*/  SHF.R.U32.HI R83, RZ, 0x10, R80 ;  /* 0x00000010ff537819 */ /* 0x000fe20000011650 */
[----:B------:R-:W-:Y:S01]  /*171c0*/  MUFU.EX2 R188, R188 ;  /* 0x000000bc00bc7308 */ /* 0x000fe20000000800 */
[----:B------:R-:W-:Y:S02]  /*171d0*/  SHF.R.U32.HI R18, RZ, 0x8, R18 ;  /* 0x00000008ff127819 */ /* 0x000fe40000011612 */
[----:B------:R-:W-:Y:S02]  /*171e0*/  LOP3.LUT R83, R83, 0xff, RZ, 0xc0, !PT ;  /* 0x000000ff53537812 */ /* 0x000fe400078ec0ff */
[----:B------:R-:W-:Y:S02]  /*171f0*/  PRMT R15, R15, 0x5410, R18 ;  /* 0x000054100f0f7816 */ /* 0x000fe40000000012 */
[----:B------:R-:W-:Y:S01]  /*17200*/  SHF.R.U32.HI R18, RZ, 0x18, R80 ;  /* 0x00000018ff127819 */ /* 0x000fe20000011650 */
[----:B------:R-:W-:Y:S02]  /*17210*/  IMAD.WIDE.U32 R80, R19, -0x2daee0ad, RZ ;  /* 0xd2511f5313507825 */ /* 0x000fe400078e00ff */
[--C-:B------:R-:W-:Y:S01]  /*17220*/  HSET2.LE.AND R82, R15, R240.reuse, PT ;  /* 0x000000f00f527233 */ /* 0x100fe20003803000 */
[----:B------:R-:W-:Y:S01]  /*17230*/  PRMT R83, R83, 0x5410, R18 ;  /* 0x0000541053537816 */ /* 0x000fe20000000012 */
[----:B------:R-:W-:Y:S01]  /*17240*/  MUFU.EX2 R176, R176 ;  /* 0x000000b000b07308 */ /* 0x000fe20000000800 */
[----:B------:R-:W-:Y:S02]  /*17250*/  F2FP.PACK_AB R18, R157, R158 ;  /* 0x0000009e9d12723e */ /* 0x000fe400000000ff */
[----:B------:R-:W-:Y:S01]  /*17260*/  F2FP.PACK_AB R15, R156, R159 ;  /* 0x0000009f9c0f723e */ /* 0x000fe200000000ff */
[--C-:B------:R-:W-:Y:S01]  /*17270*/  HSET2.LE.AND R83, R83, R240.reuse, PT ;  /* 0x000000f053537233 */ /* 0x100fe20003803000 */
[----:B------:R-:W-:Y:S02]  /*17280*/  SHF.R.U32.HI R19, RZ, 0x10, R80 ;  /* 0x00000010ff137819 */ /* 0x000fe40000011650 */
[----:B------:R-:W-:Y:S02]  /*17290*/  LOP3.LUT R82, R82, R15, RZ, 0xc0, !PT ;  /* 0x0000000f52527212 */ /* 0x000fe400078ec0ff */
[----:B------:R-:W-:Y:S01]  /*172a0*/  LOP3.LUT R83, R83, R18, RZ, 0xc0, !PT ;  /* 0x0000001253537212 */ /* 0x000fe200078ec0ff */
[----:B------:R-:W-:Y:S01]  /*172b0*/  MUFU.EX2 R194, R194 ;  /* 0x000000c200c27308 */ /* 0x000fe20000000800 */
[C---:B------:R-:W-:Y:S02]  /*172c0*/  LOP3.LUT R18, R80.reuse, 0xffff, RZ, 0xc0, !PT ;  /* 0x0000ffff50127812 */ /* 0x040fe400078ec0ff */
[----:B------:R-:W-:Y:S02]  /*172d0*/  LOP3.LUT R15, R80, 0xff, RZ, 0xc0, !PT ;  /* 0x000000ff500f7812 */ /* 0x000fe400078ec0ff */
[----:B------:R-:W-:Y:S02]  /*172e0*/  SHF.R.U32.HI R18, RZ, 0x8, R18 ;  /* 0x00000008ff127819 */ /* 0x000fe40000011612 */
[----:B------:R-:W-:Y:S02]  /*172f0*/  LOP3.LUT R19, R19, 0xff, RZ, 0xc0, !PT ;  /* 0x000000ff13137812 */ /* 0x000fe400078ec0ff */
[----:B------:R-:W-:Y:S01]  /*17300*/  PRMT R223, R15, 0x5410, R18 ;  /* 0x000054100fdf7816 */ /* 0x000fe20000000012 */
[----:B------:R-:W-:Y:S01]  /*17310*/  MUFU.EX2 R191, R191 ;  /* 0x000000bf00bf7308 */ /* 0x000fe20000000800 */
[----:B------:R-:W-:Y:S02]  /*17320*/  SHF.R.U32.HI R18, RZ, 0x18, R80 ;  /* 0x00000018ff127819 */ /* 0x000fe40000011650 */
[----:B------:R-:W-:Y:S02]  /*17330*/  LOP3.LUT R15, R49, 0xff, RZ, 0xc0, !PT ;  /* 0x000000ff310f7812 */ /* 0x000fe400078ec0ff */
[----:B------:R-:W-:Y:S02]  /*17340*/  PRMT R19, R19, 0x5410, R18 ;  /* 0x0000541013137816 */ /* 0x000fe40000000012 */
[----:B------:R-:W-:Y:S02]  /*17350*/  LOP3.LUT R18, R49, 0xffff, RZ, 0xc0, !PT ;  /* 0x0000ffff31127812 */ /* 0x000fe400078ec0ff */
[----:B------:R-:W-:Y:S01]  /*17360*/  LOP3.LUT R39, R81, UR18, R50, 0x96, !PT ;  /* 0x0000001251277c12 */ /* 0x000fe2000f8e9632 */
[----:B------:R-:W-:Y:S01]  /*17370*/  MUFU.EX2 R180, R180 ;  /* 0x000000b400b47308 */ /* 0x000fe20000000800 */
[----:B------:R-:W-:Y:S02]  /*17380*/  SHF.R.U32.HI R18, RZ, 0x8, R18 ;  /* 0x00000008ff127819 */ /* 0x000fe40000011612 */
[--C-:B------:R-:W-:Y:S02]  /*17390*/  SHF.R.U32.HI R81, RZ, 0x18, R49.reuse ;  /* 0x00000018ff517819 */ /* 0x100fe40000011631 */
[----:B------:R-:W-:Y:S05]  /*173a0*/  PRMT R15, R15, 0x5410, R18 ;  /* 0x000054100f0f7816 */ /* 0x000fea0000000012 */
[--C-:B------:R-:W-:Y:S01]  /*173b0*/  HSET2.LE.AND R80, R15, R240.reuse, PT ;  /* 0x000000f00f507233 */ /* 0x100fe20003803000 */
[----:B------:R-:W-:Y:S01]  /*173c0*/  F2FP.PACK_AB R15, R132, R177 ;  /* 0x000000b1840f723e */ /* 0x000fe200000000ff */
[----:B------:R-:W-:Y:S03]  /*173d0*/  MUFU.EX2 R179, R179 ;  /* 0x000000b300b37308 */ /* 0x000fe60000000800 */
[----:B------:R-:W-:Y:S02]  /*173e0*/  LOP3.LUT R80, R80, R15, RZ, 0xc0, !PT ;  /* 0x0000000f50507212 */ /* 0x000fe400078ec0ff */
[----:B------:R-:W-:Y:S04]  /*173f0*/  SHF.R.U32.HI R15, RZ, 0x10, R49 ;  /* 0x00000010ff0f7819 */ /* 0x000fe80000011631 */
[----:B------:R-:W-:Y:S01]  /*17400*/  LOP3.LUT R18, R15, 0xff, RZ, 0xc0, !PT ;  /* 0x000000ff0f127812 */ /* 0x000fe200078ec0ff */
[----:B------:R-:W-:Y:S01]  /*17410*/  MUFU.EX2 R166, R166 ;  /* 0x000000a600a67308 */ /* 0x000fe20000000800 */
[----:B------:R-:W-:Y:S02]  /*17420*/  LOP3.LUT R15, R39, 0xff, RZ, 0xc0, !PT ;  /* 0x000000ff270f7812 */ /* 0x000fe400078ec0ff */
[----:B------:R-:W-:Y:S02]  /*17430*/  PRMT R81, R18, 0x5410, R81 ;  /* 0x0000541012517816 */ /* 0x000fe40000000051 */
[----:B------:R-:W-:Y:S03]  /*17440*/  F2FP.PACK_AB R18, R175, R134 ;  /* 0x00000086af12723e */ /* 0x000fe600000000ff */
[--C-:B------:R-:W-:Y:S02]  /*17450*/  HSET2.LE.AND R81, R81, R240.reuse, PT ;  /* 0x000000f051517233 */ /* 0x100fe40003803000 */
[----:B------:R-:W-:Y:S03]  /*17460*/  MUFU.EX2 R129, R129 ;  /* 0x0000008100817308 */ /* 0x000fe60000000800 */
[----:B------:R-:W-:Y:S02]  /*17470*/  LOP3.LUT R81, R81, R18, RZ, 0xc0, !PT ;  /* 0x0000001251517212 */ /* 0x000fe400078ec0ff */
[----:B------:R-:W-:Y:S04]  /*17480*/  LOP3.LUT R18, R39, 0xffff, RZ, 0xc0, !PT ;  /* 0x0000ffff27127812 */ /* 0x000fe800078ec0ff */
[----:B------:R-:W-:Y:S01]  /*17490*/  SHF.R.U32.HI R18, RZ, 0x8, R18 ;  /* 0x00000008ff127819 */ /* 0x000fe20000011612 */
[----:B------:R-:W-:Y:S03]  /*174a0*/  MUFU.EX2 R101, R101 ;  /* 0x0000006500657308 */ /* 0x000fe60000000800 */
[----:B------:R-:W-:Y:S02]  /*174b0*/  PRMT R222, R15, 0x5410, R18 ;  /* 0x000054100fde7816 */ /* 0x000fe40000000012 */
[--C-:B------:R-:W-:Y:S02]  /*174c0*/  SHF.R.U32.HI R15, RZ, 0x10, R39.reuse ;  /* 0x00000010ff0f7819 */ /* 0x100fe40000011627 */
[----:B------:R-:W-:Y:S02]  /*174d0*/  SHF.R.U32.HI R39, RZ, 0x18, R39 ;  /* 0x00000018ff277819 */ /* 0x000fe40000011627 */
[----:B------:R-:W-:Y:S02]  /*174e0*/  LOP3.LUT R18, R15, 0xff, RZ, 0xc0, !PT ;  /* 0x000000ff0f127812 */ /* 0x000fe400078ec0ff */
[----:B------:R-:W-:Y:S02]  /*174f0*/  LOP3.LUT R15, R22, 0xff, RZ, 0xc0, !PT ;  /* 0x000000ff160f7812 */ /* 0x000fe400078ec0ff */
[----:B------:R-:W-:Y:S02]  /*17500*/  PRMT R221, R18, 0x5410, R39 ;  /* 0x0000541012dd7816 */ /* 0x000fe40000000027 */
[----:B------:R-:W-:Y:S04]  /*17510*/  LOP3.LUT R18, R22, 0xffff, RZ, 0xc0, !PT ;  /* 0x0000ffff16127812 */ /* 0x000fe800078ec0ff */
[----:B------:R-:W-:Y:S04]  /*17520*/  SHF.R.U32.HI R18, RZ, 0x8, R18 ;  /* 0x00000008ff127819 */ /* 0x000fe80000011612 */
        /* <DEDUP_REMOVED lines=8> */
[----:B------:R-:W-:Y:S05]  /*175b0*/  LOP3.LUT R15, R35, UR16, R250, 0x96, !PT ;  /* 0x00000010230f7c12 */ /* 0x000fea000f8e96fa */
[----:B------:R-:W-:Y:S05]  /*175c0*/  IMAD.WIDE.U32 R48, R15, -0x2daee0ad, RZ ;  /* 0xd2511f530f307825 */ /* 0x000fea00078e00ff */
[----:B------:R-:W-:Y:S05]  /*175d0*/  LOP3.LUT R15, R49, UR13, R248, 0x96, !PT ;  /* 0x0000000d310f7c12 */ /* 0x000fea000f8e96f8 */
[----:B------:R-:W-:Y:S01]  /*175e0*/  IMAD.WIDE.U32 R38, R15, -0x326172a9, RZ ;  /* 0xcd9e8d570f267825 */ /* 0x000fe200078e00ff */
[----:B------:R-:W-:Y:S04]  /*175f0*/  LOP3.LUT R15, R155, UR14, R34, 0x96, !PT ;  /* 0x0000000e9b0f7c12 */ /* 0x000fe8000f8e9622 */
[----:B------:R-:W-:Y:S01]  /*17600*/  LOP3.LUT R22, R39, UR12, R154, 0x96, !PT ;  /* 0x0000000c27167c12 */ /* 0x000fe2000f8e969a */
[----:B------:R-:W-:Y:S04]  /*17610*/  IMAD.WIDE.U32 R152, R15, -0x2daee0ad, RZ ;  /* 0xd2511f530f987825 */ /* 0x000fe800078e00ff */
[----:B------:R-:W-:Y:S01]  /*17620*/  IMAD.WIDE.U32 R50, R22, -0x2daee0ad, RZ ;  /* 0xd2511f5316327825 */ /* 0x000fe200078e00ff */
[----:B------:R-:W-:Y:S03]  /*17630*/  LOP3.LUT R18, R153, UR11, R48, 0x96, !PT ;  /* 0x0000000b99127c12 */ /* 0x000fe6000f8e9630 */
[----:B------:R-:W-:Y:S01]  /*17640*/  IMAD.MOV.U32 R153, RZ, RZ, R210 ;  /* 0x000000ffff997224 */ /* 0x000fe200078e00d2 */
[----:B------:R-:W-:Y:S01]  /*17650*/  LOP3.LUT R15, R51, UR9, R152, 0x96, !PT ;  /* 0x00000009330f7c12 */ /* 0x000fe2000f8e9698 */
[----:B------:R-:W-:Y:S05]  /*17660*/  IMAD.WIDE.U32 R48, R18, -0x326172a9, RZ ;  /* 0xcd9e8d5712307825 */ /* 0x000fea00078e00ff */
[----:B------:R-:W-:Y:S01]  /*17670*/  LOP3.LUT R18, R49, UR10, R38, 0x96, !PT ;  /* 0x0000000a31127c12 */ /* 0x000fe2000f8e9626 */
[----:B------:R-:W-:Y:S04]  /*17680*/  IMAD.MOV.U32 R49, RZ, RZ, R213 ;  /* 0x000000ffff317224 */ /* 0x000fe800078e00d5 */
[----:B------:R-:W-:Y:S05]  /*17690*/  IMAD.WIDE.U32 R22, R18, -0x2daee0ad, RZ ;  /* 0xd2511f5312167825 */ /* 0x000fea00078e00ff */
[----:B------:R-:W-:Y:S01]  /*176a0*/  LOP3.LUT R18, R23, UR7, R50, 0x96, !PT ;  /* 0x0000000717127c12 */ /* 0x000fe2000f8e9632 */
[----:B------:R-:W-:Y:S04]  /*176b0*/  IMAD.WIDE.U32 R50, R15, -0x326172a9, RZ ;  /* 0xcd9e8d570f327825 */ /* 0x000fe800078e00ff */
[----:B------:R-:W-:Y:S01]  /*176c0*/  IMAD.WIDE.U32 R38, R18, -0x326172a9, RZ ;  /* 0xcd9e8d5712267825 */ /* 0x000fe200078e00ff */
[----:B------:R-:W-:Y:S03]  /*176d0*/  LOP3.LUT R15, R51, UR8, R48, 0x96, !PT ;  /* 0x00000008330f7c12 */ /* 0x000fe6000f8e9630 */
[----:B------:R-:W-:Y:S01]  /*176e0*/  IMAD.MOV.U32 R48, RZ, RZ, R212 ;  /* 0x000000ffff307224 */ /* 0x000fe200078e00d4 */
[C---:B------:R-:W-:Y:S01]  /*176f0*/  LOP3.LUT R23, R38.reuse, 0xffff, RZ, 0xc0, !PT ;  /* 0x0000ffff26177812 */ /* 0x040fe200078ec0ff */
[----:B------:R-:W-:Y:S01]  /*17700*/  IMAD.MOV.U32 R51, RZ, RZ, R153 ;  /* 0x000000ffff337224 */ /* 0x000fe200078e0099 */
[----:B------:R-:W-:Y:S02]  /*17710*/  LOP3.LUT R154, R38, 0xff, RZ, 0xc0, !PT ;  /* 0x000000ff269a7812 */ /* 0x000fe400078ec0ff */
[----:B------:R-:W-:Y:S02]  /*17720*/  SHF.R.U32.HI R23, RZ, 0x8, R23 ;  /* 0x00000008ff177819 */ /* 0x000fe40000011617 */
[----:B------:R-:W-:Y:S01]  /*17730*/  LOP3.LUT R18, R39, UR17, R50, 0x96, !PT ;  /* 0x0000001127127c12 */ /* 0x000fe2000f8e9632 */
[----:B------:R-:W-:Y:S01]  /*17740*/  IMAD.MOV.U32 R50, RZ, RZ, R145 ;  /* 0x000000ffff327224 */ /* 0x000fe200078e0091 */
[----:B------:R-:W-:Y:S02]  /*17750*/  PRMT R154, R154, 0x5410, R23 ;  /* 0x000054109a9a7816 */ /* 0x000fe40000000017 */
[--C-:B------:R-:W-:Y:S02]  /*17760*/  SHF.R.U32.HI R23, RZ, 0x18, R38.reuse ;  /* 0x00000018ff177819 */ /* 0x100fe40000011626 */
[----:B------:R-:W-:Y:S01]  /*17770*/  SHF.R.U32.HI R152, RZ, 0x10, R38 ;  /* 0x00000010ff987819 */ /* 0x000fe20000011626 */
[----:B------:R-:W-:Y:S01]  /*17780*/  IMAD.WIDE.U32 R38, R15, -0x2daee0ad, RZ ;  /* 0xd2511f530f267825 */ /* 0x000fe200078e00ff */
[----:B------:R-:W-:Y:S02]  /*17790*/  LOP3.LUT R15, R35, UR16, R246, 0x96, !PT ;  /* 0x00000010230f7c12 */ /* 0x000fe4000f8e96f6 */
[----:B------:R-:W-:Y:S02]  /*177a0*/  LOP3.LUT R152, R152, 0xff, RZ, 0xc0, !PT ;  /* 0x000000ff98987812 */ /* 0x000fe400078ec0ff */
[----:B------:R-:W-:Y:S02]  /*177b0*/  LOP3.LUT R237, R39, UR18, R22, 0x96, !PT ;  /* 0x0000001227ed7c12 */ /* 0x000fe4000f8e9616 */
[C---:B------:R-:W-:Y:S02]  /*177c0*/  LOP3.LUT R22, R18.reuse, 0xffff, RZ, 0xc0, !PT ;  /* 0x0000ffff12167812 */ /* 0x040fe400078ec0ff */
[----:B------:R-:W-:Y:S02]  /*177d0*/  LOP3.LUT R163, R18, 0xff, RZ, 0xc0, !PT ;  /* 0x000000ff12a37812 */ /* 0x000fe400078ec0ff */
[----:B------:R-:W-:Y:S02]  /*177e0*/  SHF.R.U32.HI R22, RZ, 0x8, R22 ;  /* 0x00000008ff167819 */ /* 0x000fe40000011616 */
[----:B------:R-:W-:Y:S02]  /*177f0*/  PRMT R152, R152, 0x5410, R23 ;  /* 0x0000541098987816 */ /* 0x000fe40000000017 */
[----:B------:R-:W-:Y:S01]  /*17800*/  PRMT R163, R163, 0x5410, R22 ;  /* 0x00005410a3a37816 */ /* 0x000fe20000000016 */
[----:B------:R-:W-:Y:S01]  /*17810*/  IMAD.WIDE.U32 R22, R15, -0x2daee0ad, RZ ;  /* 0xd2511f530f167825 */ /* 0x000fe200078e00ff */
[--C-:B------:R-:W-:Y:S02]  /*17820*/  SHF.R.U32.HI R155, RZ, 0x10, R18.reuse ;  /* 0x00000010ff9b7819 */ /* 0x100fe40000011612 */
[----:B------:R-:W-:Y:S02]  /*17830*/  SHF.R.U32.HI R18, RZ, 0x18, R18 ;  /* 0x00000018ff127819 */ /* 0x000fe40000011612 */
[----:B------:R-:W-:Y:S02]  /*17840*/  LOP3.LUT R15, R23, UR13, R244, 0x96, !PT ;  /* 0x0000000d170f7c12 */ /* 0x000fe4000f8e96f4 */
[----:B------:R-:W-:Y:S02]  /*17850*/  LOP3.LUT R155, R155, 0xff, RZ, 0xc0, !PT ;  /* 0x000000ff9b9b7812 */ /* 0x000fe400078ec0ff */
[C---:B------:R-:W-:Y:S02]  /*17860*/  LOP3.LUT R213, R38.reuse, 0xffff, RZ, 0xc0, !PT ;  /* 0x0000ffff26d57812 */ /* 0x040fe400078ec0ff */
[----:B------:R-:W-:Y:S02]  /*17870*/  PRMT R155, R155, 0x5410, R18 ;  /* 0x000054109b9b7816 */ /* 0x000fe40000000012 */
[----:B------:R-:W-:Y:S01]  /*17880*/  LOP3.LUT R18, R49, UR14, R34, 0x96, !PT ;  /* 0x0000000e31127c12 */ /* 0x000fe2000f8e9622 */
[----:B------:R-:W-:Y:S01]  /*17890*/  IMAD.WIDE.U32 R34, R15, -0x326172a9, RZ ;  /* 0xcd9e8d570f227825 */ /* 0x000fe200078e00ff */
[----:B------:R-:W-:Y:S02]  /*178a0*/  SHF.R.U32.HI R212, RZ, 0x10, R38 ;  /* 0x00000010ffd47819 */ /* 0x000fe40000011626 */
[----:B------:R-:W-:Y:S02]  /*178b0*/  LOP3.LUT R211, R38, 0xff, RZ, 0xc0, !PT ;  /* 0x000000ff26d37812 */ /* 0x000fe400078ec0ff */
[----:B------:R-:W-:Y:S01]  /*178c0*/  LOP3.LUT R15, R35, UR12, R48, 0x96, !PT ;  /* 0x0000000c230f7c12 */ /* 0x000fe2000f8e9630 */
[----:B------:R-:W-:Y:S01]  /*178d0*/  IMAD.WIDE.U32 R48, R18, -0x2daee0ad, RZ ;  /* 0xd2511f5312307825 */ /* 0x000fe200078e00ff */
[----:B------:R-:W-:Y:S03]  /*178e0*/  SHF.R.U32.HI R210, RZ, 0x18, R38 ;  /* 0x00000018ffd27819 */ /* 0x000fe60000011626 */
[----:B------:R-:W-:Y:S01]  /*178f0*/  IMAD.WIDE.U32 R38, R15, -0x2daee0ad, RZ ;  /* 0xd2511f530f267825 */ /* 0x000fe200078e00ff */
[----:B------:R-:W-:Y:S03]  /*17900*/  LOP3.LUT R18, R49, UR11, R22, 0x96, !PT ;  /* 0x0000000b31127c12 */ /* 0x000fe6000f8e9616 */
[----:B------:R-:W-:Y:S01]  /*17910*/  IMAD.MOV.U32 R49, RZ, RZ, R214 ;  /* 0x000000ffff317224 */ /* 0x000fe200078e00d6 */
[----:B------:R-:W-:Y:S01]  /*17920*/  LOP3.LUT R15, R39, UR9, R48, 0x96, !PT ;  /* 0x00000009270f7c12 */ /* 0x000fe2000f8e9630 */
[----:B------:R-:W-:Y:S04]  /*17930*/  IMAD.WIDE.U32 R22, R18, -0x326172a9, RZ ;  /* 0xcd9e8d5712167825 */ /* 0x000fe800078e00ff */
[----:B------:R-:W-:Y:S01]  /*17940*/  IMAD.MOV.U32 R48, RZ, RZ, R162 ;  /* 0x000000ffff307224 */ /* 0x000fe200078e00a2 */
[----:B------:R-:W-:Y:S05]  /*17950*/  LOP3.LUT R34, R23, UR10, R34, 0x96, !PT ;  /* 0x0000000a17227c12 */ /* 0x000fea000f8e9622 */
[----:B------:R-:W-:Y:S05]  /*17960*/  IMAD.WIDE.U32 R34, R34, -0x2daee0ad, RZ ;  /* 0xd2511f5322227825 */ /* 0x000fea00078e00ff */
[----:B------:R-:W-:Y:S01]  /*17970*/  LOP3.LUT R18, R35, UR7, R38, 0x96, !PT ;  /* 0x0000000723127c12 */ /* 0x000fe2000f8e9626 */
[----:B------:R-:W-:Y:S04]  /*17980*/  IMAD.WIDE.U32 R38, R15, -0x326172a9, RZ ;  /* 0xcd9e8d570f267825 */ /* 0x000fe800078e00ff */
[----:B------:R-:W-:Y:S01]  /*17990*/  IMAD.MOV.U32 R35, RZ, RZ, R208 ;  /* 0x000000ffff237224 */ /* 0x000fe200078e00d0 */
[----:B------:R-:W-:Y:S01]  /*179a0*/  LOP3.LUT R15, R39, UR8, R22, 0x96, !PT ;  /* 0x00000008270f7c12 */ /* 0x000fe2000f8e9616 */
[----:B------:R-:W-:Y:S04]  /*179b0*/  IMAD.WIDE.U32 R22, R18, -0x326172a9, RZ ;  /* 0xcd9e8d5712167825 */ /* 0x000fe800078e00ff */
[----:B------:R-:W-:Y:S01]  /*179c0*/  IMAD.MOV.U32 R39, RZ, RZ, R252 ;  /* 0x000000ffff277224 */ /* 0x000fe200078e00fc */
[C---:B------:R-:W-:Y:S02]  /*179d0*/  LOP3.LUT R18, R22.reuse, 0xffff, RZ, 0xc0, !PT ;  /* 0x0000ffff16127812 */ /* 0x040fe400078ec0ff */
[----:B------:R-:W-:Y:S02]  /*179e0*/  LOP3.LUT R153, R22, 0xff, RZ, 0xc0, !PT ;  /* 0x000000ff16997812 */ /* 0x000fe400078ec0ff */
[----:B------:R-:W-:Y:S02]  /*179f0*/  SHF.R.U32.HI R18, RZ, 0x8, R18 ;  /* 0x00000008ff127819 */ /* 0x000fe40000011612 */
[----:B------:R-:W-:Y:S02]  /*17a00*/  SHF.R.U32.HI R145, RZ, 0x10, R22 ;  /* 0x00000010ff917819 */ /* 0x000fe40000011616 */
[----:B------:R-:W-:Y:S01]  /*17a10*/  PRMT R153, R153, 0x5410, R18 ;  /* 0x0000541099997816 */ /* 0x000fe20000000012 */
[----:B------:R-:W-:Y:S01]  /*17a20*/  FMUL.FTZ R18, R14, c[0x0][0x23c] ;  /* 0x00008f000e127a20 */ /* 0x000fe20000410000 */
[----:B------:R-:W-:Y:S02]  /*17a30*/  SHF.R.U32.HI R22, RZ, 0x18, R22 ;  /* 0x00000018ff167819 */ /* 0x000fe40000011616 */
[----:B------:R-:W-:Y:S02]  /*17a40*/  LOP3.LUT R145, R145, 0xff, RZ, 0xc0, !PT ;  /* 0x000000ff91917812 */ /* 0x000fe400078ec0ff */
[----:B------:R-:W-:Y:S01]  /*17a50*/  LOP3.LUT R214, R23, UR17, R38, 0x96, !PT ;  /* 0x0000001117d67c12 */ /* 0x000fe2000f8e9626 */
[----:B------:R-:W1:Y:S01]  /*17a60*/  MUFU.EX2 R18, R18 ;  /* 0x0000001200127308 */ /* 0x000e620000000800 */
[----:B------:R-:W-:Y:S01]  /*17a70*/  PRMT R145, R145, 0x5410, R22 ;  /* 0x0000541091917816 */ /* 0x000fe20000000016 */
[----:B------:R-:W-:Y:S04]  /*17a80*/  IMAD.WIDE.U32 R22, R15, -0x2daee0ad, RZ ;  /* 0xd2511f530f167825 */ /* 0x000fe800078e00ff */
[----:B------:R-:W-:Y:S01]  /*17a90*/  IMAD.MOV.U32 R38, RZ, RZ, R160 ;  /* 0x000000ffff267224 */ /* 0x000fe200078e00a0 */
[----:B------:R-:W-:Y:S02]  /*17aa0*/  SHF.R.U32.HI R208, RZ, 0x10, R22 ;  /* 0x00000010ffd07819 */ /* 0x000fe40000011616 */
[----:B------:R-:W-:Y:S01]  /*17ab0*/  LOP3.LUT R160, R23, UR18, R34, 0x96, !PT ;  /* 0x0000001217a07c12 */ /* 0x000fe2000f8e9622 */
[----:B------:R-:W-:Y:S01]  /*17ac0*/  IMAD.MOV.U32 R34, RZ, RZ, R209 ;  /* 0x000000ffff227224 */ /* 0x000fe200078e00d1 */
[C---:B------:R-:W-:Y:S01]  /*17ad0*/  LOP3.LUT R209, R22.reuse, 0xffff, RZ, 0xc0, !PT ;  /* 0x0000ffff16d17812 */ /* 0x040fe200078ec0ff */
[----:B------:R-:W-:Y:S01]  /*17ae0*/  IMAD.MOV.U32 R23, RZ, RZ, R49 ;  /* 0x000000ffff177224 */ /* 0x000fe200078e0031 */
[----:B------:R-:W-:Y:S02]  /*17af0*/  LOP3.LUT R252, R22, 0xff, RZ, 0xc0, !PT ;  /* 0x000000ff16fc7812 */ /* 0x000fe400078ec0ff */
[----:B------:R-:W-:Y:S01]  /*17b00*/  SHF.R.U32.HI R162, RZ, 0x18, R22 ;  /* 0x00000018ffa27819 */ /* 0x000fe20000011616 */
[----:B------:R-:W-:Y:S02]  /*17b10*/  IMAD.MOV.U32 R22, RZ, RZ, R48 ;  /* 0x000000ffff167224 */ /* 0x000fe400078e0030 */
[C---:B-1----:R-:W-:Y:S02]  /*17b20*/  FMUL.FTZ R14, R18.reuse, R142 ;  /* 0x0000008e120e7220 */ /* 0x042fe40000410000 */
[----:B------:R-:W-:Y:S02]  /*17b30*/  IMAD.MOV.U32 R142, RZ, RZ, R50 ;  /* 0x000000ffff8e7224 */ /* 0x000fe400078e0032 */
[C---:B------:R-:W-:Y:S02]  /*17b40*/  FMUL.FTZ R15, R18.reuse, R143 ;  /* 0x0000008f120f7220 */ /* 0x040fe40000410000 */
[----:B------:R-:W-:Y:S02]  /*17b50*/  IMAD.MOV.U32 R143, RZ, RZ, R51 ;  /* 0x000000ffff8f7224 */ /* 0x000fe400078e0033 */
[----:B------:R-:W1:Y:S02]  /*17b60*/  LDSM.16.MT88.4 R48, [R216+0x4000] ;  /* 0x00400000d830783b */ /* 0x000e640000004200 */
[-C--:B-1----:R-:W-:Y:S08]  /*17b70*/  HMMA.16816.F32 R8, R44, R48.reuse, R8 ;  /* 0x000000302c08723c */ /* 0x082ff00000001808 */
[C---:B------:R-:W-:Y:S07]  /*17b80*/  HMMA.16816.F32 R12, R52.reuse, R48, R12 ;  /* 0x00000030340c723c */ /* 0x040fee000000180c */
[----:B------:R-:W-:Y:S02]  /*17b90*/  IMAD.MOV.U32 R48, RZ, RZ, R22 ;  /* 0x000000ffff307224 */ /* 0x000fe400078e0016 */
[----:B------:R-:W-:Y:S03]  /*17ba0*/  IMAD.MOV.U32 R49, RZ, RZ, R23 ;  /* 0x000000ffff317224 */ /* 0x000fe600078e0017 */
[C---:B------:R-:W-:Y:S02]  /*17bb0*/  FMUL.FTZ R22, R18.reuse, R138 ;  /* 0x0000008a12167220 */ /* 0x040fe40000410000 */
[C---:B------:R-:W-:Y:S02]  /*17bc0*/  FMUL.FTZ R23, R18.reuse, R139 ;  /* 0x0000008b12177220 */ /* 0x040fe40000410000 */
[----:B------:R-:W-:Y:S02]  /*17bd0*/  IMAD.MOV.U32 R139, RZ, RZ, R48 ;  /* 0x000000ffff8b7224 */ /* 0x000fe400078e0030 */
[----:B------:R-:W-:Y:S02]  /*17be0*/  IMAD.MOV.U32 R138, RZ, RZ, R34 ;  /* 0x000000ffff8a7224 */ /* 0x000fe400078e0022 */
[C---:B------:R-:W-:Y:S01]  /*17bf0*/  FMUL.FTZ R34, R18.reuse, R150 ;  /* 0x0000009612227220 */ /* 0x040fe20000410000 */
[-C--:B------:R-:W-:Y:S03]  /*17c00*/  HMMA.16816.F32 R20, R52, R50.reuse, R20 ;  /* 0x000000323414723c */ /* 0x080fe60000001814 */
[----:B------:R-:W-:Y:S01]  /*17c10*/  IMAD.MOV.U32 R150, RZ, RZ, R35 ;  /* 0x000000ffff967224 */ /* 0x000fe200078e0023 */
[----:B------:R-:W-:Y:S01]  /*17c20*/  MUFU.EX2 R138, R138 ;  /* 0x0000008a008a7308 */ /* 0x000fe20000000800 */
[C---:B------:R-:W-:Y:S02]  /*17c30*/  FMUL.FTZ R35, R18.reuse, R151 ;  /* 0x0000009712237220 */ /* 0x040fe40000410000 */
[----:B------:R-:W-:Y:S01]  /*17c40*/  IMAD.MOV.U32 R151, RZ, RZ, R49 ;  /* 0x000000ffff977224 */ /* 0x000fe200078e0031 */
[C---:B------:R-:W-:Y:S01]  /*17c50*/  HMMA.16816.F32 R24, R44.reuse, R50, R24 ;  /* 0x000000322c18723c */ /* 0x040fe20000001818 */
[----:B------:R-:W1:Y:S07]  /*17c60*/  LDSM.16.MT88.4 R48, [R215+0x4000] ;  /* 0x00400000d730783b */ /* 0x000e6e0000004200 */
[-C--:B-1----:R-:W-:Y:S08]  /*17c70*/  HMMA.16816.F32 R28, R44, R48.reuse, R28 ;  /* 0x000000302c1c723c */ /* 0x082ff0000000181c */
[C---:B------:R-:W-:Y:S07]  /*17c80*/  HMMA.16816.F32 R32, R52.reuse, R48, R32 ;  /* 0x000000303420723c */ /* 0x040fee0000001820 */
[----:B------:R-:W-:Y:S02]  /*17c90*/  IMAD.MOV.U32 R49, RZ, RZ, R38 ;  /* 0x000000ffff317224 */ /* 0x000fe400078e0026 */
[----:B------:R-:W-:Y:S03]  /*17ca0*/  IMAD.MOV.U32 R48, RZ, RZ, R39 ;  /* 0x000000ffff307224 */ /* 0x000fe600078e0027 */
[C---:B------:R-:W-:Y:S02]  /*17cb0*/  FMUL.FTZ R38, R18.reuse, R146 ;  /* 0x0000009212267220 */ /* 0x040fe40000410000 */
[----:B------:R-:W-:Y:S01]  /*17cc0*/  FMUL.FTZ R39, R18, R147 ;  /* 0x0000009312277220 */ /* 0x000fe20000410000 */
[----:B------:R-:W-:Y:S04]  /*17cd0*/  LOP3.LUT R147, R208, 0xff, RZ, 0xc0, !PT ;  /* 0x000000ffd0937812 */ /* 0x000fe800078ec0ff */
[----:B------:R-:W-:Y:S02]  /*17ce0*/  PRMT R147, R147, 0x5410, R162 ;  /* 0x0000541093937816 */ /* 0x000fe400000000a2 */
[-C--:B------:R-:W-:Y:S01]  /*17cf0*/  HMMA.16816.F32 R36, R52, R50.reuse, R36 ;  /* 0x000000323424723c */ /* 0x080fe20000001824 */
[----:B------:R-:W-:Y:S02]  /*17d00*/  LDSM.16.MT88.4 R52, [R216+0x5400] ;  /* 0x00540000d834783b */ /* 0x000fe40000004200 */
[--C-:B------:R-:W-:Y:S05]  /*17d10*/  HSET2.LE.AND R147, R147, R240.reuse, PT ;  /* 0x000000f093937233 */ /* 0x100fea0003803000 */
        /* <DEDUP_REMOVED lines=10> */
[----:B------:R-:W-:Y:S01]  /*17dc0*/  LOP3.LUT R62, R214, 0xffff, RZ, 0xc0, !PT ;  /* 0x0000ffffd63e7812 */ /* 0x000fe200078ec0ff */
[----:B------:R-:W-:Y:S01]  /*17dd0*/  HMMA.16816.F32 R40, R56, R46, R40 ;  /* 0x0000002e3828723c */ /* 0x000fe20000001828 */
[----:B------:R-:W1:Y:S03]  /*17de0*/  LDSM.16.MT88.4 R44, [R216+0x4800] ;  /* 0x00480000d82c783b */ /* 0x000e660000004200 */
[----:B------:R-:W-:Y:S01]  /*17df0*/  SHF.R.U32.HI R62, RZ, 0x8, R62 ;  /* 0x00000008ff3e7819 */ /* 0x000fe2000001163e */
[----:B------:R-:W-:Y:S01]  /*17e00*/  FADD.FTZ R60, R184, R161 ;  /* 0x000000a1b83c7221 */ /* 0x000fe20000010000 */
[----:B------:R-:W-:Y:S01]  /*17e10*/  SHF.R.U32.HI R161, RZ, 0x18, R237 ;  /* 0x00000018ffa17819 */ /* 0x000fe200000116ed */
[--C-:B------:R-:W-:Y:S01]  /*17e20*/  HSET2.LE.AND R58, R220, R240.reuse, PT ;  /* 0x000000f0dc3a7233 */ /* 0x100fe20003803000 */
[----:B------:R-:W-:Y:S01]  /*17e30*/  FADD.FTZ R56, R193, R16 ;  /* 0x00000010c1387221 */ /* 0x000fe20000010000 */
[--C-:B------:R-:W-:Y:S03]  /*17e40*/  HSET2.LE.AND R59, R219, R240.reuse, PT ;  /* 0x000000f0db3b7233 */ /* 0x100fe60003803000 */
[--C-:B------:R-:W-:Y:S01]  /*17e50*/  HSET2.LE.AND R57, R217, R240.reuse, PT ;  /* 0x000000f0d9397233 */ /* 0x100fe20003803000 */
[----:B------:R-:W-:Y:S01]  /*17e60*/  FADD.FTZ R60, R183, R60 ;  /* 0x0000003cb73c7221 */ /* 0x000fe20000010000 */
[----:B------:R-:W-:Y:S01]  /*17e70*/  LOP3.LUT R183, R160, 0xff, RZ, 0xc0, !PT ;  /* 0x000000ffa0b77812 */ /* 0x000fe200078ec0ff */
[----:B------:R-:W-:Y:S01]  /*17e80*/  FADD.FTZ R61, R189, R56 ;  /* 0x00000038bd3d7221 */ /* 0x000fe20000010000 */
[--C-:B------:R-:W-:Y:S01]  /*17e90*/  HSET2.LE.AND R56, R218, R240.reuse, PT ;  /* 0x000000f0da387233 */ /* 0x100fe20003803000 */
[----:B------:R-:W-:Y:S01]  /*17ea0*/  LOP3.LUT R189, R214, 0xff, RZ, 0xc0, !PT ;  /* 0x000000ffd6bd7812 */ /* 0x000fe200078ec0ff */
[----:B------:R-:W-:Y:S02]  /*17eb0*/  FADD.FTZ R173, R173, R60 ;  /* 0x0000003cadad7221 */ /* 0x000fe40000010000 */
[----:B------:R-:W-:Y:S01]  /*17ec0*/  FADD.FTZ R61, R186, R61 ;  /* 0x0000003dba3d7221 */ /* 0x000fe20000010000 */
[----:B------:R-:W-:Y:S01]  /*17ed0*/  PRMT R189, R189, 0x5410, R62 ;  /* 0x00005410bdbd7816 */ /* 0x000fe2000000003e */
[----:B------:R-:W-:Y:S04]  /*17ee0*/  FADD.FTZ R168, R168, R173 ;  /* 0x000000ada8a87221 */ /* 0x000fe80000010000 */
[----:B------:R-:W-:Y:S04]  /*17ef0*/  FADD.FTZ R123, R123, R168 ;  /* 0x000000a87b7b7221 */ /* 0x000fe80000010000 */
[----:B------:R-:W-:Y:S04]  /*17f00*/  FADD.FTZ R122, R122, R123 ;  /* 0x0000007b7a7a7221 */ /* 0x000fe80000010000 */
[----:B------:R-:W-:Y:S04]  /*17f10*/  FADD.FTZ R117, R117, R122 ;  /* 0x0000007a75757221 */ /* 0x000fe80000010000 */
[----:B------:R-:W-:Y:S01]  /*17f20*/  FADD.FTZ R112, R112, R117 ;  /* 0x0000007570707221 */ /* 0x000fe20000010000 */
[-C--:B-1----:R-:W-:Y:S08]  /*17f30*/  HMMA.16816.F32 R8, R64, R44.reuse, R8 ;  /* 0x0000002c4008723c */ /* 0x082ff00000001808 */
[C---:B------:R-:W-:Y:S08]  /*17f40*/  HMMA.16816.F32 R12, R68.reuse, R44, R12 ;  /* 0x0000002c440c723c */ /* 0x040ff0000000180c */
[-C--:B------:R-:W-:Y:S08]  /*17f50*/  HMMA.16816.F32 R20, R68, R46.reuse, R20 ;  /* 0x0000002e4414723c */ /* 0x080ff00000001814 */
[C---:B------:R-:W-:Y:S01]  /*17f60*/  HMMA.16816.F32 R24, R64.reuse, R46, R24 ;  /* 0x0000002e4018723c */ /* 0x040fe20000001818 */
[----:B------:R-:W1:Y:S07]  /*17f70*/  LDSM.16.MT88.4 R44, [R215+0x4800] ;  /* 0x00480000d72c783b */ /* 0x000e6e0000004200 */
[-C--:B-1----:R-:W-:Y:S08]  /*17f80*/  HMMA.16816.F32 R28, R64, R44.reuse, R28 ;  /* 0x0000002c401c723c */ /* 0x082ff0000000181c */
[C---:B------:R-:W-:Y:S08]  /*17f90*/  HMMA.16816.F32 R32, R68.reuse, R44, R32 ;  /* 0x0000002c4420723c */ /* 0x040ff00000001820 */
[-C--:B------:R-:W-:Y:S01]  /*17fa0*/  HMMA.16816.F32 R36, R68, R46.reuse, R36 ;  /* 0x0000002e4424723c */ /* 0x080fe20000001824 */
[----:B------:R1:W-:Y:S07]  /*17fb0*/  MUFU.EX2 R69, R233 ;  /* 0x000000e900457308 */ /* 0x0003ee0000000800 */
[----:B------:R-:W-:Y:S01]  /*17fc0*/  HMMA.16816.F32 R40, R64, R46, R40 ;  /* 0x0000002e4028723c */ /* 0x000fe20000001828 */
[----:B------:R-:W2:Y:S02]  /*17fd0*/  LDSM.16.MT88.4 R44, [R216+0x4c00] ;  /* 0x004c0000d82c783b */ /* 0x000ea40000004200 */
[----:B------:R-:W-:Y:S10]  /*17fe0*/  MUFU.EX2 R68, R48 ;  /* 0x0000003000447308 */ /* 0x000ff40000000800 */
[----:B------:R3:W4:Y:S01]  /*17ff0*/  MUFU.EX2 R65, R49 ;  /* 0x0000003100417308 */ /* 0x0007220000000800 */
[----:B-1----:R1:W5:Y:S09]  /*18000*/  LDL.LU R233, [R1+0x9c] ;  /* 0x00009c0001e97983 */ /* 0x0023720000300800 */
[----:B------:R-:W-:Y:S10]  /*18010*/  MUFU.EX2 R70, R235 ;  /* 0x000000eb00467308 */ /* 0x000ff40000000800 */
[----:B------:R-:W-:Y:S01]  /*18020*/  MUFU.EX2 R71, R234 ;  /* 0x000000ea00477308 */ /* 0x000fe20000000800 */
[----:B---3--:R-:W-:Y:S01]  /*18030*/  LDSM.16.MT88.4 R48, [R215+0x5000] ;  /* 0x00500000d730783b */ /* 0x008fe20000004200 */
[-C--:B--2---:R-:W-:Y:S08]  /*18040*/  HMMA.16816.F32 R8, R72, R44.reuse, R8 ;  /* 0x0000002c4808723c */ /* 0x084ff00000001808 */
[----:B------:R-:W-:Y:S01]  /*18050*/  MUFU.EX2 R66, R150 ;  /* 0x0000009600427308 */ /* 0x000fe20000000800 */
[C---:B------:R-:W-:Y:S09]  /*18060*/  HMMA.16816.F32 R12, R76.reuse, R44, R12 ;  /* 0x0000002c4c0c723c */ /* 0x040ff2000000180c */
[----:B------:R-:W-:Y:S01]  /*18070*/  MUFU.EX2 R150, R239 ;  /* 0x000000ef00967308 */ /* 0x000fe20000000800 */
[-C--:B------:R-:W-:Y:S09]  /*18080*/  HMMA.16816.F32 R20, R76, R46.reuse, R20 ;  /* 0x0000002e4c14723c */ /* 0x080ff20000001814 */
[----:B------:R-:W-:Y:S01]  /*18090*/  MUFU.EX2 R67, R151 ;  /* 0x0000009700437308 */ /* 0x000fe20000000800 */
[C---:B------:R-:W-:Y:S01]  /*180a0*/  HMMA.16816.F32 R24, R72.reuse, R46, R24 ;  /* 0x0000002e4818723c */ /* 0x040fe20000001818 */
[----:B------:R-:W2:Y:S08]  /*180b0*/  LDSM.16.MT88.4 R44, [R215+0x4c00] ;  /* 0x004c0000d72c783b */ /* 0x000eb00000004200 */
[----:B------:R-:W-:Y:S01]  /*180c0*/  MUFU.EX2 R151, R238 ;  /* 0x000000ee00977308 */ /* 0x000fe20000000800 */
[-C--:B--2---:R-:W-:Y:S08]  /*180d0*/  HMMA.16816.F32 R28, R72, R44.reuse, R28 ;  /* 0x0000002c481c723c */ /* 0x084ff0000000181c */
[C---:B------:R-:W-:Y:S08]  /*180e0*/  HMMA.16816.F32 R32, R76.reuse, R44, R32 ;  /* 0x0000002c4c20723c */ /* 0x040ff00000001820 */
[-C--:B------:R-:W-:Y:S01]  /*180f0*/  HMMA.16816.F32 R36, R76, R46.reuse, R36 ;  /* 0x0000002e4c24723c */ /* 0x080fe20000001824 */
[----:B------:R-:W-:Y:S07]  /*18100*/  MUFU.EX2 R76, R224 ;  /* 0x000000e0004c7308 */ /* 0x000fee0000000800 */
[----:B------:R-:W-:Y:S01]  /*18110*/  HMMA.16816.F32 R40, R72, R46, R40 ;  /* 0x0000002e4828723c */ /* 0x000fe20000001828 */
[----:B------:R-:W2:Y:S02]  /*18120*/  LDSM.16.MT88.4 R44, [R216+0x5000] ;  /* 0x00500000d82c783b */ /* 0x000ea40000004200 */
[----:B------:R3:W-:Y:S10]  /*18130*/  MUFU.EX2 R72, R241 ;  /* 0x000000f100487308 */ /* 0x0007f40000000800 */
[----:B------:R1:W-:Y:S10]  /*18140*/  MUFU.EX2 R74, R243 ;  /* 0x000000f3004a7308 */ /* 0x0003f40000000800 */
[----:B------:R-:W4:Y:S01]  /*18150*/  MUFU.EX2 R73, R139 ;  /* 0x0000008b00497308 */ /* 0x000f220000000800 */
[----:B---3--:R-:W3:Y:S09]  /*18160*/  LDL.LU R241, [R1+0x98] ;  /* 0x0000980001f17983 */ /* 0x008ef20000300800 */
[----:B------:R4:W-:Y:S01]  /*18170*/  MUFU.EX2 R139, R242 ;  /* 0x000000f2008b7308 */ /* 0x0009e20000000800 */
[----:B-1----:R1:W5:Y:S01]  /*18180*/  LDL.LU R243, [R1+0x94] ;  /* 0x0000940001f37983 */ /* 0x0023620000300800 */
[-C--:B--2---:R-:W-:Y:S08]  /*18190*/  HMMA.16816.F32 R8, R80, R44.reuse, R8 ;  /* 0x0000002c5008723c */ /* 0x084ff00000001808 */
[----:B------:R-:W-:Y:S01]  /*181a0*/  MUFU.EX2 R77, R4 ;  /* 0x00000004004d7308 */ /* 0x000fe20000000800 */
[C---:B------:R-:W-:Y:S09]  /*181b0*/  HMMA.16816.F32 R12, R84.reuse, R44, R12 ;  /* 0x0000002c540c723c */ /* 0x040ff2000000180c */
[----:B------:R2:W-:Y:S03]  /*181c0*/  MUFU.EX2 R4, R236 ;  /* 0x000000ec00047308 */ /* 0x0005e60000000800 */
[--C-:B------:R-:W-:Y:S01]  /*181d0*/  HSET2.LE.AND R44, R222, R240.reuse, PT ;  /* 0x000000f0de2c7233 */ /* 0x100fe20003803000 */
[-C--:B------:R-:W-:Y:S01]  /*181e0*/  HMMA.16816.F32 R20, R84, R46.reuse, R20 ;  /* 0x0000002e5414723c */ /* 0x080fe20000001814 */
[----:B----4-:R1:W5:Y:S02]  /*181f0*/  LDL.LU R242, [R1+0x90] ;  /* 0x0000900001f27983 */ /* 0x0103640000300800 */
[----:B------:R-:W-:Y:S02]  /*18200*/  F2FP.PACK_AB R45, R65, R68 ;  /* 0x00000044412d723e */ /* 0x000fe400000000ff */
[----:B------:R1:W5:Y:S01]  /*18210*/  LDL.LU R239, [R1+0x8c] ;  /* 0x00008c0001ef7983 */ /* 0x0003620000300800 */
[----:B------:R4:W1:Y:S02]  /*18220*/  MUFU.EX2 R75, R225 ;  /* 0x000000e1004b7308 */ /* 0x0008640000000800 */
[C---:B------:R-:W-:Y:S01]  /*18230*/  HMMA.16816.F32 R24, R80.reuse, R46, R24 ;  /* 0x0000002e5018723c */ /* 0x040fe20000001818 */
[----:B------:R1:W5:Y:S06]  /*18240*/  LDL.LU R238, [R1+0x88] ;  /* 0x0000880001ee7983 */ /* 0x00036c0000300800 */
[--C-:B------:R-:W-:Y:S01]  /*18250*/  HSET2.LE.AND R46, R223, R240.reuse, PT ;  /* 0x000000f0df2e7233 */ /* 0x100fe20003803000 */
[----:B------:R1:W-:Y:S01]  /*18260*/  MUFU.EX2 R79, R143 ;  /* 0x0000008f004f7308 */ /* 0x0003e20000000800 */
[-C--:B------:R-:W-:Y:S01]  /*18270*/  HMMA.16816.F32 R28, R80, R48.reuse, R28 ;  /* 0x00000030501c723c */ /* 0x080fe2000000181c */
[----:B--2---:R2:W5:Y:S02]  /*18280*/  LDL.LU R236, [R1+0x84] ;  /* 0x0000840001ec7983 */ /* 0x0045640000300800 */
[----:B------:R-:W-:Y:S01]  /*18290*/  LOP3.LUT R46, R46, R45, RZ, 0xc0, !PT ;  /* 0x0000002d2e2e7212 */ /* 0x000fe200078ec0ff */
[--C-:B------:R-:W-:Y:S01]  /*182a0*/  HSET2.LE.AND R45, R221, R240.reuse, PT ;  /* 0x000000f0dd2d7233 */ /* 0x100fe20003803000 */
[----:B------:R2:W5:Y:S01]  /*182b0*/  LDL.LU R235, [R1+0x80] ;  /* 0x0000800001eb7983 */ /* 0x0005620000300800 */
[--C-:B------:R-:W-:Y:S03]  /*182c0*/  HSET2.LE.AND R47, R19, R240.reuse, PT ;  /* 0x000000f0132f7233 */ /* 0x100fe60003803000 */
[----:B------:R-:W2:Y:S01]  /*182d0*/  MUFU.EX2 R78, R142 ;  /* 0x0000008e004e7308 */ /* 0x000ea20000000800 */
[C---:B------:R-:W-:Y:S01]  /*182e0*/  HMMA.16816.F32 R32, R84.reuse, R48, R32 ;  /* 0x000000305420723c */ /* 0x040fe20000001820 */
[----:B------:R2:W5:Y:S03]  /*182f0*/  LDL.LU R234, [R1+0x7c] ;  /* 0x00007c0001ea7983 */ /* 0x0005660000300800 */
[----:B------:R-:W-:Y:S01]  /*18300*/  F2FP.PACK_AB R19, R73, R138 ;  /* 0x0000008a4913723e */ /* 0x000fe200000000ff */
[----:B----4-:R4:W5:Y:S01]  /*18310*/  LDL.LU R225, [R1+0x78] ;  /* 0x0000780001e17983 */ /* 0x0109620000300800 */
[----:B-1----:R-:W-:Y:S02]  /*18320*/  F2FP.PACK_AB R64, R76, R75 ;  /* 0x0000004b4c40723e */ /* 0x002fe400000000ff */
[-C--:B------:R-:W-:Y:S01]  /*18330*/  HMMA.16816.F32 R36, R84, R50.reuse, R36 ;  /* 0x000000325424723c */ /* 0x080fe20000001824 */
[----:B------:R4:W5:Y:S03]  /*18340*/  LDL.LU R224, [R1+0x74] ;  /* 0x0000740001e07983 */ /* 0x0009660000300800 */
[----:B------:R-:W-:Y:S01]  /*18350*/  F2FP.PACK_AB R49, R72, R69 ;  /* 0x000000454831723e */ /* 0x000fe200000000ff */
[----:B------:R-:W-:Y:S01]  /*18360*/  FADD.FTZ R143, R185, R144 ;  /* 0x00000090b98f7221 */ /* 0x000fe20000010000 */
[----:B------:R4:W5:Y:S01]  /*18370*/  LDL.LU R223, [R1+0x70] ;  /* 0x0000700001df7983 */ /* 0x0009620000300800 */
[----:B------:R-:W-:Y:S01]  /*18380*/  F2FP.PACK_AB R48, R77, R74 ;  /* 0x0000004a4d30723e */ /* 0x000fe200000000ff */
[----:B------:R-:W-:Y:S01]  /*18390*/  HMMA.16816.F32 R40, R80, R50, R40 ;  /* 0x000000325028723c */ /* 0x000fe20000001828 */
[----:B------:R-:W-:Y:S01]  /*183a0*/  MUFU.EX2 R81, R174 ;  /* 0x000000ae00517308 */ /* 0x000fe20000000800 */
[----:B------:R4:W5:Y:S02]  /*183b0*/  LDL.LU R222, [R1+0x6c] ;  /* 0x00006c0001de7983 */ /* 0x0009640000300800 */
[----:B------:R-:W-:Y:S01]  /*183c0*/  FADD.FTZ R143, R182, R143 ;  /* 0x0000008fb68f7221 */ /* 0x000fe20000010000 */
[----:B------:R-:W-:Y:S01]  /*183d0*/  LOP3.LUT R58, R58, R49, RZ, 0xc0, !PT ;  /* 0x000000313a3a7212 */ /* 0x000fe200078ec0ff */
[----:B------:R4:W5:Y:S01]  /*183e0*/  LDL.LU R221, [R1+0x68] ;  /* 0x0000680001dd7983 */ /* 0x0009620000300800 */
[----:B------:R-:W-:Y:S01]  /*183f0*/  FADD.FTZ R80, R170, R61 ;  /* 0x0000003daa507221 */ /* 0x000fe20000010000 */
[----:B------:R-:W-:Y:S01]  /*18400*/  LOP3.LUT R59, R59, R48, RZ, 0xc0, !PT ;  /* 0x000000303b3b7212 */ /* 0x000fe200078ec0ff */
[----:B------:R-:W-:Y:S01]  /*18410*/  FADD.FTZ R178, R178, R143 ;  /* 0x0000008fb2b27221 */ /* 0x000fe20000010000 */
[----:B------:R4:W5:Y:S02]  /*18420*/  LDL.LU R220, [R1+0x64] ;  /* 0x0000640001dc7983 */ /* 0x0009640000300800 */
[----:B------:R-:W-:Y:S01]  /*18430*/  FADD.FTZ R80, R165, R80 ;  /* 0x00000050a5507221 */ /* 0x000fe20000010000 */
[----:B------:R-:W-:Y:S01]  /*18440*/  SHF.R.U32.HI R87, RZ, 0x8, R213 ;  /* 0x00000008ff577819 */ /* 0x000fe200000116d5 */
[----:B------:R-:W-:Y:S01]  /*18450*/  FADD.FTZ R178, R169, R178 ;  /* 0x000000b2a9b27221 */ /* 0x000fe20000010000 */
[----:B------:R-:W1:Y:S01]  /*18460*/  LDSM.16.MT88.4 R48, [R215+0x5400] ;  /* 0x00540000d730783b */ /* 0x000e620000004200 */
[----:B------:R-:W-:Y:S01]  /*18470*/  FADD.FTZ R121, R121, R80 ;  /* 0x0000005079797221 */ /* 0x000fe20000010000 */
[----:B------:R-:W-:Y:S01]  /*18480*/  LOP3.LUT R85, R212, 0xff, RZ, 0xc0, !PT ;  /* 0x000000ffd4557812 */ /* 0x000fe200078ec0ff */
[----:B------:R-:W-:Y:S01]  /*18490*/  FADD.FTZ R167, R167, R178 ;  /* 0x000000b2a7a77221 */ /* 0x000fe20000010000 */
[----:B------:R-:W-:Y:S01]  /*184a0*/  PRMT R87, R211, 0x5410, R87 ;  /* 0x00005410d3577816 */ /* 0x000fe20000000057 */
[----:B------:R-:W-:Y:S01]  /*184b0*/  FADD.FTZ R120, R120, R121 ;  /* 0x0000007978787221 */ /* 0x000fe20000010000 */
[----:B------:R-:W-:Y:S01]  /*184c0*/  PRMT R85, R85, 0x5410, R210 ;  /* 0x0000541055557816 */ /* 0x000fe200000000d2 */
[----:B------:R-:W-:Y:S01]  /*184d0*/  FADD.FTZ R124, R124, R167 ;  /* 0x000000a77c7c7221 */ /* 0x000fe20000010000 */
[----:B------:R4:W5:Y:S01]  /*184e0*/  LDL.LU R219, [R1+0x60] ;  /* 0x0000600001db7983 */ /* 0x0009620000300800 */
[----:B------:R-:W-:Y:S01]  /*184f0*/  IMAD.MOV.U32 R165, RZ, RZ, R0 ;  /* 0x000000ffffa57224 */ /* 0x000fe200078e0000 */
[----:B------:R-:W-:Y:S01]  /*18500*/  SHF.R.U32.HI R83, RZ, 0x8, R209 ;  /* 0x00000008ff537819 */ /* 0x000fe200000116d1 */
[----:B------:R-:W-:Y:S01]  /*18510*/  FADD.FTZ R125, R125, R124 ;  /* 0x0000007c7d7d7221 */ /* 0x000fe20000010000 */
[----:B------:R4:W5:Y:S01]  /*18520*/  LDL.LU R218, [R1+0x5c] ;  /* 0x00005c0001da7983 */ /* 0x0009620000300800 */
[----:B------:R-:W-:Y:S01]  /*18530*/  IMAD.MOV.U32 R167, RZ, RZ, R3 ;  /* 0x000000ffffa77224 */ /* 0x000fe200078e0003 */
[----:B------:R-:W-:Y:S01]  /*18540*/  LOP3.LUT R44, R44, R19, RZ, 0xc0, !PT ;  /* 0x000000132c2c7212 */ /* 0x000fe200078ec0ff */
[----:B------:R-:W-:Y:S01]  /*18550*/  FADD.FTZ R114, R114, R125 ;  /* 0x0000007d72727221 */ /* 0x000fe20000010000 */
[----:B------:R4:W5:Y:S01]  /*18560*/  LDL.LU R217, [R1+0x58] ;  /* 0x0000580001d97983 */ /* 0x0009620000300800 */
[----:B------:R-:W-:Y:S01]  /*18570*/  F2FP.PACK_AB R19, R150, R139 ;  /* 0x0000008b9613723e */ /* 0x000fe200000000ff */
[--C-:B------:R-:W-:Y:S01]  /*18580*/  HSET2.LE.AND R162, R87, R240.reuse, PT ;  /* 0x000000f057a27233 */ /* 0x100fe20003803000 */
[----:B------:R-:W-:Y:S01]  /*18590*/  FADD.FTZ R93, R93, R114 ;  /* 0x000000725d5d7221 */ /* 0x000fe20000010000 */
[----:B------:R-:W-:Y:S02]  /*185a0*/  LOP3.LUT R185, R237, 0xff, RZ, 0xc0, !PT ;  /* 0x000000ffedb97812 */ /* 0x000fe400078ec0ff */
[----:B------:R-:W-:Y:S02]  /*185b0*/  LOP3.LUT R56, R56, R19, RZ, 0xc0, !PT ;  /* 0x0000001338387212 */ /* 0x000fe400078ec0ff */
[----:B------:R-:W-:Y:S02]  /*185c0*/  F2FP.PACK_AB R19, R71, R70 ;  /* 0x000000464713723e */ /* 0x000fe400000000ff */
[----:B------:R-:W-:Y:S02]  /*185d0*/  SHF.R.U32.HI R143, RZ, 0x10, R160 ;  /* 0x00000010ff8f7819 */ /* 0x000fe400000116a0 */
[----:B------:R-:W-:Y:S02]  /*185e0*/  PRMT R83, R252, 0x5410, R83 ;  /* 0x00005410fc537816 */ /* 0x000fe40000000053 */
[----:B------:R-:W-:Y:S03]  /*185f0*/  LOP3.LUT R143, R143, 0xff, RZ, 0xc0, !PT ;  /* 0x000000ff8f8f7812 */ /* 0x000fe600078ec0ff */
[--C-:B------:R-:W-:Y:S01]  /*18600*/  HSET2.LE.AND R146, R83, R240.reuse, PT ;  /* 0x000000f053927233 */ /* 0x100fe20003803000 */
[----:B---3--:R-:W-:Y:S01]  /*18610*/  FFMA.FTZ R203, R18, R241, R203 ;  /* 0x000000f112cb7223 */ /* 0x008fe200000100cb */
[----:B------:R-:W-:Y:S01]  /*18620*/  F2FP.PACK_AB R18, R66, R67 ;  /* 0x000000434212723e */ /* 0x000fe200000000ff */
[----:B------:R-:W3:Y:S02]  /*18630*/  MUFU.EX2 R241, R6 ;  /* 0x0000000600f17308 */ /* 0x000ee40000000800 */
[----:B------:R-:W-:Y:S01]  /*18640*/  FADD.FTZ R190, R190, R203 ;  /* 0x000000cbbebe7221 */ /* 0x000fe20000010000 */
[----:B------:R-:W-:Y:S02]  /*18650*/  LOP3.LUT R47, R47, R18, RZ, 0xc0, !PT ;  /* 0x000000122f2f7212 */ /* 0x000fe400078ec0ff */
[----:B--2---:R-:W-:Y:S01]  /*18660*/  F2FP.PACK_AB R18, R78, R79 ;  /* 0x0000004f4e12723e */ /* 0x004fe200000000ff */
[----:B------:R-:W-:Y:S01]  /*18670*/  FADD.FTZ R63, R187, R190 ;  /* 0x000000bebb3f7221 */ /* 0x000fe20000010000 */
[----:B------:R-:W-:Y:S02]  /*18680*/  SHF.R.U32.HI R187, RZ, 0x10, R214 ;  /* 0x00000010ffbb7819 */ /* 0x000fe400000116d6 */
[----:B------:R-:W-:Y:S01]  /*18690*/  LOP3.LUT R45, R45, R18, RZ, 0xc0, !PT ;  /* 0x000000122d2d7212 */ /* 0x000fe200078ec0ff */
[----:B------:R-:W-:Y:S01]  /*186a0*/  FADD.FTZ R172, R172, R63 ;  /* 0x0000003facac7221 */ /* 0x000fe20000010000 */
[----:B------:R-:W-:Y:S01]  /*186b0*/  F2FP.PACK_AB R18, R4, R151 ;  /* 0x000000970412723e */ /* 0x000fe200000000ff */
[----:B------:R-:W2:Y:S01]  /*186c0*/  LDSM.16.MT88.4 R60, [R216+0x5800] ;  /* 0x00580000d83c783b */ /* 0x000ea20000004200 */
[----:B------:R-:W-:Y:S01]  /*186d0*/  LOP3.LUT R187, R187, 0xff, RZ, 0xc0, !PT ;  /* 0x000000ffbbbb7812 */ /* 0x000fe200078ec0ff */
[----:B------:R-:W-:Y:S01]  /*186e0*/  FADD.FTZ R171, R171, R172 ;  /* 0x000000acabab7221 */ /* 0x000fe20000010000 */
[----:B------:R-:W-:Y:S01]  /*186f0*/  LOP3.LUT R57, R57, R18, RZ, 0xc0, !PT ;  /* 0x0000001239397212 */ /* 0x000fe200078ec0ff */
[-C--:B------:R-:W-:Y:S05]  /*18700*/  HMMA.16816.F32 R8, R44, R52.reuse, R8 ;  /* 0x000000342c08723c */ /* 0x080fea0000001808 */
[----:B------:R-:W-:Y:S01]  /*18710*/  FADD.FTZ R164, R164, R171 ;  /* 0x000000aba4a47221 */ /* 0x000fe20000010000 */
[----:B------:R-:W-:Y:S02]  /*18720*/  SHF.R.U32.HI R18, RZ, 0x18, R214 ;  /* 0x00000018ff127819 */ /* 0x000fe400000116d6 */
[----:B------:R4:W5:Y:S01]  /*18730*/  LDL.LU R214, [R1+0x54] ;  /* 0x0000540001d67983 */ /* 0x0009620000300800 */
[----:B------:R-:W-:Y:S01]  /*18740*/  FADD.FTZ R119, R119, R164 ;  /* 0x000000a477777221 */ /* 0x000fe20000010000 */
[C---:B------:R-:W-:Y:S02]  /*18750*/  HMMA.16816.F32 R12, R56.reuse, R52, R12 ;  /* 0x00000034380c723c */ /* 0x040fe4000000180c */
[----:B------:R4:W5:Y:S02]  /*18760*/  LDL.LU R213, [R1+0x50] ;  /* 0x0000500001d57983 */ /* 0x0009640000300800 */
[----:B------:R-:W-:Y:S01]  /*18770*/  FADD.FTZ R119, R104, R119 ;  /* 0x0000007768777221 */ /* 0x000fe20000010000 */
[----:B------:R-:W-:Y:S01]  /*18780*/  PRMT R187, R187, 0x5410, R18 ;  /* 0x00005410bbbb7816 */ /* 0x000fe20000000012 */
[----:B------:R-:W-:Y:S01]  /*18790*/  IMAD.MOV.U32 R164, RZ, RZ, R2 ;  /* 0x000000ffffa47224 */ /* 0x000fe200078e0002 */
[----:B------:R4:W5:Y:S01]  /*187a0*/  LDL.LU R212, [R1+0x4c] ;  /* 0x00004c0001d47983 */ /* 0x0009620000300800 */
[----:B------:R-:W-:Y:S01]  /*187b0*/  FADD.FTZ R116, R116, R119 ;  /* 0x0000007774747221 */ /* 0x000fe20000010000 */
[-C--:B------:R-:W-:Y:S02]  /*187c0*/  HMMA.16816.F32 R20, R56, R54.reuse, R20 ;  /* 0x000000363814723c */ /* 0x080fe40000001814 */
[----:B------:R4:W5:Y:S01]  /*187d0*/  LDL.LU R211, [R1+0x48] ;  /* 0x0000480001d37983 */ /* 0x0009620000300800 */
[----:B------:R-:W-:Y:S01]  /*187e0*/  FADD.FTZ R116, R103, R116 ;  /* 0x0000007467747221 */ /* 0x000fe20000010000 */
[--C-:B------:R-:W-:Y:S01]  /*187f0*/  HSET2.LE.AND R53, R155, R240.reuse, PT ;  /* 0x000000f09b357233 */ /* 0x100fe20003803000 */
[----:B------:R-:W-:Y:S01]  /*18800*/  LOP3.LUT R52, R237, 0xffff, RZ, 0xc0, !PT ;  /* 0x0000ffffed347812 */ /* 0x000fe200078ec0ff */
[----:B------:R4:W5:Y:S01]  /*18810*/  LDL.LU R210, [R1+0x44] ;  /* 0x0000440001d27983 */ /* 0x0009620000300800 */
[----:B------:R-:W-:Y:S01]  /*18820*/  FADD.FTZ R109, R109, R116 ;  /* 0x000000746d6d7221 */ /* 0x000fe20000010000 */
[C---:B------:R-:W-:Y:S02]  /*18830*/  HMMA.16816.F32 R24, R44.reuse, R54, R24 ;  /* 0x000000362c18723c */ /* 0x040fe40000001818 */
[----:B------:R4:W5:Y:S02]  /*18840*/  LDL.LU R209, [R1+0x40] ;  /* 0x0000400001d17983 */ /* 0x0009640000300800 */
[----:B------:R-:W-:Y:S01]  /*18850*/  FADD.FTZ R98, R98, R109 ;  /* 0x0000006d62627221 */ /* 0x000fe20000010000 */
[----:B------:R-:W-:Y:S01]  /*18860*/  SHF.R.U32.HI R18, RZ, 0x10, R237 ;  /* 0x00000010ff127819 */ /* 0x000fe200000116ed */
[----:B------:R4:W5:Y:S01]  /*18870*/  LDL.LU R208, [R1+0x38] ;  /* 0x0000380001d07983 */ /* 0x0009620000300800 */
[--C-:B------:R-:W-:Y:S01]  /*18880*/  HSET2.LE.AND R54, R154, R240.reuse, PT ;  /* 0x000000f09a367233 */ /* 0x100fe20003803000 */
[----:B------:R-:W-:Y:S01]  /*18890*/  FADD.FTZ R105, R105, R98 ;  /* 0x0000006269697221 */ /* 0x000fe20000010000 */
[-C--:B-1----:R-:W-:Y:S01]  /*188a0*/  HMMA.16816.F32 R28, R44, R48.reuse, R28 ;  /* 0x000000302c1c723c */ /* 0x082fe2000000181c */
[----:B------:R-:W1:Y:S02]  /*188b0*/  S2R R237, SR_TID.X ;  /* 0x0000000000ed7919 */ /* 0x000e640000002100 */
[----:B------:R-:W-:Y:S01]  /*188c0*/  FADD.FTZ R106, R106, R105 ;  /* 0x000000696a6a7221 */ /* 0x000fe20000010000 */
[----:B------:R-:W-:Y:S01]  /*188d0*/  SHF.R.U32.HI R52, RZ, 0x8, R52 ;  /* 0x00000008ff347819 */ /* 0x000fe20000011634 */
[--C-:B------:R-:W-:Y:S01]  /*188e0*/  HSET2.LE.AND R55, R152, R240.reuse, PT ;  /* 0x000000f098377233 */ /* 0x100fe20003803000 */
[----:B------:R-:W-:Y:S01]  /*188f0*/  LOP3.LUT R18, R18, 0xff, RZ, 0xc0, !PT ;  /* 0x000000ff12127812 */ /* 0x000fe200078ec0ff */
[----:B------:R-:W-:Y:S01]  /*18900*/  FADD.FTZ R133, R133, R106 ;  /* 0x0000006a85857221 */ /* 0x000fe20000010000 */
[C---:B------:R-:W-:Y:S04]  /*18910*/  HMMA.16816.F32 R32, R56.reuse, R48, R32 ;  /* 0x000000303820723c */ /* 0x040fe80000001820 */
[----:B------:R-:W-:Y:S01]  /*18920*/  FADD.FTZ R128, R128, R133 ;  /* 0x0000008580807221 */ /* 0x000fe20000010000 */
[----:B------:R-:W-:Y:S01]  /*18930*/  PRMT R185, R185, 0x5410, R52 ;  /* 0x00005410b9b97816 */ /* 0x000fe20000000034 */
[--C-:B------:R-:W-:Y:S01]  /*18940*/  HSET2.LE.AND R52, R163, R240.reuse, PT ;  /* 0x000000f0a3347233 */ /* 0x100fe20003803000 */
[----:B---3--:R-:W-:Y:S01]  /*18950*/  F2FP.PACK_AB R49, R241, R7 ;  /* 0x00000007f131723e */ /* 0x008fe200000000ff */
[----:B------:R-:W-:Y:S01]  /*18960*/  FADD.FTZ R149, R149, R128 ;  /* 0x0000008095957221 */ /* 0x000fe20000010000 */
[-C--:B------:R-:W-:Y:S01]  /*18970*/  HMMA.16816.F32 R36, R56, R50.reuse, R36 ;  /* 0x000000323824723c */ /* 0x080fe20000001824 */
[----:B------:R-:W3:Y:S02]  /*18980*/  MUFU.EX2 R58, R127 ;  /* 0x0000007f003a7308 */ /* 0x000ee40000000800 */
[----:B------:R-:W-:Y:S01]  /*18990*/  FADD.FTZ R136, R136, R149 ;  /* 0x0000009588887221 */ /* 0x000fe20000010000 */
[----:B------:R-:W-:Y:S01]  /*189a0*/  PRMT R161, R18, 0x5410, R161 ;  /* 0x0000541012a17816 */ /* 0x000fe200000000a1 */
[--C-:B------:R-:W-:Y:S01]  /*189b0*/  HSET2.LE.AND R48, R189, R240.reuse, PT ;  /* 0x000000f0bd307233 */ /* 0x100fe20003803000 */
[----:B------:R-:W-:Y:S01]  /*189c0*/  LOP3.LUT R18, R160, 0xffff, RZ, 0xc0, !PT ;  /* 0x0000ffffa0127812 */ /* 0x000fe200078ec0ff */
[----:B------:R-:W-:Y:S01]  /*189d0*/  FADD.FTZ R59, R115, R120 ;  /* 0x00000078733b7221 */ /* 0x000fe20000010000 */
[----:B------:R-:W-:Y:S04]  /*189e0*/  HMMA.16816.F32 R40, R44, R50, R40 ;  /* 0x000000322c28723c */ /* 0x000fe80000001828 */
[----:B------:R-:W-:Y:S01]  /*189f0*/  FADD.FTZ R59, R110, R59 ;  /* 0x0000003b6e3b7221 */ /* 0x000fe20000010000 */
[----:B------:R-:W-:Y:S01]  /*18a00*/  LOP3.LUT R52, R52, R49, RZ, 0xc0, !PT ;  /* 0x0000003134347212 */ /* 0x000fe200078ec0ff */
[----:B-1----:R-:W-:Y:S01]  /*18a10*/  IMAD.SHL.U32 R237, R237, 0x2, RZ ;  /* 0x00000002eded7824 */ /* 0x002fe200078e00ff */
[--C-:B------:R-:W-:Y:S01]  /*18a20*/  HSET2.LE.AND R49, R187, R240.reuse, PT ;  /* 0x000000f0bb317233 */ /* 0x100fe20003803000 */
[----:B------:R-:W-:Y:S01]  /*18a30*/  FADD.FTZ R102, R102, R59 ;  /* 0x0000003b66667221 */ /* 0x000fe20000010000 */
[----:B------:R-:W-:Y:S03]  /*18a40*/  SHF.R.U32.HI R18, RZ, 0x8, R18 ;  /* 0x00000008ff127819 */ /* 0x000fe60000011612 */
[----:B------:R-:W-:Y:S01]  /*18a50*/  FADD.FTZ R59, R92, R93 ;  /* 0x0000005d5c3b7221 */ /* 0x000fe20000010000 */
[----:B------:R-:W-:Y:S01]  /*18a60*/  F2FP.PACK_AB R44, R200, R201 ;  /* 0x000000c9c82c723e */ /* 0x000fe200000000ff */
[----:B------:R-:W-:Y:S01]  /*18a70*/  FADD.FTZ R111, R111, R102 ;  /* 0x000000666f6f7221 */ /* 0x000fe20000010000 */
[----:B------:R-:W-:Y:S01]  /*18a80*/  PRMT R183, R183, 0x5410, R18 ;  /* 0x00005410b7b77816 */ /* 0x000fe20000000012 */
[----:B------:R-:W-:Y:S01]  /*18a90*/  FADD.FTZ R96, R96, R59 ;  /* 0x0000003b60607221 */ /* 0x000fe20000010000 */
[----:B------:R-:W-:Y:S01]  /*18aa0*/  F2FP.PACK_AB R18, R207, R5 ;  /* 0x00000005cf12723e */ /* 0x000fe200000000ff */
[----:B------:R-:W-:Y:S01]  /*18ab0*/  FADD.FTZ R94, R94, R111 ;  /* 0x0000006f5e5e7221 */ /* 0x000fe20000010000 */
[----:B------:R-:W-:Y:S01]  /*18ac0*/  LOP3.LUT R49, R49, R44, RZ, 0xc0, !PT ;  /* 0x0000002c31317212 */ /* 0x000fe200078ec0ff */
[----:B------:R-:W-:Y:S01]  /*18ad0*/  FADD.FTZ R96, R99, R96 ;  /* 0x0000006063607221 */ /* 0x000fe20000010000 */
[----:B------:R-:W1:Y:S01]  /*18ae0*/  LDSM.16.MT88.4 R44, [R215+0x5800] ;  /* 0x00580000d72c783b */ /* 0x000e620000004200 */
[----:B------:R-:W-:Y:S01]  /*18af0*/  FADD.FTZ R94, R97, R94 ;  /* 0x0000005e615e7221 */ /* 0x000fe20000010000 */
[----:B------:R-:W-:Y:S01]  /*18b00*/  LOP3.LUT R54, R54, R19, RZ, 0xc0, !PT ;  /* 0x0000001336367212 */ /* 0x000fe200078ec0ff */
[----:B------:R-:W-:Y:S01]  /*18b10*/  FADD.FTZ R91, R91, R96 ;  /* 0x000000605b5b7221 */ /* 0x000fe20000010000 */
[----:B------:R-:W-:Y:S01]  /*18b20*/  LOP3.LUT R55, R55, R64, RZ, 0xc0, !PT ;  /* 0x0000004037377212 */ /* 0x000fe200078ec0ff */
[----:B------:R-:W-:Y:S01]  /*18b30*/  FADD.FTZ R113, R113, R94 ;  /* 0x0000005e71717221 */ /* 0x000fe20000010000 */
[----:B------:R-:W-:Y:S01]  /*18b40*/  LOP3.LUT R53, R53, R18, RZ, 0xc0, !PT ;  /* 0x0000001235357212 */ /* 0x000fe200078ec0ff */
[----:B------:R-:W-:Y:S01]  /*18b50*/  FADD.FTZ R90, R90, R91 ;  /* 0x0000005b5a5a7221 */ /* 0x000fe20000010000 */
[----:B------:R-:W-:Y:S01]  /*18b60*/  F2FP.PACK_AB R19, R205, R206 ;  /* 0x000000cecd13723e */ /* 0x000fe200000000ff */
[----:B------:R-:W-:Y:S01]  /*18b70*/  FADD.FTZ R108, R108, R113 ;  /* 0x000000716c6c7221 */ /* 0x000fe20000010000 */
[--C-:B------:R-:W-:Y:S01]  /*18b80*/  HSET2.LE.AND R50, R153, R240.reuse, PT ;  /* 0x000000f099327233 */ /* 0x100fe20003803000 */
[----:B------:R-:W-:Y:S01]  /*18b90*/  FADD.FTZ R177, R177, R90 ;  /* 0x0000005ab1b17221 */ /* 0x000fe20000010000 */
[--C-:B------:R-:W-:Y:S01]  /*18ba0*/  HSET2.LE.AND R51, R145, R240.reuse, PT ;  /* 0x000000f091337233 */ /* 0x100fe20003803000 */
[----:B------:R-:W-:Y:S01]  /*18bb0*/  LOP3.LUT R48, R48, R19, RZ, 0xc0, !PT ;  /* 0x0000001330307212 */ /* 0x000fe200078ec0ff */
[-C--:B--2---:R-:W-:Y:S01]  /*18bc0*/  HMMA.16816.F32 R8, R52, R60.reuse, R8 ;  /* 0x0000003c3408723c */ /* 0x084fe20000001808 */
[----:B------:R-:W2:Y:S04]  /*18bd0*/  LDSM.16.MT88.4 R152, [R216+0x5c00] ;  /* 0x005c0000d898783b */ /* 0x000ea80000004200 */
[----:B------:R-:W-:Y:S01]  /*18be0*/  F2FP.PACK_AB R19, R202, R204 ;  /* 0x000000ccca13723e */ /* 0x000fe200000000ff */
[--C-:B------:R-:W-:Y:S01]  /*18bf0*/  HSET2.LE.AND R163, R85, R240.reuse, PT ;  /* 0x000000f055a37233 */ /* 0x100fe20003803000 */
[----:B------:R-:W-:Y:S01]  /*18c00*/  F2FP.PACK_AB R18, R198, R199 ;  /* 0x000000c7c612723e */ /* 0x000fe200000000ff */
[--C-:B------:R-:W-:Y:S01]  /*18c10*/  HSET2.LE.AND R161, R161, R240.reuse, PT ;  /* 0x000000f0a1a17233 */ /* 0x100fe20003803000 */
[----:B------:R-:W-:Y:S03]  /*18c20*/  LOP3.LUT R50, R50, R19, RZ, 0xc0, !PT ;  /* 0x0000001332327212 */ /* 0x000fe600078ec0ff */
[----:B------:R-:W-:Y:S01]  /*18c30*/  LOP3.LUT R51, R51, R18, RZ, 0xc0, !PT ;  /* 0x0000001233337212 */ /* 0x000fe200078ec0ff */
[--C-:B------:R-:W-:Y:S01]  /*18c40*/  HSET2.LE.AND R144, R183, R240.reuse, PT ;  /* 0x000000f0b7907233 */ /* 0x100fe20003803000 */
[----:B------:R-:W-:Y:S02]  /*18c50*/  F2FP.PACK_AB R57, R196, R197 ;  /* 0x000000c5c439723e */ /* 0x000fe400000000ff */
[----:B------:R-:W-:Y:S02]  /*18c60*/  F2FP.PACK_AB R19, R181, R188 ;  /* 0x000000bcb513723e */ /* 0x000fe400000000ff */
[----:B------:R-:W-:Y:S01]  /*18c70*/  LOP3.LUT R162, R162, R57, RZ, 0xc0, !PT ;  /* 0x00000039a2a27212 */ /* 0x000fe200078ec0ff */
[C---:B------:R-:W-:Y:S04]  /*18c80*/  HMMA.16816.F32 R12, R48.reuse, R60, R12 ;  /* 0x0000003c300c723c */ /* 0x040fe8000000180c */
[----:B------:R-:W-:Y:S02]  /*18c90*/  F2FP.PACK_AB R57, R107, R118 ;  /* 0x000000766b39723e */ /* 0x000fe400000000ff */
[----:B------:R-:W-:Y:S01]  /*18ca0*/  SHF.R.U32.HI R160, RZ, 0x18, R160 ;  /* 0x00000018ffa07819 */ /* 0x000fe200000116a0 */
[----:B------:R-:W-:Y:S01]  /*18cb0*/  FADD.FTZ R61, R95, R112 ;  /* 0x000000705f3d7221 */ /* 0x000fe20000010000 */
[-C--:B------:R-:W-:Y:S04]  /*18cc0*/  HMMA.16816.F32 R20, R48, R62.reuse, R20 ;  /* 0x0000003e3014723c */ /* 0x080fe80000001814 */
[----:B------:R-:W-:Y:S01]  /*18cd0*/  FADD.FTZ R61, R100, R61 ;  /* 0x0000003d643d7221 */ /* 0x000fe20000010000 */
[----:B------:R-:W-:Y:S01]  /*18ce0*/  PRMT R143, R143, 0x5410, R160 ;  /* 0x000054108f8f7816 */ /* 0x000fe200000000a0 */
[--C-:B------:R-:W-:Y:S01]  /*18cf0*/  HSET2.LE.AND R160, R185, R240.reuse, PT ;  /* 0x000000f0b9a07233 */ /* 0x100fe20003803000 */
[----:B------:R-:W-:Y:S01]  /*18d00*/  F2FP.PACK_AB R56, R191, R194 ;  /* 0x000000c2bf38723e */ /* 0x000fe200000000ff */
[----:B------:R-:W-:Y:S01]  /*18d10*/  FADD.FTZ R126, R126, R61 ;  /* 0x0000003d7e7e7221 */ /* 0x000fe20000010000 */
[C---:B------:R-:W-:Y:S04]  /*18d20*/  HMMA.16816.F32 R24, R52.reuse, R62, R24 ;  /* 0x0000003e3418723c */ /* 0x040fe80000001818 */
[----:B------:R-:W-:Y:S01]  /*18d30*/  FADD.FTZ R126, R131, R126 ;  /* 0x0000007e837e7221 */ /* 0x000fe20000010000 */
[----:B------:R-:W-:Y:S01]  /*18d40*/  LOP3.LUT R160, R160, R19, RZ, 0xc0, !PT ;  /* 0x00000013a0a07212 */ /* 0x000fe200078ec0ff */
[----:B------:R-:W-:Y:S01]  /*18d50*/  HSET2.LE.AND R145, R143, R240, PT ;  /* 0x000000f08f917233 */ /* 0x000fe20003803000 */
[----:B------:R-:W-:Y:S01]  /*18d60*/  F2FP.PACK_AB R19, R81, R176 ;  /* 0x000000b05113723e */ /* 0x000fe200000000ff */
[-C--:B-1----:R-:W-:Y:S04]  /*18d70*/  HMMA.16816.F32 R28, R52, R44.reuse, R28 ;  /* 0x0000002c341c723c */ /* 0x082fe8000000181c */
[----:B------:R-:W-:Y:S02]  /*18d80*/  LOP3.LUT R163, R163, R56, RZ, 0xc0, !PT ;  /* 0x00000038a3a37212 */ /* 0x000fe400078ec0ff */
[----:B------:R-:W-:Y:S02]  /*18d90*/  F2FP.PACK_AB R18, R179, R180 ;  /* 0x000000b4b312723e */ /* 0x000fe400000000ff */
[C---:B------:R-:W-:Y:S04]  /*18da0*/  HMMA.16816.F32 R32, R48.reuse, R44, R32 ;  /* 0x0000002c3020723c */ /* 0x040fe80000001820 */
[----:B------:R-:W-:Y:S02]  /*18db0*/  LOP3.LUT R161, R161, R18, RZ, 0xc0, !PT ;  /* 0x00000012a1a17212 */ /* 0x000fe400078ec0ff */
[----:B------:R-:W-:Y:S02]  /*18dc0*/  F2FP.PACK_AB R18, R129, R166 ;  /* 0x000000a68112723e */ /* 0x000fe400000000ff */
[-C--:B------:R-:W-:Y:S04]  /*18dd0*/  HMMA.16816.F32 R36, R48, R46.reuse, R36 ;  /* 0x0000002e3024723c */ /* 0x080fe80000001824 */
[----:B------:R-:W-:Y:S02]  /*18de0*/  LOP3.LUT R145, R145, R18, RZ, 0xc0, !PT ;  /* 0x0000001291917212 */ /* 0x000fe400078ec0ff */
[----:B------:R-:W-:Y:S01]  /*18df0*/  LOP3.LUT R144, R144, R19, RZ, 0xc0, !PT ;  /* 0x0000001390907212 */ /* 0x000fe200078ec0ff */
[----:B------:R-:W-:Y:S01]  /*18e00*/  FADD.FTZ R19, R89, R126 ;  /* 0x0000007e59137221 */ /* 0x000fe20000010000 */
[----:B------:R-:W-:Y:S01]  /*18e10*/  HMMA.16816.F32 R40, R52, R46, R40 ;  /* 0x0000002e3428723c */ /* 0x000fe20000001828 */
[----:B------:R-:W1:Y:S03]  /*18e20*/  LDSM.16.MT88.4 R44, [R215+0x5c00] ;  /* 0x005c0000d72c783b */ /* 0x000e660000004200 */
[----:B------:R-:W-:Y:S01]  /*18e30*/  FADD.FTZ R19, R88, R19 ;  /* 0x0000001358137221 */ /* 0x000fe20000010000 */
[----:B---3--:R-:W-:Y:S01]  /*18e40*/  F2FP.PACK_AB R56, R58, R101 ;  /* 0x000000653a38723e */ /* 0x008fe200000000ff */
[----:B------:R-:W-:Y:S01]  /*18e50*/  FADD.FTZ R48, R132, R177 ;  /* 0x000000b184307221 */ /* 0x000fe20000010000 */
[----:B------:R-:W-:Y:S01]  /*18e60*/  LOP3.LUT R146, R146, R57, RZ, 0xc0, !PT ;  /* 0x0000003992927212 */ /* 0x000fe200078ec0ff */
[----:B------:R-:W-:Y:S01]  /*18e70*/  FADD.FTZ R18, R134, R19 ;  /* 0x0000001386127221 */ /* 0x000fe20000010000 */
[----:B------:R-:W-:Y:S03]  /*18e80*/  LOP3.LUT R147, R147, R56, RZ, 0xc0, !PT ;  /* 0x0000003893937212 */ /* 0x000fe600078ec0ff */
[----:B------:R-:W-:Y:S01]  /*18e90*/  FADD.FTZ R19, R135, R108 ;  /* 0x0000006c87137221 */ /* 0x000fe20000010000 */
[----:B------:R-:W-:Y:S01]  /*18ea0*/  LOP3.LUT R237, R237, 0x6, RZ, 0xc0, !PT ;  /* 0x00000006eded7812 */ /* 0x000fe200078ec0ff */
[----:B------:R-:W-:Y:S01]  /*18eb0*/  FADD.FTZ R159, R159, R48 ;  /* 0x000000309f9f7221 */ /* 0x000fe20000010000 */
[-C--:B--2---:R-:W-:Y:S05]  /*18ec0*/  HMMA.16816.F32 R132, R160, R152.reuse, R8 ;  /* 0x00000098a084723c */ /* 0x084fea0000001808 */
[----:B------:R-:W-:Y:S02]  /*18ed0*/  FADD.FTZ R19, R130, R19 ;  /* 0x0000001382137221 */ /* 0x000fe40000010000 */
[----:B------:R-:W-:Y:S02]  /*18ee0*/  FADD.FTZ R159, R156, R159 ;  /* 0x0000009f9c9f7221 */ /* 0x000fe40000010000 */
[----:B------:R-:W-:Y:S03]  /*18ef0*/  FADD.FTZ R8, R140, R19 ;  /* 0x000000138c087221 */ /* 0x000fe60000010000 */
        /* <DEDUP_REMOVED lines=45> */
[----:B------:R-:W-:Y:S01]  /*191d0*/  FADD.FTZ R201, R201, R74 ;  /* 0x0000004ac9c97221 */ /* 0x000fe20000010000 */
[----:B------:R4:W-:Y:S01]  /*191e0*/  STL [R1+0x10], R5 ;  /* 0x0000100501007387 */ /* 0x0009e20000100800 */
[----:B------:R-:W-:Y:S02]  /*191f0*/  FADD.FTZ R4, R107, R118 ;  /* 0x000000766b047221 */ /* 0x000fe40000010000 */
[----:B------:R-:W-:Y:S03]  /*19200*/  FADD.FTZ R66, R207, R66 ;  /* 0x00000042cf427221 */ /* 0x000fe60000010000 */
[----:B------:R4:W-:Y:S01]  /*19210*/  STL [R1+0x14], R4 ;  /* 0x0000140401007387 */ /* 0x0009e20000100800 */
        /* <DEDUP_REMOVED lines=13> */
[----:B------:R-:W-:Y:S01]  /*192f0*/  IMAD.MOV.U32 R166, RZ, RZ, R17 ;  /* 0x000000ffffa67224 */ /* 0x000fe200078e0011 */
[----:B----45:R-:W-:-:S05]  /*19300*/  @P0 BRA `(.L_x_746) ;  /* 0xffff86f000000947 */ /* 0x030fca000383ffff */
.L_x_745:
[----:B------:R-:W2:Y:S04]  /*19310*/  LDL.LU R7, [R1+0x10] ;  /* 0x0000100001077983 */ /* 0x000ea80000300800 */
[----:B------:R-:W1:Y:S04]  /*19320*/  SHFL.BFLY PT, R15, R252, 0x2, 0x1f ;  /* 0x0c401f00fc0f7f89 */ /* 0x000e6800000e0000 */
[----:B------:R-:W3:Y:S01]  /*19330*/  SHFL.BFLY PT, R6, R241, 0x2, 0x1f ;  /* 0x0c401f00f1067f89 */ /* 0x000ee200000e0000 */
[----:B------:R-:W-:-:S02]  /*19340*/  MOV R12, 0x3f800000 ;  /* 0x3f800000000c7802 */ /* 0x000fc40000000f00 */
[----:B------:R-:W-:Y:S01]  /*19350*/  MOV R13, 0x3f800000 ;  /* 0x3f800000000d7802 */ /* 0x000fe20000000f00 */
[----:B------:R-:W4:Y:S01]  /*19360*/  LDL.LU R5, [R1+0x14] ;  /* 0x0000140001057983 */ /* 0x000f220000300800 */
[----:B------:R-:W3:Y:S01]  /*19370*/  S2UR UR7, SR_CTAID.Y ;  /* 0x00000000000779c3 */ /* 0x000ee20000002600 */
[----:B------:R-:W-:Y:S01]  /*19380*/  UISETP.NE.AND UP4, UPT, UR22, -0x1, UPT ;  /* 0xffffffff1600788c */ /* 0x000fe2000bf85270 */
[----:B------:R-:W-:Y:S01]  /*19390*/  BSSY B0, `(.L_x_749) ;  /* 0x00000e5000007945 */ /* 0x000fe20003800000 */
[----:B------:R-:W-:Y:S02]  /*193a0*/  ULDC.U8 UR10, c[0x0][0x329] ;  /* 0x0000ca40000a7ab9 */ /* 0x000fe40000000000 */
[----:B------:R-:W-:Y:S02]  /*193b0*/  UISETP.NE.AND UP3, UPT, UR10, URZ, UPT ;  /* 0x0000003f0a00728c */ /* 0x000fe4000bf65270 */
[----:B------:R-:W-:Y:S02]  /*193c0*/  ULDC.U8 UR12, c[0x0][0x328] ;  /* 0x0000ca00000c7ab9 */ /* 0x000fe40000000000 */
[----:B------:R-:W-:-:S02]  /*193d0*/  UISETP.NE.AND UP2, UPT, UR12, URZ, UPT ;  /* 0x0000003f0c00728c */ /* 0x000fc4000bf45270 */
[----:B------:R-:W-:Y:S02]  /*193e0*/  ULDC.64 UR4, c[0x0][0x1e8] ;  /* 0x00007a0000047ab9 */ /* 0x000fe40000000a00 */
[----:B------:R-:W-:Y:S01]  /*193f0*/  @UP4 UIMAD.WIDE.U32 UR14, UR22, UR4, URZ ;  /* 0x00000004160e42a5 */ /* 0x000fe2000f8e003f */
[----:B-1----:R-:W-:Y:S01]  /*19400*/  FADD.FTZ R15, R15, R252 ;  /* 0x000000fc0f0f7221 */ /* 0x002fe20000010000 */
[----:B------:R-:W-:Y:S01]  /*19410*/  UISETP.EQ.AND UP2, UPT, UR10, URZ, UP2 ;  /* 0x0000003f0a00728c */ /* 0x000fe20009742270 */
[----:B------:R-:W1:Y:S01]  /*19420*/  S2UR UR10, SR_CTAID.X ;  /* 0x00000000000a79c3 */ /* 0x000e620000002500 */
[----:B------:R-:W-:Y:S01]  /*19430*/  @UP3 ULDC UR11, c[0x0][0x210] ;  /* 0x00008400000b3ab9 */ /* 0x000fe20000000800 */
[----:B---3--:R-:W-:Y:S01]  /*19440*/  FADD.FTZ R11, R6, R241 ;  /* 0x000000f1060b7221 */ /* 0x008fe20000010000 */
[----:B------:R-:W3:Y:S01]  /*19450*/  SHFL.BFLY PT, R8, R15, 0x1, 0x1f ;  /* 0x0c201f000f087f89 */ /* 0x000ee200000e0000 */
[----:B------:R-:W-:Y:S02]  /*19460*/  ULDC UR9, c[0x0][0x214] ;  /* 0x0000850000097ab9 */ /* 0x000fe40000000800 */
[----:B------:R-:W-:Y:S01]  /*19470*/  @UP4 UIMAD UR8, UR22, UR5, UR15 ;  /* 0x00000005160842a4 */ /* 0x000fe2000f8e020f */
[----:B------:R-:W1:Y:S01]  /*19480*/  SHFL.BFLY PT, R6, R11, 0x1, 0x1f ;  /* 0x0c201f000b067f89 */ /* 0x000e6200000e0000 */
[----:B------:R-:W-:-:S02]  /*19490*/  @!UP4 USHF.R.S32.HI UR13, URZ, 0x1f, UR7 ;  /* 0x0000001f3f0dc899 */ /* 0x000fc40008011407 */
[----:B------:R-:W-:Y:S02]  /*194a0*/  @!UP3 UISETP.NE.AND UP1, UPT, UR12, URZ, UPT ;  /* 0x0000003f0c00b28c */ /* 0x000fe4000bf25270 */
[----:B------:R-:W-:Y:S02]  /*194b0*/  ULDC.64 UR4, c[0x0][0x1e0] ;  /* 0x0000780000047ab9 */ /* 0x000fe40000000a00 */
[----:B------:R-:W-:Y:S01]  /*194c0*/  @UP3 UIMAD UR12, UR11, UR9, URZ ;  /* 0x000000090b0c32a4 */ /* 0x000fe2000f8e023f */
[----:B------:R-:W1:Y:S01]  /*194d0*/  S2UR UR11, SR_CTAID.Z ;  /* 0x00000000000b79c3 */ /* 0x000e620000002700 */
[----:B------:R-:W-:Y:S02]  /*194e0*/  @!UP4 UIMAD UR13, UR13, UR4, URZ ;  /* 0x000000040d0dc2a4 */ /* 0x000fe4000f8e023f */
[----:B------:R-:W-:Y:S02]  /*194f0*/  UISETP.NE.OR UP0, UPT, UR22, -0x1, !UP2 ;  /* 0xffffffff1600788c */ /* 0x000fe4000d705670 */
[----:B------:R-:W-:-:S02]  /*19500*/  @!UP4 UIMAD UR13, UR7, UR5, UR13 ;  /* 0x00000005070dc2a4 */ /* 0x000fc4000f8e020d */
[----:B------:R-:W-:Y:S02]  /*19510*/  @!UP4 UIMAD.WIDE.U32 UR18, UR7, UR4, URZ ;  /* 0x000000040712c2a5 */ /* 0x000fe4000f8e003f */
[----:B------:R-:W-:Y:S02]  /*19520*/  ULDC UR5, c[0x0][0x234] ;  /* 0x00008d0000057ab9 */ /* 0x000fe40000000800 */
[----:B------:R-:W-:Y:S01]  /*19530*/  @!UP3 USEL UR12, UR9, UR5, !UP1 ;  /* 0x00000005090cb287 */ /* 0x000fe2000c800000 */
[----:B---3--:R-:W-:Y:S01]  /*19540*/  FADD.FTZ R8, R15, R8 ;  /* 0x000000080f087221 */ /* 0x008fe20000010000 */
[----:B------:R-:W-:Y:S02]  /*19550*/  ULDC UR4, c[0x0][0x1c0] ;  /* 0x0000700000047ab9 */ /* 0x000fe40000000800 */
[----:B------:R-:W-:Y:S01]  /*19560*/  @UP3 UMOV UR15, 0x1 ;  /* 0x00000001000f3882 */ /* 0x000fe20000000000 */
[----:B-1----:R-:W-:Y:S01]  /*19570*/  FADD.FTZ R6, R11, R6 ;  /* 0x000000060b067221 */ /* 0x002fe20000010000 */
[----:B------:R-:W-:Y:S01]  /*19580*/  FSETP.NE.FTZ.AND P3, PT, R8, RZ, PT ;  /* 0x000000ff0800720b */ /* 0x000fe20003f75000 */
[----:B------:R-:W-:Y:S01]  /*19590*/  IMAD.MOV.U32 R11, RZ, RZ, 0x3f800000 ;  /* 0x3f800000ff0b7424 */ /* 0x000fe200078e00ff */
[----:B------:R-:W-:-:S02]  /*195a0*/  @!UP3 UIMAD UR15, UR12, UR4, URZ ;  /* 0x000000040c0fb2a4 */ /* 0x000fc4000f8e023f */
[----:B------:R-:W-:Y:S01]  /*195b0*/  FSETP.NE.FTZ.AND P1, PT, R6, RZ, PT ;  /* 0x000000ff0600720b */ /* 0x000fe20003f35000 */
[----:B------:R-:W-:Y:S02]  /*195c0*/  @UP3 ULDC UR16, c[0x0][0x210] ;  /* 0x0000840000103ab9 */ /* 0x000fe40000000800 */
[----:B------:R-:W-:Y:S02]  /*195d0*/  UIMAD UR4, UR7, UR15, URZ ;  /* 0x0000000f070472a4 */ /* 0x000fe4000f8e023f */
[----:B------:R-:W-:Y:S02]  /*195e0*/  @!UP3 UMOV UR16, 0x1 ;  /* 0x000000010010b882 */ /* 0x000fe40000000000 */
[----:B------:R-:W-:Y:S02]  /*195f0*/  @!UP0 UIMAD UR22, UR7, UR9, URZ ;  /* 0x00000009071682a4 */ /* 0x000fe4000f8e023f */
[----:B------:R-:W1:Y:S01]  /*19600*/  @P3 MUFU.RCP R12, R8 ;  /* 0x00000008000c3308 */ /* 0x000e620000001000 */
[----:B------:R-:W-:-:S02]  /*19610*/  UIMAD UR10, UR10, UR16, URZ ;  /* 0x000000100a0a72a4 */ /* 0x000fc4000f8e023f */
[----:B------:R-:W-:Y:S02]  /*19620*/  USEL UR4, UR4, URZ, !UP2 ;  /* 0x0000003f04047287 */ /* 0x000fe4000d000000 */
[----:B------:R-:W-:Y:S02]  /*19630*/  USHF.L.U32 UR10, UR10, 0x7, URZ ;  /* 0x000000070a0a7899 */ /* 0x000fe4000800063f */
[----:B------:R-:W-:Y:S01]  /*19640*/  UIMAD UR12, UR11, UR12, UR4 ;  /* 0x0000000c0b0c72a4 */ /* 0x000fe2000f8e0204 */
[----:B------:R-:W3:Y:S01]  /*19650*/  @P1 MUFU.RCP R11, R6 ;  /* 0x00000006000b1308 */ /* 0x000ee20000001000 */
[----:B------:R-:W-:Y:S02]  /*19660*/  @!UP2 UMOV UR20, URZ ;  /* 0x0000003f0014ac82 */ /* 0x000fe40008000000 */
[----:B------:R-:W-:Y:S02]  /*19670*/  @UP2 UMOV UR20, UR22 ;  /* 0x0000001600142c82 */ /* 0x000fe40008000000 */
[----:B------:R-:W-:-:S02]  /*19680*/  @!UP2 UMOV UR21, URZ ;  /* 0x0000003f0015ac82 */ /* 0x000fc40008000000 */
[----:B------:R-:W-:Y:S01]  /*19690*/  USHF.R.S32.HI UR4, URZ, 0x1f, UR10 ;  /* 0x0000001f3f047899 */ /* 0x000fe2000801140a */
[----:B-1----:R-:W-:Y:S01]  /*196a0*/  FMUL.FTZ R12, R12, c[0x0][0x2dc] ;  /* 0x0000b7000c0c7a20 */ /* 0x002fe20000410000 */
[----:B------:R-:W1:Y:S01]  /*196b0*/  @P3 MUFU.LG2 R8, R8 ;  /* 0x0000000800083308 */ /* 0x000e620000000c00 */
[----:B------:R-:W-:Y:S02]  /*196c0*/  @UP2 USHF.R.S32.HI UR21, URZ, 0x1f, UR22 ;  /* 0x0000001f3f152899 */ /* 0x000fe40008011416 */
[C---:B------:R-:W-:Y:S01]  /*196d0*/  FMUL.FTZ R134, R12.reuse, R134 ;  /* 0x000000860c867220 */ /* 0x040fe20000410000 */
[----:B------:R-:W-:Y:S01]  /*196e0*/  USHF.R.S32.HI UR5, URZ, 0x1f, UR12 ;  /* 0x0000001f3f057899 */ /* 0x000fe2000801140c */
[C---:B------:R-:W-:Y:S01]  /*196f0*/  FMUL.FTZ R135, R12.reuse, R135 ;  /* 0x000000870c877220 */ /* 0x040fe20000410000 */
[----:B------:R-:W-:Y:S01]  /*19700*/  UIADD3 UR10, UP1, UP0, UR10, UR20, UR12 ;  /* 0x000000140a0a7290 */ /* 0x000fe2000f83e00c */
[C---:B------:R-:W-:Y:S01]  /*19710*/  FMUL.FTZ R154, R12.reuse, R154 ;  /* 0x0000009a0c9a7220 */ /* 0x040fe20000410000 */
[----:B------:R-:W-:Y:S01]  /*19720*/  @P1 MUFU.LG2 R6, R6 ;  /* 0x0000000600061308 */ /* 0x000fe20000000c00 */
[C---:B------:R-:W-:Y:S01]  /*19730*/  FMUL.FTZ R155, R12.reuse, R155 ;  /* 0x0000009b0c9b7220 */ /* 0x040fe20000410000 */
[----:B------:R-:W-:Y:S01]  /*19740*/  F2FP.PACK_AB R134, R135, R134 ;  /* 0x000000868786723e */ /* 0x000fe200000000ff */
[C---:B------:R-:W-:Y:S01]  /*19750*/  FMUL.FTZ R158, R12.reuse, R158 ;  /* 0x0000009e0c9e7220 */ /* 0x040fe20000410000 */
[----:B------:R-:W-:Y:S01]  /*19760*/  @!UP4 UIADD3 UR8, UR19, UR13, URZ ;  /* 0x0000000d1308c290 */ /* 0x000fe2000fffe03f */
[C---:B------:R-:W-:Y:S01]  /*19770*/  FMUL.FTZ R159, R12.reuse, R159 ;  /* 0x0000009f0c9f7220 */ /* 0x040fe20000410000 */
[----:B------:R-:W-:Y:S01]  /*19780*/  F2FP.PACK_AB R154, R155, R154 ;  /* 0x0000009a9b9a723e */ /* 0x000fe200000000ff */
[C---:B------:R-:W-:Y:S01]  /*19790*/  FMUL.FTZ R162, R12.reuse, R162 ;  /* 0x000000a20ca27220 */ /* 0x040fe20000410000 */
[----:B------:R-:W-:Y:S01]  /*197a0*/  UIADD3.X UR4, UR4, UR21, UR5, UP1, UP0 ;  /* 0x0000001504047290 */ /* 0x000fe20008fe0405 */
[----:B------:R-:W-:Y:S01]  /*197b0*/  FMUL.FTZ R163, R12, R163 ;  /* 0x000000a30ca37220 */ /* 0x000fe20000410000 */
[----:B------:R-:W-:Y:S01]  /*197c0*/  F2FP.PACK_AB R158, R159, R158 ;  /* 0x0000009e9f9e723e */ /* 0x000fe200000000ff */
[----:B---3--:R-:W-:Y:S01]  /*197d0*/  FMUL.FTZ R11, R11, c[0x0][0x2dc] ;  /* 0x0000b7000b0b7a20 */ /* 0x008fe20000410000 */
[----:B------:R-:W-:Y:S01]  /*197e0*/  @!UP4 UMOV UR14, UR18 ;  /* 0x00000012000ecc82 */ /* 0x000fe20008000000 */
[----:B-1----:R-:W-:Y:S01]  /*197f0*/  @P3 FMUL.FTZ R8, R8, 0.69314718246459960938 ;  /* 0x3f31721808083820 */ /* 0x002fe20000410000 */
[----:B------:R-:W-:Y:S01]  /*19800*/  F2FP.PACK_AB R162, R163, R162 ;  /* 0x000000a2a3a2723e */ /* 0x000fe200000000ff */
[----:B------:R-:W-:-:S02]  /*19810*/  FMUL.FTZ R142, R11, R142 ;  /* 0x0000008e0b8e7220 */ /* 0x000fc40000410000 */
[C---:B------:R-:W-:Y:S02]  /*19820*/  FMUL.FTZ R143, R11.reuse, R143 ;  /* 0x0000008f0b8f7220 */ /* 0x040fe40000410000 */
[C---:B------:R-:W-:Y:S02]  /*19830*/  FMUL.FTZ R138, R11.reuse, R138 ;  /* 0x0000008a0b8a7220 */ /* 0x040fe40000410000 */
[----:B------:R-:W-:Y:S01]  /*19840*/  FMUL.FTZ R139, R11, R139 ;  /* 0x0000008b0b8b7220 */ /* 0x000fe20000410000 */
[----:B------:R-:W-:Y:S01]  /*19850*/  F2FP.PACK_AB R142, R143, R142 ;  /* 0x0000008e8f8e723e */ /* 0x000fe200000000ff */
[C---:B------:R-:W-:Y:S02]  /*19860*/  FMUL.FTZ R150, R11.reuse, R150 ;  /* 0x000000960b967220 */ /* 0x040fe40000410000 */
[----:B------:R-:W-:Y:S01]  /*19870*/  FMUL.FTZ R151, R11, R151 ;  /* 0x000000970b977220 */ /* 0x000fe20000410000 */
[----:B------:R-:W-:Y:S01]  /*19880*/  F2FP.PACK_AB R138, R139, R138 ;  /* 0x0000008a8b8a723e */ /* 0x000fe200000000ff */
[----:B------:R-:W-:-:S02]  /*19890*/  FMUL.FTZ R146, R11, R146 ;  /* 0x000000920b927220 */ /* 0x000fc40000410000 */
[----:B------:R-:W-:Y:S01]  /*198a0*/  FMUL.FTZ R11, R11, R147 ;  /* 0x000000930b0b7220 */ /* 0x000fe20000410000 */
[----:B------:R-:W-:-:S04]  /*198b0*/  F2FP.PACK_AB R150, R151, R150 ;  /* 0x000000969796723e */ /* 0x000fc800000000ff */
[----:B------:R-:W-:Y:S01]  /*198c0*/  F2FP.PACK_AB R11, R11, R146 ;  /* 0x000000920b0b723e */ /* 0x000fe200000000ff */
[----:B--2---:R-:W1:Y:S04]  /*198d0*/  SHFL.BFLY PT, R10, R7, 0x2, 0x1f ;  /* 0x0c401f00070a7f89 */ /* 0x004e6800000e0000 */
[----:B----4-:R-:W2:Y:S01]  /*198e0*/  SHFL.BFLY PT, R4, R5, 0x2, 0x1f ;  /* 0x0c401f0005047f89 */ /* 0x010ea200000e0000 */
[----:B-1----:R-:W-:-:S05]  /*198f0*/  FADD.FTZ R10, R10, R7 ;  /* 0x000000070a0a7221 */ /* 0x002fca0000010000 */
[----:B------:R-:W1:Y:S01]  /*19900*/  SHFL.BFLY PT, R9, R10, 0x1, 0x1f ;  /* 0x0c201f000a097f89 */ /* 0x000e6200000e0000 */
[----:B--2---:R-:W-:-:S03]  /*19910*/  FADD.FTZ R4, R4, R5 ;  /* 0x0000000504047221 */ /* 0x004fc60000010000 */
[----:B------:R-:W2:Y:S04]  /*19920*/  S2R R5, SR_TID.X ;  /* 0x0000000000057919 */ /* 0x000ea80000002100 */
[----:B------:R-:W3:Y:S01]  /*19930*/  SHFL.BFLY PT, R7, R4, 0x1, 0x1f ;  /* 0x0c201f0004077f89 */ /* 0x000ee200000e0000 */
[----:B-1----:R-:W-:Y:S01]  /*19940*/  FADD.FTZ R9, R10, R9 ;  /* 0x000000090a097221 */ /* 0x002fe20000010000 */
[----:B------:R-:W-:-:S04]  /*19950*/  MOV R10, 0x3f800000 ;  /* 0x3f800000000a7802 */ /* 0x000fc80000000f00 */
[----:B------:R-:W-:Y:S01]  /*19960*/  FSETP.NE.FTZ.AND P4, PT, R9, RZ, PT ;  /* 0x000000ff0900720b */ /* 0x000fe20003f95000 */
[----:B---3--:R-:W-:Y:S01]  /*19970*/  FADD.FTZ R7, R4, R7 ;  /* 0x0000000704077221 */ /* 0x008fe20000010000 */
[----:B--2---:R-:W-:-:S04]  /*19980*/  SHF.R.S32.HI R4, RZ, 0x1f, R5 ;  /* 0x0000001fff047819 */ /* 0x004fc80000011405 */
[----:B------:R-:W-:-:S07]  /*19990*/  FSETP.NE.FTZ.AND P2, PT, R7, RZ, PT ;  /* 0x000000ff0700720b */ /* 0x000fce0003f55000 */
[----:B------:R-:W1:Y:S01]  /*199a0*/  @P4 MUFU.RCP R13, R9 ;  /* 0x00000009000d4308 */ /* 0x000e620000001000 */
[CC--:B------:R-:W-:Y:S02]  /*199b0*/  LEA.HI R14, R4.reuse, R5.reuse, RZ, 0x2 ;  /* 0x00000005040e7211 */ /* 0x0c0fe400078f10ff */
[----:B------:R-:W-:Y:S02]  /*199c0*/  LEA.HI R4, R4, R5, RZ, 0x5 ;  /* 0x0000000504047211 */ /* 0x000fe400078f28ff */
[----:B------:R-:W-:Y:S02]  /*199d0*/  SHF.R.S32.HI R15, RZ, 0x2, R14 ;  /* 0x00000002ff0f7819 */ /* 0x000fe4000001140e */
[----:B------:R-:W-:Y:S01]  /*199e0*/  LOP3.LUT R14, R14, 0xfffffffc, RZ, 0xc0, !PT ;  /* 0xfffffffc0e0e7812 */ /* 0x000fe200078ec0ff */
[----:B------:R-:W-:Y:S01]  /*199f0*/  @P4 MUFU.LG2 R9, R9 ;  /* 0x0000000900094308 */ /* 0x000fe20000000c00 */
[----:B------:R-:W-:-:S04]  /*19a00*/  SHF.R.S32.HI R12, RZ, 0x1f, R15 ;  /* 0x0000001fff0c7819 */ /* 0x000fc8000001140f */
[----:B------:R-:W-:-:S03]  /*19a10*/  LEA.HI R12, R12, R15, RZ, 0x3 ;  /* 0x0000000f0c0c7211 */ /* 0x000fc600078f18ff */
[----:B------:R-:W2:Y:S01]  /*19a20*/  @P2 MUFU.RCP R10, R7 ;  /* 0x00000007000a2308 */ /* 0x000ea20000001000 */
[----:B------:R-:W-:Y:S01]  /*19a30*/  LOP3.LUT R12, R12, 0xfffffff8, RZ, 0xc0, !PT ;  /* 0xfffffff80c0c7812 */ /* 0x000fe200078ec0ff */
[----:B-1----:R-:W-:-:S03]  /*19a40*/  FMUL.FTZ R13, R13, c[0x0][0x2dc] ;  /* 0x0000b7000d0d7a20 */ /* 0x002fc60000410000 */
[----:B------:R-:W-:Y:S01]  /*19a50*/  IADD3 R12, R15, -R12, RZ ;  /* 0x8000000c0f0c7210 */ /* 0x000fe20007ffe0ff */
[C---:B------:R-:W-:Y:S01]  /*19a60*/  FMUL.FTZ R132, R13.reuse, R132 ;  /* 0x000000840d847220 */ /* 0x040fe20000410000 */
[----:B------:R-:W-:Y:S01]  /*19a70*/  IADD3 R15, -R14, R5, RZ ;  /* 0x000000050e0f7210 */ /* 0x000fe20007ffe1ff */
[C---:B------:R-:W-:Y:S01]  /*19a80*/  FMUL.FTZ R133, R13.reuse, R133 ;  /* 0x000000850d857220 */ /* 0x040fe20000410000 */
[----:B------:R-:W-:Y:S01]  /*19a90*/  LEA.HI R19, R12, R12, RZ, 0x1 ;  /* 0x0000000c0c137211 */ /* 0x000fe200078f08ff */
[C---:B------:R-:W-:Y:S01]  /*19aa0*/  FMUL.FTZ R152, R13.reuse, R152 ;  /* 0x000000980d987220 */ /* 0x040fe20000410000 */
[----:B------:R-:W1:Y:S01]  /*19ab0*/  @P2 MUFU.LG2 R7, R7 ;  /* 0x0000000700072308 */ /* 0x000e620000000c00 */
[C---:B------:R-:W-:Y:S01]  /*19ac0*/  FMUL.FTZ R153, R13.reuse, R153 ;  /* 0x000000990d997220 */ /* 0x040fe20000410000 */
[----:B------:R-:W-:Y:S01]  /*19ad0*/  SHF.R.S32.HI R16, RZ, 0x1, R19 ;  /* 0x00000001ff107819 */ /* 0x000fe20000011413 */
[----:B------:R-:W-:Y:S01]  /*19ae0*/  FMUL.FTZ R156, R13, R156 ;  /* 0x0000009c0d9c7220 */ /* 0x000fe20000410000 */
[----:B------:R-:W-:Y:S01]  /*19af0*/  LOP3.LUT R19, R19, 0x3fffffe, RZ, 0xc0, !PT ;  /* 0x03fffffe13137812 */ /* 0x000fe200078ec0ff */
[----:B--2---:R-:W-:Y:S01]  /*19b00*/  FMUL.FTZ R10, R10, c[0x0][0x2dc] ;  /* 0x0000b7000a0a7a20 */ /* 0x004fe20000410000 */
[----:B------:R-:W-:Y:S01]  /*19b10*/  F2FP.PACK_AB R132, R133, R132 ;  /* 0x000000848584723e */ /* 0x000fe200000000ff */
[----:B------:R-:W-:Y:S01]  /*19b20*/  IMAD.SHL.U32 R14, R16, 0x40, RZ ;  /* 0x00000040100e7824 */ /* 0x000fe200078e00ff */
[----:B------:R-:W-:Y:S01]  /*19b30*/  IADD3 R19, R12, -R19, RZ ;  /* 0x800000130c137210 */ /* 0x000fe20007ffe0ff */
[C---:B------:R-:W-:Y:S01]  /*19b40*/  FMUL.FTZ R140, R10.reuse, R140 ;  /* 0x0000008c0a8c7220 */ /* 0x040fe20000410000 */
        /* <DEDUP_REMOVED lines=11> */
[----:B------:R-:W-:Y:S01]  /*19c00*/  FMUL.FTZ R157, R13, R157 ;  /* 0x0000009d0d9d7220 */ /* 0x000fe20000410000 */
[----:B------:R-:W-:Y:S01]  /*19c10*/  F2FP.PACK_AB R148, R149, R148 ;  /* 0x000000949594723e */ /* 0x000fe200000000ff */
[C---:B------:R-:W-:Y:S01]  /*19c20*/  FMUL.FTZ R160, R13.reuse, R160 ;  /* 0x000000a00da07220 */ /* 0x040fe20000410000 */
[----:B------:R-:W-:Y:S01]  /*19c30*/  LEA R12, R10, R15, 0x8 ;  /* 0x0000000f0a0c7211 */ /* 0x000fe200078e40ff */
[----:B------:R-:W-:Y:S01]  /*19c40*/  FMUL.FTZ R13, R13, R161 ;  /* 0x000000a10d0d7220 */ /* 0x000fe20000410000 */
[----:B------:R-:W-:Y:S01]  /*19c50*/  LOP3.LUT R15, R14, 0xc0, RZ, 0xc0, !PT ;  /* 0x000000c00e0f7812 */ /* 0x000fe200078ec0ff */
[----:B------:R-:W-:Y:S01]  /*19c60*/  @P4 FMUL.FTZ R18, R9, 0.69314718246459960938 ;  /* 0x3f31721809124820 */ /* 0x000fe20000410000 */
[----:B------:R-:W-:Y:S01]  /*19c70*/  LOP3.LUT R14, R16, 0x1, RZ, 0xc0, !PT ;  /* 0x00000001100e7812 */ /* 0x000fe200078ec0ff */
[----:B------:R-:W-:Y:S01]  /*19c80*/  IMAD R12, R19, 0x10, R12 ;  /* 0x00000010130c7824 */ /* 0x000fe200078e020c */
[----:B------:R-:W-:Y:S01]  /*19c90*/  LEA.HI R15, R15, R15, RZ, 0x1d ;  /* 0x0000000f0f0f7211 */ /* 0x000fe200078fe8ff */
[----:B-1----:R-:W-:Y:S01]  /*19ca0*/  @P2 FMUL.FTZ R7, R7, 0.69314718246459960938 ;  /* 0x3f31721807072820 */ /* 0x002fe20000410000 */
[----:B------:R-:W-:Y:S01]  /*19cb0*/  ISETP.NE.U32.AND P0, PT, R14, 0x1, PT ;  /* 0x000000010e00780c */ /* 0x000fe20003f05070 */
[----:B------:R-:W-:Y:S01]  /*19cc0*/  @P1 FMUL.FTZ R9, R6, 0.69314718246459960938 ;  /* 0x3f31721806091820 */ /* 0x000fe20000410000 */
[----:B------:R-:W-:-:S02]  /*19cd0*/  MOV R14, 0xfffffff0 ;  /* 0xfffffff0000e7802 */ /* 0x000fc40000000f00 */
[----:B------:R-:W-:Y:S02]  /*19ce0*/  LEA R12, R12, R15, 0x1 ;  /* 0x0000000f0c0c7211 */ /* 0x000fe400078e08ff */
[----:B------:R-:W-:Y:S02]  /*19cf0*/  SEL R14, R14, 0x10, !P0 ;  /* 0x000000100e0e7807 */ /* 0x000fe40004000000 */
[----:B------:R-:W-:Y:S01]  /*19d00*/  LOP3.LUT P0, RZ, R16, 0x2, RZ, 0xc0, !PT ;  /* 0x0000000210ff7812 */ /* 0x000fe2000780c0ff */
[----:B------:R-:W-:Y:S01]  /*19d10*/  IMAD.SHL.U32 R15, R12, 0x2, RZ ;  /* 0x000000020c0f7824 */ /* 0x000fe200078e00ff */
[----:B------:R-:W-:Y:S02]  /*19d20*/  F2FP.PACK_AB R156, R157, R156 ;  /* 0x0000009c9d9c723e */ /* 0x000fe400000000ff */
[----:B------:R-:W-:Y:S02]  /*19d30*/  F2FP.PACK_AB R13, R13, R160 ;  /* 0x000000a00d0d723e */ /* 0x000fe400000000ff */
[C---:B------:R-:W-:Y:S01]  /*19d40*/  IADD3 R21, R15.reuse, 0x20, RZ ;  /* 0x000000200f157810 */ /* 0x040fe20007ffe0ff */
[----:B------:R-:W-:Y:S01]  /*19d50*/  STS [R15], R132 ;  /* 0x000000840f007388 */ /* 0x000fe20000000800 */
[----:B------:R-:W-:-:S02]  /*19d60*/  IADD3 R19, R15, R14, RZ ;  /* 0x0000000e0f137210 */ /* 0x000fc40007ffe0ff */
[----:B------:R-:W-:Y:S01]  /*19d70*/  F2FP.PACK_AB R144, R145, R144 ;  /* 0x000000909190723e */ /* 0x000fe200000000ff */
[----:B------:R-:W-:Y:S01]  /*19d80*/  STS [R15+0x200], R134 ;  /* 0x000200860f007388 */ /* 0x000fe20000000800 */
[----:B------:R-:W-:Y:S02]  /*19d90*/  LOP3.LUT R4, R4, 0xffffffe0, RZ, 0xc0, !PT ;  /* 0xffffffe004047812 */ /* 0x000fe400078ec0ff */
[----:B------:R-:W-:Y:S01]  /*19da0*/  @P0 IADD3 R21, R15, -0x20, RZ ;  /* 0xffffffe00f150810 */ /* 0x000fe20007ffe0ff */
[----:B------:R-:W-:Y:S01]  /*19db0*/  STS [R19], R152 ;  /* 0x0000009813007388 */ /* 0x000fe20000000800 */
[----:B------:R-:W-:Y:S02]  /*19dc0*/  IADD3 R4, -R4, R5, RZ ;  /* 0x0000000504047210 */ /* 0x000fe40007ffe1ff */
[----:B------:R-:W-:Y:S01]  /*19dd0*/  IADD3 R16, R14, R21, RZ ;  /* 0x000000150e107210 */ /* 0x000fe20007ffe0ff */
[----:B------:R-:W-:Y:S01]  /*19de0*/  STS [R19+0x200], R154 ;  /* 0x0002009a13007388 */ /* 0x000fe20000000800 */
[----:B------:R-:W-:-:S02]  /*19df0*/  LOP3.LUT P0, RZ, R4, 0x3, RZ, 0xc0, !PT ;  /* 0x0000000304ff7812 */ /* 0x000fc4000780c0ff */
[----:B------:R-:W-:Y:S01]  /*19e00*/  MOV R4, 0x7f800000 ;  /* 0x7f80000000047802 */ /* 0x000fe20000000f00 */
[----:B------:R-:W-:Y:S01]  /*19e10*/  STS [R15+0x1000], R140 ;  /* 0x0010008c0f007388 */ /* 0x000fe20000000800 */
[----:B------:R-:W-:Y:S01]  /*19e20*/  MOV R5, 0x7f800000 ;  /* 0x7f80000000057802 */ /* 0x000fe20000000f00 */
[----:B------:R-:W-:Y:S02]  /*19e30*/  @P2 FFMA.FTZ R4, R2, c[0x0][0x238], R7 ;  /* 0x00008e0002042a23 */ /* 0x000fe40000010007 */
[----:B------:R-:W-:Y:S01]  /*19e40*/  STS [R15+0x1200], R142 ;  /* 0x0012008e0f007388 */ /* 0x000fe20000000800 */
[----:B------:R-:W-:-:S03]  /*19e50*/  @P1 FFMA.FTZ R5, R0, c[0x0][0x238], R9 ;  /* 0x00008e0000051a23 */ /* 0x000fc60000010009 */
[----:B------:R-:W-:Y:S04]  /*19e60*/  STS [R19+0x1000], R136 ;  /* 0x0010008813007388 */ /* 0x000fe80000000800 */
[----:B------:R-:W-:Y:S04]  /*19e70*/  STS [R19+0x1200], R138 ;  /* 0x0012008a13007388 */ /* 0x000fe80000000800 */
[----:B------:R-:W-:Y:S04]  /*19e80*/  STS [R21], R156 ;  /* 0x0000009c15007388 */ /* 0x000fe80000000800 */
[----:B------:R-:W-:Y:S04]  /*19e90*/  STS [R21+0x200], R158 ;  /* 0x0002009e15007388 */ /* 0x000fe80000000800 */
[----:B------:R-:W-:Y:S04]  /*19ea0*/  STS [R16], R13 ;  /* 0x0000000d10007388 */ /* 0x000fe80000000800 */
[----:B------:R-:W-:Y:S04]  /*19eb0*/  STS [R16+0x200], R162 ;  /* 0x000200a210007388 */ /* 0x000fe80000000800 */
[----:B------:R-:W-:Y:S04]  /*19ec0*/  STS [R21+0x1000], R148 ;  /* 0x0010009415007388 */ /* 0x000fe80000000800 */
[----:B------:R-:W-:Y:S04]  /*19ed0*/  STS [R21+0x1200], R150 ;  /* 0x0012009615007388 */ /* 0x000fe80000000800 */
[----:B------:R-:W-:Y:S04]  /*19ee0*/  STS [R16+0x1000], R144 ;  /* 0x0010009010007388 */ /* 0x000fe80000000800 */
[----:B------:R1:W-:Y:S04]  /*19ef0*/  STS [R16+0x1200], R11 ;  /* 0x0012000b10007388 */ /* 0x0003e80000000800 */
[----:B------:R-:W-:Y:S01]  /*19f00*/  BAR.SYNC.DEFER_BLOCKING 0x0 ;  /* 0x0000000000007b1d */ /* 0x000fe20000010000 */
[----:B-1----:R-:W-:Y:S01]  /*19f10*/  IMAD.MOV.U32 R11, RZ, RZ, 0x7f800000 ;  /* 0x7f800000ff0b7424 */ /* 0x002fe200078e00ff */
[----:B------:R-:W-:Y:S01]  /*19f20*/  MOV R16, 0x7f800000 ;  /* 0x7f80000000107802 */ /* 0x000fe20000000f00 */
[----:B------:R-:W-:-:S03]  /*19f30*/  @P4 FFMA.FTZ R11, R17, c[0x0][0x238], R18 ;  /* 0x00008e00110b4a23 */ /* 0x000fc60000010012 */
[----:B-----5:R1:W2:Y:S01]  /*19f40*/  LDS.128 R24, [R223] ;  /* 0x00000000df187984 */ /* 0x0202a20000000c00 */
[----:B------:R-:W-:-:S03]  /*19f50*/  @P3 FFMA.FTZ R16, R3, c[0x0][0x238], R8 ;  /* 0x00008e0003103a23 */ /* 0x000fc60000010008 */
        /* <DEDUP_REMOVED lines=26> */
[----:B------:R-:W-:Y:S01]  /*1a100*/  @!P5 LEA R32, P2, R3, c[0x0][0x200], 0x2 ;  /* 0x000080000320da11 */ /* 0x000fe200078410ff */
[----:B------:R4:W-:Y:S01]  /*1a110*/  @!P6 STG.E [R18.64], R11 ;  /* 0x0000000b1200e986 */ /* 0x0009e2000c101918 */
[----:B------:R-:W-:-:S02]  /*1a120*/  @!P4 IADD3 R2, P1, R8, UR10, RZ ;  /* 0x0000000a0802cc10 */ /* 0x000fc4000ff3e0ff */
[----:B------:R-:W-:Y:S02]  /*1a130*/  @!P3 IADD3 R6, P0, R7, UR10, RZ ;  /* 0x0000000a0706bc10 */ /* 0x000fe4000ff1e0ff */
[----:B------:R-:W-:Y:S02]  /*1a140*/  @!P5 LEA.HI.X R33, R3, c[0x0][0x204], R0, 0x2, P2 ;  /* 0x000081000321da11 */ /* 0x000fe400010f1400 */
[----:B------:R-:W-:Y:S02]  /*1a150*/  @!P4 LEA.HI.X.SX32 R3, R8, UR4, 0x1, P1 ;  /* 0x000000040803cc11 */ /* 0x000fe400088f0eff */
[----:B------:R-:W-:Y:S01]  /*1a160*/  @!P3 LEA.HI.X.SX32 R7, R7, UR4, 0x1, P0 ;  /* 0x000000040707bc11 */ /* 0x000fe200080f0eff */
[----:B------:R4:W-:Y:S01]  /*1a170*/  @!P5 STG.E [R32.64], R16 ;  /* 0x000000102000d986 */ /* 0x0009e2000c101918 */
[----:B------:R-:W-:Y:S02]  /*1a180*/  @!P4 LEA R34, P1, R2, c[0x0][0x200], 0x2 ;  /* 0x000080000222ca11 */ /* 0x000fe400078210ff */
[----:B------:R-:W-:-:S02]  /*1a190*/  @!P3 LEA R8, P0, R6, c[0x0][0x200], 0x2 ;  /* 0x000080000608ba11 */ /* 0x000fc400078010ff */
[----:B------:R-:W-:Y:S02]  /*1a1a0*/  @!P4 LEA.HI.X R35, R2, c[0x0][0x204], R3, 0x2, P1 ;  /* 0x000081000223ca11 */ /* 0x000fe400008f1403 */
[----:B------:R-:W-:-:S03]  /*1a1b0*/  @!P3 LEA.HI.X R9, R6, c[0x0][0x204], R7, 0x2, P0 ;  /* 0x000081000609ba11 */ /* 0x000fc600000f1407 */
[----:B------:R4:W-:Y:S04]  /*1a1c0*/  @!P4 STG.E [R34.64], R4 ;  /* 0x000000042200c986 */ /* 0x0009e8000c101918 */
[----:B------:R4:W-:Y:S02]  /*1a1d0*/  @!P3 STG.E [R8.64], R5 ;  /* 0x000000050800b986 */ /* 0x0009e4000c101918 */
.L_x_750:
[----:B------:R-:W-:Y:S05]  /*1a1e0*/  BSYNC B0 ;  /* 0x0000000000007941 */ /* 0x000fea0003800000 */
.L_x_749:
[----:B------:R-:W5:Y:S01]  /*1a1f0*/  S2R R3, SR_TID.X ;  /* 0x0000000000037919 */ /* 0x000f620000002100 */
[----:B----4-:R-:W-:Y:S01]  /*1a200*/  IADD3 R4, P0, R242, UR14, RZ ;  /* 0x0000000ef2047c10 */ /* 0x010fe2000ff1e0ff */
[----:B------:R-:W-:Y:S01]  /*1a210*/  USHF.R.S32.HI UR7, URZ, 0x1f, UR11 ;  /* 0x0000001f3f077899 */ /* 0x000fe2000801140b */
[----:B------:R-:W-:Y:S01]  /*1a220*/  BSSY B0, `(.L_x_751) ;  /* 0x0000015000007945 */ /* 0x000fe20003800000 */
[----:B------:R-:W4:Y:S01]  /*1a230*/  S2R R0, SR_CTAID.Z ;  /* 0x0000000000007919 */ /* 0x000f220000002700 */
[----:B------:R-:W-:Y:S01]  /*1a240*/  IADD3.X R5, R243, UR8, RZ, P0, !PT ;  /* 0x00000008f3057c10 */ /* 0x000fe200087fe4ff */
[----:B------:R-:W-:-:S02]  /*1a250*/  ULDC.64 UR4, c[0x0][0x1f0] ;  /* 0x00007c0000047ab9 */ /* 0x000fc40000000a00 */
[----:B------:R-:W-:-:S04]  /*1a260*/  UIMAD UR4, UR7, UR4, URZ ;  /* 0x00000004070472a4 */ /* 0x000fc8000f8e023f */
[----:B------:R-:W-:Y:S01]  /*1a270*/  UIMAD UR4, UR11, UR5, UR4 ;  /* 0x000000050b0472a4 */ /* 0x000fe2000f8e0204 */
[----:B-----5:R-:W-:-:S04]  /*1a280*/  SHF.R.S32.HI R2, RZ, 0x1f, R3 ;  /* 0x0000001fff027819 */ /* 0x020fc80000011403 */
[----:B------:R-:W-:Y:S01]  /*1a290*/  LEA.HI R2, R2, R3, RZ, 0x2 ;  /* 0x0000000302027211 */ /* 0x000fe200078f10ff */
[----:B----4-:R-:W-:-:S03]  /*1a2a0*/  IMAD.WIDE.U32 R4, R0, c[0x0][0x1f0], R4 ;  /* 0x00007c0000047a25 */ /* 0x010fc600078e0004 */
[----:B------:R-:W-:Y:S02]  /*1a2b0*/  SHF.R.S32.HI R2, RZ, 0x2, R2 ;  /* 0x00000002ff027819 */ /* 0x000fe40000011402 */
[----:B------:R-:W-:Y:S02]  /*1a2c0*/  IADD3 R7, R5, UR4, RZ ;  /* 0x0000000405077c10 */ /* 0x000fe4000fffe0ff */
[----:B------:R-:W-:-:S13]  /*1a2d0*/  ISETP.GE.AND P0, PT, R2, UR6, PT ;  /* 0x0000000602007c0c */ /* 0x000fda000bf06270 */
        /* <DEDUP_REMOVED lines=9> */
.L_x_752:
[----:B------:R-:W-:Y:S05]  /*1a370*/  BSYNC B0 ;  /* 0x0000000000007941 */ /* 0x000fea0003800000 */
.L_x_751:
[----:B------:R-:W-:Y:S01]  /*1a380*/  IADD3 R2, R2, 0x20, RZ ;  /* 0x0000002002027810 */ /* 0x000fe20007ffe0ff */
[----:B------:R-:W-:Y:S03]  /*1a390*/  BSSY B0, `(.L_x_753) ;  /* 0x000000e000007945 */ /* 0x000fe60003800000 */
[----:B------:R-:W-:-:S13]  /*1a3a0*/  ISETP.GE.AND P0, PT, R2, UR6, PT ;  /* 0x0000000602007c0c */ /* 0x000fda000bf06270 */
        /* <DEDUP_REMOVED lines=11> */
[----:B---3--:R3:W-:Y:S02]  /*1a460*/  STG.E.128 [R2.64], R20 ;  /* 0x0000001402007986 */ /* 0x0087e4000c101d18 */
.L_x_754:
[----:B------:R-:W-:Y:S05]  /*1a470*/  BSYNC B0 ;  /* 0x0000000000007941 */ /* 0x000fea0003800000 */
.L_x_753:
[----:B------:R-:W-:Y:S01]  /*1a480*/  ISETP.GE.AND P0, PT, R222, UR6, PT ;  /* 0x00000006de007c0c */ /* 0x000fe2000bf06270 */
[----:B------:R-:W-:-:S12]  /*1a490*/  BSSY B0, `(.L_x_755) ;  /* 0x000000d000007945 */ /* 0x000fd80003800000 */
[----:B------:R-:W-:Y:S05]  /*1a4a0*/  @P0 BRA `(.L_x_756) ;  /* 0x000000b000000947 */ /* 0x000fea0003800000 */
[----:B---3--:R-:W-:Y:S01]  /*1a4b0*/  IADD3 R3, P0, R224, 0x40, RZ ;  /* 0x00000040e0037810 */ /* 0x008fe20007f1e0ff */
        /* <DEDUP_REMOVED lines=9> */
[----:B------:R3:W-:Y:S02]  /*1a550*/  STG.E.128 [R2.64], R12 ;  /* 0x0000000c02007986 */ /* 0x0007e4000c101d18 */
.L_x_756:
[----:B------:R-:W-:Y:S05]  /*1a560*/  BSYNC B0 ;  /* 0x0000000000007941 */ /* 0x000fea0003800000 */
.L_x_755:
[----:B------:R-:W-:-:S13]  /*1a570*/  ISETP.GE.AND P0, PT, R221, UR6, PT ;  /* 0x00000006dd007c0c */ /* 0x000fda000bf06270 */
        /* <DEDUP_REMOVED lines=12> */
.L_x_757:
        /* <DEDUP_REMOVED lines=12> */
.L_x_1142:


//--------------------- .text._ZN5flash16flash_fwd_kernelI23Flash_fwd_kernel_traitsILi32ELi128ELi128ELi4ELb0ELb0EN7cutlass6half_tE19Flash_kernel_traitsILi32ELi128ELi128ELi4ES3_EELb0ELb0ELb1ELb0ELb0ELb1ELb1ELb0EEEvNS_16Flash_fwd_paramsE --------------------------
	.section	.text._ZN5flash16flash_fwd_kernelI23Flash_fwd_kernel_traitsILi32ELi128ELi128ELi4ELb0ELb0EN7cutlass6half_tE19Flash_kernel_traitsILi32ELi128ELi128ELi4ES3_EELb0ELb0ELb1ELb0ELb0ELb1ELb1ELb0EEEvNS_16Flash_fwd_paramsE,"ax",@progbits
	.sectioninfo	@"SHI_REGISTERS=255"
	.align	128
        .global         _ZN5flash16flash_fwd_kernelI23Flash_fwd_kernel_traitsILi32ELi128ELi128ELi4ELb0ELb0EN7cutlass6half_tE19Flash_kernel_traitsILi32ELi128ELi128ELi4ES3_EELb0ELb0ELb1ELb0ELb0ELb1ELb1ELb0EEEvNS_16Flash_fwd_paramsE
        .type           _ZN5flash16flash_fwd_kernelI23Flash_fwd_kernel_traitsILi32ELi128ELi128ELi4ELb0ELb0EN7cutlass6half_tE19Flash_kernel_traitsILi32ELi128ELi128ELi4ES3_EELb0ELb0ELb1ELb0ELb0ELb1ELb1ELb0EEEvNS_16Flash_fwd_paramsE,@function
        .size           _ZN5flash16flash_fwd_kernelI23Flash_fwd_kernel_traitsILi32ELi128ELi128ELi4ELb0ELb0EN7cutlass6half_tE19Flash_kernel_traitsILi32ELi128ELi128ELi4ES3_EELb0ELb0ELb1ELb0ELb0ELb1ELb1ELb0EEEvNS_16Flash_fwd_paramsE,(.L_x_1143 - _ZN5flash16flash_fwd_kernelI23Flash_fwd_kernel_traitsILi32ELi128ELi128ELi4ELb0ELb0EN7cutlass6half_tE19Flash_kernel_traitsILi32ELi128ELi128ELi4ES3_EELb0ELb0ELb1ELb0ELb0ELb1ELb1ELb0EEEvNS_16Flash_fwd_paramsE)
        .other          _ZN5flash16flash_fwd_kernelI23Flash_fwd_kernel_traitsILi32ELi128ELi128ELi4ELb0ELb0EN7cutlass6half_tE19Flash_kernel_traitsILi32ELi128ELi128ELi4ES3_EELb0ELb0ELb1ELb0ELb0ELb1ELb1ELb0EEEvNS_16Flash_fwd_paramsE,@"STO_CUDA_ENTRY STV_DEFAULT"
_ZN5flash16flash_fwd_kernelI23Flash_fwd_kernel_traitsILi32ELi128ELi128ELi4ELb0ELb0EN7cutlass6half_tE19Flash_kernel_traitsILi32ELi128ELi128ELi4ES3_EELb0ELb0ELb1ELb0ELb0ELb1ELb1ELb0EEEvNS_16Flash_fwd_paramsE:
.text._ZN5flash16flash_fwd_kernelI23Flash_fwd_kernel_traitsILi32ELi128ELi128ELi4ELb0ELb0EN7cutlass6half_tE19Flash_kernel_traitsILi32ELi128ELi128ELi4ES3_EELb0ELb0ELb1ELb0ELb0ELb1ELb1ELb0EEEvNS_16Flash_fwd_paramsE:
        /* <DEDUP_REMOVED lines=25> */
[----:B------:R-:W4:Y:S01]  /*0190*/  S2R R16, SR_CTAID.Z ;  /* 0x0000000000107919 */ /* 0x000f220000002700 */
[----:B------:R-:W-:Y:S01]  /*01a0*/  ISETP.NE.AND.EX P0, PT, RZ, c[0x0][0x24c], PT, P0 ;  /* 0x00009300ff007a0c */ /* 0x000fe20003f05300 */
[----:B--2---:R-:W-:Y:S02]  /*01b0*/  @P2 IMAD.IADD R96, R5, 0x1, -R230 ;  /* 0x0000000105602824 */ /* 0x004fe400078e0ae6 */
[----:B------:R-:W-:-:S10]  /*01c0*/  @!P2 IMAD.MOV.U32 R96, RZ, RZ, c[0x0][0x214] ;  /* 0x00008500ff60a624 */ /* 0x000fd400078e00ff */
[----:B------:R-:W-:Y:S05]  /*01d0*/  @!P0 BRA `(.L_x_758) ;  /* 0x0000004000008947 */ /* 0x000fea0003800000 */
[----:B-1-34-:R-:W2:Y:S02]  /*01e0*/  @P3 LDG.E R4, [R6.64+0x4] ;  /* 0x0000040806043981 */ /* 0x01aea4000c1e1900 */
[----:B--2--5:R-:W-:-:S06]  /*01f0*/  @P3 IADD3 R4, R4, -R9, RZ ;  /* 0x8000000904043210 */ /* 0x024fcc0007ffe0ff */
[----:B------:R1:W5:Y:S01]  /*0200*/  @!P3 LDG.E R4, [R6.64] ;  /* 0x000000080604b981 */ /* 0x000362000c1e1900 */
[----:B------:R-:W-:Y:S05]  /*0210*/  BRA `(.L_x_759) ;  /* 0x0000001000007947 */ /* 0x000fea0003800000 */
.L_x_758:
[----:B-1-34-:R-:W-:Y:S02]  /*0220*/  MOV R4, c[0x0][0x218] ;  /* 0x0000860000047a02 */ /* 0x01afe40000000f00 */
.L_x_759:
        /* <DEDUP_REMOVED lines=33> */
[----:B------:R-:W-:Y:S01]  /*0440*/  BSSY B0, `(.L_x_761) ;  /* 0x000003d000007945 */ /* 0x000fe20003800000 */
[----:B------:R-:W-:Y:S02]  /*0450*/  SHF.R.S32.HI R2, RZ, 0x1f, R73 ;  /* 0x0000001fff027819 */ /* 0x000fe40000011449 */
[----:B------:R-:W-:Y:S02]  /*0460*/  IADD3 R96, -R111, R96, RZ ;  /* 0x000000606f607210 */ /* 0x000fe40007ffe1ff */
[----:B------:R-:W-:Y:S01]  /*0470*/  LEA.HI R2, R2, R73, RZ, 0x2 ;  /* 0x0000004902027211 */ /* 0x000fe200078f10ff */
[----:B------:R-:W2:Y:S06]  /*0480*/  LDC.U8 R3, c[0x0][0x328] ;  /* 0x0000ca00ff037b82 */ /* 0x000eac0000000000 */
[----:B------:R-:W-:Y:S01]  /*0490*/  @P0 IMAD.WIDE.U32 R6, R230, c[0x0][0x1e8], RZ ;  /* 0x00007a00e6060a25 */ /* 0x000fe200078e00ff */
[----:B------:R-:W-:-:S03]  /*04a0*/  @!P0 SHF.R.S32.HI R9, RZ, 0x1f, R0 ;  /* 0x0000001fff098819 */ /* 0x000fc60000011400 */
[----:B------:R-:W-:Y:S02]  /*04b0*/  @P0 IMAD R5, R230, c[0x0][0x1ec], R7 ;  /* 0x00007b00e6050a24 */ /* 0x000fe400078e0207 */
[----:B------:R-:W-:Y:S01]  /*04c0*/  @P0 IMAD.MOV.U32 R7, RZ, RZ, R6 ;  /* 0x000000ffff070224 */ /* 0x000fe200078e0006 */
[----:B------:R-:W-:Y:S01]  /*04d0*/  LOP3.LUT R6, R2, 0x1ffffffc, RZ, 0xc0, !PT ;  /* 0x1ffffffc02067812 */ /* 0x000fe200078ec0ff */
[----:B------:R-:W-:Y:S01]  /*04e0*/  @!P0 IMAD.WIDE.U32 R10, R0, c[0x0][0x1e0], RZ ;  /* 0x00007800000a8a25 */ /* 0x000fe200078e00ff */
[----:B------:R-:W-:Y:S02]  /*04f0*/  SHF.R.S32.HI R2, RZ, 0x2, R2 ;  /* 0x00000002ff027819 */ /* 0x000fe40000011402 */
[----:B-1----:R-:W-:Y:S01]  /*0500*/  ISETP.NE.AND P2, PT, R4, RZ, PT ;  /* 0x000000ff0400720c */ /* 0x002fe20003f45270 */
[----:B------:R-:W-:Y:S02]  /*0510*/  @!P0 IMAD R9, R9, c[0x0][0x1e0], RZ ;  /* 0x0000780009098a24 */ /* 0x000fe400078e02ff */
[----:B------:R-:W-:-:S02]  /*0520*/  IMAD.IADD R6, R73, 0x1, -R6 ;  /* 0x0000000149067824 */ /* 0x000fc400078e0a06 */
[----:B------:R-:W-:Y:S01]  /*0530*/  @!P0 IMAD.MOV.U32 R7, RZ, RZ, R10 ;  /* 0x000000ffff078224 */ /* 0x000fe200078e000a */
[----:B--2---:R-:W-:Y:S01]  /*0540*/  ISETP.NE.AND P1, PT, R3, RZ, PT ;  /* 0x000000ff0300720c */ /* 0x004fe20003f25270 */
[----:B------:R-:W-:-:S03]  /*0550*/  IMAD.SHL.U32 R6, R6, 0x8, RZ ;  /* 0x0000000806067824 */ /* 0x000fc600078e00ff */
[----:B------:R-:W-:Y:S01]  /*0560*/  ISETP.NE.OR P3, PT, R4, RZ, !P1 ;  /* 0x000000ff0400720c */ /* 0x000fe20004f65670 */
[----:B------:R-:W-:Y:S02]  /*0570*/  @!P0 IMAD R4, R0, c[0x0][0x1e4], R9 ;  /* 0x0000790000048a24 */ /* 0x000fe400078e0209 */
[----:B------:R-:W-:Y:S01]  /*0580*/  @!P2 MOV R8, c[0x0][0x214] ;  /* 0x000085000008aa02 */ /* 0x000fe20000000f00 */
[----:B------:R-:W-:Y:S01]  /*0590*/  @P2 IMAD.MOV.U32 R3, RZ, RZ, c[0x0][0x210] ;  /* 0x00008400ff032624 */ /* 0x000fe200078e00ff */
[----:B------:R-:W-:Y:S01]  /*05a0*/  @P2 MOV R9, 0x1 ;  /* 0x0000000100092802 */ /* 0x000fe20000000f00 */
[----:B------:R-:W-:Y:S02]  /*05b0*/  @!P0 IMAD.IADD R5, R11, 0x1, R4 ;  /* 0x000000010b058824 */ /* 0x000fe400078e0204 */
[----:B------:R-:W-:Y:S01]  /*05c0*/  @P2 IMAD R3, R3, c[0x0][0x214], RZ ;  /* 0x0000850003032a24 */ /* 0x000fe200078e02ff */
[----:B------:R-:W-:Y:S02]  /*05d0*/  @!P2 SEL R3, R8, c[0x0][0x234], !P1 ;  /* 0x00008d000803aa07 */ /* 0x000fe40004800000 */
[----:B------:R-:W-:-:S02]  /*05e0*/  IADD3 R4, P1, R6, R7, RZ ;  /* 0x0000000706047210 */ /* 0x000fc40007f3e0ff */
[----:B------:R-:W-:Y:S01]  /*05f0*/  SHF.R.S32.HI R7, RZ, 0x1f, R16 ;  /* 0x0000001fff077819 */ /* 0x000fe20000011410 */
[----:B------:R-:W-:Y:S01]  /*0600*/  @!P2 IMAD R9, R3, c[0x0][0x1c0], RZ ;  /* 0x000070000309aa24 */ /* 0x000fe200078e02ff */
[----:B------:R-:W-:Y:S01]  /*0610*/  LEA.HI.X.SX32 R5, R6, R5, 0x1, P1 ;  /* 0x0000000506057211 */ /* 0x000fe200008f0eff */
[C---:B------:R-:W-:Y:S02]  /*0620*/  @!P3 IMAD R11, R0.reuse, c[0x0][0x214], RZ ;  /* 0x00008500000bba24 */ /* 0x040fe400078e02ff */
[----:B------:R-:W-:Y:S02]  /*0630*/  IMAD R0, R0, R9, RZ ;  /* 0x0000000900007224 */ /* 0x000fe400078e02ff */
[----:B------:R-:W-:Y:S01]  /*0640*/  @P2 IMAD.MOV.U32 R6, RZ, RZ, c[0x0][0x210] ;  /* 0x00008400ff062624 */ /* 0x000fe200078e00ff */
[----:B------:R-:W-:Y:S01]  /*0650*/  @!P3 SEL R230, R11, R230, !P0 ;  /* 0x000000e60be6b207 */ /* 0x000fe20004000000 */
[----:B------:R-:W-:Y:S01]  /*0660*/  @!P2 IMAD.MOV.U32 R6, RZ, RZ, 0x1 ;  /* 0x00000001ff06a424 */ /* 0x000fe200078e00ff */
[----:B------:R-:W-:Y:S01]  /*0670*/  SEL R0, R0, RZ, P3 ;  /* 0x000000ff00007207 */ /* 0x000fe20001800000 */
[----:B------:R-:W-:Y:S01]  /*0680*/  CS2R R8, SRZ ;  /* 0x0000000000087805 */ /* 0x000fe2000001ff00 */
[----:B------:R-:W-:Y:S01]  /*0690*/  ISETP.GE.AND P2, PT, R2, R96, PT ;  /* 0x000000600200720c */ /* 0x000fe20003f46270 */
[----:B------:R-:W-:Y:S01]  /*06a0*/  IMAD R111, R111, R6, RZ ;  /* 0x000000066f6f7224 */ /* 0x000fe200078e02ff */
[----:B------:R-:W-:Y:S01]  /*06b0*/  @!P3 SHF.R.S32.HI R9, RZ, 0x1f, R230 ;  /* 0x0000001fff09b819 */ /* 0x000fe200000114e6 */
[----:B------:R-:W-:Y:S01]  /*06c0*/  IMAD R0, R16, R3, R0 ;  /* 0x0000000310007224 */ /* 0x000fe200078e0200 */
[----:B------:R-:W-:Y:S01]  /*06d0*/  SHF.R.S32.HI R3, RZ, 0x1f, R2 ;  /* 0x0000001fff037819 */ /* 0x000fe20000011402 */
[----:B------:R-:W-:Y:S01]  /*06e0*/  @!P3 IMAD.MOV.U32 R8, RZ, RZ, R230 ;  /* 0x000000ffff08b224 */ /* 0x000fe200078e00e6 */
[----:B------:R-:W-:Y:S01]  /*06f0*/  SHF.R.S32.HI R11, RZ, 0x1f, R111 ;  /* 0x0000001fff0b7819 */ /* 0x000fe2000001146f */
[----:B------:R-:W-:-:S02]  /*0700*/  IMAD R7, R7, c[0x0][0x1f0], RZ ;  /* 0x00007c0007077a24 */ /* 0x000fc400078e02ff */
[C---:B------:R-:W-:Y:S01]  /*0710*/  IMAD.WIDE.U32 R4, R16.reuse, c[0x0][0x1f0], R4 ;  /* 0x00007c0010047a25 */ /* 0x040fe200078e0004 */
[--C-:B------:R-:W-:Y:S02]  /*0720*/  IADD3 R111, P1, P0, R111, R8, R0.reuse ;  /* 0x000000086f6f7210 */ /* 0x100fe4000783e000 */
        /* <DEDUP_REMOVED lines=14> */
.L_x_762:
[----:B------:R-:W-:Y:S05]  /*0810*/  BSYNC B0 ;  /* 0x0000000000007941 */ /* 0x000fea0003800000 */
.L_x_761:
        /* <DEDUP_REMOVED lines=15> */
.L_x_764:
[----:B------:R-:W-:Y:S05]  /*0910*/  BSYNC B0 ;  /* 0x0000000000007941 */ /* 0x000fea0003800000 */
.L_x_763:
        /* <DEDUP_REMOVED lines=15> */
.L_x_766:
[----:B------:R-:W-:Y:S05]  /*0a10*/  BSYNC B0 ;  /* 0x0000000000007941 */ /* 0x000fea0003800000 */
.L_x_765:
[----:B------:R-:W-:Y:S01]  /*0a20*/  IADD3 R7, R2, 0x60, RZ ;  /* 0x0000006002077810 */ /* 0x000fe20007ffe0ff */
[----:B------:R-:W-:Y:S03]  /*0a30*/  BSSY B0, `(.L_x_767) ;  /* 0x000000e000007945 */ /* 0x000fe60003800000 */
[----:B------:R-:W-:-:S13]  /*0a40*/  ISETP.GE.AND P0, PT, R7, R96, PT ;  /* 0x000000600700720c */ /* 0x000fda0003f06270 */
[----:B------:R-:W-:Y:S05]  /*0a50*/  @P0 BRA `(.L_x_768) ;  /* 0x000000b000000947 */ /* 0x000fea0003800000 */
[----:B------:R-:W-:Y:S01]  /*0a60*/  IADD3 R0, P0, R12, 0x60, RZ ;  /* 0x000000600c007810 */ /* 0x000fe20007f1e0ff */
[----:B------:R-:W-:-:S04]  /*0a70*/  IMAD.MOV.U32 R12, RZ, RZ, R4 ;  /* 0x000000ffff0c7224 */ /* 0x000fc800078e0004 */
[----:B------:R-:W-:Y:S01]  /*0a80*/  IMAD.X R5, RZ, RZ, R13, P0 ;  /* 0x000000ffff057224 */ /* 0x000fe200000e060d */
[----:B------:R-:W-:-:S03]  /*0a90*/  MOV R13, R15 ;  /* 0x0000000f000d7202 */ /* 0x000fc60000000f00 */
[----:B------:R-:W-:Y:S02]  /*0aa0*/  IMAD R5, R5, c[0x0][0x1e8], RZ ;  /* 0x00007a0005057a24 */ /* 0x000fe400078e02ff */
[----:B------:R-:W-:-:S04]  /*0ab0*/  IMAD.WIDE.U32 R12, R0, c[0x0][0x1e8], R12 ;  /* 0x00007a00000c7a25 */ /* 0x000fc800078e000c */
[----:B------:R-:W-:Y:S01]  /*0ac0*/  IMAD R5, R0, c[0x0][0x1ec], R5 ;  /* 0x00007b0000057a24 */ /* 0x000fe200078e0205 */
[----:B------:R-:W-:-:S04]  /*0ad0*/  LEA R4, P0, R12, c[0x0][0x1d0], 0x1 ;  /* 0x000074000c047a11 */ /* 0x000fc800078008ff */
[----:B------:R-:W-:-:S04]  /*0ae0*/  IADD3 R5, R13, R5, RZ ;  /* 0x000000050d057210 */ /* 0x000fc80007ffe0ff */
[----:B------:R-:W-:-:S05]  /*0af0*/  LEA.HI.X R5, R12, c[0x0][0x1d4], R5, 0x1, P0 ;  /* 0x000075000c057a11 */ /* 0x000fca00000f0c05 */
[----:B------:R2:W-:Y:S02]  /*0b00*/  STG.E.128 [R4.64], RZ ;  /* 0x000000ff04007986 */ /* 0x0005e4000c101d08 */
.L_x_768:
[----:B------:R-:W-:Y:S05]  /*0b10*/  BSYNC B0 ;  /* 0x0000000000007941 */ /* 0x000fea0003800000 */
.L_x_767:
        /* <DEDUP_REMOVED lines=8> */
[CC--:B------:R-:W-:Y:S02]  /*0ba0*/  @!P5 IADD3 R4, P0, R5.reuse, R111.reuse, RZ ;  /* 0x0000006f0504d210 */ /* 0x0c0fe40007f1e0ff */
[----:B------:R-:W-:Y:S02]  /*0bb0*/  @!P4 IADD3 R3, P1, R0, R111, RZ ;  /* 0x0000006f0003c210 */ /* 0x000fe40007f3e0ff */
[----:B------:R-:W-:Y:S02]  /*0bc0*/  @!P5 LEA.HI.X.SX32 R9, R5, R8, 0x1, P0 ;  /* 0x000000080509d211 */ /* 0x000fe400000f0eff */
[----:B------:R-:W-:-:S02]  /*0bd0*/  @!P5 LEA R12, P2, R4, c[0x0][0x200], 0x2 ;  /* 0x00008000040cda11 */ /* 0x000fc400078410ff */
[----:B------:R-:W-:Y:S02]  /*0be0*/  @!P3 IADD3 R5, P0, R2, R111, RZ ;  /* 0x0000006f0205b210 */ /* 0x000fe40007f1e0ff */
[-C--:B------:R-:W-:Y:S02]  /*0bf0*/  @!P4 LEA.HI.X.SX32 R0, R0, R8.reuse, 0x1, P1 ;  /* 0x000000080000c211 */ /* 0x080fe400008f0eff */
[----:B------:R-:W-:Y:S02]  /*0c00*/  @!P4 LEA R10, P1, R3, c[0x0][0x200], 0x2 ;  /* 0x00008000030aca11 */ /* 0x000fe400078210ff */
[----:B------:R-:W-:Y:S01]  /*0c10*/  @!P5 LEA.HI.X R13, R4, c[0x0][0x204], R9, 0x2, P2 ;  /* 0x00008100040dda11 */ /* 0x000fe200010f1409 */
[----:B------:R-:W-:Y:S01]  /*0c20*/  @!P4 IMAD.MOV.U32 R9, RZ, RZ, 0x7f800000 ;  /* 0x7f800000ff09c424 */ /* 0x000fe200078e00ff */
        /* <DEDUP_REMOVED lines=18> */
.L_x_760:
[----:B-1----:R-:W-:Y:S02]  /*0d50*/  ISETP.NE.AND P1, PT, R230, -0x1, PT ;  /* 0xffffffffe600780c */ /* 0x002fe40003f25270 */
[----:B------:R-:W-:-:S11]  /*0d60*/  ISETP.NE.AND P0, PT, R9, -0x1, PT ;  /* 0xffffffff0900780c */ /* 0x000fd60003f05270 */
[----:B------:R-:W-:Y:S01]  /*0d70*/  @!P1 SHF.R.S32.HI R5, RZ, 0x1f, R0 ;  /* 0x0000001fff059819 */ /* 0x000fe20000011400 */
[----:B------:R-:W-:Y:S01]  /*0d80*/  @P1 IMAD.WIDE.U32 R10, R230, c[0x0][0x190], RZ ;  /* 0x00006400e60a1a25 */ /* 0x000fe200078e00ff */
[----:B------:R-:W-:-:S03]  /*0d90*/  @P0 IADD3 R6, R2, R9, RZ ;  /* 0x0000000902060210 */ /* 0x000fc60007ffe0ff */
[----:B------:R-:W-:Y:S01]  /*0da0*/  @!P1 IMAD R5, R5, c[0x0][0x178], RZ ;  /* 0x00005e0005059a24 */ /* 0x000fe200078e02ff */
[----:B------:R-:W-:Y:S01]  /*0db0*/  @P1 MOV R8, R10 ;  /* 0x0000000a00081202 */ /* 0x000fe20000000f00 */
[----:B------:R-:W-:Y:S02]  /*0dc0*/  @P1 IMAD R3, R230, c[0x0][0x194], R11 ;  /* 0x00006500e6031a24 */ /* 0x000fe400078e020b */
[----:B------:R-:W-:-:S04]  /*0dd0*/  @!P1 IMAD.WIDE.U32 R10, R0, c[0x0][0x178], RZ ;  /* 0x00005e00000a9a25 */ /* 0x000fc800078e00ff */
[----:B------:R-:W-:Y:S01]  /*0de0*/  @!P1 IMAD R4, R0, c[0x0][0x17c], R5 ;  /* 0x00005f0000049a24 */ /* 0x000fe200078e0205 */
[----:B------:R-:W-:Y:S01]  /*0df0*/  @!P1 MOV R8, R10 ;  /* 0x0000000a00089202 */ /* 0x000fe20000000f00 */
[----:B------:R-:W-:-:S03]  /*0e00*/  @P0 IMAD.WIDE.U32 R242, R6, c[0x0][0x198], RZ ;  /* 0x0000660006f20a25 */ /* 0x000fc600078e00ff */
        /* <DEDUP_REMOVED lines=13> */
.L_x_769:
[----:B------:R-:W-:Y:S01]  /*0ee0*/  IABS R7, c[0x0][0x1c8] ;  /* 0x0000720000077a13 */ /* 0x000fe20000000000 */
[----:B------:R-:W-:-:S03]  /*0ef0*/  IMAD.MOV.U32 R10, RZ, RZ, RZ ;  /* 0x000000ffff0a7224 */ /* 0x000fc600078e00ff */
[----:B------:R-:W1:Y:S08]  /*0f00*/  I2F.RP R12, R7 ;  /* 0x00000007000c7306 */ /* 0x000e700000209400 */
[----:B-1----:R-:W1:Y:S02]  /*0f10*/  MUFU.RCP R11, R12 ;  /* 0x0000000c000b7308 */ /* 0x002e640000001000 */
[----:B-1----:R-:W-:-:S06]  /*0f20*/  IADD3 R11, R11, 0xffffffe, RZ ;  /* 0x0ffffffe0b0b7810 */ /* 0x002fcc0007ffe0ff */
[----:B------:R-:W1:Y:S02]  /*0f30*/  F2I.FTZ.U32.TRUNC.NTZ R11, R11 ;  /* 0x0000000b000b7305 */ /* 0x000e64000021f000 */
[----:B-1----:R-:W-:-:S04]  /*0f40*/  IMAD.MOV R4, RZ, RZ, -R11 ;  /* 0x000000ffff047224 */ /* 0x002fc800078e0a0b */
[----:B------:R-:W-:Y:S01]  /*0f50*/  IMAD R5, R4, R7, RZ ;  /* 0x0000000704057224 */ /* 0x000fe200078e02ff */
[----:B------:R-:W-:-:S03]  /*0f60*/  IABS R4, R16 ;  /* 0x0000001000047213 */ /* 0x000fc60000000000 */
[----:B------:R-:W-:-:S04]  /*0f70*/  IMAD.HI.U32 R10, R11, R5, R10 ;  /* 0x000000050b0a7227 */ /* 0x000fc800078e000a */
[----:B------:R-:W-:-:S04]  /*0f80*/  IMAD.MOV.U32 R5, RZ, RZ, R4 ;  /* 0x000000ffff057224 */ /* 0x000fc800078e0004 */
[----:B------:R-:W-:-:S05]  /*0f90*/  IMAD.HI.U32 R56, R10, R5, RZ ;  /* 0x000000050a387227 */ /* 0x000fca00078e00ff */
[----:B------:R-:W-:-:S05]  /*0fa0*/  IADD3 R4, -R56, RZ, RZ ;  /* 0x000000ff38047210 */ /* 0x000fca0007ffe1ff */
[----:B------:R-:W-:Y:S02]  /*0fb0*/  IMAD R4, R7, R4, R5 ;  /* 0x0000000407047224 */ /* 0x000fe400078e0205 */
[----:B------:R-:W-:-:S03]  /*0fc0*/  @P0 IMAD.IADD R5, R2, 0x1, R9 ;  /* 0x0000000102050824 */ /* 0x000fc600078e0209 */
[----:B------:R-:W-:Y:S01]  /*0fd0*/  ISETP.GT.U32.AND P2, PT, R7, R4, PT ;  /* 0x000000040700720c */ /* 0x000fe20003f44070 */
[----:B------:R-:W-:-:S04]  /*0fe0*/  @P0 IMAD.WIDE.U32 R14, R5, c[0x0][0x1a0], RZ ;  /* 0x00006800050e0a25 */ /* 0x000fc800078e00ff */
[----:B------:R-:W-:-:S08]  /*0ff0*/  @P0 IMAD R5, R5, c[0x0][0x1a4], R15 ;  /* 0x0000690005050a24 */ /* 0x000fd000078e020f */
[----:B------:R-:W-:Y:S01]  /*1000*/  @!P2 IMAD.IADD R4, R4, 0x1, -R7 ;  /* 0x000000010404a824 */ /* 0x000fe200078e0a07 */
[----:B------:R-:W-:Y:S02]  /*1010*/  @!P2 IADD3 R56, R56, 0x1, RZ ;  /* 0x000000013838a810 */ /* 0x000fe40007ffe0ff */
[----:B------:R-:W-:Y:S02]  /*1020*/  ISETP.NE.AND P2, PT, RZ, c[0x0][0x1c8], PT ;  /* 0x00007200ff007a0c */ /* 0x000fe40003f45270 */
[----:B------:R-:W-:Y:S02]  /*1030*/  ISETP.GE.U32.AND P3, PT, R4, R7, PT ;  /* 0x000000070400720c */ /* 0x000fe40003f66070 */
[----:B------:R-:W-:Y:S02]  /*1040*/  LOP3.LUT R4, R16, c[0x0][0x1c8], RZ, 0x3c, !PT ;  /* 0x0000720010047a12 */ /* 0x000fe400078e3cff */
[----:B------:R-:W-:Y:S02]  /*1050*/  SHF.R.S32.HI R7, RZ, 0x1f, R16 ;  /* 0x0000001fff077819 */ /* 0x000fe40000011410 */
        /* <DEDUP_REMOVED lines=15> */
.L_x_770:
[----:B------:R-:W-:Y:S01]  /*1150*/  SHF.R.S32.HI R12, RZ, 0x1f, R73 ;  /* 0x0000001fff0c7819 */ /* 0x000fe20000011449 */
[----:B------:R-:W-:Y:S01]  /*1160*/  IMAD R7, R7, c[0x0][0x1a8], RZ ;  /* 0x00006a0007077a24 */ /* 0x000fe200078e02ff */
[----:B------:R-:W-:Y:S01]  /*1170*/  IADD3 R68, R38, -0x1, RZ ;  /* 0xffffffff26447810 */ /* 0x000fe20007ffe0ff */
[----:B------:R-:W-:Y:S01]  /*1180*/  IMAD.IADD R226, R96, 0x1, -R111 ;  /* 0x0000000160e27824 */ /* 0x000fe200078e0a6f */
[-C--:B------:R-:W-:Y:S01]  /*1190*/  LEA.HI R13, R12, R73.reuse, RZ, 0x2 ;  /* 0x000000490c0d7211 */ /* 0x080fe200078f10ff */
[----:B------:R-:W-:Y:S01]  /*11a0*/  IMAD R30, R16, c[0x0][0x1ac], R7 ;  /* 0x00006b00101e7a24 */ /* 0x000fe200078e0207 */
[CC--:B------:R-:W-:Y:S01]  /*11b0*/  LEA.HI R2, R12.reuse, R73.reuse, RZ, 0x3 ;  /* 0x000000490c027211 */ /* 0x0c0fe200078f18ff */
[----:B------:R-:W-:Y:S01]  /*11c0*/  IMAD.MOV.U32 R37, RZ, RZ, c[0x0][0x198] ;  /* 0x00006600ff257624 */ /* 0x000fe200078e00ff */
[----:B------:R-:W-:Y:S01]  /*11d0*/  LOP3.LUT R250, R13, 0xfffffffc, RZ, 0xc0, !PT ;  /* 0xfffffffc0dfa7812 */ /* 0x000fe200078ec0ff */
[----:B------:R-:W-:Y:S01]  /*11e0*/  IMAD.MOV.U32 R228, RZ, RZ, 0x7 ;  /* 0x00000007ffe47424 */ /* 0x000fe200078e00ff */
[----:B------:R-:W-:Y:S01]  /*11f0*/  SHF.R.S32.HI R22, RZ, 0x2, R13 ;  /* 0x00000002ff167819 */ /* 0x000fe2000001140d */
[----:B------:R-:W-:Y:S01]  /*1200*/  IMAD.SHL.U32 R65, R37, 0x80, RZ ;  /* 0x0000008025417824 */ /* 0x000fe200078e00ff */
[----:B------:R-:W-:Y:S01]  /*1210*/  LEA.HI R102, R12, R73, RZ, 0x5 ;  /* 0x000000490c667211 */ /* 0x000fe200078f28ff */
[----:B------:R-:W-:Y:S01]  /*1220*/  IMAD.IADD R250, R73, 0x1, -R250 ;  /* 0x0000000149fa7824 */ /* 0x000fe200078e0afa */
[C---:B------:R-:W-:Y:S01]  /*1230*/  IADD3 R11, R22.reuse, 0x20, RZ ;  /* 0x00000020160b7810 */ /* 0x040fe20007ffe0ff */
[----:B------:R-:W-:Y:S01]  /*1240*/  IMAD.MOV.U32 R36, RZ, RZ, c[0x0][0x19c] ;  /* 0x00006700ff247624 */ /* 0x000fe200078e00ff */
[----:B------:R-:W-:Y:S01]  /*1250*/  IADD3 R7, R22, 0x40, RZ ;  /* 0x0000004016077810 */ /* 0x000fe20007ffe0ff */
[----:B------:R-:W-:Y:S01]  /*1260*/  IMAD.SHL.U32 R250, R250, 0x8, RZ ;  /* 0x00000008fafa7824 */ /* 0x000fe200078e00ff */
[-C--:B------:R-:W-:Y:S01]  /*1270*/  ISETP.GE.AND P3, PT, R11, R226.reuse, PT ;  /* 0x000000e20b00720c */ /* 0x080fe20003f66270 */
[----:B------:R-:W-:Y:S01]  /*1280*/  IMAD.SHL.U32 R245, R73, 0x2, RZ ;  /* 0x0000000249f57824 */ /* 0x000fe200078e00ff */
[----:B------:R-:W-:Y:S01]  /*1290*/  ISETP.GE.AND P1, PT, R7, R226, PT ;  /* 0x000000e20700720c */ /* 0x000fe20003f26270 */
[----:B------:R-:W-:Y:S01]  /*12a0*/  IMAD.MOV.U32 R147, RZ, RZ, R68 ;  /* 0x000000ffff937224 */ /* 0x000fe200078e0044 */
[----:B------:R-:W-:-:S02]  /*12b0*/  IADD3 R8, P0, R250, R8, RZ ;  /* 0x00000008fa087210 */ /* 0x000fc40007f1e0ff */
[----:B------:R-:W-:Y:S02]  /*12c0*/  SHF.R.S32.HI R251, RZ, 0x1f, R250 ;  /* 0x0000001ffffb7819 */ /* 0x000fe400000114fa */
[----:B------:R-:W-:Y:S01]  /*12d0*/  LEA.HI R13, R13, R22, RZ, 0x1 ;  /* 0x000000160d0d7211 */ /* 0x000fe200078f08ff */
[----:B------:R-:W-:Y:S01]  /*12e0*/  STL [R1+0x10], R147 ;  /* 0x0000109301007387 */ /* 0x000fe20000100800 */
[----:B------:R-:W-:Y:S01]  /*12f0*/  IADD3 R225, R22, 0x60, RZ ;  /* 0x0000006016e17810 */ /* 0x000fe20007ffe0ff */
[----:B------:R-:W-:Y:S01]  /*1300*/  IMAD.X R9, R251, 0x1, R3, P0 ;  /* 0x00000001fb097824 */ /* 0x000fe200000e0603 */
[----:B------:R-:W-:Y:S02]  /*1310*/  SHF.R.S32.HI R23, RZ, 0x1f, R22 ;  /* 0x0000001fff177819 */ /* 0x000fe40000011416 */
[----:B------:R-:W-:Y:S01]  /*1320*/  LOP3.LUT R13, R13, 0x7fffffe, RZ, 0xc0, !PT ;  /* 0x07fffffe0d0d7812 */ /* 0x000fe200078ec0ff */
[----:B------:R-:W-:Y:S01]  /*1330*/  IMAD.WIDE.U32 R16, R16, c[0x0][0x1a8], R8 ;  /* 0x00006a0010107a25 */ /* 0x000fe200078e0008 */
[----:B------:R-:W-:-:S02]  /*1340*/  SHF.R.S32.HI R9, RZ, 0x3, R2 ;  /* 0x00000003ff097819 */ /* 0x000fc40000011402 */
[-C--:B------:R-:W-:Y:S01]  /*1350*/  ISETP.GE.AND P2, PT, R225, R226.reuse, PT ;  /* 0x000000e2e100720c */ /* 0x080fe20003f46270 */
[----:B------:R-:W-:Y:S01]  /*1360*/  IMAD.WIDE R232, R233, 0x80, R22 ;  /* 0x00000080e9e87825 */ /* 0x000fe200078e0216 */
[----:B------:R-:W-:Y:S02]  /*1370*/  SHF.R.S32.HI R105, RZ, 0x5, R102 ;  /* 0x00000005ff697819 */ /* 0x000fe40000011466 */
[----:B------:R-:W-:Y:S01]  /*1380*/  ISETP.GE.AND P0, PT, R22, R226, PT ;  /* 0x000000e21600720c */ /* 0x000fe20003f06270 */
[----:B------:R-:W-:Y:S01]  /*1390*/  IMAD.SHL.U32 R15, R9, 0x40, RZ ;  /* 0x00000040090f7824 */ /* 0x000fe200078e00ff */
[----:B------:R-:W-:Y:S01]  /*13a0*/  @!P3 IADD3 R28, P4, R232, 0x20, RZ ;  /* 0x00000020e81cb810 */ /* 0x000fe20007f9e0ff */
[----:B------:R-:W-:Y:S01]  /*13b0*/  IMAD.IADD R4, R22, 0x1, -R13 ;  /* 0x0000000116047824 */ /* 0x000fe200078e0a0d */
[----:B------:R-:W-:Y:S01]  /*13c0*/  @!P1 IADD3 R24, P5, R232, 0x40, RZ ;  /* 0x00000040e8189810 */ /* 0x000fe20007fbe0ff */
[----:B------:R-:W-:Y:S01]  /*13d0*/  IMAD.IADD R31, R17, 0x1, R30 ;  /* 0x00000001111f7824 */ /* 0x000fe200078e021e */
[----:B------:R-:W-:Y:S01]  /*13e0*/  LOP3.LUT R15, R15, 0xc0, RZ, 0xc0, !PT ;  /* 0x000000c00f0f7812 */ /* 0x000fe200078ec0ff */
[----:B------:R-:W-:Y:S01]  /*13f0*/  IMAD R231, R105, 0x8, R4 ;  /* 0x0000000869e77824 */ /* 0x000fe200078e0204 */
[----:B------:R-:W-:Y:S01]  /*1400*/  SHF.R.S32.HI R59, RZ, 0x1f, R56 ;  /* 0x0000001fff3b7819 */ /* 0x000fe20000011438 */
[--C-:B------:R-:W-:Y:S01]  /*1410*/  @!P3 IMAD.X R21, RZ, RZ, R233.reuse, P4 ;  /* 0x000000ffff15b224 */ /* 0x100fe200020e06e9 */
[----:B------:R-:W-:Y:S01]  /*1420*/  LOP3.LUT R3, R15, 0x18, R250, 0xf8, !PT ;  /* 0x000000180f037812 */ /* 0x000fe200078ef8fa */
[----:B------:R-:W-:Y:S01]  /*1430*/  @!P1 IMAD.X R13, RZ, RZ, R233, P5 ;  /* 0x000000ffff0d9224 */ /* 0x000fe200028e06e9 */
[----:B------:R-:W-:Y:S01]  /*1440*/  SHF.R.U32.HI R0, RZ, 0x3, R15 ;  /* 0x00000003ff007819 */ /* 0x000fe2000001160f */
[--C-:B------:R-:W-:Y:S01]  /*1450*/  @!P0 IMAD.MOV.U32 R30, RZ, RZ, R16.reuse ;  /* 0x000000ffff1e8224 */ /* 0x100fe200078e0010 */
[----:B------:R-:W-:Y:S01]  /*1460*/  SHF.L.U64.HI R39, R37, R228, c[0x0][0x19c] ;  /* 0x0000670025277619 */ /* 0x000fe200000102e4 */
[----:B------:R-:W-:Y:S01]  /*1470*/  @!P0 IMAD R15, R233, c[0x0][0x190], RZ ;  /* 0x00006400e90f8a24 */ /* 0x000fe200078e02ff */
[----:B------:R-:W-:Y:S01]  /*1480*/  LOP3.LUT R0, R3, R0, RZ, 0x3c, !PT ;  /* 0x0000000003007212 */ /* 0x000fe200078e3cff */
[----:B------:R-:W-:Y:S01]  /*1490*/  @!P1 IMAD R13, R13, c[0x0][0x190], RZ ;  /* 0x000064000d0d9a24 */ /* 0x000fe200078e02ff */
[----:B------:R-:W-:Y:S01]  /*14a0*/  LOP3.LUT R2, R2, 0xfffffff8, RZ, 0xc0, !PT ;  /* 0xfffffff802027812 */ /* 0x000fe200078ec0ff */
[----:B------:R-:W-:Y:S01]  /*14b0*/  @!P1 IMAD.MOV.U32 R18, RZ, RZ, R16 ;  /* 0x000000ffff129224 */ /* 0x000fe200078e0010 */
[----:B------:R-:W-:Y:S01]  /*14c0*/  LEA.HI R12, R12, R73, RZ, 0x4 ;  /* 0x000000490c0c7211 */ /* 0x000fe200078f20ff */
[----:B------:R-:W-:Y:S01]  /*14d0*/  IMAD.U32 R231, R231, 0x20, R0 ;  /* 0x00000020e7e77824 */ /* 0x000fe200078e0000 */
[----:B------:R-:W-:Y:S01]  /*14e0*/  @!P2 IADD3 R0, P4, R232, 0x60, RZ ;  /* 0x00000060e800a810 */ /* 0x000fe20007f9e0ff */
[--C-:B------:R-:W-:Y:S01]  /*14f0*/  @!P1 IMAD.MOV.U32 R19, RZ, RZ, R31.reuse ;  /* 0x000000ffff139224 */ /* 0x100fe200078e001f */
[----:B------:R-:W-:Y:S01]  /*1500*/  LOP3.LUT R102, R102, 0xffffffe0, RZ, 0xc0, !PT ;  /* 0xffffffe066667812 */ /* 0x000fe200078ec0ff */
[----:B------:R-:W-:Y:S01]  /*1510*/  @!P3 IMAD.MOV.U32 R27, RZ, RZ, R31 ;  /* 0x000000ffff1bb224 */ /* 0x000fe200078e001f */
[----:B------:R-:W-:Y:S01]  /*1520*/  IADD3 R235, R83, -c[0x0][0x2e4], -R96 ;  /* 0x8000b90053eb7a10 */ /* 0x000fe20007ffe860 */
[----:B------:R-:W-:Y:S01]  /*1530*/  @!P2 IMAD.X R3, RZ, RZ, R233, P4 ;  /* 0x000000ffff03a224 */ /* 0x000fe200020e06e9 */
[----:B------:R-:W-:Y:S01]  /*1540*/  LOP3.LUT R245, R245, 0x6, RZ, 0xc0, !PT ;  /* 0x00000006f5f57812 */ /* 0x000fe200078ec0ff */
[----:B------:R-:W-:-:S02]  /*1550*/  @!P2 IMAD.MOV.U32 R17, RZ, RZ, R31 ;  /* 0x000000ffff11a224 */ /* 0x000fc400078e001f */
[----:B------:R-:W-:Y:S02]  /*1560*/  @!P3 IMAD R21, R21, c[0x0][0x190], RZ ;  /* 0x000064001515ba24 */ /* 0x000fe400078e02ff */
[----:B------:R-:W-:Y:S02]  /*1570*/  @!P3 IMAD.MOV.U32 R26, RZ, RZ, R16 ;  /* 0x000000ffff1ab224 */ /* 0x000fe400078e0010 */
[C---:B------:R-:W-:Y:S02]  /*1580*/  @!P0 IMAD R4, R232.reuse, c[0x0][0x194], R15 ;  /* 0x00006500e8048a24 */ /* 0x040fe400078e020f */
[----:B------:R-:W-:-:S04]  /*1590*/  @!P0 IMAD.WIDE.U32 R30, R232, c[0x0][0x190], R30 ;  /* 0x00006400e81e8a25 */ /* 0x000fc800078e001e */
[C---:B------:R-:W-:Y:S02]  /*15a0*/  @!P1 IMAD R10, R24.reuse, c[0x0][0x194], R13 ;  /* 0x00006500180a9a24 */ /* 0x040fe400078e020d */
[----:B------:R-:W-:-:S04]  /*15b0*/  @!P1 IMAD.WIDE.U32 R24, R24, c[0x0][0x190], R18 ;  /* 0x0000640018189a25 */ /* 0x000fc800078e0012 */
[----:B------:R-:W-:Y:S01]  /*15c0*/  @!P2 IMAD R3, R3, c[0x0][0x190], RZ ;  /* 0x000064000303aa24 */ /* 0x000fe200078e02ff */
[----:B------:R-:W-:Y:S01]  /*15d0*/  @!P1 LEA R18, P4, R24, c[0x0][0x160], 0x1 ;  /* 0x0000580018129a11 */ /* 0x000fe200078808ff */
[C---:B------:R-:W-:Y:S02]  /*15e0*/  @!P3 IMAD R8, R28.reuse, c[0x0][0x194], R21 ;  /* 0x000065001c08ba24 */ /* 0x040fe400078e0215 */
[----:B------:R-:W-:Y:S01]  /*15f0*/  @!P3 IMAD.WIDE.U32 R28, R28, c[0x0][0x190], R26 ;  /* 0x000064001c1cba25 */ /* 0x000fe200078e001a */
[----:B------:R-:W-:-:S03]  /*1600*/  @!P0 LEA R26, P6, R30, c[0x0][0x160], 0x1 ;  /* 0x000058001e1a8a11 */ /* 0x000fc600078c08ff */
[----:B------:R-:W-:Y:S01]  /*1610*/  @!P0 IMAD.IADD R4, R31, 0x1, R4 ;  /* 0x000000011f048824 */ /* 0x000fe200078e0204 */
[----:B------:R-:W-:Y:S01]  /*1620*/  @!P3 LEA R20, P5, R28, c[0x0][0x160], 0x1 ;  /* 0x000058001c14ba11 */ /* 0x000fe200078a08ff */
[----:B------:R-:W-:Y:S02]  /*1630*/  @!P1 IMAD.IADD R10, R25, 0x1, R10 ;  /* 0x00000001190a9824 */ /* 0x000fe400078e020a */
[----:B------:R-:W-:Y:S01]  /*1640*/  @!P2 IMAD R3, R0, c[0x0][0x194], R3 ;  /* 0x000065000003aa24 */ /* 0x000fe200078e0203 */
[----:B------:R-:W-:Y:S01]  /*1650*/  @!P0 LEA.HI.X R27, R30, c[0x0][0x164], R4, 0x1, P6 ;  /* 0x000059001e1b8a11 */ /* 0x000fe200030f0c04 */
[----:B------:R-:W-:Y:S01]  /*1660*/  @!P2 IMAD.WIDE.U32 R32, R0, c[0x0][0x190], R16 ;  /* 0x000064000020aa25 */ /* 0x000fe200078e0010 */
[----:B------:R-:W-:-:S03]  /*1670*/  @!P1 LEA.HI.X R19, R24, c[0x0][0x164], R10, 0x1, P4 ;  /* 0x0000590018139a11 */ /* 0x000fc600020f0c0a */
[----:B------:R-:W-:Y:S01]  /*1680*/  @!P2 IMAD.IADD R4, R33, 0x1, R3 ;  /* 0x000000012104a824 */ /* 0x000fe200078e0203 */
[----:B------:R-:W-:Y:S01]  /*1690*/  @!P2 LEA R16, P4, R32, c[0x0][0x160], 0x1 ;  /* 0x000058002010aa11 */ /* 0x000fe200078808ff */
[----:B------:R-:W-:Y:S02]  /*16a0*/  IMAD R3, R23, c[0x0][0x198], RZ ;  /* 0x0000660017037a24 */ /* 0x000fe400078e02ff */
[----:B------:R-:W-:Y:S01]  /*16b0*/  IMAD.WIDE.U32 R24, R22, c[0x0][0x198], R250 ;  /* 0x0000660016187a25 */ /* 0x000fe200078e00fa */
[----:B------:R-:W-:-:S03]  /*16c0*/  @!P2 LEA.HI.X R17, R32, c[0x0][0x164], R4, 0x1, P4 ;  /* 0x000059002011aa11 */ /* 0x000fc600020f0c04 */
[----:B------:R-:W-:Y:S01]  /*16d0*/  IMAD R3, R22, c[0x0][0x19c], R3 ;  /* 0x0000670016037a24 */ /* 0x000fe200078e0203 */
[----:B------:R-:W-:Y:S01]  /*16e0*/  IADD3 R242, P6, R242, R24, RZ ;  /* 0x00000018f2f27210 */ /* 0x000fe20007fde0ff */
[----:B------:R-:W-:Y:S02]  /*16f0*/  @!P3 IMAD.IADD R8, R29, 0x1, R8 ;  /* 0x000000011d08b824 */ /* 0x000fe400078e0208 */
[----:B------:R-:W-:Y:S01]  /*1700*/  IMAD R0, R68, -0x80, R83 ;  /* 0xffffff8044007824 */ /* 0x000fe200078e0253 */
[----:B------:R-:W-:Y:S01]  /*1710*/  IADD3.X R243, R6, R25, R3, P6, !PT ;  /* 0x0000001906f37210 */ /* 0x000fe200037fe403 */
[----:B------:R-:W-:Y:S01]  /*1720*/  IMAD R4, R23, c[0x0][0x1a0], RZ ;  /* 0x0000680017047a24 */ /* 0x000fe200078e02ff */
[----:B------:R-:W-:Y:S01]  /*1730*/  @!P3 LEA.HI.X R21, R28, c[0x0][0x164], R8, 0x1, P5 ;  /* 0x000059001c15ba11 */ /* 0x000fe200028f0c08 */
[----:B------:R-:W-:Y:S01]  /*1740*/  IMAD R247, R59, c[0x0][0x1b0], RZ ;  /* 0x00006c003bf77a24 */ /* 0x000fe200078e02ff */
[CC--:B------:R-:W-:Y:S01]  /*1750*/  ISETP.GE.AND P5, PT, R22.reuse, R0.reuse, PT ;  /* 0x000000001600720c */ /* 0x0c0fe20003fa6270 */
[C---:B------:R-:W-:Y:S01]  /*1760*/  IMAD R4, R22.reuse, c[0x0][0x1a4], R4 ;  /* 0x0000690016047a24 */ /* 0x040fe200078e0204 */
[C---:B------:R-:W-:Y:S01]  /*1770*/  ISETP.GE.AND P4, PT, R22.reuse, R0, PT ;  /* 0x000000001600720c */ /* 0x040fe20003f86270 */
[----:B------:R-:W-:Y:S01]  /*1780*/  IMAD.SHL.U32 R231, R231, 0x2, RZ ;  /* 0x00000002e7e77824 */ /* 0x000fe200078e00ff */
[----:B------:R-:W-:Y:S01]  /*1790*/  SHF.R.S32.HI R6, RZ, 0x1f, R68 ;  /* 0x0000001fff067819 */ /* 0x000fe20000011444 */
[----:B------:R-:W-:-:S03]  /*17a0*/  IMAD.WIDE.U32 R22, R22, c[0x0][0x1a0], R250 ;  /* 0x0000680016167a25 */ /* 0x000fc600078e00fa */
[----:B------:R-:W-:Y:S01]  /*17b0*/  @!PT LDS RZ, [RZ] ;  /* 0x00000000fffff984 */ /* 0x000fe20000000800 */
[----:B------:R-:W-:Y:S01]  /*17c0*/  @!PT LDS RZ, [RZ] ;  /* 0x00000000fffff984 */ /* 0x000fe20000000800 */
[----:B------:R-:W-:Y:S01]  /*17d0*/  @!PT LDS RZ, [RZ] ;  /* 0x00000000fffff984 */ /* 0x000fe20000000800 */
[----:B------:R1:W-:Y:S01]  /*17e0*/  @!P0 LDGSTS.E.BYPASS.LTC128B.128 [R231], [R26.64] ;  /* 0x000000001ae78fae */ /* 0x0003e2000b901d48 */
[----:B------:R-:W-:Y:S01]  /*17f0*/  IMAD R247, R56, c[0x0][0x1b4], R247 ;  /* 0x00006d0038f77a24 */ /* 0x000fe200078e02f7 */
[----:B------:R-:W-:Y:S01]  /*1800*/  IADD3 R14, P6, R14, R22, RZ ;  /* 0x000000160e0e7210 */ /* 0x000fe20007fde0ff */
[----:B------:R-:W-:Y:S01]  /*1810*/  IMAD.WIDE.U32 R242, R56, c[0x0][0x1b0], R242 ;  /* 0x00006c0038f27a25 */ /* 0x000fe200078e00f2 */
[-C--:B------:R-:W-:Y:S01]  /*1820*/  ISETP.GE.AND P0, PT, R11, R0.reuse, PT ;  /* 0x000000000b00720c */ /* 0x080fe20003f06270 */
[----:B------:R2:W-:Y:S01]  /*1830*/  @!P3 LDGSTS.E.BYPASS.LTC128B.128 [R231+0x800], [R20.64] ;  /* 0x0080000014e7bfae */ /* 0x0005e2000b901d48 */
[----:B------:R-:W-:Y:S01]  /*1840*/  IADD3.X R15, R5, R23, R4, P6, !PT ;  /* 0x00000017050f7210 */ /* 0x000fe200037fe404 */
[----:B------:R-:W-:Y:S01]  /*1850*/  IMAD.MOV.U32 R25, RZ, RZ, c[0x0][0x1a0] ;  /* 0x00006800ff197624 */ /* 0x000fe200078e00ff */
[----:B------:R-:W-:Y:S01]  /*1860*/  ISETP.GE.AND P3, PT, R11, R0, PT ;  /* 0x000000000b00720c */ /* 0x000fe20003f66270 */
[----:B------:R-:W-:Y:S01]  /*1870*/  IMAD R13, R39, R68, RZ ;  /* 0x00000044270d7224 */ /* 0x000fe200078e02ff */
[----:B------:R3:W-:Y:S01]  /*1880*/  @!P1 LDGSTS.E.BYPASS.LTC128B.128 [R231+0x1000], [R18.64] ;  /* 0x0100000012e79fae */ /* 0x0007e2000b901d48 */
[----:B------:R-:W-:Y:S01]  /*1890*/  IMAD.IADD R247, R243, 0x1, R247 ;  /* 0x00000001f3f77824 */ /* 0x000fe200078e02f7 */
[----:B------:R-:W-:Y:S01]  /*18a0*/  SHF.L.U64.HI R228, R25, R228, c[0x0][0x1a4] ;  /* 0x0000690019e47619 */ /* 0x000fe200000102e4 */
[----:B------:R-:W-:Y:S01]  /*18b0*/  IMAD.MOV.U32 R246, RZ, RZ, R242 ;  /* 0x000000fffff67224 */ /* 0x000fe200078e00f2 */
[----:B------:R4:W-:Y:S01]  /*18c0*/  @!P2 LDGSTS.E.BYPASS.LTC128B.128 [R231+0x1800], [R16.64] ;  /* 0x0180000010e7afae */ /* 0x0009e2000b901d48 */
[-C--:B------:R-:W-:Y:S01]  /*18d0*/  IMAD R13, R6, R65.reuse, R13 ;  /* 0x00000041060d7224 */ /* 0x080fe200078e020d */
[----:B------:R-:W-:Y:S01]  /*18e0*/  ISETP.GE.AND P2, PT, R7, R0, PT ;  /* 0x000000000700720c */ /* 0x000fe20003f46270 */
[----:B------:R-:W-:-:S04]  /*18f0*/  IMAD.WIDE.U32 R4, R68, R65, R246 ;  /* 0x0000004144047225 */ /* 0x000fc800078e00f6 */
[----:B------:R-:W-:Y:S02]  /*1900*/  IMAD.SHL.U32 R229, R25, 0x80, RZ ;  /* 0x0000008019e57824 */ /* 0x000fe400078e00ff */
[----:B------:R-:W-:Y:S02]  /*1910*/  IMAD R3, R228, R68, RZ ;  /* 0x00000044e4037224 */ /* 0x000fe400078e02ff */
[----:B------:R-:W-:Y:S01]  /*1920*/  IMAD.IADD R5, R5, 0x1, R13 ;  /* 0x0000000105057824 */ /* 0x000fe200078e020d */
[----:B-1----:R-:W-:Y:S01]  /*1930*/  @!P5 LEA R26, P6, R4, c[0x0][0x168], 0x1 ;  /* 0x00005a00041ada11 */ /* 0x002fe200078c08ff */
[----:B------:R-:W-:Y:S01]  /*1940*/  IMAD R3, R6, R229, R3 ;  /* 0x000000e506037224 */ /* 0x000fe200078e0203 */
[----:B------:R-:W-:Y:S01]  /*1950*/  @!P0 LEA R6, P1, R37, R4, 0x5 ;  /* 0x0000000425068211 */ /* 0x000fe200078228ff */
[----:B------:R-:W-:Y:S01]  /*1960*/  IMAD.IADD R2, R73, 0x1, -R2 ;  /* 0x0000000149027824 */ /* 0x000fe200078e0a02 */
[----:B------:R-:W-:Y:S01]  /*1970*/  @!P5 LEA.HI.X R27, R4, c[0x0][0x16c], R5, 0x1, P6 ;  /* 0x00005b00041bda11 */ /* 0x000fe200030f0c05 */
[----:B------:R-:W-:Y:S01]  /*1980*/  IMAD R59, R59, c[0x0][0x1b8], RZ ;  /* 0x00006e003b3b7a24 */ /* 0x000fe200078e02ff */
[-C--:B------:R-:W-:Y:S01]  /*1990*/  ISETP.GE.AND P6, PT, R7, R0.reuse, PT ;  /* 0x000000000700720c */ /* 0x080fe20003fc6270 */
[----:B------:R-:W-:Y:S01]  /*19a0*/  IMAD.SHL.U32 R7, R36, 0x40, RZ ;  /* 0x0000004024077824 */ /* 0x000fe200078e00ff */
[----:B------:R-:W-:Y:S01]  /*19b0*/  @!P0 LEA.HI.X R11, R37, R5, R36, 0x5, P1 ;  /* 0x00000005250b8211 */ /* 0x000fe200008f2c24 */
[----:B------:R1:W-:Y:S01]  /*19c0*/  @!P5 LDGSTS.E.BYPASS.LTC128B.128 [R231+0x2000], [R26.64] ;  /* 0x020000001ae7dfae */ /* 0x0003e2000b901d48 */
[----:B------:R-:W-:Y:S01]  /*19d0*/  @!P0 LEA R22, P1, R6, c[0x0][0x168], 0x1 ;  /* 0x00005a0006168a11 */ /* 0x000fe200078208ff */
[C---:B------:R-:W-:Y:S01]  /*19e0*/  IMAD R59, R56.reuse, c[0x0][0x1bc], R59 ;  /* 0x00006f00383b7a24 */ /* 0x040fe200078e023b */
[----:B------:R-:W-:Y:S01]  /*19f0*/  ISETP.GE.AND P5, PT, R225, R0, PT ;  /* 0x00000000e100720c */ /* 0x000fe20003fa6270 */
[----:B------:R-:W-:Y:S01]  /*1a00*/  IMAD.WIDE.U32 R56, R56, c[0x0][0x1b8], R14 ;  /* 0x00006e0038387a25 */ /* 0x000fe200078e000e */
[----:B------:R-:W-:-:S02]  /*1a10*/  @!P0 LEA.HI.X R23, R6, c[0x0][0x16c], R11, 0x1, P1 ;  /* 0x00005b0006178a11 */ /* 0x000fc400008f0c0b */
[----:B------:R-:W-:Y:S01]  /*1a20*/  LEA.HI R223, R2, R2, RZ, 0x1 ;  /* 0x0000000202df7211 */ /* 0x000fe200078f08ff */
[----:B----4-:R-:W-:Y:S01]  /*1a30*/  IMAD.WIDE.U32 R16, R37, 0x40, RZ ;  /* 0x0000004025107825 */ /* 0x010fe200078e00ff */
[----:B------:R-:W-:Y:S01]  /*1a40*/  ISETP.GE.AND P1, PT, R225, R0, PT ;  /* 0x00000000e100720c */ /* 0x000fe20003f26270 */
[----:B------:R2:W-:Y:S01]  /*1a50*/  @!P0 LDGSTS.E.BYPASS.LTC128B.128 [R231+0x2800], [R22.64] ;  /* 0x0280000016e78fae */ /* 0x0005e2000b901d48 */
[----:B------:R-:W-:Y:S01]  /*1a60*/  SHF.R.S32.HI R0, RZ, 0x1, R223 ;  /* 0x00000001ff007819 */ /* 0x000fe200000114df */
[----:B------:R-:W-:Y:S01]  /*1a70*/  IMAD.IADD R59, R57, 0x1, R59 ;  /* 0x00000001393b7824 */ /* 0x000fe200078e023b */
[----:B------:R-:W-:Y:S01]  /*1a80*/  LOP3.LUT R223, R223, 0x7fffffe, RZ, 0xc0, !PT ;  /* 0x07fffffedfdf7812 */ /* 0x000fe200078ec0ff */
[----:B------:R-:W-:Y:S01]  /*1a90*/  IMAD.MOV.U32 R58, RZ, RZ, R56 ;  /* 0x000000ffff3a7224 */ /* 0x000fe200078e0038 */
[----:B------:R-:W-:Y:S01]  /*1aa0*/  @!P6 IADD3 R10, P0, R4, R16, RZ ;  /* 0x00000010040ae210 */ /* 0x000fe20007f1e0ff */
[----:B------:R-:W-:Y:S01]  /*1ab0*/  IMAD.SHL.U32 R8, R0, 0x40, RZ ;  /* 0x0000004000087824 */ /* 0x000fe200078e00ff */
[----:B------:R-:W-:Y:S01]  /*1ac0*/  SHF.R.S32.HI R11, RZ, 0x4, R12 ;  /* 0x00000004ff0b7819 */ /* 0x000fe2000001140c */
[----:B------:R-:W-:Y:S01]  /*1ad0*/  IMAD.IADD R223, R2, 0x1, -R223 ;  /* 0x0000000102df7824 */ /* 0x000fe200078e0adf */
[----:B------:R-:W-:Y:S01]  /*1ae0*/  @!P6 IADD3.X R7, R5, R17, R7, P0, !PT ;  /* 0x000000110507e210 */ /* 0x000fe200007fe407 */
[----:B------:R-:W-:Y:S01]  /*1af0*/  @!P5 IMAD R2, R36, 0x60, RZ ;  /* 0x000000602402d824 */ /* 0x000fe200078e02ff */
[----:B---3--:R-:W-:Y:S01]  /*1b00*/  @!P6 LEA R18, P0, R10, c[0x0][0x168], 0x1 ;  /* 0x00005a000a12ea11 */ /* 0x008fe200078008ff */
[----:B------:R-:W-:Y:S01]  /*1b10*/  @!P5 IMAD.WIDE.U32 R4, R37, 0x60, R4 ;  /* 0x000000602504d825 */ /* 0x000fe200078e0004 */
[----:B------:R-:W-:-:S02]  /*1b20*/  LEA.HI R6, R12, R11, RZ, 0x1 ;  /* 0x0000000b0c067211 */ /* 0x000fc400078f08ff */
[----:B------:R-:W-:Y:S01]  /*1b30*/  @!P6 LEA.HI.X R19, R10, c[0x0][0x16c], R7, 0x1, P0 ;  /* 0x00005b000a13ea11 */ /* 0x000fe200000f0c07 */
[----:B------:R-:W-:Y:S01]  /*1b40*/  @!P5 IMAD.IADD R2, R5, 0x1, R2 ;  /* 0x000000010502d824 */ /* 0x000fe200078e0202 */
[----:B------:R-:W-:Y:S01]  /*1b50*/  @!P5 LEA R16, P0, R4, c[0x0][0x168], 0x1 ;  /* 0x00005a000410da11 */ /* 0x000fe200078008ff */
[----:B------:R-:W-:Y:S01]  /*1b60*/  IMAD.SHL.U32 R9, R9, 0x8, RZ ;  /* 0x0000000809097824 */ /* 0x000fe200078e00ff */
[----:B------:R-:W-:Y:S01]  /*1b70*/  LOP3.LUT R12, R12, 0xfffffff0, RZ, 0xc0, !PT ;  /* 0xfffffff00c0c7812 */ /* 0x000fe200078ec0ff */
[----:B------:R3:W-:Y:S01]  /*1b80*/  @!P6 LDGSTS.E.BYPASS.LTC128B.128 [R231+0x3000], [R18.64] ;  /* 0x0300000012e7efae */ /* 0x0007e2000b901d48 */
[----:B------:R-:W-:Y:S01]  /*1b90*/  @!P5 LEA.HI.X R17, R4, c[0x0][0x16c], R2, 0x1, P0 ;  /* 0x00005b000411da11 */ /* 0x000fe200000f0c02 */
[----:B------:R-:W-:Y:S01]  /*1ba0*/  IMAD.MOV.U32 R24, RZ, RZ, c[0x0][0x1a4] ;  /* 0x00006900ff187624 */ /* 0x000fe200078e00ff */
[----:B------:R-:W-:Y:S01]  /*1bb0*/  LOP3.LUT R8, R8, 0xc0, RZ, 0xc0, !PT ;  /* 0x000000c008087812 */ /* 0x000fe200078ec0ff */
[----:B------:R-:W-:Y:S01]  /*1bc0*/  IMAD.IADD R10, R73, 0x1, -R12 ;  /* 0x00000001490a7824 */ /* 0x000fe200078e0a0c */
[----:B------:R-:W-:Y:S01]  /*1bd0*/  LOP3.LUT R6, R6, 0xfffffffe, RZ, 0xc0, !PT ;  /* 0xfffffffe06067812 */ /* 0x000fe200078ec0ff */
[----:B------:R4:W-:Y:S01]  /*1be0*/  @!P5 LDGSTS.E.BYPASS.LTC128B.128 [R231+0x3800], [R16.64] ;  /* 0x0380000010e7dfae */ /* 0x0009e2000b901d48 */
[----:B------:R-:W-:Y:S01]  /*1bf0*/  IMAD.WIDE.U32 R14, R25, 0x40, RZ ;  /* 0x00000040190e7825 */ /* 0x000fe200078e00ff */
[----:B------:R-:W-:-:S02]  /*1c00*/  LOP3.LUT R9, R8, 0x8, R9, 0xf8, !PT ;  /* 0x0000000808097812 */ /* 0x000fc400078ef809 */
[----:B------:R-:W0:Y:S01]  /*1c10*/  LDGDEPBAR ;  /* 0x00000000000079af */ /* 0x000e220000000000 */
[----:B------:R-:W-:Y:S01]  /*1c20*/  LEA.HI R97, R10, R10, RZ, 0x1 ;  /* 0x0000000a0a617211 */ /* 0x000fe200078f08ff */
[----:B------:R-:W-:Y:S01]  /*1c30*/  IMAD.WIDE.U32 R12, R68, R229, R58 ;  /* 0x000000e5440c7225 */ /* 0x000fe200078e003a */
[----:B------:R-:W-:Y:S02]  /*1c40*/  SHF.R.S32.HI R5, RZ, 0x1f, R10 ;  /* 0x0000001fff057819 */ /* 0x000fe4000001140a */
[--C-:B------:R-:W-:Y:S01]  /*1c50*/  SHF.R.S32.HI R7, RZ, 0x1, R97.reuse ;  /* 0x00000001ff077819 */ /* 0x100fe20000011461 */
[----:B------:R-:W-:Y:S01]  /*1c60*/  IMAD.SHL.U32 R4, R24, 0x40, RZ ;  /* 0x0000004018047824 */ /* 0x000fe200078e00ff */
[----:B------:R-:W-:Y:S01]  /*1c70*/  SHF.R.S32.HI R2, RZ, 0x1f, R97 ;  /* 0x0000001fff027819 */ /* 0x000fe20000011461 */
[----:B------:R-:W-:Y:S01]  /*1c80*/  IMAD.IADD R13, R13, 0x1, R3 ;  /* 0x000000010d0d7824 */ /* 0x000fe200078e0203 */
[----:B------:R-:W-:Y:S01]  /*1c90*/  SHF.R.U32.HI R8, RZ, 0x3, R8 ;  /* 0x00000003ff087819 */ /* 0x000fe20000011608 */
[----:B------:R-:W-:Y:S01]  /*1ca0*/  IMAD.IADD R6, R11, 0x1, -R6 ;  /* 0x000000010b067824 */ /* 0x000fe200078e0a06 */
[----:B------:R-:W-:-:S02]  /*1cb0*/  LEA.HI R2, R2, R7, RZ, 0x2 ;  /* 0x0000000702027211 */ /* 0x000fc400078f10ff */
[----:B------:R-:W-:Y:S01]  /*1cc0*/  LEA.HI R5, R5, R10, RZ, 0x3 ;  /* 0x0000000a05057211 */ /* 0x000fe200078f18ff */
[----:B------:R-:W-:Y:S01]  /*1cd0*/  IMAD R223, R6, 0x8, R223 ;  /* 0x0000000806df7824 */ /* 0x000fe200078e02df */
[----:B------:R-:W-:Y:S01]  /*1ce0*/  LOP3.LUT R2, R2, 0xfffffffc, RZ, 0xc0, !PT ;  /* 0xfffffffc02027812 */ /* 0x000fe200078ec0ff */
[----:B------:R-:W-:Y:S01]  /*1cf0*/  IMAD.SHL.U32 R6, R6, 0x8, RZ ;  /* 0x0000000806067824 */ /* 0x000fe200078e00ff */
[C---:B------:R-:W-:Y:S01]  /*1d00*/  @!P2 IADD3 R3, P0, R12.reuse, R14, RZ ;  /* 0x0000000e0c03a210 */ /* 0x040fe20007f1e0ff */
[----:B------:R-:W-:Y:S01]  /*1d10*/  IMAD.SHL.U32 R5, R5, 0x20, RZ ;  /* 0x0000002005057824 */ /* 0x000fe200078e00ff */
[----:B------:R-:W-:Y:S01]  /*1d20*/  LOP3.LUT R8, R9, R8, RZ, 0x3c, !PT ;  /* 0x0000000809087212 */ /* 0x000fe200078e3cff */
[----:B------:R-:W-:Y:S01]  /*1d30*/  IMAD.IADD R2, R7, 0x1, -R2 ;  /* 0x0000000107027824 */ /* 0x000fe200078e0a02 */
[----:B------:R-:W-:Y:S02]  /*1d40*/  @!P4 LEA R14, P5, R12, c[0x0][0x170], 0x1 ;  /* 0x00005c000c0eca11 */ /* 0x000fe400078a08ff */
[----:B------:R-:W-:Y:S01]  /*1d50*/  LOP3.LUT R97, R97, 0x7fffffe, RZ, 0xc0, !PT ;  /* 0x07fffffe61617812 */ /* 0x000fe200078ec0ff */
[----:B------:R-:W-:-:S04]  /*1d60*/  DEPBAR.LE SB0, 0x0 ;  /* 0x000080000000791a */ /* 0x000fc80000000000 */
[----:B------:R-:W-:Y:S01]  /*1d70*/  BAR.SYNC.DEFER_BLOCKING 0x0 ;  /* 0x0000000000007b1d */ /* 0x000fe20000010000 */
[----:B------:R-:W-:Y:S01]  /*1d80*/  IMAD.SHL.U32 R9, R2, 0x40, RZ ;  /* 0x0000004002097824 */ /* 0x000fe200078e00ff */
[----:B------:R-:W-:Y:S01]  /*1d90*/  @!P2 IADD3.X R4, R13, R15, R4, P0, !PT ;  /* 0x0000000f0d04a210 */ /* 0x000fe200007fe404 */
[----:B------:R-:W-:Y:S01]  /*1da0*/  IMAD.U32 R223, R223, 0x20, R8 ;  /* 0x00000020dfdf7824 */ /* 0x000fe200078e0008 */
[----:B------:R-:W-:Y:S01]  /*1db0*/  @!P3 LEA R7, P0, R25, R12, 0x5 ;  /* 0x0000000c1907b211 */ /* 0x000fe200078028ff */
[----:B------:R-:W-:Y:S01]  /*1dc0*/  IMAD.IADD R97, R10, 0x1, -R97 ;  /* 0x000000010a617824 */ /* 0x000fe200078e0a61 */
[----:B------:R-:W-:Y:S01]  /*1dd0*/  @!P4 LEA.HI.X R15, R12, c[0x0][0x174], R13, 0x1, P5 ;  /* 0x00005d000c0fca11 */ /* 0x000fe200028f0c0d */
[----:B------:R-:W-:Y:S01]  /*1de0*/  IMAD.SHL.U32 R223, R223, 0x2, RZ ;  /* 0x00000002dfdf7824 */ /* 0x000fe200078e00ff */
[----:B------:R-:W-:Y:S02]  /*1df0*/  LOP3.LUT R9, R9, 0xc0, RZ, 0xc0, !PT ;  /* 0x000000c009097812 */ /* 0x000fe400078ec0ff */
[----:B----4-:R-:W-:-:S02]  /*1e00*/  @!P2 LEA R16, P5, R3, c[0x0][0x170], 0x1 ;  /* 0x00005c000310aa11 */ /* 0x010fc400078a08ff */
[----:B------:R-:W-:Y:S01]  /*1e10*/  LOP3.LUT R72, R5, 0xffffff00, RZ, 0xc0, !PT ;  /* 0xffffff0005487812 */ /* 0x000fe200078ec0ff */
[----:B------:R-:W-:Y:S01]  /*1e20*/  IMAD.MOV.U32 R5, RZ, RZ, 0x10 ;  /* 0x00000010ff057424 */ /* 0x000fe200078e00ff */
[C---:B------:R-:W-:Y:S01]  /*1e30*/  @!P3 LEA.HI.X R8, R25.reuse, R13, R24, 0x5, P0 ;  /* 0x0000000d1908b211 */ /* 0x040fe200000f2c18 */
[----:B------:R-:W-:Y:S01]  /*1e40*/  @!P1 IMAD.WIDE.U32 R12, R25, 0x60, R12 ;  /* 0x00000060190c9825 */ /* 0x000fe200078e000c */
[----:B------:R-:W-:Y:S02]  /*1e50*/  @!P3 LEA R10, P0, R7, c[0x0][0x170], 0x1 ;  /* 0x00005c00070aba11 */ /* 0x000fe400078008ff */
[----:B------:R-:W-:Y:S02]  /*1e60*/  LOP3.LUT R6, R9, 0x8, R6, 0xf8, !PT ;  /* 0x0000000809067812 */ /* 0x000fe400078ef806 */
[----:B------:R-:W-:Y:S02]  /*1e70*/  SHF.R.U32.HI R67, RZ, 0x3, R9 ;  /* 0x00000003ff437819 */ /* 0x000fe40000011609 */
[----:B------:R-:W-:Y:S01]  /*1e80*/  @!P2 LEA.HI.X R17, R3, c[0x0][0x174], R4, 0x1, P5 ;  /* 0x00005d000311aa11 */ /* 0x000fe200028f0c04 */
[----:B------:R-:W-:Y:S01]  /*1e90*/  IMAD R4, R105, 0x200, R72 ;  /* 0x0000020069047824 */ /* 0x000fe200078e0248 */
[----:B------:R-:W-:Y:S01]  /*1ea0*/  @!P3 LEA.HI.X R11, R7, c[0x0][0x174], R8, 0x1, P0 ;  /* 0x00005d00070bba11 */ /* 0x000fe200000f0c08 */
[----:B------:R-:W-:Y:S01]  /*1eb0*/  @!P1 IMAD R7, R24, 0x60, RZ ;  /* 0x0000006018079824 */ /* 0x000fe200078e02ff */
[----:B------:R-:W-:Y:S01]  /*1ec0*/  LOP3.LUT R67, R6, R67, RZ, 0x3c, !PT ;  /* 0x0000004306437212 */ /* 0x000fe200078e3cff */
[----:B------:R-:W-:Y:S01]  /*1ed0*/  IMAD R4, R97, 0x20, R4 ;  /* 0x0000002061047824 */ /* 0x000fe200078e0204 */
[C---:B------:R-:W-:Y:S01]  /*1ee0*/  @!P1 LEA R8, P0, R12.reuse, c[0x0][0x170], 0x1 ;  /* 0x00005c000c089a11 */ /* 0x040fe200078008ff */
[----:B------:R-:W-:Y:S01]  /*1ef0*/  @!P1 IMAD.IADD R7, R13, 0x1, R7 ;  /* 0x000000010d079824 */ /* 0x000fe200078e0207 */
[----:B------:R-:W-:Y:S01]  /*1f00*/  @P4 STS [R231+0x4000], RZ ;  /* 0x004000ffe7004388 */ /* 0x000fe20000000800 */
[----:B------:R-:W-:Y:S01]  /*1f10*/  IMAD.IADD R224, R67, 0x1, R4 ;  /* 0x0000000143e07824 */ /* 0x000fe200078e0204 */
[----:B------:R-:W-:Y:S01]  /*1f20*/  IADD3 R221, R223, 0x2020, RZ ;  /* 0x00002020dfdd7810 */ /* 0x000fe20007ffe0ff */
[----:B------:R-:W-:Y:S01]  /*1f30*/  IMAD R72, R97, 0x20, R72 ;  /* 0x0000002061487824 */ /* 0x000fe200078e0248 */
[----:B------:R-:W-:Y:S01]  /*1f40*/  @P4 STS [R231+0x4004], RZ ;  /* 0x004004ffe7004388 */ /* 0x000fe20000000800 */
[----:B------:R-:W-:Y:S01]  /*1f50*/  @!P1 LEA.HI.X R9, R12, c[0x0][0x174], R7, 0x1, P0 ;  /* 0x00005d000c099a11 */ /* 0x000fe200000f0c07 */
[----:B------:R-:W-:Y:S01]  /*1f60*/  IMAD.SHL.U32 R224, R224, 0x2, RZ ;  /* 0x00000002e0e07824 */ /* 0x000fe200078e00ff */
[----:B------:R-:W-:Y:S01]  /*1f70*/  LOP3.LUT P0, RZ, R0, 0x2, RZ, 0xc0, !PT ;  /* 0x0000000200ff7812 */ /* 0x000fe2000780c0ff */
[----:B------:R-:W-:Y:S01]  /*1f80*/  @P4 STS.64 [R231+0x4008], RZ ;  /* 0x004008ffe7004388 */ /* 0x000fe20000000a00 */
[----:B------:R-:W-:Y:S01]  /*1f90*/  IADD3 R0, R223, 0x2000, RZ ;  /* 0x00002000df007810 */ /* 0x000fe20007ffe0ff */
[----:B------:R-:W-:-:S02]  /*1fa0*/  IMAD.IADD R220, R67, 0x1, R72 ;  /* 0x0000000143dc7824 */ /* 0x000fc400078e0248 */
        /* <DEDUP_REMOVED lines=9> */
[----:B------:R-:W-:-:S03]  /*2040*/  @P0 IADD3 R221, R0, -0x20, RZ ;  /* 0xffffffe000dd0810 */ /* 0x000fc60007ffe0ff */
        /* <DEDUP_REMOVED lines=10> */
[C---:B------:R-:W-:Y:S02]  /*20f0*/  IADD3 R214, R221.reuse, 0x1400, RZ ;  /* 0x00001400ddd67810 */ /* 0x040fe40007ffe0ff */
[----:B------:R-:W-:Y:S01]  /*2100*/  IADD3 R213, R221, 0x1800, RZ ;  /* 0x00001800ddd57810 */ /* 0x000fe20007ffe0ff */
[----:B------:R-:W-:Y:S01]  /*2110*/  @!PT LDS RZ, [RZ] ;  /* 0x00000000fffff984 */ /* 0x000fe20000000800 */
[----:B------:R-:W-:Y:S01]  /*2120*/  @!PT LDS RZ, [RZ] ;  /* 0x00000000fffff984 */ /* 0x000fe20000000800 */
[----:B------:R-:W-:Y:S01]  /*2130*/  @!PT LDS RZ, [RZ] ;  /* 0x00000000fffff984 */ /* 0x000fe20000000800 */
[----:B------:R5:W-:Y:S01]  /*2140*/  @!P1 LDGSTS.E.BYPASS.LTC128B.128 [R231+0x5800], [R8.64] ;  /* 0x0580000008e79fae */ /* 0x000be2000b901d48 */
[----:B------:R-:W-:-:S02]  /*2150*/  LOP3.LUT P1, RZ, R2, 0x2, RZ, 0xc0, !PT ;  /* 0x0000000202ff7812 */ /* 0x000fc4000782c0ff */
[----:B------:R-:W-:Y:S01]  /*2160*/  IADD3 R212, R221, 0x1c00, RZ ;  /* 0x00001c00ddd47810 */ /* 0x000fe20007ffe0ff */
[----:B----4-:R-:W-:Y:S01]  /*2170*/  LDSM.16.M88.4 R12, [R224] ;  /* 0x00000000e00c783b */ /* 0x010fe20000000200 */
[----:B------:R-:W-:-:S03]  /*2180*/  SEL R5, R5, 0xfffffff0, !P1 ;  /* 0xfffffff005057807 */ /* 0x000fc60004800000 */
[----:B------:R-:W4:Y:S02]  /*2190*/  LDSM.16.M88.4 R40, [R223+0x2000] ;  /* 0x00200000df28783b */ /* 0x000f240000000200 */
[----:B------:R-:W-:Y:S02]  /*21a0*/  IMAD R222, R5, 0x2, R224 ;  /* 0x0000000205de7824 */ /* 0x000fe400078e02e0 */
[----:B------:R-:W-:Y:S04]  /*21b0*/  LDSM.16.M88.4 R48, [R221] ;  /* 0x00000000dd30783b */ /* 0x000fe80000000200 */
[----:B------:R-:W-:Y:S04]  /*21c0*/  LDSM.16.M88.4 R28, [R222+0x1000] ;  /* 0x00100000de1c783b */ /* 0x000fe80000000200 */
[----:B---3--:R-:W-:Y:S04]  /*21d0*/  LDSM.16.M88.4 R16, [R222] ;  /* 0x00000000de10783b */ /* 0x008fe80000000200 */
[----:B--2---:R-:W-:Y:S04]  /*21e0*/  LDSM.16.M88.4 R20, [R223+0x2400] ;  /* 0x00240000df14783b */ /* 0x004fe80000000200 */
[----:B-----5:R-:W2:Y:S04]  /*21f0*/  LDSM.16.M88.4 R8, [R224+0x1000] ;  /* 0x00100000e008783b */ /* 0x020ea80000000200 */
[----:B------:R-:W-:Y:S04]  /*2200*/  LDSM.16.M88.4 R60, [R221+0x800] ;  /* 0x00080000dd3c783b */ /* 0x000fe80000000200 */
[----:B------:R-:W0:Y:S01]  /*2210*/  LDGDEPBAR ;  /* 0x00000000000079af */ /* 0x000e220000000000 */
[C---:B----4-:R-:W-:Y:S08]  /*2220*/  HMMA.16816.F32 R52, R12.reuse, R40, RZ ;  /* 0x000000280c34723c */ /* 0x050ff000000018ff */
[----:B------:R-:W-:Y:S08]  /*2230*/  HMMA.16816.F32 R32, R12, R42, RZ ;  /* 0x0000002a0c20723c */ /* 0x000ff000000018ff */
[----:B--2---:R-:W-:Y:S08]  /*2240*/  HMMA.16816.F32 R44, R8, R40, RZ ;  /* 0x00000028082c723c */ /* 0x004ff000000018ff */
[----:B------:R-:W-:Y:S08]  /*2250*/  HMMA.16816.F32 R52, R16, R48, R52 ;  /* 0x000000301034723c */ /* 0x000ff00000001834 */
[----:B------:R-:W-:Y:S08]  /*2260*/  HMMA.16816.F32 R40, R8, R42, RZ ;  /* 0x0000002a0828723c */ /* 0x000ff000000018ff */
[----:B------:R-:W-:Y:S08]  /*2270*/  HMMA.16816.F32 R32, R16, R50, R32 ;  /* 0x000000321020723c */ /* 0x000ff00000001820 */
[----:B------:R-:W-:Y:S01]  /*2280*/  FMUL.FTZ R52, R52, c[0x0][0x2ec] ;  /* 0x0000bb0034347a20 */ /* 0x000fe20000410000 */
[----:B------:R-:W-:Y:S01]  /*2290*/  HMMA.16816.F32 R44, R28, R48, R44 ;  /* 0x000000301c2c723c */ /* 0x000fe2000000182c */
[----:B------:R-:W-:-:S02]  /*22a0*/  FMUL.FTZ R3, R53, c[0x0][0x2ec] ;  /* 0x0000bb0035037a20 */ /* 0x000fc40000410000 */
[----:B------:R2:W3:Y:S01]  /*22b0*/  MUFU.TANH R64, R52 ;  /* 0x0000003400407308 */ /* 0x0004e20000002400 */
[----:B-1----:R-:W-:Y:S02]  /*22c0*/  FMUL.FTZ R27, R54, c[0x0][0x2ec] ;  /* 0x0000bb00361b7a20 */ /* 0x002fe40000410000 */
[----:B------:R-:W-:Y:S02]  /*22d0*/  FMUL.FTZ R26, R55, c[0x0][0x2ec] ;  /* 0x0000bb00371a7a20 */ /* 0x000fe40000410000 */
[----:B------:R-:W-:Y:S03]  /*22e0*/  HMMA.16816.F32 R40, R28, R50, R40 ;  /* 0x000000321c28723c */ /* 0x000fe60000001828 */
[----:B------:R-:W1:Y:S04]  /*22f0*/  MUFU.TANH R3, R3 ;  /* 0x0000000300037308 */ /* 0x000e680000002400 */
[----:B------:R-:W-:Y:S01]  /*2300*/  FMUL.FTZ R32, R32, c[0x0][0x2ec] ;  /* 0x0000bb0020207a20 */ /* 0x000fe20000410000 */
[----:B------:R-:W-:Y:S01]  /*2310*/  HMMA.16816.F32 R48, R8, R20, RZ ;  /* 0x000000140830723c */ /* 0x000fe200000018ff */
[----:B------:R-:W-:Y:S01]  /*2320*/  FMUL.FTZ R6, R34, c[0x0][0x2ec] ;  /* 0x0000bb0022067a20 */ /* 0x000fe20000410000 */
[----:B--2---:R-:W2:Y:S01]  /*2330*/  LDSM.16.M88.4 R52, [R221+0x400] ;  /* 0x00040000dd34783b */ /* 0x004ea20000000200 */
[----:B------:R2:W-:Y:S01]  /*2340*/  MUFU.TANH R66, R32 ;  /* 0x0000002000427308 */ /* 0x0005e20000002400 */
[----:B------:R-:W-:-:S02]  /*2350*/  FMUL.FTZ R69, R33, c[0x0][0x2ec] ;  /* 0x0000bb0021457a20 */ /* 0x000fc40000410000 */
[----:B------:R-:W-:Y:S02]  /*2360*/  FMUL.FTZ R2, R35, c[0x0][0x2ec] ;  /* 0x0000bb0023027a20 */ /* 0x000fe40000410000 */
[----:B------:R-:W-:Y:S02]  /*2370*/  FMUL.FTZ R0, R44, c[0x0][0x2ec] ;  /* 0x0000bb002c007a20 */ /* 0x000fe40000410000 */
[----:B------:R-:W-:Y:S01]  /*2380*/  FMUL.FTZ R141, R45, c[0x0][0x2ec] ;  /* 0x0000bb002d8d7a20 */ /* 0x000fe20000410000 */
[----:B------:R-:W4:Y:S01]  /*2390*/  MUFU.TANH R27, R27 ;  /* 0x0000001b001b7308 */ /* 0x000f220000002400 */
[----:B------:R-:W-:Y:S02]  /*23a0*/  FMUL.FTZ R4, R46, c[0x0][0x2ec] ;  /* 0x0000bb002e047a20 */ /* 0x000fe40000410000 */
[----:B------:R-:W-:Y:S02]  /*23b0*/  FMUL.FTZ R7, R47, c[0x0][0x2ec] ;  /* 0x0000bb002f077a20 */ /* 0x000fe40000410000 */
[----:B------:R-:W-:Y:S01]  /*23c0*/  FMUL.FTZ R40, R40, c[0x0][0x2ec] ;  /* 0x0000bb0028287a20 */ /* 0x000fe20000410000 */
[----:B------:R-:W-:Y:S01]  /*23d0*/  HMMA.16816.F32 R44, R12, R20, RZ ;  /* 0x000000140c2c723c */ /* 0x000fe200000018ff */
[----:B------:R-:W-:Y:S01]  /*23e0*/  FMUL.FTZ R42, R42, c[0x0][0x2ec] ;  /* 0x0000bb002a2a7a20 */ /* 0x000fe20000410000 */
[----:B------:R-:W5:Y:S01]  /*23f0*/  MUFU.TANH R26, R26 ;  /* 0x0000001a001a7308 */ /* 0x000f620000002400 */
[----:B------:R-:W-:-:S02]  /*2400*/  FMUL.FTZ R113, R41, c[0x0][0x2ec] ;  /* 0x0000bb0029717a20 */ /* 0x000fc40000410000 */
[----:B------:R-:W-:-:S05]  /*2410*/  FMUL.FTZ R139, R43, c[0x0][0x2ec] ;  /* 0x0000bb002b8b7a20 */ /* 0x000fca0000410000 */
[----:B------:R-:W-:Y:S08]  /*2420*/  MUFU.TANH R101, R40 ;  /* 0x0000002800657308 */ /* 0x000ff00000002400 */
[----:B------:R1:W-:Y:S01]  /*2430*/  MUFU.TANH R99, R42 ;  /* 0x0000002a00637308 */ /* 0x0003e20000002400 */
[-C--:B--2---:R-:W-:Y:S01]  /*2440*/  HMMA.16816.F32 R32, R28, R52.reuse, R48 ;  /* 0x000000341c20723c */ /* 0x084fe20000001830 */
[----:B------:R-:W2:Y:S06]  /*2450*/  LDSM.16.M88.4 R48, [R223+0x2800] ;  /* 0x00280000df30783b */ /* 0x000eac0000000200 */
[----:B------:R-:W2:Y:S01]  /*2460*/  MUFU.TANH R0, R0 ;  /* 0x0000000000007308 */ /* 0x000ea20000002400 */
[----:B------:R-:W-:Y:S07]  /*2470*/  HMMA.16816.F32 R44, R16, R52, R44 ;  /* 0x00000034102c723c */ /* 0x000fee000000182c */
[----:B------:R-:W2:Y:S01]  /*2480*/  MUFU.TANH R141, R141 ;  /* 0x0000008d008d7308 */ /* 0x000ea20000002400 */
[-C--:B-1----:R-:W-:Y:S07]  /*2490*/  HMMA.16816.F32 R40, R8, R22.reuse, RZ ;  /* 0x000000160828723c */ /* 0x082fee00000018ff */
[----:B------:R-:W1:Y:S01]  /*24a0*/  MUFU.TANH R4, R4 ;  /* 0x0000000400047308 */ /* 0x000e620000002400 */
[----:B------:R-:W-:Y:S01]  /*24b0*/  HMMA.16816.F32 R20, R12, R22, RZ ;  /* 0x000000160c14723c */ /* 0x000fe200000018ff */
[----:B------:R-:W-:-:S06]  /*24c0*/  FMUL.FTZ R137, R32, c[0x0][0x2ec] ;  /* 0x0000bb0020897a20 */ /* 0x000fcc0000410000 */
[----:B------:R-:W1:Y:S01]  /*24d0*/  MUFU.TANH R7, R7 ;  /* 0x0000000700077308 */ /* 0x000e620000002400 */
[----:B------:R-:W-:Y:S02]  /*24e0*/  FMUL.FTZ R87, R33, c[0x0][0x2ec] ;  /* 0x0000bb0021577a20 */ /* 0x000fe40000410000 */
[----:B------:R-:W-:Y:S02]  /*24f0*/  FMUL.FTZ R85, R34, c[0x0][0x2ec] ;  /* 0x0000bb0022557a20 */ /* 0x000fe40000410000 */
[----:B------:R-:W-:Y:S02]  /*2500*/  FMUL.FTZ R133, R35, c[0x0][0x2ec] ;  /* 0x0000bb0023857a20 */ /* 0x000fe40000410000 */
[----:B------:R-:W-:Y:S01]  /*2510*/  FMUL.FTZ R44, R44, c[0x0][0x2ec] ;  /* 0x0000bb002c2c7a20 */ /* 0x000fe20000410000 */
[----:B------:R-:W1:Y:S01]  /*2520*/  MUFU.TANH R6, R6 ;  /* 0x0000000600067308 */ /* 0x000e620000002400 */
[----:B------:R-:W-:Y:S02]  /*2530*/  FMUL.FTZ R45, R45, c[0x0][0x2ec] ;  /* 0x0000bb002d2d7a20 */ /* 0x000fe40000410000 */
[----:B------:R-:W-:-:S02]  /*2540*/  FMUL.FTZ R46, R46, c[0x0][0x2ec] ;  /* 0x0000bb002e2e7a20 */ /* 0x000fc40000410000 */
[----:B------:R-:W-:Y:S01]  /*2550*/  FMUL.FTZ R47, R47, c[0x0][0x2ec] ;  /* 0x0000bb002f2f7a20 */ /* 0x000fe20000410000 */
[-C--:B------:R-:W-:Y:S02]  /*2560*/  HMMA.16816.F32 R40, R28, R54.reuse, R40 ;  /* 0x000000361c28723c */ /* 0x080fe40000001828 */
[----:B------:R-:W-:Y:S06]  /*2570*/  MUFU.TANH R81, R44 ;  /* 0x0000002c00517308 */ /* 0x000fec0000002400 */
[----:B------:R-:W-:Y:S02]  /*2580*/  HMMA.16816.F32 R20, R16, R54, R20 ;  /* 0x000000361014723c */ /* 0x000fe40000001814 */
[----:B------:R-:W-:Y:S06]  /*2590*/  MUFU.TANH R82, R45 ;  /* 0x0000002d00527308 */ /* 0x000fec0000002400 */
[-C--:B--2---:R-:W-:Y:S02]  /*25a0*/  HMMA.16816.F32 R32, R12, R48.reuse, RZ ;  /* 0x000000300c20723c */ /* 0x084fe400000018ff */
[----:B------:R-:W-:Y:S06]  /*25b0*/  MUFU.TANH R74, R46 ;  /* 0x0000002e004a7308 */ /* 0x000fec0000002400 */
[----:B------:R-:W-:Y:S01]  /*25c0*/  FMUL.FTZ R40, R40, c[0x0][0x2ec] ;  /* 0x0000bb0028287a20 */ /* 0x000fe20000410000 */
[----:B------:R-:W-:Y:S01]  /*25d0*/  HMMA.16816.F32 R52, R8, R48, RZ ;  /* 0x000000300834723c */ /* 0x000fe200000018ff */
[----:B------:R-:W-:Y:S01]  /*25e0*/  FMUL.FTZ R42, R42, c[0x0][0x2ec] ;  /* 0x0000bb002a2a7a20 */ /* 0x000fe20000410000 */
[----:B------:R2:W-:Y:S01]  /*25f0*/  MUFU.TANH R70, R47 ;  /* 0x0000002f00467308 */ /* 0x0005e20000002400 */
[----:B------:R-:W-:-:S02]  /*2600*/  FMUL.FTZ R41, R41, c[0x0][0x2ec] ;  /* 0x0000bb0029297a20 */ /* 0x000fc40000410000 */
[----:B------:R-:W-:Y:S02]  /*2610*/  FMUL.FTZ R43, R43, c[0x0][0x2ec] ;  /* 0x0000bb002b2b7a20 */ /* 0x000fe40000410000 */
[----:B------:R-:W-:Y:S02]  /*2620*/  FMUL.FTZ R95, R20, c[0x0][0x2ec] ;  /* 0x0000bb00145f7a20 */ /* 0x000fe40000410000 */
[----:B------:R-:W-:Y:S01]  /*2630*/  FMUL.FTZ R78, R22, c[0x0][0x2ec] ;  /* 0x0000bb00164e7a20 */ /* 0x000fe20000410000 */
[----:B------:R-:W-:Y:S01]  /*2640*/  MUFU.TANH R135, R40 ;  /* 0x0000002800877308 */ /* 0x000fe20000002400 */
[----:B------:R-:W-:Y:S02]  /*2650*/  FMUL.FTZ R90, R21, c[0x0][0x2ec] ;  /* 0x0000bb00155a7a20 */ /* 0x000fe40000410000 */
[----:B------:R-:W-:Y:S02]  /*2660*/  FMUL.FTZ R76, R23, c[0x0][0x2ec] ;  /* 0x0000bb00174c7a20 */ /* 0x000fe40000410000 */
[----:B------:R-:W-:Y:S03]  /*2670*/  HMMA.16816.F32 R20, R8, R50, RZ ;  /* 0x000000320814723c */ /* 0x000fe600000018ff */
[----:B------:R-:W-:Y:S01]  /*2680*/  MUFU.TANH R77, R42 ;  /* 0x0000002a004d7308 */ /* 0x000fe20000002400 */
[----:B--2---:R-:W-:Y:S04]  /*2690*/  LDSM.16.M88.4 R44, [R221+0xc00] ;  /* 0x000c0000dd2c783b */ /* 0x004fe80000000200 */
[----:B------:R-:W-:Y:S03]  /*26a0*/  HMMA.16816.F32 R32, R16, R60, R32 ;  /* 0x0000003c1020723c */ /* 0x000fe60000001820 */
[----:B------:R-:W-:Y:S05]  /*26b0*/  MUFU.TANH R71, R41 ;  /* 0x0000002900477308 */ /* 0x000fea0000002400 */
[----:B------:R-:W-:Y:S03]  /*26c0*/  HMMA.16816.F32 R48, R12, R50, RZ ;  /* 0x000000320c30723c */ /* 0x000fe600000018ff */
[----:B------:R2:W-:Y:S05]  /*26d0*/  MUFU.TANH R75, R43 ;  /* 0x0000002b004b7308 */ /* 0x0005ea0000002400 */
[C---:B------:R-:W-:Y:S03]  /*26e0*/  HMMA.16816.F32 R20, R28.reuse, R62, R20 ;  /* 0x0000003e1c14723c */ /* 0x040fe60000001814 */
[----:B------:R-:W1:Y:S05]  /*26f0*/  MUFU.TANH R69, R69 ;  /* 0x0000004500457308 */ /* 0x000e6a0000002400 */
[----:B------:R-:W-:Y:S01]  /*2700*/  HMMA.16816.F32 R52, R28, R60, R52 ;  /* 0x0000003c1c34723c */ /* 0x000fe20000001834 */
[----:B------:R-:W-:Y:S01]  /*2710*/  FMUL.FTZ R32, R32, c[0x0][0x2ec] ;  /* 0x0000bb0020207a20 */ /* 0x000fe20000410000 */
[----:B--2---:R-:W2:Y:S01]  /*2720*/  LDSM.16.M88.4 R40, [R223+0x2c00] ;  /* 0x002c0000df28783b */ /* 0x004ea20000000200 */
[----:B------:R-:W-:-:S02]  /*2730*/  FMUL.FTZ R33, R33, c[0x0][0x2ec] ;  /* 0x0000bb0021217a20 */ /* 0x000fc40000410000 */
[----:B------:R-:W-:Y:S01]  /*2740*/  MUFU.TANH R107, R32 ;  /* 0x00000020006b7308 */ /* 0x000fe20000002400 */
[----:B------:R-:W-:Y:S02]  /*2750*/  FMUL.FTZ R34, R34, c[0x0][0x2ec] ;  /* 0x0000bb0022227a20 */ /* 0x000fe40000410000 */
[----:B------:R-:W-:Y:S01]  /*2760*/  FMUL.FTZ R84, R35, c[0x0][0x2ec] ;  /* 0x0000bb0023547a20 */ /* 0x000fe20000410000 */
[----:B------:R-:W-:Y:S01]  /*2770*/  HMMA.16816.F32 R48, R16, R62, R48 ;  /* 0x0000003e1030723c */ /* 0x000fe20000001830 */
[----:B------:R-:W-:Y:S03]  /*2780*/  LDSM.16.M88.4 R60, [R223+0x3800] ;  /* 0x00380000df3c783b */ /* 0x000fe60000000200 */
[----:B------:R-:W-:Y:S03]  /*2790*/  MUFU.TANH R100, R33 ;  /* 0x0000002100647308 */ /* 0x000fe60000002400 */
[----:B------:R-:W-:-:S02]  /*27a0*/  FMUL.FTZ R86, R20, c[0x0][0x2ec] ;  /* 0x0000bb0014567a20 */ /* 0x000fc40000410000 */
[----:B------:R-:W-:Y:S02]  /*27b0*/  FMUL.FTZ R93, R22, c[0x0][0x2ec] ;  /* 0x0000bb00165d7a20 */ /* 0x000fe40000410000 */
[----:B------:R-:W-:Y:S01]  /*27c0*/  FMUL.FTZ R89, R21, c[0x0][0x2ec] ;  /* 0x0000bb0015597a20 */ /* 0x000fe20000410000 */
[----:B------:R2:W-:Y:S01]  /*27d0*/  MUFU.TANH R88, R34 ;  /* 0x0000002200587308 */ /* 0x0005e20000002400 */
[----:B------:R-:W-:Y:S02]  /*27e0*/  FMUL.FTZ R103, R23, c[0x0][0x2ec] ;  /* 0x0000bb0017677a20 */ /* 0x000fe40000410000 */
[----:B------:R-:W-:Y:S02]  /*27f0*/  FMUL.FTZ R52, R52, c[0x0][0x2ec] ;  /* 0x0000bb0034347a20 */ /* 0x000fe40000410000 */
[----:B------:R-:W-:Y:S02]  /*2800*/  FMUL.FTZ R53, R53, c[0x0][0x2ec] ;  /* 0x0000bb0035357a20 */ /* 0x000fe40000410000 */
[----:B------:R-:W-:Y:S01]  /*2810*/  FMUL.FTZ R54, R54, c[0x0][0x2ec] ;  /* 0x0000bb0036367a20 */ /* 0x000fe20000410000 */
[----:B------:R-:W-:Y:S01]  /*2820*/  MUFU.TANH R80, R52 ;  /* 0x0000003400507308 */ /* 0x000fe20000002400 */
[----:B------:R-:W-:-:S03]  /*2830*/  FMUL.FTZ R91, R55, c[0x0][0x2ec] ;  /* 0x0000bb00375b7a20 */ /* 0x000fc60000410000 */
[----:B------:R-:W-:Y:S02]  /*2840*/  FMUL.FTZ R48, R48, c[0x0][0x2ec] ;  /* 0x0000bb0030307a20 */ /* 0x000fe40000410000 */
[----:B------:R-:W-:Y:S02]  /*2850*/  FMUL.FTZ R50, R50, c[0x0][0x2ec] ;  /* 0x0000bb0032327a20 */ /* 0x000fe40000410000 */
[----:B------:R-:W-:Y:S01]  /*2860*/  MUFU.TANH R79, R53 ;  /* 0x00000035004f7308 */ /* 0x000fe20000002400 */
[----:B------:R-:W-:Y:S02]  /*2870*/  FMUL.FTZ R49, R49, c[0x0][0x2ec] ;  /* 0x0000bb0031317a20 */ /* 0x000fe40000410000 */
[----:B------:R-:W-:Y:S01]  /*2880*/  FMUL.FTZ R51, R51, c[0x0][0x2ec] ;  /* 0x0000bb0033337a20 */ /* 0x000fe20000410000 */
[-C--:B--2---:R-:W-:Y:S04]  /*2890*/  HMMA.16816.F32 R32, R12, R40.reuse, RZ ;  /* 0x000000280c20723c */ /* 0x084fe800000018ff */
[----:B------:R2:W-:Y:S04]  /*28a0*/  MUFU.TANH R92, R54 ;  /* 0x00000036005c7308 */ /* 0x0005e80000002400 */
[----:B------:R-:W-:Y:S04]  /*28b0*/  HMMA.16816.F32 R20, R8, R40, RZ ;  /* 0x000000280814723c */ /* 0x000fe800000018ff */
[----:B------:R-:W-:Y:S03]  /*28c0*/  MUFU.TANH R109, R48 ;  /* 0x00000030006d7308 */ /* 0x000fe60000002400 */
[----:B------:R-:W-:-:S02]  /*28d0*/  IMAD.IADD R41, R73, 0x1, -R102 ;  /* 0x0000000149297824 */ /* 0x000fc400078e0a66 */
[----:B------:R-:W-:-:S03]  /*28e0*/  IMAD R73, R68, 0x80, R245 ;  /* 0x0000008044497824 */ /* 0x000fc600078e02f5 */
[----:B------:R-:W-:Y:S01]  /*28f0*/  MUFU.TANH R98, R50 ;  /* 0x0000003200627308 */ /* 0x000fe20000002400 */
[----:B------:R-:W-:Y:S02]  /*2900*/  SHF.R.S32.HI R40, RZ, 0x1f, R41 ;  /* 0x0000001fff287819 */ /* 0x000fe40000011429 */
[----:B------:R-:W-:Y:S01]  /*2910*/  IADD3 R117, R73, 0x48, RZ ;  /* 0x0000004849757810 */ /* 0x000fe20007ffe0ff */
[----:B--2---:R-:W-:Y:S01]  /*2920*/  HMMA.16816.F32 R52, R16, R44, R32 ;  /* 0x0000002c1034723c */ /* 0x004fe20000001820 */
[----:B------:R-:W-:-:S03]  /*2930*/  LEA.HI R40, R40, R41, RZ, 0x2 ;  /* 0x0000002928287211 */ /* 0x000fc600078f10ff */
[----:B------:R-:W-:Y:S01]  /*2940*/  MUFU.TANH R108, R49 ;  /* 0x00000031006c7308 */ /* 0x000fe20000002400 */
[----:B------:R-:W-:Y:S02]  /*2950*/  IADD3 R116, R73, 0x49, RZ ;  /* 0x0000004949747810 */ /* 0x000fe40007ffe0ff */
[----:B------:R-:W-:Y:S01]  /*2960*/  SHF.R.S32.HI R244, RZ, 0x2, R40 ;  /* 0x00000002fff47819 */ /* 0x000fe20000011428 */
[----:B------:R-:W-:Y:S04]  /*2970*/  HMMA.16816.F32 R20, R28, R44, R20 ;  /* 0x0000002c1c14723c */ /* 0x000fe80000001814 */
[----:B------:R2:W-:Y:S03]  /*2980*/  MUFU.TANH R94, R51 ;  /* 0x00000033005e7308 */ /* 0x0005e60000002400 */
[----:B------:R-:W-:Y:S01]  /*2990*/  IMAD R45, R105, 0x10, R111 ;  /* 0x00000010692d7824 */ /* 0x000fe200078e026f */
[----:B------:R-:W-:Y:S01]  /*29a0*/  HMMA.16816.F32 R32, R8, R42, RZ ;  /* 0x0000002a0820723c */ /* 0x000fe200000018ff */
[----:B------:R-:W-:-:S03]  /*29b0*/  IADD3 R44, R83, 0x1, -R96 ;  /* 0x00000001532c7810 */ /* 0x000fc60007ffe860 */
[----:B------:R-:W1:Y:S01]  /*29c0*/  MUFU.TANH R2, R2 ;  /* 0x0000000200027308 */ /* 0x000e620000002400 */
[----:B------:R-:W-:Y:S01]  /*29d0*/  IMAD.IADD R45, R45, 0x1, R244 ;  /* 0x000000012d2d7824 */ /* 0x000fe200078e02f4 */
[----:B------:R-:W-:-:S03]  /*29e0*/  IADD3 R44, R44, c[0x0][0x2e8], RZ ;  /* 0x0000ba002c2c7a10 */ /* 0x000fc60007ffe0ff */
[----:B------:R-:W-:Y:S01]  /*29f0*/  IMAD.IADD R241, R45, 0x1, R235 ;  /* 0x000000012df17824 */ /* 0x000fe200078e02eb */
[----:B------:R-:W-:Y:S01]  /*2a00*/  HMMA.16816.F32 R40, R12, R42, RZ ;  /* 0x0000002a0c28723c */ /* 0x000fe200000018ff */
[----:B------:R-:W-:Y:S01]  /*2a10*/  FMUL.FTZ R52, R52, c[0x0][0x2ec] ;  /* 0x0000bb0034347a20 */ /* 0x000fe20000410000 */
[----:B--2---:R-:W2:Y:S01]  /*2a20*/  LDSM.16.M88.4 R48, [R223+0x3000] ;  /* 0x00300000df30783b */ /* 0x004ea20000000200 */
[----:B------:R-:W-:Y:S01]  /*2a30*/  FMUL.FTZ R53, R53, c[0x0][0x2ec] ;  /* 0x0000bb0035357a20 */ /* 0x000fe20000410000 */
[----:B------:R-:W-:Y:S01]  /*2a40*/  IADD3 R238, R45, 0x8, RZ ;  /* 0x000000082dee7810 */ /* 0x000fe20007ffe0ff */
[----:B------:R-:W-:Y:S01]  /*2a50*/  FMUL.FTZ R54, R54, c[0x0][0x2ec] ;  /* 0x0000bb0036367a20 */ /* 0x000fe20000410000 */
[----:B------:R-:W-:Y:S01]  /*2a60*/  MUFU.TANH R140, R52 ;  /* 0x00000034008c7308 */ /* 0x000fe20000002400 */
[----:B------:R-:W-:Y:S01]  /*2a70*/  FMUL.FTZ R55, R55, c[0x0][0x2ec] ;  /* 0x0000bb0037377a20 */ /* 0x000fe20000410000 */
[----:B------:R-:W-:Y:S01]  /*2a80*/  IADD3 R236, R45, 0x40, RZ ;  /* 0x000000402dec7810 */ /* 0x000fe20007ffe0ff */
[----:B------:R-:W-:Y:S01]  /*2a90*/  FMUL.FTZ R20, R20, c[0x0][0x2ec] ;  /* 0x0000bb0014147a20 */ /* 0x000fe20000410000 */
[----:B------:R-:W-:Y:S01]  /*2aa0*/  IMNMX R241, RZ, R241, !PT ;  /* 0x000000f1fff17217 */ /* 0x000fe20007800200 */
[----:B------:R-:W-:-:S02]  /*2ab0*/  FMUL.FTZ R21, R21, c[0x0][0x2ec] ;  /* 0x0000bb0015157a20 */ /* 0x000fc40000410000 */
[----:B------:R-:W-:Y:S01]  /*2ac0*/  FMUL.FTZ R22, R22, c[0x0][0x2ec] ;  /* 0x0000bb0016167a20 */ /* 0x000fe20000410000 */
[----:B------:R-:W-:Y:S01]  /*2ad0*/  MUFU.TANH R123, R53 ;  /* 0x00000035007b7308 */ /* 0x000fe20000002400 */
[----:B------:R-:W-:Y:S01]  /*2ae0*/  FMUL.FTZ R23, R23, c[0x0][0x2ec] ;  /* 0x0000bb0017177a20 */ /* 0x000fe20000410000 */
[-C--:B------:R-:W-:Y:S01]  /*2af0*/  HMMA.16816.F32 R32, R28, R46.reuse, R32 ;  /* 0x0000002e1c20723c */ /* 0x080fe20000001820 */
[C---:B------:R-:W-:Y:S01]  /*2b00*/  IMAD.IADD R240, R45.reuse, 0x1, R44 ;  /* 0x000000012df07824 */ /* 0x040fe200078e022c */
[----:B------:R-:W-:Y:S01]  /*2b10*/  IADD3 R45, R45, 0x48, RZ ;  /* 0x000000482d2d7810 */ /* 0x000fe20007ffe0ff */
[C-C-:B------:R-:W-:Y:S02]  /*2b20*/  IMAD.IADD R239, R235.reuse, 0x1, R238.reuse ;  /* 0x00000001ebef7824 */ /* 0x140fe400078e02ee */
[----:B------:R-:W-:Y:S01]  /*2b30*/  IMAD.IADD R238, R44, 0x1, R238 ;  /* 0x000000012cee7824 */ /* 0x000fe200078e02ee */
[----:B------:R-:W-:Y:S01]  /*2b40*/  MUFU.TANH R114, R54 ;  /* 0x0000003600727308 */ /* 0x000fe20000002400 */
[-C--:B------:R-:W-:Y:S01]  /*2b50*/  IMNMX R240, R240, R83.reuse, PT ;  /* 0x00000053f0f07217 */ /* 0x080fe20003800200 */
[----:B------:R-:W-:Y:S01]  /*2b60*/  HMMA.16816.F32 R40, R16, R46, R40 ;  /* 0x0000002e1028723c */ /* 0x000fe20000001828 */
[--C-:B------:R-:W-:Y:S01]  /*2b70*/  IMAD.IADD R237, R235, 0x1, R236.reuse ;  /* 0x00000001ebed7824 */ /* 0x100fe200078e02ec */
[----:B------:R-:W-:Y:S01]  /*2b80*/  IMNMX R238, R238, R83, PT ;  /* 0x00000053eeee7217 */ /* 0x000fe20003800200 */
[C---:B------:R-:W-:Y:S01]  /*2b90*/  IMAD.IADD R236, R44.reuse, 0x1, R236 ;  /* 0x000000012cec7824 */ /* 0x040fe200078e02ec */
[C---:B------:R-:W-:Y:S01]  /*2ba0*/  ISETP.GE.AND P2, PT, R73.reuse, R240, PT ;  /* 0x000000f04900720c */ /* 0x040fe20003f46270 */
[--C-:B------:R-:W-:Y:S01]  /*2bb0*/  IMAD.IADD R234, R44, 0x1, R45.reuse ;  /* 0x000000012cea7824 */ /* 0x100fe200078e022d */
[----:B------:R1:W-:Y:S01]  /*2bc0*/  MUFU.TANH R106, R55 ;  /* 0x00000037006a7308 */ /* 0x0003e20000002400 */
[----:B------:R-:W-:Y:S01]  /*2bd0*/  IADD3 R44, R73, 0x1, RZ ;  /* 0x00000001492c7810 */ /* 0x000fe20007ffe0ff */
[----:B------:R-:W-:Y:S01]  /*2be0*/  IMAD.IADD R235, R235, 0x1, R45 ;  /* 0x00000001ebeb7824 */ /* 0x000fe200078e022d */
[----:B------:R-:W-:-:S02]  /*2bf0*/  IMNMX R239, RZ, R239, !PT ;  /* 0x000000efffef7217 */ /* 0x000fc40007800200 */
[C---:B------:R-:W-:Y:S02]  /*2c00*/  ISETP.GE.AND P0, PT, R44.reuse, R240, PT ;  /* 0x000000f02c00720c */ /* 0x040fe40003f06270 */
[-C--:B------:R-:W-:Y:S01]  /*2c10*/  ISETP.GE.AND P5, PT, R44, R238.reuse, PT ;  /* 0x000000ee2c00720c */ /* 0x080fe20003fa6270 */
[----:B------:R-:W-:Y:S01]  /*2c20*/  MUFU.TANH R104, R20 ;  /* 0x0000001400687308 */ /* 0x000fe20000002400 */
[C---:B------:R-:W-:Y:S01]  /*2c30*/  ISETP.GE.AND P3, PT, R73.reuse, R238, PT ;  /* 0x000000ee4900720c */ /* 0x040fe20003f66270 */
[----:B------:R-:W-:Y:S01]  /*2c40*/  FMUL.FTZ R32, R32, c[0x0][0x2ec] ;  /* 0x0000bb0020207a20 */ /* 0x000fe20000410000 */
[----:B------:R-:W-:Y:S01]  /*2c50*/  ISETP.LT.OR P2, PT, R73, R241, P2 ;  /* 0x000000f14900720c */ /* 0x000fe20001741670 */
[----:B------:R-:W-:Y:S01]  /*2c60*/  FMUL.FTZ R34, R34, c[0x0][0x2ec] ;  /* 0x0000bb0022227a20 */ /* 0x000fe20000410000 */
[----:B------:R-:W-:Y:S01]  /*2c70*/  IMNMX R236, R236, R83, PT ;  /* 0x00000053ecec7217 */ /* 0x000fe20003800200 */
[----:B------:R-:W-:Y:S01]  /*2c80*/  FMUL.FTZ R33, R33, c[0x0][0x2ec] ;  /* 0x0000bb0021217a20 */ /* 0x000fe20000410000 */
[C---:B------:R-:W-:Y:S01]  /*2c90*/  ISETP.LT.OR P0, PT, R44.reuse, R241, P0 ;  /* 0x000000f12c00720c */ /* 0x040fe20000701670 */
[----:B-1----:R-:W1:Y:S01]  /*2ca0*/  LDSM.16.M88.4 R52, [R221+0x1000] ;  /* 0x00100000dd34783b */ /* 0x002e620000000200 */
[----:B------:R-:W-:Y:S01]  /*2cb0*/  MUFU.TANH R105, R21 ;  /* 0x0000001500697308 */ /* 0x000fe20000002400 */
[-C--:B------:R-:W-:Y:S01]  /*2cc0*/  ISETP.LT.OR P5, PT, R44, R239.reuse, P5 ;  /* 0x000000ef2c00720c */ /* 0x080fe20002fa1670 */
[----:B------:R-:W-:Y:S01]  /*2cd0*/  FMUL.FTZ R35, R35, c[0x0][0x2ec] ;  /* 0x0000bb0023237a20 */ /* 0x000fe20000410000 */
[----:B------:R-:W-:Y:S01]  /*2ce0*/  ISETP.LT.OR P3, PT, R73, R239, P3 ;  /* 0x000000ef4900720c */ /* 0x000fe20001f61670 */
[----:B------:R-:W-:Y:S01]  /*2cf0*/  FMUL.FTZ R96, R41, c[0x0][0x2ec] ;  /* 0x0000bb0029607a20 */ /* 0x000fe20000410000 */
[----:B------:R-:W-:Y:S01]  /*2d00*/  IMNMX R234, R234, R83, PT ;  /* 0x00000053eaea7217 */ /* 0x000fe20003800200 */
[----:B------:R-:W-:Y:S01]  /*2d10*/  FMUL.FTZ R40, R40, c[0x0][0x2ec] ;  /* 0x0000bb0028287a20 */ /* 0x000fe20000410000 */
[----:B---3--:R-:W-:Y:S01]  /*2d20*/  FSEL R64, R64, -INF , !P2 ;  /* 0xff80000040407808 */ /* 0x008fe20005000000 */
[----:B------:R-:W-:Y:S01]  /*2d30*/  MUFU.TANH R164, R22 ;  /* 0x0000001600a47308 */ /* 0x000fe20000002400 */
[----:B------:R-:W-:Y:S01]  /*2d40*/  IMNMX R237, RZ, R237, !PT ;  /* 0x000000edffed7217 */ /* 0x000fe20007800200 */
[----:B------:R-:W-:Y:S01]  /*2d50*/  FMUL.FTZ R42, R42, c[0x0][0x2ec] ;  /* 0x0000bb002a2a7a20 */ /* 0x000fe20000410000 */
[-C--:B------:R-:W-:Y:S01]  /*2d60*/  ISETP.GE.AND P1, PT, R44, R236.reuse, PT ;  /* 0x000000ec2c00720c */ /* 0x080fe20003f26270 */
[----:B------:R-:W-:Y:S01]  /*2d70*/  FMUL.FTZ R43, R43, c[0x0][0x2ec] ;  /* 0x0000bb002b2b7a20 */ /* 0x000fe20000410000 */
[----:B------:R-:W-:-:S02]  /*2d80*/  ISETP.GE.AND P2, PT, R73, R236, PT ;  /* 0x000000ec4900720c */ /* 0x000fc40003f46270 */
[----:B------:R-:W-:Y:S01]  /*2d90*/  FSEL R3, R3, -INF , !P0 ;  /* 0xff80000003037808 */ /* 0x000fe20004000000 */
[----:B------:R2:W-:Y:S01]  /*2da0*/  MUFU.TANH R129, R23 ;  /* 0x0000001700817308 */ /* 0x0005e20000002400 */
[----:B----4-:R-:W-:Y:S02]  /*2db0*/  FSEL R27, R27, -INF , !P3 ;  /* 0xff8000001b1b7808 */ /* 0x010fe40005800000 */
[----:B-----5:R-:W-:Y:S02]  /*2dc0*/  FSEL R26, R26, -INF , !P5 ;  /* 0xff8000001a1a7808 */ /* 0x020fe40006800000 */
[----:B------:R-:W-:Y:S02]  /*2dd0*/  IMNMX R235, RZ, R235, !PT ;  /* 0x000000ebffeb7217 */ /* 0x000fe40007800200 */
[-C--:B------:R-:W-:Y:S01]  /*2de0*/  ISETP.LT.OR P1, PT, R44, R237.reuse, P1 ;  /* 0x000000ed2c00720c */ /* 0x080fe20000f21670 */
[----:B------:R3:W-:Y:S01]  /*2df0*/  MUFU.TANH R115, R32 ;  /* 0x0000002000737308 */ /* 0x0007e20000002400 */
[----:B------:R-:W-:-:S02]  /*2e00*/  ISETP.LT.OR P2, PT, R73, R237, P2 ;  /* 0x000000ed4900720c */ /* 0x000fc40001741670 */
[----:B------:R-:W-:Y:S02]  /*2e10*/  IADD3 R41, R73, 0x9, RZ ;  /* 0x0000000949297810 */ /* 0x000fe40007ffe0ff */
[----:B------:R-:W-:Y:S02]  /*2e20*/  FSEL R0, R0, -INF , !P2 ;  /* 0xff80000000007808 */ /* 0x000fe40005000000 */
[----:B------:R-:W-:Y:S01]  /*2e30*/  FSEL R141, R141, -INF , !P1 ;  /* 0xff8000008d8d7808 */ /* 0x000fe20004800000 */
[----:B--2---:R-:W-:Y:S01]  /*2e40*/  HMMA.16816.F32 R20, R12, R48, RZ ;  /* 0x000000300c14723c */ /* 0x004fe200000018ff */
[----:B------:R-:W-:Y:S01]  /*2e50*/  MUFU.TANH R166, R34 ;  /* 0x0000002200a67308 */ /* 0x000fe20000002400 */
[-C--:B------:R-:W-:Y:S02]  /*2e60*/  ISETP.GE.AND P6, PT, R44, R234.reuse, PT ;  /* 0x000000ea2c00720c */ /* 0x080fe40003fc6270 */
[----:B------:R-:W-:Y:S02]  /*2e70*/  ISETP.GE.AND P2, PT, R73, R234, PT ;  /* 0x000000ea4900720c */ /* 0x000fe40003f46270 */
[----:B------:R-:W-:-:S02]  /*2e80*/  ISETP.GE.AND P1, PT, R41, R240, PT ;  /* 0x000000f02900720c */ /* 0x000fc40003f26270 */
[----:B---3--:R-:W-:Y:S01]  /*2e90*/  IADD3 R32, R73, 0x8, RZ ;  /* 0x0000000849207810 */ /* 0x008fe20007ffe0ff */
[----:B------:R-:W-:Y:S01]  /*2ea0*/  MUFU.TANH R124, R33 ;  /* 0x00000021007c7308 */ /* 0x000fe20000002400 */
[----:B------:R-:W-:Y:S02]  /*2eb0*/  ISETP.LT.OR P6, PT, R44, R235, P6 ;  /* 0x000000eb2c00720c */ /* 0x000fe400037c1670 */
[C---:B------:R-:W-:Y:S02]  /*2ec0*/  ISETP.GE.AND P4, PT, R32.reuse, R240, PT ;  /* 0x000000f02000720c */ /* 0x040fe40003f86270 */
[C---:B------:R-:W-:Y:S02]  /*2ed0*/  ISETP.GE.AND P0, PT, R32.reuse, R238, PT ;  /* 0x000000ee2000720c */ /* 0x040fe40003f06270 */
[C---:B------:R-:W-:Y:S01]  /*2ee0*/  ISETP.GE.AND P3, PT, R32.reuse, R236, PT ;  /* 0x000000ec2000720c */ /* 0x040fe20003f66270 */
[----:B------:R2:W-:Y:S01]  /*2ef0*/  MUFU.TANH R169, R35 ;  /* 0x0000002300a97308 */ /* 0x0005e20000002400 */
[----:B------:R-:W-:-:S02]  /*2f00*/  ISETP.GE.AND P5, PT, R32, R234, PT ;  /* 0x000000ea2000720c */ /* 0x000fc40003fa6270 */
[C---:B------:R-:W-:Y:S02]  /*2f10*/  ISETP.LT.OR P4, PT, R32.reuse, R241, P4 ;  /* 0x000000f12000720c */ /* 0x040fe40002781670 */
[C---:B------:R-:W-:Y:S02]  /*2f20*/  ISETP.LT.OR P0, PT, R32.reuse, R239, P0 ;  /* 0x000000ef2000720c */ /* 0x040fe40000701670 */
[----:B-1----:R-:W-:Y:S01]  /*2f30*/  HMMA.16816.F32 R20, R16, R52, R20 ;  /* 0x000000341014723c */ /* 0x002fe20000001814 */
[C---:B------:R-:W-:Y:S01]  /*2f40*/  ISETP.LT.OR P3, PT, R32.reuse, R237, P3 ;  /* 0x000000ed2000720c */ /* 0x040fe20001f61670 */
[----:B------:R1:W-:Y:S01]  /*2f50*/  MUFU.TANH R143, R40 ;  /* 0x00000028008f7308 */ /* 0x0003e20000002400 */
[-C--:B------:R-:W-:Y:S02]  /*2f60*/  ISETP.LT.OR P5, PT, R32, R235.reuse, P5 ;  /* 0x000000eb2000720c */ /* 0x080fe40002fa1670 */
[----:B------:R-:W-:Y:S02]  /*2f70*/  ISETP.LT.OR P2, PT, R73, R235, P2 ;  /* 0x000000eb4900720c */ /* 0x000fe40001741670 */
[----:B------:R-:W-:Y:S01]  /*2f80*/  ISETP.LT.OR P1, PT, R41, R241, P1 ;  /* 0x000000f12900720c */ /* 0x000fe20000f21670 */
[----:B--2---:R-:W-:Y:S01]  /*2f90*/  HMMA.16816.F32 R32, R8, R48, RZ ;  /* 0x000000300820723c */ /* 0x004fe200000018ff */
[----:B------:R-:W-:Y:S01]  /*2fa0*/  FSEL R4, R4, -INF , !P2 ;  /* 0xff80000004047808 */ /* 0x000fe20005000000 */
[----:B------:R-:W2:Y:S01]  /*2fb0*/  MUFU.TANH R113, R113 ;  /* 0x0000007100717308 */ /* 0x000ea20000002400 */
[----:B------:R-:W-:-:S02]  /*2fc0*/  FSEL R7, R7, -INF , !P6 ;  /* 0xff80000007077808 */ /* 0x000fc40007000000 */
[----:B------:R-:W-:Y:S02]  /*2fd0*/  FSEL R66, R66, -INF , !P4 ;  /* 0xff80000042427808 */ /* 0x000fe40006000000 */
[----:B------:R-:W-:Y:S02]  /*2fe0*/  FSEL R6, R6, -INF , !P0 ;  /* 0xff80000006067808 */ /* 0x000fe40004000000 */
[----:B-1----:R-:W-:Y:S01]  /*2ff0*/  IADD3 R40, R73, 0x10, RZ ;  /* 0x0000001049287810 */ /* 0x002fe20007ffe0ff */
[----:B------:R-:W-:Y:S01]  /*3000*/  MUFU.TANH R122, R42 ;  /* 0x0000002a007a7308 */ /* 0x000fe20000002400 */
[----:B------:R-:W-:Y:S02]  /*3010*/  FSEL R101, R101, -INF , !P3 ;  /* 0xff80000065657808 */ /* 0x000fe40005800000 */
[----:B------:R-:W-:Y:S02]  /*3020*/  FSEL R99, R99, -INF , !P5 ;  /* 0xff80000063637808 */ /* 0x000fe40006800000 */
[----:B------:R-:W-:Y:S01]  /*3030*/  FSEL R69, R69, -INF , !P1 ;  /* 0xff80000045457808 */ /* 0x000fe20004800000 */
[----:B------:R-:W-:Y:S01]  /*3040*/  FMUL.FTZ R20, R20, c[0x0][0x2ec] ;  /* 0x0000bb0014147a20 */ /* 0x000fe20000410000 */
[----:B------:R-:W-:Y:S01]  /*3050*/  ISETP.GE.AND P2, PT, R40, R240, PT ;  /* 0x000000f02800720c */ /* 0x000fe20003f46270 */
[----:B------:R-:W-:Y:S01]  /*3060*/  FMUL.FTZ R21, R21, c[0x0][0x2ec] ;  /* 0x0000bb0015157a20 */ /* 0x000fe20000410000 */
[C---:B------:R-:W-:Y:S01]  /*3070*/  ISETP.GE.AND P6, PT, R41.reuse, R238, PT ;  /* 0x000000ee2900720c */ /* 0x040fe20003fc6270 */
[----:B------:R-:W-:Y:S01]  /*3080*/  FMUL.FTZ R22, R22, c[0x0][0x2ec] ;  /* 0x0000bb0016167a20 */ /* 0x000fe20000410000 */
[C---:B------:R-:W-:Y:S01]  /*3090*/  ISETP.GE.AND P4, PT, R41.reuse, R236, PT ;  /* 0x000000ec2900720c */ /* 0x040fe20003f86270 */
[----:B------:R1:W-:Y:S01]  /*30a0*/  MUFU.TANH R130, R43 ;  /* 0x0000002b00827308 */ /* 0x0003e20000002400 */
[----:B------:R-:W-:Y:S01]  /*30b0*/  ISETP.GE.AND P0, PT, R41, R234, PT ;  /* 0x000000ea2900720c */ /* 0x000fe20003f06270 */
[----:B------:R-:W-:Y:S01]  /*30c0*/  FMUL.FTZ R132, R23, c[0x0][0x2ec] ;  /* 0x0000bb0017847a20 */ /* 0x000fe20000410000 */
[C---:B------:R-:W-:Y:S01]  /*30d0*/  ISETP.GE.AND P3, PT, R40.reuse, R238, PT ;  /* 0x000000ee2800720c */ /* 0x040fe20003f66270 */
[----:B------:R-:W-:Y:S01]  /*30e0*/  HMMA.16816.F32 R32, R28, R52, R32 ;  /* 0x000000341c20723c */ /* 0x000fe20000001820 */
[----:B------:R-:W-:-:S02]  /*30f0*/  ISETP.GE.AND P5, PT, R40, R236, PT ;  /* 0x000000ec2800720c */ /* 0x000fc40003fa6270 */
[C---:B------:R-:W-:Y:S01]  /*3100*/  ISETP.GE.AND P1, PT, R40.reuse, R234, PT ;  /* 0x000000ea2800720c */ /* 0x040fe20003f26270 */
[----:B------:R-:W-:Y:S01]  /*3110*/  MUFU.TANH R145, R20 ;  /* 0x0000001400917308 */ /* 0x000fe20000002400 */
[C---:B------:R-:W-:Y:S02]  /*3120*/  ISETP.LT.OR P6, PT, R41.reuse, R239, P6 ;  /* 0x000000ef2900720c */ /* 0x040fe400037c1670 */
[C---:B------:R-:W-:Y:S02]  /*3130*/  ISETP.LT.OR P4, PT, R41.reuse, R237, P4 ;  /* 0x000000ed2900720c */ /* 0x040fe40002781670 */
[----:B------:R-:W-:Y:S02]  /*3140*/  ISETP.LT.OR P0, PT, R41, R235, P0 ;  /* 0x000000eb2900720c */ /* 0x000fe40000701670 */
[C---:B------:R-:W-:Y:S01]  /*3150*/  ISETP.LT.OR P2, PT, R40.reuse, R241, P2 ;  /* 0x000000f12800720c */ /* 0x040fe20001741670 */
[----:B------:R-:W-:Y:S01]  /*3160*/  MUFU.TANH R83, R21 ;  /* 0x0000001500537308 */ /* 0x000fe20000002400 */
[----:B------:R-:W-:-:S02]  /*3170*/  ISETP.LT.OR P3, PT, R40, R239, P3 ;  /* 0x000000ef2800720c */ /* 0x000fc40001f61670 */
[C---:B------:R-:W-:Y:S02]  /*3180*/  ISETP.LT.OR P5, PT, R40.reuse, R237, P5 ;  /* 0x000000ed2800720c */ /* 0x040fe40002fa1670 */
[----:B------:R-:W-:Y:S02]  /*3190*/  ISETP.LT.OR P1, PT, R40, R235, P1 ;  /* 0x000000eb2800720c */ /* 0x000fe40000f21670 */
[-C--:B-1----:R-:W-:Y:S01]  /*31a0*/  HMMA.16816.F32 R40, R8, R50.reuse, RZ ;  /* 0x000000320828723c */ /* 0x082fe200000018ff */
[----:B------:R1:W-:Y:S01]  /*31b0*/  MUFU.TANH R134, R22 ;  /* 0x0000001600867308 */ /* 0x0003e20000002400 */
[----:B------:R-:W-:Y:S02]  /*31c0*/  IADD3 R45, R73, 0x11, RZ ;  /* 0x00000011492d7810 */ /* 0x000fe40007ffe0ff */
[----:B------:R-:W-:Y:S01]  /*31d0*/  FSEL R2, R2, -INF , !P6 ;  /* 0xff80000002027808 */ /* 0x000fe20007000000 */
[----:B------:R-:W-:Y:S01]  /*31e0*/  FMUL.FTZ R170, R32, c[0x0][0x2ec] ;  /* 0x0000bb0020aa7a20 */ /* 0x000fe20000410000 */
[----:B--2---:R-:W-:Y:S01]  /*31f0*/  FSEL R113, R113, -INF , !P4 ;  /* 0xff80000071717808 */ /* 0x004fe20006000000 */
[----:B------:R-:W-:Y:S01]  /*3200*/  FMUL.FTZ R33, R33, c[0x0][0x2ec] ;  /* 0x0000bb0021217a20 */ /* 0x000fe20000410000 */
[C---:B------:R-:W-:Y:S01]  /*3210*/  ISETP.GE.AND P6, PT, R45.reuse, R240, PT ;  /* 0x000000f02d00720c */ /* 0x040fe20003fc6270 */
[----:B------:R-:W2:Y:S01]  /*3220*/  MUFU.TANH R139, R139 ;  /* 0x0000008b008b7308 */ /* 0x000ea20000002400 */
[C---:B------:R-:W-:Y:S01]  /*3230*/  ISETP.GE.AND P4, PT, R45.reuse, R238, PT ;  /* 0x000000ee2d00720c */ /* 0x040fe20003f86270 */
[----:B------:R-:W-:Y:S01]  /*3240*/  HMMA.16816.F32 R48, R12, R50, RZ ;  /* 0x000000320c30723c */ /* 0x000fe200000018ff */
[C---:B------:R-:W-:Y:S01]  /*3250*/  ISETP.LT.OR P6, PT, R45.reuse, R241, P6 ;  /* 0x000000f12d00720c */ /* 0x040fe200037c1670 */
[----:B------:R-:W-:Y:S01]  /*3260*/  FMUL.FTZ R34, R34, c[0x0][0x2ec] ;  /* 0x0000bb0022227a20 */ /* 0x000fe20000410000 */
[----:B------:R-:W-:Y:S01]  /*3270*/  ISETP.LT.OR P4, PT, R45, R239, P4 ;  /* 0x000000ef2d00720c */ /* 0x000fe20002781670 */
[----:B------:R-:W-:Y:S01]  /*3280*/  FMUL.FTZ R35, R35, c[0x0][0x2ec] ;  /* 0x0000bb0023237a20 */ /* 0x000fe20000410000 */
[----:B------:R-:W-:Y:S01]  /*3290*/  IADD3 R44, R73, 0x18, RZ ;  /* 0x00000018492c7810 */ /* 0x000fe20007ffe0ff */
[----:B-1----:R-:W1:Y:S01]  /*32a0*/  LDSM.16.M88.4 R20, [R223+0x3400] ;  /* 0x00340000df14783b */ /* 0x002e620000000200 */
[----:B------:R-:W3:Y:S01]  /*32b0*/  MUFU.TANH R137, R137 ;  /* 0x0000008900897308 */ /* 0x000ee20000002400 */
[----:B------:R-:W-:-:S02]  /*32c0*/  FSEL R81, R81, -INF , !P2 ;  /* 0xff80000051517808 */ /* 0x000fc40005000000 */
[----:B------:R-:W-:Y:S02]  /*32d0*/  FSEL R82, R82, -INF , !P6 ;  /* 0xff80000052527808 */ /* 0x000fe40007000000 */
[----:B------:R-:W-:Y:S01]  /*32e0*/  FSEL R74, R74, -INF , !P3 ;  /* 0xff8000004a4a7808 */ /* 0x000fe20005800000 */
[----:B------:R-:W-:Y:S01]  /*32f0*/  HMMA.16816.F32 R40, R28, R54, R40 ;  /* 0x000000361c28723c */ /* 0x000fe20000001828 */
[----:B--2---:R-:W-:Y:S01]  /*3300*/  FSEL R139, R139, -INF , !P0 ;  /* 0xff8000008b8b7808 */ /* 0x004fe20004000000 */
[----:B------:R-:W2:Y:S01]  /*3310*/  MUFU.TANH R87, R87 ;  /* 0x0000005700577308 */ /* 0x000ea20000002400 */
[----:B------:R-:W-:Y:S02]  /*3320*/  FSEL R70, R70, -INF , !P4 ;  /* 0xff80000046467808 */ /* 0x000fe40006000000 */
[C---:B------:R-:W-:Y:S02]  /*3330*/  ISETP.GE.AND P0, PT, R45.reuse, R236, PT ;  /* 0x000000ec2d00720c */ /* 0x040fe40003f06270 */
[----:B------:R-:W-:-:S02]  /*3340*/  ISETP.GE.AND P2, PT, R45, R234, PT ;  /* 0x000000ea2d00720c */ /* 0x000fc40003f46270 */
[C---:B------:R-:W-:Y:S01]  /*3350*/  ISETP.GE.AND P6, PT, R44.reuse, R240, PT ;  /* 0x000000f02c00720c */ /* 0x040fe20003fc6270 */
[----:B------:R-:W4:Y:S01]  /*3360*/  MUFU.TANH R85, R85 ;  /* 0x0000005500557308 */ /* 0x000f220000002400 */
[----:B---3--:R-:W-:Y:S01]  /*3370*/  FSEL R137, R137, -INF , !P5 ;  /* 0xff80000089897808 */ /* 0x008fe20006800000 */
[----:B------:R-:W-:Y:S01]  /*3380*/  HMMA.16816.F32 R48, R16, R54, R48 ;  /* 0x000000361030723c */ /* 0x000fe20000001830 */
[C---:B------:R-:W-:Y:S02]  /*3390*/  ISETP.GE.AND P3, PT, R44.reuse, R238, PT ;  /* 0x000000ee2c00720c */ /* 0x040fe40003f66270 */
[C---:B------:R-:W-:Y:S02]  /*33a0*/  ISETP.GE.AND P4, PT, R44.reuse, R236, PT ;  /* 0x000000ec2c00720c */ /* 0x040fe40003f86270 */
[----:B------:R-:W-:Y:S01]  /*33b0*/  ISETP.GE.AND P5, PT, R44, R234, PT ;  /* 0x000000ea2c00720c */ /* 0x000fe20003fa6270 */
[----:B------:R-:W3:Y:S01]  /*33c0*/  MUFU.TANH R133, R133 ;  /* 0x0000008500857308 */ /* 0x000ee20000002400 */
[----:B------:R-:W-:-:S02]  /*33d0*/  ISETP.LT.OR P0, PT, R45, R237, P0 ;  /* 0x000000ed2d00720c */ /* 0x000fc40000701670 */
[----:B------:R-:W-:Y:S02]  /*33e0*/  ISETP.LT.OR P2, PT, R45, R235, P2 ;  /* 0x000000eb2d00720c */ /* 0x000fe40001741670 */
[----:B------:R-:W-:Y:S01]  /*33f0*/  ISETP.LT.OR P6, PT, R44, R241, P6 ;  /* 0x000000f12c00720c */ /* 0x000fe200037c1670 */
[----:B------:R-:W-:Y:S01]  /*3400*/  FMUL.FTZ R249, R40, c[0x0][0x2ec] ;  /* 0x0000bb0028f97a20 */ /* 0x000fe20000410000 */
[C---:B------:R-:W-:Y:S01]  /*3410*/  ISETP.LT.OR P3, PT, R44.reuse, R239, P3 ;  /* 0x000000ef2c00720c */ /* 0x040fe20001f61670 */
[----:B------:R-:W-:Y:S01]  /*3420*/  MUFU.TANH R175, R33 ;  /* 0x0000002100af7308 */ /* 0x000fe20000002400 */
[----:B------:R-:W-:Y:S01]  /*3430*/  ISETP.LT.OR P4, PT, R44, R237, P4 ;  /* 0x000000ed2c00720c */ /* 0x000fe20002781670 */
[----:B------:R-:W-:Y:S01]  /*3440*/  FMUL.FTZ R42, R42, c[0x0][0x2ec] ;  /* 0x0000bb002a2a7a20 */ /* 0x000fe20000410000 */
[----:B------:R-:W-:Y:S01]  /*3450*/  ISETP.LT.OR P5, PT, R44, R235, P5 ;  /* 0x000000eb2c00720c */ /* 0x000fe20002fa1670 */
[----:B------:R-:W-:Y:S01]  /*3460*/  FMUL.FTZ R41, R41, c[0x0][0x2ec] ;  /* 0x0000bb0029297a20 */ /* 0x000fe20000410000 */
[----:B------:R-:W5:Y:S01]  /*3470*/  LDSM.16.M88.4 R44, [R221+0x1400] ;  /* 0x00140000dd2c783b */ /* 0x000f620000000200 */
[----:B------:R-:W-:Y:S01]  /*3480*/  IADD3 R32, R73, 0x19, RZ ;  /* 0x0000001949207810 */ /* 0x000fe20007ffe0ff */
[----:B------:R-:W-:Y:S01]  /*3490*/  FMUL.FTZ R43, R43, c[0x0][0x2ec] ;  /* 0x0000bb002b2b7a20 */ /* 0x000fe20000410000 */
[----:B--2---:R-:W-:Y:S01]  /*34a0*/  FSEL R87, R87, -INF , !P0 ;  /* 0xff80000057577808 */ /* 0x004fe20004000000 */
[----:B------:R-:W-:Y:S01]  /*34b0*/  MUFU.TANH R187, R34 ;  /* 0x0000002200bb7308 */ /* 0x000fe20000002400 */
[----:B----4-:R-:W-:Y:S01]  /*34c0*/  FSEL R85, R85, -INF , !P1 ;  /* 0xff80000055557808 */ /* 0x010fe20004800000 */
[----:B------:R-:W-:Y:S01]  /*34d0*/  FMUL.FTZ R48, R48, c[0x0][0x2ec] ;  /* 0x0000bb0030307a20 */ /* 0x000fe20000410000 */
[----:B---3--:R-:W-:Y:S01]  /*34e0*/  FSEL R133, R133, -INF , !P2 ;  /* 0xff80000085857808 */ /* 0x008fe20005000000 */
[----:B------:R-:W-:Y:S01]  /*34f0*/  FMUL.FTZ R50, R50, c[0x0][0x2ec] ;  /* 0x0000bb0032327a20 */ /* 0x000fe20000410000 */
[----:B------:R-:W-:Y:S01]  /*3500*/  FSEL R135, R135, -INF , !P4 ;  /* 0xff80000087877808 */ /* 0x000fe20006000000 */
[----:B------:R-:W-:Y:S01]  /*3510*/  FMUL.FTZ R49, R49, c[0x0][0x2ec] ;  /* 0x0000bb0031317a20 */ /* 0x000fe20000410000 */
[C---:B------:R-:W-:Y:S01]  /*3520*/  ISETP.GE.AND P0, PT, R32.reuse, R240, PT ;  /* 0x000000f02000720c */ /* 0x040fe20003f06270 */
[----:B------:R1:W-:Y:S01]  /*3530*/  MUFU.TANH R211, R35 ;  /* 0x0000002300d37308 */ /* 0x0003e20000002400 */
[C---:B------:R-:W-:Y:S01]  /*3540*/  ISETP.GE.AND P1, PT, R32.reuse, R238, PT ;  /* 0x000000ee2000720c */ /* 0x040fe20003f26270 */
[----:B------:R-:W-:Y:S01]  /*3550*/  FMUL.FTZ R51, R51, c[0x0][0x2ec] ;  /* 0x0000bb0033337a20 */ /* 0x000fe20000410000 */
[----:B------:R-:W-:-:S02]  /*3560*/  ISETP.GE.AND P2, PT, R32, R236, PT ;  /* 0x000000ec2000720c */ /* 0x000fc40003f46270 */
[C---:B------:R-:W-:Y:S02]  /*3570*/  ISETP.GE.AND P4, PT, R32.reuse, R234, PT ;  /* 0x000000ea2000720c */ /* 0x040fe40003f86270 */
[C---:B------:R-:W-:Y:S01]  /*3580*/  ISETP.LT.OR P0, PT, R32.reuse, R241, P0 ;  /* 0x000000f12000720c */ /* 0x040fe20000701670 */
[----:B------:R-:W2:Y:S01]  /*3590*/  MUFU.TANH R95, R95 ;  /* 0x0000005f005f7308 */ /* 0x000ea20000002400 */
[C---:B------:R-:W-:Y:S02]  /*35a0*/  ISETP.LT.OR P1, PT, R32.reuse, R239, P1 ;  /* 0x000000ef2000720c */ /* 0x040fe40000f21670 */
[C---:B------:R-:W-:Y:S02]  /*35b0*/  ISETP.LT.OR P2, PT, R32.reuse, R237, P2 ;  /* 0x000000ed2000720c */ /* 0x040fe40001741670 */
[----:B------:R-:W-:Y:S02]  /*35c0*/  ISETP.LT.OR P4, PT, R32, R235, P4 ;  /* 0x000000eb2000720c */ /* 0x000fe40002781670 */
[----:B------:R-:W-:Y:S01]  /*35d0*/  IADD3 R40, R73, 0x20, RZ ;  /* 0x0000002049287810 */ /* 0x000fe20007ffe0ff */
[----:B------:R-:W3:Y:S01]  /*35e0*/  MUFU.TANH R78, R78 ;  /* 0x0000004e004e7308 */ /* 0x000ee20000002400 */
[----:B-1----:R-:W-:Y:S01]  /*35f0*/  HMMA.16816.F32 R32, R12, R20, RZ ;  /* 0x000000140c20723c */ /* 0x002fe200000018ff */
[----:B------:R-:W-:-:S02]  /*3600*/  FSEL R77, R77, -INF , !P5 ;  /* 0xff8000004d4d7808 */ /* 0x000fc40006800000 */
[C---:B------:R-:W-:Y:S02]  /*3610*/  ISETP.GE.AND P5, PT, R40.reuse, R240, PT ;  /* 0x000000f02800720c */ /* 0x040fe40003fa6270 */
[----:B------:R-:W-:Y:S02]  /*3620*/  IADD3 R53, R73, 0x21, RZ ;  /* 0x0000002149357810 */ /* 0x000fe40007ffe0ff */
[----:B------:R-:W1:Y:S01]  /*3630*/  MUFU.TANH R90, R90 ;  /* 0x0000005a005a7308 */ /* 0x000e620000002400 */
[C---:B------:R-:W-:Y:S02]  /*3640*/  ISETP.LT.OR P5, PT, R40.reuse, R241, P5 ;  /* 0x000000f12800720c */ /* 0x040fe40002fa1670 */
[----:B--2---:R-:W-:Y:S02]  /*3650*/  FSEL R95, R95, -INF , !P6 ;  /* 0xff8000005f5f7808 */ /* 0x004fe40007000000 */
[----:B------:R-:W-:Y:S02]  /*3660*/  ISETP.GE.AND P6, PT, R40, R238, PT ;  /* 0x000000ee2800720c */ /* 0x000fe40003fc6270 */
[----:B------:R-:W-:Y:S01]  /*3670*/  FSEL R75, R75, -INF , !P4 ;  /* 0xff8000004b4b7808 */ /* 0x000fe20006000000 */
[----:B------:R-:W2:Y:S01]  /*3680*/  MUFU.TANH R76, R76 ;  /* 0x0000004c004c7308 */ /* 0x000ea20000002400 */
[----:B---3--:R-:W-:-:S02]  /*3690*/  FSEL R78, R78, -INF , !P3 ;  /* 0xff8000004e4e7808 */ /* 0x008fc40005800000 */
[----:B------:R-:W-:Y:S02]  /*36a0*/  ISETP.GE.AND P3, PT, R40, R236, PT ;  /* 0x000000ec2800720c */ /* 0x000fe40003f66270 */
[----:B------:R-:W-:Y:S02]  /*36b0*/  FSEL R107, R107, -INF , !P5 ;  /* 0xff8000006b6b7808 */ /* 0x000fe40006800000 */
[C---:B------:R-:W-:Y:S01]  /*36c0*/  ISETP.GE.AND P4, PT, R53.reuse, R238, PT ;  /* 0x000000ee3500720c */ /* 0x040fe20003f86270 */
[----:B------:R-:W3:Y:S01]  /*36d0*/  MUFU.TANH R84, R84 ;  /* 0x0000005400547308 */ /* 0x000ee20000002400 */
[----:B-1----:R-:W-:Y:S01]  /*36e0*/  FSEL R90, R90, -INF , !P0 ;  /* 0xff8000005a5a7808 */ /* 0x002fe20004000000 */
[----:B-----5:R-:W-:Y:S01]  /*36f0*/  HMMA.16816.F32 R32, R16, R44, R32 ;  /* 0x0000002c1020723c */ /* 0x020fe20000001820 */
[----:B------:R-:W-:Y:S02]  /*3700*/  ISETP.GE.AND P0, PT, R40, R234, PT ;  /* 0x000000ea2800720c */ /* 0x000fe40003f06270 */
[----:B------:R-:W-:-:S02]  /*3710*/  ISETP.GE.AND P5, PT, R53, R236, PT ;  /* 0x000000ec3500720c */ /* 0x000fc40003fa6270 */
[----:B------:R-:W-:Y:S01]  /*3720*/  ISETP.LT.OR P6, PT, R40, R239, P6 ;  /* 0x000000ef2800720c */ /* 0x000fe200037c1670 */
[----:B------:R-:W1:Y:S01]  /*3730*/  MUFU.TANH R91, R91 ;  /* 0x0000005b005b7308 */ /* 0x000e620000002400 */
[----:B--2---:R-:W-:Y:S02]  /*3740*/  FSEL R76, R76, -INF , !P1 ;  /* 0xff8000004c4c7808 */ /* 0x004fe40004800000 */
[C---:B------:R-:W-:Y:S02]  /*3750*/  ISETP.GE.AND P1, PT, R53.reuse, R240, PT ;  /* 0x000000f03500720c */ /* 0x040fe40003f26270 */
[C---:B------:R-:W-:Y:S02]  /*3760*/  ISETP.LT.OR P3, PT, R40.reuse, R237, P3 ;  /* 0x000000ed2800720c */ /* 0x040fe40001f61670 */
[----:B------:R-:W-:Y:S01]  /*3770*/  ISETP.LT.OR P0, PT, R40, R235, P0 ;  /* 0x000000eb2800720c */ /* 0x000fe20000701670 */
[----:B------:R-:W2:Y:S01]  /*3780*/  MUFU.TANH R86, R86 ;  /* 0x0000005600567308 */ /* 0x000ea20000002400 */
[----:B------:R-:W-:-:S02]  /*3790*/  ISETP.LT.OR P1, PT, R53, R241, P1 ;  /* 0x000000f13500720c */ /* 0x000fc40000f21670 */
[C---:B------:R-:W-:Y:S02]  /*37a0*/  ISETP.LT.OR P4, PT, R53.reuse, R239, P4 ;  /* 0x000000ef3500720c */ /* 0x040fe40002781670 */
[----:B------:R-:W-:Y:S02]  /*37b0*/  ISETP.LT.OR P5, PT, R53, R237, P5 ;  /* 0x000000ed3500720c */ /* 0x000fe40002fa1670 */
[----:B------:R-:W-:Y:S01]  /*37c0*/  IADD3 R52, R73, 0x28, RZ ;  /* 0x0000002849347810 */ /* 0x000fe20007ffe0ff */
[----:B------:R-:W4:Y:S01]  /*37d0*/  MUFU.TANH R93, R93 ;  /* 0x0000005d005d7308 */ /* 0x000f220000002400 */
[----:B------:R-:W-:Y:S01]  /*37e0*/  FSEL R71, R71, -INF , !P2 ;  /* 0xff80000047477808 */ /* 0x000fe20005000000 */
[----:B------:R-:W-:Y:S01]  /*37f0*/  FMUL.FTZ R32, R32, c[0x0][0x2ec] ;  /* 0x0000bb0020207a20 */ /* 0x000fe20000410000 */
[----:B------:R-:W-:Y:S01]  /*3800*/  FSEL R100, R100, -INF , !P1 ;  /* 0xff80000064647808 */ /* 0x000fe20004800000 */
[----:B------:R-:W-:Y:S01]  /*3810*/  FMUL.FTZ R33, R33, c[0x0][0x2ec] ;  /* 0x0000bb0021217a20 */ /* 0x000fe20000410000 */
[----:B------:R-:W-:Y:S01]  /*3820*/  FSEL R88, R88, -INF , !P6 ;  /* 0xff80000058587808 */ /* 0x000fe20007000000 */
[----:B------:R-:W-:Y:S01]  /*3830*/  FMUL.FTZ R34, R34, c[0x0][0x2ec] ;  /* 0x0000bb0022227a20 */ /* 0x000fe20000410000 */
[----:B---3--:R-:W-:Y:S01]  /*3840*/  FSEL R84, R84, -INF , !P4 ;  /* 0xff80000054547808 */ /* 0x008fe20006000000 */
[----:B------:R-:W-:Y:S01]  /*3850*/  MUFU.TANH R209, R42 ;  /* 0x0000002a00d17308 */ /* 0x000fe20000002400 */
[----:B------:R-:W-:Y:S01]  /*3860*/  FSEL R80, R80, -INF , !P3 ;  /* 0xff80000050507808 */ /* 0x000fe20005800000 */
[----:B------:R-:W-:Y:S01]  /*3870*/  FMUL.FTZ R35, R35, c[0x0][0x2ec] ;  /* 0x0000bb0023237a20 */ /* 0x000fe20000410000 */
[----:B------:R-:W-:-:S02]  /*3880*/  FSEL R79, R79, -INF , !P5 ;  /* 0xff8000004f4f7808 */ /* 0x000fc40006800000 */
[C---:B------:R-:W-:Y:S02]  /*3890*/  ISETP.GE.AND P2, PT, R52.reuse, R240, PT ;  /* 0x000000f03400720c */ /* 0x040fe40003f46270 */
[C---:B------:R-:W-:Y:S01]  /*38a0*/  ISETP.GE.AND P1, PT, R53.reuse, R234, PT ;  /* 0x000000ea3500720c */ /* 0x040fe20003f26270 */
[----:B------:R-:W-:Y:S01]  /*38b0*/  MUFU.TANH R181, R41 ;  /* 0x0000002900b57308 */ /* 0x000fe20000002400 */
[C---:B------:R-:W-:Y:S02]  /*38c0*/  ISETP.GE.AND P6, PT, R52.reuse, R238, PT ;  /* 0x000000ee3400720c */ /* 0x040fe40003fc6270 */
[C---:B------:R-:W-:Y:S02]  /*38d0*/  ISETP.GE.AND P4, PT, R52.reuse, R236, PT ;  /* 0x000000ec3400720c */ /* 0x040fe40003f86270 */
[C---:B------:R-:W-:Y:S02]  /*38e0*/  ISETP.GE.AND P3, PT, R52.reuse, R234, PT ;  /* 0x000000ea3400720c */ /* 0x040fe40003f66270 */
[----:B------:R-:W-:Y:S01]  /*38f0*/  ISETP.LT.OR P1, PT, R53, R235, P1 ;  /* 0x000000eb3500720c */ /* 0x000fe20000f21670 */
[----:B------:R3:W-:Y:S01]  /*3900*/  MUFU.TANH R193, R43 ;  /* 0x0000002b00c17308 */ /* 0x0007e20000002400 */
[----:B------:R-:W-:-:S02]  /*3910*/  ISETP.LT.OR P2, PT, R52, R241, P2 ;  /* 0x000000f13400720c */ /* 0x000fc40001741670 */
[C---:B------:R-:W-:Y:S02]  /*3920*/  ISETP.LT.OR P6, PT, R52.reuse, R239, P6 ;  /* 0x000000ef3400720c */ /* 0x040fe400037c1670 */
[C---:B------:R-:W-:Y:S02]  /*3930*/  ISETP.LT.OR P4, PT, R52.reuse, R237, P4 ;  /* 0x000000ed3400720c */ /* 0x040fe40002781670 */
[----:B------:R-:W-:Y:S01]  /*3940*/  ISETP.LT.OR P3, PT, R52, R235, P3 ;  /* 0x000000eb3400720c */ /* 0x000fe20001f61670 */
[----:B------:R-:W-:Y:S01]  /*3950*/  MUFU.TANH R97, R48 ;  /* 0x0000003000617308 */ /* 0x000fe20000002400 */
[----:B------:R-:W-:Y:S01]  /*3960*/  FSEL R92, R92, -INF , !P0 ;  /* 0xff8000005c5c7808 */ /* 0x000fe20004000000 */
[----:B------:R-:W5:Y:S01]  /*3970*/  LDSM.16.M88.4 R52, [R221+0x1800] ;  /* 0x00180000dd34783b */ /* 0x000f620000000200 */
[----:B-1----:R-:W-:Y:S02]  /*3980*/  FSEL R91, R91, -INF , !P1 ;  /* 0xff8000005b5b7808 */ /* 0x002fe40004800000 */
[----:B--2---:R-:W-:-:S02]  /*3990*/  FSEL R86, R86, -INF , !P4 ;  /* 0xff80000056567808 */ /* 0x004fc40006000000 */
[----:B----4-:R-:W-:Y:S01]  /*39a0*/  FSEL R93, R93, -INF , !P3 ;  /* 0xff8000005d5d7808 */ /* 0x010fe20005800000 */
[----:B---3--:R-:W-:Y:S01]  /*39b0*/  HMMA.16816.F32 R40, R8, R20, RZ ;  /* 0x000000140828723c */ /* 0x008fe200000018ff */
[----:B------:R-:W-:Y:S01]  /*39c0*/  MUFU.TANH R138, R50 ;  /* 0x00000032008a7308 */ /* 0x000fe20000002400 */
[----:B------:R-:W-:Y:S02]  /*39d0*/  FSEL R109, R109, -INF , !P2 ;  /* 0xff8000006d6d7808 */ /* 0x000fe40005000000 */
[----:B------:R-:W-:-:S03]  /*39e0*/  FSEL R98, R98, -INF , !P6 ;  /* 0xff80000062627808 */ /* 0x000fc60007000000 */
[C---:B------:R-:W-:Y:S02]  /*39f0*/  IADD3 R21, R73.reuse, 0x29, RZ ;  /* 0x0000002949157810 */ /* 0x040fe40007ffe0ff */
[----:B------:R-:W-:Y:S01]  /*3a00*/  MUFU.TANH R102, R49 ;  /* 0x0000003100667308 */ /* 0x000fe20000002400 */
[----:B------:R-:W-:Y:S02]  /*3a10*/  IADD3 R20, R73, 0x30, RZ ;  /* 0x0000003049147810 */ /* 0x000fe40007ffe0ff */
[CC--:B------:R-:W-:Y:S02]  /*3a20*/  ISETP.GE.AND P5, PT, R21.reuse, R240.reuse, PT ;  /* 0x000000f01500720c */ /* 0x0c0fe40003fa6270 */
[----:B------:R-:W-:Y:S02]  /*3a30*/  ISETP.GE.AND P0, PT, R20, R240, PT ;  /* 0x000000f01400720c */ /* 0x000fe40003f06270 */
[C---:B------:R-:W-:Y:S01]  /*3a40*/  ISETP.LT.OR P5, PT, R21.reuse, R241, P5 ;  /* 0x000000f11500720c */ /* 0x040fe20002fa1670 */
[----:B------:R1:W-:Y:S01]  /*3a50*/  MUFU.TANH R136, R51 ;  /* 0x0000003300887308 */ /* 0x0003e20000002400 */
[----:B------:R-:W-:-:S02]  /*3a60*/  ISETP.GE.AND P1, PT, R21, R238, PT ;  /* 0x000000ee1500720c */ /* 0x000fc40003f26270 */
[----:B------:R-:W-:Y:S02]  /*3a70*/  FSEL R108, R108, -INF , !P5 ;  /* 0xff8000006c6c7808 */ /* 0x000fe40006800000 */
[C---:B------:R-:W-:Y:S02]  /*3a80*/  ISETP.GE.AND P4, PT, R21.reuse, R236, PT ;  /* 0x000000ec1500720c */ /* 0x040fe40003f86270 */
[----:B------:R-:W-:Y:S01]  /*3a90*/  ISETP.GE.AND P3, PT, R21, R234, PT ;  /* 0x000000ea1500720c */ /* 0x000fe20003f66270 */
[----:B------:R-:W-:Y:S01]  /*3aa0*/  HMMA.16816.F32 R40, R28, R44, R40 ;  /* 0x0000002c1c28723c */ /* 0x000fe20000001828 */
[C---:B------:R-:W-:Y:S01]  /*3ab0*/  ISETP.GE.AND P2, PT, R20.reuse, R238, PT ;  /* 0x000000ee1400720c */ /* 0x040fe20003f46270 */
[----:B------:R-:W2:Y:S01]  /*3ac0*/  MUFU.TANH R103, R103 ;  /* 0x0000006700677308 */ /* 0x000ea20000002400 */
[C---:B------:R-:W-:Y:S02]  /*3ad0*/  ISETP.GE.AND P6, PT, R20.reuse, R236, PT ;  /* 0x000000ec1400720c */ /* 0x040fe40003fc6270 */
[----:B------:R-:W-:-:S02]  /*3ae0*/  ISETP.GE.AND P5, PT, R20, R234, PT ;  /* 0x000000ea1400720c */ /* 0x000fc40003fa6270 */
[C---:B------:R-:W-:Y:S01]  /*3af0*/  ISETP.LT.OR P1, PT, R21.reuse, R239, P1 ;  /* 0x000000ef1500720c */ /* 0x040fe20000f21670 */
[----:B-1----:R-:W-:Y:S01]  /*3b00*/  HMMA.16816.F32 R48, R8, R22, RZ ;  /* 0x000000160830723c */ /* 0x002fe200000018ff */
[C---:B------:R-:W-:Y:S01]  /*3b10*/  ISETP.LT.OR P4, PT, R21.reuse, R237, P4 ;  /* 0x000000ed1500720c */ /* 0x040fe20002781670 */
[----:B------:R-:W-:Y:S01]  /*3b20*/  MUFU.TANH R111, R32 ;  /* 0x00000020006f7308 */ /* 0x000fe20000002400 */
[----:B------:R-:W-:Y:S02]  /*3b30*/  ISETP.LT.OR P3, PT, R21, R235, P3 ;  /* 0x000000eb1500720c */ /* 0x000fe40001f61670 */
[C---:B------:R-:W-:Y:S02]  /*3b40*/  ISETP.LT.OR P0, PT, R20.reuse, R241, P0 ;  /* 0x000000f11400720c */ /* 0x040fe40000701670 */
[C---:B------:R-:W-:Y:S02]  /*3b50*/  ISETP.LT.OR P2, PT, R20.reuse, R239, P2 ;  /* 0x000000ef1400720c */ /* 0x040fe40001741670 */
[C---:B------:R-:W-:Y:S01]  /*3b60*/  ISETP.LT.OR P6, PT, R20.reuse, R237, P6 ;  /* 0x000000ed1400720c */ /* 0x040fe200037c1670 */
[----:B------:R-:W-:Y:S01]  /*3b70*/  MUFU.TANH R110, R33 ;  /* 0x00000021006e7308 */ /* 0x000fe20000002400 */
[----:B------:R-:W-:-:S02]  /*3b80*/  ISETP.LT.OR P5, PT, R20, R235, P5 ;  /* 0x000000eb1400720c */ /* 0x000fc40002fa1670 */
[----:B------:R-:W-:Y:S01]  /*3b90*/  HMMA.16816.F32 R20, R12, R22, RZ ;  /* 0x000000160c14723c */ /* 0x000fe200000018ff */
[----:B------:R-:W-:Y:S02]  /*3ba0*/  IADD3 R44, R73, 0x31, RZ ;  /* 0x00000031492c7810 */ /* 0x000fe40007ffe0ff */
[----:B------:R-:W-:Y:S01]  /*3bb0*/  FSEL R94, R94, -INF , !P1 ;  /* 0xff8000005e5e7808 */ /* 0x000fe20004800000 */
[----:B------:R-:W-:Y:S01]  /*3bc0*/  FMUL.FTZ R207, R40, c[0x0][0x2ec] ;  /* 0x0000bb0028cf7a20 */ /* 0x000fe20000410000 */
[----:B------:R-:W-:Y:S01]  /*3bd0*/  MUFU.TANH R144, R34 ;  /* 0x0000002200907308 */ /* 0x000fe20000002400 */
[----:B------:R-:W-:Y:S01]  /*3be0*/  ISETP.GE.AND P1, PT, R44, R240, PT ;  /* 0x000000f02c00720c */ /* 0x000fe20003f26270 */
[----:B------:R-:W-:Y:S01]  /*3bf0*/  FMUL.FTZ R41, R41, c[0x0][0x2ec] ;  /* 0x0000bb0029297a20 */ /* 0x000fe20000410000 */
[----:B--2---:R-:W-:Y:S01]  /*3c00*/  FSEL R103, R103, -INF , !P3 ;  /* 0xff80000067677808 */ /* 0x004fe20005800000 */
[----:B------:R-:W-:Y:S01]  /*3c10*/  FMUL.FTZ R42, R42, c[0x0][0x2ec] ;  /* 0x0000bb002a2a7a20 */ /* 0x000fe20000410000 */
[C---:B------:R-:W-:Y:S01]  /*3c20*/  ISETP.LT.OR P1, PT, R44.reuse, R241, P1 ;  /* 0x000000f12c00720c */ /* 0x040fe20000f21670 */
[----:B------:R-:W-:Y:S01]  /*3c30*/  FMUL.FTZ R43, R43, c[0x0][0x2ec] ;  /* 0x0000bb002b2b7a20 */ /* 0x000fe20000410000 */
[----:B------:R-:W-:Y:S01]  /*3c40*/  ISETP.GE.AND P3, PT, R44, R238, PT ;  /* 0x000000ee2c00720c */ /* 0x000fe20003f66270 */
[----:B------:R1:W-:Y:S01]  /*3c50*/  MUFU.TANH R142, R35 ;  /* 0x00000023008e7308 */ /* 0x0003e20000002400 */
[----:B------:R-:W-:-:S02]  /*3c60*/  FSEL R140, R140, -INF , !P0 ;  /* 0xff8000008c8c7808 */ /* 0x000fc40004000000 */
[----:B------:R-:W-:Y:S02]  /*3c70*/  FSEL R123, R123, -INF , !P1 ;  /* 0xff8000007b7b7808 */ /* 0x000fe40004800000 */
[C---:B------:R-:W-:Y:S02]  /*3c80*/  ISETP.LT.OR P3, PT, R44.reuse, R239, P3 ;  /* 0x000000ef2c00720c */ /* 0x040fe40001f61670 */
[----:B------:R-:W-:Y:S01]  /*3c90*/  IADD3 R40, R73, 0x38, RZ ;  /* 0x0000003849287810 */ /* 0x000fe20007ffe0ff */
[----:B------:R-:W2:Y:S01]  /*3ca0*/  MUFU.TANH R89, R89 ;  /* 0x0000005900597308 */ /* 0x000ea20000002400 */
[C---:B------:R-:W-:Y:S02]  /*3cb0*/  ISETP.GE.AND P0, PT, R44.reuse, R236, PT ;  /* 0x000000ec2c00720c */ /* 0x040fe40003f06270 */
[----:B------:R-:W-:Y:S01]  /*3cc0*/  HMMA.16816.F32 R20, R16, R46, R20 ;  /* 0x0000002e1014723c */ /* 0x000fe20000001814 */
[----:B------:R-:W-:Y:S02]  /*3cd0*/  ISETP.GE.AND P1, PT, R44, R234, PT ;  /* 0x000000ea2c00720c */ /* 0x000fe40003f26270 */
[----:B------:R-:W-:-:S02]  /*3ce0*/  FSEL R106, R106, -INF , !P3 ;  /* 0xff8000006a6a7808 */ /* 0x000fc40005800000 */
[----:B------:R-:W3:Y:S01]  /*3cf0*/  MUFU.TANH R96, R96 ;  /* 0x0000006000607308 */ /* 0x000ee20000002400 */
[----:B------:R-:W-:Y:S02]  /*3d00*/  FSEL R104, R104, -INF , !P6 ;  /* 0xff80000068687808 */ /* 0x000fe40007000000 */
[----:B-1----:R-:W-:Y:S01]  /*3d10*/  HMMA.16816.F32 R32, R28, R46, R48 ;  /* 0x0000002e1c20723c */ /* 0x002fe20000001830 */
[----:B------:R-:W1:Y:S01]  /*3d20*/  LDSM.16.M88.4 R48, [R223+0x3c00] ;  /* 0x003c0000df30783b */ /* 0x000e620000000200 */
[C---:B------:R-:W-:Y:S02]  /*3d30*/  ISETP.LT.OR P0, PT, R44.reuse, R237, P0 ;  /* 0x000000ed2c00720c */ /* 0x040fe40000701670 */
[----:B------:R-:W-:Y:S01]  /*3d40*/  ISETP.LT.OR P1, PT, R44, R235, P1 ;  /* 0x000000eb2c00720c */ /* 0x000fe20000f21670 */
[----:B------:R4:W-:Y:S01]  /*3d50*/  MUFU.TANH R199, R41 ;  /* 0x0000002900c77308 */ /* 0x0009e20000002400 */
[C---:B------:R-:W-:Y:S02]  /*3d60*/  ISETP.GE.AND P3, PT, R40.reuse, R236, PT ;  /* 0x000000ec2800720c */ /* 0x040fe40003f66270 */
[C---:B------:R-:W-:Y:S01]  /*3d70*/  ISETP.GE.AND P6, PT, R40.reuse, R234, PT ;  /* 0x000000ea2800720c */ /* 0x040fe20003fc6270 */
[----:B------:R-:W-:Y:S01]  /*3d80*/  HMMA.16816.F32 R44, R12, R60, RZ ;  /* 0x0000003c0c2c723c */ /* 0x000fe200000018ff */
[----:B------:R-:W-:-:S02]  /*3d90*/  ISETP.LT.OR P3, PT, R40, R237, P3 ;  /* 0x000000ed2800720c */ /* 0x000fc40001f61670 */
[----:B------:R-:W-:Y:S01]  /*3da0*/  ISETP.LT.OR P6, PT, R40, R235, P6 ;  /* 0x000000eb2800720c */ /* 0x000fe200037c1670 */
[----:B------:R-:W-:Y:S01]  /*3db0*/  MUFU.TANH R201, R42 ;  /* 0x0000002a00c97308 */ /* 0x000fe20000002400 */
[----:B--2---:R-:W-:Y:S02]  /*3dc0*/  FSEL R89, R89, -INF , !P4 ;  /* 0xff80000059597808 */ /* 0x004fe40006000000 */
[----:B------:R-:W-:Y:S01]  /*3dd0*/  FSEL R114, R114, -INF , !P2 ;  /* 0xff80000072727808 */ /* 0x000fe20005000000 */
[----:B------:R-:W-:Y:S01]  /*3de0*/  FMUL.FTZ R22, R22, c[0x0][0x2ec] ;  /* 0x0000bb0016167a20 */ /* 0x000fe20000410000 */
[----:B------:R-:W-:Y:S01]  /*3df0*/  FSEL R105, R105, -INF , !P0 ;  /* 0xff80000069697808 */ /* 0x000fe20004000000 */
[----:B------:R-:W-:Y:S01]  /*3e00*/  FMUL.FTZ R21, R21, c[0x0][0x2ec] ;  /* 0x0000bb0015157a20 */ /* 0x000fe20000410000 */
[----:B------:R-:W-:Y:S01]  /*3e10*/  ISETP.GE.AND P4, PT, R40, R240, PT ;  /* 0x000000f02800720c */ /* 0x000fe20003f86270 */
[----:B----4-:R-:W-:Y:S01]  /*3e20*/  FMUL.FTZ R41, R20, c[0x0][0x2ec] ;  /* 0x0000bb0014297a20 */ /* 0x010fe20000410000 */
[----:B------:R-:W-:Y:S01]  /*3e30*/  ISETP.GE.AND P2, PT, R40, R238, PT ;  /* 0x000000ee2800720c */ /* 0x000fe20003f46270 */
[----:B------:R-:W-:Y:S01]  /*3e40*/  MUFU.TANH R197, R43 ;  /* 0x0000002b00c57308 */ /* 0x000fe20000002400 */
[----:B------:R-:W-:Y:S01]  /*3e50*/  FMUL.FTZ R205, R32, c[0x0][0x2ec] ;  /* 0x0000bb0020cd7a20 */ /* 0x000fe20000410000 */
[----:B------:R-:W-:Y:S01]  /*3e60*/  IADD3 R32, R73, 0x39, RZ ;  /* 0x0000003949207810 */ /* 0x000fe20007ffe0ff */
[----:B------:R-:W-:Y:S01]  /*3e70*/  FMUL.FTZ R34, R34, c[0x0][0x2ec] ;  /* 0x0000bb0022227a20 */ /* 0x000fe20000410000 */
[----:B------:R-:W-:Y:S01]  /*3e80*/  FSEL R129, R129, -INF , !P1 ;  /* 0xff80000081817808 */ /* 0x000fe20004800000 */
[----:B------:R-:W-:Y:S01]  /*3e90*/  FMUL.FTZ R33, R33, c[0x0][0x2ec] ;  /* 0x0000bb0021217a20 */ /* 0x000fe20000410000 */
[----:B------:R-:W-:Y:S01]  /*3ea0*/  ISETP.GE.AND P0, PT, R32, R240, PT ;  /* 0x000000f02000720c */ /* 0x000fe20003f06270 */
[----:B------:R-:W-:Y:S01]  /*3eb0*/  FMUL.FTZ R191, R35, c[0x0][0x2ec] ;  /* 0x0000bb0023bf7a20 */ /* 0x000fe20000410000 */
[----:B------:R-:W-:Y:S01]  /*3ec0*/  FSEL R115, R115, -INF , !P3 ;  /* 0xff80000073737808 */ /* 0x000fe20005800000 */
[----:B------:R-:W-:Y:S01]  /*3ed0*/  MUFU.TANH R195, R34 ;  /* 0x0000002200c37308 */ /* 0x000fe20000002400 */
[----:B------:R-:W-:Y:S01]  /*3ee0*/  FSEL R166, R166, -INF , !P6 ;  /* 0xff800000a6a67808 */ /* 0x000fe20007000000 */
[----:B-----5:R-:W-:Y:S01]  /*3ef0*/  HMMA.16816.F32 R44, R16, R52, R44 ;  /* 0x00000034102c723c */ /* 0x020fe2000000182c */
[C---:B------:R-:W-:Y:S01]  /*3f00*/  ISETP.GE.AND P1, PT, R32.reuse, R238, PT ;  /* 0x000000ee2000720c */ /* 0x040fe20003f26270 */
[----:B------:R-:W-:Y:S01]  /*3f10*/  FMUL.FTZ R23, R23, c[0x0][0x2ec] ;  /* 0x0000bb0017177a20 */ /* 0x000fe20000410000 */
[----:B------:R-:W-:-:S02]  /*3f20*/  ISETP.GE.AND P3, PT, R32, R236, PT ;  /* 0x000000ec2000720c */ /* 0x000fc40003f66270 */
[----:B------:R-:W-:Y:S01]  /*3f30*/  ISETP.GE.AND P6, PT, R32, R234, PT ;  /* 0x000000ea2000720c */ /* 0x000fe20003fc6270 */
[----:B------:R2:W-:Y:S01]  /*3f40*/  MUFU.TANH R203, R33 ;  /* 0x0000002100cb7308 */ /* 0x0005e20000002400 */
[C---:B------:R-:W-:Y:S02]  /*3f50*/  ISETP.LT.OR P4, PT, R40.reuse, R241, P4 ;  /* 0x000000f12800720c */ /* 0x040fe40002781670 */
[----:B------:R-:W-:Y:S02]  /*3f60*/  ISETP.LT.OR P2, PT, R40, R239, P2 ;  /* 0x000000ef2800720c */ /* 0x000fe40001741670 */
[C---:B------:R-:W-:Y:S02]  /*3f70*/  ISETP.LT.OR P0, PT, R32.reuse, R241, P0 ;  /* 0x000000f12000720c */ /* 0x040fe40000701670 */
[----:B------:R-:W-:Y:S01]  /*3f80*/  IADD3 R40, R73, 0x40, RZ ;  /* 0x0000004049287810 */ /* 0x000fe20007ffe0ff */
[----:B------:R-:W4:Y:S01]  /*3f90*/  MUFU.TANH R170, R170 ;  /* 0x000000aa00aa7308 */ /* 0x000f220000002400 */
[----:B------:R-:W-:-:S02]  /*3fa0*/  ISETP.LT.OR P1, PT, R32, R239, P1 ;  /* 0x000000ef2000720c */ /* 0x000fc40000f21670 */
[C---:B------:R-:W-:Y:S02]  /*3fb0*/  ISETP.LT.OR P3, PT, R32.reuse, R237, P3 ;  /* 0x000000ed2000720c */ /* 0x040fe40001f61670 */
[----:B------:R-:W-:Y:S02]  /*3fc0*/  ISETP.LT.OR P6, PT, R32, R235, P6 ;  /* 0x000000eb2000720c */ /* 0x000fe400037c1670 */
[----:B------:R-:W-:Y:S01]  /*3fd0*/  FSEL R164, R164, -INF , !P5 ;  /* 0xff800000a4a47808 */ /* 0x000fe20006800000 */
[----:B--2---:R-:W-:Y:S01]  /*3fe0*/  HMMA.16816.F32 R32, R8, R60, RZ ;  /* 0x0000003c0820723c */ /* 0x004fe200000018ff */
[----:B------:R-:W-:Y:S01]  /*3ff0*/  FSEL R143, R143, -INF , !P4 ;  /* 0xff8000008f8f7808 */ /* 0x000fe20006000000 */
[----:B------:R2:W-:Y:S01]  /*4000*/  MUFU.TANH R61, R41 ;  /* 0x00000029003d7308 */ /* 0x0005e20000002400 */
[----:B------:R-:W-:Y:S01]  /*4010*/  FSEL R122, R122, -INF , !P2 ;  /* 0xff8000007a7a7808 */ /* 0x000fe20005000000 */
[----:B------:R-:W-:Y:S01]  /*4020*/  FMUL.FTZ R44, R44, c[0x0][0x2ec] ;  /* 0x0000bb002c2c7a20 */ /* 0x000fe20000410000 */
[----:B------:R-:W-:Y:S01]  /*4030*/  ISETP.GE.AND P5, PT, R40, R240, PT ;  /* 0x000000f02800720c */ /* 0x000fe20003fa6270 */
[----:B------:R-:W-:Y:S01]  /*4040*/  FMUL.FTZ R45, R45, c[0x0][0x2ec] ;  /* 0x0000bb002d2d7a20 */ /* 0x000fe20000410000 */
[----:B---3--:R-:W-:Y:S01]  /*4050*/  FSEL R60, R96, -INF , !P0 ;  /* 0xff800000603c7808 */ /* 0x008fe20004000000 */
[----:B------:R-:W-:Y:S01]  /*4060*/  FMUL.FTZ R46, R46, c[0x0][0x2ec] ;  /* 0x0000bb002e2e7a20 */ /* 0x000fe20000410000 */
[C---:B------:R-:W-:Y:S01]  /*4070*/  ISETP.GE.AND P4, PT, R40.reuse, R238, PT ;  /* 0x000000ee2800720c */ /* 0x040fe20003f86270 */
[----:B------:R-:W-:Y:S01]  /*4080*/  MUFU.TANH R146, R22 ;  /* 0x0000001600927308 */ /* 0x000fe20000002400 */
[C---:B------:R-:W-:Y:S01]  /*4090*/  ISETP.GE.AND P2, PT, R40.reuse, R236, PT ;  /* 0x000000ec2800720c */ /* 0x040fe20003f46270 */
[----:B------:R-:W-:Y:S01]  /*40a0*/  FMUL.FTZ R168, R47, c[0x0][0x2ec] ;  /* 0x0000bb002fa87a20 */ /* 0x000fe20000410000 */
[----:B------:R-:W-:-:S02]  /*40b0*/  ISETP.GE.AND P0, PT, R40, R234, PT ;  /* 0x000000ea2800720c */ /* 0x000fc40003f06270 */
[C---:B------:R-:W-:Y:S02]  /*40c0*/  ISETP.LT.OR P5, PT, R40.reuse, R241, P5 ;  /* 0x000000f12800720c */ /* 0x040fe40002fa1670 */
[C---:B------:R-:W-:Y:S01]  /*40d0*/  ISETP.LT.OR P4, PT, R40.reuse, R239, P4 ;  /* 0x000000ef2800720c */ /* 0x040fe20002781670 */
[----:B------:R-:W-:Y:S01]  /*40e0*/  MUFU.TANH R96, R21 ;  /* 0x0000001500607308 */ /* 0x000fe20000002400 */
[C---:B------:R-:W-:Y:S02]  /*40f0*/  ISETP.LT.OR P2, PT, R40.reuse, R237, P2 ;  /* 0x000000ed2800720c */ /* 0x040fe40001741670 */
[----:B------:R-:W-:Y:S02]  /*4100*/  ISETP.LT.OR P0, PT, R40, R235, P0 ;  /* 0x000000eb2800720c */ /* 0x000fe40000701670 */
[----:B--2---:R-:W2:Y:S01]  /*4110*/  LDSM.16.M88.4 R40, [R221+0x1c00] ;  /* 0x001c0000dd28783b */ /* 0x004ea20000000200 */
[----:B------:R-:W-:Y:S01]  /*4120*/  IADD3 R20, R73, 0x41, RZ ;  /* 0x0000004149147810 */ /* 0x000fe20007ffe0ff */
[----:B------:R-:W-:Y:S01]  /*4130*/  HMMA.16816.F32 R32, R28, R52, R32 ;  /* 0x000000341c20723c */ /* 0x000fe20000001820 */
[----:B------:R-:W-:Y:S01]  /*4140*/  FSEL R130, R130, -INF , !P1 ;  /* 0xff80000082827808 */ /* 0x000fe20004800000 */
[----:B------:R1:W-:Y:S01]  /*4150*/  MUFU.TANH R112, R23 ;  /* 0x0000001700707308 */ /* 0x0003e20000002400 */
[----:B------:R-:W-:Y:S01]  /*4160*/  FSEL R124, R124, -INF , !P3 ;  /* 0xff8000007c7c7808 */ /* 0x000fe20005800000 */
[----:B------:R-:W-:-:S04]  /*4170*/  DEPBAR.LE SB0, 0x0 ;  /* 0x000080000000791a */ /* 0x000fc80000000000 */
[----:B------:R-:W-:Y:S02]  /*4180*/  FSEL R169, R169, -INF , !P6 ;  /* 0xff800000a9a97808 */ /* 0x000fe40007000000 */
[----:B------:R-:W-:Y:S01]  /*4190*/  FSEL R145, R145, -INF , !P5 ;  /* 0xff80000091917808 */ /* 0x000fe20006800000 */
[----:B------:R-:W3:Y:S01]  /*41a0*/  MUFU.TANH R249, R249 ;  /* 0x000000f900f97308 */ /* 0x000ee20000002400 */
[C---:B------:R-:W-:Y:S02]  /*41b0*/  ISETP.GE.AND P1, PT, R20.reuse, R240, PT ;  /* 0x000000f01400720c */ /* 0x040fe40003f26270 */
[C---:B------:R-:W-:Y:S02]  /*41c0*/  ISETP.GE.AND P3, PT, R20.reuse, R238, PT ;  /* 0x000000ee1400720c */ /* 0x040fe40003f66270 */
[C---:B------:R-:W-:Y:S02]  /*41d0*/  ISETP.GE.AND P6, PT, R20.reuse, R236, PT ;  /* 0x000000ec1400720c */ /* 0x040fe40003fc6270 */
[C---:B------:R-:W-:Y:S01]  /*41e0*/  ISETP.GE.AND P5, PT, R20.reuse, R234, PT ;  /* 0x000000ea1400720c */ /* 0x040fe20003fa6270 */
[----:B------:R-:W-:Y:S01]  /*41f0*/  MUFU.TANH R53, R45 ;  /* 0x0000002d00357308 */ /* 0x000fe20000002400 */
[----:B------:R-:W-:-:S02]  /*4200*/  ISETP.LT.OR P1, PT, R20, R241, P1 ;  /* 0x000000f11400720c */ /* 0x000fc40000f21670 */
[C---:B------:R-:W-:Y:S02]  /*4210*/  ISETP.LT.OR P3, PT, R20.reuse, R239, P3 ;  /* 0x000000ef1400720c */ /* 0x040fe40001f61670 */
[----:B------:R-:W-:Y:S01]  /*4220*/  ISETP.LT.OR P6, PT, R20, R237, P6 ;  /* 0x000000ed1400720c */ /* 0x000fe200037c1670 */
[----:B------:R-:W-:Y:S01]  /*4230*/  FMUL.FTZ R189, R32, c[0x0][0x2ec] ;  /* 0x0000bb0020bd7a20 */ /* 0x000fe20000410000 */
[----:B------:R-:W-:Y:S01]  /*4240*/  ISETP.LT.OR P5, PT, R20, R235, P5 ;  /* 0x000000eb1400720c */ /* 0x000fe20002fa1670 */
[----:B------:R-:W-:Y:S01]  /*4250*/  MUFU.TANH R172, R46 ;  /* 0x0000002e00ac7308 */ /* 0x000fe20000002400 */
[----:B-1----:R-:W-:Y:S01]  /*4260*/  HMMA.16816.F32 R20, R12, R48, RZ ;  /* 0x000000300c14723c */ /* 0x002fe200000018ff */
[----:B------:R-:W-:Y:S01]  /*4270*/  FSEL R52, R83, -INF , !P1 ;  /* 0xff80000053347808 */ /* 0x000fe20004800000 */
[----:B------:R-:W-:Y:S01]  /*4280*/  FMUL.FTZ R33, R33, c[0x0][0x2ec] ;  /* 0x0000bb0021217a20 */ /* 0x000fe20000410000 */
[----:B----4-:R-:W-:Y:S01]  /*4290*/  FSEL R170, R170, -INF , !P2 ;  /* 0xff800000aaaa7808 */ /* 0x010fe20005000000 */
[----:B------:R-:W-:Y:S01]  /*42a0*/  FMUL.FTZ R34, R34, c[0x0][0x2ec] ;  /* 0x0000bb0022227a20 */ /* 0x000fe20000410000 */
[----:B------:R-:W-:Y:S01]  /*42b0*/  ISETP.GE.AND P2, PT, R117, R236, PT ;  /* 0x000000ec7500720c */ /* 0x000fe20003f46270 */
[----:B------:R-:W-:Y:S01]  /*42c0*/  FMUL.FTZ R35, R35, c[0x0][0x2ec] ;  /* 0x0000bb0023237a20 */ /* 0x000fe20000410000 */
[----:B------:R1:W-:Y:S01]  /*42d0*/  MUFU.TANH R83, R44 ;  /* 0x0000002c00537308 */ /* 0x0003e20000002400 */
[----:B------:R-:W-:-:S02]  /*42e0*/  FSEL R134, R134, -INF , !P4 ;  /* 0xff80000086867808 */ /* 0x000fc40006000000 */
[----:B------:R-:W-:Y:S02]  /*42f0*/  ISETP.LT.OR P2, PT, R117, R237, P2 ;  /* 0x000000ed7500720c */ /* 0x000fe40001741670 */
[----:B------:R-:W-:Y:S02]  /*4300*/  FSEL R175, R175, -INF , !P6 ;  /* 0xff800000afaf7808 */ /* 0x000fe40007000000 */
[----:B------:R-:W-:Y:S01]  /*4310*/  FSEL R187, R187, -INF , !P0 ;  /* 0xff800000bbbb7808 */ /* 0x000fe20004000000 */
[----:B------:R-:W-:Y:S01]  /*4320*/  MUFU.TANH R185, R33 ;  /* 0x0000002100b97308 */ /* 0x000fe20000002400 */
[----:B------:R-:W-:Y:S02]  /*4330*/  FSEL R211, R211, -INF , !P5 ;  /* 0xff800000d3d37808 */ /* 0x000fe40006800000 */
[----:B---3--:R-:W-:Y:S02]  /*4340*/  FSEL R249, R249, -INF , !P2 ;  /* 0xff800000f9f97808 */ /* 0x008fe40005000000 */
[----:B------:R-:W-:-:S02]  /*4350*/  ISETP.GE.AND P4, PT, R116, R240, PT ;  /* 0x000000f07400720c */ /* 0x000fc40003f86270 */
[C---:B------:R-:W-:Y:S01]  /*4360*/  ISETP.GE.AND P6, PT, R117.reuse, R234, PT ;  /* 0x000000ea7500720c */ /* 0x040fe20003fc6270 */
[----:B-1----:R-:W-:Y:S01]  /*4370*/  HMMA.16816.F32 R44, R8, R48, RZ ;  /* 0x00000030082c723c */ /* 0x002fe200000018ff */
[C---:B------:R-:W-:Y:S01]  /*4380*/  ISETP.GE.AND P0, PT, R116.reuse, R238, PT ;  /* 0x000000ee7400720c */ /* 0x040fe20003f06270 */
[----:B------:R-:W-:Y:S01]  /*4390*/  MUFU.TANH R177, R34 ;  /* 0x0000002200b17308 */ /* 0x000fe20000002400 */
[C---:B------:R-:W-:Y:S02]  /*43a0*/  ISETP.GE.AND P5, PT, R116.reuse, R236, PT ;  /* 0x000000ec7400720c */ /* 0x040fe40003fa6270 */
[C---:B------:R-:W-:Y:S02]  /*43b0*/  ISETP.GE.AND P2, PT, R116.reuse, R234, PT ;  /* 0x000000ea7400720c */ /* 0x040fe40003f46270 */
[----:B------:R-:W-:Y:S01]  /*43c0*/  ISETP.LT.OR P6, PT, R117, R235, P6 ;  /* 0x000000eb7500720c */ /* 0x000fe200037c1670 */
[----:B--2---:R-:W-:Y:S01]  /*43d0*/  HMMA.16816.F32 R20, R16, R40, R20 ;  /* 0x000000281014723c */ /* 0x004fe20000001814 */
[C---:B------:R-:W-:Y:S01]  /*43e0*/  ISETP.LT.OR P4, PT, R116.reuse, R241, P4 ;  /* 0x000000f17400720c */ /* 0x040fe20002781670 */
[----:B------:R1:W-:Y:S01]  /*43f0*/  MUFU.TANH R173, R35 ;  /* 0x0000002300ad7308 */ /* 0x0003e20000002400 */
[----:B------:R-:W-:-:S02]  /*4400*/  ISETP.LT.OR P0, PT, R116, R239, P0 ;  /* 0x000000ef7400720c */ /* 0x000fc40000701670 */
[C---:B------:R-:W-:Y:S02]  /*4410*/  ISETP.LT.OR P5, PT, R116.reuse, R237, P5 ;  /* 0x000000ed7400720c */ /* 0x040fe40002fa1670 */
[----:B------:R-:W-:Y:S02]  /*4420*/  ISETP.LT.OR P2, PT, R116, R235, P2 ;  /* 0x000000eb7400720c */ /* 0x000fe40001741670 */
[----:B------:R-:W-:Y:S01]  /*4430*/  IADD3 R116, R73, 0x50, RZ ;  /* 0x0000005049747810 */ /* 0x000fe20007ffe0ff */
[----:B------:R-:W2:Y:S01]  /*4440*/  MUFU.TANH R132, R132 ;  /* 0x0000008400847308 */ /* 0x000ea20000002400 */
[----:B------:R-:W-:Y:S02]  /*4450*/  FSEL R209, R209, -INF , !P6 ;  /* 0xff800000d1d17808 */ /* 0x000fe40007000000 */
[CC--:B------:R-:W-:Y:S02]  /*4460*/  ISETP.GE.AND P1, PT, R117.reuse, R240.reuse, PT ;  /* 0x000000f07500720c */ /* 0x0c0fe40003f26270 */
[C---:B------:R-:W-:Y:S01]  /*4470*/  ISETP.GE.AND P6, PT, R116.reuse, R240, PT ;  /* 0x000000f07400720c */ /* 0x040fe20003fc6270 */
[----:B------:R-:W-:Y:S01]  /*4480*/  HMMA.16816.F32 R44, R28, R40, R44 ;  /* 0x000000281c2c723c */ /* 0x000fe2000000182c */
[-C--:B------:R-:W-:Y:S01]  /*4490*/  ISETP.LT.OR P1, PT, R117, R241.reuse, P1 ;  /* 0x000000f17500720c */ /* 0x080fe20000f21670 */
[----:B------:R-:W3:Y:S01]  /*44a0*/  MUFU.TANH R207, R207 ;  /* 0x000000cf00cf7308 */ /* 0x000ee20000002400 */
[----:B------:R-:W-:-:S02]  /*44b0*/  ISETP.LT.OR P6, PT, R116, R241, P6 ;  /* 0x000000f17400720c */ /* 0x000fc400037c1670 */
[----:B------:R-:W-:Y:S02]  /*44c0*/  IADD3 R32, R73, 0x51, RZ ;  /* 0x0000005149207810 */ /* 0x000fe40007ffe0ff */
[----:B------:R-:W-:Y:S01]  /*44d0*/  FSEL R49, R97, -INF , !P1 ;  /* 0xff80000061317808 */ /* 0x000fe20004800000 */
[----:B------:R-:W-:Y:S01]  /*44e0*/  FMUL.FTZ R20, R20, c[0x0][0x2ec] ;  /* 0x0000bb0014147a20 */ /* 0x000fe20000410000 */
[----:B------:R-:W-:Y:S01]  /*44f0*/  FSEL R181, R181, -INF , !P5 ;  /* 0xff800000b5b57808 */ /* 0x000fe20006800000 */
[----:B------:R-:W-:Y:S01]  /*4500*/  FMUL.FTZ R97, R21, c[0x0][0x2ec] ;  /* 0x0000bb0015617a20 */ /* 0x000fe20000410000 */
[----:B------:R-:W-:Y:S01]  /*4510*/  FSEL R193, R193, -INF , !P2 ;  /* 0xff800000c1c17808 */ /* 0x000fe20005000000 */
[----:B------:R-:W-:Y:S01]  /*4520*/  FMUL.FTZ R128, R22, c[0x0][0x2ec] ;  /* 0x0000bb0016807a20 */ /* 0x000fe20000410000 */
[----:B------:R-:W-:Y:S01]  /*4530*/  FSEL R40, R111, -INF , !P6 ;  /* 0xff8000006f287808 */ /* 0x000fe20007000000 */
[----:B------:R-:W-:Y:S01]  /*4540*/  FMUL.FTZ R126, R23, c[0x0][0x2ec] ;  /* 0x0000bb00177e7a20 */ /* 0x000fe20000410000 */
[C---:B------:R-:W-:Y:S01]  /*4550*/  ISETP.GE.AND P1, PT, R32.reuse, R240, PT ;  /* 0x000000f02000720c */ /* 0x040fe20003f26270 */
[----:B------:R4:W-:Y:S01]  /*4560*/  MUFU.TANH R111, R20 ;  /* 0x00000014006f7308 */ /* 0x0009e20000002400 */
[----:B------:R-:W-:-:S02]  /*4570*/  ISETP.GE.AND P5, PT, R32, R238, PT ;  /* 0x000000ee2000720c */ /* 0x000fc40003fa6270 */
[C---:B------:R-:W-:Y:S02]  /*4580*/  ISETP.GE.AND P2, PT, R32.reuse, R236, PT ;  /* 0x000000ec2000720c */ /* 0x040fe40003f46270 */
[C---:B------:R-:W-:Y:S02]  /*4590*/  ISETP.GE.AND P6, PT, R32.reuse, R234, PT ;  /* 0x000000ea2000720c */ /* 0x040fe40003fc6270 */
[C---:B------:R-:W-:Y:S01]  /*45a0*/  ISETP.LT.OR P1, PT, R32.reuse, R241, P1 ;  /* 0x000000f12000720c */ /* 0x040fe20000f21670 */
[----:B------:R-:W5:Y:S01]  /*45b0*/  MUFU.TANH R205, R205 ;  /* 0x000000cd00cd7308 */ /* 0x000f620000002400 */
[C---:B------:R-:W-:Y:S01]  /*45c0*/  ISETP.LT.OR P5, PT, R32.reuse, R239, P5 ;  /* 0x000000ef2000720c */ /* 0x040fe20002fa1670 */
[----:B------:R-:W-:Y:S01]  /*45d0*/  FMUL.FTZ R118, R47, c[0x0][0x2ec] ;  /* 0x0000bb002f767a20 */ /* 0x000fe20000410000 */
[----:B------:R-:W-:Y:S01]  /*45e0*/  ISETP.LT.OR P2, PT, R32, R237, P2 ;  /* 0x000000ed2000720c */ /* 0x000fe20001741670 */
[----:B------:R-:W-:Y:S01]  /*45f0*/  FMUL.FTZ R46, R46, c[0x0][0x2ec] ;  /* 0x0000bb002e2e7a20 */ /* 0x000fe20000410000 */
[----:B------:R-:W-:Y:S01]  /*4600*/  ISETP.LT.OR P6, PT, R32, R235, P6 ;  /* 0x000000eb2000720c */ /* 0x000fe200037c1670 */
[----:B------:R-:W-:Y:S01]  /*4610*/  FMUL.FTZ R44, R44, c[0x0][0x2ec] ;  /* 0x0000bb002c2c7a20 */ /* 0x000fe20000410000 */
[----:B-1----:R-:W-:Y:S01]  /*4620*/  HMMA.16816.F32 R32, R8, R62, RZ ;  /* 0x0000003e0820723c */ /* 0x002fe200000018ff */
[----:B--2---:R-:W-:Y:S01]  /*4630*/  FSEL R132, R132, -INF , !P3 ;  /* 0xff80000084847808 */ /* 0x004fe20005800000 */
[----:B------:R-:W1:Y:S01]  /*4640*/  MUFU.TANH R191, R191 ;  /* 0x000000bf00bf7308 */ /* 0x000e620000002400 */
[----:B------:R-:W-:Y:S01]  /*4650*/  ISETP.GE.AND P3, PT, R117, R238, PT ;  /* 0x000000ee7500720c */ /* 0x000fe20003f66270 */
[----:B------:R-:W-:Y:S01]  /*4660*/  FMUL.FTZ R131, R45, c[0x0][0x2ec] ;  /* 0x0000bb002d837a20 */ /* 0x000fe20000410000 */
[----:B------:R-:W-:-:S02]  /*4670*/  FSEL R48, R102, -INF , !P4 ;  /* 0xff80000066307808 */ /* 0x000fc40006000000 */
[-C--:B------:R-:W-:Y:S01]  /*4680*/  ISETP.LT.OR P3, PT, R117, R239.reuse, P3 ;  /* 0x000000ef7500720c */ /* 0x080fe20001f61670 */
[C---:B----4-:R-:W-:Y:S01]  /*4690*/  HMMA.16816.F32 R20, R12.reuse, R62, RZ ;  /* 0x0000003e0c14723c */ /* 0x050fe200000018ff */
[----:B------:R-:W-:Y:S01]  /*46a0*/  FSEL R136, R136, -INF , !P0 ;  /* 0xff80000088887808 */ /* 0x000fe20004000000 */
[----:B------:R-:W2:Y:S01]  /*46b0*/  MUFU.TANH R189, R189 ;  /* 0x000000bd00bd7308 */ /* 0x000ea20000002400 */
[----:B------:R-:W-:Y:S02]  /*46c0*/  FSEL R138, R138, -INF , !P3 ;  /* 0xff8000008a8a7808 */ /* 0x000fe40005800000 */
[C---:B------:R-:W-:Y:S02]  /*46d0*/  ISETP.GE.AND P3, PT, R116.reuse, R238, PT ;  /* 0x000000ee7400720c */ /* 0x040fe40003f66270 */
[C---:B------:R-:W-:Y:S01]  /*46e0*/  ISETP.GE.AND P4, PT, R116.reuse, R236, PT ;  /* 0x000000ec7400720c */ /* 0x040fe20003f86270 */
[----:B------:R-:W-:Y:S01]  /*46f0*/  HMMA.16816.F32 R12, R12, R50, RZ ;  /* 0x000000320c0c723c */ /* 0x000fe200000018ff */
[C---:B------:R-:W-:Y:S01]  /*4700*/  ISETP.GE.AND P0, PT, R116.reuse, R234, PT ;  /* 0x000000ea7400720c */ /* 0x040fe20003f06270 */
[----:B------:R4:W-:Y:S01]  /*4710*/  MUFU.TANH R119, R46 ;  /* 0x0000002e00777308 */ /* 0x0009e20000002400 */
[----:B------:R-:W-:-:S02]  /*4720*/  ISETP.LT.OR P3, PT, R116, R239, P3 ;  /* 0x000000ef7400720c */ /* 0x000fc40001f61670 */
[C---:B------:R-:W-:Y:S02]  /*4730*/  ISETP.LT.OR P4, PT, R116.reuse, R237, P4 ;  /* 0x000000ed7400720c */ /* 0x040fe40002781670 */
[----:B------:R-:W-:Y:S01]  /*4740*/  ISETP.LT.OR P0, PT, R116, R235, P0 ;  /* 0x000000eb7400720c */ /* 0x000fe20000701670 */
[----:B------:R-:W-:Y:S01]  /*4750*/  HMMA.16816.F32 R8, R8, R50, RZ ;  /* 0x000000320808723c */ /* 0x000fe200000018ff */
[----:B------:R-:W-:Y:S01]  /*4760*/  IADD3 R116, R73, 0x58, RZ ;  /* 0x0000005849747810 */ /* 0x000fe20007ffe0ff */
[----:B------:R1:W-:Y:S01]  /*4770*/  MUFU.TANH R165, R44 ;  /* 0x0000002c00a57308 */ /* 0x0003e20000002400 */
[----:B---3--:R-:W-:Y:S02]  /*4780*/  FSEL R207, R207, -INF , !P4 ;  /* 0xff800000cfcf7808 */ /* 0x008fe40006000000 */
[C---:B------:R-:W-:Y:S02]  /*4790*/  ISETP.GE.AND P4, PT, R116.reuse, R236, PT ;  /* 0x000000ec7400720c */ /* 0x040fe40003f86270 */
[----:B------:R-:W-:Y:S01]  /*47a0*/  IADD3 R102, R73, 0x59, RZ ;  /* 0x0000005949667810 */ /* 0x000fe20007ffe0ff */
[----:B------:R-:W-:Y:S01]  /*47b0*/  HMMA.16816.F32 R32, R28, R54, R32 ;  /* 0x000000361c20723c */ /* 0x000fe20000001820 */
[----:B------:R-:W-:Y:S01]  /*47c0*/  ISETP.LT.OR P4, PT, R116, R237, P4 ;  /* 0x000000ed7400720c */ /* 0x000fe20002781670 */
[----:B------:R-:W-:Y:S01]  /*47d0*/  MUFU.TANH R168, R168 ;  /* 0x000000a800a87308 */ /* 0x000fe20000002400 */
[----:B------:R-:W-:-:S02]  /*47e0*/  FSEL R201, R201, -INF , !P0 ;  /* 0xff800000c9c97808 */ /* 0x000fc40004000000 */
[----:B------:R-:W-:Y:S02]  /*47f0*/  ISETP.GE.AND P0, PT, R102, R238, PT ;  /* 0x000000ee6600720c */ /* 0x000fe40003f06270 */
[----:B------:R-:W-:Y:S01]  /*4800*/  FSEL R144, R144, -INF , !P3 ;  /* 0xff80000090907808 */ /* 0x000fe20005800000 */
[C---:B------:R-:W-:Y:S01]  /*4810*/  HMMA.16816.F32 R20, R16.reuse, R54, R20 ;  /* 0x000000361014723c */ /* 0x040fe20000001814 */
[----:B------:R-:W-:Y:S01]  /*4820*/  FSEL R197, R197, -INF , !P6 ;  /* 0xff800000c5c57808 */ /* 0x000fe20007000000 */
[----:B------:R-:W-:Y:S01]  /*4830*/  MUFU.TANH R128, R128 ;  /* 0x0000008000807308 */ /* 0x000fe20000002400 */
[----:B-----5:R-:W-:Y:S02]  /*4840*/  FSEL R205, R205, -INF , !P4 ;  /* 0xff800000cdcd7808 */ /* 0x020fe40006000000 */
[C---:B------:R-:W-:Y:S02]  /*4850*/  ISETP.GE.AND P3, PT, R102.reuse, R240, PT ;  /* 0x000000f06600720c */ /* 0x040fe40003f66270 */
[C---:B------:R-:W-:Y:S01]  /*4860*/  ISETP.GE.AND P6, PT, R102.reuse, R236, PT ;  /* 0x000000ec6600720c */ /* 0x040fe20003fc6270 */
[----:B------:R-:W-:Y:S01]  /*4870*/  HMMA.16816.F32 R12, R16, R42, R12 ;  /* 0x0000002a100c723c */ /* 0x000fe2000000180c */
[C---:B------:R-:W-:Y:S01]  /*4880*/  ISETP.GE.AND P4, PT, R102.reuse, R234, PT ;  /* 0x000000ea6600720c */ /* 0x040fe20003f86270 */
[----:B------:R-:W-:Y:S01]  /*4890*/  MUFU.TANH R97, R97 ;  /* 0x0000006100617308 */ /* 0x000fe20000002400 */
[----:B------:R-:W-:-:S02]  /*48a0*/  ISETP.LT.OR P0, PT, R102, R239, P0 ;  /* 0x000000ef6600720c */ /* 0x000fc40000701670 */
[----:B------:R-:W-:Y:S02]  /*48b0*/  IADD3 R47, R73, 0x61, RZ ;  /* 0x00000061492f7810 */ /* 0x000fe40007ffe0ff */
[----:B------:R-:W-:Y:S01]  /*48c0*/  FSEL R41, R110, -INF , !P1 ;  /* 0xff8000006e297808 */ /* 0x000fe20004800000 */
[----:B------:R-:W-:Y:S01]  /*48d0*/  HMMA.16816.F32 R8, R28, R42, R8 ;  /* 0x0000002a1c08723c */ /* 0x000fe20000001808 */
[----:B------:R-:W-:Y:S01]  /*48e0*/  FSEL R142, R142, -INF , !P5 ;  /* 0xff8000008e8e7808 */ /* 0x000fe20006800000 */
[----:B------:R-:W-:Y:S01]  /*48f0*/  FMUL.FTZ R34, R34, c[0x0][0x2ec] ;  /* 0x0000bb0022227a20 */ /* 0x000fe20000410000 */
[----:B------:R-:W-:Y:S01]  /*4900*/  FSEL R199, R199, -INF , !P2 ;  /* 0xff800000c7c77808 */ /* 0x000fe20005000000 */
[----:B------:R-:W-:Y:S01]  /*4910*/  FMUL.FTZ R179, R33, c[0x0][0x2ec] ;  /* 0x0000bb0021b37a20 */ /* 0x000fe20000410000 */
[C---:B------:R-:W-:Y:S01]  /*4920*/  ISETP.GE.AND P1, PT, R116.reuse, R240, PT ;  /* 0x000000f07400720c */ /* 0x040fe20003f26270 */
[----:B------:R-:W3:Y:S01]  /*4930*/  MUFU.TANH R171, R34 ;  /* 0x0000002200ab7308 */ /* 0x000ee20000002400 */
[----:B------:R-:W-:Y:S01]  /*4940*/  ISETP.GE.AND P5, PT, R116, R238, PT ;  /* 0x000000ee7400720c */ /* 0x000fe20003fa6270 */
[----:B------:R-:W-:Y:S01]  /*4950*/  FMUL.FTZ R183, R32, c[0x0][0x2ec] ;  /* 0x0000bb0020b77a20 */ /* 0x000fe20000410000 */
[----:B------:R-:W-:Y:S01]  /*4960*/  ISETP.GE.AND P2, PT, R116, R234, PT ;  /* 0x000000ea7400720c */ /* 0x000fe20003f46270 */
[----:B------:R-:W-:Y:S01]  /*4970*/  FMUL.FTZ R33, R20, c[0x0][0x2ec] ;  /* 0x0000bb0014217a20 */ /* 0x000fe20000410000 */
[----:B------:R-:W-:Y:S01]  /*4980*/  ISETP.LT.OR P3, PT, R102, R241, P3 ;  /* 0x000000f16600720c */ /* 0x000fe20001f61670 */
[----:B------:R-:W-:Y:S01]  /*4990*/  FMUL.FTZ R180, R22, c[0x0][0x2ec] ;  /* 0x0000bb0016b47a20 */ /* 0x000fe20000410000 */
[C---:B------:R-:W-:Y:S01]  /*49a0*/  ISETP.LT.OR P6, PT, R102.reuse, R237, P6 ;  /* 0x000000ed6600720c */ /* 0x040fe200037c1670 */
[----:B------:R-:W-:Y:S01]  /*49b0*/  MUFU.TANH R183, R183 ;  /* 0x000000b700b77308 */ /* 0x000fe20000002400 */
[----:B------:R-:W-:Y:S01]  /*49c0*/  ISETP.LT.OR P4, PT, R102, R235, P4 ;  /* 0x000000eb6600720c */ /* 0x000fe20002781670 */
[----:B------:R-:W-:Y:S01]  /*49d0*/  FMUL.FTZ R176, R23, c[0x0][0x2ec] ;  /* 0x0000bb0017b07a20 */ /* 0x000fe20000410000 */
[----:B------:R-:W-:Y:S01]  /*49e0*/  FSEL R102, R112, -INF , !P0 ;  /* 0xff80000070667808 */ /* 0x000fe20004000000 */
[----:B------:R-:W-:Y:S01]  /*49f0*/  FMUL.FTZ R29, R21, c[0x0][0x2ec] ;  /* 0x0000bb00151d7a20 */ /* 0x000fe20000410000 */
[-C--:B------:R-:W-:Y:S01]  /*4a00*/  ISETP.GE.AND P0, PT, R47, R240.reuse, PT ;  /* 0x000000f02f00720c */ /* 0x080fe20003f06270 */
[----:B------:R-:W-:Y:S01]  /*4a10*/  FMUL.FTZ R35, R35, c[0x0][0x2ec] ;  /* 0x0000bb0023237a20 */ /* 0x000fe20000410000 */
[C---:B------:R-:W-:Y:S01]  /*4a20*/  ISETP.LT.OR P1, PT, R116.reuse, R241, P1 ;  /* 0x000000f17400720c */ /* 0x040fe20000f21670 */
[----:B------:R-:W5:Y:S01]  /*4a30*/  MUFU.TANH R33, R33 ;  /* 0x0000002100217308 */ /* 0x000f620000002400 */
[----:B------:R-:W-:Y:S01]  /*4a40*/  ISETP.LT.OR P5, PT, R116, R239, P5 ;  /* 0x000000ef7400720c */ /* 0x000fe20002fa1670 */
[----:B------:R-:W-:Y:S01]  /*4a50*/  FMUL.FTZ R14, R14, c[0x0][0x2ec] ;  /* 0x0000bb000e0e7a20 */ /* 0x000fe20000410000 */
[----:B------:R-:W-:Y:S01]  /*4a60*/  ISETP.LT.OR P2, PT, R116, R235, P2 ;  /* 0x000000eb7400720c */ /* 0x000fe20001741670 */
[----:B------:R-:W-:Y:S01]  /*4a70*/  FMUL.FTZ R117, R10, c[0x0][0x2ec] ;  /* 0x0000bb000a757a20 */ /* 0x000fe20000410000 */
[----:B------:R-:W-:Y:S01]  /*4a80*/  IADD3 R54, R73, 0x60, RZ ;  /* 0x0000006049367810 */ /* 0x000fe20007ffe0ff */
[----:B------:R-:W-:Y:S01]  /*4a90*/  FMUL.FTZ R10, R12, c[0x0][0x2ec] ;  /* 0x0000bb000c0a7a20 */ /* 0x000fe20000410000 */
[----:B------:R-:W-:Y:S01]  /*4aa0*/  ISETP.LT.OR P0, PT, R47, R241, P0 ;  /* 0x000000f12f00720c */ /* 0x000fe20000701670 */
[----:B------:R-:W2:Y:S01]  /*4ab0*/  MUFU.TANH R180, R180 ;  /* 0x000000b400b47308 */ /* 0x000ea20000002400 */
[----:B----4-:R-:W-:Y:S01]  /*4ac0*/  IADD3 R46, R73, 0x68, RZ ;  /* 0x00000068492e7810 */ /* 0x010fe20007ffe0ff */
[----:B------:R-:W-:Y:S01]  /*4ad0*/  FMUL.FTZ R127, R8, c[0x0][0x2ec] ;  /* 0x0000bb00087f7a20 */ /* 0x000fe20000410000 */
[----:B------:R-:W-:Y:S01]  /*4ae0*/  FSEL R195, R195, -INF , !P2 ;  /* 0xff800000c3c37808 */ /* 0x000fe20005000000 */
[----:B------:R-:W-:Y:S01]  /*4af0*/  FMUL.FTZ R12, R13, c[0x0][0x2ec] ;  /* 0x0000bb000d0c7a20 */ /* 0x000fe20000410000 */
[----:B------:R-:W-:Y:S01]  /*4b00*/  FSEL R45, R61, -INF , !P1 ;  /* 0xff8000003d2d7808 */ /* 0x000fe20004800000 */
[----:B------:R-:W-:Y:S01]  /*4b10*/  FMUL.FTZ R9, R9, c[0x0][0x2ec] ;  /* 0x0000bb0009097a20 */ /* 0x000fe20000410000 */
[----:B------:R-:W-:Y:S01]  /*4b20*/  FSEL R146, R146, -INF , !P5 ;  /* 0xff80000092927808 */ /* 0x000fe20006800000 */
[----:B------:R-:W-:Y:S01]  /*4b30*/  MUFU.TANH R179, R179 ;  /* 0x000000b300b37308 */ /* 0x000fe20000002400 */
[----:B-1----:R-:W-:Y:S01]  /*4b40*/  FSEL R44, R96, -INF , !P3 ;  /* 0xff800000602c7808 */ /* 0x002fe20005800000 */
[----:B------:R-:W-:Y:S01]  /*4b50*/  FMUL.FTZ R15, R15, c[0x0][0x2ec] ;  /* 0x0000bb000f0f7a20 */ /* 0x000fe20000410000 */
[C---:B------:R-:W-:Y:S01]  /*4b60*/  ISETP.GE.AND P2, PT, R54.reuse, R240, PT ;  /* 0x000000f03600720c */ /* 0x040fe20003f46270 */
[----:B------:R-:W-:Y:S01]  /*4b70*/  FMUL.FTZ R11, R11, c[0x0][0x2ec] ;  /* 0x0000bb000b0b7a20 */ /* 0x000fe20000410000 */
[----:B------:R-:W-:-:S02]  /*4b80*/  ISETP.GE.AND P1, PT, R54, R238, PT ;  /* 0x000000ee3600720c */ /* 0x000fc40003f26270 */
[C---:B------:R-:W-:Y:S01]  /*4b90*/  ISETP.GE.AND P5, PT, R54.reuse, R236, PT ;  /* 0x000000ec3600720c */ /* 0x040fe20003fa6270 */
[----:B------:R-:W1:Y:S01]  /*4ba0*/  MUFU.TANH R23, R29 ;  /* 0x0000001d00177308 */ /* 0x000e620000002400 */
[-C--:B------:R-:W-:Y:S02]  /*4bb0*/  ISETP.GE.AND P3, PT, R54, R234.reuse, PT ;  /* 0x000000ea3600720c */ /* 0x080fe40003f66270 */
[----:B------:R-:W-:Y:S02]  /*4bc0*/  FSEL R20, R53, -INF , !P0 ;  /* 0xff80000035147808 */ /* 0x000fe40004000000 */
[----:B------:R-:W-:Y:S02]  /*4bd0*/  ISETP.GE.AND P0, PT, R46, R234, PT ;  /* 0x000000ea2e00720c */ /* 0x000fe40003f06270 */
[C---:B------:R-:W-:Y:S01]  /*4be0*/  ISETP.LT.OR P2, PT, R54.reuse, R241, P2 ;  /* 0x000000f13600720c */ /* 0x040fe20001741670 */
[----:B------:R-:W4:Y:S01]  /*4bf0*/  MUFU.TANH R176, R176 ;  /* 0x000000b000b07308 */ /* 0x000f220000002400 */
[----:B------:R-:W-:-:S02]  /*4c00*/  ISETP.LT.OR P1, PT, R54, R239, P1 ;  /* 0x000000ef3600720c */ /* 0x000fc40000f21670 */
[C---:B------:R-:W-:Y:S02]  /*4c10*/  ISETP.LT.OR P5, PT, R54.reuse, R237, P5 ;  /* 0x000000ed3600720c */ /* 0x040fe40002fa1670 */
[-C--:B------:R-:W-:Y:S02]  /*4c20*/  ISETP.LT.OR P3, PT, R54, R235.reuse, P3 ;  /* 0x000000eb3600720c */ /* 0x080fe40001f61670 */
[----:B------:R-:W-:Y:S01]  /*4c30*/  ISETP.LT.OR P0, PT, R46, R235, P0 ;  /* 0x000000eb2e00720c */ /* 0x000fe20000701670 */
[----:B------:R-:W1:Y:S01]  /*4c40*/  MUFU.TANH R167, R35 ;  /* 0x0000002300a77308 */ /* 0x000e620000002400 */
[----:B------:R-:W-:Y:S02]  /*4c50*/  IADD3 R22, R73, 0x70, RZ ;  /* 0x0000007049167810 */ /* 0x000fe40007ffe0ff */
[----:B------:R-:W-:Y:S02]  /*4c60*/  FSEL R203, R203, -INF , !P6 ;  /* 0xff800000cbcb7808 */ /* 0x000fe40007000000 */
[----:B------:R-:W-:-:S02]  /*4c70*/  FSEL R191, R191, -INF , !P4 ;  /* 0xff800000bfbf7808 */ /* 0x000fc40006000000 */
[----:B------:R-:W-:Y:S01]  /*4c80*/  FSEL R32, R83, -INF , !P2 ;  /* 0xff80000053207808 */ /* 0x000fe20005000000 */
[----:B------:R-:W1:Y:S01]  /*4c90*/  MUFU.TANH R121, R14 ;  /* 0x0000000e00797308 */ /* 0x000e620000002400 */
[----:B------:R-:W-:Y:S02]  /*4ca0*/  FSEL R172, R172, -INF , !P1 ;  /* 0xff800000acac7808 */ /* 0x000fe40004800000 */
[----:B--2---:R-:W-:Y:S02]  /*4cb0*/  FSEL R189, R189, -INF , !P5 ;  /* 0xff800000bdbd7808 */ /* 0x004fe40006800000 */
[----:B------:R-:W-:Y:S02]  /*4cc0*/  FSEL R177, R177, -INF , !P3 ;  /* 0xff800000b1b17808 */ /* 0x000fe40005800000 */
[----:B------:R-:W-:Y:S01]  /*4cd0*/  ISETP.GE.AND P6, PT, R46, R240, PT ;  /* 0x000000f02e00720c */ /* 0x000fe20003fc6270 */
[----:B------:R-:W2:Y:S01]  /*4ce0*/  MUFU.TANH R126, R126 ;  /* 0x0000007e007e7308 */ /* 0x000ea20000002400 */
[----:B------:R-:W-:-:S02]  /*4cf0*/  ISETP.GE.AND P4, PT, R47, R238, PT ;  /* 0x000000ee2f00720c */ /* 0x000fc40003f86270 */
[C---:B------:R-:W-:Y:S02]  /*4d00*/  ISETP.GE.AND P2, PT, R47.reuse, R236, PT ;  /* 0x000000ec2f00720c */ /* 0x040fe40003f46270 */
[----:B------:R-:W-:Y:S02]  /*4d10*/  ISETP.GE.AND P1, PT, R47, R234, PT ;  /* 0x000000ea2f00720c */ /* 0x000fe40003f26270 */
[C---:B------:R-:W-:Y:S01]  /*4d20*/  ISETP.GE.AND P5, PT, R46.reuse, R238, PT ;  /* 0x000000ee2e00720c */ /* 0x040fe20003fa6270 */
[----:B------:R-:W1:Y:S01]  /*4d30*/  MUFU.TANH R131, R131 ;  /* 0x0000008300837308 */ /* 0x000e620000002400 */
[-C--:B------:R-:W-:Y:S02]  /*4d40*/  ISETP.GE.AND P3, PT, R46, R236.reuse, PT ;  /* 0x000000ec2e00720c */ /* 0x080fe40003f66270 */
[----:B---3--:R-:W-:Y:S02]  /*4d50*/  FSEL R171, R171, -INF , !P0 ;  /* 0xff800000abab7808 */ /* 0x008fe40004000000 */
[----:B------:R-:W-:-:S02]  /*4d60*/  ISETP.GE.AND P0, PT, R22, R236, PT ;  /* 0x000000ec1600720c */ /* 0x000fc40003f06270 */
[C---:B------:R-:W-:Y:S01]  /*4d70*/  ISETP.LT.OR P4, PT, R47.reuse, R239, P4 ;  /* 0x000000ef2f00720c */ /* 0x040fe20002781670 */
[----:B------:R-:W3:Y:S01]  /*4d80*/  MUFU.TANH R118, R118 ;  /* 0x0000007600767308 */ /* 0x000ee20000002400 */
[C---:B------:R-:W-:Y:S02]  /*4d90*/  ISETP.LT.OR P2, PT, R47.reuse, R237, P2 ;  /* 0x000000ed2f00720c */ /* 0x040fe40001741670 */
[----:B------:R-:W-:Y:S02]  /*4da0*/  ISETP.LT.OR P1, PT, R47, R235, P1 ;  /* 0x000000eb2f00720c */ /* 0x000fe40000f21670 */
[C---:B------:R-:W-:Y:S02]  /*4db0*/  ISETP.LT.OR P6, PT, R46.reuse, R241, P6 ;  /* 0x000000f12e00720c */ /* 0x040fe400037c1670 */
[C---:B------:R-:W-:Y:S01]  /*4dc0*/  ISETP.LT.OR P5, PT, R46.reuse, R239, P5 ;  /* 0x000000ef2e00720c */ /* 0x040fe20002fa1670 */
[----:B------:R-:W1:Y:S01]  /*4dd0*/  MUFU.TANH R10, R10 ;  /* 0x0000000a000a7308 */ /* 0x000e620000002400 */
[----:B------:R-:W-:-:S02]  /*4de0*/  ISETP.LT.OR P3, PT, R46, R237, P3 ;  /* 0x000000ed2e00720c */ /* 0x000fc40001f61670 */
[C---:B------:R-:W-:Y:S02]  /*4df0*/  IADD3 R28, R73.reuse, 0x69, RZ ;  /* 0x00000069491c7810 */ /* 0x040fe40007ffe0ff */
[----:B------:R-:W-:Y:S02]  /*4e00*/  ISETP.LT.OR P0, PT, R22, R237, P0 ;  /* 0x000000ed1600720c */ /* 0x000fe40000701670 */
[----:B------:R-:W-:Y:S01]  /*4e10*/  IADD3 R17, R73, 0x78, RZ ;  /* 0x0000007849117810 */ /* 0x000fe20007ffe0ff */
[----:B------:R-:W1:Y:S01]  /*4e20*/  MUFU.TANH R127, R127 ;  /* 0x0000007f007f7308 */ /* 0x000e620000002400 */
[----:B------:R-:W-:Y:S02]  /*4e30*/  FSEL R168, R168, -INF , !P4 ;  /* 0xff800000a8a87808 */ /* 0x000fe40006000000 */
[----:B------:R-:W-:Y:S02]  /*4e40*/  FSEL R185, R185, -INF , !P2 ;  /* 0xff800000b9b97808 */ /* 0x000fe40005000000 */
[----:B------:R-:W-:-:S02]  /*4e50*/  FSEL R173, R173, -INF , !P1 ;  /* 0xff800000adad7808 */ /* 0x000fc40004800000 */
[----:B-----5:R-:W-:Y:S01]  /*4e60*/  FSEL R21, R33, -INF , !P6 ;  /* 0xff80000021157808 */ /* 0x020fe20007000000 */
[----:B------:R5:W-:Y:S01]  /*4e70*/  MUFU.TANH R125, R9 ;  /* 0x00000009007d7308 */ /* 0x000be20000002400 */
[----:B------:R-:W-:Y:S02]  /*4e80*/  FSEL R180, R180, -INF , !P5 ;  /* 0xff800000b4b47808 */ /* 0x000fe40006800000 */
[----:B------:R-:W-:Y:S02]  /*4e90*/  FSEL R183, R183, -INF , !P3 ;  /* 0xff800000b7b77808 */ /* 0x000fe40005800000 */
[C---:B------:R-:W-:Y:S02]  /*4ea0*/  ISETP.GE.AND P4, PT, R28.reuse, R240, PT ;  /* 0x000000f01c00720c */ /* 0x040fe40003f86270 */
[C---:B------:R-:W-:Y:S01]  /*4eb0*/  ISETP.GE.AND P2, PT, R28.reuse, R238, PT ;  /* 0x000000ee1c00720c */ /* 0x040fe20003f46270 */
[----:B------:R-:W1:Y:S01]  /*4ec0*/  MUFU.TANH R117, R117 ;  /* 0x0000007500757308 */ /* 0x000e620000002400 */
[----:B------:R-:W-:-:S02]  /*4ed0*/  ISETP.GE.AND P1, PT, R28, R236, PT ;  /* 0x000000ec1c00720c */ /* 0x000fc40003f26270 */
[----:B------:R-:W-:Y:S02]  /*4ee0*/  ISETP.GE.AND P6, PT, R28, R234, PT ;  /* 0x000000ea1c00720c */ /* 0x000fe40003fc6270 */
[C---:B------:R-:W-:Y:S02]  /*4ef0*/  ISETP.GE.AND P5, PT, R22.reuse, R240, PT ;  /* 0x000000f01600720c */ /* 0x040fe40003fa6270 */
[-C--:B------:R-:W-:Y:S01]  /*4f00*/  ISETP.GE.AND P3, PT, R22, R238.reuse, PT ;  /* 0x000000ee1600720c */ /* 0x080fe20003f66270 */
[----:B------:R-:W1:Y:S01]  /*4f10*/  MUFU.TANH R12, R12 ;  /* 0x0000000c000c7308 */ /* 0x000e620000002400 */
[----:B------:R-:W-:Y:S02]  /*4f20*/  FSEL R165, R165, -INF , !P0 ;  /* 0xff800000a5a57808 */ /* 0x000fe40004000000 */
[----:B------:R-:W-:Y:S02]  /*4f30*/  ISETP.GE.AND P0, PT, R17, R238, PT ;  /* 0x000000ee1100720c */ /* 0x000fe40003f06270 */
[----:B------:R-:W-:-:S02]  /*4f40*/  ISETP.LT.OR P4, PT, R28, R241, P4 ;  /* 0x000000f11c00720c */ /* 0x000fc40002781670 */
[C---:B------:R-:W-:Y:S01]  /*4f50*/  ISETP.LT.OR P2, PT, R28.reuse, R239, P2 ;  /* 0x000000ef1c00720c */ /* 0x040fe20001741670 */
[----:B------:R-:W2:Y:S01]  /*4f60*/  MUFU.TANH R120, R15 ;  /* 0x0000000f00787308 */ /* 0x000ea20000002400 */
[C---:B------:R-:W-:Y:S02]  /*4f70*/  ISETP.LT.OR P1, PT, R28.reuse, R237, P1 ;  /* 0x000000ed1c00720c */ /* 0x040fe40000f21670 */
[----:B------:R-:W-:Y:S02]  /*4f80*/  ISETP.LT.OR P6, PT, R28, R235, P6 ;  /* 0x000000eb1c00720c */ /* 0x000fe400037c1670 */
[C---:B------:R-:W-:Y:S02]  /*4f90*/  ISETP.LT.OR P5, PT, R22.reuse, R241, P5 ;  /* 0x000000f11600720c */ /* 0x040fe40002fa1670 */
[----:B------:R-:W-:Y:S01]  /*4fa0*/  ISETP.LT.OR P3, PT, R22, R239, P3 ;  /* 0x000000ef1600720c */ /* 0x000fe20001f61670 */
[----:B------:R2:W2:Y:S01]  /*4fb0*/  MUFU.TANH R116, R11 ;  /* 0x0000000b00747308 */ /* 0x0004a20000002400 */
[----:B------:R-:W-:-:S02]  /*4fc0*/  IADD3 R18, R73, 0x71, RZ ;  /* 0x0000007149127810 */ /* 0x000fc40007ffe0ff */
[----:B------:R-:W-:Y:S02]  /*4fd0*/  ISETP.LT.OR P0, PT, R17, R239, P0 ;  /* 0x000000ef1100720c */ /* 0x000fe40000701670 */
[----:B-1----:R-:W-:Y:S02]  /*4fe0*/  FSEL R16, R23, -INF , !P4 ;  /* 0xff80000017107808 */ /* 0x002fe40006000000 */
[----:B----4-:R-:W-:Y:S02]  /*4ff0*/  FSEL R176, R176, -INF , !P2 ;  /* 0xff800000b0b07808 */ /* 0x010fe40005000000 */
[----:B------:R-:W-:Y:S02]  /*5000*/  FSEL R179, R179, -INF , !P1 ;  /* 0xff800000b3b37808 */ /* 0x000fe40004800000 */
[----:B------:R-:W-:Y:S02]  /*5010*/  FSEL R167, R167, -INF , !P6 ;  /* 0xff800000a7a77808 */ /* 0x000fe40007000000 */
[----:B------:R-:W-:-:S02]  /*5020*/  FSEL R8, R111, -INF , !P5 ;  /* 0xff8000006f087808 */ /* 0x000fc40006800000 */
[----:B------:R-:W-:Y:S02]  /*5030*/  FSEL R128, R128, -INF , !P3 ;  /* 0xff80000080807808 */ /* 0x000fe40005800000 */
[----:B------:R-:W-:Y:S02]  /*5040*/  ISETP.GE.AND P4, PT, R22, R234, PT ;  /* 0x000000ea1600720c */ /* 0x000fe40003f86270 */
[CC--:B------:R-:W-:Y:S02]  /*5050*/  ISETP.GE.AND P2, PT, R18.reuse, R240.reuse, PT ;  /* 0x000000f01200720c */ /* 0x0c0fe40003f46270 */
[----:B------:R-:W-:Y:S02]  /*5060*/  ISETP.GE.AND P1, PT, R17, R240, PT ;  /* 0x000000f01100720c */ /* 0x000fe40003f26270 */
[C---:B------:R-:W-:Y:S02]  /*5070*/  ISETP.GE.AND P6, PT, R18.reuse, R238, PT ;  /* 0x000000ee1200720c */ /* 0x040fe40003fc6270 */
[----:B------:R-:W-:-:S02]  /*5080*/  ISETP.GE.AND P5, PT, R18, R236, PT ;  /* 0x000000ec1200720c */ /* 0x000fc40003fa6270 */
[----:B------:R-:W-:Y:S02]  /*5090*/  ISETP.GE.AND P3, PT, R18, R234, PT ;  /* 0x000000ea1200720c */ /* 0x000fe40003f66270 */
[----:B------:R-:W-:Y:S02]  /*50a0*/  FSEL R121, R121, -INF , !P0 ;  /* 0xff80000079797808 */ /* 0x000fe40004000000 */
[----:B------:R-:W-:Y:S01]  /*50b0*/  ISETP.GT.AND P0, PT, R147, R227, PT ;  /* 0x000000e39300720c */ /* 0x000fe20003f04270 */
[----:B------:R-:W-:Y:S01]  /*50c0*/  BAR.SYNC.DEFER_BLOCKING 0x0 ;  /* 0x0000000000007b1d */ /* 0x000fe20000010000 */
[----:B------:R-:W-:Y:S02]  /*50d0*/  ISETP.LT.OR P4, PT, R22, R235, P4 ;  /* 0x000000eb1600720c */ /* 0x000fe40002781670 */
[C---:B------:R-:W-:Y:S02]  /*50e0*/  ISETP.LT.OR P2, PT, R18.reuse, R241, P2 ;  /* 0x000000f11200720c */ /* 0x040fe40001741670 */
[----:B------:R-:W-:-:S02]  /*50f0*/  ISETP.LT.OR P6, PT, R18, R239, P6 ;  /* 0x000000ef1200720c */ /* 0x000fc400037c1670 */
[C---:B------:R-:W-:Y:S02]  /*5100*/  ISETP.LT.OR P5, PT, R18.reuse, R237, P5 ;  /* 0x000000ed1200720c */ /* 0x040fe40002fa1670 */
[----:B------:R-:W-:Y:S02]  /*5110*/  ISETP.LT.OR P3, PT, R18, R235, P3 ;  /* 0x000000eb1200720c */ /* 0x000fe40001f61670 */
[----:B------:R-:W-:Y:S02]  /*5120*/  ISETP.LT.OR P1, PT, R17, R241, P1 ;  /* 0x000000f11100720c */ /* 0x000fe40000f21670 */
[----:B------:R-:W-:Y:S02]  /*5130*/  IADD3 R73, R73, 0x79, RZ ;  /* 0x0000007949497810 */ /* 0x000fe40007ffe0ff */
[----:B------:R-:W-:Y:S02]  /*5140*/  FSEL R119, R119, -INF , !P4 ;  /* 0xff80000077777808 */ /* 0x000fe40006000000 */
[----:B-----5:R-:W-:-:S02]  /*5150*/  FSEL R9, R97, -INF , !P2 ;  /* 0xff80000061097808 */ /* 0x020fc40005000000 */
[----:B--2---:R-:W-:Y:S02]  /*5160*/  FSEL R126, R126, -INF , !P6 ;  /* 0xff8000007e7e7808 */ /* 0x004fe40007000000 */
[----:B------:R-:W-:Y:S02]  /*5170*/  FSEL R131, R131, -INF , !P5 ;  /* 0xff80000083837808 */ /* 0x000fe40006800000 */
[----:B---3--:R-:W-:Y:S02]  /*5180*/  FSEL R118, R118, -INF , !P3 ;  /* 0xff80000076767808 */ /* 0x008fe40005800000 */
[----:B------:R-:W-:Y:S02]  /*5190*/  FSEL R10, R10, -INF , !P1 ;  /* 0xff8000000a0a7808 */ /* 0x000fe40004800000 */
        /* <DEDUP_REMOVED lines=19> */
[----:B------:R-:W-:Y:S01]  /*52d0*/  IADD3 R14, R38, -0x2, RZ ;  /* 0xfffffffe260e7810 */ /* 0x000fe20007ffe0ff */
        /* <DEDUP_REMOVED lines=23> */
.L_x_771:
[----:B-1----:R-:W-:Y:S02]  /*5450*/  FMNMX.FTZ R13, R64, R3, !PT ;  /* 0x00000003400d7209 */ /* 0x002fe40007810000 */
[----:B------:R-:W-:-:S02]  /*5460*/  FMNMX.FTZ R14, R0, R141, !PT ;  /* 0x0000008d000e7209 */ /* 0x000fc40007810000 */
[----:B------:R-:W-:Y:S02]  /*5470*/  FMNMX.FTZ R12, R66, R13, !PT ;  /* 0x0000000d420c7209 */ /* 0x000fe40007810000 */
[----:B------:R-:W-:Y:S02]  /*5480*/  SHF.L.U32 R220, R220, 0x1, RZ ;  /* 0x00000001dcdc7819 */ /* 0x000fe400000006ff */
[----:B------:R-:W-:Y:S02]  /*5490*/  FMNMX.FTZ R12, R69, R12, !PT ;  /* 0x0000000c450c7209 */ /* 0x000fe40007810000 */
[----:B------:R-:W-:Y:S01]  /*54a0*/  LEA R219, R5, R220, 0x1 ;  /* 0x000000dc05db7211 */ /* 0x000fe200078e08ff */
        /* <DEDUP_REMOVED lines=106> */
[----:B------:R-:W2:Y:S01]  /*5b50*/  MUFU.EX2 R97, R97 ;  /* 0x0000006100617308 */ /* 0x000ea20000000800 */
[----:B------:R-:W-:Y:S01]  /*5b60*/  FMNMX.FTZ R9, R75, R10, !PT ;  /* 0x0000000a4b097209 */ /* 0x000fe20007810000 */
[----:B------:R-:W-:Y:S01]  /*5b70*/  LDSM.16.MT88.4 R20, [R220+0x4800] ;  /* 0x00480000dc14783b */ /* 0x000fe20000004200 */
[----:B------:R-:W-:-:S02]  /*5b80*/  FMNMX.FTZ R3, R136, R3, !PT ;  /* 0x0000000388037209 */ /* 0x000fc40007810000 */
[----:B------:R-:W-:Y:S01]  /*5b90*/  FMNMX.FTZ R8, R105, R8, !PT ;  /* 0x0000000869087209 */ /* 0x000fe20007810000 */
[----:B------:R-:W-:Y:S01]  /*5ba0*/  LDSM.16.MT88.4 R16, [R219+0x4800] ;  /* 0x00480000db10783b */ /* 0x000fe20000004200 */
        /* <DEDUP_REMOVED lines=17> */
[----:B------:R-:W-:-:S05]  /*5cc0*/  FMNMX.FTZ R3, R120, R3, !PT ;  /* 0x0000000378037209 */ /* 0x000fca0007810000 */
[----:B------:R-:W3:Y:S01]  /*5cd0*/  SHFL.BFLY PT, R12, R3, 0x2, 0x1f ;  /* 0x0c401f00030c7f89 */ /* 0x000ee200000e0000 */
[----:B------:R-:W-:Y:S08]  /*5ce0*/  MUFU.EX2 R68, R68 ;  /* 0x0000004400447308 */ /* 0x000ff00000000800 */
[----:B------:R-:W-:Y:S08]  /*5cf0*/  MUFU.EX2 R65, R65 ;  /* 0x0000004100417308 */ /* 0x000ff00000000800 */
[----:B------:R-:W-:Y:S01]  /*5d00*/  MUFU.EX2 R66, R66 ;  /* 0x0000004200427308 */ /* 0x000fe20000000800 */
[----:B---3--:R-:W-:-:S07]  /*5d10*/  FMNMX.FTZ R12, R3, R12, !PT ;  /* 0x0000000c030c7209 */ /* 0x008fce0007810000 */
[----:B------:R-:W-:Y:S01]  /*5d20*/  MUFU.EX2 R63, R63 ;  /* 0x0000003f003f7308 */ /* 0x000fe20000000800 */
[----:B------:R-:W3:Y:S07]  /*5d30*/  SHFL.BFLY PT, R3, R12, 0x1, 0x1f ;  /* 0x0c201f000c037f89 */ /* 0x000eee00000e0000 */
[----:B------:R-:W-:Y:S08]  /*5d40*/  MUFU.EX2 R64, R64 ;  /* 0x0000004000407308 */ /* 0x000ff00000000800 */
[----:B------:R-:W-:Y:S08]  /*5d50*/  MUFU.EX2 R61, R61 ;  /* 0x0000003d003d7308 */ /* 0x000ff00000000800 */
[----:B------:R-:W-:Y:S01]  /*5d60*/  MUFU.EX2 R62, R62 ;  /* 0x0000003e003e7308 */ /* 0x000fe20000000800 */
[----:B---3--:R-:W-:-:S02]  /*5d70*/  FMNMX.FTZ R3, R12, R3, !PT ;  /* 0x000000030c037209 */ /* 0x008fc40007810000 */
[----:B------:R-:W-:Y:S02]  /*5d80*/  LDSM.16.MT88.4 R12, [R220+0x4400] ;  /* 0x00440000dc0c783b */ /* 0x000fe40000004200 */
[C---:B------:R-:W-:Y:S01]  /*5d90*/  FSETP.NEU.FTZ.AND P1, PT, R3.reuse, -INF , PT ;  /* 0xff8000000300780b */ /* 0x040fe20003f3d000 */
[----:B------:R-:W-:Y:S02]  /*5da0*/  FMUL.FTZ R123, R3, c[0x0][0x23c] ;  /* 0x00008f00037b7a20 */ /* 0x000fe40000410000 */
[----:B------:R-:W-:Y:S03]  /*5db0*/  MUFU.EX2 R55, R55 ;  /* 0x0000003700377308 */ /* 0x000fe60000000800 */
[----:B------:R-:W-:-:S05]  /*5dc0*/  FSEL R123, R123, RZ, P1 ;  /* 0x000000ff7b7b7208 */ /* 0x000fca0000800000 */
        /* <DEDUP_REMOVED lines=45> */
[----:B------:R-:W3:Y:S01]  /*60a0*/  MUFU.EX2 R95, R95 ;  /* 0x0000005f005f7308 */ /* 0x000ee20000000800 */
        /* <DEDUP_REMOVED lines=21> */
[----:B------:R-:W-:Y:S01]  /*6200*/  FFMA.FTZ R120, R120, c[0x0][0x23c], -R123 ;  /* 0x00008f0078787a23 */ /* 0x000fe2000001087b */
[----:B------:R-:W-:-:S02]  /*6210*/  FMNMX.FTZ R2, R127, R2, !PT ;  /* 0x000000027f027209 */ /* 0x000fc40007810000 */
[----:B------:R-:W-:Y:S01]  /*6220*/  FMNMX.FTZ R6, R173, R6, !PT ;  /* 0x00000006ad067209 */ /* 0x000fe20007810000 */
[----:B------:R-:W-:Y:S01]  /*6230*/  MUFU.EX2 R74, R74 ;  /* 0x0000004a004a7308 */ /* 0x000fe20000000800 */
[----:B------:R-:W-:Y:S02]  /*6240*/  FMNMX.FTZ R2, R125, R2, !PT ;  /* 0x000000027d027209 */ /* 0x000fe40007810000 */
[----:B------:R-:W-:Y:S02]  /*6250*/  FMNMX.FTZ R6, R171, R6, !PT ;  /* 0x00000006ab067209 */ /* 0x000fe40007810000 */
[----:B-1----:R-:W-:Y:S01]  /*6260*/  F2FP.PACK_AB R132, R111, R112 ;  /* 0x000000706f84723e */ /* 0x002fe200000000ff */
[----:B------:R-:W1:Y:S01]  /*6270*/  SHFL.BFLY PT, R11, R2, 0x2, 0x1f ;  /* 0x0c401f00020b7f89 */ /* 0x000e6200000e0000 */
[----:B------:R-:W-:Y:S01]  /*6280*/  FMNMX.FTZ R6, R167, R6, !PT ;  /* 0x00000006a7067209 */ /* 0x000fe20007810000 */
[----:B------:R-:W-:Y:S01]  /*6290*/  MUFU.EX2 R69, R69 ;  /* 0x0000004500457308 */ /* 0x000fe20000000800 */
[----:B--2---:R-:W-:-:S02]  /*62a0*/  F2FP.PACK_AB R134, R97, R110 ;  /* 0x0000006e6186723e */ /* 0x004fc400000000ff */
[----:B------:R-:W-:-:S04]  /*62b0*/  FMNMX.FTZ R9, R119, R6, !PT ;  /* 0x0000000677097209 */ /* 0x000fc80007810000 */
[----:B------:R-:W-:Y:S01]  /*62c0*/  FMNMX.FTZ R6, R118, R9, !PT ;  /* 0x0000000976067209 */ /* 0x000fe20007810000 */
[----:B------:R-:W-:Y:S03]  /*62d0*/  MUFU.EX2 R70, R70 ;  /* 0x0000004600467308 */ /* 0x000fe60000000800 */
[----:B------:R-:W-:-:S04]  /*62e0*/  FMNMX.FTZ R9, R117, R6, !PT ;  /* 0x0000000675097209 */ /* 0x000fc80007810000 */
[----:B------:R-:W-:Y:S01]  /*62f0*/  FMNMX.FTZ R6, R116, R9, !PT ;  /* 0x0000000974067209 */ /* 0x000fe20007810000 */
[----:B------:R-:W-:Y:S04]  /*6300*/  MUFU.EX2 R39, R39 ;  /* 0x0000002700277308 */ /* 0x000fe80000000800 */
[----:B------:R-:W2:Y:S01]  /*6310*/  SHFL.BFLY PT, R9, R6, 0x2, 0x1f ;  /* 0x0c401f0006097f89 */ /* 0x000ea200000e0000 */
[----:B-1----:R-:W-:-:S03]  /*6320*/  FMNMX.FTZ R2, R2, R11, !PT ;  /* 0x0000000b02027209 */ /* 0x002fc60007810000 */
[----:B------:R-:W-:Y:S02]  /*6330*/  MUFU.EX2 R42, R42 ;  /* 0x0000002a002a7308 */ /* 0x000fe40000000800 */
[----:B------:R-:W1:Y:S06]  /*6340*/  SHFL.BFLY PT, R11, R2, 0x1, 0x1f ;  /* 0x0c201f00020b7f89 */ /* 0x000e6c00000e0000 */
[----:B------:R-:W-:Y:S08]  /*6350*/  MUFU.EX2 R37, R37 ;  /* 0x0000002500257308 */ /* 0x000ff00000000800 */
[----:B------:R-:W-:Y:S01]  /*6360*/  MUFU.EX2 R40, R40 ;  /* 0x0000002800287308 */ /* 0x000fe20000000800 */
[----:B--2---:R-:W-:-:S07]  /*6370*/  FMNMX.FTZ R6, R6, R9, !PT ;  /* 0x0000000906067209 */ /* 0x004fce0007810000 */
[----:B------:R-:W-:Y:S01]  /*6380*/  MUFU.EX2 R35, R35 ;  /* 0x0000002300237308 */ /* 0x000fe20000000800 */
[----:B------:R-:W2:Y:S01]  /*6390*/  SHFL.BFLY PT, R9, R6, 0x1, 0x1f ;  /* 0x0c201f0006097f89 */ /* 0x000ea200000e0000 */
[----:B-1----:R-:W-:-:S04]  /*63a0*/  FMNMX.FTZ R2, R2, R11, !PT ;  /* 0x0000000b02027209 */ /* 0x002fc80007810000 */
        /* <DEDUP_REMOVED lines=8> */
[--C-:B------:R-:W-:Y:S01]  /*6430*/  FFMA.FTZ R101, R101, c[0x0][0x23c], -R130.reuse ;  /* 0x00008f0065657a23 */ /* 0x100fe20000010882 */
[----:B--2---:R-:W-:Y:S01]  /*6440*/  FMNMX.FTZ R0, R6, R9, !PT ;  /* 0x0000000906007209 */ /* 0x004fe20007810000 */
[----:B------:R-:W-:Y:S01]  /*6450*/  MUFU.EX2 R107, R107 ;  /* 0x0000006b006b7308 */ /* 0x000fe20000000800 */
[----:B------:R-:W-:Y:S01]  /*6460*/  LDSM.16.MT88.4 R8, [R219+0x4400] ;  /* 0x00440000db08783b */ /* 0x000fe20000004200 */
[----:B------:R-:W-:Y:S01]  /*6470*/  FFMA.FTZ R88, R137, c[0x0][0x23c], -R130 ;  /* 0x00008f0089587a23 */ /* 0x000fe20000010882 */
[C---:B------:R-:W-:Y:S01]  /*6480*/  FSETP.NEU.FTZ.AND P1, PT, R0.reuse, -INF , PT ;  /* 0xff8000000000780b */ /* 0x040fe20003f3d000 */
[----:B------:R-:W-:-:S02]  /*6490*/  FMUL.FTZ R122, R0, c[0x0][0x23c] ;  /* 0x00008f00007a7a20 */ /* 0x000fc40000410000 */
[--C-:B------:R-:W-:Y:S02]  /*64a0*/  FFMA.FTZ R87, R87, c[0x0][0x23c], -R130.reuse ;  /* 0x00008f0057577a23 */ /* 0x100fe40000010882 */
[----:B------:R-:W1:Y:S01]  /*64b0*/  MUFU.EX2 R106, R106 ;  /* 0x0000006a006a7308 */ /* 0x000e620000000800 */
[----:B------:R-:W-:Y:S01]  /*64c0*/  FSEL R122, R122, RZ, P1 ;  /* 0x000000ff7a7a7208 */ /* 0x000fe20000800000 */
[--C-:B------:R-:W-:Y:S01]  /*64d0*/  FFMA.FTZ R76, R135, c[0x0][0x23c], -R130.reuse ;  /* 0x00008f00874c7a23 */ /* 0x100fe20000010882 */
[----:B---3--:R-:W-:Y:S01]  /*64e0*/  F2FP.PACK_AB R135, R95, R100 ;  /* 0x000000645f87723e */ /* 0x008fe200000000ff */
[----:B------:R-:W-:Y:S02]  /*64f0*/  FFMA.FTZ R71, R71, c[0x0][0x23c], -R130 ;  /* 0x00008f0047477a23 */ /* 0x000fe40000010882 */
[--C-:B------:R-:W-:Y:S02]  /*6500*/  FFMA.FTZ R113, R4, c[0x0][0x23c], -R122.reuse ;  /* 0x00008f0004717a23 */ /* 0x100fe4000001087a */
[--C-:B------:R-:W-:Y:S01]  /*6510*/  FFMA.FTZ R114, R7, c[0x0][0x23c], -R122.reuse ;  /* 0x00008f0007727a23 */ /* 0x100fe2000001087a */
[----:B------:R-:W-:Y:S01]  /*6520*/  MUFU.EX2 R101, R101 ;  /* 0x0000006500657308 */ /* 0x000fe20000000800 */
[----:B------:R-:W2:Y:S01]  /*6530*/  LDSM.16.MT88.4 R4, [R219+0x4000] ;  /* 0x00400000db04783b */ /* 0x000ea20000004200 */
[----:B------:R-:W-:-:S02]  /*6540*/  FFMA.FTZ R99, R99, c[0x0][0x23c], -R122 ;  /* 0x00008f0063637a23 */ /* 0x000fc4000001087a */
[--C-:B------:R-:W-:Y:S02]  /*6550*/  FFMA.FTZ R98, R139, c[0x0][0x23c], -R122.reuse ;  /* 0x00008f008b627a23 */ /* 0x100fe4000001087a */
[--C-:B------:R-:W-:Y:S01]  /*6560*/  FFMA.FTZ R78, R77, c[0x0][0x23c], -R122.reuse ;  /* 0x00008f004d4e7a23 */ /* 0x100fe2000001087a */
[----:B-1----:R-:W-:Y:S01]  /*6570*/  F2FP.PACK_AB R136, R106, R107 ;  /* 0x0000006b6a88723e */ /* 0x002fe200000000ff */
[----:B------:R-:W1:Y:S01]  /*6580*/  MUFU.EX2 R94, R94 ;  /* 0x0000005e005e7308 */ /* 0x000e620000000800 */
[--C-:B------:R-:W-:Y:S02]  /*6590*/  FFMA.FTZ R85, R85, c[0x0][0x23c], -R122.reuse ;  /* 0x00008f0055557a23 */ /* 0x100fe4000001087a */
[--C-:B------:R-:W-:Y:S01]  /*65a0*/  FFMA.FTZ R84, R133, c[0x0][0x23c], -R122.reuse ;  /* 0x00008f0085547a23 */ /* 0x100fe2000001087a */
[----:B------:R-:W-:Y:S01]  /*65b0*/  F2FP.PACK_AB R133, R108, R109 ;  /* 0x0000006d6c85723e */ /* 0x000fe200000000ff */
[----:B------:R-:W-:Y:S02]  /*65c0*/  FFMA.FTZ R77, R75, c[0x0][0x23c], -R122 ;  /* 0x00008f004b4d7a23 */ /* 0x000fe4000001087a */
[----:B------:R-:W-:Y:S01]  /*65d0*/  FFMA.FTZ R75, R102, c[0x0][0x23c], -R123 ;  /* 0x00008f00664b7a23 */ /* 0x000fe2000001087b */
[----:B------:R-:W-:Y:S01]  /*65e0*/  MUFU.EX2 R113, R113 ;  /* 0x0000007100717308 */ /* 0x000fe20000000800 */
[----:B------:R-:W-:-:S02]  /*65f0*/  FFMA.FTZ R80, R80, c[0x0][0x23c], -R130 ;  /* 0x00008f0050507a23 */ /* 0x000fc40000010882 */
[----:B------:R-:W-:Y:S01]  /*6600*/  HMMA.16816.F32 R160, R132, R148, RZ ;  /* 0x0000009484a0723c */ /* 0x000fe200000018ff */
[--C-:B------:R-:W-:Y:S02]  /*6610*/  FFMA.FTZ R79, R79, c[0x0][0x23c], -R130.reuse ;  /* 0x00008f004f4f7a23 */ /* 0x100fe40000010882 */
[--C-:B------:R-:W-:Y:S02]  /*6620*/  FFMA.FTZ R86, R86, c[0x0][0x23c], -R130.reuse ;  /* 0x00008f0056567a23 */ /* 0x100fe40000010882 */
[----:B------:R-:W3:Y:S01]  /*6630*/  MUFU.EX2 R114, R114 ;  /* 0x0000007200727308 */ /* 0x000ee20000000800 */
[----:B-1----:R-:W-:Y:S01]  /*6640*/  F2FP.PACK_AB R138, R94, R101 ;  /* 0x000000655e8a723e */ /* 0x002fe200000000ff */
[----:B------:R-:W-:Y:S02]  /*6650*/  FFMA.FTZ R89, R89, c[0x0][0x23c], -R130 ;  /* 0x00008f0059597a23 */ /* 0x000fe40000010882 */
[--C-:B------:R-:W-:Y:S02]  /*6660*/  FFMA.FTZ R92, R92, c[0x0][0x23c], -R122.reuse ;  /* 0x00008f005c5c7a23 */ /* 0x100fe4000001087a */
[----:B------:R-:W-:-:S02]  /*6670*/  FFMA.FTZ R91, R91, c[0x0][0x23c], -R122 ;  /* 0x00008f005b5b7a23 */ /* 0x000fc4000001087a */
[----:B------:R-:W-:Y:S01]  /*6680*/  MUFU.EX2 R99, R99 ;  /* 0x0000006300637308 */ /* 0x000fe20000000800 */
[--C-:B------:R-:W-:Y:S02]  /*6690*/  FFMA.FTZ R93, R93, c[0x0][0x23c], -R122.reuse ;  /* 0x00008f005d5d7a23 */ /* 0x100fe4000001087a */
[----:B------:R-:W-:Y:S02]  /*66a0*/  FFMA.FTZ R102, R103, c[0x0][0x23c], -R122 ;  /* 0x00008f0067667a23 */ /* 0x000fe4000001087a */
[--C-:B------:R-:W-:Y:S02]  /*66b0*/  FFMA.FTZ R104, R104, c[0x0][0x23c], -R130.reuse ;  /* 0x00008f0068687a23 */ /* 0x100fe40000010882 */
[--C-:B------:R-:W-:Y:S01]  /*66c0*/  FFMA.FTZ R105, R105, c[0x0][0x23c], -R130.reuse ;  /* 0x00008f0069697a23 */ /* 0x100fe20000010882 */
[----:B------:R-:W1:Y:S01]  /*66d0*/  MUFU.EX2 R98, R98 ;  /* 0x0000006200627308 */ /* 0x000e620000000800 */
[----:B---3--:R-:W-:Y:S01]  /*66e0*/  F2FP.PACK_AB R137, R114, R113 ;  /* 0x000000717289723e */ /* 0x008fe200000000ff */
[----:B--2---:R-:W-:Y:S01]  /*66f0*/  HMMA.16816.F32 R144, R132, R4, RZ ;  /* 0x000000048490723c */ /* 0x004fe200000018ff */
[----:B------:R-:W-:-:S02]  /*6700*/  FFMA.FTZ R115, R115, c[0x0][0x23c], -R130 ;  /* 0x00008f0073737a23 */ /* 0x000fc40000010882 */
[----:B------:R-:W-:Y:S02]  /*6710*/  FFMA.FTZ R124, R124, c[0x0][0x23c], -R130 ;  /* 0x00008f007c7c7a23 */ /* 0x000fe40000010882 */
[--C-:B------:R-:W-:Y:S01]  /*6720*/  FFMA.FTZ R164, R164, c[0x0][0x23c], -R122.reuse ;  /* 0x00008f00a4a47a23 */ /* 0x100fe2000001087a */
[----:B------:R-:W-:Y:S01]  /*6730*/  MUFU.EX2 R88, R88 ;  /* 0x0000005800587308 */ /* 0x000fe20000000800 */
[--C-:B------:R-:W-:Y:S02]  /*6740*/  FFMA.FTZ R129, R129, c[0x0][0x23c], -R122.reuse ;  /* 0x00008f0081817a23 */ /* 0x100fe4000001087a */
[--C-:B------:R-:W-:Y:S02]  /*6750*/  FFMA.FTZ R166, R166, c[0x0][0x23c], -R122.reuse ;  /* 0x00008f00a6a67a23 */ /* 0x100fe4000001087a */
[----:B------:R-:W-:Y:S02]  /*6760*/  FFMA.FTZ R169, R169, c[0x0][0x23c], -R122 ;  /* 0x00008f00a9a97a23 */ /* 0x000fe4000001087a */
        /* <DEDUP_REMOVED lines=9> */
[--C-:B------:R-:W-:Y:S02]  /*6800*/  FFMA.FTZ R187, R187, c[0x0][0x23c], -R122.reuse ;  /* 0x00008f00bbbb7a23 */ /* 0x100fe4000001087a */
[--C-:B------:R-:W-:Y:S02]  /*6810*/  FFMA.FTZ R174, R211, c[0x0][0x23c], -R122.reuse ;  /* 0x00008f00d3ae7a23 */ /* 0x100fe4000001087a */
[--C-:B------:R-:W-:Y:S01]  /*6820*/  FFMA.FTZ R178, R209, c[0x0][0x23c], -R122.reuse ;  /* 0x00008f00d1b27a23 */ /* 0x100fe2000001087a */
[----:B------:R-:W-:Y:S01]  /*6830*/  HMMA.16816.F32 R140, R136, R4, RZ ;  /* 0x00000004888c723c */ /* 0x000fe200000018ff */
[----:B------:R-:W-:Y:S01]  /*6840*/  FFMA.FTZ R193, R193, c[0x0][0x23c], -R122 ;  /* 0x00008f00c1c17a23 */ /* 0x000fe2000001087a */
[----:B------:R-:W-:Y:S01]  /*6850*/  MUFU.EX2 R71, R71 ;  /* 0x0000004700477308 */ /* 0x000fe20000000800 */
[----:B------:R-:W-:-:S02]  /*6860*/  FFMA.FTZ R182, R207, c[0x0][0x23c], -R130 ;  /* 0x00008f00cfb67a23 */ /* 0x000fc40000010882 */
[--C-:B------:R-:W-:Y:S02]  /*6870*/  FFMA.FTZ R199, R199, c[0x0][0x23c], -R130.reuse ;  /* 0x00008f00c7c77a23 */ /* 0x100fe40000010882 */
[----:B-1----:R-:W-:Y:S01]  /*6880*/  F2FP.PACK_AB R4, R87, R88 ;  /* 0x000000585704723e */ /* 0x002fe200000000ff */
[C---:B------:R-:W-:Y:S01]  /*6890*/  HMMA.16816.F32 R152, R136.reuse, R150, RZ ;  /* 0x000000968898723c */ /* 0x040fe200000018ff */
[--C-:B------:R-:W-:Y:S01]  /*68a0*/  FFMA.FTZ R184, R205, c[0x0][0x23c], -R130.reuse ;  /* 0x00008f00cdb87a23 */ /* 0x100fe20000010882 */
[----:B------:R-:W-:Y:S01]  /*68b0*/  MUFU.EX2 R85, R85 ;  /* 0x0000005500557308 */ /* 0x000fe20000000800 */
[----:B------:R-:W-:Y:S02]  /*68c0*/  FFMA.FTZ R203, R203, c[0x0][0x23c], -R130 ;  /* 0x00008f00cbcb7a23 */ /* 0x000fe40000010882 */
[--C-:B------:R-:W-:Y:S02]  /*68d0*/  FFMA.FTZ R186, R201, c[0x0][0x23c], -R122.reuse ;  /* 0x00008f00c9ba7a23 */ /* 0x100fe4000001087a */
[--C-:B------:R-:W-:Y:S01]  /*68e0*/  FFMA.FTZ R197, R197, c[0x0][0x23c], -R122.reuse ;  /* 0x00008f00c5c57a23 */ /* 0x100fe2000001087a */
[----:B------:R-:W-:Y:S01]  /*68f0*/  HMMA.16816.F32 R136, R136, R6, RZ ;  /* 0x000000068888723c */ /* 0x000fe200000018ff */
[--C-:B------:R-:W-:Y:S01]  /*6900*/  FFMA.FTZ R188, R195, c[0x0][0x23c], -R122.reuse ;  /* 0x00008f00c3bc7a23 */ /* 0x100fe2000001087a */
[----:B------:R-:W1:Y:S01]  /*6910*/  MUFU.EX2 R84, R84 ;  /* 0x0000005400547308 */ /* 0x000e620000000800 */
[----:B------:R-:W-:-:S02]  /*6920*/  FFMA.FTZ R191, R191, c[0x0][0x23c], -R122 ;  /* 0x00008f00bfbf7a23 */ /* 0x000fc4000001087a */
[----:B------:R-:W-:Y:S02]  /*6930*/  FFMA.FTZ R195, R176, c[0x0][0x23c], -R123 ;  /* 0x00008f00b0c37a23 */ /* 0x000fe4000001087b */
[--C-:B------:R-:W-:Y:S01]  /*6940*/  FFMA.FTZ R176, R189, c[0x0][0x23c], -R130.reuse ;  /* 0x00008f00bdb07a23 */ /* 0x100fe20000010882 */
[C---:B------:R-:W-:Y:S01]  /*6950*/  HMMA.16816.F32 R148, R132.reuse, R150, RZ ;  /* 0x000000968494723c */ /* 0x040fe200000018ff */
[--C-:B------:R-:W-:Y:S01]  /*6960*/  FFMA.FTZ R185, R185, c[0x0][0x23c], -R130.reuse ;  /* 0x00008f00b9b97a23 */ /* 0x100fe20000010882 */
[----:B------:R-:W-:Y:S01]  /*6970*/  MUFU.EX2 R78, R78 ;  /* 0x0000004e004e7308 */ /* 0x000fe20000000800 */
[--C-:B------:R-:W-:Y:S02]  /*6980*/  FFMA.FTZ R183, R183, c[0x0][0x23c], -R130.reuse ;  /* 0x00008f00b7b77a23 */ /* 0x100fe40000010882 */
[----:B------:R-:W-:Y:S02]  /*6990*/  FFMA.FTZ R190, R179, c[0x0][0x23c], -R130 ;  /* 0x00008f00b3be7a23 */ /* 0x000fe40000010882 */
[--C-:B------:R-:W-:Y:S01]  /*69a0*/  FFMA.FTZ R177, R177, c[0x0][0x23c], -R122.reuse ;  /* 0x00008f00b1b17a23 */ /* 0x100fe2000001087a */
[----:B------:R-:W-:Y:S01]  /*69b0*/  HMMA.16816.F32 R132, R132, R6, RZ ;  /* 0x000000068484723c */ /* 0x000fe200000018ff */
[--C-:B------:R-:W-:Y:S01]  /*69c0*/  FFMA.FTZ R192, R173, c[0x0][0x23c], -R122.reuse ;  /* 0x00008f00adc07a23 */ /* 0x100fe2000001087a */
[----:B------:R-:W2:Y:S01]  /*69d0*/  MUFU.EX2 R77, R77 ;  /* 0x0000004d004d7308 */ /* 0x000ea20000000800 */
[----:B-1----:R-:W-:Y:S01]  /*69e0*/  F2FP.PACK_AB R5, R84, R85 ;  /* 0x000000555405723e */ /* 0x002fe200000000ff */
[----:B------:R-:W-:-:S02]  /*69f0*/  FFMA.FTZ R171, R171, c[0x0][0x23c], -R122 ;  /* 0x00008f00abab7a23 */ /* 0x000fc4000001087a */
[----:B------:R-:W-:Y:S01]  /*6a00*/  FFMA.FTZ R194, R167, c[0x0][0x23c], -R122 ;  /* 0x00008f00a7c27a23 */ /* 0x000fe2000001087a */
[----:B------:R-:W-:Y:S01]  /*6a10*/  F2FP.PACK_AB R6, R71, R76 ;  /* 0x0000004c4706723e */ /* 0x000fe200000000ff */
[----:B------:R-:W-:Y:S02]  /*6a20*/  FADD.FTZ R109, R109, R108 ;  /* 0x0000006c6d6d7221 */ /* 0x000fe40000010000 */
[----:B------:R-:W-:Y:S01]  /*6a30*/  MUFU.EX2 R80, R80 ;  /* 0x0000005000507308 */ /* 0x000fe20000000800 */
[----:B------:R-:W-:Y:S02]  /*6a40*/  FADD.FTZ R108, R107, R106 ;  /* 0x0000006a6b6c7221 */ /* 0x000fe40000010000 */
[----:B------:R-:W-:Y:S02]  /*6a50*/  FADD.FTZ R100, R100, R109 ;  /* 0x0000006d64647221 */ /* 0x000fe40000010000 */
[----:B------:R-:W-:Y:S02]  /*6a60*/  FADD.FTZ R114, R113, R114 ;  /* 0x0000007271727221 */ /* 0x000fe40000010000 */
[----:B------:R-:W-:Y:S01]  /*6a70*/  FADD.FTZ R95, R95, R100 ;  /* 0x000000645f5f7221 */ /* 0x000fe20000010000 */
[----:B--2---:R-:W-:Y:S01]  /*6a80*/  F2FP.PACK_AB R7, R77, R78 ;  /* 0x0000004e4d07723e */ /* 0x004fe200000000ff */
[----:B------:R-:W1:Y:S01]  /*6a90*/  MUFU.EX2 R79, R79 ;  /* 0x0000004f004f7308 */ /* 0x000e620000000800 */
[----:B------:R-:W-:-:S02]  /*6aa0*/  FADD.FTZ R101, R101, R108 ;  /* 0x0000006c65657221 */ /* 0x000fc40000010000 */
[----:B------:R-:W-:Y:S02]  /*6ab0*/  FADD.FTZ R99, R99, R114 ;  /* 0x0000007263637221 */ /* 0x000fe40000010000 */
[--C-:B------:R-:W-:Y:S01]  /*6ac0*/  FFMA.FTZ R165, R165, c[0x0][0x23c], -R130.reuse ;  /* 0x00008f00a5a57a23 */ /* 0x100fe20000010882 */
[C---:B------:R-:W-:Y:S01]  /*6ad0*/  HMMA.16816.F32 R156, R4.reuse, R12, R156 ;  /* 0x0000000c049c723c */ /* 0x040fe2000000189c */
[----:B------:R-:W-:Y:S01]  /*6ae0*/  FADD.FTZ R98, R98, R99 ;  /* 0x0000006362627221 */ /* 0x000fe20000010000 */
[----:B------:R-:W-:Y:S01]  /*6af0*/  MUFU.EX2 R86, R86 ;  /* 0x0000005600567308 */ /* 0x000fe20000000800 */
[--C-:B------:R-:W-:Y:S02]  /*6b00*/  FFMA.FTZ R196, R131, c[0x0][0x23c], -R130.reuse ;  /* 0x00008f0083c47a23 */ /* 0x100fe40000010882 */
[--C-:B------:R-:W-:Y:S02]  /*6b10*/  FFMA.FTZ R127, R127, c[0x0][0x23c], -R130.reuse ;  /* 0x00008f007f7f7a23 */ /* 0x100fe40000010882 */
[----:B------:R-:W-:Y:S01]  /*6b20*/  FFMA.FTZ R130, R125, c[0x0][0x23c], -R130 ;  /* 0x00008f007d827a23 */ /* 0x000fe20000010882 */
[----:B------:R-:W-:Y:S01]  /*6b30*/  HMMA.16816.F32 R140, R4, R8, R140 ;  /* 0x00000008048c723c */ /* 0x000fe2000000188c */
[--C-:B------:R-:W-:Y:S01]  /*6b40*/  FFMA.FTZ R119, R119, c[0x0][0x23c], -R122.reuse ;  /* 0x00008f0077777a23 */ /* 0x100fe2000001087a */
[----:B------:R-:W-:Y:S01]  /*6b50*/  MUFU.EX2 R89, R89 ;  /* 0x0000005900597308 */ /* 0x000fe20000000800 */
[----:B------:R-:W-:-:S02]  /*6b60*/  FFMA.FTZ R118, R118, c[0x0][0x23c], -R122 ;  /* 0x00008f0076767a23 */ /* 0x000fc4000001087a */
[--C-:B------:R-:W-:Y:S02]  /*6b70*/  FFMA.FTZ R117, R117, c[0x0][0x23c], -R122.reuse ;  /* 0x00008f0075757a23 */ /* 0x100fe4000001087a */
[----:B------:R-:W-:Y:S01]  /*6b80*/  FFMA.FTZ R116, R116, c[0x0][0x23c], -R122 ;  /* 0x00008f0074747a23 */ /* 0x000fe2000001087a */
[C---:B------:R-:W-:Y:S01]  /*6b90*/  HMMA.16816.F32 R152, R4.reuse, R14, R152 ;  /* 0x0000000e0498723c */ /* 0x040fe20000001898 */
[----:B------:R-:W-:Y:S01]  /*6ba0*/  FFMA.FTZ R125, R126, c[0x0][0x23c], -R123 ;  /* 0x00008f007e7d7a23 */ /* 0x000fe2000001087b */
[----:B------:R-:W-:Y:S06]  /*6bb0*/  MUFU.EX2 R92, R92 ;  /* 0x0000005c005c7308 */ /* 0x000fec0000000800 */
[----:B------:R-:W-:Y:S02]  /*6bc0*/  HMMA.16816.F32 R136, R4, R10, R136 ;  /* 0x0000000a0488723c */ /* 0x000fe40000001888 */
[----:B------:R-:W2:Y:S05]  /*6bd0*/  MUFU.EX2 R91, R91 ;  /* 0x0000005b005b7308 */ /* 0x000eaa0000000800 */
[----:B------:R-:W-:-:S02]  /*6be0*/  F2FP.PACK_AB R4, R83, R96 ;  /* 0x000000605304723e */ /* 0x000fc400000000ff */
[----:B------:R-:W-:Y:S01]  /*6bf0*/  F2FP.PACK_AB R5, R81, R90 ;  /* 0x0000005a5105723e */ /* 0x000fe200000000ff */
[----:B------:R-:W-:Y:S01]  /*6c00*/  MUFU.EX2 R93, R93 ;  /* 0x0000005d005d7308 */ /* 0x000fe20000000800 */
[----:B------:R-:W-:Y:S01]  /*6c10*/  F2FP.PACK_AB R6, R73, R82 ;  /* 0x000000524906723e */ /* 0x000fe200000000ff */
[----:B------:R-:W-:Y:S01]  /*6c20*/  FADD.FTZ R90, R90, R95 ;  /* 0x0000005f5a5a7221 */ /* 0x000fe20000010000 */
[----:B------:R-:W-:-:S03]  /*6c30*/  F2FP.PACK_AB R7, R69, R74 ;  /* 0x0000004a4507723e */ /* 0x000fc600000000ff */
[----:B------:R-:W-:Y:S02]  /*6c40*/  FADD.FTZ R81, R81, R90 ;  /* 0x0000005a51517221 */ /* 0x000fe40000010000 */
[----:B------:R-:W3:Y:S02]  /*6c50*/  MUFU.EX2 R102, R102 ;  /* 0x0000006600667308 */ /* 0x000ee40000000800 */
[----:B------:R-:W-:Y:S01]  /*6c60*/  HMMA.16816.F32 R160, R4, R12, R160 ;  /* 0x0000000c04a0723c */ /* 0x000fe200000018a0 */
[----:B------:R-:W-:-:S04]  /*6c70*/  FADD.FTZ R74, R74, R81 ;  /* 0x000000514a4a7221 */ /* 0x000fc80000010000 */
[----:B------:R-:W-:Y:S01]  /*6c80*/  FADD.FTZ R69, R69, R74 ;  /* 0x0000004a45457221 */ /* 0x000fe20000010000 */
[----:B------:R-:W-:Y:S02]  /*6c90*/  MUFU.EX2 R104, R104 ;  /* 0x0000006800687308 */ /* 0x000fe40000000800 */
[C---:B------:R-:W-:Y:S06]  /*6ca0*/  HMMA.16816.F32 R144, R4.reuse, R8, R144 ;  /* 0x000000080490723c */ /* 0x040fec0000001890 */
[----:B------:R-:W4:Y:S02]  /*6cb0*/  MUFU.EX2 R105, R105 ;  /* 0x0000006900697308 */ /* 0x000f240000000800 */
[C---:B------:R-:W-:Y:S01]  /*6cc0*/  HMMA.16816.F32 R148, R4.reuse, R14, R148 ;  /* 0x0000000e0494723c */ /* 0x040fe20000001894 */
[----:B------:R-:W5:Y:S05]  /*6cd0*/  LDSM.16.MT88.4 R12, [R220+0x4c00] ;  /* 0x004c0000dc0c783b */ /* 0x000f6a0000004200 */
[----:B------:R-:W-:Y:S02]  /*6ce0*/  MUFU.EX2 R115, R115 ;  /* 0x0000007300737308 */ /* 0x000fe40000000800 */
[----:B------:R-:W-:Y:S01]  /*6cf0*/  HMMA.16816.F32 R132, R4, R10, R132 ;  /* 0x0000000a0484723c */ /* 0x000fe20000001884 */
[----:B------:R-:W4:Y:S05]  /*6d00*/  LDSM.16.MT88.4 R8, [R219+0x4c00] ;  /* 0x004c0000db08783b */ /* 0x000f2a0000004200 */
[----:B------:R-:W-:Y:S01]  /*6d10*/  MUFU.EX2 R124, R124 ;  /* 0x0000007c007c7308 */ /* 0x000fe20000000800 */
[----:B-1----:R-:W-:-:S02]  /*6d20*/  F2FP.PACK_AB R4, R79, R80 ;  /* 0x000000504f04723e */ /* 0x002fc400000000ff */
[----:B--2---:R-:W-:Y:S02]  /*6d30*/  F2FP.PACK_AB R5, R91, R92 ;  /* 0x0000005c5b05723e */ /* 0x004fe400000000ff */
[----:B------:R-:W-:Y:S02]  /*6d40*/  F2FP.PACK_AB R6, R89, R86 ;  /* 0x000000565906723e */ /* 0x000fe400000000ff */
[----:B---3--:R-:W-:Y:S01]  /*6d50*/  F2FP.PACK_AB R7, R102, R93 ;  /* 0x0000005d6607723e */ /* 0x008fe200000000ff */
[----:B------:R-:W-:Y:S06]  /*6d60*/  MUFU.EX2 R164, R164 ;  /* 0x000000a400a47308 */ /* 0x000fec0000000800 */
[C---:B------:R-:W-:Y:S02]  /*6d70*/  HMMA.16816.F32 R156, R4.reuse, R20, R156 ;  /* 0x00000014049c723c */ /* 0x040fe4000000189c */
[----:B------:R-:W1:Y:S06]  /*6d80*/  MUFU.EX2 R129, R129 ;  /* 0x0000008100817308 */ /* 0x000e6c0000000800 */
[C---:B------:R-:W-:Y:S02]  /*6d90*/  HMMA.16816.F32 R140, R4.reuse, R16, R140 ;  /* 0x00000010048c723c */ /* 0x040fe4000000188c */
[----:B------:R-:W-:Y:S06]  /*6da0*/  MUFU.EX2 R166, R166 ;  /* 0x000000a600a67308 */ /* 0x000fec0000000800 */
[C---:B------:R-:W-:Y:S02]  /*6db0*/  HMMA.16816.F32 R152, R4.reuse, R22, R152 ;  /* 0x000000160498723c */ /* 0x040fe40000001898 */
[----:B------:R-:W2:Y:S06]  /*6dc0*/  MUFU.EX2 R169, R169 ;  /* 0x000000a900a97308 */ /* 0x000eac0000000800 */
[----:B------:R-:W-:Y:S02]  /*6dd0*/  HMMA.16816.F32 R136, R4, R18, R136 ;  /* 0x000000120488723c */ /* 0x000fe40000001888 */
[----:B------:R-:W-:Y:S05]  /*6de0*/  MUFU.EX2 R170, R170 ;  /* 0x000000aa00aa7308 */ /* 0x000fea0000000800 */
[----:B------:R-:W-:-:S02]  /*6df0*/  F2FP.PACK_AB R4, R67, R72 ;  /* 0x000000484304723e */ /* 0x000fc400000000ff */
[----:B------:R-:W-:Y:S01]  /*6e00*/  F2FP.PACK_AB R5, R39, R70 ;  /* 0x000000462705723e */ /* 0x000fe200000000ff */
[----:B------:R-:W3:Y:S01]  /*6e10*/  MUFU.EX2 R175, R175 ;  /* 0x000000af00af7308 */ /* 0x000ee20000000800 */
[----:B------:R-:W-:Y:S01]  /*6e20*/  F2FP.PACK_AB R6, R65, R68 ;  /* 0x000000444106723e */ /* 0x000fe200000000ff */
[----:B------:R-:W-:Y:S01]  /*6e30*/  FADD.FTZ R70, R70, R69 ;  /* 0x0000004546467221 */ /* 0x000fe20000010000 */
[----:B------:R-:W-:-:S03]  /*6e40*/  F2FP.PACK_AB R7, R37, R42 ;  /* 0x0000002a2507723e */ /* 0x000fc600000000ff */
[----:B------:R-:W-:Y:S02]  /*6e50*/  FADD.FTZ R39, R39, R70 ;  /* 0x0000004627277221 */ /* 0x000fe40000010000 */
[----:B------:R-:W-:Y:S02]  /*6e60*/  MUFU.EX2 R172, R172 ;  /* 0x000000ac00ac7308 */ /* 0x000fe40000000800 */
[----:B------:R-:W-:Y:S01]  /*6e70*/  HMMA.16816.F32 R160, R4, R20, R160 ;  /* 0x0000001404a0723c */ /* 0x000fe200000018a0 */
[----:B------:R-:W-:-:S04]  /*6e80*/  FADD.FTZ R42, R42, R39 ;  /* 0x000000272a2a7221 */ /* 0x000fc80000010000 */
[----:B------:R-:W-:Y:S01]  /*6e90*/  FADD.FTZ R37, R37, R42 ;  /* 0x0000002a25257221 */ /* 0x000fe20000010000 */
[----:B------:R-:W-:Y:S02]  /*6ea0*/  MUFU.EX2 R181, R181 ;  /* 0x000000b500b57308 */ /* 0x000fe40000000800 */
[C---:B------:R-:W-:Y:S01]  /*6eb0*/  HMMA.16816.F32 R148, R4.reuse, R22, R148 ;  /* 0x000000160494723c */ /* 0x040fe20000001894 */
[----:B------:R-:W3:Y:S05]  /*6ec0*/  LDSM.16.MT88.4 R20, [R220+0x5000] ;  /* 0x00500000dc14783b */ /* 0x000eea0000004200 */
[----:B------:R-:W-:Y:S02]  /*6ed0*/  MUFU.EX2 R187, R187 ;  /* 0x000000bb00bb7308 */ /* 0x000fe40000000800 */
[C---:B------:R-:W-:Y:S06]  /*6ee0*/  HMMA.16816.F32 R144, R4.reuse, R16, R144 ;  /* 0x000000100490723c */ /* 0x040fec0000001890 */
[----:B------:R-:W3:Y:S02]  /*6ef0*/  MUFU.EX2 R174, R174 ;  /* 0x000000ae00ae7308 */ /* 0x000ee40000000800 */
[----:B------:R-:W-:Y:S01]  /*6f00*/  HMMA.16816.F32 R132, R4, R18, R132 ;  /* 0x000000120484723c */ /* 0x000fe20000001884 */
[----:B------:R-:W3:Y:S05]  /*6f10*/  LDSM.16.MT88.4 R16, [R219+0x5000] ;  /* 0x00500000db10783b */ /* 0x000eea0000004200 */
[----:B------:R-:W-:Y:S01]  /*6f20*/  MUFU.EX2 R178, R178 ;  /* 0x000000b200b27308 */ /* 0x000fe20000000800 */
[----:B----4-:R-:W-:-:S02]  /*6f30*/  F2FP.PACK_AB R4, R105, R104 ;  /* 0x000000686904723e */ /* 0x010fc400000000ff */
[----:B-1----:R-:W-:Y:S02]  /*6f40*/  F2FP.PACK_AB R5, R129, R164 ;  /* 0x000000a48105723e */ /* 0x002fe400000000ff */
[----:B------:R-:W-:Y:S02]  /*6f50*/  F2FP.PACK_AB R6, R124, R115 ;  /* 0x000000737c06723e */ /* 0x000fe400000000ff */
[----:B--2---:R-:W-:Y:S01]  /*6f60*/  F2FP.PACK_AB R7, R169, R166 ;  /* 0x000000a6a907723e */ /* 0x004fe200000000ff */
[----:B------:R-:W1:Y:S06]  /*6f70*/  MUFU.EX2 R193, R193 ;  /* 0x000000c100c17308 */ /* 0x000e6c0000000800 */
[C---:B-----5:R-:W-:Y:S02]  /*6f80*/  HMMA.16816.F32 R156, R4.reuse, R12, R156 ;  /* 0x0000000c049c723c */ /* 0x060fe4000000189c */
[----:B------:R-:W-:Y:S06]  /*6f90*/  MUFU.EX2 R53, R53 ;  /* 0x0000003500357308 */ /* 0x000fec0000000800 */
        /* <DEDUP_REMOVED lines=8> */
[----:B------:R-:W4:Y:S01]  /*7020*/  MUFU.EX2 R29, R29 ;  /* 0x0000001d001d7308 */ /* 0x000f220000000800 */
        /* <DEDUP_REMOVED lines=8> */
[----:B------:R-:W5:Y:S02]  /*70b0*/  MUFU.EX2 R199, R199 ;  /* 0x000000c700c77308 */ /* 0x000f640000000800 */
[C---:B------:R-:W-:Y:S01]  /*70c0*/  HMMA.16816.F32 R148, R4.reuse, R14, R148 ;  /* 0x0000000e0494723c */ /* 0x040fe20000001894 */
[----:B------:R-:W2:Y:S05]  /*70d0*/  LDSM.16.MT88.4 R12, [R220+0x5400] ;  /* 0x00540000dc0c783b */ /* 0x000eaa0000004200 */
[----:B------:R-:W-:Y:S02]  /*70e0*/  MUFU.EX2 R184, R184 ;  /* 0x000000b800b87308 */ /* 0x000fe40000000800 */
[C---:B------:R-:W-:Y:S06]  /*70f0*/  HMMA.16816.F32 R144, R4.reuse, R8, R144 ;  /* 0x000000080490723c */ /* 0x040fec0000001890 */
[----:B------:R-:W-:Y:S02]  /*7100*/  MUFU.EX2 R203, R203 ;  /* 0x000000cb00cb7308 */ /* 0x000fe40000000800 */
[----:B------:R-:W-:Y:S01]  /*7110*/  HMMA.16816.F32 R132, R4, R10, R132 ;  /* 0x0000000a0484723c */ /* 0x000fe20000001884 */
[----:B------:R-:W2:Y:S05]  /*7120*/  LDSM.16.MT88.4 R8, [R219+0x5400] ;  /* 0x00540000db08783b */ /* 0x000eaa0000004200 */
[----:B------:R-:W-:Y:S01]  /*7130*/  MUFU.EX2 R186, R186 ;  /* 0x000000ba00ba7308 */ /* 0x000fe20000000800 */
[----:B---3--:R-:W-:-:S02]  /*7140*/  F2FP.PACK_AB R4, R175, R170 ;  /* 0x000000aaaf04723e */ /* 0x008fc400000000ff */
[----:B------:R-:W-:Y:S02]  /*7150*/  F2FP.PACK_AB R5, R174, R187 ;  /* 0x000000bbae05723e */ /* 0x000fe400000000ff */
[----:B------:R-:W-:Y:S02]  /*7160*/  F2FP.PACK_AB R6, R181, R172 ;  /* 0x000000acb506723e */ /* 0x000fe400000000ff */
[----:B-1----:R-:W-:Y:S01]  /*7170*/  F2FP.PACK_AB R7, R193, R178 ;  /* 0x000000b2c107723e */ /* 0x002fe200000000ff */
[----:B------:R-:W1:Y:S06]  /*7180*/  MUFU.EX2 R197, R197 ;  /* 0x000000c500c57308 */ /* 0x000e6c0000000800 */
[C---:B------:R-:W-:Y:S02]  /*7190*/  HMMA.16816.F32 R156, R4.reuse, R20, R156 ;  /* 0x00000014049c723c */ /* 0x040fe4000000189c */
[----:B------:R-:W-:Y:S06]  /*71a0*/  MUFU.EX2 R188, R188 ;  /* 0x000000bc00bc7308 */ /* 0x000fec0000000800 */
[C---:B------:R-:W-:Y:S02]  /*71b0*/  HMMA.16816.F32 R152, R4.reuse, R22, R152 ;  /* 0x000000160498723c */ /* 0x040fe40000001898 */
[----:B------:R-:W3:Y:S06]  /*71c0*/  MUFU.EX2 R191, R191 ;  /* 0x000000bf00bf7308 */ /* 0x000eec0000000800 */
[C---:B------:R-:W-:Y:S02]  /*71d0*/  HMMA.16816.F32 R140, R4.reuse, R16, R140 ;  /* 0x00000010048c723c */ /* 0x040fe4000000188c */
[----:B------:R-:W-:Y:S06]  /*71e0*/  MUFU.EX2 R54, R54 ;  /* 0x0000003600367308 */ /* 0x000fec0000000800 */
[----:B------:R-:W-:Y:S02]  /*71f0*/  HMMA.16816.F32 R136, R4, R18, R136 ;  /* 0x000000120488723c */ /* 0x000fe40000001888 */
[----:B------:R-:W1:Y:S05]  /*7200*/  MUFU.EX2 R51, R51 ;  /* 0x0000003300337308 */ /* 0x000e6a0000000800 */
[----:B------:R-:W-:-:S02]  /*7210*/  F2FP.PACK_AB R4, R55, R62 ;  /* 0x0000003e3704723e */ /* 0x000fc400000000ff */
[----:B--2---:R-:W-:Y:S01]  /*7220*/  F2FP.PACK_AB R5, R31, R32 ;  /* 0x000000201f05723e */ /* 0x004fe200000000ff */
[----:B------:R-:W-:Y:S01]  /*7230*/  MUFU.EX2 R52, R52 ;  /* 0x0000003400347308 */ /* 0x000fe20000000800 */
[----:B------:R-:W-:Y:S01]  /*7240*/  F2FP.PACK_AB R6, R53, R60 ;  /* 0x0000003c3506723e */ /* 0x000fe200000000ff */
[----:B------:R-:W-:Y:S01]  /*7250*/  FADD.FTZ R32, R32, R33 ;  /* 0x0000002120207221 */ /* 0x000fe20000010000 */
[----:B----4-:R-:W-:-:S03]  /*7260*/  F2FP.PACK_AB R7, R29, R30 ;  /* 0x0000001e1d07723e */ /* 0x010fc600000000ff */
[----:B------:R-:W-:Y:S02]  /*7270*/  FADD.FTZ R31, R31, R32 ;  /* 0x000000201f1f7221 */ /* 0x000fe40000010000 */
[----:B------:R-:W-:Y:S02]  /*7280*/  MUFU.EX2 R49, R49 ;  /* 0x0000003100317308 */ /* 0x000fe40000000800 */
[----:B------:R-:W-:Y:S01]  /*7290*/  HMMA.16816.F32 R144, R4, R16, R144 ;  /* 0x000000100490723c */ /* 0x000fe20000001890 */
[----:B------:R-:W-:-:S04]  /*72a0*/  FADD.FTZ R30, R30, R31 ;  /* 0x0000001f1e1e7221 */ /* 0x000fc80000010000 */
[----:B------:R-:W-:Y:S01]  /*72b0*/  FADD.FTZ R29, R29, R30 ;  /* 0x0000001e1d1d7221 */ /* 0x000fe20000010000 */
[----:B------:R-:W-:Y:S02]  /*72c0*/  MUFU.EX2 R28, R28 ;  /* 0x0000001c001c7308 */ /* 0x000fe40000000800 */
[C---:B------:R-:W-:Y:S06]  /*72d0*/  HMMA.16816.F32 R160, R4.reuse, R20, R160 ;  /* 0x0000001404a0723c */ /* 0x040fec00000018a0 */
[----:B------:R-:W2:Y:S02]  /*72e0*/  MUFU.EX2 R27, R27 ;  /* 0x0000001b001b7308 */ /* 0x000ea40000000800 */
[C---:B------:R-:W-:Y:S01]  /*72f0*/  HMMA.16816.F32 R148, R4.reuse, R22, R148 ;  /* 0x000000160494723c */ /* 0x040fe20000001894 */
[----:B------:R-:W4:Y:S05]  /*7300*/  LDSM.16.MT88.4 R20, [R220+0x5800] ;  /* 0x00580000dc14783b */ /* 0x000f2a0000004200 */
[----:B------:R-:W-:Y:S02]  /*7310*/  MUFU.EX2 R26, R26 ;  /* 0x0000001a001a7308 */ /* 0x000fe40000000800 */
[----:B------:R-:W-:Y:S01]  /*7320*/  HMMA.16816.F32 R132, R4, R18, R132 ;  /* 0x000000120484723c */ /* 0x000fe20000001884 */
[----:B------:R-:W2:Y:S05]  /*7330*/  LDSM.16.MT88.4 R16, [R219+0x5800] ;  /* 0x00580000db10783b */ /* 0x000eaa0000004200 */
[----:B------:R-:W2:Y:S01]  /*7340*/  MUFU.EX2 R75, R75 ;  /* 0x0000004b004b7308 */ /* 0x000ea20000000800 */
[----:B-----5:R-:W-:-:S02]  /*7350*/  F2FP.PACK_AB R4, R199, R182 ;  /* 0x000000b6c704723e */ /* 0x020fc400000000ff */
[----:B-1----:R-:W-:Y:S02]  /*7360*/  F2FP.PACK_AB R5, R197, R186 ;  /* 0x000000bac505723e */ /* 0x002fe400000000ff */
        /* <DEDUP_REMOVED lines=8> */
[----:B------:R-:W-:Y:S06]  /*73f0*/  MUFU.EX2 R190, R190 ;  /* 0x000000be00be7308 */ /* 0x000fec0000000800 */
[----:B------:R-:W-:Y:S02]  /*7400*/  HMMA.16816.F32 R136, R4, R10, R136 ;  /* 0x0000000a0488723c */ /* 0x000fe40000001888 */
[----:B------:R-:W-:Y:S05]  /*7410*/  MUFU.EX2 R177, R177 ;  /* 0x000000b100b17308 */ /* 0x000fea0000000800 */
[----:B------:R-:W-:-:S02]  /*7420*/  F2FP.PACK_AB R4, R51, R54 ;  /* 0x000000363304723e */ /* 0x000fc400000000ff */
[----:B--2---:R-:W-:Y:S01]  /*7430*/  F2FP.PACK_AB R5, R27, R28 ;  /* 0x0000001c1b05723e */ /* 0x004fe200000000ff */
[----:B------:R-:W2:Y:S01]  /*7440*/  MUFU.EX2 R192, R192 ;  /* 0x000000c000c07308 */ /* 0x000ea20000000800 */
        /* <DEDUP_REMOVED lines=8> */
[----:B------:R-:W3:Y:S01]  /*74d0*/  MUFU.EX2 R194, R194 ;  /* 0x000000c200c27308 */ /* 0x000ee20000000800 */
[----:B------:R-:W-:Y:S01]  /*74e0*/  FADD.FTZ R9, R112, R111 ;  /* 0x0000006f70097221 */ /* 0x000fe20000010000 */
[----:B------:R-:W-:Y:S03]  /*74f0*/  HMMA.16816.F32 R160, R4, R12, R160 ;  /* 0x0000000c04a0723c */ /* 0x000fe600000018a0 */
[----:B------:R-:W-:-:S03]  /*7500*/  FADD.FTZ R110, R110, R9 ;  /* 0x000000096e6e7221 */ /* 0x000fc60000010000 */
[----:B------:R-:W-:Y:S01]  /*7510*/  MUFU.EX2 R50, R50 ;  /* 0x0000003200327308 */ /* 0x000fe20000000800 */
[----:B------:R-:W-:Y:S01]  /*7520*/  FADD.FTZ R97, R97, R110 ;  /* 0x0000006e61617221 */ /* 0x000fe20000010000 */
[----:B------:R-:W-:Y:S01]  /*7530*/  HMMA.16816.F32 R148, R4, R14, R148 ;  /* 0x0000000e0494723c */ /* 0x000fe20000001894 */
[----:B------:R-:W5:Y:S02]  /*7540*/  LDSM.16.MT88.4 R12, [R220+0x5c00] ;  /* 0x005c0000dc0c783b */ /* 0x000f640000004200 */
[----:B------:R-:W-:-:S03]  /*7550*/  FADD.FTZ R96, R96, R97 ;  /* 0x0000006160607221 */ /* 0x000fc60000010000 */
[----:B------:R-:W4:Y:S01]  /*7560*/  MUFU.EX2 R47, R47 ;  /* 0x0000002f002f7308 */ /* 0x000f220000000800 */
[----:B------:R-:W-:Y:S01]  /*7570*/  FADD.FTZ R83, R83, R96 ;  /* 0x0000006053537221 */ /* 0x000fe20000010000 */
[----:B------:R-:W-:Y:S01]  /*7580*/  HMMA.16816.F32 R132, R4, R10, R132 ;  /* 0x0000000a0484723c */ /* 0x000fe20000001884 */
[----:B------:R-:W5:Y:S02]  /*7590*/  LDSM.16.MT88.4 R8, [R219+0x5c00] ;  /* 0x005c0000db08783b */ /* 0x000f640000004200 */
[----:B------:R-:W-:-:S03]  /*75a0*/  FADD.FTZ R82, R82, R83 ;  /* 0x0000005352527221 */ /* 0x000fc60000010000 */
[----:B------:R-:W-:Y:S01]  /*75b0*/  MUFU.EX2 R48, R48 ;  /* 0x0000003000307308 */ /* 0x000fe20000000800 */
[----:B-1----:R-:W-:Y:S01]  /*75c0*/  F2FP.PACK_AB R4, R185, R176 ;  /* 0x000000b0b904723e */ /* 0x002fe200000000ff */
[----:B------:R-:W-:Y:S01]  /*75d0*/  FADD.FTZ R73, R73, R82 ;  /* 0x0000005249497221 */ /* 0x000fe20000010000 */
[----:B--2---:R-:W-:Y:S02]  /*75e0*/  F2FP.PACK_AB R5, R192, R177 ;  /* 0x000000b1c005723e */ /* 0x004fe400000000ff */
[----:B------:R-:W-:Y:S01]  /*75f0*/  F2FP.PACK_AB R6, R190, R183 ;  /* 0x000000b7be06723e */ /* 0x000fe200000000ff */
[----:B------:R-:W-:Y:S01]  /*7600*/  FADD.FTZ R72, R72, R73 ;  /* 0x0000004948487221 */ /* 0x000fe20000010000 */
[----:B---3--:R-:W-:Y:S01]  /*7610*/  F2FP.PACK_AB R7, R194, R171 ;  /* 0x000000abc207723e */ /* 0x008fe200000000ff */
[----:B------:R-:W-:Y:S02]  /*7620*/  MUFU.EX2 R45, R45 ;  /* 0x0000002d002d7308 */ /* 0x000fe40000000800 */
[----:B------:R-:W-:-:S04]  /*7630*/  FADD.FTZ R67, R67, R72 ;  /* 0x0000004843437221 */ /* 0x000fc80000010000 */
[----:B----4-:R-:W-:Y:S01]  /*7640*/  HMMA.16816.F32 R156, R4, R20, R156 ;  /* 0x00000014049c723c */ /* 0x010fe2000000189c */
[----:B------:R-:W-:Y:S01]  /*7650*/  FADD.FTZ R68, R68, R67 ;  /* 0x0000004344447221 */ /* 0x000fe20000010000 */
[----:B------:R-:W-:Y:S03]  /*7660*/  MUFU.EX2 R103, R103 ;  /* 0x0000006700677308 */ /* 0x000fe60000000800 */
[----:B------:R-:W-:-:S03]  /*7670*/  FADD.FTZ R65, R65, R68 ;  /* 0x0000004441417221 */ /* 0x000fc60000010000 */
[----:B------:R-:W-:Y:S01]  /*7680*/  HMMA.16816.F32 R152, R4, R22, R152 ;  /* 0x000000160498723c */ /* 0x000fe20000001898 */
[----:B------:R-:W-:Y:S01]  /*7690*/  FADD.FTZ R66, R66, R65 ;  /* 0x0000004142427221 */ /* 0x000fe20000010000 */
[----:B------:R-:W1:Y:S03]  /*76a0*/  MUFU.EX2 R168, R168 ;  /* 0x000000a800a87308 */ /* 0x000e660000000800 */
[----:B------:R-:W-:-:S03]  /*76b0*/  FADD.FTZ R63, R63, R66 ;  /* 0x000000423f3f7221 */ /* 0x000fc60000010000 */
[----:B------:R-:W-:Y:S01]  /*76c0*/  HMMA.16816.F32 R140, R4, R16, R140 ;  /* 0x00000010048c723c */ /* 0x000fe2000000188c */
[----:B------:R-:W-:Y:S01]  /*76d0*/  FADD.FTZ R64, R64, R63 ;  /* 0x0000003f40407221 */ /* 0x000fe20000010000 */
[----:B------:R-:W-:Y:S03]  /*76e0*/  MUFU.EX2 R180, R180 ;  /* 0x000000b400b47308 */ /* 0x000fe60000000800 */
[----:B------:R-:W-:-:S03]  /*76f0*/  FADD.FTZ R61, R61, R64 ;  /* 0x000000403d3d7221 */ /* 0x000fc60000010000 */
[----:B------:R-:W-:Y:S01]  /*7700*/  HMMA.16816.F32 R136, R4, R18, R136 ;  /* 0x000000120488723c */ /* 0x000fe20000001888 */
[----:B------:R-:W-:Y:S01]  /*7710*/  FADD.FTZ R62, R62, R61 ;  /* 0x0000003d3e3e7221 */ /* 0x000fe20000010000 */
[----:B------:R-:W2:Y:S03]  /*7720*/  MUFU.EX2 R195, R195 ;  /* 0x000000c300c37308 */ /* 0x000ea60000000800 */
[----:B------:R-:W-:Y:S02]  /*7730*/  FADD.FTZ R55, R55, R62 ;  /* 0x0000003e37377221 */ /* 0x000fe40000010000 */
[----:B------:R-:W-:Y:S02]  /*7740*/  F2FP.PACK_AB R4, R47, R50 ;  /* 0x000000322f04723e */ /* 0x000fe400000000ff */
[----:B-1----:R-:W-:Y:S01]  /*7750*/  F2FP.PACK_AB R5, R168, R103 ;  /* 0x00000067a805723e */ /* 0x002fe200000000ff */
[----:B------:R-:W-:Y:S01]  /*7760*/  FADD.FTZ R60, R60, R55 ;  /* 0x000000373c3c7221 */ /* 0x000fe20000010000 */
[----:B------:R-:W-:Y:S01]  /*7770*/  F2FP.PACK_AB R6, R45, R48 ;  /* 0x000000302d06723e */ /* 0x000fe200000000ff */
[----:B------:R-:W-:Y:S01]  /*7780*/  MUFU.EX2 R165, R165 ;  /* 0x000000a500a57308 */ /* 0x000fe20000000800 */
[----:B------:R-:W-:-:S02]  /*7790*/  FADD.FTZ R103, R103, R26 ;  /* 0x0000001a67677221 */ /* 0x000fc40000010000 */
[----:B------:R-:W-:Y:S02]  /*77a0*/  FADD.FTZ R53, R53, R60 ;  /* 0x0000003c35357221 */ /* 0x000fe40000010000 */
[----:B------:R-:W-:Y:S01]  /*77b0*/  FADD.FTZ R103, R168, R103 ;  /* 0x00000067a8677221 */ /* 0x000fe20000010000 */
[----:B--2---:R-:W-:Y:S01]  /*77c0*/  F2FP.PACK_AB R7, R195, R180 ;  /* 0x000000b4c307723e */ /* 0x004fe200000000ff */
[----:B------:R-:W-:Y:S01]  /*77d0*/  FADD.FTZ R54, R54, R53 ;  /* 0x0000003536367221 */ /* 0x000fe20000010000 */
[----:B------:R-:W1:Y:S01]  /*77e0*/  MUFU.EX2 R196, R196 ;  /* 0x000000c400c47308 */ /* 0x000e620000000800 */
[----:B------:R-:W-:Y:S02]  /*77f0*/  FADD.FTZ R180, R180, R103 ;  /* 0x00000067b4b47221 */ /* 0x000fe40000010000 */
[----:B------:R-:W-:Y:S02]  /*7800*/  FADD.FTZ R51, R51, R54 ;  /* 0x0000003633337221 */ /* 0x000fe40000010000 */
[----:B------:R-:W-:Y:S01]  /*7810*/  HMMA.16816.F32 R144, R4, R16, R144 ;  /* 0x000000100490723c */ /* 0x000fe20000001890 */
[----:B------:R-:W-:-:S02]  /*7820*/  FADD.FTZ R195, R195, R180 ;  /* 0x000000b4c3c37221 */ /* 0x000fc40000010000 */
[----:B------:R-:W-:Y:S01]  /*7830*/  MUFU.EX2 R127, R127 ;  /* 0x0000007f007f7308 */ /* 0x000fe20000000800 */
[----:B------:R-:W-:-:S03]  /*7840*/  FADD.FTZ R52, R52, R51 ;  /* 0x0000003334347221 */ /* 0x000fc60000010000 */
[----:B------:R-:W-:Y:S01]  /*7850*/  FADD.FTZ R17, R94, R101 ;  /* 0x000000655e117221 */ /* 0x000fe20000010000 */
[C---:B------:R-:W-:Y:S01]  /*7860*/  HMMA.16816.F32 R160, R4.reuse, R20, R160 ;  /* 0x0000001404a0723c */ /* 0x040fe200000018a0 */
[----:B------:R-:W-:Y:S02]  /*7870*/  FADD.FTZ R49, R49, R52 ;  /* 0x0000003431317221 */ /* 0x000fe40000010000 */
[----:B------:R-:W-:Y:S01]  /*7880*/  FADD.FTZ R88, R88, R17 ;  /* 0x0000001158587221 */ /* 0x000fe20000010000 */
[----:B------:R-:W2:Y:S01]  /*7890*/  MUFU.EX2 R126, R130 ;  /* 0x00000082007e7308 */ /* 0x000ea20000000800 */
[----:B------:R-:W-:Y:S02]  /*78a0*/  FADD.FTZ R17, R85, R98 ;  /* 0x0000006255117221 */ /* 0x000fe40000010000 */
[----:B------:R-:W-:Y:S01]  /*78b0*/  FADD.FTZ R87, R87, R88 ;  /* 0x0000005857577221 */ /* 0x000fe20000010000 */
[----:B------:R-:W-:Y:S01]  /*78c0*/  HMMA.16816.F32 R148, R4, R22, R148 ;  /* 0x000000160494723c */ /* 0x000fe20000001894 */
[----:B------:R-:W-:-:S02]  /*78d0*/  FADD.FTZ R17, R84, R17 ;  /* 0x0000001154117221 */ /* 0x000fc40000010000 */
[----:B------:R-:W-:Y:S01]  /*78e0*/  FADD.FTZ R76, R76, R87 ;  /* 0x000000574c4c7221 */ /* 0x000fe20000010000 */
[----:B------:R-:W-:Y:S01]  /*78f0*/  MUFU.EX2 R111, R119 ;  /* 0x00000077006f7308 */ /* 0x000fe20000000800 */
[----:B------:R-:W-:Y:S02]  /*7900*/  FADD.FTZ R78, R78, R17 ;  /* 0x000000114e4e7221 */ /* 0x000fe40000010000 */
[----:B------:R-:W-:Y:S01]  /*7910*/  FADD.FTZ R71, R71, R76 ;  /* 0x0000004c47477221 */ /* 0x000fe20000010000 */
[----:B------:R-:W-:Y:S01]  /*7920*/  HMMA.16816.F32 R132, R4, R18, R132 ;  /* 0x000000120484723c */ /* 0x000fe20000001884 */
[----:B------:R-:W-:Y:S02]  /*7930*/  FADD.FTZ R77, R77, R78 ;  /* 0x0000004e4d4d7221 */ /* 0x000fe40000010000 */
[----:B------:R-:W-:Y:S01]  /*7940*/  FADD.FTZ R80, R80, R71 ;  /* 0x0000004750507221 */ /* 0x000fe20000010000 */
[----:B------:R-:W3:Y:S01]  /*7950*/  MUFU.EX2 R106, R118 ;  /* 0x00000076006a7308 */ /* 0x000ee20000000800 */
[----:B------:R-:W-:-:S02]  /*7960*/  FADD.FTZ R92, R92, R77 ;  /* 0x0000004d5c5c7221 */ /* 0x000fc40000010000 */
[----:B------:R-:W-:Y:S01]  /*7970*/  FADD.FTZ R79, R79, R80 ;  /* 0x000000504f4f7221 */ /* 0x000fe20000010000 */
[----:B-1----:R-:W-:Y:S01]  /*7980*/  F2FP.PACK_AB R4, R196, R165 ;  /* 0x000000a5c404723e */ /* 0x002fe200000000ff */
[----:B------:R-:W-:Y:S01]  /*7990*/  FADD.FTZ R92, R91, R92 ;  /* 0x0000005c5b5c7221 */ /* 0x000fe20000010000 */
[----:B--2---:R-:W-:Y:S01]  /*79a0*/  F2FP.PACK_AB R6, R126, R127 ;  /* 0x0000007f7e06723e */ /* 0x004fe200000000ff */
[----:B------:R-:W-:Y:S01]  /*79b0*/  FADD.FTZ R86, R86, R79 ;  /* 0x0000004f56567221 */ /* 0x000fe20000010000 */
[----:B------:R-:W-:Y:S01]  /*79c0*/  MUFU.EX2 R20, R117 ;  /* 0x0000007500147308 */ /* 0x000fe20000000800 */
[----:B------:R-:W-:Y:S02]  /*79d0*/  FADD.FTZ R93, R93, R92 ;  /* 0x0000005c5d5d7221 */ /* 0x000fe40000010000 */
[----:B------:R-:W-:Y:S02]  /*79e0*/  FADD.FTZ R89, R89, R86 ;  /* 0x0000005659597221 */ /* 0x000fe40000010000 */
[----:B------:R-:W-:-:S02]  /*79f0*/  FADD.FTZ R93, R102, R93 ;  /* 0x0000005d665d7221 */ /* 0x000fc40000010000 */
[----:B------:R-:W-:Y:S01]  /*7a00*/  FADD.FTZ R104, R104, R89 ;  /* 0x0000005968687221 */ /* 0x000fe20000010000 */
[----:B------:R-:W1:Y:S01]  /*7a10*/  MUFU.EX2 R21, R116 ;  /* 0x0000007400157308 */ /* 0x000e620000000800 */
[----:B------:R-:W-:Y:S01]  /*7a20*/  FADD.FTZ R164, R164, R93 ;  /* 0x0000005da4a47221 */ /* 0x000fe20000010000 */
[----:B---3--:R-:W-:Y:S01]  /*7a30*/  F2FP.PACK_AB R5, R106, R111 ;  /* 0x0000006f6a05723e */ /* 0x008fe200000000ff */
[----:B------:R-:W-:Y:S02]  /*7a40*/  FADD.FTZ R104, R105, R104 ;  /* 0x0000006869687221 */ /* 0x000fe40000010000 */
[----:B------:R-:W-:Y:S02]  /*7a50*/  FADD.FTZ R129, R129, R164 ;  /* 0x000000a481817221 */ /* 0x000fe40000010000 */
[----:B------:R-:W-:Y:S01]  /*7a60*/  FADD.FTZ R115, R115, R104 ;  /* 0x0000006873737221 */ /* 0x000fe20000010000 */
[----:B------:R-:W-:Y:S01]  /*7a70*/  MUFU.EX2 R46, R46 ;  /* 0x0000002e002e7308 */ /* 0x000fe20000000800 */
[----:B------:R-:W-:-:S02]  /*7a80*/  FADD.FTZ R166, R166, R129 ;  /* 0x00000081a6a67221 */ /* 0x000fc40000010000 */
[----:B------:R-:W-:Y:S02]  /*7a90*/  FADD.FTZ R115, R124, R115 ;  /* 0x000000737c737221 */ /* 0x000fe40000010000 */
[----:B------:R-:W-:Y:S02]  /*7aa0*/  FADD.FTZ R166, R169, R166 ;  /* 0x000000a6a9a67221 */ /* 0x000fe40000010000 */
[----:B------:R-:W-:Y:S01]  /*7ab0*/  FADD.FTZ R170, R170, R115 ;  /* 0x00000073aaaa7221 */ /* 0x000fe20000010000 */
[----:B------:R-:W2:Y:S01]  /*7ac0*/  MUFU.EX2 R43, R43 ;  /* 0x0000002b002b7308 */ /* 0x000ea20000000800 */
[----:B------:R-:W-:Y:S01]  /*7ad0*/  FADD.FTZ R187, R187, R166 ;  /* 0x000000a6bbbb7221 */ /* 0x000fe20000010000 */
[----:B-1----:R-:W-:Y:S01]  /*7ae0*/  F2FP.PACK_AB R7, R21, R20 ;  /* 0x000000141507723e */ /* 0x002fe200000000ff */
[----:B------:R-:W-:Y:S02]  /*7af0*/  FADD.FTZ R175, R175, R170 ;  /* 0x000000aaafaf7221 */ /* 0x000fe40000010000 */
[----:B------:R-:W-:-:S02]  /*7b00*/  FADD.FTZ R187, R174, R187 ;  /* 0x000000bbaebb7221 */ /* 0x000fc40000010000 */
[----:B------:R-:W-:Y:S01]  /*7b10*/  FADD.FTZ R50, R50, R49 ;  /* 0x0000003132327221 */ /* 0x000fe20000010000 */
[----:B------:R-:W-:Y:S01]  /*7b20*/  MUFU.EX2 R128, R128 ;  /* 0x0000008000807308 */ /* 0x000fe20000000800 */
[----:B------:R-:W-:Y:S01]  /*7b30*/  FADD.FTZ R172, R172, R175 ;  /* 0x000000afacac7221 */ /* 0x000fe20000010000 */
[C---:B-----5:R-:W-:Y:S01]  /*7b40*/  HMMA.16816.F32 R156, R4.reuse, R12, R156 ;  /* 0x0000000c049c723c */ /* 0x060fe2000000189c */
[----:B------:R-:W-:Y:S02]  /*7b50*/  FADD.FTZ R178, R178, R187 ;  /* 0x000000bbb2b27221 */ /* 0x000fe40000010000 */
[----:B------:R-:W-:Y:S02]  /*7b60*/  FADD.FTZ R47, R47, R50 ;  /* 0x000000322f2f7221 */ /* 0x000fe40000010000 */
[----:B------:R-:W-:Y:S01]  /*7b70*/  FADD.FTZ R181, R181, R172 ;  /* 0x000000acb5b57221 */ /* 0x000fe20000010000 */
[----:B------:R-:W1:Y:S01]  /*7b80*/  MUFU.EX2 R125, R125 ;  /* 0x0000007d007d7308 */ /* 0x000e620000000800 */
[----:B------:R-:W-:Y:S01]  /*7b90*/  FADD.FTZ R193, R193, R178 ;  /* 0x000000b2c1c17221 */ /* 0x000fe20000010000 */
[----:B------:R-:W-:Y:S01]  /*7ba0*/  HMMA.16816.F32 R152, R4, R14, R152 ;  /* 0x0000000e0498723c */ /* 0x000fe20000001898 */
[----:B------:R-:W-:-:S02]  /*7bb0*/  FADD.FTZ R48, R48, R47 ;  /* 0x0000002f30307221 */ /* 0x000fc40000010000 */
[----:B------:R-:W-:Y:S02]  /*7bc0*/  FADD.FTZ R182, R182, R181 ;  /* 0x000000b5b6b67221 */ /* 0x000fe40000010000 */
[----:B------:R-:W-:Y:S01]  /*7bd0*/  FADD.FTZ R186, R186, R193 ;  /* 0x000000c1baba7221 */ /* 0x000fe20000010000 */
[----:B------:R-:W-:Y:S01]  /*7be0*/  MUFU.EX2 R44, R44 ;  /* 0x0000002c002c7308 */ /* 0x000fe20000000800 */
[----:B------:R-:W-:Y:S01]  /*7bf0*/  FADD.FTZ R45, R45, R48 ;  /* 0x000000302d2d7221 */ /* 0x000fe20000010000 */
[C---:B------:R-:W-:Y:S01]  /*7c00*/  HMMA.16816.F32 R140, R4.reuse, R8, R140 ;  /* 0x00000008048c723c */ /* 0x040fe2000000188c */
[----:B------:R-:W-:Y:S02]  /*7c10*/  FADD.FTZ R199, R199, R182 ;  /* 0x000000b6c7c77221 */ /* 0x000fe40000010000 */
[----:B------:R-:W-:Y:S02]  /*7c20*/  FADD.FTZ R197, R197, R186 ;  /* 0x000000bac5c57221 */ /* 0x000fe40000010000 */
[----:B------:R-:W-:Y:S01]  /*7c30*/  FADD.FTZ R184, R184, R199 ;  /* 0x000000c7b8b87221 */ /* 0x000fe20000010000 */
[----:B------:R-:W3:Y:S01]  /*7c40*/  MUFU.EX2 R41, R41 ;  /* 0x0000002900297308 */ /* 0x000ee20000000800 */
[----:B------:R-:W-:Y:S01]  /*7c50*/  FADD.FTZ R188, R188, R197 ;  /* 0x000000c5bcbc7221 */ /* 0x000fe20000010000 */
[----:B------:R-:W-:Y:S01]  /*7c60*/  HMMA.16816.F32 R136, R4, R10, R136 ;  /* 0x0000000a0488723c */ /* 0x000fe20000001888 */
[----:B------:R-:W-:-:S02]  /*7c70*/  FADD.FTZ R203, R203, R184 ;  /* 0x000000b8cbcb7221 */ /* 0x000fc40000010000 */
[----:B------:R-:W-:Y:S02]  /*7c80*/  FADD.FTZ R188, R191, R188 ;  /* 0x000000bcbfbc7221 */ /* 0x000fe40000010000 */
[----:B------:R-:W-:Y:S01]  /*7c90*/  FADD.FTZ R176, R176, R203 ;  /* 0x000000cbb0b07221 */ /* 0x000fe20000010000 */
[----:B------:R-:W-:Y:S01]  /*7ca0*/  MUFU.EX2 R121, R121 ;  /* 0x0000007900797308 */ /* 0x000fe20000000800 */
[----:B--2---:R-:W-:Y:S01]  /*7cb0*/  F2FP.PACK_AB R4, R43, R46 ;  /* 0x0000002e2b04723e */ /* 0x004fe200000000ff */
[----:B------:R-:W-:Y:S01]  /*7cc0*/  FADD.FTZ R46, R46, R45 ;  /* 0x0000002d2e2e7221 */ /* 0x000fe20000010000 */
[----:B-1----:R-:W-:Y:S01]  /*7cd0*/  F2FP.PACK_AB R5, R125, R128 ;  /* 0x000000807d05723e */ /* 0x002fe200000000ff */
[----:B------:R-:W-:Y:S02]  /*7ce0*/  FADD.FTZ R128, R128, R195 ;  /* 0x000000c380807221 */ /* 0x000fe40000010000 */
[----:B------:R-:W-:Y:S02]  /*7cf0*/  FADD.FTZ R43, R43, R46 ;  /* 0x0000002e2b2b7221 */ /* 0x000fe40000010000 */
[----:B------:R-:W1:Y:S01]  /*7d00*/  MUFU.EX2 R120, R120 ;  /* 0x0000007800787308 */ /* 0x000e620000000800 */
[----:B------:R-:W-:Y:S01]  /*7d10*/  FADD.FTZ R128, R125, R128 ;  /* 0x000000807d807221 */ /* 0x000fe20000010000 */
[----:B---3--:R-:W-:Y:S01]  /*7d20*/  F2FP.PACK_AB R6, R41, R44 ;  /* 0x0000002c2906723e */ /* 0x008fe200000000ff */
[----:B------:R-:W-:-:S02]  /*7d30*/  FADD.FTZ R44, R44, R43 ;  /* 0x0000002b2c2c7221 */ /* 0x000fc40000010000 */
        /* <DEDUP_REMOVED lines=8> */
[----:B------:R-:W-:-:S02]  /*7dc0*/  FADD.FTZ R121, R121, R128 ;  /* 0x0000008079797221 */ /* 0x000fc40000010000 */
[----:B------:R-:W-:Y:S02]  /*7dd0*/  FADD.FTZ R190, R190, R183 ;  /* 0x000000b7bebe7221 */ /* 0x000fe40000010000 */
[----:B------:R-:W-:Y:S02]  /*7de0*/  FADD.FTZ R174, R120, R121 ;  /* 0x0000007978ae7221 */ /* 0x000fe40000010000 */
[----:B------:R-:W-:Y:S01]  /*7df0*/  FADD.FTZ R194, R194, R171 ;  /* 0x000000abc2c27221 */ /* 0x000fe20000010000 */
[----:B------:R-:W-:Y:S01]  /*7e00*/  HMMA.16816.F32 R160, R4, R12, R160 ;  /* 0x0000000c04a0723c */ /* 0x000fe200000018a0 */
[----:B------:R-:W-:Y:S01]  /*7e10*/  FADD.FTZ R165, R165, R190 ;  /* 0x000000bea5a57221 */ /* 0x000fe20000010000 */
[----:B------:R2:W-:Y:S01]  /*7e20*/  STL [R1+0x8], R174 ;  /* 0x000008ae01007387 */ /* 0x0005e20000100800 */
        /* <DEDUP_REMOVED lines=8> */
[C---:B------:R-:W-:Y:S08]  /*7eb0*/  HMMA.16816.F32 R144, R4.reuse, R8, R144 ;  /* 0x000000080490723c */ /* 0x040ff00000001890 */
[----:B------:R-:W-:Y:S01]  /*7ec0*/  HMMA.16816.F32 R132, R4, R10, R132 ;  /* 0x0000000a0484723c */ /* 0x000fe20000001884 */
[----:B------:R-:W-:Y:S07]  /*7ed0*/  @!P0 BRA `(.L_x_772) ;  /* 0x0000627000008947 */ /* 0x000fee0003800000 */
[----:B------:R-:W-:Y:S01]  /*7ee0*/  IADD3 R6, R38, -0x2, RZ ;  /* 0xfffffffe26067810 */ /* 0x000fe20007ffe0ff */
[----:B------:R-:W-:-:S04]  /*7ef0*/  DEPBAR.LE SB0, 0x0 ;  /* 0x000080000000791a */ /* 0x000fc80000000000 */
[----:B------:R-:W-:Y:S01]  /*7f00*/  SHF.R.S32.HI R4, RZ, 0x1f, R6 ;  /* 0x0000001fff047819 */ /* 0x000fe20000011406 */
[----:B------:R-:W-:Y:S01]  /*7f10*/  IMAD R5, R228, R6, RZ ;  /* 0x00000006e4057224 */ /* 0x000fe200078e02ff */
[----:B------:R1:W-:Y:S01]  /*7f20*/  STL [R1+0x10], R6 ;  /* 0x0000100601007387 */ /* 0x0003e20000100800 */
[C---:B------:R-:W-:Y:S02]  /*7f30*/  SHF.L.U64.HI R24, R25.reuse, 0x6, R24 ;  /* 0x0000000619187819 */ /* 0x040fe40000010218 */
[-C--:B------:R-:W-:Y:S02]  /*7f40*/  IMAD R4, R4, R229.reuse, R5 ;  /* 0x000000e504047224 */ /* 0x080fe400078e0205 */
[----:B------:R-:W-:Y:S02]  /*7f50*/  IMAD.SHL.U32 R5, R25, 0x40, RZ ;  /* 0x0000004019057824 */ /* 0x000fe400078e00ff */
[----:B-1----:R-:W-:-:S04]  /*7f60*/  IMAD.WIDE.U32 R6, R6, R229, R58 ;  /* 0x000000e506067225 */ /* 0x002fc800078e003a */
[----:B------:R-:W-:Y:S01]  /*7f70*/  IMAD.IADD R4, R7, 0x1, R4 ;  /* 0x0000000107047824 */ /* 0x000fe200078e0204 */
[----:B------:R-:W-:Y:S01]  /*7f80*/  BAR.SYNC.DEFER_BLOCKING 0x0 ;  /* 0x0000000000007b1d */ /* 0x000fe20000010000 */
[----:B------:R-:W-:-:S04]  /*7f90*/  LEA R8, P1, R6, c[0x0][0x170], 0x1 ;  /* 0x00005c0006087a11 */ /* 0x000fc800078208ff */
[----:B------:R-:W-:Y:S02]  /*7fa0*/  IADD3 R12, P0, R5, R8, RZ ;  /* 0x00000008050c7210 */ /* 0x000fe40007f1e0ff */
[----:B------:R-:W-:Y:S02]  /*7fb0*/  LEA.HI.X R9, R6, c[0x0][0x174], R4, 0x1, P1 ;  /* 0x00005d0006097a11 */ /* 0x000fe400008f0c04 */
[----:B------:R-:W-:-:S03]  /*7fc0*/  IADD3 R14, P1, R12, R5, RZ ;  /* 0x000000050c0e7210 */ /* 0x000fc60007f3e0ff */
[----:B------:R-:W-:Y:S01]  /*7fd0*/  IMAD.X R13, R24, 0x1, R9, P0 ;  /* 0x00000001180d7824 */ /* 0x000fe200000e0609 */
[----:B------:R-:W-:-:S03]  /*7fe0*/  IADD3 R26, P0, R14, R5, RZ ;  /* 0x000000050e1a7210 */ /* 0x000fc60007f1e0ff */
[----:B------:R-:W-:-:S04]  /*7ff0*/  IMAD.X R15, R13, 0x1, R24, P1 ;  /* 0x000000010d0f7824 */ /* 0x000fc800008e0618 */
[----:B------:R-:W-:Y:S01]  /*8000*/  IMAD.X R27, R15, 0x1, R24, P0 ;  /* 0x000000010f1b7824 */ /* 0x000fe200000e0618 */
[----:B------:R-:W-:Y:S01]  /*8010*/  @!PT LDS RZ, [RZ] ;  /* 0x00000000fffff984 */ /* 0x000fe20000000800 */
[----:B------:R-:W-:Y:S01]  /*8020*/  @!PT LDS RZ, [RZ] ;  /* 0x00000000fffff984 */ /* 0x000fe20000000800 */
[----:B------:R-:W-:Y:S01]  /*8030*/  @!PT LDS RZ, [RZ] ;  /* 0x00000000fffff984 */ /* 0x000fe20000000800 */
[----:B------:R1:W-:Y:S04]  /*8040*/  LDGSTS.E.BYPASS.LTC128B.128 [R231+0x4000], [R8.64] ;  /* 0x0400000008e77fae */ /* 0x0003e8000b901d48 */
[----:B------:R3:W-:Y:S04]  /*8050*/  LDGSTS.E.BYPASS.LTC128B.128 [R231+0x4800], [R12.64] ;  /* 0x048000000ce77fae */ /* 0x0007e8000b901d48 */
[----:B------:R3:W-:Y:S04]  /*8060*/  LDGSTS.E.BYPASS.LTC128B.128 [R231+0x5000], [R14.64] ;  /* 0x050000000ee77fae */ /* 0x0007e8000b901d48 */
[----:B------:R4:W-:Y:S04]  /*8070*/  LDGSTS.E.BYPASS.LTC128B.128 [R231+0x5800], [R26.64] ;  /* 0x058000001ae77fae */ /* 0x0009e8000b901d48 */
[----:B------:R-:W-:Y:S04]  /*8080*/  LDSM.16.M88.4 R32, [R224] ;  /* 0x00000000e020783b */ /* 0x000fe80000000200 */
[----:B------:R-:W5:Y:S04]  /*8090*/  LDSM.16.M88.4 R4, [R223+0x2000] ;  /* 0x00200000df04783b */ /* 0x000f680000000200 */
[----:B------:R-:W1:Y:S04]  /*80a0*/  LDSM.16.M88.4 R28, [R224+0x1000] ;  /* 0x00100000e01c783b */ /* 0x000e680000000200 */
[----:B------:R-:W-:Y:S04]  /*80b0*/  LDSM.16.M88.4 R20, [R222] ;  /* 0x00000000de14783b */ /* 0x000fe80000000200 */
[----:B------:R-:W2:Y:S04]  /*80c0*/  LDSM.16.M88.4 R40, [R221] ;  /* 0x00000000dd28783b */ /* 0x000ea80000000200 */
[----:B------:R-:W2:Y:S04]  /*80d0*/  LDSM.16.M88.4 R16, [R222+0x1000] ;  /* 0x00100000de10783b */ /* 0x000ea80000000200 */
[----:B----4-:R-:W4:Y:S04]  /*80e0*/  LDSM.16.M88.4 R24, [R223+0x2400] ;  /* 0x00240000df18783b */ /* 0x010f280000000200 */
[----:B------:R-:W-:Y:S04]  /*80f0*/  LDSM.16.M88.4 R48, [R217] ;  /* 0x00000000d930783b */ /* 0x000fe80000000200 */
[----:B------:R-:W0:Y:S01]  /*8100*/  LDGDEPBAR ;  /* 0x00000000000079af */ /* 0x000e220000000000 */
[-C--:B-----5:R-:W-:Y:S08]  /*8110*/  HMMA.16816.F32 R44, R32, R4.reuse, RZ ;  /* 0x00000004202c723c */ /* 0x0a0ff000000018ff */
[C---:B-1----:R-:W-:Y:S08]  /*8120*/  HMMA.16816.F32 R8, R28.reuse, R4, RZ ;  /* 0x000000041c08723c */ /* 0x042ff000000018ff */
[----:B---3--:R-:W-:Y:S08]  /*8130*/  HMMA.16816.F32 R12, R28, R6, RZ ;  /* 0x000000061c0c723c */ /* 0x008ff000000018ff */
[-C--:B--2---:R-:W-:Y:S08]  /*8140*/  HMMA.16816.F32 R44, R20, R40.reuse, R44 ;  /* 0x00000028142c723c */ /* 0x084ff0000000182c */
[C---:B------:R-:W-:Y:S08]  /*8150*/  HMMA.16816.F32 R8, R16.reuse, R40, R8 ;  /* 0x000000281008723c */ /* 0x040ff00000001808 */
[----:B------:R-:W-:Y:S08]  /*8160*/  HMMA.16816.F32 R12, R16, R42, R12 ;  /* 0x0000002a100c723c */ /* 0x000ff0000000180c */
[----:B------:R-:W-:Y:S01]  /*8170*/  FMUL.FTZ R44, R44, c[0x0][0x2ec] ;  /* 0x0000bb002c2c7a20 */ /* 0x000fe20000410000 */
[----:B------:R-:W-:Y:S01]  /*8180*/  HMMA.16816.F32 R4, R32, R6, RZ ;  /* 0x000000062004723c */ /* 0x000fe200000018ff */
[----:B------:R-:W-:-:S02]  /*8190*/  FMUL.FTZ R67, R45, c[0x0][0x2ec] ;  /* 0x0000bb002d437a20 */ /* 0x000fc40000410000 */
[----:B------:R1:W2:Y:S01]  /*81a0*/  MUFU.TANH R69, R44 ;  /* 0x0000002c00457308 */ /* 0x0002a20000002400 */
[----:B------:R-:W-:Y:S02]  /*81b0*/  FMUL.FTZ R62, R46, c[0x0][0x2ec] ;  /* 0x0000bb002e3e7a20 */ /* 0x000fe40000410000 */
[----:B------:R-:W-:Y:S02]  /*81c0*/  FMUL.FTZ R60, R47, c[0x0][0x2ec] ;  /* 0x0000bb002f3c7a20 */ /* 0x000fe40000410000 */
[----:B------:R-:W-:Y:S02]  /*81d0*/  FMUL.FTZ R111, R8, c[0x0][0x2ec] ;  /* 0x0000bb00086f7a20 */ /* 0x000fe40000410000 */
[----:B------:R-:W-:Y:S01]  /*81e0*/  FMUL.FTZ R102, R9, c[0x0][0x2ec] ;  /* 0x0000bb0009667a20 */ /* 0x000fe20000410000 */
[----:B------:R-:W-:Y:S01]  /*81f0*/  MUFU.TANH R67, R67 ;  /* 0x0000004300437308 */ /* 0x000fe20000002400 */
[----:B------:R-:W-:Y:S02]  /*8200*/  FMUL.FTZ R39, R10, c[0x0][0x2ec] ;  /* 0x0000bb000a277a20 */ /* 0x000fe40000410000 */
[----:B------:R-:W-:-:S02]  /*8210*/  FMUL.FTZ R166, R11, c[0x0][0x2ec] ;  /* 0x0000bb000ba67a20 */ /* 0x000fc40000410000 */
[----:B----4-:R-:W-:Y:S01]  /*8220*/  HMMA.16816.F32 R8, R32, R24, RZ ;  /* 0x000000182008723c */ /* 0x010fe200000018ff */
[----:B------:R-:W-:Y:S01]  /*8230*/  FMUL.FTZ R12, R12, c[0x0][0x2ec] ;  /* 0x0000bb000c0c7a20 */ /* 0x000fe20000410000 */
[----:B-1----:R-:W1:Y:S01]  /*8240*/  LDSM.16.M88.4 R44, [R218] ;  /* 0x00000000da2c783b */ /* 0x002e620000000200 */
[----:B------:R-:W-:Y:S02]  /*8250*/  FMUL.FTZ R14, R14, c[0x0][0x2ec] ;  /* 0x0000bb000e0e7a20 */ /* 0x000fe40000410000 */
[----:B------:R-:W-:Y:S01]  /*8260*/  MUFU.TANH R113, R12 ;  /* 0x0000000c00717308 */ /* 0x000fe20000002400 */
[----:B------:R-:W-:Y:S02]  /*8270*/  FMUL.FTZ R13, R13, c[0x0][0x2ec] ;  /* 0x0000bb000d0d7a20 */ /* 0x000fe40000410000 */
[----:B------:R-:W-:Y:S01]  /*8280*/  FMUL.FTZ R15, R15, c[0x0][0x2ec] ;  /* 0x0000bb000f0f7a20 */ /* 0x000fe20000410000 */
[----:B------:R-:W-:Y:S04]  /*8290*/  HMMA.16816.F32 R4, R20, R42, R4 ;  /* 0x0000002a1404723c */ /* 0x000fe80000001804 */
[----:B------:R-:W-:Y:S04]  /*82a0*/  MUFU.TANH R112, R14 ;  /* 0x0000000e00707308 */ /* 0x000fe80000002400 */
[----:B------:R-:W-:Y:S04]  /*82b0*/  HMMA.16816.F32 R40, R28, R24, RZ ;  /* 0x000000181c28723c */ /* 0x000fe800000018ff */
[----:B------:R-:W-:Y:S08]  /*82c0*/  MUFU.TANH R114, R13 ;  /* 0x0000000d00727308 */ /* 0x000ff00000002400 */
[----:B------:R3:W-:Y:S04]  /*82d0*/  MUFU.TANH R172, R15 ;  /* 0x0000000f00ac7308 */ /* 0x0007e80000002400 */
[----:B------:R-:W-:-:S02]  /*82e0*/  FMUL.FTZ R76, R4, c[0x0][0x2ec] ;  /* 0x0000bb00044c7a20 */ /* 0x000fc40000410000 */
[----:B------:R-:W-:Y:S02]  /*82f0*/  FMUL.FTZ R63, R6, c[0x0][0x2ec] ;  /* 0x0000bb00063f7a20 */ /* 0x000fe40000410000 */
[----:B------:R-:W-:Y:S01]  /*8300*/  FMUL.FTZ R74, R5, c[0x0][0x2ec] ;  /* 0x0000bb00054a7a20 */ /* 0x000fe20000410000 */
[----:B------:R-:W-:Y:S01]  /*8310*/  MUFU.TANH R111, R111 ;  /* 0x0000006f006f7308 */ /* 0x000fe20000002400 */
[----:B------:R-:W-:Y:S02]  /*8320*/  FMUL.FTZ R61, R7, c[0x0][0x2ec] ;  /* 0x0000bb00073d7a20 */ /* 0x000fe40000410000 */
[----:B------:R-:W-:Y:S01]  /*8330*/  HMMA.16816.F32 R4, R28, R26, RZ ;  /* 0x0000001a1c04723c */ /* 0x000fe200000018ff */
[----:B---3--:R-:W3:Y:S04]  /*8340*/  LDSM.16.M88.4 R12, [R223+0x2800] ;  /* 0x00280000df0c783b */ /* 0x008ee80000000200 */
[----:B------:R-:W4:Y:S03]  /*8350*/  MUFU.TANH R62, R62 ;  /* 0x0000003e003e7308 */ /* 0x000f260000002400 */
[-C--:B-1----:R-:W-:Y:S05]  /*8360*/  HMMA.16816.F32 R8, R20, R44.reuse, R8 ;  /* 0x0000002c1408723c */ /* 0x082fea0000001808 */
[----:B------:R-:W1:Y:S03]  /*8370*/  MUFU.TANH R60, R60 ;  /* 0x0000003c003c7308 */ /* 0x000e660000002400 */
[----:B------:R-:W-:Y:S05]  /*8380*/  HMMA.16816.F32 R40, R16, R44, R40 ;  /* 0x0000002c1028723c */ /* 0x000fea0000001828 */
[----:B------:R-:W5:Y:S03]  /*8390*/  MUFU.TANH R39, R39 ;  /* 0x0000002700277308 */ /* 0x000f660000002400 */
[----:B------:R-:W-:Y:S05]  /*83a0*/  HMMA.16816.F32 R24, R32, R26, RZ ;  /* 0x0000001a2018723c */ /* 0x000fea00000018ff */
[----:B------:R-:W1:Y:S03]  /*83b0*/  MUFU.TANH R166, R166 ;  /* 0x000000a600a67308 */ /* 0x000e660000002400 */
[----:B------:R-:W-:Y:S01]  /*83c0*/  FMUL.FTZ R8, R8, c[0x0][0x2ec] ;  /* 0x0000bb0008087a20 */ /* 0x000fe20000410000 */
[----:B------:R-:W-:Y:S01]  /*83d0*/  HMMA.16816.F32 R4, R16, R46, R4 ;  /* 0x0000002e1004723c */ /* 0x000fe20000001804 */
[----:B------:R-:W-:-:S02]  /*83e0*/  FMUL.FTZ R9, R9, c[0x0][0x2ec] ;  /* 0x0000bb0009097a20 */ /* 0x000fc40000410000 */
[----:B------:R-:W-:Y:S01]  /*83f0*/  FMUL.FTZ R10, R10, c[0x0][0x2ec] ;  /* 0x0000bb000a0a7a20 */ /* 0x000fe20000410000 */
[----:B------:R-:W-:Y:S01]  /*8400*/  MUFU.TANH R77, R8 ;  /* 0x00000008004d7308 */ /* 0x000fe20000002400 */
[----:B------:R-:W-:Y:S02]  /*8410*/  FMUL.FTZ R64, R11, c[0x0][0x2ec] ;  /* 0x0000bb000b407a20 */ /* 0x000fe40000410000 */
[----:B------:R-:W-:Y:S02]  /*8420*/  FMUL.FTZ R40, R40, c[0x0][0x2ec] ;  /* 0x0000bb0028287a20 */ /* 0x000fe40000410000 */
[----:B------:R-:W-:Y:S02]  /*8430*/  FMUL.FTZ R41, R41, c[0x0][0x2ec] ;  /* 0x0000bb0029297a20 */ /* 0x000fe40000410000 */
[----:B------:R-:W-:Y:S01]  /*8440*/  FMUL.FTZ R43, R43, c[0x0][0x2ec] ;  /* 0x0000bb002b2b7a20 */ /* 0x000fe20000410000 */
[----:B------:R-:W-:Y:S01]  /*8450*/  MUFU.TANH R75, R9 ;  /* 0x00000009004b7308 */ /* 0x000fe20000002400 */
[----:B------:R-:W-:-:S02]  /*8460*/  FMUL.FTZ R37, R42, c[0x0][0x2ec] ;  /* 0x0000bb002a257a20 */ /* 0x000fc40000410000 */
[----:B------:R-:W-:Y:S05]  /*8470*/  HMMA.16816.F32 R24, R20, R46, R24 ;  /* 0x0000002e1418723c */ /* 0x000fea0000001818 */
[----:B------:R1:W-:Y:S03]  /*8480*/  MUFU.TANH R65, R10 ;  /* 0x0000000a00417308 */ /* 0x0003e60000002400 */
[----:B---3--:R-:W-:Y:S01]  /*8490*/  HMMA.16816.F32 R44, R28, R12, RZ ;  /* 0x0000000c1c2c723c */ /* 0x008fe200000018ff */
[----:B------:R-:W-:Y:S02]  /*84a0*/  FMUL.FTZ R4, R4, c[0x0][0x2ec] ;  /* 0x0000bb0004047a20 */ /* 0x000fe40000410000 */
[----:B------:R-:W-:-:S02]  /*84b0*/  FMUL.FTZ R6, R6, c[0x0][0x2ec] ;  /* 0x0000bb0006067a20 */ /* 0x000fc40000410000 */
[----:B------:R-:W-:Y:S01]  /*84c0*/  MUFU.TANH R119, R40 ;  /* 0x0000002800777308 */ /* 0x000fe20000002400 */
[----:B------:R-:W-:Y:S02]  /*84d0*/  FMUL.FTZ R5, R5, c[0x0][0x2ec] ;  /* 0x0000bb0005057a20 */ /* 0x000fe40000410000 */
[----:B------:R-:W-:Y:S01]  /*84e0*/  FMUL.FTZ R124, R7, c[0x0][0x2ec] ;  /* 0x0000bb00077c7a20 */ /* 0x000fe20000410000 */
[----:B-1----:R-:W-:Y:S04]  /*84f0*/  HMMA.16816.F32 R8, R32, R12, RZ ;  /* 0x0000000c2008723c */ /* 0x002fe800000018ff */
[----:B------:R-:W-:Y:S03]  /*8500*/  MUFU.TANH R125, R41 ;  /* 0x00000029007d7308 */ /* 0x000fe60000002400 */
[----:B------:R-:W-:-:S02]  /*8510*/  FMUL.FTZ R24, R24, c[0x0][0x2ec] ;  /* 0x0000bb0018187a20 */ /* 0x000fc40000410000 */
[----:B------:R-:W-:Y:S02]  /*8520*/  FMUL.FTZ R26, R26, c[0x0][0x2ec] ;  /* 0x0000bb001a1a7a20 */ /* 0x000fe40000410000 */
[----:B------:R-:W-:Y:S01]  /*8530*/  FMUL.FTZ R25, R25, c[0x0][0x2ec] ;  /* 0x0000bb0019197a20 */ /* 0x000fe20000410000 */
[----:B------:R1:W-:Y:S01]  /*8540*/  MUFU.TANH R118, R43 ;  /* 0x0000002b00767308 */ /* 0x0003e20000002400 */
[----:B------:R-:W-:Y:S02]  /*8550*/  FMUL.FTZ R27, R27, c[0x0][0x2ec] ;  /* 0x0000bb001b1b7a20 */ /* 0x000fe40000410000 */
[-C--:B------:R-:W-:Y:S05]  /*8560*/  HMMA.16816.F32 R44, R16, R48.reuse, R44 ;  /* 0x00000030102c723c */ /* 0x080fea000000182c */
[----:B------:R-:W-:Y:S04]  /*8570*/  MUFU.TANH R79, R24 ;  /* 0x00000018004f7308 */ /* 0x000fe80000002400 */
[----:B------:R-:W-:Y:S01]  /*8580*/  HMMA.16816.F32 R8, R20, R48, R8 ;  /* 0x000000301408723c */ /* 0x000fe20000001808 */
[----:B-1----:R-:W1:Y:S03]  /*8590*/  LDSM.16.M88.4 R40, [R223+0x2c00] ;  /* 0x002c0000df28783b */ /* 0x002e660000000200 */
[----:B------:R-:W-:Y:S08]  /*85a0*/  MUFU.TANH R68, R26 ;  /* 0x0000001a00447308 */ /* 0x000ff00000002400 */
[----:B------:R-:W-:Y:S03]  /*85b0*/  MUFU.TANH R78, R25 ;  /* 0x00000019004e7308 */ /* 0x000fe60000002400 */
[----:B------:R-:W-:-:S02]  /*85c0*/  FMUL.FTZ R44, R44, c[0x0][0x2ec] ;  /* 0x0000bb002c2c7a20 */ /* 0x000fc40000410000 */
[----:B------:R-:W-:Y:S02]  /*85d0*/  FMUL.FTZ R45, R45, c[0x0][0x2ec] ;  /* 0x0000bb002d2d7a20 */ /* 0x000fe40000410000 */
[----:B------:R-:W-:Y:S02]  /*85e0*/  FMUL.FTZ R46, R46, c[0x0][0x2ec] ;  /* 0x0000bb002e2e7a20 */ /* 0x000fe40000410000 */
[----:B------:R-:W-:Y:S01]  /*85f0*/  FMUL.FTZ R130, R47, c[0x0][0x2ec] ;  /* 0x0000bb002f827a20 */ /* 0x000fe20000410000 */
[----:B------:R3:W-:Y:S02]  /*8600*/  MUFU.TANH R66, R27 ;  /* 0x0000001b00427308 */ /* 0x0007e40000002400 */
[----:B------:R-:W-:Y:S02]  /*8610*/  FMUL.FTZ R8, R8, c[0x0][0x2ec] ;  /* 0x0000bb0008087a20 */ /* 0x000fe40000410000 */
[----:B------:R-:W-:-:S04]  /*8620*/  FMUL.FTZ R9, R9, c[0x0][0x2ec] ;  /* 0x0000bb0009097a20 */ /* 0x000fc80000410000 */
[----:B------:R-:W-:Y:S01]  /*8630*/  MUFU.TANH R165, R4 ;  /* 0x0000000400a57308 */ /* 0x000fe20000002400 */
[----:B------:R-:W-:Y:S02]  /*8640*/  FMUL.FTZ R10, R10, c[0x0][0x2ec] ;  /* 0x0000bb000a0a7a20 */ /* 0x000fe40000410000 */
[----:B------:R-:W-:Y:S01]  /*8650*/  FMUL.FTZ R71, R11, c[0x0][0x2ec] ;  /* 0x0000bb000b477a20 */ /* 0x000fe20000410000 */
[----:B---3--:R-:W3:Y:S04]  /*8660*/  LDSM.16.M88.4 R24, [R216] ;  /* 0x00000000d818783b */ /* 0x008ee80000000200 */
[----:B------:R-:W-:Y:S08]  /*8670*/  MUFU.TANH R80, R8 ;  /* 0x0000000800507308 */ /* 0x000ff00000002400 */
[----:B------:R-:W-:Y:S08]  /*8680*/  MUFU.TANH R81, R9 ;  /* 0x0000000900517308 */ /* 0x000ff00000002400 */
[----:B------:R1:W-:Y:S08]  /*8690*/  MUFU.TANH R72, R10 ;  /* 0x0000000a00487308 */ /* 0x0003f00000002400 */
[----:B------:R-:W-:Y:S01]  /*86a0*/  MUFU.TANH R122, R6 ;  /* 0x00000006007a7308 */ /* 0x000fe20000002400 */
[----:B-1----:R-:W-:Y:S07]  /*86b0*/  HMMA.16816.F32 R8, R32, R40, RZ ;  /* 0x000000282008723c */ /* 0x002fee00000018ff */
[----:B------:R1:W-:Y:S08]  /*86c0*/  MUFU.TANH R52, R5 ;  /* 0x0000000500347308 */ /* 0x0003f00000002400 */
[----:B------:R-:W-:Y:S01]  /*86d0*/  MUFU.TANH R126, R44 ;  /* 0x0000002c007e7308 */ /* 0x000fe20000002400 */
[-C--:B-1----:R-:W-:Y:S07]  /*86e0*/  HMMA.16816.F32 R4, R28, R14.reuse, RZ ;  /* 0x0000000e1c04723c */ /* 0x082fee00000018ff */
[----:B------:R-:W-:Y:S01]  /*86f0*/  MUFU.TANH R127, R45 ;  /* 0x0000002d007f7308 */ /* 0x000fe20000002400 */
[----:B------:R-:W-:Y:S07]  /*8700*/  HMMA.16816.F32 R12, R32, R14, RZ ;  /* 0x0000000e200c723c */ /* 0x000fee00000018ff */
[----:B------:R1:W-:Y:S01]  /*8710*/  MUFU.TANH R129, R46 ;  /* 0x0000002e00817308 */ /* 0x0003e20000002400 */
[----:B---3--:R-:W-:Y:S07]  /*8720*/  HMMA.16816.F32 R8, R20, R24, R8 ;  /* 0x000000181408723c */ /* 0x008fee0000001808 */
[----:B------:R-:W3:Y:S01]  /*8730*/  MUFU.TANH R102, R102 ;  /* 0x0000006600667308 */ /* 0x000ee20000002400 */
[-C--:B------:R-:W-:Y:S07]  /*8740*/  HMMA.16816.F32 R4, R16, R50.reuse, R4 ;  /* 0x000000321004723c */ /* 0x080fee0000001804 */
[----:B------:R-:W1:Y:S01]  /*8750*/  MUFU.TANH R76, R76 ;  /* 0x0000004c004c7308 */ /* 0x000e620000002400 */
[----:B------:R-:W-:Y:S07]  /*8760*/  HMMA.16816.F32 R12, R20, R50, R12 ;  /* 0x00000032140c723c */ /* 0x000fee000000180c */
[----:B------:R-:W2:Y:S01]  /*8770*/  MUFU.TANH R63, R63 ;  /* 0x0000003f003f7308 */ /* 0x000ea20000002400 */
[----:B------:R-:W-:Y:S01]  /*8780*/  FMUL.FTZ R85, R8, c[0x0][0x2ec] ;  /* 0x0000bb0008557a20 */ /* 0x000fe20000410000 */
[----:B-1----:R-:W-:Y:S01]  /*8790*/  HMMA.16816.F32 R44, R28, R40, RZ ;  /* 0x000000281c2c723c */ /* 0x002fe200000018ff */
[----:B------:R-:W-:-:S05]  /*87a0*/  FMUL.FTZ R84, R9, c[0x0][0x2ec] ;  /* 0x0000bb0009547a20 */ /* 0x000fca0000410000 */
[----:B------:R-:W1:Y:S01]  /*87b0*/  MUFU.TANH R74, R74 ;  /* 0x0000004a004a7308 */ /* 0x000e620000002400 */
[----:B------:R-:W-:Y:S02]  /*87c0*/  FMUL.FTZ R167, R10, c[0x0][0x2ec] ;  /* 0x0000bb000aa77a20 */ /* 0x000fe40000410000 */
[----:B------:R-:W-:Y:S02]  /*87d0*/  FMUL.FTZ R121, R11, c[0x0][0x2ec] ;  /* 0x0000bb000b797a20 */ /* 0x000fe40000410000 */
[----:B------:R-:W1:Y:S01]  /*87e0*/  LDSM.16.M88.4 R8, [R223+0x3000] ;  /* 0x00300000df08783b */ /* 0x000e620000000200 */
[----:B------:R-:W-:Y:S02]  /*87f0*/  FMUL.FTZ R4, R4, c[0x0][0x2ec] ;  /* 0x0000bb0004047a20 */ /* 0x000fe40000410000 */
[----:B------:R-:W-:Y:S01]  /*8800*/  FMUL.FTZ R6, R6, c[0x0][0x2ec] ;  /* 0x0000bb0006067a20 */ /* 0x000fe20000410000 */
[----:B------:R-:W1:Y:S01]  /*8810*/  MUFU.TANH R61, R61 ;  /* 0x0000003d003d7308 */ /* 0x000e620000002400 */
[----:B------:R-:W-:-:S02]  /*8820*/  FMUL.FTZ R5, R5, c[0x0][0x2ec] ;  /* 0x0000bb0005057a20 */ /* 0x000fc40000410000 */
[----:B------:R-:W-:Y:S02]  /*8830*/  FMUL.FTZ R184, R7, c[0x0][0x2ec] ;  /* 0x0000bb0007b87a20 */ /* 0x000fe40000410000 */
[----:B------:R-:W-:Y:S02]  /*8840*/  FMUL.FTZ R12, R12, c[0x0][0x2ec] ;  /* 0x0000bb000c0c7a20 */ /* 0x000fe40000410000 */
[----:B------:R-:W-:Y:S01]  /*8850*/  FMUL.FTZ R14, R14, c[0x0][0x2ec] ;  /* 0x0000bb000e0e7a20 */ /* 0x000fe20000410000 */
[----:B------:R-:W-:Y:S01]  /*8860*/  MUFU.TANH R128, R4 ;  /* 0x0000000400807308 */ /* 0x000fe20000002400 */
[----:B------:R-:W-:Y:S02]  /*8870*/  FMUL.FTZ R13, R13, c[0x0][0x2ec] ;  /* 0x0000bb000d0d7a20 */ /* 0x000fe40000410000 */
[----:B------:R-:W-:Y:S01]  /*8880*/  FMUL.FTZ R15, R15, c[0x0][0x2ec] ;  /* 0x0000bb000f0f7a20 */ /* 0x000fe20000410000 */
[----:B------:R-:W-:Y:S04]  /*8890*/  HMMA.16816.F32 R44, R16, R24, R44 ;  /* 0x00000018102c723c */ /* 0x000fe8000000182c */
[----:B------:R-:W-:Y:S03]  /*88a0*/  MUFU.TANH R164, R6 ;  /* 0x0000000600a47308 */ /* 0x000fe60000002400 */
[----:B------:R-:W-:-:S05]  /*88b0*/  IADD3 R24, R38, -0x2, RZ ;  /* 0xfffffffe26187810 */ /* 0x000fca0007ffe0ff */
[----:B------:R1:W-:Y:S01]  /*88c0*/  MUFU.TANH R131, R5 ;  /* 0x0000000500837308 */ /* 0x0003e20000002400 */
[C---:B------:R-:W-:Y:S01]  /*88d0*/  IMAD R70, R24.reuse, 0x80, R245 ;  /* 0x0000008018467824 */ /* 0x040fe200078e02f5 */
[----:B------:R-:W-:-:S04]  /*88e0*/  ISETP.GT.AND P0, PT, R24, R227, PT ;  /* 0x000000e31800720c */ /* 0x000fc80003f04270 */
[C---:B------:R-:W-:Y:S02]  /*88f0*/  ISETP.GE.AND P1, PT, R70.reuse, R240, PT ;  /* 0x000000f04600720c */ /* 0x040fe40003f26270 */
[----:B------:R-:W-:Y:S01]  /*8900*/  MUFU.TANH R82, R12 ;  /* 0x0000000c00527308 */ /* 0x000fe20000002400 */
[C---:B------:R-:W-:Y:S02]  /*8910*/  ISETP.GE.AND P6, PT, R70.reuse, R238, PT ;  /* 0x000000ee4600720c */ /* 0x040fe40003fc6270 */
[----:B------:R-:W-:Y:S01]  /*8920*/  ISETP.LT.OR P1, PT, R70, R241, P1 ;  /* 0x000000f14600720c */ /* 0x000fe20000f21670 */
[----:B------:R-:W-:Y:S01]  /*8930*/  FMUL.FTZ R44, R44, c[0x0][0x2ec] ;  /* 0x0000bb002c2c7a20 */ /* 0x000fe20000410000 */
[----:B------:R-:W-:Y:S01]  /*8940*/  ISETP.LT.OR P6, PT, R70, R239, P6 ;  /* 0x000000ef4600720c */ /* 0x000fe200037c1670 */
[----:B------:R-:W-:Y:S01]  /*8950*/  FMUL.FTZ R45, R45, c[0x0][0x2ec] ;  /* 0x0000bb002d2d7a20 */ /* 0x000fe20000410000 */
[----:B-1----:R-:W-:Y:S01]  /*8960*/  HMMA.16816.F32 R4, R28, R42, RZ ;  /* 0x0000002a1c04723c */ /* 0x002fe200000018ff */
[----:B------:R-:W-:Y:S01]  /*8970*/  MUFU.TANH R73, R14 ;  /* 0x0000000e00497308 */ /* 0x000fe20000002400 */
[----:B--2---:R-:W-:Y:S01]  /*8980*/  FSEL R69, R69, -INF , !P1 ;  /* 0xff80000045457808 */ /* 0x004fe20004800000 */
[----:B------:R-:W-:Y:S01]  /*8990*/  FMUL.FTZ R46, R46, c[0x0][0x2ec] ;  /* 0x0000bb002e2e7a20 */ /* 0x000fe20000410000 */
[----:B------:R-:W-:Y:S01]  /*89a0*/  ISETP.GE.AND P1, PT, R70, R236, PT ;  /* 0x000000ec4600720c */ /* 0x000fe20003f26270 */
[----:B------:R-:W-:Y:S01]  /*89b0*/  FMUL.FTZ R47, R47, c[0x0][0x2ec] ;  /* 0x0000bb002f2f7a20 */ /* 0x000fe20000410000 */
[----:B----4-:R-:W-:-:S02]  /*89c0*/  FSEL R62, R62, -INF , !P6 ;  /* 0xff8000003e3e7808 */ /* 0x010fc40007000000 */
[----:B------:R-:W-:Y:S01]  /*89d0*/  HMMA.16816.F32 R40, R32, R42, RZ ;  /* 0x0000002a2028723c */ /* 0x000fe200000018ff */
[----:B------:R-:W-:Y:S01]  /*89e0*/  MUFU.TANH R83, R13 ;  /* 0x0000000d00537308 */ /* 0x000fe20000002400 */
[----:B------:R-:W-:-:S04]  /*89f0*/  ISETP.LT.OR P1, PT, R70, R237, P1 ;  /* 0x000000ed4600720c */ /* 0x000fc80000f21670 */
[----:B------:R-:W-:-:S03]  /*8a00*/  FSEL R111, R111, -INF , !P1 ;  /* 0xff8000006f6f7808 */ /* 0x000fc60004800000 */
[----:B------:R1:W-:Y:S07]  /*8a10*/  MUFU.TANH R103, R15 ;  /* 0x0000000f00677308 */ /* 0x0003ee0000002400 */
[-C--:B------:R-:W-:Y:S01]  /*8a20*/  HMMA.16816.F32 R4, R16, R26.reuse, R4 ;  /* 0x0000001a1004723c */ /* 0x080fe20000001804 */
[----:B------:R2:W-:Y:S07]  /*8a30*/  MUFU.TANH R175, R44 ;  /* 0x0000002c00af7308 */ /* 0x0005ee0000002400 */
[----:B------:R-:W-:Y:S01]  /*8a40*/  HMMA.16816.F32 R40, R20, R26, R40 ;  /* 0x0000001a1428723c */ /* 0x000fe20000001828 */
[----:B-1----:R-:W1:Y:S01]  /*8a50*/  LDSM.16.M88.4 R12, [R215] ;  /* 0x00000000d70c783b */ /* 0x002e620000000200 */
[----:B------:R-:W4:Y:S06]  /*8a60*/  MUFU.TANH R64, R64 ;  /* 0x0000004000407308 */ /* 0x000f2c0000002400 */
[----:B------:R-:W-:Y:S01]  /*8a70*/  HMMA.16816.F32 R24, R32, R8, RZ ;  /* 0x000000082018723c */ /* 0x000fe200000018ff */
[----:B--2---:R-:W-:Y:S01]  /*8a80*/  IADD3 R44, R70, 0x8, RZ ;  /* 0x00000008462c7810 */ /* 0x004fe20007ffe0ff */
[----:B------:R-:W2:Y:S03]  /*8a90*/  MUFU.TANH R37, R37 ;  /* 0x0000002500257308 */ /* 0x000ea60000002400 */
[----:B------:R-:W-:-:S02]  /*8aa0*/  ISETP.GE.AND P1, PT, R44, R236, PT ;  /* 0x000000ec2c00720c */ /* 0x000fc40003f26270 */
[-C--:B------:R-:W-:Y:S01]  /*8ab0*/  ISETP.GE.AND P6, PT, R44, R240.reuse, PT ;  /* 0x000000f02c00720c */ /* 0x080fe20003fc6270 */
[----:B------:R-:W-:Y:S01]  /*8ac0*/  FMUL.FTZ R179, R4, c[0x0][0x2ec] ;  /* 0x0000bb0004b37a20 */ /* 0x000fe20000410000 */
[----:B------:R-:W-:Y:S01]  /*8ad0*/  IADD3 R4, R70, 0x1, RZ ;  /* 0x0000000146047810 */ /* 0x000fe20007ffe0ff */
[----:B------:R-:W-:Y:S01]  /*8ae0*/  FMUL.FTZ R6, R6, c[0x0][0x2ec] ;  /* 0x0000bb0006067a20 */ /* 0x000fe20000410000 */
[----:B------:R-:W-:Y:S01]  /*8af0*/  ISETP.LT.OR P1, PT, R44, R237, P1 ;  /* 0x000000ed2c00720c */ /* 0x000fe20000f21670 */
[----:B------:R-:W-:Y:S01]  /*8b00*/  FMUL.FTZ R5, R5, c[0x0][0x2ec] ;  /* 0x0000bb0005057a20 */ /* 0x000fe20000410000 */
[C---:B------:R-:W-:Y:S01]  /*8b10*/  ISETP.GE.AND P4, PT, R4.reuse, R240, PT ;  /* 0x000000f00400720c */ /* 0x040fe20003f86270 */
[----:B------:R-:W-:Y:S01]  /*8b20*/  MUFU.TANH R186, R6 ;  /* 0x0000000600ba7308 */ /* 0x000fe20000002400 */
[C---:B------:R-:W-:Y:S01]  /*8b30*/  ISETP.GE.AND P5, PT, R4.reuse, R238, PT ;  /* 0x000000ee0400720c */ /* 0x040fe20003fa6270 */
[----:B------:R-:W-:Y:S01]  /*8b40*/  FMUL.FTZ R194, R7, c[0x0][0x2ec] ;  /* 0x0000bb0007c27a20 */ /* 0x000fe20000410000 */
[----:B------:R-:W-:Y:S01]  /*8b50*/  ISETP.GE.AND P3, PT, R4, R236, PT ;  /* 0x000000ec0400720c */ /* 0x000fe20003f66270 */
[----:B------:R-:W-:Y:S01]  /*8b60*/  FMUL.FTZ R49, R40, c[0x0][0x2ec] ;  /* 0x0000bb0028317a20 */ /* 0x000fe20000410000 */
[----:B------:R-:W-:Y:S01]  /*8b70*/  ISETP.GE.AND P2, PT, R4, R234, PT ;  /* 0x000000ea0400720c */ /* 0x000fe20003f46270 */
[----:B------:R-:W-:Y:S01]  /*8b80*/  FMUL.FTZ R42, R42, c[0x0][0x2ec] ;  /* 0x0000bb002a2a7a20 */ /* 0x000fe20000410000 */
[C---:B------:R-:W-:Y:S01]  /*8b90*/  ISETP.LT.OR P4, PT, R4.reuse, R241, P4 ;  /* 0x000000f10400720c */ /* 0x040fe20002781670 */
[----:B------:R1:W-:Y:S01]  /*8ba0*/  MUFU.TANH R207, R5 ;  /* 0x0000000500cf7308 */ /* 0x0003e20000002400 */
[C---:B------:R-:W-:Y:S01]  /*8bb0*/  ISETP.LT.OR P5, PT, R4.reuse, R239, P5 ;  /* 0x000000ef0400720c */ /* 0x040fe20002fa1670 */
[----:B------:R-:W-:Y:S01]  /*8bc0*/  FMUL.FTZ R41, R41, c[0x0][0x2ec] ;  /* 0x0000bb0029297a20 */ /* 0x000fe20000410000 */
[C---:B------:R-:W-:Y:S01]  /*8bd0*/  ISETP.LT.OR P3, PT, R4.reuse, R237, P3 ;  /* 0x000000ed0400720c */ /* 0x040fe20001f61670 */
[----:B------:R-:W-:Y:S01]  /*8be0*/  FMUL.FTZ R43, R43, c[0x0][0x2ec] ;  /* 0x0000bb002b2b7a20 */ /* 0x000fe20000410000 */
[----:B------:R-:W-:-:S02]  /*8bf0*/  ISETP.LT.OR P2, PT, R4, R235, P2 ;  /* 0x000000eb0400720c */ /* 0x000fc40001741670 */
[----:B------:R-:W-:Y:S01]  /*8c00*/  FSEL R67, R67, -INF , !P4 ;  /* 0xff80000043437808 */ /* 0x000fe20006000000 */
[----:B------:R-:W-:Y:S01]  /*8c10*/  MUFU.TANH R173, R42 ;  /* 0x0000002a00ad7308 */ /* 0x000fe20000002400 */
[C---:B------:R-:W-:Y:S02]  /*8c20*/  ISETP.GE.AND P4, PT, R70.reuse, R234, PT ;  /* 0x000000ea4600720c */ /* 0x040fe40003f86270 */
[C---:B------:R-:W-:Y:S02]  /*8c30*/  IADD3 R40, R70.reuse, 0x9, RZ ;  /* 0x0000000946287810 */ /* 0x040fe40007ffe0ff */
[----:B------:R-:W-:Y:S02]  /*8c40*/  ISETP.LT.OR P4, PT, R70, R235, P4 ;  /* 0x000000eb4600720c */ /* 0x000fe40002781670 */
[----:B------:R-:W-:Y:S01]  /*8c50*/  FSEL R60, R60, -INF , !P5 ;  /* 0xff8000003c3c7808 */ /* 0x000fe20006800000 */
[----:B-1----:R-:W-:Y:S01]  /*8c60*/  HMMA.16816.F32 R4, R20, R12, R24 ;  /* 0x0000000c1404723c */ /* 0x002fe20000001818 */
[----:B-----5:R-:W-:Y:S01]  /*8c70*/  FSEL R39, R39, -INF , !P4 ;  /* 0xff80000027277808 */ /* 0x020fe20006000000 */
[----:B------:R-:W-:Y:S01]  /*8c80*/  MUFU.TANH R50, R41 ;  /* 0x0000002900327308 */ /* 0x000fe20000002400 */
[----:B------:R-:W-:-:S02]  /*8c90*/  FSEL R166, R166, -INF , !P2 ;  /* 0xff800000a6a67808 */ /* 0x000fc40005000000 */
[----:B------:R-:W-:Y:S02]  /*8ca0*/  ISETP.GE.AND P5, PT, R44, R238, PT ;  /* 0x000000ee2c00720c */ /* 0x000fe40003fa6270 */
[----:B---3--:R-:W-:Y:S01]  /*8cb0*/  FSEL R102, R102, -INF , !P3 ;  /* 0xff80000066667808 */ /* 0x008fe20005800000 */
[----:B------:R-:W-:Y:S01]  /*8cc0*/  HMMA.16816.F32 R24, R28, R8, RZ ;  /* 0x000000081c18723c */ /* 0x000fe200000018ff */
[C---:B------:R-:W-:Y:S01]  /*8cd0*/  ISETP.GE.AND P4, PT, R40.reuse, R240, PT ;  /* 0x000000f02800720c */ /* 0x040fe20003f86270 */
[----:B------:R-:W-:Y:S01]  /*8ce0*/  MUFU.TANH R169, R43 ;  /* 0x0000002b00a97308 */ /* 0x000fe20000002400 */
[----:B------:R-:W-:Y:S02]  /*8cf0*/  ISETP.GE.AND P2, PT, R40, R238, PT ;  /* 0x000000ee2800720c */ /* 0x000fe40003f46270 */
[C---:B------:R-:W-:Y:S02]  /*8d00*/  ISETP.GE.AND P3, PT, R44.reuse, R234, PT ;  /* 0x000000ea2c00720c */ /* 0x040fe40003f66270 */
[----:B------:R-:W-:-:S02]  /*8d10*/  ISETP.LT.OR P6, PT, R44, R241, P6 ;  /* 0x000000f12c00720c */ /* 0x000fc400037c1670 */
[----:B------:R-:W-:Y:S01]  /*8d20*/  ISETP.LT.OR P5, PT, R44, R239, P5 ;  /* 0x000000ef2c00720c */ /* 0x000fe20002fa1670 */
[----:B------:R-:W1:Y:S01]  /*8d30*/  MUFU.TANH R124, R124 ;  /* 0x0000007c007c7308 */ /* 0x000e620000002400 */
[C---:B------:R-:W-:Y:S02]  /*8d40*/  ISETP.LT.OR P4, PT, R40.reuse, R241, P4 ;  /* 0x000000f12800720c */ /* 0x040fe40002781670 */
[----:B------:R-:W-:Y:S02]  /*8d50*/  ISETP.LT.OR P2, PT, R40, R239, P2 ;  /* 0x000000ef2800720c */ /* 0x000fe40001741670 */
[----:B------:R-:W-:Y:S01]  /*8d60*/  ISETP.LT.OR P3, PT, R44, R235, P3 ;  /* 0x000000eb2c00720c */ /* 0x000fe20001f61670 */
[----:B------:R-:W-:Y:S01]  /*8d70*/  FMUL.FTZ R4, R4, c[0x0][0x2ec] ;  /* 0x0000bb0004047a20 */ /* 0x000fe20000410000 */
[----:B------:R-:W-:Y:S01]  /*8d80*/  IADD3 R8, R70, 0x10, RZ ;  /* 0x0000001046087810 */ /* 0x000fe20007ffe0ff */
[----:B------:R-:W-:Y:S01]  /*8d90*/  FMUL.FTZ R51, R5, c[0x0][0x2ec] ;  /* 0x0000bb0005337a20 */ /* 0x000fe20000410000 */
[----:B------:R-:W-:Y:S01]  /*8da0*/  FSEL R113, R113, -INF , !P1 ;  /* 0xff80000071717808 */ /* 0x000fe20004800000 */
[----:B------:R3:W-:Y:S01]  /*8db0*/  MUFU.TANH R48, R4 ;  /* 0x0000000400307308 */ /* 0x0007e20000002400 */
[----:B------:R-:W-:Y:S01]  /*8dc0*/  ISETP.GE.AND P1, PT, R40, R236, PT ;  /* 0x000000ec2800720c */ /* 0x000fe20003f26270 */
[----:B------:R-:W-:Y:S01]  /*8dd0*/  FMUL.FTZ R54, R6, c[0x0][0x2ec] ;  /* 0x0000bb0006367a20 */ /* 0x000fe20000410000 */
[----:B------:R-:W-:Y:S01]  /*8de0*/  FSEL R76, R76, -INF , !P6 ;  /* 0xff8000004c4c7808 */ /* 0x000fe20007000000 */
[----:B------:R-:W-:Y:S01]  /*8df0*/  HMMA.16816.F32 R24, R16, R12, R24 ;  /* 0x0000000c1018723c */ /* 0x000fe20000001818 */
[----:B------:R-:W-:Y:S01]  /*8e00*/  FSEL R63, R63, -INF , !P5 ;  /* 0xff8000003f3f7808 */ /* 0x000fe20006800000 */
[----:B------:R-:W-:Y:S01]  /*8e10*/  FMUL.FTZ R53, R7, c[0x0][0x2ec] ;  /* 0x0000bb0007357a20 */ /* 0x000fe20000410000 */
[----:B------:R-:W-:Y:S01]  /*8e20*/  FSEL R74, R74, -INF , !P4 ;  /* 0xff8000004a4a7808 */ /* 0x000fe20006000000 */
[----:B------:R-:W5:Y:S01]  /*8e30*/  MUFU.TANH R71, R71 ;  /* 0x0000004700477308 */ /* 0x000f620000002400 */
[----:B------:R-:W-:-:S02]  /*8e40*/  FSEL R61, R61, -INF , !P2 ;  /* 0xff8000003d3d7808 */ /* 0x000fc40005000000 */
[----:B------:R-:W-:Y:S02]  /*8e50*/  FSEL R112, R112, -INF , !P3 ;  /* 0xff80000070707808 */ /* 0x000fe40005800000 */
[C---:B------:R-:W-:Y:S02]  /*8e60*/  ISETP.GE.AND P6, PT, R8.reuse, R240, PT ;  /* 0x000000f00800720c */ /* 0x040fe40003fc6270 */
[C---:B------:R-:W-:Y:S01]  /*8e70*/  ISETP.GE.AND P5, PT, R8.reuse, R238, PT ;  /* 0x000000ee0800720c */ /* 0x040fe20003fa6270 */
[----:B---3--:R-:W-:Y:S01]  /*8e80*/  HMMA.16816.F32 R4, R28, R10, RZ ;  /* 0x0000000a1c04723c */ /* 0x008fe200000018ff */
[C---:B------:R-:W-:Y:S01]  /*8e90*/  ISETP.GE.AND P4, PT, R8.reuse, R236, PT ;  /* 0x000000ec0800720c */ /* 0x040fe20003f86270 */
[----:B------:R-:W3:Y:S01]  /*8ea0*/  MUFU.TANH R130, R130 ;  /* 0x0000008200827308 */ /* 0x000ee20000002400 */
[-C--:B------:R-:W-:Y:S02]  /*8eb0*/  ISETP.GE.AND P2, PT, R8, R234.reuse, PT ;  /* 0x000000ea0800720c */ /* 0x080fe40003f46270 */
[----:B------:R-:W-:-:S02]  /*8ec0*/  ISETP.GE.AND P3, PT, R40, R234, PT ;  /* 0x000000ea2800720c */ /* 0x000fc40003f66270 */
[----:B------:R-:W-:Y:S02]  /*8ed0*/  ISETP.LT.OR P1, PT, R40, R237, P1 ;  /* 0x000000ed2800720c */ /* 0x000fe40000f21670 */
[----:B------:R-:W-:Y:S01]  /*8ee0*/  IADD3 R12, R70, 0x11, RZ ;  /* 0x00000011460c7810 */ /* 0x000fe20007ffe0ff */
[----:B------:R-:W1:Y:S01]  /*8ef0*/  MUFU.TANH R184, R184 ;  /* 0x000000b800b87308 */ /* 0x000e620000002400 */
[----:B------:R-:W-:Y:S01]  /*8f00*/  ISETP.LT.OR P6, PT, R8, R241, P6 ;  /* 0x000000f10800720c */ /* 0x000fe200037c1670 */
[----:B------:R-:W-:Y:S01]  /*8f10*/  FMUL.FTZ R24, R24, c[0x0][0x2ec] ;  /* 0x0000bb0018187a20 */ /* 0x000fe20000410000 */
[C---:B------:R-:W-:Y:S01]  /*8f20*/  ISETP.LT.OR P5, PT, R8.reuse, R239, P5 ;  /* 0x000000ef0800720c */ /* 0x040fe20002fa1670 */
[----:B------:R-:W-:Y:S01]  /*8f30*/  FMUL.FTZ R25, R25, c[0x0][0x2ec] ;  /* 0x0000bb0019197a20 */ /* 0x000fe20000410000 */
[----:B------:R-:W-:Y:S01]  /*8f40*/  ISETP.LT.OR P4, PT, R8, R237, P4 ;  /* 0x000000ed0800720c */ /* 0x000fe20002781670 */
[----:B------:R-:W-:Y:S01]  /*8f50*/  FMUL.FTZ R26, R26, c[0x0][0x2ec] ;  /* 0x0000bb001a1a7a20 */ /* 0x000fe20000410000 */
[-C--:B------:R-:W-:Y:S01]  /*8f60*/  ISETP.LT.OR P2, PT, R8, R235.reuse, P2 ;  /* 0x000000eb0800720c */ /* 0x080fe20001741670 */
[----:B------:R-:W-:Y:S01]  /*8f70*/  FMUL.FTZ R27, R27, c[0x0][0x2ec] ;  /* 0x0000bb001b1b7a20 */ /* 0x000fe20000410000 */
[----:B------:R-:W-:Y:S01]  /*8f80*/  ISETP.LT.OR P3, PT, R40, R235, P3 ;  /* 0x000000eb2800720c */ /* 0x000fe20001f61670 */
[----:B------:R-:W-:Y:S01]  /*8f90*/  HMMA.16816.F32 R8, R32, R10, RZ ;  /* 0x0000000a2008723c */ /* 0x000fe200000018ff */
[----:B------:R-:W-:Y:S01]  /*8fa0*/  FSEL R114, R114, -INF , !P1 ;  /* 0xff80000072727808 */ /* 0x000fe20004800000 */
[----:B------:R-:W1:Y:S01]  /*8fb0*/  LDSM.16.M88.4 R40, [R223+0x3400] ;  /* 0x00340000df28783b */ /* 0x000e620000000200 */
[----:B------:R-:W-:Y:S01]  /*8fc0*/  ISETP.GE.AND P1, PT, R12, R240, PT ;  /* 0x000000f00c00720c */ /* 0x000fe20003f26270 */
[----:B------:R-:W-:Y:S01]  /*8fd0*/  MUFU.TANH R195, R24 ;  /* 0x0000001800c37308 */ /* 0x000fe20000002400 */
[----:B------:R-:W-:-:S02]  /*8fe0*/  FSEL R172, R172, -INF , !P3 ;  /* 0xff800000acac7808 */ /* 0x000fc40005800000 */
[C---:B------:R-:W-:Y:S01]  /*8ff0*/  ISETP.LT.OR P1, PT, R12.reuse, R241, P1 ;  /* 0x000000f10c00720c */ /* 0x040fe20000f21670 */
[----:B------:R-:W-:Y:S01]  /*9000*/  HMMA.16816.F32 R4, R16, R14, R4 ;  /* 0x0000000e1004723c */ /* 0x000fe20000001804 */
[----:B------:R-:W-:Y:S02]  /*9010*/  FSEL R77, R77, -INF , !P6 ;  /* 0xff8000004d4d7808 */ /* 0x000fe40007000000 */
[----:B------:R-:W-:Y:S01]  /*9020*/  FSEL R75, R75, -INF , !P1 ;  /* 0xff8000004b4b7808 */ /* 0x000fe20004800000 */
[----:B------:R-:W-:Y:S01]  /*9030*/  MUFU.TANH R187, R25 ;  /* 0x0000001900bb7308 */ /* 0x000fe20000002400 */
[C---:B------:R-:W-:Y:S02]  /*9040*/  ISETP.GE.AND P3, PT, R12.reuse, R238, PT ;  /* 0x000000ee0c00720c */ /* 0x040fe40003f66270 */
[C---:B------:R-:W-:Y:S02]  /*9050*/  ISETP.GE.AND P6, PT, R12.reuse, R236, PT ;  /* 0x000000ec0c00720c */ /* 0x040fe40003fc6270 */
[----:B------:R-:W-:-:S02]  /*9060*/  ISETP.GE.AND P1, PT, R12, R234, PT ;  /* 0x000000ea0c00720c */ /* 0x000fc40003f26270 */
[C---:B------:R-:W-:Y:S01]  /*9070*/  ISETP.LT.OR P3, PT, R12.reuse, R239, P3 ;  /* 0x000000ef0c00720c */ /* 0x040fe20001f61670 */
[----:B------:R-:W-:Y:S01]  /*9080*/  MUFU.TANH R180, R26 ;  /* 0x0000001a00b47308 */ /* 0x000fe20000002400 */
[C---:B------:R-:W-:Y:S02]  /*9090*/  ISETP.LT.OR P6, PT, R12.reuse, R237, P6 ;  /* 0x000000ed0c00720c */ /* 0x040fe400037c1670 */
[----:B------:R-:W-:Y:S01]  /*90a0*/  ISETP.LT.OR P1, PT, R12, R235, P1 ;  /* 0x000000eb0c00720c */ /* 0x000fe20000f21670 */
[----:B------:R-:W-:Y:S01]  /*90b0*/  HMMA.16816.F32 R8, R20, R14, R8 ;  /* 0x0000000e1408723c */ /* 0x000fe20000001808 */
[----:B------:R-:W-:Y:S02]  /*90c0*/  IADD3 R12, R70, 0x18, RZ ;  /* 0x00000018460c7810 */ /* 0x000fe40007ffe0ff */
[----:B------:R-:W-:Y:S01]  /*90d0*/  FSEL R65, R65, -INF , !P5 ;  /* 0xff80000041417808 */ /* 0x000fe20006800000 */
[----:B------:R1:W-:Y:S01]  /*90e0*/  MUFU.TANH R183, R27 ;  /* 0x0000001b00b77308 */ /* 0x0003e20000002400 */
[----:B----4-:R-:W-:-:S02]  /*90f0*/  FSEL R64, R64, -INF , !P3 ;  /* 0xff80000040407808 */ /* 0x010fc40005800000 */
[----:B------:R-:W-:Y:S01]  /*9100*/  FSEL R119, R119, -INF , !P4 ;  /* 0xff80000077777808 */ /* 0x000fe20006000000 */
[----:B------:R-:W-:Y:S01]  /*9110*/  FMUL.FTZ R4, R4, c[0x0][0x2ec] ;  /* 0x0000bb0004047a20 */ /* 0x000fe20000410000 */
[----:B------:R-:W-:Y:S01]  /*9120*/  FSEL R125, R125, -INF , !P6 ;  /* 0xff8000007d7d7808 */ /* 0x000fe20007000000 */
[----:B------:R-:W-:Y:S01]  /*9130*/  FMUL.FTZ R6, R6, c[0x0][0x2ec] ;  /* 0x0000bb0006067a20 */ /* 0x000fe20000410000 */
[C---:B------:R-:W-:Y:S01]  /*9140*/  ISETP.GE.AND P5, PT, R12.reuse, R240, PT ;  /* 0x000000f00c00720c */ /* 0x040fe20003fa6270 */
[----:B------:R4:W-:Y:S01]  /*9150*/  MUFU.TANH R188, R4 ;  /* 0x0000000400bc7308 */ /* 0x0009e20000002400 */
[C---:B------:R-:W-:Y:S01]  /*9160*/  ISETP.GE.AND P3, PT, R12.reuse, R238, PT ;  /* 0x000000ee0c00720c */ /* 0x040fe20003f66270 */
[----:B------:R-:W-:Y:S01]  /*9170*/  FMUL.FTZ R5, R5, c[0x0][0x2ec] ;  /* 0x0000bb0005057a20 */ /* 0x000fe20000410000 */
[C---:B------:R-:W-:Y:S01]  /*9180*/  ISETP.GE.AND P4, PT, R12.reuse, R236, PT ;  /* 0x000000ec0c00720c */ /* 0x040fe20003f86270 */
[----:B------:R-:W-:Y:S01]  /*9190*/  FMUL.FTZ R7, R7, c[0x0][0x2ec] ;  /* 0x0000bb0007077a20 */ /* 0x000fe20000410000 */
[----:B------:R-:W-:-:S02]  /*91a0*/  ISETP.GE.AND P6, PT, R12, R234, PT ;  /* 0x000000ea0c00720c */ /* 0x000fc40003fc6270 */
[C---:B------:R-:W-:Y:S01]  /*91b0*/  ISETP.LT.OR P5, PT, R12.reuse, R241, P5 ;  /* 0x000000f10c00720c */ /* 0x040fe20002fa1670 */
[----:B-1----:R-:W-:Y:S01]  /*91c0*/  HMMA.16816.F32 R24, R32, R40, RZ ;  /* 0x000000282018723c */ /* 0x002fe200000018ff */
[C---:B------:R-:W-:Y:S01]  /*91d0*/  ISETP.LT.OR P3, PT, R12.reuse, R239, P3 ;  /* 0x000000ef0c00720c */ /* 0x040fe20001f61670 */
[----:B------:R-:W-:Y:S01]  /*91e0*/  MUFU.TANH R177, R6 ;  /* 0x0000000600b17308 */ /* 0x000fe20000002400 */
[----:B------:R-:W-:Y:S01]  /*91f0*/  ISETP.LT.OR P4, PT, R12, R237, P4 ;  /* 0x000000ed0c00720c */ /* 0x000fe20002781670 */
[----:B------:R-:W-:Y:S01]  /*9200*/  FMUL.FTZ R55, R8, c[0x0][0x2ec] ;  /* 0x0000bb0008377a20 */ /* 0x000fe20000410000 */
[----:B------:R-:W-:Y:S01]  /*9210*/  ISETP.LT.OR P6, PT, R12, R235, P6 ;  /* 0x000000eb0c00720c */ /* 0x000fe200037c1670 */
[----:B------:R-:W-:Y:S01]  /*9220*/  FMUL.FTZ R10, R10, c[0x0][0x2ec] ;  /* 0x0000bb000a0a7a20 */ /* 0x000fe20000410000 */
[----:B------:R-:W1:Y:S01]  /*9230*/  LDSM.16.M88.4 R12, [R214] ;  /* 0x00000000d60c783b */ /* 0x000e620000000200 */
[----:B------:R-:W-:Y:S01]  /*9240*/  IADD3 R44, R70, 0x19, RZ ;  /* 0x00000019462c7810 */ /* 0x000fe20007ffe0ff */
[----:B------:R-:W-:Y:S01]  /*9250*/  FMUL.FTZ R9, R9, c[0x0][0x2ec] ;  /* 0x0000bb0009097a20 */ /* 0x000fe20000410000 */
[----:B--2---:R-:W-:Y:S01]  /*9260*/  FSEL R37, R37, -INF , !P2 ;  /* 0xff80000025257808 */ /* 0x004fe20005000000 */
[----:B------:R-:W-:Y:S01]  /*9270*/  MUFU.TANH R196, R5 ;  /* 0x0000000500c47308 */ /* 0x000fe20000002400 */
[----:B------:R-:W-:Y:S01]  /*9280*/  FSEL R118, R118, -INF , !P1 ;  /* 0xff80000076767808 */ /* 0x000fe20004800000 */
[----:B------:R-:W-:Y:S01]  /*9290*/  FMUL.FTZ R11, R11, c[0x0][0x2ec] ;  /* 0x0000bb000b0b7a20 */ /* 0x000fe20000410000 */
[----:B------:R-:W-:-:S02]  /*92a0*/  ISETP.GE.AND P2, PT, R44, R240, PT ;  /* 0x000000f02c00720c */ /* 0x000fc40003f46270 */
[C---:B------:R-:W-:Y:S02]  /*92b0*/  ISETP.GE.AND P1, PT, R44.reuse, R238, PT ;  /* 0x000000ee2c00720c */ /* 0x040fe40003f26270 */
[C---:B------:R-:W-:Y:S01]  /*92c0*/  ISETP.LT.OR P2, PT, R44.reuse, R241, P2 ;  /* 0x000000f12c00720c */ /* 0x040fe20001741670 */
[----:B------:R1:W-:Y:S01]  /*92d0*/  MUFU.TANH R182, R7 ;  /* 0x0000000700b67308 */ /* 0x0003e20000002400 */
[----:B------:R-:W-:Y:S02]  /*92e0*/  ISETP.LT.OR P1, PT, R44, R239, P1 ;  /* 0x000000ef2c00720c */ /* 0x000fe40000f21670 */
[----:B----4-:R-:W-:Y:S02]  /*92f0*/  IADD3 R4, R70, 0x20, RZ ;  /* 0x0000002046047810 */ /* 0x010fe40007ffe0ff */
[----:B------:R-:W-:Y:S02]  /*9300*/  FSEL R79, R79, -INF , !P5 ;  /* 0xff8000004f4f7808 */ /* 0x000fe40006800000 */
[----:B------:R-:W-:Y:S01]  /*9310*/  FSEL R68, R68, -INF , !P3 ;  /* 0xff80000044447808 */ /* 0x000fe20005800000 */
[----:B------:R-:W-:Y:S01]  /*9320*/  MUFU.TANH R91, R9 ;  /* 0x00000009005b7308 */ /* 0x000fe20000002400 */
[----:B------:R-:W-:-:S02]  /*9330*/  FSEL R78, R78, -INF , !P2 ;  /* 0xff8000004e4e7808 */ /* 0x000fc40005000000 */
[----:B------:R-:W-:Y:S02]  /*9340*/  FSEL R66, R66, -INF , !P1 ;  /* 0xff80000042427808 */ /* 0x000fe40004800000 */
[C---:B------:R-:W-:Y:S02]  /*9350*/  ISETP.GE.AND P5, PT, R4.reuse, R240, PT ;  /* 0x000000f00400720c */ /* 0x040fe40003fa6270 */
[C---:B------:R-:W-:Y:S01]  /*9360*/  ISETP.GE.AND P3, PT, R4.reuse, R238, PT ;  /* 0x000000ee0400720c */ /* 0x040fe20003f66270 */
[----:B------:R-:W-:Y:S01]  /*9370*/  MUFU.TANH R92, R11 ;  /* 0x0000000b005c7308 */ /* 0x000fe20000002400 */
[C---:B------:R-:W-:Y:S02]  /*9380*/  ISETP.GE.AND P2, PT, R4.reuse, R236, PT ;  /* 0x000000ec0400720c */ /* 0x040fe40003f46270 */
[C---:B------:R-:W-:Y:S02]  /*9390*/  ISETP.GE.AND P1, PT, R4.reuse, R234, PT ;  /* 0x000000ea0400720c */ /* 0x040fe40003f26270 */
[----:B------:R-:W-:-:S02]  /*93a0*/  ISETP.LT.OR P5, PT, R4, R241, P5 ;  /* 0x000000f10400720c */ /* 0x000fc40002fa1670 */
[C---:B------:R-:W-:Y:S01]  /*93b0*/  ISETP.LT.OR P3, PT, R4.reuse, R239, P3 ;  /* 0x000000ef0400720c */ /* 0x040fe20001f61670 */
[----:B------:R-:W2:Y:S01]  /*93c0*/  MUFU.TANH R85, R85 ;  /* 0x0000005500557308 */ /* 0x000ea20000002400 */
[C---:B------:R-:W-:Y:S02]  /*93d0*/  ISETP.LT.OR P2, PT, R4.reuse, R237, P2 ;  /* 0x000000ed0400720c */ /* 0x040fe40001741670 */
[----:B------:R-:W-:Y:S02]  /*93e0*/  ISETP.LT.OR P1, PT, R4, R235, P1 ;  /* 0x000000eb0400720c */ /* 0x000fe40000f21670 */
[----:B-1----:R-:W-:Y:S01]  /*93f0*/  HMMA.16816.F32 R4, R20, R12, R24 ;  /* 0x0000000c1404723c */ /* 0x002fe20000001818 */
[----:B------:R-:W-:Y:S02]  /*9400*/  FSEL R165, R165, -INF , !P4 ;  /* 0xff800000a5a57808 */ /* 0x000fe40006000000 */
[----:B------:R-:W-:Y:S01]  /*9410*/  FSEL R122, R122, -INF , !P6 ;  /* 0xff8000007a7a7808 */ /* 0x000fe20007000000 */
[----:B------:R-:W-:Y:S01]  /*9420*/  MUFU.TANH R176, R45 ;  /* 0x0000002d00b07308 */ /* 0x000fe20000002400 */
[----:B------:R-:W-:-:S02]  /*9430*/  ISETP.GE.AND P4, PT, R44, R236, PT ;  /* 0x000000ec2c00720c */ /* 0x000fc40003f86270 */
[C---:B------:R-:W-:Y:S01]  /*9440*/  ISETP.GE.AND P6, PT, R44.reuse, R234, PT ;  /* 0x000000ea2c00720c */ /* 0x040fe20003fc6270 */
[----:B------:R-:W-:Y:S01]  /*9450*/  HMMA.16816.F32 R24, R28, R40, RZ ;  /* 0x000000281c18723c */ /* 0x000fe200000018ff */
[C---:B------:R-:W-:Y:S02]  /*9460*/  ISETP.LT.OR P4, PT, R44.reuse, R237, P4 ;  /* 0x000000ed2c00720c */ /* 0x040fe40002781670 */
[----:B------:R-:W-:Y:S01]  /*9470*/  ISETP.LT.OR P6, PT, R44, R235, P6 ;  /* 0x000000eb2c00720c */ /* 0x000fe200037c1670 */
[----:B------:R-:W-:Y:S01]  /*9480*/  MUFU.TANH R190, R46 ;  /* 0x0000002e00be7308 */ /* 0x000fe20000002400 */
[----:B------:R-:W-:Y:S02]  /*9490*/  IADD3 R44, R70, 0x21, RZ ;  /* 0x00000021462c7810 */ /* 0x000fe40007ffe0ff */
[----:B------:R-:W-:Y:S02]  /*94a0*/  FSEL R124, R124, -INF , !P6 ;  /* 0xff8000007c7c7808 */ /* 0x000fe40007000000 */
[----:B------:R-:W-:-:S02]  /*94b0*/  FSEL R80, R80, -INF , !P5 ;  /* 0xff80000050507808 */ /* 0x000fc40006800000 */
[----:B------:R-:W-:Y:S01]  /*94c0*/  FSEL R116, R52, -INF , !P4 ;  /* 0xff80000034747808 */ /* 0x000fe20006000000 */
[----:B------:R-:W-:Y:S01]  /*94d0*/  MUFU.TANH R189, R47 ;  /* 0x0000002f00bd7308 */ /* 0x000fe20000002400 */
[C---:B------:R-:W-:Y:S02]  /*94e0*/  ISETP.GE.AND P6, PT, R44.reuse, R238, PT ;  /* 0x000000ee2c00720c */ /* 0x040fe40003fc6270 */
[----:B------:R-:W-:Y:S01]  /*94f0*/  ISETP.GE.AND P5, PT, R44, R236, PT ;  /* 0x000000ec2c00720c */ /* 0x000fe20003fa6270 */
[----:B------:R-:W-:Y:S01]  /*9500*/  FMUL.FTZ R4, R4, c[0x0][0x2ec] ;  /* 0x0000bb0004047a20 */ /* 0x000fe20000410000 */
[C---:B------:R-:W-:Y:S01]  /*9510*/  ISETP.GE.AND P4, PT, R44.reuse, R240, PT ;  /* 0x000000f02c00720c */ /* 0x040fe20003f86270 */
[----:B------:R-:W-:Y:S01]  /*9520*/  FMUL.FTZ R95, R5, c[0x0][0x2ec] ;  /* 0x0000bb00055f7a20 */ /* 0x000fe20000410000 */
[C---:B------:R-:W-:Y:S01]  /*9530*/  ISETP.LT.OR P6, PT, R44.reuse, R239, P6 ;  /* 0x000000ef2c00720c */ /* 0x040fe200037c1670 */
[----:B------:R1:W-:Y:S01]  /*9540*/  MUFU.TANH R90, R4 ;  /* 0x00000004005a7308 */ /* 0x0003e20000002400 */
[----:B------:R-:W-:Y:S01]  /*9550*/  ISETP.LT.OR P5, PT, R44, R237, P5 ;  /* 0x000000ed2c00720c */ /* 0x000fe20002fa1670 */
[----:B------:R-:W-:Y:S01]  /*9560*/  FMUL.FTZ R94, R6, c[0x0][0x2ec] ;  /* 0x0000bb00065e7a20 */ /* 0x000fe20000410000 */
[----:B------:R-:W-:Y:S01]  /*9570*/  IADD3 R8, R70, 0x28, RZ ;  /* 0x0000002846087810 */ /* 0x000fe20007ffe0ff */
[----:B------:R-:W-:Y:S01]  /*9580*/  FMUL.FTZ R93, R7, c[0x0][0x2ec] ;  /* 0x0000bb00075d7a20 */ /* 0x000fe20000410000 */
[----:B------:R-:W-:-:S02]  /*9590*/  ISETP.LT.OR P4, PT, R44, R241, P4 ;  /* 0x000000f12c00720c */ /* 0x000fc40002781670 */
[----:B------:R-:W-:Y:S01]  /*95a0*/  FSEL R72, R72, -INF , !P3 ;  /* 0xff80000048487808 */ /* 0x000fe20005800000 */
[----:B------:R4:W-:Y:S01]  /*95b0*/  MUFU.TANH R52, R10 ;  /* 0x0000000a00347308 */ /* 0x0009e20000002400 */
[----:B-----5:R-:W-:Y:S02]  /*95c0*/  FSEL R71, R71, -INF , !P6 ;  /* 0xff80000047477808 */ /* 0x020fe40007000000 */
[----:B------:R-:W-:Y:S02]  /*95d0*/  FSEL R126, R126, -INF , !P2 ;  /* 0xff8000007e7e7808 */ /* 0x000fe40005000000 */
[----:B------:R-:W-:Y:S02]  /*95e0*/  FSEL R127, R127, -INF , !P5 ;  /* 0xff8000007f7f7808 */ /* 0x000fe40006800000 */
[----:B------:R-:W-:Y:S01]  /*95f0*/  FSEL R81, R81, -INF , !P4 ;  /* 0xff80000051517808 */ /* 0x000fe20006000000 */
[----:B-1----:R-:W-:Y:S01]  /*9600*/  HMMA.16816.F32 R4, R28, R42, RZ ;  /* 0x0000002a1c04723c */ /* 0x002fe200000018ff */
[C---:B------:R-:W-:Y:S01]  /*9610*/  ISETP.GE.AND P3, PT, R8.reuse, R240, PT ;  /* 0x000000f00800720c */ /* 0x040fe20003f66270 */
[----:B------:R-:W1:Y:S01]  /*9620*/  MUFU.TANH R84, R84 ;  /* 0x0000005400547308 */ /* 0x000e620000002400 */
[----:B------:R-:W-:-:S02]  /*9630*/  ISETP.GE.AND P6, PT, R8, R238, PT ;  /* 0x000000ee0800720c */ /* 0x000fc40003fc6270 */
[C---:B------:R-:W-:Y:S02]  /*9640*/  ISETP.GE.AND P2, PT, R8.reuse, R236, PT ;  /* 0x000000ec0800720c */ /* 0x040fe40003f46270 */
[-C--:B------:R-:W-:Y:S01]  /*9650*/  ISETP.GE.AND P5, PT, R8, R234.reuse, PT ;  /* 0x000000ea0800720c */ /* 0x080fe20003fa6270 */
[----:B------:R-:W-:Y:S01]  /*9660*/  HMMA.16816.F32 R40, R32, R42, RZ ;  /* 0x0000002a2028723c */ /* 0x000fe200000018ff */
[----:B------:R-:W-:Y:S01]  /*9670*/  ISETP.GE.AND P4, PT, R44, R234, PT ;  /* 0x000000ea2c00720c */ /* 0x000fe20003f86270 */
[----:B------:R-:W5:Y:S01]  /*9680*/  MUFU.TANH R167, R167 ;  /* 0x000000a700a77308 */ /* 0x000f620000002400 */
[C---:B------:R-:W-:Y:S02]  /*9690*/  ISETP.LT.OR P3, PT, R8.reuse, R241, P3 ;  /* 0x000000f10800720c */ /* 0x040fe40001f61670 */
[C---:B------:R-:W-:Y:S02]  /*96a0*/  ISETP.LT.OR P6, PT, R8.reuse, R239, P6 ;  /* 0x000000ef0800720c */ /* 0x040fe400037c1670 */
[----:B------:R-:W-:-:S02]  /*96b0*/  ISETP.LT.OR P2, PT, R8, R237, P2 ;  /* 0x000000ed0800720c */ /* 0x000fc40001741670 */
[-C--:B------:R-:W-:Y:S01]  /*96c0*/  ISETP.LT.OR P5, PT, R8, R235.reuse, P5 ;  /* 0x000000eb0800720c */ /* 0x080fe20002fa1670 */
[----:B------:R-:W1:Y:S01]  /*96d0*/  MUFU.TANH R121, R121 ;  /* 0x0000007900797308 */ /* 0x000e620000002400 */
[----:B------:R-:W-:Y:S01]  /*96e0*/  ISETP.LT.OR P4, PT, R44, R235, P4 ;  /* 0x000000eb2c00720c */ /* 0x000fe20002781670 */
[C---:B----4-:R-:W-:Y:S01]  /*96f0*/  HMMA.16816.F32 R8, R16.reuse, R12, R24 ;  /* 0x0000000c1008723c */ /* 0x050fe20000001818 */
[----:B------:R-:W-:Y:S01]  /*9700*/  FSEL R129, R129, -INF , !P1 ;  /* 0xff80000081817808 */ /* 0x000fe20004800000 */
[----:B------:R-:W4:Y:S01]  /*9710*/  LDSM.16.M88.4 R44, [R223+0x3800] ;  /* 0x00380000df2c783b */ /* 0x000f220000000200 */
[----:B---3--:R-:W-:Y:S02]  /*9720*/  FSEL R130, R130, -INF , !P4 ;  /* 0xff80000082827808 */ /* 0x008fe40006000000 */
[----:B------:R-:W-:Y:S01]  /*9730*/  FSEL R128, R128, -INF , !P2 ;  /* 0xff80000080807808 */ /* 0x000fe20005000000 */
[----:B------:R-:W3:Y:S01]  /*9740*/  MUFU.TANH R179, R179 ;  /* 0x000000b300b37308 */ /* 0x000ee20000002400 */
[----:B------:R-:W-:Y:S01]  /*9750*/  IADD3 R12, R70, 0x29, RZ ;  /* 0x00000029460c7810 */ /* 0x000fe20007ffe0ff */
[----:B------:R-:W-:Y:S01]  /*9760*/  HMMA.16816.F32 R4, R16, R14, R4 ;  /* 0x0000000e1004723c */ /* 0x000fe20000001804 */
[----:B------:R-:W-:-:S02]  /*9770*/  FSEL R164, R164, -INF , !P5 ;  /* 0xff800000a4a47808 */ /* 0x000fc40006800000 */
[C---:B------:R-:W-:Y:S02]  /*9780*/  ISETP.GE.AND P1, PT, R12.reuse, R240, PT ;  /* 0x000000f00c00720c */ /* 0x040fe40003f26270 */
[C---:B------:R-:W-:Y:S01]  /*9790*/  ISETP.GE.AND P4, PT, R12.reuse, R238, PT ;  /* 0x000000ee0c00720c */ /* 0x040fe20003f86270 */
[----:B------:R-:W1:Y:S01]  /*97a0*/  MUFU.TANH R49, R49 ;  /* 0x0000003100317308 */ /* 0x000e620000002400 */
[C---:B------:R-:W-:Y:S01]  /*97b0*/  ISETP.GE.AND P2, PT, R12.reuse, R236, PT ;  /* 0x000000ec0c00720c */ /* 0x040fe20003f46270 */
[----:B------:R-:W-:Y:S01]  /*97c0*/  HMMA.16816.F32 R40, R20, R14, R40 ;  /* 0x0000000e1428723c */ /* 0x000fe20000001828 */
[----:B------:R-:W-:Y:S02]  /*97d0*/  ISETP.GE.AND P5, PT, R12, R234, PT ;  /* 0x000000ea0c00720c */ /* 0x000fe40003fa6270 */
[----:B------:R-:W-:Y:S02]  /*97e0*/  IADD3 R13, R70, 0x30, RZ ;  /* 0x00000030460d7810 */ /* 0x000fe40007ffe0ff */
[C---:B------:R-:W-:Y:S01]  /*97f0*/  ISETP.LT.OR P1, PT, R12.reuse, R241, P1 ;  /* 0x000000f10c00720c */ /* 0x040fe20000f21670 */
[----:B------:R-:W1:Y:S01]  /*9800*/  MUFU.TANH R51, R51 ;  /* 0x0000003300337308 */ /* 0x000e620000002400 */
[----:B------:R-:W-:Y:S01]  /*9810*/  ISETP.LT.OR P4, PT, R12, R239, P4 ;  /* 0x000000ef0c00720c */ /* 0x000fe20002781670 */
[----:B------:R-:W-:Y:S01]  /*9820*/  FMUL.FTZ R8, R8, c[0x0][0x2ec] ;  /* 0x0000bb0008087a20 */ /* 0x000fe20000410000 */
[C---:B------:R-:W-:Y:S01]  /*9830*/  ISETP.LT.OR P2, PT, R12.reuse, R237, P2 ;  /* 0x000000ed0c00720c */ /* 0x040fe20001741670 */
[----:B------:R-:W-:Y:S01]  /*9840*/  FMUL.FTZ R9, R9, c[0x0][0x2ec] ;  /* 0x0000bb0009097a20 */ /* 0x000fe20000410000 */
[----:B------:R-:W-:Y:S01]  /*9850*/  ISETP.LT.OR P5, PT, R12, R235, P5 ;  /* 0x000000eb0c00720c */ /* 0x000fe20002fa1670 */
[----:B------:R-:W-:Y:S01]  /*9860*/  FMUL.FTZ R10, R10, c[0x0][0x2ec] ;  /* 0x0000bb000a0a7a20 */ /* 0x000fe20000410000 */
[----:B------:R-:W-:Y:S01]  /*9870*/  FSEL R82, R82, -INF , !P3 ;  /* 0xff80000052527808 */ /* 0x000fe20005800000 */
[----:B------:R-:W-:Y:S01]  /*9880*/  FMUL.FTZ R11, R11, c[0x0][0x2ec] ;  /* 0x0000bb000b0b7a20 */ /* 0x000fe20000410000 */
[----:B------:R-:W-:Y:S01]  /*9890*/  IADD3 R12, R70, 0x31, RZ ;  /* 0x00000031460c7810 */ /* 0x000fe20007ffe0ff */
[----:B------:R-:W-:Y:S01]  /*98a0*/  FMUL.FTZ R4, R4, c[0x0][0x2ec] ;  /* 0x0000bb0004047a20 */ /* 0x000fe20000410000 */
[-C--:B------:R-:W-:Y:S01]  /*98b0*/  ISETP.GE.AND P3, PT, R13, R240.reuse, PT ;  /* 0x000000f00d00720c */ /* 0x080fe20003f66270 */
[----:B------:R-:W-:Y:S01]  /*98c0*/  FMUL.FTZ R6, R6, c[0x0][0x2ec] ;  /* 0x0000bb0006067a20 */ /* 0x000fe20000410000 */
[----:B------:R-:W-:Y:S01]  /*98d0*/  FSEL R73, R73, -INF , !P6 ;  /* 0xff80000049497808 */ /* 0x000fe20007000000 */
[----:B------:R-:W-:Y:S01]  /*98e0*/  FMUL.FTZ R5, R5, c[0x0][0x2ec] ;  /* 0x0000bb0005057a20 */ /* 0x000fe20000410000 */
[----:B------:R-:W-:Y:S01]  /*98f0*/  ISETP.GE.AND P6, PT, R12, R240, PT ;  /* 0x000000f00c00720c */ /* 0x000fe20003fc6270 */
[----:B------:R-:W-:Y:S01]  /*9900*/  MUFU.TANH R181, R8 ;  /* 0x0000000800b57308 */ /* 0x000fe20000002400 */
[-C--:B------:R-:W-:Y:S01]  /*9910*/  ISETP.LT.OR P3, PT, R13, R241.reuse, P3 ;  /* 0x000000f10d00720c */ /* 0x080fe20001f61670 */
[----:B------:R-:W-:Y:S01]  /*9920*/  FMUL.FTZ R185, R7, c[0x0][0x2ec] ;  /* 0x0000bb0007b97a20 */ /* 0x000fe20000410000 */
[----:B------:R-:W-:Y:S01]  /*9930*/  FSEL R83, R83, -INF , !P1 ;  /* 0xff80000053537808 */ /* 0x000fe20004800000 */
[----:B------:R-:W-:Y:S01]  /*9940*/  FMUL.FTZ R100, R40, c[0x0][0x2ec] ;  /* 0x0000bb0028647a20 */ /* 0x000fe20000410000 */
[----:B------:R-:W-:Y:S01]  /*9950*/  FSEL R103, R103, -INF , !P4 ;  /* 0xff80000067677808 */ /* 0x000fe20006000000 */
[----:B------:R-:W-:Y:S01]  /*9960*/  FMUL.FTZ R42, R42, c[0x0][0x2ec] ;  /* 0x0000bb002a2a7a20 */ /* 0x000fe20000410000 */
[----:B------:R-:W-:Y:S01]  /*9970*/  ISETP.LT.OR P6, PT, R12, R241, P6 ;  /* 0x000000f10c00720c */ /* 0x000fe200037c1670 */
[----:B------:R-:W-:Y:S01]  /*9980*/  MUFU.TANH R98, R9 ;  /* 0x0000000900627308 */ /* 0x000fe20000002400 */
[----:B------:R-:W-:Y:S01]  /*9990*/  FSEL R184, R184, -INF , !P5 ;  /* 0xff800000b8b87808 */ /* 0x000fe20006800000 */
[----:B------:R-:W-:Y:S01]  /*99a0*/  FMUL.FTZ R109, R41, c[0x0][0x2ec] ;  /* 0x0000bb00296d7a20 */ /* 0x000fe20000410000 */
[----:B--2---:R-:W-:Y:S01]  /*99b0*/  FSEL R85, R85, -INF , !P3 ;  /* 0xff80000055557808 */ /* 0x004fe20005800000 */
[----:B------:R-:W-:Y:S01]  /*99c0*/  FMUL.FTZ R115, R43, c[0x0][0x2ec] ;  /* 0x0000bb002b737a20 */ /* 0x000fe20000410000 */
[----:B------:R-:W-:-:S02]  /*99d0*/  ISETP.GE.AND P1, PT, R13, R238, PT ;  /* 0x000000ee0d00720c */ /* 0x000fc40003f26270 */
[----:B------:R-:W-:Y:S01]  /*99e0*/  ISETP.GE.AND P4, PT, R13, R236, PT ;  /* 0x000000ec0d00720c */ /* 0x000fe20003f86270 */
[----:B------:R-:W-:Y:S01]  /*99f0*/  MUFU.TANH R96, R10 ;  /* 0x0000000a00607308 */ /* 0x000fe20000002400 */
[C---:B------:R-:W-:Y:S02]  /*9a00*/  ISETP.GE.AND P5, PT, R12.reuse, R238, PT ;  /* 0x000000ee0c00720c */ /* 0x040fe40003fa6270 */
[----:B------:R-:W-:Y:S02]  /*9a10*/  ISETP.GE.AND P3, PT, R12, R236, PT ;  /* 0x000000ec0c00720c */ /* 0x000fe40003f66270 */
[----:B------:R-:W-:Y:S02]  /*9a20*/  FSEL R131, R131, -INF , !P2 ;  /* 0xff80000083837808 */ /* 0x000fe40005000000 */
[----:B-1----:R-:W-:Y:S01]  /*9a30*/  FSEL R84, R84, -INF , !P6 ;  /* 0xff80000054547808 */ /* 0x002fe20007000000 */
[----:B------:R4:W-:Y:S01]  /*9a40*/  MUFU.TANH R97, R11 ;  /* 0x0000000b00617308 */ /* 0x0009e20000002400 */
[----:B------:R-:W-:-:S02]  /*9a50*/  ISETP.GE.AND P2, PT, R13, R234, PT ;  /* 0x000000ea0d00720c */ /* 0x000fc40003f46270 */
[C---:B------:R-:W-:Y:S02]  /*9a60*/  ISETP.LT.OR P1, PT, R13.reuse, R239, P1 ;  /* 0x000000ef0d00720c */ /* 0x040fe40000f21670 */
[----:B------:R-:W-:Y:S02]  /*9a70*/  ISETP.LT.OR P4, PT, R13, R237, P4 ;  /* 0x000000ed0d00720c */ /* 0x000fe40002781670 */
[C---:B------:R-:W-:Y:S01]  /*9a80*/  ISETP.GE.AND P6, PT, R12.reuse, R234, PT ;  /* 0x000000ea0c00720c */ /* 0x040fe20003fc6270 */
[----:B------:R-:W-:Y:S01]  /*9a90*/  MUFU.TANH R178, R4 ;  /* 0x0000000400b27308 */ /* 0x000fe20000002400 */
[C---:B------:R-:W-:Y:S02]  /*9aa0*/  ISETP.LT.OR P5, PT, R12.reuse, R239, P5 ;  /* 0x000000ef0c00720c */ /* 0x040fe40002fa1670 */
[----:B------:R-:W-:Y:S02]  /*9ab0*/  ISETP.LT.OR P3, PT, R12, R237, P3 ;  /* 0x000000ed0c00720c */ /* 0x000fe40001f61670 */
[----:B------:R-:W-:-:S02]  /*9ac0*/  IADD3 R24, R70, 0x38, RZ ;  /* 0x0000003846187810 */ /* 0x000fc40007ffe0ff */
[-C--:B------:R-:W-:Y:S01]  /*9ad0*/  ISETP.LT.OR P2, PT, R13, R235.reuse, P2 ;  /* 0x000000eb0d00720c */ /* 0x080fe20001741670 */
[----:B------:R-:W-:Y:S01]  /*9ae0*/  MUFU.TANH R99, R6 ;  /* 0x0000000600637308 */ /* 0x000fe20000002400 */
[----:B------:R-:W-:Y:S01]  /*9af0*/  ISETP.LT.OR P6, PT, R12, R235, P6 ;  /* 0x000000eb0c00720c */ /* 0x000fe200037c1670 */
[----:B----4-:R-:W-:Y:S01]  /*9b00*/  HMMA.16816.F32 R8, R32, R44, RZ ;  /* 0x0000002c2008723c */ /* 0x010fe200000018ff */
[----:B-----5:R-:W-:Y:S01]  /*9b10*/  FSEL R167, R167, -INF , !P1 ;  /* 0xff800000a7a77808 */ /* 0x020fe20004800000 */
[----:B------:R-:W1:Y:S01]  /*9b20*/  LDSM.16.M88.4 R12, [R213] ;  /* 0x00000000d50c783b */ /* 0x000e620000000200 */
[----:B------:R-:W-:Y:S02]  /*9b30*/  FSEL R121, R121, -INF , !P5 ;  /* 0xff80000079797808 */ /* 0x000fe40006800000 */
[----:B------:R-:W-:Y:S01]  /*9b40*/  FSEL R175, R175, -INF , !P4 ;  /* 0xff800000afaf7808 */ /* 0x000fe20006000000 */
[----:B------:R2:W-:Y:S01]  /*9b50*/  MUFU.TANH R192, R5 ;  /* 0x0000000500c07308 */ /* 0x0005e20000002400 */
[----:B------:R-:W-:-:S02]  /*9b60*/  FSEL R176, R176, -INF , !P3 ;  /* 0xff800000b0b07808 */ /* 0x000fc40005800000 */
[C---:B------:R-:W-:Y:S02]  /*9b70*/  ISETP.GE.AND P1, PT, R24.reuse, R240, PT ;  /* 0x000000f01800720c */ /* 0x040fe40003f26270 */
[C---:B------:R-:W-:Y:S02]  /*9b80*/  ISETP.GE.AND P5, PT, R24.reuse, R238, PT ;  /* 0x000000ee1800720c */ /* 0x040fe40003fa6270 */
[C---:B------:R-:W-:Y:S01]  /*9b90*/  ISETP.GE.AND P4, PT, R24.reuse, R236, PT ;  /* 0x000000ec1800720c */ /* 0x040fe20003f86270 */
[----:B------:R4:W-:Y:S01]  /*9ba0*/  MUFU.TANH R105, R42 ;  /* 0x0000002a00697308 */ /* 0x0009e20000002400 */
[C---:B------:R-:W-:Y:S02]  /*9bb0*/  ISETP.GE.AND P3, PT, R24.reuse, R234, PT ;  /* 0x000000ea1800720c */ /* 0x040fe40003f66270 */
[C---:B------:R-:W-:Y:S02]  /*9bc0*/  ISETP.LT.OR P1, PT, R24.reuse, R241, P1 ;  /* 0x000000f11800720c */ /* 0x040fe40000f21670 */
[----:B------:R-:W-:-:S02]  /*9bd0*/  ISETP.LT.OR P5, PT, R24, R239, P5 ;  /* 0x000000ef1800720c */ /* 0x000fc40002fa1670 */
[C---:B------:R-:W-:Y:S01]  /*9be0*/  ISETP.LT.OR P4, PT, R24.reuse, R237, P4 ;  /* 0x000000ed1800720c */ /* 0x040fe20002781670 */
[----:B--2---:R-:W-:Y:S01]  /*9bf0*/  HMMA.16816.F32 R4, R28, R44, RZ ;  /* 0x0000002c1c04723c */ /* 0x004fe200000018ff */
[----:B------:R-:W-:Y:S01]  /*9c00*/  ISETP.LT.OR P3, PT, R24, R235, P3 ;  /* 0x000000eb1800720c */ /* 0x000fe20001f61670 */
[----:B------:R-:W2:Y:S01]  /*9c10*/  MUFU.TANH R194, R194 ;  /* 0x000000c200c27308 */ /* 0x000ea20000002400 */
[----:B------:R-:W-:Y:S02]  /*9c20*/  IADD3 R24, R70, 0x39, RZ ;  /* 0x0000003946187810 */ /* 0x000fe40007ffe0ff */
[----:B------:R-:W-:Y:S02]  /*9c30*/  FSEL R190, R190, -INF , !P2 ;  /* 0xff800000bebe7808 */ /* 0x000fe40005000000 */
[----:B------:R-:W-:Y:S02]  /*9c40*/  FSEL R189, R189, -INF , !P6 ;  /* 0xff800000bdbd7808 */ /* 0x000fe40007000000 */
[----:B---3--:R-:W-:Y:S01]  /*9c50*/  FSEL R179, R179, -INF , !P4 ;  /* 0xff800000b3b37808 */ /* 0x008fe20006000000 */
[----:B------:R-:W3:Y:S01]  /*9c60*/  MUFU.TANH R54, R54 ;  /* 0x0000003600367308 */ /* 0x000ee20000002400 */
[----:B------:R-:W-:-:S02]  /*9c70*/  FSEL R186, R186, -INF , !P3 ;  /* 0xff800000baba7808 */ /* 0x000fc40005800000 */
[C---:B------:R-:W-:Y:S02]  /*9c80*/  ISETP.GE.AND P2, PT, R24.reuse, R240, PT ;  /* 0x000000f01800720c */ /* 0x040fe40003f46270 */
[C---:B------:R-:W-:Y:S02]  /*9c90*/  ISETP.GE.AND P6, PT, R24.reuse, R238, PT ;  /* 0x000000ee1800720c */ /* 0x040fe40003fc6270 */
[C---:B------:R-:W-:Y:S01]  /*9ca0*/  ISETP.GE.AND P4, PT, R24.reuse, R236, PT ;  /* 0x000000ec1800720c */ /* 0x040fe20003f86270 */
[----:B------:R-:W5:Y:S01]  /*9cb0*/  MUFU.TANH R53, R53 ;  /* 0x0000003500357308 */ /* 0x000f620000002400 */
[C---:B------:R-:W-:Y:S01]  /*9cc0*/  ISETP.GE.AND P3, PT, R24.reuse, R234, PT ;  /* 0x000000ea1800720c */ /* 0x040fe20003f66270 */
[----:B-1----:R-:W-:Y:S01]  /*9cd0*/  HMMA.16816.F32 R8, R20, R12, R8 ;  /* 0x0000000c1408723c */ /* 0x002fe20000001808 */
[C---:B------:R-:W-:Y:S02]  /*9ce0*/  ISETP.LT.OR P2, PT, R24.reuse, R241, P2 ;  /* 0x000000f11800720c */ /* 0x040fe40001741670 */
[----:B------:R-:W-:-:S02]  /*9cf0*/  ISETP.LT.OR P6, PT, R24, R239, P6 ;  /* 0x000000ef1800720c */ /* 0x000fc400037c1670 */
[C---:B------:R-:W-:Y:S01]  /*9d00*/  ISETP.LT.OR P4, PT, R24.reuse, R237, P4 ;  /* 0x000000ed1800720c */ /* 0x040fe20002781670 */
[----:B------:R-:W1:Y:S01]  /*9d10*/  MUFU.TANH R55, R55 ;  /* 0x0000003700377308 */ /* 0x000e620000002400 */
[----:B------:R-:W-:Y:S01]  /*9d20*/  ISETP.LT.OR P3, PT, R24, R235, P3 ;  /* 0x000000eb1800720c */ /* 0x000fe20001f61670 */
[----:B------:R-:W-:Y:S01]  /*9d30*/  HMMA.16816.F32 R4, R16, R12, R4 ;  /* 0x0000000c1004723c */ /* 0x000fe20000001804 */
[----:B------:R-:W1:Y:S01]  /*9d40*/  LDSM.16.M88.4 R24, [R223+0x3c00] ;  /* 0x003c0000df18783b */ /* 0x000e620000000200 */
[----:B------:R-:W-:Y:S02]  /*9d50*/  IADD3 R40, R70, 0x40, RZ ;  /* 0x0000004046287810 */ /* 0x000fe40007ffe0ff */
[----:B------:R-:W-:Y:S02]  /*9d60*/  FSEL R86, R49, -INF , !P1 ;  /* 0xff80000031567808 */ /* 0x000fe40004800000 */
[----:B------:R-:W-:Y:S01]  /*9d70*/  FSEL R173, R173, -INF , !P5 ;  /* 0xff800000adad7808 */ /* 0x000fe20006800000 */
[----:B------:R-:W1:Y:S01]  /*9d80*/  MUFU.TANH R95, R95 ;  /* 0x0000005f005f7308 */ /* 0x000e620000002400 */
[----:B------:R-:W-:-:S02]  /*9d90*/  FSEL R87, R50, -INF , !P2 ;  /* 0xff80000032577808 */ /* 0x000fc40005000000 */
[----:B------:R-:W-:Y:S02]  /*9da0*/  FSEL R169, R169, -INF , !P6 ;  /* 0xff800000a9a97808 */ /* 0x000fe40007000000 */
[C---:B------:R-:W-:Y:S02]  /*9db0*/  ISETP.GE.AND P1, PT, R40.reuse, R240, PT ;  /* 0x000000f02800720c */ /* 0x040fe40003f26270 */
[C---:B------:R-:W-:Y:S01]  /*9dc0*/  ISETP.GE.AND P5, PT, R40.reuse, R238, PT ;  /* 0x000000ee2800720c */ /* 0x040fe20003fa6270 */
[----:B------:R-:W1:Y:S01]  /*9dd0*/  MUFU.TANH R94, R94 ;  /* 0x0000005e005e7308 */ /* 0x000e620000002400 */
[----:B------:R-:W-:Y:S01]  /*9de0*/  ISETP.GE.AND P2, PT, R40, R236, PT ;  /* 0x000000ec2800720c */ /* 0x000fe20003f46270 */
[----:B------:R-:W-:Y:S01]  /*9df0*/  FMUL.FTZ R108, R8, c[0x0][0x2ec] ;  /* 0x0000bb00086c7a20 */ /* 0x000fe20000410000 */
[C---:B------:R-:W-:Y:S01]  /*9e00*/  ISETP.GE.AND P6, PT, R40.reuse, R234, PT ;  /* 0x000000ea2800720c */ /* 0x040fe20003fc6270 */
[----:B------:R-:W-:Y:S01]  /*9e10*/  FMUL.FTZ R9, R9, c[0x0][0x2ec] ;  /* 0x0000bb0009097a20 */ /* 0x000fe20000410000 */
[----:B------:R-:W-:Y:S01]  /*9e20*/  ISETP.LT.OR P1, PT, R40, R241, P1 ;  /* 0x000000f12800720c */ /* 0x000fe20000f21670 */
[----:B------:R-:W-:Y:S01]  /*9e30*/  FMUL.FTZ R10, R10, c[0x0][0x2ec] ;  /* 0x0000bb000a0a7a20 */ /* 0x000fe20000410000 */
[C---:B------:R-:W-:Y:S01]  /*9e40*/  ISETP.LT.OR P5, PT, R40.reuse, R239, P5 ;  /* 0x000000ef2800720c */ /* 0x040fe20002fa1670 */
[----:B------:R-:W-:Y:S01]  /*9e50*/  FMUL.FTZ R11, R11, c[0x0][0x2ec] ;  /* 0x0000bb000b0b7a20 */ /* 0x000fe20000410000 */
[C---:B------:R-:W-:Y:S01]  /*9e60*/  ISETP.LT.OR P2, PT, R40.reuse, R237, P2 ;  /* 0x000000ed2800720c */ /* 0x040fe20001741670 */
[----:B------:R-:W-:Y:S01]  /*9e70*/  MUFU.TANH R101, R9 ;  /* 0x0000000900657308 */ /* 0x000fe20000002400 */
[----:B------:R-:W-:Y:S01]  /*9e80*/  ISETP.LT.OR P6, PT, R40, R235, P6 ;  /* 0x000000eb2800720c */ /* 0x000fe200037c1670 */
[----:B------:R-:W-:Y:S01]  /*9e90*/  FMUL.FTZ R4, R4, c[0x0][0x2ec] ;  /* 0x0000bb0004047a20 */ /* 0x000fe20000410000 */
[----:B----4-:R-:W4:Y:S01]  /*9ea0*/  LDSM.16.M88.4 R40, [R212] ;  /* 0x00000000d428783b */ /* 0x010f220000000200 */
[----:B------:R-:W-:Y:S01]  /*9eb0*/  IADD3 R12, R70, 0x41, RZ ;  /* 0x00000041460c7810 */ /* 0x000fe20007ffe0ff */
[----:B------:R-:W-:Y:S01]  /*9ec0*/  FMUL.FTZ R5, R5, c[0x0][0x2ec] ;  /* 0x0000bb0005057a20 */ /* 0x000fe20000410000 */
[----:B------:R-:W-:Y:S01]  /*9ed0*/  FSEL R207, R207, -INF , !P4 ;  /* 0xff800000cfcf7808 */ /* 0x000fe20006000000 */
[----:B------:R-:W-:Y:S01]  /*9ee0*/  FMUL.FTZ R6, R6, c[0x0][0x2ec] ;  /* 0x0000bb0006067a20 */ /* 0x000fe20000410000 */
[----:B------:R-:W-:Y:S01]  /*9ef0*/  ISETP.GE.AND P4, PT, R12, R240, PT ;  /* 0x000000f00c00720c */ /* 0x000fe20003f86270 */
[----:B------:R-:W-:Y:S01]  /*9f00*/  MUFU.TANH R110, R10 ;  /* 0x0000000a006e7308 */ /* 0x000fe20000002400 */
[----:B------:R-:W-:Y:S01]  /*9f10*/  FSEL R89, R48, -INF , !P1 ;  /* 0xff80000030597808 */ /* 0x000fe20004800000 */
[----:B------:R-:W-:Y:S01]  /*9f20*/  FMUL.FTZ R7, R7, c[0x0][0x2ec] ;  /* 0x0000bb0007077a20 */ /* 0x000fe20000410000 */
[----:B------:R-:W-:Y:S01]  /*9f30*/  ISETP.LT.OR P4, PT, R12, R241, P4 ;  /* 0x000000f10c00720c */ /* 0x000fe20002781670 */
[----:B------:R-:W-:-:S04]  /*9f40*/  DEPBAR.LE SB0, 0x0 ;  /* 0x000080000000791a */ /* 0x000fc80000000000 */
[----:B------:R-:W-:Y:S01]  /*9f50*/  FSEL R88, R51, -INF , !P4 ;  /* 0xff80000033587808 */ /* 0x000fe20006000000 */
[----:B------:R3:W-:Y:S01]  /*9f60*/  MUFU.TANH R171, R11 ;  /* 0x0000000b00ab7308 */ /* 0x0007e20000002400 */
[----:B-1----:R-:W-:Y:S01]  /*9f70*/  HMMA.16816.F32 R48, R32, R24, RZ ;  /* 0x000000182030723c */ /* 0x002fe200000018ff */
[----:B--2---:R-:W-:Y:S02]  /*9f80*/  FSEL R194, R194, -INF , !P3 ;  /* 0xff800000c2c27808 */ /* 0x004fe40005800000 */
[C---:B------:R-:W-:Y:S02]  /*9f90*/  ISETP.GE.AND P3, PT, R12.reuse, R238, PT ;  /* 0x000000ee0c00720c */ /* 0x040fe40003f66270 */
[C---:B------:R-:W-:Y:S02]  /*9fa0*/  ISETP.GE.AND P1, PT, R12.reuse, R236, PT ;  /* 0x000000ec0c00720c */ /* 0x040fe40003f26270 */
[C---:B------:R-:W-:Y:S01]  /*9fb0*/  ISETP.GE.AND P4, PT, R12.reuse, R234, PT ;  /* 0x000000ea0c00720c */ /* 0x040fe20003f86270 */
[----:B------:R1:W-:Y:S01]  /*9fc0*/  MUFU.TANH R197, R4 ;  /* 0x0000000400c57308 */ /* 0x0003e20000002400 */
[----:B------:R-:W-:-:S02]  /*9fd0*/  ISETP.LT.OR P3, PT, R12, R239, P3 ;  /* 0x000000ef0c00720c */ /* 0x000fc40001f61670 */
[----:B------:R-:W-:Y:S02]  /*9fe0*/  ISETP.LT.OR P1, PT, R12, R237, P1 ;  /* 0x000000ed0c00720c */ /* 0x000fe40000f21670 */
[----:B------:R-:W-:Y:S02]  /*9ff0*/  IADD3 R8, R70, 0x48, RZ ;  /* 0x0000004846087810 */ /* 0x000fe40007ffe0ff */
[----:B------:R-:W-:Y:S01]  /*a000*/  ISETP.LT.OR P4, PT, R12, R235, P4 ;  /* 0x000000eb0c00720c */ /* 0x000fe20002781670 */
[----:B------:R-:W-:Y:S01]  /*a010*/  MUFU.TANH R198, R5 ;  /* 0x0000000500c67308 */ /* 0x000fe20000002400 */
[----:B---3--:R-:W-:Y:S02]  /*a020*/  FSEL R13, R54, -INF , !P5 ;  /* 0xff800000360d7808 */ /* 0x008fe40006800000 */
[----:B-----5:R-:W-:Y:S02]  /*a030*/  FSEL R12, R53, -INF , !P3 ;  /* 0xff800000350c7808 */ /* 0x020fe40005800000 */
[----:B------:R-:W-:-:S02]  /*a040*/  FSEL R195, R195, -INF , !P2 ;  /* 0xff800000c3c37808 */ /* 0x000fc40005000000 */
[----:B------:R-:W-:Y:S01]  /*a050*/  FSEL R187, R187, -INF , !P1 ;  /* 0xff800000bbbb7808 */ /* 0x000fe20004800000 */
[----:B----4-:R-:W-:Y:S01]  /*a060*/  HMMA.16816.F32 R48, R20, R40, R48 ;  /* 0x000000281430723c */ /* 0x010fe20000001830 */
[C---:B------:R-:W-:Y:S01]  /*a070*/  ISETP.GE.AND P5, PT, R8.reuse, R240, PT ;  /* 0x000000f00800720c */ /* 0x040fe20003fa6270 */
[----:B------:R-:W-:Y:S01]  /*a080*/  MUFU.TANH R191, R6 ;  /* 0x0000000600bf7308 */ /* 0x000fe20000002400 */
[C---:B------:R-:W-:Y:S02]  /*a090*/  ISETP.GE.AND P3, PT, R8.reuse, R238, PT ;  /* 0x000000ee0800720c */ /* 0x040fe40003f66270 */
[C---:B------:R-:W-:Y:S02]  /*a0a0*/  ISETP.GE.AND P2, PT, R8.reuse, R236, PT ;  /* 0x000000ec0800720c */ /* 0x040fe40003f46270 */
[----:B------:R-:W-:Y:S02]  /*a0b0*/  ISETP.GE.AND P1, PT, R8, R234, PT ;  /* 0x000000ea0800720c */ /* 0x000fe40003f26270 */
[----:B------:R-:W-:Y:S01]  /*a0c0*/  IADD3 R44, R70, 0x49, RZ ;  /* 0x00000049462c7810 */ /* 0x000fe20007ffe0ff */
[----:B------:R2:W-:Y:S01]  /*a0d0*/  MUFU.TANH R193, R7 ;  /* 0x0000000700c17308 */ /* 0x0005e20000002400 */
[----:B------:R-:W-:-:S02]  /*a0e0*/  ISETP.LT.OR P5, PT, R8, R241, P5 ;  /* 0x000000f10800720c */ /* 0x000fc40002fa1670 */
[C---:B------:R-:W-:Y:S02]  /*a0f0*/  ISETP.LT.OR P3, PT, R8.reuse, R239, P3 ;  /* 0x000000ef0800720c */ /* 0x040fe40001f61670 */
[C---:B------:R-:W-:Y:S02]  /*a100*/  ISETP.LT.OR P2, PT, R8.reuse, R237, P2 ;  /* 0x000000ed0800720c */ /* 0x040fe40001741670 */
[----:B------:R-:W-:Y:S01]  /*a110*/  ISETP.LT.OR P1, PT, R8, R235, P1 ;  /* 0x000000eb0800720c */ /* 0x000fe20000f21670 */
[----:B------:R-:W3:Y:S01]  /*a120*/  MUFU.TANH R93, R93 ;  /* 0x0000005d005d7308 */ /* 0x000ee20000002400 */
[----:B------:R-:W-:Y:S01]  /*a130*/  FSEL R180, R180, -INF , !P6 ;  /* 0xff800000b4b47808 */ /* 0x000fe20007000000 */
[----:B------:R-:W-:Y:S01]  /*a140*/  HMMA.16816.F32 R8, R28, R24, RZ ;  /* 0x000000181c08723c */ /* 0x000fe200000018ff */
[----:B------:R-:W-:Y:S02]  /*a150*/  FSEL R183, R183, -INF , !P4 ;  /* 0xff800000b7b77808 */ /* 0x000fe40006000000 */
[----:B------:R-:W-:Y:S01]  /*a160*/  ISETP.GE.AND P6, PT, R44, R240, PT ;  /* 0x000000f02c00720c */ /* 0x000fe20003fc6270 */
[----:B------:R-:W-:Y:S01]  /*a170*/  FMUL.FTZ R48, R48, c[0x0][0x2ec] ;  /* 0x0000bb0030307a20 */ /* 0x000fe20000410000 */
[C---:B------:R-:W-:Y:S01]  /*a180*/  ISETP.GE.AND P4, PT, R44.reuse, R238, PT ;  /* 0x000000ee2c00720c */ /* 0x040fe20003f86270 */
[----:B------:R-:W4:Y:S01]  /*a190*/  MUFU.TANH R100, R100 ;  /* 0x0000006400647308 */ /* 0x000f220000002400 */
[----:B------:R-:W-:-:S02]  /*a1a0*/  ISETP.LT.OR P6, PT, R44, R241, P6 ;  /* 0x000000f12c00720c */ /* 0x000fc400037c1670 */
[----:B------:R-:W-:Y:S02]  /*a1b0*/  ISETP.LT.OR P4, PT, R44, R239, P4 ;  /* 0x000000ef2c00720c */ /* 0x000fe40002781670 */
[----:B-1----:R-:W-:Y:S02]  /*a1c0*/  IADD3 R4, R70, 0x50, RZ ;  /* 0x0000005046047810 */ /* 0x002fe40007ffe0ff */
[----:B------:R-:W-:Y:S01]  /*a1d0*/  FSEL R188, R188, -INF , !P2 ;  /* 0xff800000bcbc7808 */ /* 0x000fe20005000000 */
[----:B------:R-:W1:Y:S01]  /*a1e0*/  MUFU.TANH R109, R109 ;  /* 0x0000006d006d7308 */ /* 0x000e620000002400 */
[----:B------:R-:W-:Y:S02]  /*a1f0*/  FSEL R104, R55, -INF , !P5 ;  /* 0xff80000037687808 */ /* 0x000fe40006800000 */
[----:B------:R-:W-:Y:S02]  /*a200*/  FSEL R25, R52, -INF , !P3 ;  /* 0xff80000034197808 */ /* 0x000fe40005800000 */
[----:B------:R-:W-:-:S02]  /*a210*/  FSEL R106, R91, -INF , !P6 ;  /* 0xff8000005b6a7808 */ /* 0x000fc40007000000 */
[----:B------:R-:W-:Y:S01]  /*a220*/  FSEL R24, R92, -INF , !P4 ;  /* 0xff8000005c187808 */ /* 0x000fe20006000000 */
[----:B------:R-:W5:Y:S01]  /*a230*/  MUFU.TANH R115, R115 ;  /* 0x0000007300737308 */ /* 0x000f620000002400 */
[----:B------:R-:W-:Y:S01]  /*a240*/  ISETP.GE.AND P2, PT, R44, R236, PT ;  /* 0x000000ec2c00720c */ /* 0x000fe20003f46270 */
[----:B------:R-:W-:Y:S01]  /*a250*/  HMMA.16816.F32 R8, R16, R40, R8 ;  /* 0x000000281008723c */ /* 0x000fe20000001808 */
[C---:B------:R-:W-:Y:S02]  /*a260*/  ISETP.GE.AND P5, PT, R4.reuse, R240, PT ;  /* 0x000000f00400720c */ /* 0x040fe40003fa6270 */
[C---:B------:R-:W-:Y:S02]  /*a270*/  ISETP.GE.AND P3, PT, R4.reuse, R238, PT ;  /* 0x000000ee0400720c */ /* 0x040fe40003f66270 */
[C---:B------:R-:W-:Y:S01]  /*a280*/  ISETP.GE.AND P6, PT, R4.reuse, R236, PT ;  /* 0x000000ec0400720c */ /* 0x040fe20003fc6270 */
[----:B------:R-:W-:Y:S01]  /*a290*/  MUFU.TANH R91, R48 ;  /* 0x00000030005b7308 */ /* 0x000fe20000002400 */
[----:B------:R-:W-:Y:S01]  /*a2a0*/  ISETP.GE.AND P4, PT, R4, R234, PT ;  /* 0x000000ea0400720c */ /* 0x000fe20003f86270 */
[----:B------:R-:W-:Y:S01]  /*a2b0*/  FMUL.FTZ R40, R49, c[0x0][0x2ec] ;  /* 0x0000bb0031287a20 */ /* 0x000fe20000410000 */
[----:B------:R-:W-:-:S02]  /*a2c0*/  ISETP.LT.OR P2, PT, R44, R237, P2 ;  /* 0x000000ed2c00720c */ /* 0x000fc40001741670 */
[C---:B------:R-:W-:Y:S02]  /*a2d0*/  ISETP.LT.OR P5, PT, R4.reuse, R241, P5 ;  /* 0x000000f10400720c */ /* 0x040fe40002fa1670 */
[C---:B------:R-:W-:Y:S01]  /*a2e0*/  ISETP.LT.OR P3, PT, R4.reuse, R239, P3 ;  /* 0x000000ef0400720c */ /* 0x040fe20001f61670 */
[----:B------:R-:W1:Y:S01]  /*a2f0*/  MUFU.TANH R185, R185 ;  /* 0x000000b900b97308 */ /* 0x000e620000002400 */
[C---:B------:R-:W-:Y:S02]  /*a300*/  ISETP.LT.OR P6, PT, R4.reuse, R237, P6 ;  /* 0x000000ed0400720c */ /* 0x040fe400037c1670 */
[-C--:B------:R-:W-:Y:S02]  /*a310*/  ISETP.LT.OR P4, PT, R4, R235.reuse, P4 ;  /* 0x000000eb0400720c */ /* 0x080fe40002781670 */
[----:B------:R-:W-:Y:S02]  /*a320*/  IADD3 R4, R70, 0x51, RZ ;  /* 0x0000005146047810 */ /* 0x000fe40007ffe0ff */
[----:B------:R-:W-:Y:S01]  /*a330*/  FSEL R177, R177, -INF , !P1 ;  /* 0xff800000b1b17808 */ /* 0x000fe20004800000 */
[----:B------:R-:W1:Y:S01]  /*a340*/  MUFU.TANH R108, R108 ;  /* 0x0000006c006c7308 */ /* 0x000e620000002400 */
[----:B------:R-:W-:Y:S01]  /*a350*/  FSEL R196, R196, -INF , !P2 ;  /* 0xff800000c4c47808 */ /* 0x000fe20005000000 */
[----:B------:R-:W-:Y:S01]  /*a360*/  FMUL.FTZ R9, R9, c[0x0][0x2ec] ;  /* 0x0000bb0009097a20 */ /* 0x000fe20000410000 */
[----:B------:R-:W-:Y:S01]  /*a370*/  ISETP.GE.AND P1, PT, R44, R234, PT ;  /* 0x000000ea2c00720c */ /* 0x000fe20003f26270 */
[----:B------:R-:W-:Y:S01]  /*a380*/  FMUL.FTZ R8, R8, c[0x0][0x2ec] ;  /* 0x0000bb0008087a20 */ /* 0x000fe20000410000 */
[----:B------:R-:W-:Y:S01]  /*a390*/  ISETP.GE.AND P2, PT, R4, R240, PT ;  /* 0x000000f00400720c */ /* 0x000fe20003f46270 */
[----:B------:R-:W-:Y:S01]  /*a3a0*/  FMUL.FTZ R206, R10, c[0x0][0x2ec] ;  /* 0x0000bb000ace7a20 */ /* 0x000fe20000410000 */
[----:B------:R-:W-:Y:S01]  /*a3b0*/  ISETP.LT.OR P1, PT, R44, R235, P1 ;  /* 0x000000eb2c00720c */ /* 0x000fe20000f21670 */
[----:B------:R-:W-:Y:S01]  /*a3c0*/  FMUL.FTZ R44, R50, c[0x0][0x2ec] ;  /* 0x0000bb00322c7a20 */ /* 0x000fe20000410000 */
[----:B------:R-:W-:Y:S01]  /*a3d0*/  ISETP.LT.OR P2, PT, R4, R241, P2 ;  /* 0x000000f10400720c */ /* 0x000fe20001741670 */
[----:B------:R-:W-:Y:S01]  /*a3e0*/  FMUL.FTZ R50, R51, c[0x0][0x2ec] ;  /* 0x0000bb0033327a20 */ /* 0x000fe20000410000 */
[----:B------:R-:W-:Y:S01]  /*a3f0*/  FSEL R182, R182, -INF , !P1 ;  /* 0xff800000b6b67808 */ /* 0x000fe20004800000 */
[----:B------:R1:W-:Y:S01]  /*a400*/  MUFU.TANH R51, R44 ;  /* 0x0000002c00337308 */ /* 0x0003e20000002400 */
[----:B------:R-:W-:Y:S01]  /*a410*/  FSEL R107, R90, -INF , !P5 ;  /* 0xff8000005a6b7808 */ /* 0x000fe20006800000 */
[----:B------:R-:W-:Y:S01]  /*a420*/  FMUL.FTZ R205, R11, c[0x0][0x2ec] ;  /* 0x0000bb000bcd7a20 */ /* 0x000fe20000410000 */
[----:B------:R-:W-:-:S02]  /*a430*/  FSEL R49, R95, -INF , !P2 ;  /* 0xff8000005f317808 */ /* 0x000fc40005000000 */
[C---:B------:R-:W-:Y:S02]  /*a440*/  ISETP.GE.AND P1, PT, R4.reuse, R238, PT ;  /* 0x000000ee0400720c */ /* 0x040fe40003f26270 */
[C---:B------:R-:W-:Y:S01]  /*a450*/  ISETP.GE.AND P5, PT, R4.reuse, R236, PT ;  /* 0x000000ec0400720c */ /* 0x040fe20003fa6270 */
[----:B------:R3:W-:Y:S01]  /*a460*/  MUFU.TANH R90, R40 ;  /* 0x00000028005a7308 */ /* 0x0007e20000002400 */
[C---:B------:R-:W-:Y:S02]  /*a470*/  ISETP.GE.AND P2, PT, R4.reuse, R234, PT ;  /* 0x000000ea0400720c */ /* 0x040fe40003f46270 */
[C---:B------:R-:W-:Y:S02]  /*a480*/  ISETP.LT.OR P1, PT, R4.reuse, R239, P1 ;  /* 0x000000ef0400720c */ /* 0x040fe40000f21670 */
[C---:B------:R-:W-:Y:S02]  /*a490*/  ISETP.LT.OR P5, PT, R4.reuse, R237, P5 ;  /* 0x000000ed0400720c */ /* 0x040fe40002fa1670 */
[----:B------:R-:W-:Y:S01]  /*a4a0*/  ISETP.LT.OR P2, PT, R4, R235, P2 ;  /* 0x000000eb0400720c */ /* 0x000fe20001741670 */
[----:B------:R-:W-:Y:S01]  /*a4b0*/  MUFU.TANH R92, R8 ;  /* 0x00000008005c7308 */ /* 0x000fe20000002400 */
[----:B--2---:R-:W-:Y:S01]  /*a4c0*/  HMMA.16816.F32 R4, R28, R46, RZ ;  /* 0x0000002e1c04723c */ /* 0x004fe200000018ff */
[----:B------:R-:W-:-:S02]  /*a4d0*/  IADD3 R52, R70, 0x58, RZ ;  /* 0x0000005846347810 */ /* 0x000fc40007ffe0ff */
[----:B------:R-:W-:Y:S02]  /*a4e0*/  FSEL R181, R181, -INF , !P6 ;  /* 0xff800000b5b57808 */ /* 0x000fe40007000000 */
[----:B------:R-:W-:Y:S02]  /*a4f0*/  FSEL R55, R98, -INF , !P5 ;  /* 0xff80000062377808 */ /* 0x000fe40006800000 */
[C---:B------:R-:W-:Y:S01]  /*a500*/  ISETP.GE.AND P6, PT, R52.reuse, R236, PT ;  /* 0x000000ec3400720c */ /* 0x040fe20003fc6270 */
[----:B-1----:R-:W-:Y:S01]  /*a510*/  HMMA.16816.F32 R44, R32, R46, RZ ;  /* 0x0000002e202c723c */ /* 0x002fe200000018ff */
[----:B------:R-:W-:Y:S01]  /*a520*/  ISETP.GE.AND P5, PT, R52, R234, PT ;  /* 0x000000ea3400720c */ /* 0x000fe20003fa6270 */
[----:B------:R-:W-:Y:S01]  /*a530*/  MUFU.TANH R50, R50 ;  /* 0x0000003200327308 */ /* 0x000fe20000002400 */
[----:B------:R-:W-:Y:S02]  /*a540*/  FSEL R41, R94, -INF , !P3 ;  /* 0xff8000005e297808 */ /* 0x000fe40005800000 */
[----:B---3--:R-:W-:-:S02]  /*a550*/  FSEL R40, R93, -INF , !P1 ;  /* 0xff8000005d287808 */ /* 0x008fc40004800000 */
[C---:B------:R-:W-:Y:S01]  /*a560*/  ISETP.GE.AND P3, PT, R52.reuse, R240, PT ;  /* 0x000000f03400720c */ /* 0x040fe20003f66270 */
[----:B------:R-:W-:Y:S01]  /*a570*/  HMMA.16816.F32 R28, R28, R26, RZ ;  /* 0x0000001a1c1c723c */ /* 0x000fe200000018ff */
[C---:B------:R-:W-:Y:S01]  /*a580*/  ISETP.GE.AND P1, PT, R52.reuse, R238, PT ;  /* 0x000000ee3400720c */ /* 0x040fe20003f26270 */
[----:B------:R1:W-:Y:S01]  /*a590*/  MUFU.TANH R93, R9 ;  /* 0x00000009005d7308 */ /* 0x0003e20000002400 */
[C---:B------:R-:W-:Y:S02]  /*a5a0*/  ISETP.LT.OR P6, PT, R52.reuse, R237, P6 ;  /* 0x000000ed3400720c */ /* 0x040fe400037c1670 */
[----:B------:R-:W-:Y:S02]  /*a5b0*/  ISETP.LT.OR P5, PT, R52, R235, P5 ;  /* 0x000000eb3400720c */ /* 0x000fe40002fa1670 */
[----:B------:R-:W-:Y:S01]  /*a5c0*/  IADD3 R48, R70, 0x59, RZ ;  /* 0x0000005946307810 */ /* 0x000fe20007ffe0ff */
[----:B------:R-:W-:Y:S01]  /*a5d0*/  HMMA.16816.F32 R4, R16, R14, R4 ;  /* 0x0000000e1004723c */ /* 0x000fe20000001804 */
[C---:B------:R-:W-:Y:S01]  /*a5e0*/  ISETP.LT.OR P3, PT, R52.reuse, R241, P3 ;  /* 0x000000f13400720c */ /* 0x040fe20001f61670 */
[----:B------:R-:W-:Y:S01]  /*a5f0*/  MUFU.TANH R206, R206 ;  /* 0x000000ce00ce7308 */ /* 0x000fe20000002400 */
[----:B------:R-:W-:-:S02]  /*a600*/  ISETP.LT.OR P1, PT, R52, R239, P1 ;  /* 0x000000ef3400720c */ /* 0x000fc40000f21670 */
[----:B------:R-:W-:Y:S02]  /*a610*/  FSEL R53, R96, -INF , !P4 ;  /* 0xff80000060357808 */ /* 0x000fe40006000000 */
[----:B------:R-:W-:Y:S01]  /*a620*/  FSEL R52, R97, -INF , !P2 ;  /* 0xff80000061347808 */ /* 0x000fe20005000000 */
[----:B------:R-:W-:Y:S01]  /*a630*/  HMMA.16816.F32 R44, R20, R14, R44 ;  /* 0x0000000e142c723c */ /* 0x000fe2000000182c */
[----:B------:R-:W-:Y:S01]  /*a640*/  FSEL R178, R178, -INF , !P6 ;  /* 0xff800000b2b27808 */ /* 0x000fe20007000000 */
[----:B------:R-:W-:Y:S01]  /*a650*/  MUFU.TANH R205, R205 ;  /* 0x000000cd00cd7308 */ /* 0x000fe20000002400 */
[----:B------:R-:W-:Y:S02]  /*a660*/  FSEL R54, R99, -INF , !P5 ;  /* 0xff80000063367808 */ /* 0x000fe40006800000 */
[C---:B------:R-:W-:Y:S02]  /*a670*/  ISETP.GE.AND P4, PT, R48.reuse, R240, PT ;  /* 0x000000f03000720c */ /* 0x040fe40003f86270 */
[C---:B------:R-:W-:Y:S01]  /*a680*/  ISETP.GE.AND P2, PT, R48.reuse, R238, PT ;  /* 0x000000ee3000720c */ /* 0x040fe20003f46270 */
[----:B------:R-:W-:Y:S01]  /*a690*/  HMMA.16816.F32 R32, R32, R26, RZ ;  /* 0x0000001a2020723c */ /* 0x000fe200000018ff */
[----:B------:R-:W-:-:S02]  /*a6a0*/  ISETP.GE.AND P6, PT, R48, R236, PT ;  /* 0x000000ec3000720c */ /* 0x000fc40003fc6270 */
[C---:B------:R-:W-:Y:S02]  /*a6b0*/  ISETP.GE.AND P5, PT, R48.reuse, R234, PT ;  /* 0x000000ea3000720c */ /* 0x040fe40003fa6270 */
[C---:B------:R-:W-:Y:S02]  /*a6c0*/  ISETP.LT.OR P4, PT, R48.reuse, R241, P4 ;  /* 0x000000f13000720c */ /* 0x040fe40002781670 */
[----:B------:R-:W-:Y:S01]  /*a6d0*/  ISETP.LT.OR P2, PT, R48, R239, P2 ;  /* 0x000000ef3000720c */ /* 0x000fe20001741670 */
[----:B------:R-:W-:Y:S01]  /*a6e0*/  FMUL.FTZ R4, R4, c[0x0][0x2ec] ;  /* 0x0000bb0004047a20 */ /* 0x000fe20000410000 */
[C---:B------:R-:W-:Y:S01]  /*a6f0*/  ISETP.LT.OR P6, PT, R48.reuse, R237, P6 ;  /* 0x000000ed3000720c */ /* 0x040fe200037c1670 */
[-C--:B------:R-:W-:Y:S01]  /*a700*/  HMMA.16816.F32 R28, R16, R42.reuse, R28 ;  /* 0x0000002a101c723c */ /* 0x080fe2000000181c */
[----:B------:R-:W-:Y:S01]  /*a710*/  ISETP.LT.OR P5, PT, R48, R235, P5 ;  /* 0x000000eb3000720c */ /* 0x000fe20002fa1670 */
[----:B------:R2:W-:Y:S01]  /*a720*/  MUFU.TANH R208, R4 ;  /* 0x0000000400d07308 */ /* 0x0005e20000002400 */
[----:B------:R-:W-:Y:S01]  /*a730*/  IADD3 R48, R70, 0x60, RZ ;  /* 0x0000006046307810 */ /* 0x000fe20007ffe0ff */
[----:B------:R-:W-:Y:S01]  /*a740*/  FMUL.FTZ R199, R6, c[0x0][0x2ec] ;  /* 0x0000bb0006c77a20 */ /* 0x000fe20000410000 */
[----:B----4-:R-:W-:Y:S01]  /*a750*/  FSEL R10, R100, -INF , !P3 ;  /* 0xff800000640a7808 */ /* 0x010fe20005800000 */
[----:B------:R-:W-:Y:S01]  /*a760*/  FMUL.FTZ R44, R44, c[0x0][0x2ec] ;  /* 0x0000bb002c2c7a20 */ /* 0x000fe20000410000 */
[----:B-1----:R-:W-:Y:S01]  /*a770*/  FSEL R9, R105, -INF , !P1 ;  /* 0xff80000069097808 */ /* 0x002fe20004800000 */
[----:B------:R-:W-:Y:S01]  /*a780*/  FMUL.FTZ R16, R46, c[0x0][0x2ec] ;  /* 0x0000bb002e107a20 */ /* 0x000fe20000410000 */
[C---:B------:R-:W-:Y:S01]  /*a790*/  ISETP.GE.AND P3, PT, R48.reuse, R240, PT ;  /* 0x000000f03000720c */ /* 0x040fe20003f66270 */
[----:B------:R-:W-:Y:S01]  /*a7a0*/  FMUL.FTZ R15, R47, c[0x0][0x2ec] ;  /* 0x0000bb002f0f7a20 */ /* 0x000fe20000410000 */
[C---:B------:R-:W-:Y:S01]  /*a7b0*/  ISETP.GE.AND P1, PT, R48.reuse, R238, PT ;  /* 0x000000ee3000720c */ /* 0x040fe20003f26270 */
[----:B------:R-:W1:Y:S01]  /*a7c0*/  MUFU.TANH R44, R44 ;  /* 0x0000002c002c7308 */ /* 0x000e620000002400 */
[----:B------:R-:W-:Y:S01]  /*a7d0*/  FSEL R11, R109, -INF , !P4 ;  /* 0xff8000006d0b7808 */ /* 0x000fe20006000000 */
[----:B------:R-:W-:Y:S01]  /*a7e0*/  FMUL.FTZ R5, R5, c[0x0][0x2ec] ;  /* 0x0000bb0005057a20 */ /* 0x000fe20000410000 */
[----:B-----5:R-:W-:Y:S01]  /*a7f0*/  FSEL R8, R115, -INF , !P2 ;  /* 0xff80000073087808 */ /* 0x020fe20005000000 */
[----:B------:R-:W-:Y:S01]  /*a800*/  HMMA.16816.F32 R32, R20, R42, R32 ;  /* 0x0000002a1420723c */ /* 0x000fe20000001820 */
[C---:B------:R-:W-:Y:S01]  /*a810*/  ISETP.GE.AND P4, PT, R48.reuse, R236, PT ;  /* 0x000000ec3000720c */ /* 0x040fe20003f86270 */
[----:B------:R-:W-:Y:S01]  /*a820*/  FMUL.FTZ R7, R7, c[0x0][0x2ec] ;  /* 0x0000bb0007077a20 */ /* 0x000fe20000410000 */
[C---:B------:R-:W-:Y:S01]  /*a830*/  ISETP.GE.AND P2, PT, R48.reuse, R234, PT ;  /* 0x000000ea3000720c */ /* 0x040fe20003f46270 */
[----:B------:R-:W3:Y:S01]  /*a840*/  MUFU.TANH R16, R16 ;  /* 0x0000001000107308 */ /* 0x000ee20000002400 */
[----:B------:R-:W-:-:S02]  /*a850*/  ISETP.LT.OR P3, PT, R48, R241, P3 ;  /* 0x000000f13000720c */ /* 0x000fc40001f61670 */
[----:B------:R-:W-:Y:S01]  /*a860*/  ISETP.LT.OR P1, PT, R48, R239, P1 ;  /* 0x000000ef3000720c */ /* 0x000fe20000f21670 */
[----:B------:R-:W-:Y:S01]  /*a870*/  FMUL.FTZ R28, R28, c[0x0][0x2ec] ;  /* 0x0000bb001c1c7a20 */ /* 0x000fe20000410000 */
[----:B------:R-:W-:Y:S01]  /*a880*/  IADD3 R14, R70, 0x61, RZ ;  /* 0x00000061460e7810 */ /* 0x000fe20007ffe0ff */
[----:B------:R-:W-:Y:S01]  /*a890*/  FMUL.FTZ R29, R29, c[0x0][0x2ec] ;  /* 0x0000bb001d1d7a20 */ /* 0x000fe20000410000 */
[C---:B------:R-:W-:Y:S01]  /*a8a0*/  ISETP.LT.OR P4, PT, R48.reuse, R237, P4 ;  /* 0x000000ed3000720c */ /* 0x040fe20002781670 */
[----:B------:R4:W-:Y:S01]  /*a8b0*/  MUFU.TANH R210, R5 ;  /* 0x0000000500d27308 */ /* 0x0009e20000002400 */
[----:B------:R-:W-:Y:S01]  /*a8c0*/  ISETP.LT.OR P2, PT, R48, R235, P2 ;  /* 0x000000eb3000720c */ /* 0x000fe20001741670 */
[----:B------:R-:W-:Y:S01]  /*a8d0*/  FMUL.FTZ R30, R30, c[0x0][0x2ec] ;  /* 0x0000bb001e1e7a20 */ /* 0x000fe20000410000 */
[----:B------:R-:W-:Y:S01]  /*a8e0*/  FSEL R192, R192, -INF , !P6 ;  /* 0xff800000c0c07808 */ /* 0x000fe20007000000 */
[----:B------:R-:W-:Y:S01]  /*a8f0*/  FMUL.FTZ R31, R31, c[0x0][0x2ec] ;  /* 0x0000bb001f1f7a20 */ /* 0x000fe20000410000 */
[----:B------:R-:W-:-:S02]  /*a900*/  FSEL R185, R185, -INF , !P5 ;  /* 0xff800000b9b97808 */ /* 0x000fc40006800000 */
[----:B--2---:R-:W-:Y:S01]  /*a910*/  FSEL R4, R108, -INF , !P3 ;  /* 0xff8000006c047808 */ /* 0x004fe20005800000 */
[----:B------:R-:W2:Y:S01]  /*a920*/  MUFU.TANH R199, R199 ;  /* 0x000000c700c77308 */ /* 0x000ea20000002400 */
[----:B------:R-:W-:Y:S02]  /*a930*/  FSEL R48, R110, -INF , !P1 ;  /* 0xff8000006e307808 */ /* 0x000fe40004800000 */
[----:B------:R-:W-:Y:S01]  /*a940*/  ISETP.GE.AND P6, PT, R14, R240, PT ;  /* 0x000000f00e00720c */ /* 0x000fe20003fc6270 */
[----:B------:R-:W-:Y:S01]  /*a950*/  FMUL.FTZ R19, R34, c[0x0][0x2ec] ;  /* 0x0000bb0022137a20 */ /* 0x000fe20000410000 */
[C---:B------:R-:W-:Y:S01]  /*a960*/  ISETP.GE.AND P5, PT, R14.reuse, R238, PT ;  /* 0x000000ee0e00720c */ /* 0x040fe20003fa6270 */
[----:B------:R-:W-:Y:S01]  /*a970*/  FMUL.FTZ R35, R35, c[0x0][0x2ec] ;  /* 0x0000bb0023237a20 */ /* 0x000fe20000410000 */
[C---:B------:R-:W-:Y:S01]  /*a980*/  ISETP.GE.AND P3, PT, R14.reuse, R236, PT ;  /* 0x000000ec0e00720c */ /* 0x040fe20003f66270 */
[----:B------:R-:W-:Y:S01]  /*a990*/  MUFU.TANH R15, R15 ;  /* 0x0000000f000f7308 */ /* 0x000fe20000002400 */
[----:B------:R-:W-:-:S02]  /*a9a0*/  ISETP.GE.AND P1, PT, R14, R234, PT ;  /* 0x000000ea0e00720c */ /* 0x000fc40003f26270 */
[C---:B------:R-:W-:Y:S02]  /*a9b0*/  ISETP.LT.OR P6, PT, R14.reuse, R241, P6 ;  /* 0x000000f10e00720c */ /* 0x040fe400037c1670 */
[C---:B------:R-:W-:Y:S02]  /*a9c0*/  ISETP.LT.OR P5, PT, R14.reuse, R239, P5 ;  /* 0x000000ef0e00720c */ /* 0x040fe40002fa1670 */
[C---:B------:R-:W-:Y:S01]  /*a9d0*/  ISETP.LT.OR P3, PT, R14.reuse, R237, P3 ;  /* 0x000000ed0e00720c */ /* 0x040fe20001f61670 */
[----:B------:R-:W-:Y:S01]  /*a9e0*/  MUFU.TANH R200, R7 ;  /* 0x0000000700c87308 */ /* 0x000fe20000002400 */
[----:B------:R-:W-:Y:S01]  /*a9f0*/  ISETP.LT.OR P1, PT, R14, R235, P1 ;  /* 0x000000eb0e00720c */ /* 0x000fe20000f21670 */
[----:B------:R-:W-:Y:S01]  /*aa00*/  FMUL.FTZ R14, R45, c[0x0][0x2ec] ;  /* 0x0000bb002d0e7a20 */ /* 0x000fe20000410000 */
[----:B------:R-:W-:Y:S02]  /*aa10*/  IADD3 R6, R70, 0x68, RZ ;  /* 0x0000006846067810 */ /* 0x000fe40007ffe0ff */
[----:B------:R-:W-:-:S02]  /*aa20*/  FSEL R197, R197, -INF , !P4 ;  /* 0xff800000c5c57808 */ /* 0x000fc40006000000 */
[----:B------:R-:W-:Y:S01]  /*aa30*/  FSEL R191, R191, -INF , !P2 ;  /* 0xff800000bfbf7808 */ /* 0x000fe20005000000 */
[----:B------:R-:W5:Y:S01]  /*aa40*/  MUFU.TANH R14, R14 ;  /* 0x0000000e000e7308 */ /* 0x000f620000002400 */
[C---:B------:R-:W-:Y:S02]  /*aa50*/  ISETP.GE.AND P4, PT, R6.reuse, R240, PT ;  /* 0x000000f00600720c */ /* 0x040fe40003f86270 */
[C---:B------:R-:W-:Y:S02]  /*aa60*/  ISETP.GE.AND P2, PT, R6.reuse, R238, PT ;  /* 0x000000ee0600720c */ /* 0x040fe40003f46270 */
[----:B----4-:R-:W-:Y:S02]  /*aa70*/  FSEL R5, R101, -INF , !P6 ;  /* 0xff80000065057808 */ /* 0x010fe40007000000 */
[----:B------:R-:W-:Y:S01]  /*aa80*/  FSEL R171, R171, -INF , !P5 ;  /* 0xff800000abab7808 */ /* 0x000fe20006800000 */
[----:B------:R-:W-:Y:S01]  /*aa90*/  MUFU.TANH R19, R19 ;  /* 0x0000001300137308 */ /* 0x000fe20000002400 */
[----:B------:R-:W-:-:S02]  /*aaa0*/  ISETP.GE.AND P6, PT, R6, R236, PT ;  /* 0x000000ec0600720c */ /* 0x000fc40003fc6270 */
[C---:B------:R-:W-:Y:S02]  /*aab0*/  ISETP.GE.AND P5, PT, R6.reuse, R234, PT ;  /* 0x000000ea0600720c */ /* 0x040fe40003fa6270 */
[C---:B------:R-:W-:Y:S02]  /*aac0*/  ISETP.LT.OR P4, PT, R6.reuse, R241, P4 ;  /* 0x000000f10600720c */ /* 0x040fe40002781670 */
[----:B------:R-:W-:Y:S01]  /*aad0*/  ISETP.LT.OR P2, PT, R6, R239, P2 ;  /* 0x000000ef0600720c */ /* 0x000fe20001741670 */
[----:B------:R-:W-:Y:S01]  /*aae0*/  MUFU.TANH R248, R28 ;  /* 0x0000001c00f87308 */ /* 0x000fe20000002400 */
[----:B------:R-:W-:Y:S02]  /*aaf0*/  IADD3 R17, R70, 0x69, RZ ;  /* 0x0000006946117810 */ /* 0x000fe40007ffe0ff */
[C---:B------:R-:W-:Y:S02]  /*ab00*/  ISETP.LT.OR P6, PT, R6.reuse, R237, P6 ;  /* 0x000000ed0600720c */ /* 0x040fe400037c1670 */
[----:B------:R-:W-:-:S02]  /*ab10*/  ISETP.LT.OR P5, PT, R6, R235, P5 ;  /* 0x000000eb0600720c */ /* 0x000fc40002fa1670 */
[----:B------:R-:W-:Y:S01]  /*ab20*/  FSEL R198, R198, -INF , !P3 ;  /* 0xff800000c6c67808 */ /* 0x000fe20005800000 */
[----:B------:R-:W-:Y:S01]  /*ab30*/  MUFU.TANH R211, R29 ;  /* 0x0000001d00d37308 */ /* 0x000fe20000002400 */
[----:B------:R-:W-:Y:S02]  /*ab40*/  FSEL R193, R193, -INF , !P1 ;  /* 0xff800000c1c17808 */ /* 0x000fe40004800000 */
[----:B-1----:R-:W-:Y:S02]  /*ab50*/  FSEL R6, R44, -INF , !P4 ;  /* 0xff8000002c067808 */ /* 0x002fe40006000000 */
[----:B---3--:R-:W-:Y:S02]  /*ab60*/  FSEL R46, R16, -INF , !P2 ;  /* 0xff800000102e7808 */ /* 0x008fe40005000000 */
[C---:B------:R-:W-:Y:S01]  /*ab70*/  ISETP.GE.AND P3, PT, R17.reuse, R240, PT ;  /* 0x000000f01100720c */ /* 0x040fe20003f66270 */
[----:B------:R-:W-:Y:S01]  /*ab80*/  MUFU.TANH R204, R30 ;  /* 0x0000001e00cc7308 */ /* 0x000fe20000002400 */
[----:B------:R-:W-:-:S02]  /*ab90*/  ISETP.GE.AND P1, PT, R17, R238, PT ;  /* 0x000000ee1100720c */ /* 0x000fc40003f26270 */
[C---:B------:R-:W-:Y:S02]  /*aba0*/  ISETP.GE.AND P4, PT, R17.reuse, R236, PT ;  /* 0x000000ec1100720c */ /* 0x040fe40003f86270 */
[C---:B------:R-:W-:Y:S02]  /*abb0*/  ISETP.GE.AND P2, PT, R17.reuse, R234, PT ;  /* 0x000000ea1100720c */ /* 0x040fe40003f46270 */
[C---:B------:R-:W-:Y:S01]  /*abc0*/  ISETP.LT.OR P3, PT, R17.reuse, R241, P3 ;  /* 0x000000f11100720c */ /* 0x040fe20001f61670 */
[----:B------:R-:W-:Y:S01]  /*abd0*/  MUFU.TANH R202, R31 ;  /* 0x0000001f00ca7308 */ /* 0x000fe20000002400 */
[C---:B------:R-:W-:Y:S02]  /*abe0*/  ISETP.LT.OR P1, PT, R17.reuse, R239, P1 ;  /* 0x000000ef1100720c */ /* 0x040fe40000f21670 */
[C---:B------:R-:W-:Y:S02]  /*abf0*/  ISETP.LT.OR P4, PT, R17.reuse, R237, P4 ;  /* 0x000000ed1100720c */ /* 0x040fe40002781670 */
[----:B------:R-:W-:-:S02]  /*ac00*/  ISETP.LT.OR P2, PT, R17, R235, P2 ;  /* 0x000000eb1100720c */ /* 0x000fc40001741670 */
[----:B------:R-:W-:Y:S02]  /*ac10*/  IADD3 R17, R70, 0x70, RZ ;  /* 0x0000007046117810 */ /* 0x000fe40007ffe0ff */
[----:B------:R-:W-:Y:S02]  /*ac20*/  FSEL R208, R208, -INF , !P6 ;  /* 0xff800000d0d07808 */ /* 0x000fe40007000000 */
[----:B--2---:R-:W-:Y:S02]  /*ac30*/  FSEL R199, R199, -INF , !P5 ;  /* 0xff800000c7c77808 */ /* 0x004fe40006800000 */
[----:B-----5:R-:W-:Y:S02]  /*ac40*/  FSEL R7, R14, -INF , !P3 ;  /* 0xff8000000e077808 */ /* 0x020fe40005800000 */
[----:B------:R-:W-:Y:S02]  /*ac50*/  FSEL R42, R15, -INF , !P1 ;  /* 0xff8000000f2a7808 */ /* 0x000fe40004800000 */
[----:B------:R-:W-:-:S02]  /*ac60*/  ISETP.GE.AND P6, PT, R17, R240, PT ;  /* 0x000000f01100720c */ /* 0x000fc40003fc6270 */
[C---:B------:R-:W-:Y:S02]  /*ac70*/  ISETP.GE.AND P5, PT, R17.reuse, R238, PT ;  /* 0x000000ee1100720c */ /* 0x040fe40003fa6270 */
[C---:B------:R-:W-:Y:S02]  /*ac80*/  ISETP.GE.AND P3, PT, R17.reuse, R236, PT ;  /* 0x000000ec1100720c */ /* 0x040fe40003f66270 */
[C---:B------:R-:W-:Y:S02]  /*ac90*/  ISETP.GE.AND P1, PT, R17.reuse, R234, PT ;  /* 0x000000ea1100720c */ /* 0x040fe40003f26270 */
[----:B------:R-:W-:Y:S01]  /*aca0*/  IADD3 R16, R70, 0x71, RZ ;  /* 0x0000007146107810 */ /* 0x000fe20007ffe0ff */
[----:B------:R-:W-:Y:S01]  /*acb0*/  BAR.SYNC.DEFER_BLOCKING 0x0 ;  /* 0x0000000000007b1d */ /* 0x000fe20000010000 */
[C---:B------:R-:W-:Y:S02]  /*acc0*/  ISETP.LT.OR P6, PT, R17.reuse, R241, P6 ;  /* 0x000000f11100720c */ /* 0x040fe400037c1670 */
[----:B------:R-:W-:-:S02]  /*acd0*/  ISETP.LT.OR P5, PT, R17, R239, P5 ;  /* 0x000000ef1100720c */ /* 0x000fc40002fa1670 */
[C---:B------:R-:W-:Y:S02]  /*ace0*/  ISETP.LT.OR P3, PT, R17.reuse, R237, P3 ;  /* 0x000000ed1100720c */ /* 0x040fe40001f61670 */
[----:B------:R-:W-:Y:S01]  /*acf0*/  ISETP.LT.OR P1, PT, R17, R235, P1 ;  /* 0x000000eb1100720c */ /* 0x000fe20000f21670 */
[----:B------:R-:W-:Y:S01]  /*ad00*/  FMUL.FTZ R17, R32, c[0x0][0x2ec] ;  /* 0x0000bb0020117a20 */ /* 0x000fe20000410000 */
[----:B------:R-:W-:Y:S02]  /*ad10*/  FSEL R210, R210, -INF , !P4 ;  /* 0xff800000d2d27808 */ /* 0x000fe40006000000 */
[----:B------:R-:W-:Y:S02]  /*ad20*/  FSEL R200, R200, -INF , !P2 ;  /* 0xff800000c8c87808 */ /* 0x000fe40005000000 */
[C---:B------:R-:W-:Y:S01]  /*ad30*/  ISETP.GE.AND P4, PT, R16.reuse, R240, PT ;  /* 0x000000f01000720c */ /* 0x040fe20003f86270 */
[----:B------:R-:W1:Y:S01]  /*ad40*/  MUFU.TANH R17, R17 ;  /* 0x0000001100117308 */ /* 0x000e620000002400 */
[----:B------:R-:W-:-:S02]  /*ad50*/  ISETP.GE.AND P2, PT, R16, R238, PT ;  /* 0x000000ee1000720c */ /* 0x000fc40003f46270 */
[----:B------:R-:W-:Y:S02]  /*ad60*/  FSEL R14, R91, -INF , !P6 ;  /* 0xff8000005b0e7808 */ /* 0x000fe40007000000 */
[----:B------:R-:W-:Y:S02]  /*ad70*/  FSEL R51, R51, -INF , !P5 ;  /* 0xff80000033337808 */ /* 0x000fe40006800000 */
[C---:B------:R-:W-:Y:S02]  /*ad80*/  ISETP.GE.AND P6, PT, R16.reuse, R236, PT ;  /* 0x000000ec1000720c */ /* 0x040fe40003fc6270 */
[C---:B------:R-:W-:Y:S02]  /*ad90*/  ISETP.GE.AND P5, PT, R16.reuse, R234, PT ;  /* 0x000000ea1000720c */ /* 0x040fe40003fa6270 */
[C---:B------:R-:W-:Y:S02]  /*ada0*/  ISETP.LT.OR P4, PT, R16.reuse, R241, P4 ;  /* 0x000000f11000720c */ /* 0x040fe40002781670 */
[----:B------:R-:W-:-:S02]  /*adb0*/  ISETP.LT.OR P2, PT, R16, R239, P2 ;  /* 0x000000ef1000720c */ /* 0x000fc40001741670 */
[----:B------:R-:W-:Y:S02]  /*adc0*/  IADD3 R18, R70, 0x78, RZ ;  /* 0x0000007846127810 */ /* 0x000fe40007ffe0ff */
[C---:B------:R-:W-:Y:S02]  /*add0*/  ISETP.LT.OR P6, PT, R16.reuse, R237, P6 ;  /* 0x000000ed1000720c */ /* 0x040fe400037c1670 */
[----:B------:R-:W-:Y:S01]  /*ade0*/  ISETP.LT.OR P5, PT, R16, R235, P5 ;  /* 0x000000eb1000720c */ /* 0x000fe20002fa1670 */
[----:B------:R-:W-:Y:S01]  /*adf0*/  FMUL.FTZ R16, R33, c[0x0][0x2ec] ;  /* 0x0000bb0021107a20 */ /* 0x000fe20000410000 */
[----:B------:R-:W-:Y:S02]  /*ae00*/  FSEL R47, R92, -INF , !P3 ;  /* 0xff8000005c2f7808 */ /* 0x000fe40005800000 */
[----:B------:R-:W-:Y:S02]  /*ae10*/  FSEL R206, R206, -INF , !P1 ;  /* 0xff800000cece7808 */ /* 0x000fe40004800000 */
[----:B------:R-:W-:Y:S01]  /*ae20*/  FSEL R15, R90, -INF , !P4 ;  /* 0xff8000005a0f7808 */ /* 0x000fe20006000000 */
[----:B------:R-:W2:Y:S01]  /*ae30*/  MUFU.TANH R16, R16 ;  /* 0x0000001000107308 */ /* 0x000ea20000002400 */
        /* <DEDUP_REMOVED lines=9> */
[----:B------:R-:W3:Y:S01]  /*aed0*/  MUFU.TANH R18, R35 ;  /* 0x0000002300127308 */ /* 0x000ee20000002400 */
[----:B------:R-:W-:Y:S02]  /*aee0*/  IADD3 R70, R70, 0x79, RZ ;  /* 0x0000007946467810 */ /* 0x000fe40007ffe0ff */
[----:B------:R-:W-:Y:S02]  /*aef0*/  FSEL R45, R93, -INF , !P6 ;  /* 0xff8000005d2d7808 */ /* 0x000fe40007000000 */
[----:B------:R-:W-:Y:S02]  /*af00*/  FSEL R205, R205, -INF , !P5 ;  /* 0xff800000cdcd7808 */ /* 0x000fe40006800000 */
[----:B-1----:R-:W-:-:S02]  /*af10*/  FSEL R17, R17, -INF , !P3 ;  /* 0xff80000011117808 */ /* 0x002fc40005800000 */
        /* <DEDUP_REMOVED lines=10> */
[----:B------:R-:W-:Y:S02]  /*afc0*/  FSEL R204, R204, -INF , !P2 ;  /* 0xff800000cccc7808 */ /* 0x000fe40005000000 */
[----:B--2---:R-:W-:-:S02]  /*afd0*/  FSEL R16, R16, -INF , !P6 ;  /* 0xff80000010107808 */ /* 0x004fc40007000000 */
[----:B---3--:R-:W-:Y:S02]  /*afe0*/  FSEL R44, R18, -INF , !P5 ;  /* 0xff800000122c7808 */ /* 0x008fe40006800000 */
[----:B------:R-:W-:Y:S02]  /*aff0*/  FSEL R211, R211, -INF , !P3 ;  /* 0xff800000d3d37808 */ /* 0x000fe40005800000 */
[----:B------:R-:W-:Y:S01]  /*b000*/  FSEL R202, R202, -INF , !P1 ;  /* 0xff800000caca7808 */ /* 0x000fe20004800000 */
[----:B------:R-:W-:Y:S05]  /*b010*/  @!P0 BRA `(.L_x_773) ;  /* 0x000001b000008947 */ /* 0x000fea0003800000 */
[----:B------:R-:W-:Y:S01]  /*b020*/  IADD3 R19, R38, -0x3, RZ ;  /* 0xfffffffd26137810 */ /* 0x000fe20007ffe0ff */
[----:B------:R-:W-:Y:S02]  /*b030*/  ULDC.64 UR4, c[0x0][0x198] ;  /* 0x0000660000047ab9 */ /* 0x000fe40000000a00 */
[----:B------:R-:W-:Y:S01]  /*b040*/  USHF.L.U32 UR6, UR4, 0x6, URZ ;  /* 0x0000000604067899 */ /* 0x000fe2000800063f */
[----:B------:R-:W-:Y:S01]  /*b050*/  SHF.R.S32.HI R18, RZ, 0x1f, R19 ;  /* 0x0000001fff127819 */ /* 0x000fe20000011413 */
[----:B------:R-:W-:Y:S01]  /*b060*/  IMAD.WIDE.U32 R20, R19, c[0x0][0x198], RZ ;  /* 0x0000660013147a25 */ /* 0x000fe200078e00ff */
[----:B------:R-:W-:-:S03]  /*b070*/  USHF.L.U64.HI UR5, UR4, 0x6, UR5 ;  /* 0x0000000604057899 */ /* 0x000fc60008010205 */
[----:B------:R-:W-:-:S04]  /*b080*/  IMAD R18, R18, c[0x0][0x198], RZ ;  /* 0x0000660012127a24 */ /* 0x000fc800078e02ff */
[----:B------:R-:W-:Y:S01]  /*b090*/  IMAD R18, R19, c[0x0][0x19c], R18 ;  /* 0x0000670013127a24 */ /* 0x000fe200078e0212 */
[----:B------:R-:W-:-:S03]  /*b0a0*/  LEA R19, P0, R20, R242, 0x7 ;  /* 0x000000f214137211 */ /* 0x000fc600078038ff */
[----:B------:R-:W-:Y:S01]  /*b0b0*/  IMAD.IADD R21, R21, 0x1, R18 ;  /* 0x0000000115157824 */ /* 0x000fe200078e0212 */
[----:B------:R-:W-:-:S04]  /*b0c0*/  LEA R22, P1, R19, c[0x0][0x168], 0x1 ;  /* 0x00005a0013167a11 */ /* 0x000fc800078208ff */
        /* <DEDUP_REMOVED lines=16> */
.L_x_773:
[----:B-1----:R-:W-:Y:S01]  /*b1d0*/  FMNMX.FTZ R18, R36, R69, !PT ;  /* 0x0000004524127209 */ /* 0x002fe20007810000 */
[----:B------:R-:W-:Y:S01]  /*b1e0*/  LDSM.16.MT88.4 R28, [R220+0x4000] ;  /* 0x00400000dc1c783b */ /* 0x000fe20000004200 */
[----:B------:R-:W-:-:S02]  /*b1f0*/  MOV R23, R116 ;  /* 0x0000007400177202 */ /* 0x000fc40000000f00 */
[----:B------:R-:W-:Y:S01]  /*b200*/  FMNMX.FTZ R19, R67, R18, !PT ;  /* 0x0000001243137209 */ /* 0x000fe20007810000 */
[----:B------:R-:W-:Y:S01]  /*b210*/  LDSM.16.MT88.4 R32, [R220+0x4400] ;  /* 0x00440000dc20783b */ /* 0x000fe20000004200 */
[----:B------:R-:W-:Y:S02]  /*b220*/  MOV R22, R209 ;  /* 0x000000d100167202 */ /* 0x000fe40000000f00 */
        /* <DEDUP_REMOVED lines=33> */
[----:B------:R-:W1:Y:S02]  /*b440*/  SHFL.BFLY PT, R105, R20, 0x1, 0x1f ;  /* 0x0c201f0014697f89 */ /* 0x000e6400000e0000 */
        /* <DEDUP_REMOVED lines=53> */
[----:B------:R-:W-:-:S02]  /*b7a0*/  FFMA.FTZ R100, R80, c[0x0][0x23c], -R18 ;  /* 0x00008f0050647a23 */ /* 0x000fc40000010812 */
[----:B------:R-:W-:Y:S01]  /*b7b0*/  MUFU.EX2 R170, R170 ;  /* 0x000000aa00aa7308 */ /* 0x000fe20000000800 */
[----:B------:R-:W-:Y:S01]  /*b7c0*/  FMNMX.FTZ R20, R12, R19, !PT ;  /* 0x000000130c147209 */ /* 0x000fe20007810000 */
[--C-:B------:R-:W-:Y:S02]  /*b7d0*/  FFMA.FTZ R96, R85, c[0x0][0x23c], -R18.reuse ;  /* 0x00008f0055607a23 */ /* 0x100fe40000010812 */
[--C-:B------:R-:W-:Y:S01]  /*b7e0*/  FFMA.FTZ R94, R86, c[0x0][0x23c], -R18.reuse ;  /* 0x00008f00565e7a23 */ /* 0x100fe20000010812 */
[----:B------:R-:W-:Y:S01]  /*b7f0*/  FMNMX.FTZ R19, R25, R20, !PT ;  /* 0x0000001419137209 */ /* 0x000fe20007810000 */
[--C-:B------:R-:W-:Y:S02]  /*b800*/  FFMA.FTZ R93, R87, c[0x0][0x23c], -R18.reuse ;  /* 0x00008f00575d7a23 */ /* 0x100fe40000010812 */
[----:B------:R-:W-:Y:S01]  /*b810*/  MUFU.EX2 R120, R120 ;  /* 0x0000007800787308 */ /* 0x000fe20000000800 */
[----:B------:R-:W-:Y:S01]  /*b820*/  FMNMX.FTZ R20, R24, R19, !PT ;  /* 0x0000001318147209 */ /* 0x000fe20007810000 */
[----:B------:R-:W-:-:S02]  /*b830*/  FFMA.FTZ R87, R49, c[0x0][0x23c], -R18 ;  /* 0x00008f0031577a23 */ /* 0x000fc40000010812 */
        /* <DEDUP_REMOVED lines=8> */
[----:B------:R-:W-:-:S02]  /*b8c0*/  FFMA.FTZ R78, R17, c[0x0][0x23c], -R18 ;  /* 0x00008f00114e7a23 */ /* 0x000fc40000010812 */
[----:B------:R-:W-:Y:S01]  /*b8d0*/  MUFU.EX2 R110, R110 ;  /* 0x0000006e006e7308 */ /* 0x000fe20000000800 */
[----:B------:R-:W-:-:S04]  /*b8e0*/  FMNMX.FTZ R19, R8, R19, !PT ;  /* 0x0000001308137209 */ /* 0x000fc80007810000 */
[----:B------:R-:W-:-:S03]  /*b8f0*/  FMNMX.FTZ R20, R48, R19, !PT ;  /* 0x0000001330147209 */ /* 0x000fc60007810000 */
        /* <DEDUP_REMOVED lines=10> */
[----:B------:R-:W-:-:S05]  /*b9a0*/  FMNMX.FTZ R19, R44, R19, !PT ;  /* 0x000000132c137209 */ /* 0x000fca0007810000 */
[----:B------:R-:W1:Y:S02]  /*b9b0*/  SHFL.BFLY PT, R104, R19, 0x2, 0x1f ;  /* 0x0c401f0013687f89 */ /* 0x000e6400000e0000 */
        /* <DEDUP_REMOVED lines=15> */
[----:B------:R-:W-:Y:S02]  /*bab0*/  FMNMX.FTZ R6, R172, R7, !PT ;  /* 0x00000007ac067209 */ /* 0x000fe40007810000 */
[----:B------:R-:W-:Y:S02]  /*bac0*/  FSEL R21, R4, RZ, P2 ;  /* 0x000000ff04157208 */ /* 0x000fe40001000000 */
[----:B------:R-:W-:-:S03]  /*bad0*/  FMNMX.FTZ R4, R126, R5, !PT ;  /* 0x000000057e047209 */ /* 0x000fc60007810000 */
        /* <DEDUP_REMOVED lines=73> */
[----:B------:R-:W1:Y:S01]  /*bf70*/  MUFU.EX2 R106, R106 ;  /* 0x0000006a006a7308 */ /* 0x000e620000000800 */
[----:B------:R-:W-:Y:S02]  /*bf80*/  FMNMX.FTZ R6, R211, R6, !PT ;  /* 0x00000006d3067209 */ /* 0x000fe40007810000 */
[----:B------:R-:W-:Y:S02]  /*bf90*/  FMNMX.FTZ R4, R193, R4, !PT ;  /* 0x00000004c1047209 */ /* 0x000fe40007810000 */
[----:B------:R-:W-:Y:S01]  /*bfa0*/  MOV R21, R174 ;  /* 0x000000ae00157202 */ /* 0x000fe20000000f00 */
[----:B------:R-:W2:Y:S01]  /*bfb0*/  SHFL.BFLY PT, R103, R6, 0x2, 0x1f ;  /* 0x0c401f0006677f89 */ /* 0x000ea200000e0000 */
[----:B------:R-:W-:Y:S01]  /*bfc0*/  FMNMX.FTZ R5, R199, R4, !PT ;  /* 0x00000004c7057209 */ /* 0x000fe20007810000 */
[----:B------:R-:W-:Y:S01]  /*bfd0*/  MUFU.EX2 R107, R107 ;  /* 0x0000006b006b7308 */ /* 0x000fe20000000800 */
[----:B------:R-:W-:-:S02]  /*bfe0*/  FSEL R9, R105, RZ, P3 ;  /* 0x000000ff69097208 */ /* 0x000fc40001800000 */
[----:B------:R-:W-:Y:S02]  /*bff0*/  FMNMX.FTZ R5, R200, R5, !PT ;  /* 0x00000005c8057209 */ /* 0x000fe40007810000 */
[----:B------:R-:W-:Y:S01]  /*c000*/  FSEL R12, R104, RZ, P2 ;  /* 0x000000ff680c7208 */ /* 0x000fe20001000000 */
[----:B------:R-:W-:Y:S01]  /*c010*/  FADD.FTZ R24, R36, -R9 ;  /* 0x8000000924187221 */ /* 0x000fe20000010000 */
[----:B------:R-:W-:Y:S01]  /*c020*/  FMNMX.FTZ R4, R206, R5, !PT ;  /* 0x00000005ce047209 */ /* 0x000fe20007810000 */
[----:B------:R-:W-:Y:S01]  /*c030*/  MUFU.EX2 R76, R76 ;  /* 0x0000004c004c7308 */ /* 0x000fe20000000800 */
[----:B------:R-:W-:Y:S01]  /*c040*/  MOV R27, R21 ;  /* 0x00000015001b7202 */ /* 0x000fe20000000f00 */
[----:B------:R-:W-:Y:S01]  /*c050*/  FADD.FTZ R3, R3, -R12 ;  /* 0x8000000c03037221 */ /* 0x000fe20000010000 */
[----:B------:R-:W-:Y:S01]  /*c060*/  FMNMX.FTZ R5, R205, R4, !PT ;  /* 0x00000004cd057209 */ /* 0x000fe20007810000 */
[----:B------:R-:W-:Y:S01]  /*c070*/  FMUL.FTZ R24, R24, c[0x0][0x23c] ;  /* 0x00008f0018187a20 */ /* 0x000fe20000410000 */
[----:B-1----:R-:W-:Y:S01]  /*c080*/  F2FP.PACK_AB R49, R106, R115 ;  /* 0x000000736a31723e */ /* 0x002fe200000000ff */
[----:B------:R-:W-:Y:S01]  /*c090*/  FMUL.FTZ R3, R3, c[0x0][0x23c] ;  /* 0x00008f0003037a20 */ /* 0x000fe20000410000 */
[----:B------:R-:W-:Y:S01]  /*c0a0*/  FMNMX.FTZ R5, R204, R5, !PT ;  /* 0x00000005cc057209 */ /* 0x000fe20007810000 */
[----:B------:R-:W-:Y:S03]  /*c0b0*/  MUFU.EX2 R75, R75 ;  /* 0x0000004b004b7308 */ /* 0x000fe60000000800 */
[----:B------:R-:W-:-:S02]  /*c0c0*/  FMNMX.FTZ R4, R202, R5, !PT ;  /* 0x00000005ca047209 */ /* 0x000fc40007810000 */
[----:B--2---:R-:W-:-:S03]  /*c0d0*/  FMNMX.FTZ R103, R6, R103, !PT ;  /* 0x0000006706677209 */ /* 0x004fc60007810000 */
[----:B------:R-:W1:Y:S01]  /*c0e0*/  SHFL.BFLY PT, R5, R4, 0x2, 0x1f ;  /* 0x0c401f0004057f89 */ /* 0x000e6200000e0000 */
[----:B------:R-:W-:Y:S03]  /*c0f0*/  MUFU.EX2 R74, R74 ;  /* 0x0000004a004a7308 */ /* 0x000fe60000000800 */
[----:B------:R-:W2:Y:S05]  /*c100*/  SHFL.BFLY PT, R6, R103, 0x1, 0x1f ;  /* 0x0c201f0067067f89 */ /* 0x000eaa00000e0000 */
[----:B------:R-:W-:Y:S08]  /*c110*/  MUFU.EX2 R73, R73 ;  /* 0x0000004900497308 */ /* 0x000ff00000000800 */
[----:B------:R-:W-:Y:S01]  /*c120*/  MUFU.EX2 R72, R72 ;  /* 0x0000004800487308 */ /* 0x000fe20000000800 */
[----:B-1----:R-:W-:-:S07]  /*c130*/  FMNMX.FTZ R4, R4, R5, !PT ;  /* 0x0000000504047209 */ /* 0x002fce0007810000 */
[----:B------:R-:W-:Y:S01]  /*c140*/  MUFU.EX2 R71, R71 ;  /* 0x0000004700477308 */ /* 0x000fe20000000800 */
[----:B--2---:R-:W-:Y:S01]  /*c150*/  FMNMX.FTZ R103, R103, R6, !PT ;  /* 0x0000000667677209 */ /* 0x004fe20007810000 */
[----:B------:R-:W1:Y:S03]  /*c160*/  SHFL.BFLY PT, R5, R4, 0x1, 0x1f ;  /* 0x0c201f0004057f89 */ /* 0x000e6600000e0000 */
        /* <DEDUP_REMOVED lines=10> */
[--C-:B------:R-:W-:Y:S01]  /*c210*/  FFMA.FTZ R114, R114, c[0x0][0x23c], -R26.reuse ;  /* 0x00008f0072727a23 */ /* 0x100fe2000001081a */
[----:B-1----:R-:W-:Y:S01]  /*c220*/  FMNMX.FTZ R102, R4, R5, !PT ;  /* 0x0000000504667209 */ /* 0x002fe20007810000 */
[----:B------:R-:W-:Y:S01]  /*c230*/  FFMA.FTZ R111, R165, c[0x0][0x23c], -R26 ;  /* 0x00008f00a56f7a23 */ /* 0x000fe2000001081a */
[----:B------:R-:W-:-:S02]  /*c240*/  FSEL R5, R103, RZ, P1 ;  /* 0x000000ff67057208 */ /* 0x000fc40000800000 */
[C---:B------:R-:W-:Y:S01]  /*c250*/  FSETP.NEU.FTZ.AND P0, PT, R102.reuse, -INF , PT ;  /* 0xff8000006600780b */ /* 0x040fe20003f1d000 */
[----:B------:R-:W-:Y:S01]  /*c260*/  FMUL.FTZ R209, R102, c[0x0][0x23c] ;  /* 0x00008f0066d17a20 */ /* 0x000fe20000410000 */
[----:B------:R-:W1:Y:S01]  /*c270*/  MUFU.EX2 R174, R174 ;  /* 0x000000ae00ae7308 */ /* 0x000e620000000800 */
[----:B------:R-:W-:Y:S01]  /*c280*/  FADD.FTZ R2, R2, -R5 ;  /* 0x8000000502027221 */ /* 0x000fe20000010000 */
[----:B------:R-:W-:Y:S02]  /*c290*/  FSEL R5, R102, RZ, P0 ;  /* 0x000000ff66057208 */ /* 0x000fe40000000000 */
[----:B------:R-:W-:Y:S01]  /*c2a0*/  FSEL R209, R209, RZ, P0 ;  /* 0x000000ffd1d17208 */ /* 0x000fe20000000000 */
[----:B------:R-:W-:Y:S01]  /*c2b0*/  FMUL.FTZ R173, R2, c[0x0][0x23c] ;  /* 0x00008f0002ad7a20 */ /* 0x000fe20000410000 */
[----:B------:R-:W-:Y:S01]  /*c2c0*/  FSETP.NEU.FTZ.AND P1, PT, R104, -INF , PT ;  /* 0xff8000006800780b */ /* 0x000fe20003f3d000 */
[----:B------:R-:W-:Y:S01]  /*c2d0*/  FADD.FTZ R5, R0, -R5 ;  /* 0x8000000500057221 */ /* 0x000fe20000010000 */
[----:B------:R-:W-:Y:S01]  /*c2e0*/  MUFU.EX2 R121, R121 ;  /* 0x0000007900797308 */ /* 0x000fe20000000800 */
[----:B------:R-:W-:Y:S01]  /*c2f0*/  FFMA.FTZ R119, R172, c[0x0][0x23c], -R209 ;  /* 0x00008f00ac777a23 */ /* 0x000fe200000108d1 */
[----:B------:R-:W-:Y:S01]  /*c300*/  FSETP.NEU.FTZ.AND P0, PT, R103, -INF , PT ;  /* 0xff8000006700780b */ /* 0x000fe20003f1d000 */
[----:B------:R-:W-:-:S02]  /*c310*/  FMUL.FTZ R172, R5, c[0x0][0x23c] ;  /* 0x00008f0005ac7a20 */ /* 0x000fc40000410000 */
[----:B------:R-:W2:Y:S01]  /*c320*/  LDSM.16.MT88.4 R4, [R219+0x4000] ;  /* 0x00400000db04783b */ /* 0x000ea20000004200 */
[--C-:B------:R-:W-:Y:S02]  /*c330*/  FFMA.FTZ R169, R39, c[0x0][0x23c], -R209.reuse ;  /* 0x00008f0027a97a23 */ /* 0x100fe400000108d1 */
[----:B------:R-:W3:Y:S01]  /*c340*/  MUFU.EX2 R173, R173 ;  /* 0x000000ad00ad7308 */ /* 0x000ee20000000800 */
[--C-:B------:R-:W-:Y:S01]  /*c350*/  FFMA.FTZ R166, R166, c[0x0][0x23c], -R209.reuse ;  /* 0x00008f00a6a67a23 */ /* 0x100fe200000108d1 */
[----:B-1----:R-:W-:Y:S01]  /*c360*/  F2FP.PACK_AB R20, R167, R174 ;  /* 0x000000aea714723e */ /* 0x002fe200000000ff */
[--C-:B------:R-:W-:Y:S02]  /*c370*/  FFMA.FTZ R112, R112, c[0x0][0x23c], -R209.reuse ;  /* 0x00008f0070707a23 */ /* 0x100fe400000108d1 */
[--C-:B------:R-:W-:Y:S02]  /*c380*/  FFMA.FTZ R2, R125, c[0x0][0x23c], -R26.reuse ;  /* 0x00008f007d027a23 */ /* 0x100fe4000001081a */
[----:B------:R-:W-:Y:S01]  /*c390*/  FFMA.FTZ R0, R23, c[0x0][0x23c], -R26 ;  /* 0x00008f0017007a23 */ /* 0x000fe2000001081a */
[----:B------:R-:W1:Y:S01]  /*c3a0*/  MUFU.EX2 R114, R114 ;  /* 0x0000007200727308 */ /* 0x000e620000000800 */
[----:B------:R-:W-:Y:S01]  /*c3b0*/  MOV R26, R22 ;  /* 0x00000016001a7202 */ /* 0x000fe20000000f00 */
[----:B------:R-:W-:-:S02]  /*c3c0*/  FFMA.FTZ R125, R37, c[0x0][0x23c], -R209 ;  /* 0x00008f00257d7a23 */ /* 0x000fc400000108d1 */
[----:B------:R-:W4:Y:S01]  /*c3d0*/  LDSM.16.MT88.4 R36, [R219+0x4400] ;  /* 0x00440000db24783b */ /* 0x000f220000004200 */
[--C-:B------:R-:W-:Y:S02]  /*c3e0*/  FFMA.FTZ R118, R118, c[0x0][0x23c], -R209.reuse ;  /* 0x00008f0076767a23 */ /* 0x100fe400000108d1 */
[--C-:B------:R-:W-:Y:S01]  /*c3f0*/  FFMA.FTZ R122, R122, c[0x0][0x23c], -R209.reuse ;  /* 0x00008f007a7a7a23 */ /* 0x100fe200000108d1 */
[----:B------:R-:W-:Y:S01]  /*c400*/  MUFU.EX2 R169, R169 ;  /* 0x000000a900a97308 */ /* 0x000fe20000000800 */
[-C--:B---3--:R-:W-:Y:S02]  /*c410*/  FMUL.FTZ R12, R152, R173.reuse ;  /* 0x000000ad980c7220 */ /* 0x088fe40000410000 */
[-C--:B------:R-:W-:Y:S02]  /*c420*/  FMUL.FTZ R16, R140, R173.reuse ;  /* 0x000000ad8c107220 */ /* 0x080fe40000410000 */
[----:B------:R-:W-:Y:S01]  /*c430*/  FMUL.FTZ R8, R156, R173 ;  /* 0x000000ad9c087220 */ /* 0x000fe20000410000 */
[----:B------:R-:W-:Y:S01]  /*c440*/  MOV R156, R27 ;  /* 0x0000001b009c7202 */ /* 0x000fe20000000f00 */
[----:B------:R-:W-:Y:S01]  /*c450*/  FMUL.FTZ R9, R157, R173 ;  /* 0x000000ad9d097220 */ /* 0x000fe20000410000 */
[----:B------:R-:W3:Y:S01]  /*c460*/  MUFU.EX2 R166, R166 ;  /* 0x000000a600a67308 */ /* 0x000ee20000000800 */
[----:B-1----:R-:W-:Y:S01]  /*c470*/  F2FP.PACK_AB R22, R114, R121 ;  /* 0x000000797216723e */ /* 0x002fe200000000ff */
        /* <DEDUP_REMOVED lines=8> */
[----:B------:R-:W-:Y:S01]  /*c500*/  MOV R141, R51 ;  /* 0x00000033008d7202 */ /* 0x000fe20000000f00 */
[--C-:B------:R-:W-:Y:S01]  /*c510*/  FFMA.FTZ R165, R164, c[0x0][0x23c], -R209.reuse ;  /* 0x00008f00a4a57a23 */ /* 0x100fe200000108d1 */
[----:B------:R-:W-:Y:S01]  /*c520*/  F2FP.PACK_AB R51, R76, R107 ;  /* 0x0000006b4c33723e */ /* 0x000fe200000000ff */
[----:B------:R-:W-:-:S02]  /*c530*/  FFMA.FTZ R129, R129, c[0x0][0x23c], -R209 ;  /* 0x00008f0081817a23 */ /* 0x000fc400000108d1 */
[--C-:B------:R-:W-:Y:S01]  /*c540*/  FFMA.FTZ R130, R130, c[0x0][0x23c], -R209.reuse ;  /* 0x00008f0082827a23 */ /* 0x100fe200000108d1 */
[----:B------:R-:W1:Y:S01]  /*c550*/  MUFU.EX2 R119, R119 ;  /* 0x0000007700777308 */ /* 0x000e620000000800 */
[----:B---3--:R-:W-:Y:S01]  /*c560*/  F2FP.PACK_AB R21, R166, R169 ;  /* 0x000000a9a615723e */ /* 0x008fe200000000ff */
[--C-:B------:R-:W-:Y:S02]  /*c570*/  FFMA.FTZ R164, R184, c[0x0][0x23c], -R209.reuse ;  /* 0x00008f00b8a47a23 */ /* 0x100fe400000108d1 */
[--C-:B------:R-:W-:Y:S02]  /*c580*/  FFMA.FTZ R190, R190, c[0x0][0x23c], -R209.reuse ;  /* 0x00008f00bebe7a23 */ /* 0x100fe400000108d1 */
[--C-:B------:R-:W-:Y:S02]  /*c590*/  FFMA.FTZ R189, R189, c[0x0][0x23c], -R209.reuse ;  /* 0x00008f00bdbd7a23 */ /* 0x100fe400000108d1 */
[----:B------:R-:W3:Y:S01]  /*c5a0*/  MUFU.EX2 R172, R172 ;  /* 0x000000ac00ac7308 */ /* 0x000ee20000000800 */
[----:B------:R-:W-:-:S02]  /*c5b0*/  FFMA.FTZ R186, R186, c[0x0][0x23c], -R209 ;  /* 0x00008f00baba7a23 */ /* 0x000fc400000108d1 */
[--C-:B------:R-:W-:Y:S02]  /*c5c0*/  FFMA.FTZ R180, R180, c[0x0][0x23c], -R209.reuse ;  /* 0x00008f00b4b47a23 */ /* 0x100fe400000108d1 */
[--C-:B------:R-:W-:Y:S02]  /*c5d0*/  FFMA.FTZ R183, R183, c[0x0][0x23c], -R209.reuse ;  /* 0x00008f00b7b77a23 */ /* 0x100fe400000108d1 */
[--C-:B------:R-:W-:Y:S01]  /*c5e0*/  FFMA.FTZ R177, R177, c[0x0][0x23c], -R209.reuse ;  /* 0x00008f00b1b17a23 */ /* 0x100fe200000108d1 */
[----:B------:R-:W5:Y:S01]  /*c5f0*/  MUFU.EX2 R152, R24 ;  /* 0x0000001800987308 */ /* 0x000f620000000800 */
[----:B-1----:R-:W-:Y:S01]  /*c600*/  F2FP.PACK_AB R23, R119, R112 ;  /* 0x000000707717723e */ /* 0x002fe200000000ff */
[--C-:B------:R-:W-:Y:S02]  /*c610*/  FFMA.FTZ R182, R182, c[0x0][0x23c], -R209.reuse ;  /* 0x00008f00b6b67a23 */ /* 0x100fe400000108d1 */
[--C-:B------:R-:W-:Y:S02]  /*c620*/  FFMA.FTZ R53, R53, c[0x0][0x23c], -R209.reuse ;  /* 0x00008f0035357a23 */ /* 0x100fe400000108d1 */
[----:B------:R-:W-:-:S02]  /*c630*/  FFMA.FTZ R206, R206, c[0x0][0x23c], -R209 ;  /* 0x00008f00cece7a23 */ /* 0x000fc400000108d1 */
[----:B------:R-:W1:Y:S01]  /*c640*/  MUFU.EX2 R140, R3 ;  /* 0x00000003008c7308 */ /* 0x000e620000000800 */
[-C--:B---3--:R-:W-:Y:S02]  /*c650*/  FMUL.FTZ R10, R158, R172.reuse ;  /* 0x000000ac9e0a7220 */ /* 0x088fe40000410000 */
[-C--:B------:R-:W-:Y:S01]  /*c660*/  FMUL.FTZ R11, R159, R172.reuse ;  /* 0x000000ac9f0b7220 */ /* 0x080fe20000410000 */
[----:B------:R-:W-:Y:S01]  /*c670*/  MOV R159, R45 ;  /* 0x0000002d009f7202 */ /* 0x000fe20000000f00 */
[----:B------:R-:W-:Y:S01]  /*c680*/  FMUL.FTZ R14, R154, R172 ;  /* 0x000000ac9a0e7220 */ /* 0x000fe20000410000 */
[----:B------:R-:W-:Y:S01]  /*c690*/  MOV R154, R44 ;  /* 0x0000002c009a7202 */ /* 0x000fe20000000f00 */
[-C--:B------:R-:W-:Y:S01]  /*c6a0*/  FMUL.FTZ R15, R155, R172.reuse ;  /* 0x000000ac9b0f7220 */ /* 0x080fe20000410000 */
[----:B------:R-:W-:Y:S01]  /*c6b0*/  F2FP.PACK_AB R44, R170, R203 ;  /* 0x000000cbaa2c723e */ /* 0x000fe200000000ff */
[-C--:B------:R-:W-:Y:S01]  /*c6c0*/  FMUL.FTZ R18, R142, R172.reuse ;  /* 0x000000ac8e127220 */ /* 0x080fe20000410000 */
[C---:B------:R-:W-:Y:S01]  /*c6d0*/  HMMA.16816.F32 R8, R20.reuse, R28, R8 ;  /* 0x0000001c1408723c */ /* 0x040fe20000001808 */
[-C--:B------:R-:W-:Y:S01]  /*c6e0*/  FMUL.FTZ R19, R143, R172.reuse ;  /* 0x000000ac8f137220 */ /* 0x080fe20000410000 */
[----:B------:R-:W-:Y:S01]  /*c6f0*/  F2FP.PACK_AB R45, R168, R201 ;  /* 0x000000c9a82d723e */ /* 0x000fe200000000ff */
[-C--:B------:R-:W-:Y:S01]  /*c700*/  FMUL.FTZ R138, R138, R172.reuse ;  /* 0x000000ac8a8a7220 */ /* 0x080fe20000410000 */
[----:B------:R-:W-:Y:S01]  /*c710*/  MUFU.EX2 R113, R113 ;  /* 0x0000007100717308 */ /* 0x000fe20000000800 */
[----:B------:R-:W-:Y:S01]  /*c720*/  FMUL.FTZ R139, R139, R172 ;  /* 0x000000ac8b8b7220 */ /* 0x000fe20000410000 */
[----:B------:R-:W-:Y:S01]  /*c730*/  MOV R142, R43 ;  /* 0x0000002b008e7202 */ /* 0x000fe20000000f00 */
[-C--:B-----5:R-:W-:Y:S01]  /*c740*/  FMUL.FTZ R24, R160, R152.reuse ;  /* 0x00000098a0187220 */ /* 0x0a0fe20000410000 */
[C---:B------:R-:W-:Y:S01]  /*c750*/  HMMA.16816.F32 R12, R20.reuse, R30, R12 ;  /* 0x0000001e140c723c */ /* 0x040fe2000000180c */
[----:B------:R-:W-:Y:S01]  /*c760*/  FMUL.FTZ R25, R161, R152 ;  /* 0x00000098a1197220 */ /* 0x000fe20000410000 */
[----:B------:R-:W-:Y:S01]  /*c770*/  MOV R143, R50 ;  /* 0x00000032008f7202 */ /* 0x000fe20000000f00 */
[-C--:B-1----:R-:W-:Y:S01]  /*c780*/  FMUL.FTZ R26, R162, R140.reuse ;  /* 0x0000008ca21a7220 */ /* 0x082fe20000410000 */
[----:B------:R-:W1:Y:S01]  /*c790*/  MUFU.EX2 R2, R2 ;  /* 0x0000000200027308 */ /* 0x000e620000000800 */
[----:B------:R-:W-:Y:S01]  /*c7a0*/  FMUL.FTZ R27, R163, R140 ;  /* 0x0000008ca31b7220 */ /* 0x000fe20000410000 */
[----:B------:R-:W-:Y:S01]  /*c7b0*/  F2FP.PACK_AB R50, R101, R108 ;  /* 0x0000006c6532723e */ /* 0x000fe200000000ff */
[-C--:B------:R-:W-:Y:S01]  /*c7c0*/  FMUL.FTZ R148, R148, R152.reuse ;  /* 0x0000009894947220 */ /* 0x080fe20000410000 */
[----:B--2---:R-:W-:Y:S01]  /*c7d0*/  HMMA.16816.F32 R16, R20, R4, R16 ;  /* 0x000000041410723c */ /* 0x004fe20000001810 */
[----:B------:R-:W-:-:S02]  /*c7e0*/  FMUL.FTZ R149, R149, R152 ;  /* 0x0000009895957220 */ /* 0x000fc40000410000 */
[-C--:B------:R-:W-:Y:S01]  /*c7f0*/  FMUL.FTZ R150, R150, R140.reuse ;  /* 0x0000008c96967220 */ /* 0x080fe20000410000 */
[----:B------:R-:W-:Y:S01]  /*c800*/  MUFU.EX2 R111, R111 ;  /* 0x0000006f006f7308 */ /* 0x000fe20000000800 */
[----:B------:R-:W-:Y:S02]  /*c810*/  FMUL.FTZ R151, R151, R140 ;  /* 0x0000008c97977220 */ /* 0x000fe40000410000 */
[----:B------:R-:W-:Y:S01]  /*c820*/  FFMA.FTZ R3, R124, c[0x0][0x23c], -R209 ;  /* 0x00008f007c037a23 */ /* 0x000fe200000108d1 */
[----:B------:R-:W-:Y:S01]  /*c830*/  HMMA.16816.F32 R20, R20, R6, R136 ;  /* 0x000000061414723c */ /* 0x000fe20000001888 */
[----:B------:R-:W-:Y:S02]  /*c840*/  FMUL.FTZ R155, R104, c[0x0][0x23c] ;  /* 0x00008f00689b7a20 */ /* 0x000fe40000410000 */
[-C--:B------:R-:W-:Y:S01]  /*c850*/  FMUL.FTZ R40, R144, R152.reuse ;  /* 0x0000009890287220 */ /* 0x080fe20000410000 */
[----:B------:R-:W-:Y:S01]  /*c860*/  MUFU.EX2 R0, R0 ;  /* 0x0000000000007308 */ /* 0x000fe20000000800 */
[----:B------:R-:W-:Y:S01]  /*c870*/  FMUL.FTZ R41, R145, R152 ;  /* 0x0000009891297220 */ /* 0x000fe20000410000 */
[----:B------:R-:W-:Y:S01]  /*c880*/  FSEL R155, R155, RZ, P1 ;  /* 0x000000ff9b9b7208 */ /* 0x000fe20000800000 */
[----:B------:R-:W-:Y:S01]  /*c890*/  FMUL.FTZ R43, R147, R140 ;  /* 0x0000008c932b7220 */ /* 0x000fe20000410000 */
[----:B------:R-:W-:Y:S01]  /*c8a0*/  MOV R138, R46 ;  /* 0x0000002e008a7202 */ /* 0x000fe20000000f00 */
[----:B------:R-:W-:Y:S01]  /*c8b0*/  FMUL.FTZ R132, R132, R152 ;  /* 0x0000009884847220 */ /* 0x000fe20000410000 */
[----:B------:R-:W-:Y:S01]  /*c8c0*/  F2FP.PACK_AB R46, R117, R120 ;  /* 0x00000078752e723e */ /* 0x000fe200000000ff */
[----:B------:R-:W-:Y:S01]  /*c8d0*/  FMUL.FTZ R133, R133, R152 ;  /* 0x0000009885857220 */ /* 0x000fe20000410000 */
[----:B------:R-:W-:Y:S01]  /*c8e0*/  MUFU.EX2 R125, R125 ;  /* 0x0000007d007d7308 */ /* 0x000fe20000000800 */
[----:B------:R-:W-:Y:S01]  /*c8f0*/  MOV R139, R42 ;  /* 0x0000002a008b7202 */ /* 0x000fe20000000f00 */
[----:B------:R-:W-:-:S02]  /*c900*/  FMUL.FTZ R42, R146, R140 ;  /* 0x0000008c922a7220 */ /* 0x000fc40000410000 */
[-C--:B------:R-:W-:Y:S01]  /*c910*/  FMUL.FTZ R134, R134, R140.reuse ;  /* 0x0000008c86867220 */ /* 0x080fe20000410000 */
[C---:B------:R-:W-:Y:S01]  /*c920*/  HMMA.16816.F32 R24, R44.reuse, R28, R24 ;  /* 0x0000001c2c18723c */ /* 0x040fe20000001818 */
[----:B------:R-:W-:Y:S02]  /*c930*/  FMUL.FTZ R135, R135, R140 ;  /* 0x0000008c87877220 */ /* 0x000fe40000410000 */
[----:B------:R-:W2:Y:S01]  /*c940*/  MUFU.EX2 R118, R118 ;  /* 0x0000007600767308 */ /* 0x000ea20000000800 */
[----:B------:R-:W-:Y:S01]  /*c950*/  FFMA.FTZ R124, R48, c[0x0][0x23c], -R155 ;  /* 0x00008f00307c7a23 */ /* 0x000fe2000001089b */
[----:B------:R-:W-:Y:S01]  /*c960*/  F2FP.PACK_AB R48, R109, R110 ;  /* 0x0000006e6d30723e */ /* 0x000fe200000000ff */
[----:B------:R-:W-:Y:S02]  /*c970*/  FMUL.FTZ R158, R103, c[0x0][0x23c] ;  /* 0x00008f00679e7a20 */ /* 0x000fe40000410000 */
[----:B------:R-:W-:Y:S01]  /*c980*/  HMMA.16816.F32 R28, R44, R30, R148 ;  /* 0x0000001e2c1c723c */ /* 0x000fe20000001894 */
[----:B------:R-:W-:-:S02]  /*c990*/  FFMA.FTZ R147, R54, c[0x0][0x23c], -R209 ;  /* 0x00008f0036937a23 */ /* 0x000fc400000108d1 */
[----:B------:R-:W-:Y:S01]  /*c9a0*/  MUFU.EX2 R122, R122 ;  /* 0x0000007a007a7308 */ /* 0x000fe20000000800 */
[----:B------:R-:W-:Y:S01]  /*c9b0*/  FSEL R158, R158, RZ, P0 ;  /* 0x000000ff9e9e7208 */ /* 0x000fe20000000000 */
[--C-:B------:R-:W-:Y:S02]  /*c9c0*/  FFMA.FTZ R145, R142, c[0x0][0x23c], -R155.reuse ;  /* 0x00008f008e917a23 */ /* 0x100fe4000001089b */
[----:B------:R-:W-:Y:S01]  /*c9d0*/  FFMA.FTZ R146, R143, c[0x0][0x23c], -R155 ;  /* 0x00008f008f927a23 */ /* 0x000fe2000001089b */
[----:B------:R-:W-:Y:S01]  /*c9e0*/  HMMA.16816.F32 R40, R44, R4, R40 ;  /* 0x000000042c28723c */ /* 0x000fe20000001828 */
[--C-:B------:R-:W-:Y:S02]  /*c9f0*/  FFMA.FTZ R126, R126, c[0x0][0x23c], -R158.reuse ;  /* 0x00008f007e7e7a23 */ /* 0x100fe4000001089e */
[----:B------:R-:W3:Y:S01]  /*ca00*/  MUFU.EX2 R3, R3 ;  /* 0x0000000300037308 */ /* 0x000ee20000000800 */
[--C-:B------:R-:W-:Y:S02]  /*ca10*/  FFMA.FTZ R127, R127, c[0x0][0x23c], -R158.reuse ;  /* 0x00008f007f7f7a23 */ /* 0x100fe4000001089e */
[----:B------:R-:W-:-:S02]  /*ca20*/  FFMA.FTZ R128, R128, c[0x0][0x23c], -R158 ;  /* 0x00008f0080807a23 */ /* 0x000fc4000001089e */
[----:B------:R-:W-:Y:S01]  /*ca30*/  HMMA.16816.F32 R4, R44, R6, R132 ;  /* 0x000000062c04723c */ /* 0x000fe20000001884 */
[--C-:B------:R-:W-:Y:S02]  /*ca40*/  FFMA.FTZ R131, R131, c[0x0][0x23c], -R158.reuse ;  /* 0x00008f0083837a23 */ /* 0x100fe4000001089e */
[----:B------:R-:W-:Y:S01]  /*ca50*/  MUFU.EX2 R126, R126 ;  /* 0x0000007e007e7308 */ /* 0x000fe20000000800 */
[--C-:B------:R-:W-:Y:S02]  /*ca60*/  FFMA.FTZ R184, R207, c[0x0][0x23c], -R158.reuse ;  /* 0x00008f00cfb87a23 */ /* 0x100fe4000001089e */
[--C-:B------:R-:W-:Y:S01]  /*ca70*/  FFMA.FTZ R175, R175, c[0x0][0x23c], -R158.reuse ;  /* 0x00008f00afaf7a23 */ /* 0x100fe2000001089e */
[----:B-1----:R-:W-:Y:S01]  /*ca80*/  F2FP.PACK_AB R44, R2, R113 ;  /* 0x00000071022c723e */ /* 0x002fe200000000ff */
[----:B------:R-:W-:Y:S01]  /*ca90*/  HMMA.16816.F32 R24, R48, R32, R24 ;  /* 0x000000203018723c */ /* 0x000fe20000001818 */
[----:B--2---:R-:W-:Y:S01]  /*caa0*/  F2FP.PACK_AB R45, R118, R125 ;  /* 0x0000007d762d723e */ /* 0x004fe200000000ff */
[--C-:B------:R-:W-:Y:S01]  /*cab0*/  FFMA.FTZ R176, R176, c[0x0][0x23c], -R158.reuse ;  /* 0x00008f00b0b07a23 */ /* 0x100fe2000001089e */
[----:B------:R-:W-:Y:S01]  /*cac0*/  F2FP.PACK_AB R46, R0, R111 ;  /* 0x0000006f002e723e */ /* 0x000fe200000000ff */
[----:B------:R-:W1:Y:S01]  /*cad0*/  MUFU.EX2 R127, R127 ;  /* 0x0000007f007f7308 */ /* 0x000e620000000800 */
[----:B---3--:R-:W-:Y:S01]  /*cae0*/  F2FP.PACK_AB R47, R3, R122 ;  /* 0x0000007a032f723e */ /* 0x008fe200000000ff */
[----:B------:R-:W-:-:S02]  /*caf0*/  FFMA.FTZ R179, R179, c[0x0][0x23c], -R158 ;  /* 0x00008f00b3b37a23 */ /* 0x000fc4000001089e */
[----:B------:R-:W-:Y:S01]  /*cb00*/  HMMA.16816.F32 R28, R48, R34, R28 ;  /* 0x00000022301c723c */ /* 0x000fe2000000181c */
[----:B------:R-:W-:Y:S02]  /*cb10*/  FFMA.FTZ R207, R194, c[0x0][0x23c], -R209 ;  /* 0x00008f00c2cf7a23 */ /* 0x000fe400000108d1 */
[--C-:B------:R-:W-:Y:S01]  /*cb20*/  FFMA.FTZ R195, R195, c[0x0][0x23c], -R158.reuse ;  /* 0x00008f00c3c37a23 */ /* 0x100fe2000001089e */
[----:B------:R-:W-:Y:S01]  /*cb30*/  MUFU.EX2 R128, R128 ;  /* 0x0000008000807308 */ /* 0x000fe20000000800 */
[--C-:B------:R-:W-:Y:S02]  /*cb40*/  FFMA.FTZ R187, R187, c[0x0][0x23c], -R158.reuse ;  /* 0x00008f00bbbb7a23 */ /* 0x100fe4000001089e */
[--C-:B------:R-:W-:Y:S01]  /*cb50*/  FFMA.FTZ R188, R188, c[0x0][0x23c], -R158.reuse ;  /* 0x00008f00bcbc7a23 */ /* 0x100fe2000001089e */
[----:B------:R-:W-:Y:S01]  /*cb60*/  HMMA.16816.F32 R8, R44, R32, R8 ;  /* 0x000000202c08723c */ /* 0x000fe20000001808 */
[--C-:B------:R-:W-:Y:S02]  /*cb70*/  FFMA.FTZ R196, R196, c[0x0][0x23c], -R158.reuse ;  /* 0x00008f00c4c47a23 */ /* 0x100fe4000001089e */
[----:B------:R-:W-:Y:S01]  /*cb80*/  FFMA.FTZ R55, R55, c[0x0][0x23c], -R158 ;  /* 0x00008f0037377a23 */ /* 0x000fe2000001089e */
[----:B------:R-:W-:Y:S01]  /*cb90*/  MUFU.EX2 R131, R131 ;  /* 0x0000008300837308 */ /* 0x000fe20000000800 */
[----:B------:R-:W-:-:S02]  /*cba0*/  FFMA.FTZ R194, R138, c[0x0][0x23c], -R155 ;  /* 0x00008f008ac27a23 */ /* 0x000fc4000001089b */
[--C-:B------:R-:W-:Y:S01]  /*cbb0*/  FFMA.FTZ R138, R198, c[0x0][0x23c], -R158.reuse ;  /* 0x00008f00c68a7a23 */ /* 0x100fe2000001089e */
[C---:B------:R-:W-:Y:S01]  /*cbc0*/  HMMA.16816.F32 R12, R44.reuse, R34, R12 ;  /* 0x000000222c0c723c */ /* 0x040fe2000000180c */
[----:B------:R-:W2:Y:S01]  /*cbd0*/  LDSM.16.MT88.4 R32, [R219+0x4800] ;  /* 0x00480000db20783b */ /* 0x000ea20000004200 */
[----:B------:R-:W-:Y:S02]  /*cbe0*/  FFMA.FTZ R198, R185, c[0x0][0x23c], -R209 ;  /* 0x00008f00b9c67a23 */ /* 0x000fe400000108d1 */
[----:B------:R-:W-:Y:S01]  /*cbf0*/  MUFU.EX2 R129, R129 ;  /* 0x0000008100817308 */ /* 0x000fe20000000800 */
[--C-:B------:R-:W-:Y:S02]  /*cc00*/  FFMA.FTZ R181, R181, c[0x0][0x23c], -R158.reuse ;  /* 0x00008f00b5b57a23 */ /* 0x100fe4000001089e */
[----:B------:R-:W-:Y:S01]  /*cc10*/  FFMA.FTZ R178, R178, c[0x0][0x23c], -R158 ;  /* 0x00008f00b2b27a23 */ /* 0x000fe2000001089e */
[----:B----4-:R-:W-:Y:S01]  /*cc20*/  HMMA.16816.F32 R16, R44, R36, R16 ;  /* 0x000000242c10723c */ /* 0x010fe20000001810 */
[----:B------:R-:W-:-:S02]  /*cc30*/  FFMA.FTZ R132, R139, c[0x0][0x23c], -R155 ;  /* 0x00008f008b847a23 */ /* 0x000fc4000001089b */
[--C-:B------:R-:W-:Y:S01]  /*cc40*/  FFMA.FTZ R142, R197, c[0x0][0x23c], -R158.reuse ;  /* 0x00008f00c58e7a23 */ /* 0x100fe2000001089e */
[----:B------:R-:W3:Y:S01]  /*cc50*/  MUFU.EX2 R130, R130 ;  /* 0x0000008200827308 */ /* 0x000ee20000000800 */
[----:B------:R-:W-:Y:S02]  /*cc60*/  FFMA.FTZ R139, R191, c[0x0][0x23c], -R209 ;  /* 0x00008f00bf8b7a23 */ /* 0x000fe400000108d1 */
[----:B------:R-:W-:Y:S01]  /*cc70*/  FFMA.FTZ R208, R208, c[0x0][0x23c], -R158 ;  /* 0x00008f00d0d07a23 */ /* 0x000fe2000001089e */
[----:B------:R-:W-:Y:S01]  /*cc80*/  HMMA.16816.F32 R20, R44, R38, R20 ;  /* 0x000000262c14723c */ /* 0x000fe20000001814 */
[----:B------:R-:W4:Y:S01]  /*cc90*/  LDSM.16.MT88.4 R44, [R220+0x4800] ;  /* 0x00480000dc2c783b */ /* 0x000f220000004200 */
[----:B------:R-:W-:Y:S02]  /*cca0*/  FFMA.FTZ R203, R157, R152, R203 ;  /* 0x000000989dcb7223 */ /* 0x000fe400000100cb */
[----:B------:R-:W-:Y:S01]  /*ccb0*/  MUFU.EX2 R165, R165 ;  /* 0x000000a500a57308 */ /* 0x000fe20000000800 */
[----:B------:R-:W-:-:S02]  /*ccc0*/  FFMA.FTZ R136, R199, c[0x0][0x23c], -R209 ;  /* 0x00008f00c7887a23 */ /* 0x000fc400000108d1 */
[----:B------:R-:W-:Y:S01]  /*ccd0*/  FFMA.FTZ R143, R156, R140, R201 ;  /* 0x0000008c9c8f7223 */ /* 0x000fe200000100c9 */
[C---:B------:R-:W-:Y:S01]  /*cce0*/  HMMA.16816.F32 R40, R48.reuse, R36, R40 ;  /* 0x000000243028723c */ /* 0x040fe20000001828 */
[----:B------:R-:W-:Y:S02]  /*ccf0*/  FADD.FTZ R203, R170, R203 ;  /* 0x000000cbaacb7221 */ /* 0x000fe40000010000 */
[----:B------:R-:W-:Y:S01]  /*cd00*/  FFMA.FTZ R135, R200, c[0x0][0x23c], -R209 ;  /* 0x00008f00c8877a23 */ /* 0x000fe200000108d1 */
[----:B------:R-:W5:Y:S01]  /*cd10*/  MUFU.EX2 R164, R164 ;  /* 0x000000a400a47308 */ /* 0x000f620000000800 */
[----:B------:R-:W-:Y:S02]  /*cd20*/  FADD.FTZ R168, R168, R143 ;  /* 0x0000008fa8a87221 */ /* 0x000fe40000010000 */
[----:B-1----:R-:W-:Y:S01]  /*cd30*/  F2FP.PACK_AB R36, R127, R126 ;  /* 0x0000007e7f24723e */ /* 0x002fe200000000ff */
[----:B------:R-:W-:Y:S01]  /*cd40*/  HMMA.16816.F32 R4, R48, R38, R4 ;  /* 0x000000263004723c */ /* 0x000fe20000001804 */
[----:B---3--:R-:W-:Y:S01]  /*cd50*/  F2FP.PACK_AB R37, R130, R129 ;  /* 0x000000818225723e */ /* 0x008fe200000000ff */
[----:B------:R-:W-:-:S02]  /*cd60*/  FFMA.FTZ R169, R252, R172, R169 ;  /* 0x000000acfca97223 */ /* 0x000fc400000100a9 */
[----:B------:R-:W-:Y:S01]  /*cd70*/  MUFU.EX2 R68, R68 ;  /* 0x0000004400447308 */ /* 0x000fe20000000800 */
[----:B------:R-:W-:Y:S02]  /*cd80*/  FADD.FTZ R120, R120, R203 ;  /* 0x000000cb78787221 */ /* 0x000fe40000010000 */
[----:B------:R-:W-:Y:S01]  /*cd90*/  F2FP.PACK_AB R38, R131, R128 ;  /* 0x000000808326723e */ /* 0x000fe200000000ff */
[----:B------:R-:W-:Y:S01]  /*cda0*/  FADD.FTZ R123, R123, R168 ;  /* 0x000000a87b7b7221 */ /* 0x000fe20000010000 */
[----:B------:R-:W-:Y:S01]  /*cdb0*/  F2FP.PACK_AB R48, R99, R100 ;  /* 0x000000646330723e */ /* 0x000fe200000000ff */
[----:B------:R-:W-:Y:S01]  /*cdc0*/  FADD.FTZ R143, R166, R169 ;  /* 0x000000a9a68f7221 */ /* 0x000fe20000010000 */
[----:B------:R-:W-:Y:S01]  /*cdd0*/  F2FP.PACK_AB R49, R74, R75 ;  /* 0x0000004b4a31723e */ /* 0x000fe200000000ff */
[----:B------:R-:W-:Y:S01]  /*cde0*/  MUFU.EX2 R175, R175 ;  /* 0x000000af00af7308 */ /* 0x000fe20000000800 */
[----:B-----5:R-:W-:Y:S01]  /*cdf0*/  F2FP.PACK_AB R39, R164, R165 ;  /* 0x000000a5a427723e */ /* 0x020fe200000000ff */
[----:B------:R-:W-:Y:S01]  /*ce00*/  FADD.FTZ R117, R117, R120 ;  /* 0x0000007875757221 */ /* 0x000fe20000010000 */
[----:B------:R-:W-:Y:S01]  /*ce10*/  F2FP.PACK_AB R50, R97, R98 ;  /* 0x000000626132723e */ /* 0x000fe200000000ff */
[----:B------:R-:W-:Y:S01]  /*ce20*/  FADD.FTZ R116, R116, R123 ;  /* 0x0000007b74747221 */ /* 0x000fe20000010000 */
[----:B------:R-:W-:Y:S01]  /*ce30*/  F2FP.PACK_AB R51, R72, R73 ;  /* 0x000000494833723e */ /* 0x000fe200000000ff */
[----:B------:R-:W-:-:S02]  /*ce40*/  FADD.FTZ R110, R110, R117 ;  /* 0x000000756e6e7221 */ /* 0x000fc40000010000 */
[C---:B--2---:R-:W-:Y:S01]  /*ce50*/  HMMA.16816.F32 R16, R36.reuse, R32, R16 ;  /* 0x000000202410723c */ /* 0x044fe20000001810 */
[----:B------:R-:W1:Y:S01]  /*ce60*/  MUFU.EX2 R176, R176 ;  /* 0x000000b000b07308 */ /* 0x000e620000000800 */
[----:B------:R-:W-:Y:S02]  /*ce70*/  FADD.FTZ R115, R115, R116 ;  /* 0x0000007473737221 */ /* 0x000fe40000010000 */
[----:B------:R-:W-:Y:S02]  /*ce80*/  FADD.FTZ R109, R109, R110 ;  /* 0x0000006e6d6d7221 */ /* 0x000fe40000010000 */
[----:B------:R-:W-:Y:S02]  /*ce90*/  FADD.FTZ R106, R106, R115 ;  /* 0x000000736a6a7221 */ /* 0x000fe40000010000 */
[----:B----4-:R-:W-:Y:S01]  /*cea0*/  HMMA.16816.F32 R8, R36, R44, R8 ;  /* 0x0000002c2408723c */ /* 0x010fe20000001808 */
[----:B------:R-:W-:Y:S01]  /*ceb0*/  MUFU.EX2 R179, R179 ;  /* 0x000000b300b37308 */ /* 0x000fe20000000800 */
[----:B------:R-:W-:-:S02]  /*cec0*/  FADD.FTZ R108, R108, R109 ;  /* 0x0000006d6c6c7221 */ /* 0x000fc40000010000 */
[----:B------:R-:W-:Y:S02]  /*ced0*/  FADD.FTZ R107, R107, R106 ;  /* 0x0000006a6b6b7221 */ /* 0x000fe40000010000 */
[----:B------:R-:W-:Y:S02]  /*cee0*/  FADD.FTZ R101, R101, R108 ;  /* 0x0000006c65657221 */ /* 0x000fe40000010000 */
[----:B------:R-:W-:Y:S01]  /*cef0*/  HMMA.16816.F32 R12, R36, R46, R12 ;  /* 0x0000002e240c723c */ /* 0x000fe2000000180c */
[----:B------:R-:W-:Y:S01]  /*cf00*/  MUFU.EX2 R184, R184 ;  /* 0x000000b800b87308 */ /* 0x000fe20000000800 */
[----:B------:R-:W-:Y:S02]  /*cf10*/  FADD.FTZ R76, R76, R107 ;  /* 0x0000006b4c4c7221 */ /* 0x000fe40000010000 */
[----:B------:R-:W-:Y:S02]  /*cf20*/  FADD.FTZ R100, R100, R101 ;  /* 0x0000006564647221 */ /* 0x000fe40000010000 */
[----:B------:R-:W-:-:S02]  /*cf30*/  FADD.FTZ R75, R75, R76 ;  /* 0x0000004c4b4b7221 */ /* 0x000fc40000010000 */
[----:B------:R-:W-:Y:S01]  /*cf40*/  HMMA.16816.F32 R20, R36, R34, R20 ;  /* 0x000000222414723c */ /* 0x000fe20000001814 */
[----:B------:R-:W2:Y:S01]  /*cf50*/  LDSM.16.MT88.4 R36, [R220+0x4c00] ;  /* 0x004c0000dc24783b */ /* 0x000ea20000004200 */
[----:B------:R-:W-:Y:S01]  /*cf60*/  MUFU.EX2 R190, R190 ;  /* 0x000000be00be7308 */ /* 0x000fe20000000800 */
[----:B------:R-:W-:Y:S02]  /*cf70*/  FADD.FTZ R99, R99, R100 ;  /* 0x0000006463637221 */ /* 0x000fe40000010000 */
[----:B------:R-:W-:Y:S02]  /*cf80*/  FFMA.FTZ R210, R210, c[0x0][0x23c], -R158 ;  /* 0x00008f00d2d27a23 */ /* 0x000fe4000001089e */
[----:B------:R-:W-:Y:S01]  /*cf90*/  FFMA.FTZ R137, R193, c[0x0][0x23c], -R209 ;  /* 0x00008f00c1897a23 */ /* 0x000fe200000108d1 */
[----:B------:R-:W-:Y:S01]  /*cfa0*/  HMMA.16816.F32 R24, R48, R44, R24 ;  /* 0x0000002c3018723c */ /* 0x000fe20000001818 */
[----:B------:R-:W-:Y:S01]  /*cfb0*/  FADD.FTZ R74, R74, R75 ;  /* 0x0000004b4a4a7221 */ /* 0x000fe20000010000 */
[----:B------:R-:W3:Y:S01]  /*cfc0*/  MUFU.EX2 R189, R189 ;  /* 0x000000bd00bd7308 */ /* 0x000ee20000000800 */
[----:B------:R-:W-:-:S02]  /*cfd0*/  FFMA.FTZ R205, R205, c[0x0][0x23c], -R209 ;  /* 0x00008f00cdcd7a23 */ /* 0x000fc400000108d1 */
[----:B------:R-:W-:Y:S02]  /*cfe0*/  FFMA.FTZ R204, R204, c[0x0][0x23c], -R209 ;  /* 0x00008f00cccc7a23 */ /* 0x000fe400000108d1 */
[----:B------:R-:W-:Y:S01]  /*cff0*/  FADD.FTZ R98, R98, R99 ;  /* 0x0000006362627221 */ /* 0x000fe20000010000 */
[C---:B------:R-:W-:Y:S01]  /*d000*/  HMMA.16816.F32 R28, R48.reuse, R46, R28 ;  /* 0x0000002e301c723c */ /* 0x040fe2000000181c */
[----:B------:R-:W4:Y:S01]  /*d010*/  LDSM.16.MT88.4 R44, [R219+0x4c00] ;  /* 0x004c0000db2c783b */ /* 0x000f220000004200 */
[----:B------:R-:W-:Y:S01]  /*d020*/  MUFU.EX2 R186, R186 ;  /* 0x000000ba00ba7308 */ /* 0x000fe20000000800 */
[----:B------:R-:W-:Y:S02]  /*d030*/  FADD.FTZ R73, R73, R74 ;  /* 0x0000004a49497221 */ /* 0x000fe40000010000 */
[----:B------:R-:W-:Y:S02]  /*d040*/  FADD.FTZ R97, R97, R98 ;  /* 0x0000006261617221 */ /* 0x000fe40000010000 */
[----:B------:R-:W-:Y:S01]  /*d050*/  FADD.FTZ R72, R72, R73 ;  /* 0x0000004948487221 */ /* 0x000fe20000010000 */
[----:B------:R-:W-:Y:S01]  /*d060*/  HMMA.16816.F32 R40, R48, R32, R40 ;  /* 0x000000203028723c */ /* 0x000fe20000001828 */
[----:B------:R-:W-:Y:S01]  /*d070*/  FFMA.FTZ R171, R171, c[0x0][0x23c], -R155 ;  /* 0x00008f00abab7a23 */ /* 0x000fe2000001089b */
[----:B------:R-:W5:Y:S01]  /*d080*/  MUFU.EX2 R207, R207 ;  /* 0x000000cf00cf7308 */ /* 0x000f620000000800 */
[----:B------:R-:W-:-:S02]  /*d090*/  FFMA.FTZ R248, R248, c[0x0][0x23c], -R158 ;  /* 0x00008f00f8f87a23 */ /* 0x000fc4000001089e */
[--C-:B------:R-:W-:Y:S02]  /*d0a0*/  FFMA.FTZ R211, R211, c[0x0][0x23c], -R158.reuse ;  /* 0x00008f00d3d37a23 */ /* 0x100fe4000001089e */
[----:B-1----:R-:W-:Y:S01]  /*d0b0*/  F2FP.PACK_AB R32, R176, R175 ;  /* 0x000000afb020723e */ /* 0x002fe200000000ff */
[----:B------:R-:W-:Y:S01]  /*d0c0*/  HMMA.16816.F32 R4, R48, R34, R4 ;  /* 0x000000223004723c */ /* 0x000fe20000001804 */
[----:B---3--:R-:W-:Y:S01]  /*d0d0*/  F2FP.PACK_AB R33, R189, R190 ;  /* 0x000000bebd21723e */ /* 0x008fe200000000ff */
[----:B------:R-:W-:Y:S01]  /*d0e0*/  MUFU.EX2 R195, R195 ;  /* 0x000000c300c37308 */ /* 0x000fe20000000800 */
[--C-:B------:R-:W-:Y:S02]  /*d0f0*/  FFMA.FTZ R133, R153, c[0x0][0x23c], -R158.reuse ;  /* 0x00008f0099857a23 */ /* 0x100fe4000001089e */
[----:B------:R-:W-:Y:S02]  /*d100*/  FFMA.FTZ R134, R159, c[0x0][0x23c], -R158 ;  /* 0x00008f009f867a23 */ /* 0x000fe4000001089e */
[----:B------:R-:W-:Y:S01]  /*d110*/  F2FP.PACK_AB R34, R184, R179 ;  /* 0x000000b3b822723e */ /* 0x000fe200000000ff */
[----:B------:R-:W-:Y:S01]  /*d120*/  FFMA.FTZ R141, R141, c[0x0][0x23c], -R155 ;  /* 0x00008f008d8d7a23 */ /* 0x000fe2000001089b */
[----:B------:R-:W-:Y:S01]  /*d130*/  F2FP.PACK_AB R48, R95, R96 ;  /* 0x000000605f30723e */ /* 0x000fe200000000ff */
[----:B------:R-:W1:Y:S01]  /*d140*/  MUFU.EX2 R187, R187 ;  /* 0x000000bb00bb7308 */ /* 0x000e620000000800 */
[----:B-----5:R-:W-:Y:S01]  /*d150*/  F2FP.PACK_AB R35, R207, R186 ;  /* 0x000000bacf23723e */ /* 0x020fe200000000ff */
[----:B------:R-:W-:Y:S01]  /*d160*/  FADD.FTZ R96, R96, R97 ;  /* 0x0000006160607221 */ /* 0x000fe20000010000 */
[----:B------:R-:W-:Y:S01]  /*d170*/  F2FP.PACK_AB R49, R70, R71 ;  /* 0x000000474631723e */ /* 0x000fe200000000ff */
[----:B------:R-:W-:Y:S01]  /*d180*/  FADD.FTZ R71, R71, R72 ;  /* 0x0000004847477221 */ /* 0x000fe20000010000 */
[----:B------:R-:W-:Y:S01]  /*d190*/  F2FP.PACK_AB R50, R93, R94 ;  /* 0x0000005e5d32723e */ /* 0x000fe200000000ff */
[----:B------:R-:W-:Y:S01]  /*d1a0*/  FADD.FTZ R95, R95, R96 ;  /* 0x000000605f5f7221 */ /* 0x000fe20000010000 */
[----:B------:R-:W-:Y:S01]  /*d1b0*/  F2FP.PACK_AB R51, R68, R69 ;  /* 0x000000454433723e */ /* 0x000fe200000000ff */
[----:B--2---:R-:W-:Y:S01]  /*d1c0*/  HMMA.16816.F32 R8, R32, R36, R8 ;  /* 0x000000242008723c */ /* 0x004fe20000001808 */
        /* <DEDUP_REMOVED lines=8> */
[----:B------:R-:W-:-:S02]  /*d250*/  FFMA.FTZ R144, R154, c[0x0][0x23c], -R155 ;  /* 0x00008f009a907a23 */ /* 0x000fc4000001089b */
[C---:B----4-:R-:W-:Y:S01]  /*d260*/  HMMA.16816.F32 R16, R32.reuse, R44, R16 ;  /* 0x0000002c2010723c */ /* 0x050fe20000001810 */
[----:B------:R-:W-:Y:S07]  /*d270*/  MUFU.EX2 R180, R180 ;  /* 0x000000b400b47308 */ /* 0x000fee0000000800 */
[----:B------:R-:W-:Y:S01]  /*d280*/  HMMA.16816.F32 R20, R32, R46, R20 ;  /* 0x0000002e2014723c */ /* 0x000fe20000001814 */
[----:B------:R-:W2:Y:S01]  /*d290*/  LDSM.16.MT88.4 R32, [R220+0x5000] ;  /* 0x00500000dc20783b */ /* 0x000ea20000004200 */
[----:B------:R-:W3:Y:S06]  /*d2a0*/  MUFU.EX2 R183, R183 ;  /* 0x000000b700b77308 */ /* 0x000eec0000000800 */
[C---:B------:R-:W-:Y:S02]  /*d2b0*/  HMMA.16816.F32 R24, R48.reuse, R36, R24 ;  /* 0x000000243018723c */ /* 0x040fe40000001818 */
[----:B------:R-:W-:Y:S06]  /*d2c0*/  MUFU.EX2 R177, R177 ;  /* 0x000000b100b17308 */ /* 0x000fec0000000800 */
[C---:B------:R-:W-:Y:S01]  /*d2d0*/  HMMA.16816.F32 R28, R48.reuse, R38, R28 ;  /* 0x00000026301c723c */ /* 0x040fe2000000181c */
[----:B------:R-:W4:Y:S01]  /*d2e0*/  LDSM.16.MT88.4 R36, [R219+0x5000] ;  /* 0x00500000db24783b */ /* 0x000f220000004200 */
[----:B------:R-:W5:Y:S06]  /*d2f0*/  MUFU.EX2 R182, R182 ;  /* 0x000000b600b67308 */ /* 0x000f6c0000000800 */
[C---:B------:R-:W-:Y:S02]  /*d300*/  HMMA.16816.F32 R40, R48.reuse, R44, R40 ;  /* 0x0000002c3028723c */ /* 0x040fe40000001828 */
[----:B------:R-:W2:Y:S05]  /*d310*/  MUFU.EX2 R89, R89 ;  /* 0x0000005900597308 */ /* 0x000eaa0000000800 */
[----:B------:R-:W-:Y:S01]  /*d320*/  FFMA.FTZ R44, R192, c[0x0][0x23c], -R158 ;  /* 0x00008f00c02c7a23 */ /* 0x000fe2000001089e */
[----:B------:R-:W-:Y:S01]  /*d330*/  HMMA.16816.F32 R4, R48, R46, R4 ;  /* 0x0000002e3004723c */ /* 0x000fe20000001804 */
[--C-:B------:R-:W-:Y:S01]  /*d340*/  FFMA.FTZ R192, R52, c[0x0][0x23c], -R209.reuse ;  /* 0x00008f0034c07a23 */ /* 0x100fe200000108d1 */
[----:B------:R-:W-:Y:S01]  /*d350*/  MUFU.EX2 R67, R67 ;  /* 0x0000004300437308 */ /* 0x000fe20000000800 */
[----:B------:R-:W-:Y:S01]  /*d360*/  F2FP.PACK_AB R52, R91, R92 ;  /* 0x0000005c5b34723e */ /* 0x000fe200000000ff */
[----:B------:R-:W-:-:S02]  /*d370*/  FFMA.FTZ R209, R202, c[0x0][0x23c], -R209 ;  /* 0x00008f00cad17a23 */ /* 0x000fc400000108d1 */
[----:B------:R-:W-:Y:S01]  /*d380*/  FADD.FTZ R92, R92, R93 ;  /* 0x0000005d5c5c7221 */ /* 0x000fe20000010000 */
[----:B-1----:R-:W-:Y:S02]  /*d390*/  F2FP.PACK_AB R48, R187, R195 ;  /* 0x000000c3bb30723e */ /* 0x002fe400000000ff */
[----:B---3--:R-:W-:Y:S01]  /*d3a0*/  F2FP.PACK_AB R49, R183, R180 ;  /* 0x000000b4b731723e */ /* 0x008fe200000000ff */
[----:B------:R-:W-:Y:S01]  /*d3b0*/  MUFU.EX2 R66, R66 ;  /* 0x0000004200427308 */ /* 0x000fe20000000800 */
[----:B------:R-:W-:Y:S01]  /*d3c0*/  F2FP.PACK_AB R50, R196, R188 ;  /* 0x000000bcc432723e */ /* 0x000fe200000000ff */
[----:B------:R-:W-:Y:S01]  /*d3d0*/  FADD.FTZ R91, R91, R92 ;  /* 0x0000005c5b5b7221 */ /* 0x000fe20000010000 */
[----:B-----5:R-:W-:Y:S02]  /*d3e0*/  F2FP.PACK_AB R51, R182, R177 ;  /* 0x000000b1b633723e */ /* 0x020fe400000000ff */
[----:B--2---:R-:W-:Y:S01]  /*d3f0*/  F2FP.PACK_AB R54, R89, R90 ;  /* 0x0000005a5936723e */ /* 0x004fe200000000ff */
[----:B------:R-:W-:-:S02]  /*d400*/  FADD.FTZ R90, R90, R91 ;  /* 0x0000005b5a5a7221 */ /* 0x000fc40000010000 */
[----:B------:R-:W-:Y:S02]  /*d410*/  MUFU.EX2 R65, R65 ;  /* 0x0000004100417308 */ /* 0x000fe40000000800 */
[----:B------:R-:W-:Y:S01]  /*d420*/  HMMA.16816.F32 R8, R48, R32, R8 ;  /* 0x000000203008723c */ /* 0x000fe20000001808 */
[----:B------:R-:W-:-:S05]  /*d430*/  FADD.FTZ R89, R89, R90 ;  /* 0x0000005a59597221 */ /* 0x000fca0000010000 */
[----:B------:R-:W1:Y:S02]  /*d440*/  MUFU.EX2 R64, R64 ;  /* 0x0000004000407308 */ /* 0x000e640000000800 */
[C---:B------:R-:W-:Y:S06]  /*d450*/  HMMA.16816.F32 R12, R48.reuse, R34, R12 ;  /* 0x00000022300c723c */ /* 0x040fec000000180c */
[----:B------:R1:W-:Y:S02]  /*d460*/  MUFU.EX2 R148, R55 ;  /* 0x0000003700947308 */ /* 0x0003e40000000800 */
[C---:B----4-:R-:W-:Y:S06]  /*d470*/  HMMA.16816.F32 R16, R48.reuse, R36, R16 ;  /* 0x000000243010723c */ /* 0x050fec0000001810 */
[----:B------:R2:W-:Y:S02]  /*d480*/  MUFU.EX2 R185, R53 ;  /* 0x0000003500b97308 */ /* 0x0005e40000000800 */
[----:B------:R-:W-:Y:S01]  /*d490*/  HMMA.16816.F32 R20, R48, R38, R20 ;  /* 0x000000263014723c */ /* 0x000fe20000001814 */
[----:B------:R-:W3:Y:S01]  /*d4a0*/  LDSM.16.MT88.4 R48, [R219+0x5400] ;  /* 0x00540000db30783b */ /* 0x000ee20000004200 */
[----:B-1----:R-:W-:-:S04]  /*d4b0*/  F2FP.PACK_AB R55, R64, R65 ;  /* 0x000000414037723e */ /* 0x002fc800000000ff */
[----:B------:R-:W-:Y:S01]  /*d4c0*/  MUFU.EX2 R88, R88 ;  /* 0x0000005800587308 */ /* 0x000fe20000000800 */
[----:B--2---:R-:W-:-:S07]  /*d4d0*/  F2FP.PACK_AB R53, R66, R67 ;  /* 0x000000434235723e */ /* 0x004fce00000000ff */
[----:B------:R-:W1:Y:S01]  /*d4e0*/  MUFU.EX2 R87, R87 ;  /* 0x0000005700577308 */ /* 0x000e620000000800 */
[----:B------:R-:W-:-:S04]  /*d4f0*/  FADD.FTZ R67, R67, R68 ;  /* 0x0000004443437221 */ /* 0x000fc80000010000 */
[----:B------:R-:W-:Y:S01]  /*d500*/  FADD.FTZ R66, R66, R67 ;  /* 0x0000004342427221 */ /* 0x000fe20000010000 */
[----:B------:R-:W-:Y:S02]  /*d510*/  HMMA.16816.F32 R4, R52, R38, R4 ;  /* 0x000000263404723c */ /* 0x000fe40000001804 */
[----:B------:R-:W-:Y:S01]  /*d520*/  MUFU.EX2 R86, R86 ;  /* 0x0000005600567308 */ /* 0x000fe20000000800 */
[----:B------:R-:W-:-:S04]  /*d530*/  FADD.FTZ R65, R65, R66 ;  /* 0x0000004241417221 */ /* 0x000fc80000010000 */
[----:B------:R-:W-:Y:S01]  /*d540*/  FADD.FTZ R64, R64, R65 ;  /* 0x0000004140407221 */ /* 0x000fe20000010000 */
[C---:B------:R-:W-:Y:S02]  /*d550*/  HMMA.16816.F32 R24, R52.reuse, R32, R24 ;  /* 0x000000203418723c */ /* 0x040fe40000001818 */
[----:B------:R-:W2:Y:S06]  /*d560*/  MUFU.EX2 R85, R85 ;  /* 0x0000005500557308 */ /* 0x000eac0000000800 */
[C---:B------:R-:W-:Y:S01]  /*d570*/  HMMA.16816.F32 R28, R52.reuse, R34, R28 ;  /* 0x00000022341c723c */ /* 0x040fe2000000181c */
[----:B------:R-:W-:Y:S01]  /*d580*/  LDSM.16.MT88.4 R32, [R220+0x5800] ;  /* 0x00580000dc20783b */ /* 0x000fe20000004200 */
        /* <DEDUP_REMOVED lines=10> */
[C---:B----4-:R-:W-:Y:S01]  /*d630*/  F2FP.PACK_AB R53, R62.reuse, R63 ;  /* 0x0000003f3e35723e */ /* 0x050fe200000000ff */
[----:B------:R-:W-:Y:S02]  /*d640*/  FADD.FTZ R63, R63, R64 ;  /* 0x000000403f3f7221 */ /* 0x000fe40000010000 */
[----:B------:R-:W-:Y:S02]  /*d650*/  FADD.FTZ R85, R85, R86 ;  /* 0x0000005655557221 */ /* 0x000fe40000010000 */
[----:B------:R-:W-:Y:S02]  /*d660*/  FADD.FTZ R62, R62, R63 ;  /* 0x0000003f3e3e7221 */ /* 0x000fe40000010000 */
[----:B------:R-:W-:Y:S08]  /*d670*/  MUFU.EX2 R181, R181 ;  /* 0x000000b500b57308 */ /* 0x000ff00000000800 */
[----:B------:R-:W-:Y:S01]  /*d680*/  MUFU.EX2 R178, R178 ;  /* 0x000000b200b27308 */ /* 0x000fe20000000800 */
[----:B-1----:R-:W-:Y:S01]  /*d690*/  F2FP.PACK_AB R55, R60, R61 ;  /* 0x0000003d3c37723e */ /* 0x002fe200000000ff */
[----:B------:R-:W-:-:S04]  /*d6a0*/  FADD.FTZ R61, R61, R62 ;  /* 0x0000003e3d3d7221 */ /* 0x000fc80000010000 */
[----:B------:R-:W-:Y:S02]  /*d6b0*/  FADD.FTZ R61, R60, R61 ;  /* 0x0000003d3c3d7221 */ /* 0x000fe40000010000 */
[----:B------:R1:W2:Y:S01]  /*d6c0*/  MUFU.EX2 R197, R44 ;  /* 0x0000002c00c57308 */ /* 0x0002a20000000800 */
[C---:B---3--:R-:W-:Y:S07]  /*d6d0*/  HMMA.16816.F32 R4, R52.reuse, R50, R4 ;  /* 0x000000323404723c */ /* 0x048fee0000001804 */
[----:B------:R-:W3:Y:S01]  /*d6e0*/  MUFU.EX2 R192, R192 ;  /* 0x000000c000c07308 */ /* 0x000ee20000000800 */
[----:B------:R-:W-:Y:S07]  /*d6f0*/  HMMA.16816.F32 R40, R52, R48, R40 ;  /* 0x000000303428723c */ /* 0x000fee0000001828 */
[----:B------:R-:W-:Y:S01]  /*d700*/  MUFU.EX2 R191, R147 ;  /* 0x0000009300bf7308 */ /* 0x000fe20000000800 */
[----:B-1----:R-:W1:Y:S01]  /*d710*/  LDSM.16.MT88.4 R44, [R220+0x5400] ;  /* 0x00540000dc2c783b */ /* 0x002e620000004200 */
[----:B--2---:R-:W-:-:S06]  /*d720*/  F2FP.PACK_AB R38, R197, R178 ;  /* 0x000000b2c526723e */ /* 0x004fcc00000000ff */
[----:B------:R-:W2:Y:S01]  /*d730*/  MUFU.EX2 R198, R198 ;  /* 0x000000c600c67308 */ /* 0x000ea20000000800 */
[----:B---3--:R-:W-:-:S07]  /*d740*/  F2FP.PACK_AB R37, R192, R185 ;  /* 0x000000b9c025723e */ /* 0x008fce00000000ff */
[----:B------:R3:W-:Y:S08]  /*d750*/  MUFU.EX2 R199, R208 ;  /* 0x000000d000c77308 */ /* 0x0007f00000000800 */
[----:B------:R4:W-:Y:S01]  /*d760*/  MUFU.EX2 R200, R138 ;  /* 0x0000008a00c87308 */ /* 0x0009e20000000800 */
[----:B--2---:R-:W-:Y:S02]  /*d770*/  F2FP.PACK_AB R39, R198, R191 ;  /* 0x000000bfc627723e */ /* 0x004fe400000000ff */
[----:B---3--:R-:W-:-:S05]  /*d780*/  MOV R208, R148 ;  /* 0x0000009400d07202 */ /* 0x008fca0000000f00 */
[----:B------:R-:W2:Y:S01]  /*d790*/  MUFU.EX2 R193, R142 ;  /* 0x0000008e00c17308 */ /* 0x000ea20000000800 */
[----:B------:R-:W-:Y:S01]  /*d7a0*/  LDSM.16.MT88.4 R148, [R220+0x5c00] ;  /* 0x005c0000dc94783b */ /* 0x000fe20000004200 */
[----:B------:R-:W-:Y:S01]  /*d7b0*/  F2FP.PACK_AB R36, R208, R181 ;  /* 0x000000b5d024723e */ /* 0x000fe200000000ff */
[----:B----4-:R-:W-:-:S05]  /*d7c0*/  FFMA.FTZ R138, R249, R173, R174 ;  /* 0x000000adf98a7223 */ /* 0x010fca00000100ae */
[----:B------:R-:W-:Y:S01]  /*d7d0*/  MUFU.EX2 R202, R210 ;  /* 0x000000d200ca7308 */ /* 0x000fe20000000800 */
[----:B-1----:R-:W-:Y:S01]  /*d7e0*/  HMMA.16816.F32 R24, R52, R44, R24 ;  /* 0x0000002c3418723c */ /* 0x002fe20000001818 */
[----:B------:R-:W-:-:S04]  /*d7f0*/  FADD.FTZ R138, R167, R138 ;  /* 0x0000008aa78a7221 */ /* 0x000fc80000010000 */
[----:B------:R-:W-:Y:S02]  /*d800*/  FADD.FTZ R121, R121, R138 ;  /* 0x0000008a79797221 */ /* 0x000fe40000010000 */
[----:B------:R-:W-:Y:S01]  /*d810*/  MUFU.EX2 R201, R139 ;  /* 0x0000008b00c97308 */ /* 0x000fe20000000800 */
[----:B------:R-:W-:Y:S01]  /*d820*/  HMMA.16816.F32 R20, R36, R50, R20 ;  /* 0x000000322414723c */ /* 0x000fe20000001814 */
[----:B------:R-:W-:-:S04]  /*d830*/  FADD.FTZ R114, R114, R121 ;  /* 0x0000007972727221 */ /* 0x000fc80000010000 */
[----:B------:R-:W-:Y:S02]  /*d840*/  FADD.FTZ R113, R113, R114 ;  /* 0x0000007271717221 */ /* 0x000fe40000010000 */
[----:B------:R-:W1:Y:S01]  /*d850*/  MUFU.EX2 R172, R137 ;  /* 0x0000008900ac7308 */ /* 0x000e620000000800 */
[----:B------:R-:W-:Y:S01]  /*d860*/  FADD.FTZ R50, R112, R143 ;  /* 0x0000008f70327221 */ /* 0x000fe20000010000 */
[C---:B------:R-:W-:Y:S01]  /*d870*/  HMMA.16816.F32 R8, R36.reuse, R44, R8 ;  /* 0x0000002c2408723c */ /* 0x040fe20000001808 */
[----:B------:R-:W-:Y:S02]  /*d880*/  FADD.FTZ R2, R2, R113 ;  /* 0x0000007102027221 */ /* 0x000fe40000010000 */
[----:B------:R-:W-:Y:S02]  /*d890*/  FADD.FTZ R50, R119, R50 ;  /* 0x0000003277327221 */ /* 0x000fe40000010000 */
[----:B------:R-:W-:Y:S01]  /*d8a0*/  FADD.FTZ R111, R111, R2 ;  /* 0x000000026f6f7221 */ /* 0x000fe20000010000 */
[----:B------:R-:W-:Y:S01]  /*d8b0*/  MUFU.EX2 R166, R136 ;  /* 0x0000008800a67308 */ /* 0x000fe20000000800 */
[----:B------:R-:W-:Y:S01]  /*d8c0*/  FADD.FTZ R125, R125, R50 ;  /* 0x000000327d7d7221 */ /* 0x000fe20000010000 */
[----:B------:R-:W-:Y:S01]  /*d8d0*/  HMMA.16816.F32 R12, R36, R46, R12 ;  /* 0x0000002e240c723c */ /* 0x000fe2000000180c */
[----:B------:R-:W-:Y:S01]  /*d8e0*/  FADD.FTZ R111, R0, R111 ;  /* 0x0000006f006f7221 */ /* 0x000fe20000010000 */
[----:B--2---:R-:W-:Y:S01]  /*d8f0*/  F2FP.PACK_AB R44, R200, R193 ;  /* 0x000000c1c82c723e */ /* 0x004fe200000000ff */
[----:B------:R-:W-:-:S02]  /*d900*/  FADD.FTZ R125, R118, R125 ;  /* 0x0000007d767d7221 */ /* 0x000fc40000010000 */
[----:B------:R-:W-:Y:S01]  /*d910*/  FADD.FTZ R126, R126, R111 ;  /* 0x0000006f7e7e7221 */ /* 0x000fe20000010000 */
[----:B------:R-:W2:Y:S01]  /*d920*/  MUFU.EX2 R167, R135 ;  /* 0x0000008700a77308 */ /* 0x000ea20000000800 */
[----:B------:R-:W-:Y:S01]  /*d930*/  FADD.FTZ R122, R122, R125 ;  /* 0x0000007d7a7a7221 */ /* 0x000fe20000010000 */
[----:B------:R-:W-:Y:S01]  /*d940*/  HMMA.16816.F32 R16, R36, R48, R16 ;  /* 0x000000302410723c */ /* 0x000fe20000001810 */
[----:B------:R-:W3:Y:S01]  /*d950*/  LDSM.16.MT88.4 R36, [R219+0x5800] ;  /* 0x00580000db24783b */ /* 0x000ee20000004200 */
[----:B------:R-:W-:Y:S01]  /*d960*/  FADD.FTZ R127, R127, R126 ;  /* 0x0000007e7f7f7221 */ /* 0x000fe20000010000 */
[----:B-1----:R-:W-:Y:S01]  /*d970*/  F2FP.PACK_AB R45, R172, R201 ;  /* 0x000000c9ac2d723e */ /* 0x002fe200000000ff */
[----:B------:R-:W-:Y:S02]  /*d980*/  FADD.FTZ R122, R3, R122 ;  /* 0x0000007a037a7221 */ /* 0x000fe40000010000 */
[----:B------:R-:W-:Y:S01]  /*d990*/  FADD.FTZ R128, R128, R127 ;  /* 0x0000007f80807221 */ /* 0x000fe20000010000 */
[----:B------:R-:W-:Y:S01]  /*d9a0*/  MUFU.EX2 R84, R84 ;  /* 0x0000005400547308 */ /* 0x000fe20000000800 */
[----:B------:R-:W-:Y:S01]  /*d9b0*/  FADD.FTZ R129, R129, R122 ;  /* 0x0000007a81817221 */ /* 0x000fe20000010000 */
[----:B------:R-:W-:Y:S01]  /*d9c0*/  HMMA.16816.F32 R28, R52, R46, R28 ;  /* 0x0000002e341c723c */ /* 0x000fe2000000181c */
[----:B------:R-:W-:-:S02]  /*d9d0*/  FADD.FTZ R128, R131, R128 ;  /* 0x0000008083807221 */ /* 0x000fc40000010000 */
[----:B------:R-:W-:Y:S02]  /*d9e0*/  FADD.FTZ R130, R130, R129 ;  /* 0x0000008182827221 */ /* 0x000fe40000010000 */
[----:B------:R-:W-:Y:S01]  /*d9f0*/  FADD.FTZ R175, R175, R128 ;  /* 0x00000080afaf7221 */ /* 0x000fe20000010000 */
[----:B------:R-:W1:Y:S01]  /*da00*/  MUFU.EX2 R83, R83 ;  /* 0x0000005300537308 */ /* 0x000e620000000800 */
[----:B------:R-:W-:Y:S01]  /*da10*/  FADD.FTZ R165, R165, R130 ;  /* 0x00000082a5a57221 */ /* 0x000fe20000010000 */
[----:B------:R-:W-:Y:S01]  /*da20*/  F2FP.PACK_AB R46, R202, R199 ;  /* 0x000000c7ca2e723e */ /* 0x000fe200000000ff */
[----:B------:R-:W-:Y:S01]  /*da30*/  FADD.FTZ R176, R176, R175 ;  /* 0x000000afb0b07221 */ /* 0x000fe20000010000 */
[----:B--2---:R-:W-:Y:S01]  /*da40*/  F2FP.PACK_AB R47, R167, R166 ;  /* 0x000000a6a72f723e */ /* 0x004fe200000000ff */
[----:B------:R-:W-:Y:S02]  /*da50*/  FADD.FTZ R165, R164, R165 ;  /* 0x000000a5a4a57221 */ /* 0x000fe40000010000 */
[----:B------:R-:W-:Y:S01]  /*da60*/  FADD.FTZ R179, R179, R176 ;  /* 0x000000b0b3b37221 */ /* 0x000fe20000010000 */
[----:B------:R-:W-:Y:S01]  /*da70*/  MUFU.EX2 R82, R82 ;  /* 0x0000005200527308 */ /* 0x000fe20000000800 */
[----:B------:R-:W-:-:S02]  /*da80*/  FADD.FTZ R190, R190, R165 ;  /* 0x000000a5bebe7221 */ /* 0x000fc40000010000 */
[C---:B------:R-:W-:Y:S01]  /*da90*/  HMMA.16816.F32 R12, R44.reuse, R34, R12 ;  /* 0x000000222c0c723c */ /* 0x040fe2000000180c */
[----:B------:R-:W-:Y:S02]  /*daa0*/  FADD.FTZ R184, R184, R179 ;  /* 0x000000b3b8b87221 */ /* 0x000fe40000010000 */
[----:B------:R-:W-:Y:S02]  /*dab0*/  FADD.FTZ R189, R189, R190 ;  /* 0x000000bebdbd7221 */ /* 0x000fe40000010000 */
        /* <DEDUP_REMOVED lines=9> */
[----:B---3--:R-:W-:Y:S01]  /*db50*/  HMMA.16816.F32 R16, R44, R36, R16 ;  /* 0x000000242c10723c */ /* 0x008fe20000001810 */
[----:B------:R-:W-:Y:S02]  /*db60*/  FADD.FTZ R196, R196, R187 ;  /* 0x000000bbc4c47221 */ /* 0x000fe40000010000 */
[----:B------:R-:W-:Y:S01]  /*db70*/  FADD.FTZ R180, R183, R180 ;  /* 0x000000b4b7b47221 */ /* 0x000fe20000010000 */
[----:B------:R-:W3:Y:S01]  /*db80*/  MUFU.EX2 R171, R171 ;  /* 0x000000ab00ab7308 */ /* 0x000ee20000000800 */
[----:B------:R-:W-:-:S02]  /*db90*/  FADD.FTZ R196, R181, R196 ;  /* 0x000000c4b5c47221 */ /* 0x000fc40000010000 */
[----:B------:R-:W-:Y:S01]  /*dba0*/  FADD.FTZ R177, R177, R180 ;  /* 0x000000b4b1b17221 */ /* 0x000fe20000010000 */
[----:B------:R-:W-:Y:S01]  /*dbb0*/  HMMA.16816.F32 R20, R44, R38, R20 ;  /* 0x000000262c14723c */ /* 0x000fe20000001814 */
[----:B------:R-:W-:Y:S02]  /*dbc0*/  FADD.FTZ R3, R208, R196 ;  /* 0x000000c4d0037221 */ /* 0x000fe40000010000 */
[----:B------:R-:W-:Y:S01]  /*dbd0*/  FADD.FTZ R182, R182, R177 ;  /* 0x000000b1b6b67221 */ /* 0x000fe20000010000 */
[----:B------:R-:W-:Y:S01]  /*dbe0*/  MUFU.EX2 R194, R194 ;  /* 0x000000c200c27308 */ /* 0x000fe20000000800 */
[----:B------:R-:W-:Y:S01]  /*dbf0*/  FADD.FTZ R178, R178, R3 ;  /* 0x00000003b2b27221 */ /* 0x000fe20000010000 */
[----:B------:R-:W-:Y:S01]  /*dc00*/  MOV R3, R104 ;  /* 0x0000006800037202 */ /* 0x000fe20000000f00 */
[----:B------:R-:W-:Y:S01]  /*dc10*/  FADD.FTZ R185, R185, R182 ;  /* 0x000000b6b9b97221 */ /* 0x000fe20000010000 */
[----:B-1----:R-:W-:Y:S01]  /*dc20*/  F2FP.PACK_AB R44, R83, R84 ;  /* 0x00000054532c723e */ /* 0x002fe200000000ff */
[----:B------:R-:W-:Y:S01]  /*dc30*/  FADD.FTZ R84, R84, R85 ;  /* 0x0000005554547221 */ /* 0x000fe20000010000 */
[----:B--2---:R-:W-:Y:S01]  /*dc40*/  F2FP.PACK_AB R46, R81, R82 ;  /* 0x00000052512e723e */ /* 0x004fe200000000ff */
[----:B------:R-:W-:Y:S01]  /*dc50*/  FADD.FTZ R192, R192, R185 ;  /* 0x000000b9c0c07221 */ /* 0x000fe20000010000 */
[----:B------:R-:W1:Y:S01]  /*dc60*/  MUFU.EX2 R169, R132 ;  /* 0x0000008400a97308 */ /* 0x000e620000000800 */
[----:B---3--:R-:W-:Y:S01]  /*dc70*/  F2FP.PACK_AB R45, R171, R124 ;  /* 0x0000007cab2d723e */ /* 0x008fe200000000ff */
[----:B------:R-:W-:-:S02]  /*dc80*/  FADD.FTZ R124, R124, R61 ;  /* 0x0000003d7c7c7221 */ /* 0x000fc40000010000 */
[----:B------:R-:W-:Y:S02]  /*dc90*/  FADD.FTZ R191, R191, R192 ;  /* 0x000000c0bfbf7221 */ /* 0x000fe40000010000 */
[----:B------:R-:W-:Y:S02]  /*dca0*/  FADD.FTZ R178, R197, R178 ;  /* 0x000000b2c5b27221 */ /* 0x000fe40000010000 */
[----:B------:R-:W-:Y:S01]  /*dcb0*/  MUFU.EX2 R48, R133 ;  /* 0x0000008500307308 */ /* 0x000fe20000000800 */
[----:B------:R-:W-:Y:S02]  /*dcc0*/  FADD.FTZ R198, R198, R191 ;  /* 0x000000bfc6c67221 */ /* 0x000fe40000010000 */
[----:B------:R-:W-:Y:S02]  /*dcd0*/  FADD.FTZ R83, R83, R84 ;  /* 0x0000005453537221 */ /* 0x000fe40000010000 */
[----:B------:R-:W-:Y:S02]  /*dce0*/  FADD.FTZ R171, R171, R124 ;  /* 0x0000007cabab7221 */ /* 0x000fe40000010000 */
[----:B------:R-:W-:Y:S01]  /*dcf0*/  FADD.FTZ R193, R193, R178 ;  /* 0x000000b2c1c17221 */ /* 0x000fe20000010000 */
[----:B------:R2:W3:Y:S01]  /*dd00*/  MUFU.EX2 R49, R134 ;  /* 0x0000008600317308 */ /* 0x0004e20000000800 */
[----:B-1----:R-:W-:Y:S01]  /*dd10*/  F2FP.PACK_AB R47, R169, R194 ;  /* 0x000000c2a92f723e */ /* 0x002fe200000000ff */
[----:B------:R-:W-:-:S02]  /*dd20*/  FADD.FTZ R201, R201, R198 ;  /* 0x000000c6c9c97221 */ /* 0x000fc40000010000 */
[----:B------:R-:W-:Y:S02]  /*dd30*/  FADD.FTZ R82, R82, R83 ;  /* 0x0000005352527221 */ /* 0x000fe40000010000 */
[----:B------:R-:W-:Y:S02]  /*dd40*/  FADD.FTZ R194, R194, R171 ;  /* 0x000000abc2c27221 */ /* 0x000fe40000010000 */
[----:B------:R-:W-:Y:S01]  /*dd50*/  MUFU.EX2 R248, R248 ;  /* 0x000000f800f87308 */ /* 0x000fe20000000800 */
[----:B------:R-:W-:Y:S01]  /*dd60*/  HMMA.16816.F32 R24, R44, R32, R24 ;  /* 0x000000202c18723c */ /* 0x000fe20000001818 */
[----:B------:R-:W-:Y:S02]  /*dd70*/  FADD.FTZ R200, R200, R193 ;  /* 0x000000c1c8c87221 */ /* 0x000fe40000010000 */
[----:B------:R-:W-:Y:S02]  /*dd80*/  FADD.FTZ R201, R172, R201 ;  /* 0x000000c9acc97221 */ /* 0x000fe40000010000 */
[----:B------:R-:W-:-:S02]  /*dd90*/  FADD.FTZ R81, R81, R82 ;  /* 0x0000005251517221 */ /* 0x000fc40000010000 */
[----:B------:R-:W1:Y:S01]  /*dda0*/  MUFU.EX2 R211, R211 ;  /* 0x000000d300d37308 */ /* 0x000e620000000800 */
[----:B--2---:R-:W2:Y:S01]  /*ddb0*/  LDSM.16.MT88.4 R132, [R219+0x5c00] ;  /* 0x005c0000db84783b */ /* 0x004ea20000004200 */
[----:B---3--:R-:W-:Y:S01]  /*ddc0*/  F2FP.PACK_AB R136, R49, R48 ;  /* 0x000000303188723e */ /* 0x008fe200000000ff */
[C---:B------:R-:W-:Y:S01]  /*ddd0*/  HMMA.16816.F32 R28, R44.reuse, R34, R28 ;  /* 0x000000222c1c723c */ /* 0x040fe2000000181c */
[----:B------:R-:W-:Y:S02]  /*dde0*/  FADD.FTZ R169, R169, R194 ;  /* 0x000000c2a9a97221 */ /* 0x000fe40000010000 */
[----:B------:R-:W-:Y:S02]  /*ddf0*/  FADD.FTZ R199, R199, R200 ;  /* 0x000000c8c7c77221 */ /* 0x000fe40000010000 */
[----:B------:R-:W-:Y:S01]  /*de00*/  MUFU.EX2 R206, R206 ;  /* 0x000000ce00ce7308 */ /* 0x000fe20000000800 */
[----:B------:R-:W-:Y:S02]  /*de10*/  FADD.FTZ R166, R166, R201 ;  /* 0x000000c9a6a67221 */ /* 0x000fe40000010000 */
[----:B------:R-:W-:Y:S01]  /*de20*/  HMMA.16816.F32 R40, R44, R36, R40 ;  /* 0x000000242c28723c */ /* 0x000fe20000001828 */
[----:B------:R-:W-:-:S02]  /*de30*/  FADD.FTZ R199, R202, R199 ;  /* 0x000000c7cac77221 */ /* 0x000fc40000010000 */
[----:B------:R-:W-:Y:S02]  /*de40*/  FADD.FTZ R167, R167, R166 ;  /* 0x000000a6a7a77221 */ /* 0x000fe40000010000 */
[----:B------:R-:W3:Y:S01]  /*de50*/  MUFU.EX2 R205, R205 ;  /* 0x000000cd00cd7308 */ /* 0x000ee20000000800 */
[----:B-1----:R-:W-:Y:S01]  /*de60*/  F2FP.PACK_AB R138, R211, R248 ;  /* 0x000000f8d38a723e */ /* 0x002fe200000000ff */
[----:B------:R-:W-:Y:S01]  /*de70*/  FADD.FTZ R48, R48, R199 ;  /* 0x000000c730307221 */ /* 0x000fe20000010000 */
[----:B------:R-:W-:Y:S01]  /*de80*/  HMMA.16816.F32 R4, R44, R38, R4 ;  /* 0x000000262c04723c */ /* 0x000fe20000001804 */
[----:B------:R-:W-:Y:S02]  /*de90*/  MOV R36, R105 ;  /* 0x0000006900247202 */ /* 0x000fe40000000f00 */
[----:B------:R-:W-:Y:S02]  /*dea0*/  FADD.FTZ R49, R49, R48 ;  /* 0x0000003031317221 */ /* 0x000fe40000010000 */
[----:B------:R-:W-:Y:S02]  /*deb0*/  MUFU.EX2 R204, R204 ;  /* 0x000000cc00cc7308 */ /* 0x000fe40000000800 */
[----:B------:R-:W-:-:S04]  /*dec0*/  FADD.FTZ R248, R248, R49 ;  /* 0x00000031f8f87221 */ /* 0x000fc80000010000 */
[----:B------:R-:W-:Y:S02]  /*ded0*/  FADD.FTZ R249, R211, R248 ;  /* 0x000000f8d3f97221 */ /* 0x000fe40000010000 */
[----:B------:R-:W1:Y:S01]  /*dee0*/  MUFU.EX2 R209, R209 ;  /* 0x000000d100d17308 */ /* 0x000e620000000800 */
[----:B---3--:R-:W-:Y:S01]  /*def0*/  F2FP.PACK_AB R137, R205, R206 ;  /* 0x000000cecd89723e */ /* 0x008fe200000000ff */
[----:B------:R-:W-:-:S04]  /*df00*/  FADD.FTZ R206, R206, R167 ;  /* 0x000000a7cece7221 */ /* 0x000fc80000010000 */
[----:B------:R-:W-:Y:S02]  /*df10*/  FADD.FTZ R205, R205, R206 ;  /* 0x000000cecdcd7221 */ /* 0x000fe40000010000 */
[----:B------:R-:W-:Y:S01]  /*df20*/  MUFU.EX2 R80, R80 ;  /* 0x0000005000507308 */ /* 0x000fe20000000800 */
[----:B-1----:R-:W-:-:S07]  /*df30*/  F2FP.PACK_AB R139, R209, R204 ;  /* 0x000000ccd18b723e */ /* 0x002fce00000000ff */
[----:B------:R-:W1:Y:S01]  /*df40*/  MUFU.EX2 R79, R79 ;  /* 0x0000004f004f7308 */ /* 0x000e620000000800 */
[----:B------:R-:W-:-:S04]  /*df50*/  FADD.FTZ R204, R204, R205 ;  /* 0x000000cdcccc7221 */ /* 0x000fc80000010000 */
[----:B------:R-:W-:Y:S01]  /*df60*/  FADD.FTZ R252, R209, R204 ;  /* 0x000000ccd1fc7221 */ /* 0x000fe20000010000 */
[C---:B------:R-:W-:Y:S02]  /*df70*/  HMMA.16816.F32 R152, R136.reuse, R150, R12 ;  /* 0x000000968898723c */ /* 0x040fe4000000180c */
[----:B------:R-:W-:Y:S06]  /*df80*/  MUFU.EX2 R78, R78 ;  /* 0x0000004e004e7308 */ /* 0x000fec0000000800 */
[----:B------:R-:W-:Y:S02]  /*df90*/  HMMA.16816.F32 R156, R136, R148, R8 ;  /* 0x00000094889c723c */ /* 0x000fe40000001808 */
[----:B------:R-:W3:Y:S05]  /*dfa0*/  MUFU.EX2 R77, R77 ;  /* 0x0000004d004d7308 */ /* 0x000eea0000000800 */
[----:B-1----:R-:W-:Y:S01]  /*dfb0*/  F2FP.PACK_AB R8, R79, R80 ;  /* 0x000000504f08723e */ /* 0x002fe200000000ff */
[----:B------:R-:W-:-:S02]  /*dfc0*/  FADD.FTZ R80, R80, R81 ;  /* 0x0000005150507221 */ /* 0x000fc40000010000 */
[----:B------:R2:W-:Y:S02]  /*dfd0*/  MUFU.EX2 R32, R141 ;  /* 0x0000008d00207308 */ /* 0x0005e40000000800 */
[----:B------:R-:W-:-:S06]  /*dfe0*/  FADD.FTZ R79, R79, R80 ;  /* 0x000000504f4f7221 */ /* 0x000fcc0000010000 */
[----:B------:R-:W1:Y:S01]  /*dff0*/  MUFU.EX2 R33, R146 ;  /* 0x0000009200217308 */ /* 0x000e620000000800 */
[----:B---3--:R-:W-:Y:S01]  /*e000*/  F2FP.PACK_AB R10, R77, R78 ;  /* 0x0000004e4d0a723e */ /* 0x008fe200000000ff */
[----:B------:R-:W-:-:S04]  /*e010*/  FADD.FTZ R78, R78, R79 ;  /* 0x0000004f4e4e7221 */ /* 0x000fc80000010000 */
[----:B------:R-:W-:Y:S02]  /*e020*/  FADD.FTZ R2, R77, R78 ;  /* 0x0000004e4d027221 */ /* 0x000fe40000010000 */
[----:B------:R-:W-:Y:S01]  /*e030*/  MUFU.EX2 R34, R145 ;  /* 0x0000009100227308 */ /* 0x000fe20000000800 */
[C---:B--2---:R-:W-:Y:S02]  /*e040*/  HMMA.16816.F32 R140, R136.reuse, R132, R16 ;  /* 0x00000084888c723c */ /* 0x044fe40000001810 */
[----:B------:R2:W-:Y:S05]  /*e050*/  STL [R1+0xc], R2 ;  /* 0x00000c0201007387 */ /* 0x0005ea0000100800 */
[----:B------:R-:W3:Y:S01]  /*e060*/  MUFU.EX2 R13, R144 ;  /* 0x00000090000d7308 */ /* 0x000ee20000000800 */
[----:B-1----:R-:W-:Y:S01]  /*e070*/  F2FP.PACK_AB R9, R33, R32 ;  /* 0x000000202109723e */ /* 0x002fe200000000ff */
[----:B------:R-:W-:Y:S01]  /*e080*/  HMMA.16816.F32 R136, R136, R134, R20 ;  /* 0x000000868888723c */ /* 0x000fe20000001814 */
[----:B------:R-:W-:-:S04]  /*e090*/  FADD.FTZ R32, R32, R169 ;  /* 0x000000a920207221 */ /* 0x000fc80000010000 */
[----:B------:R-:W-:Y:S01]  /*e0a0*/  FADD.FTZ R33, R33, R32 ;  /* 0x0000002021217221 */ /* 0x000fe20000010000 */
[----:B---3--:R-:W-:-:S03]  /*e0b0*/  F2FP.PACK_AB R11, R13, R34 ;  /* 0x000000220d0b723e */ /* 0x008fc600000000ff */
[----:B------:R-:W-:Y:S01]  /*e0c0*/  FADD.FTZ R34, R34, R33 ;  /* 0x0000002122227221 */ /* 0x000fe20000010000 */
[----:B--2---:R-:W-:-:S03]  /*e0d0*/  MOV R2, R103 ;  /* 0x0000006700027202 */ /* 0x004fc60000000f00 */
[----:B------:R-:W-:Y:S01]  /*e0e0*/  FADD.FTZ R0, R13, R34 ;  /* 0x000000220d007221 */ /* 0x000fe20000010000 */
[C---:B------:R-:W-:Y:S04]  /*e0f0*/  HMMA.16816.F32 R160, R8.reuse, R148, R24 ;  /* 0x0000009408a0723c */ /* 0x040fe80000001818 */
[----:B------:R1:W-:Y:S04]  /*e100*/  STL [R1+0x8], R0 ;  /* 0x0000080001007387 */ /* 0x0003e80000100800 */
[C---:B------:R-:W-:Y:S08]  /*e110*/  HMMA.16816.F32 R144, R8.reuse, R132, R40 ;  /* 0x000000840890723c */ /* 0x040ff00000001828 */
[C---:B------:R-:W-:Y:S08]  /*e120*/  HMMA.16816.F32 R148, R8.reuse, R150, R28 ;  /* 0x000000960894723c */ /* 0x040ff0000000181c */
[----:B------:R-:W-:Y:S01]  /*e130*/  HMMA.16816.F32 R132, R8, R134, R4 ;  /* 0x000000860884723c */ /* 0x000fe20000001804 */
[----:B-1----:R-:W-:-:S07]  /*e140*/  MOV R0, R102 ;  /* 0x0000006600007202 */ /* 0x002fce0000000f00 */
.L_x_772:
[----:B------:R-:W3:Y:S02]  /*e150*/  LDL R4, [R1+0x10] ;  /* 0x0000100001047983 */ /* 0x000ee40000100800 */
[----:B---3--:R-:W-:-:S13]  /*e160*/  ISETP.GT.AND P0, PT, R4, R227, PT ;  /* 0x000000e30400720c */ /* 0x008fda0003f04270 */
[----:B------:R-:W-:Y:S05]  /*e170*/  @!P0 BRA `(.L_x_774) ;  /* 0x0000647000008947 */ /* 0x000fea0003800000 */
[----:B------:R-:W-:Y:S01]  /*e180*/  IMAD.MOV.U32 R166, RZ, RZ, R3 ;  /* 0x000000ffffa67224 */ /* 0x000fe200078e0003 */
[----:B------:R-:W-:Y:S01]  /*e190*/  MOV R3, R59 ;  /* 0x0000003b00037202 */ /* 0x000fe20000000f00 */
[----:B------:R-:W-:Y:S01]  /*e1a0*/  IMAD.MOV.U32 R165, RZ, RZ, R2 ;  /* 0x000000ffffa57224 */ /* 0x000fe200078e0002 */
[----:B------:R-:W-:Y:S01]  /*e1b0*/  MOV R2, R56 ;  /* 0x0000003800027202 */ /* 0x000fe20000000f00 */
[----:B------:R-:W-:Y:S01]  /*e1c0*/  ULDC.64 UR4, c[0x0][0x1a0] ;  /* 0x0000680000047ab9 */ /* 0x000fe20000000a00 */
[----:B------:R-:W-:Y:S01]  /*e1d0*/  IMAD.MOV.U32 R167, RZ, RZ, R36 ;  /* 0x000000ffffa77224 */ /* 0x000fe200078e0024 */
[----:B------:R-:W-:Y:S01]  /*e1e0*/  ULDC.64 UR6, c[0x0][0x198] ;  /* 0x0000660000067ab9 */ /* 0x000fe20000000a00 */
[----:B------:R-:W-:Y:S01]  /*e1f0*/  MOV R164, R0 ;  /* 0x0000000000a47202 */ /* 0x000fe20000000f00 */
[----:B------:R1:W-:Y:S01]  /*e200*/  STL.64 [R1], R2 ;  /* 0x0000000201007387 */ /* 0x0003e20000100a00 */
[----:B------:R-:W-:Y:S02]  /*e210*/  USHF.L.U64.HI UR5, UR4, 0x6, UR5 ;  /* 0x0000000604057899 */ /* 0x000fe40008010205 */
[----:B------:R-:W-:-:S02]  /*e220*/  USHF.L.U64.HI UR7, UR6, 0x6, UR7 ;  /* 0x0000000606077899 */ /* 0x000fc40008010207 */
[----:B------:R-:W-:Y:S02]  /*e230*/  USHF.L.U32 UR4, UR4, 0x6, URZ ;  /* 0x0000000604047899 */ /* 0x000fe4000800063f */
[----:B------:R-:W-:Y:S01]  /*e240*/  USHF.L.U32 UR6, UR6, 0x6, URZ ;  /* 0x0000000606067899 */ /* 0x000fe2000800063f */
[----:B------:R-:W-:Y:S05]  /*e250*/  BRA `(.L_x_775) ;  /* 0x000001a000007947 */ /* 0x000fea0003800000 */
.L_x_777:
[----:B------:R-:W2:Y:S02]  /*e260*/  LDL.LU R184, [R1+0x10] ;  /* 0x0000100001b87983 */ /* 0x000ea40000300800 */
[----:B--2---:R-:W-:Y:S04]  /*e270*/  IADD3 R57, R184, -0x2, RZ ;  /* 0xfffffffeb8397810 */ /* 0x004fe80007ffe0ff */
[----:B------:R-:W-:Y:S01]  /*e280*/  SHF.R.S32.HI R44, RZ, 0x1f, R57 ;  /* 0x0000001fff2c7819 */ /* 0x000fe20000011439 */
[C---:B------:R-:W-:Y:S04]  /*e290*/  IMAD.WIDE.U32 R114, R57.reuse, c[0x0][0x198], RZ ;  /* 0x0000660039727a25 */ /* 0x040fe800078e00ff */
[----:B------:R-:W-:Y:S01]  /*e2a0*/  IMAD R44, R44, c[0x0][0x198], RZ ;  /* 0x000066002c2c7a24 */ /* 0x000fe200078e02ff */
[----:B------:R-:W-:Y:S03]  /*e2b0*/  LEA R48, P0, R114, R242, 0x7 ;  /* 0x000000f272307211 */ /* 0x000fe600078038ff */
[----:B------:R-:W-:Y:S01]  /*e2c0*/  IMAD R44, R57, c[0x0][0x19c], R44 ;  /* 0x00006700392c7a24 */ /* 0x000fe200078e022c */
[----:B------:R-:W-:Y:S03]  /*e2d0*/  LEA R124, P1, R48, c[0x0][0x168], 0x1 ;  /* 0x00005a00307c7a11 */ /* 0x000fe600078208ff */
[----:B------:R-:W-:Y:S05]  /*e2e0*/  IMAD.IADD R57, R115, 0x1, R44 ;  /* 0x0000000173397824 */ /* 0x000fea00078e022c */
        /* <DEDUP_REMOVED lines=17> */
.L_x_775:
[----:B------:R-:W3:Y:S01]  /*e400*/  LDL R0, [R1+0x10] ;  /* 0x0000100001007983 */ /* 0x000ee20000100800 */
[----:B------:R-:W-:Y:S04]  /*e410*/  DEPBAR.LE SB0, 0x0 ;  /* 0x000080000000791a */ /* 0x000fe80000000000 */
[----:B------:R-:W4:Y:S06]  /*e420*/  LDL.64 R4, [R1] ;  /* 0x0000000001047983 */ /* 0x000f2c0000100a00 */
[----:B------:R-:W-:Y:S01]  /*e430*/  BAR.SYNC.DEFER_BLOCKING 0x0 ;  /* 0x0000000000007b1d */ /* 0x000fe20000010000 */
[----:B---3--:R-:W-:Y:S04]  /*e440*/  IADD3 R248, R0, -0x1, RZ ;  /* 0xffffffff00f87810 */ /* 0x008fe80007ffe0ff */
[----:B-1----:R-:W-:Y:S01]  /*e450*/  SHF.R.S32.HI R2, RZ, 0x1f, R248 ;  /* 0x0000001fff027819 */ /* 0x002fe200000114f8 */
[-C--:B----4-:R-:W-:Y:S04]  /*e460*/  IMAD.WIDE.U32 R56, R248, R229.reuse, R4 ;  /* 0x000000e5f8387225 */ /* 0x090fe800078e0004 */
[----:B------:R-:W-:Y:S04]  /*e470*/  IMAD R0, R228, R248, RZ ;  /* 0x000000f8e4007224 */ /* 0x000fe800078e02ff */
[----:B------:R-:W-:Y:S01]  /*e480*/  IMAD R0, R2, R229, R0 ;  /* 0x000000e502007224 */ /* 0x000fe200078e0200 */
[----:B------:R-:W-:Y:S04]  /*e490*/  LEA R2, P1, R56, c[0x0][0x170], 0x1 ;  /* 0x00005c0038027a11 */ /* 0x000fe800078208ff */
[----:B------:R-:W-:Y:S02]  /*e4a0*/  IADD3 R58, P0, R2, UR4, RZ ;  /* 0x00000004023a7c10 */ /* 0x000fe4000ff1e0ff */
[----:B------:R-:W-:Y:S04]  /*e4b0*/  IADD3 R0, R57, R0, RZ ;  /* 0x0000000039007210 */ /* 0x000fe80007ffe0ff */
[----:B------:R-:W-:Y:S02]  /*e4c0*/  LEA.HI.X R3, R56, c[0x0][0x174], R0, 0x1, P1 ;  /* 0x00005d0038037a11 */ /* 0x000fe400008f0c00 */
[----:B------:R-:W-:Y:S02]  /*e4d0*/  IADD3 R60, P1, R58, UR4, RZ ;  /* 0x000000043a3c7c10 */ /* 0x000fe4000ff3e0ff */
[----:B------:R-:W-:Y:S02]  /*e4e0*/  IADD3.X R59, R3, UR5, RZ, P0, !PT ;  /* 0x00000005033b7c10 */ /* 0x000fe400087fe4ff */
[----:B------:R-:W-:Y:S02]  /*e4f0*/  IADD3 R56, P0, R60, UR4, RZ ;  /* 0x000000043c387c10 */ /* 0x000fe4000ff1e0ff */
[----:B------:R-:W-:Y:S04]  /*e500*/  IADD3.X R61, R59, UR5, RZ, P1, !PT ;  /* 0x000000053b3d7c10 */ /* 0x000fe80008ffe4ff */
[----:B------:R-:W-:Y:S02]  /*e510*/  IADD3.X R57, R61, UR5, RZ, P0, !PT ;  /* 0x000000053d397c10 */ /* 0x000fe400087fe4ff */
[----:B------:R-:W-:Y:S01]  /*e520*/  ISETP.GT.AND P0, PT, R248, R227, PT ;  /* 0x000000e3f800720c */ /* 0x000fe20003f04270 */
        /* <DEDUP_REMOVED lines=9> */
[----:B--2---:R-:W2:Y:S08]  /*e5c0*/  LDSM.16.M88.4 R172, [R223+0x2000] ;  /* 0x00200000dfac783b */ /* 0x004eb00000000200 */
[----:B------:R-:W5:Y:S08]  /*e5d0*/  LDSM.16.M88.4 R176, [R224+0x1000] ;  /* 0x00100000e0b0783b */ /* 0x000f700000000200 */
[----:B------:R-:W1:Y:S08]  /*e5e0*/  LDSM.16.M88.4 R180, [R223+0x2400] ;  /* 0x00240000dfb4783b */ /* 0x000e700000000200 */
[----:B------:R-:W1:Y:S08]  /*e5f0*/  LDSM.16.M88.4 R184, [R223+0x2800] ;  /* 0x00280000dfb8783b */ /* 0x000e700000000200 */
[----:B------:R-:W1:Y:S08]  /*e600*/  LDSM.16.M88.4 R188, [R223+0x2c00] ;  /* 0x002c0000dfbc783b */ /* 0x000e700000000200 */
[----:B------:R-:W3:Y:S01]  /*e610*/  LDSM.16.M88.4 R192, [R223+0x3000] ;  /* 0x00300000dfc0783b */ /* 0x000ee20000000200 */
[-C--:B--2---:R-:W-:Y:S07]  /*e620*/  HMMA.16816.F32 R4, R168, R172.reuse, RZ ;  /* 0x000000aca804723c */ /* 0x084fee00000018ff */
[----:B------:R-:W-:Y:S01]  /*e630*/  LDSM.16.M88.4 R196, [R223+0x3800] ;  /* 0x00380000dfc4783b */ /* 0x000fe20000000200 */
[C---:B-----5:R-:W-:Y:S07]  /*e640*/  HMMA.16816.F32 R8, R176.reuse, R172, RZ ;  /* 0x000000acb008723c */ /* 0x060fee00000018ff */
[----:B------:R-:W-:Y:S01]  /*e650*/  LDSM.16.M88.4 R200, [R223+0x3c00] ;  /* 0x003c0000dfc8783b */ /* 0x000fe20000000200 */
[-C--:B------:R-:W-:Y:S07]  /*e660*/  HMMA.16816.F32 R12, R176, R174.reuse, RZ ;  /* 0x000000aeb00c723c */ /* 0x080fee00000018ff */
[----:B------:R-:W-:Y:S01]  /*e670*/  LDSM.16.M88.4 R204, [R222] ;  /* 0x00000000decc783b */ /* 0x000fe20000000200 */
[C---:B------:R-:W-:Y:S07]  /*e680*/  HMMA.16816.F32 R16, R168.reuse, R174, RZ ;  /* 0x000000aea810723c */ /* 0x040fee00000018ff */
[----:B------:R-:W2:Y:S01]  /*e690*/  LDSM.16.M88.4 R172, [R223+0x3400] ;  /* 0x00340000dfac783b */ /* 0x000ea20000000200 */
[-C--:B-1----:R-:W-:Y:S07]  /*e6a0*/  HMMA.16816.F32 R20, R168, R180.reuse, RZ ;  /* 0x000000b4a814723c */ /* 0x082fee00000018ff */
[----:B------:R-:W1:Y:S01]  /*e6b0*/  LDSM.16.M88.4 R208, [R221] ;  /* 0x00000000ddd0783b */ /* 0x000e620000000200 */
[C---:B------:R-:W-:Y:S08]  /*e6c0*/  HMMA.16816.F32 R24, R176.reuse, R180, RZ ;  /* 0x000000b4b018723c */ /* 0x040ff000000018ff */
[-C--:B------:R-:W-:Y:S08]  /*e6d0*/  HMMA.16816.F32 R28, R176, R182.reuse, RZ ;  /* 0x000000b6b01c723c */ /* 0x080ff000000018ff */
[C---:B------:R-:W-:Y:S01]  /*e6e0*/  HMMA.16816.F32 R32, R168.reuse, R182, RZ ;  /* 0x000000b6a820723c */ /* 0x040fe200000018ff */
[----:B------:R-:W5:Y:S07]  /*e6f0*/  LDSM.16.M88.4 R180, [R222+0x1000] ;  /* 0x00100000deb4783b */ /* 0x000f6e0000000200 */
[-C--:B------:R-:W-:Y:S08]  /*e700*/  HMMA.16816.F32 R36, R168, R184.reuse, RZ ;  /* 0x000000b8a824723c */ /* 0x080ff000000018ff */
[C---:B------:R-:W-:Y:S08]  /*e710*/  HMMA.16816.F32 R40, R176.reuse, R184, RZ ;  /* 0x000000b8b028723c */ /* 0x040ff000000018ff */
[-C--:B------:R-:W-:Y:S08]  /*e720*/  HMMA.16816.F32 R44, R176, R186.reuse, RZ ;  /* 0x000000bab02c723c */ /* 0x080ff000000018ff */
[C---:B------:R-:W-:Y:S08]  /*e730*/  HMMA.16816.F32 R48, R168.reuse, R186, RZ ;  /* 0x000000baa830723c */ /* 0x040ff000000018ff */
[-C--:B------:R-:W-:Y:S08]  /*e740*/  HMMA.16816.F32 R52, R168, R188.reuse, RZ ;  /* 0x000000bca834723c */ /* 0x080ff000000018ff */
[C---:B---3--:R-:W-:Y:S08]  /*e750*/  HMMA.16816.F32 R56, R176.reuse, R188, RZ ;  /* 0x000000bcb038723c */ /* 0x048ff000000018ff */
[-C--:B----4-:R-:W-:Y:S08]  /*e760*/  HMMA.16816.F32 R60, R176, R190.reuse, RZ ;  /* 0x000000beb03c723c */ /* 0x090ff000000018ff */
        /* <DEDUP_REMOVED lines=20> */
[C---:B-----5:R-:W-:Y:S08]  /*e8b0*/  HMMA.16816.F32 R8, R180.reuse, R208, R8 ;  /* 0x000000d0b408723c */ /* 0x060ff00000001808 */
[-C--:B------:R-:W-:Y:S08]  /*e8c0*/  HMMA.16816.F32 R12, R180, R210.reuse, R12 ;  /* 0x000000d2b40c723c */ /* 0x080ff0000000180c */
[----:B------:R-:W-:Y:S01]  /*e8d0*/  FMUL.FTZ R0, R4, c[0x0][0x2ec] ;  /* 0x0000bb0004007a20 */ /* 0x000fe20000410000 */
[C---:B------:R-:W-:Y:S04]  /*e8e0*/  HMMA.16816.F32 R16, R204.reuse, R210, R16 ;  /* 0x000000d2cc10723c */ /* 0x040fe80000001810 */
[----:B------:R-:W-:Y:S01]  /*e8f0*/  FMUL.FTZ R190, R7, c[0x0][0x2ec] ;  /* 0x0000bb0007be7a20 */ /* 0x000fe20000410000 */
[----:B------:R-:W1:Y:S01]  /*e900*/  MUFU.TANH R0, R0 ;  /* 0x0000000000007308 */ /* 0x000e620000002400 */
[----:B------:R-:W-:Y:S02]  /*e910*/  FMUL.FTZ R2, R5, c[0x0][0x2ec] ;  /* 0x0000bb0005027a20 */ /* 0x000fe40000410000 */
[-C--:B--2---:R-:W-:Y:S04]  /*e920*/  HMMA.16816.F32 R20, R204, R168.reuse, R20 ;  /* 0x000000a8cc14723c */ /* 0x084fe80000001814 */
[----:B------:R-:W-:Y:S02]  /*e930*/  FMUL.FTZ R3, R6, c[0x0][0x2ec] ;  /* 0x0000bb0006037a20 */ /* 0x000fe40000410000 */
[----:B------:R-:W-:Y:S01]  /*e940*/  FMUL.FTZ R6, R8, c[0x0][0x2ec] ;  /* 0x0000bb0008067a20 */ /* 0x000fe20000410000 */
[----:B------:R2:W3:Y:S01]  /*e950*/  MUFU.TANH R5, R190 ;  /* 0x000000be00057308 */ /* 0x0004e20000002400 */
[C---:B------:R-:W-:Y:S04]  /*e960*/  HMMA.16816.F32 R24, R180.reuse, R168, R24 ;  /* 0x000000a8b418723c */ /* 0x040fe80000001818 */
[----:B------:R-:W-:Y:S02]  /*e970*/  FMUL.FTZ R7, R11, c[0x0][0x2ec] ;  /* 0x0000bb000b077a20 */ /* 0x000fe40000410000 */
[----:B------:R-:W-:Y:S02]  /*e980*/  FMUL.FTZ R191, R12, c[0x0][0x2ec] ;  /* 0x0000bb000cbf7a20 */ /* 0x000fe40000410000 */
[-C--:B------:R-:W-:Y:S01]  /*e990*/  HMMA.16816.F32 R28, R180, R170.reuse, R28 ;  /* 0x000000aab41c723c */ /* 0x080fe2000000181c */
[----:B------:R-:W4:Y:S03]  /*e9a0*/  MUFU.TANH R2, R2 ;  /* 0x0000000200027308 */ /* 0x000f260000002400 */
[----:B------:R-:W-:Y:S02]  /*e9b0*/  FMUL.FTZ R11, R15, c[0x0][0x2ec] ;  /* 0x0000bb000f0b7a20 */ /* 0x000fe40000410000 */
[----:B------:R-:W-:Y:S02]  /*e9c0*/  FMUL.FTZ R15, R17, c[0x0][0x2ec] ;  /* 0x0000bb00110f7a20 */ /* 0x000fe40000410000 */
[C---:B------:R-:W-:Y:S01]  /*e9d0*/  HMMA.16816.F32 R32, R204.reuse, R170, R32 ;  /* 0x000000aacc20723c */ /* 0x040fe20000001820 */
[----:B------:R-:W5:Y:S02]  /*e9e0*/  LDSM.16.M88.4 R168, [R216] ;  /* 0x00000000d8a8783b */ /* 0x000f640000000200 */
[----:B------:R-:W1:Y:S01]  /*e9f0*/  MUFU.TANH R3, R3 ;  /* 0x0000000300037308 */ /* 0x000e620000002400 */
[----:B------:R-:W-:Y:S02]  /*ea00*/  FMUL.FTZ R22, R22, c[0x0][0x2ec] ;  /* 0x0000bb0016167a20 */ /* 0x000fe40000410000 */
[----:B------:R-:W-:Y:S02]  /*ea10*/  FMUL.FTZ R17, R18, c[0x0][0x2ec] ;  /* 0x0000bb0012117a20 */ /* 0x000fe40000410000 */
[-C--:B------:R-:W-:Y:S04]  /*ea20*/  HMMA.16816.F32 R36, R204, R172.reuse, R36 ;  /* 0x000000accc24723c */ /* 0x080fe80000001824 */
[----:B--2---:R-:W-:Y:S01]  /*ea30*/  FMUL.FTZ R190, R13, c[0x0][0x2ec] ;  /* 0x0000bb000dbe7a20 */ /* 0x004fe20000410000 */
[----:B------:R2:W1:Y:S01]  /*ea40*/  MUFU.TANH R194, R22 ;  /* 0x0000001600c27308 */ /* 0x0004620000002400 */
[----:B------:R-:W-:Y:S02]  /*ea50*/  FMUL.FTZ R13, R14, c[0x0][0x2ec] ;  /* 0x0000bb000e0d7a20 */ /* 0x000fe40000410000 */
[C---:B------:R-:W-:Y:S04]  /*ea60*/  HMMA.16816.F32 R40, R180.reuse, R172, R40 ;  /* 0x000000acb428723c */ /* 0x040fe80000001828 */
[----:B------:R-:W-:Y:S02]  /*ea70*/  FMUL.FTZ R197, R28, c[0x0][0x2ec] ;  /* 0x0000bb001cc57a20 */ /* 0x000fe40000410000 */
[----:B------:R-:W-:Y:S01]  /*ea80*/  FMUL.FTZ R14, R16, c[0x0][0x2ec] ;  /* 0x0000bb00100e7a20 */ /* 0x000fe20000410000 */
[----:B------:R-:W1:Y:S01]  /*ea90*/  MUFU.TANH R6, R6 ;  /* 0x0000000600067308 */ /* 0x000e620000002400 */
[-C--:B------:R-:W-:Y:S04]  /*eaa0*/  HMMA.16816.F32 R44, R180, R174.reuse, R44 ;  /* 0x000000aeb42c723c */ /* 0x080fe8000000182c */
[----:B------:R-:W-:Y:S02]  /*eab0*/  FMUL.FTZ R18, R19, c[0x0][0x2ec] ;  /* 0x0000bb0013127a20 */ /* 0x000fe40000410000 */
[----:B------:R-:W-:Y:S02]  /*eac0*/  FMUL.FTZ R19, R20, c[0x0][0x2ec] ;  /* 0x0000bb0014137a20 */ /* 0x000fe40000410000 */
[C---:B------:R-:W-:Y:S01]  /*ead0*/  HMMA.16816.F32 R48, R204.reuse, R174, R48 ;  /* 0x000000aecc30723c */ /* 0x040fe20000001830 */
[----:B------:R-:W1:Y:S01]  /*eae0*/  MUFU.TANH R7, R7 ;  /* 0x0000000700077308 */ /* 0x000e620000002400 */
[----:B------:R-:W1:Y:S02]  /*eaf0*/  LDSM.16.M88.4 R172, [R215] ;  /* 0x00000000d7ac783b */ /* 0x000e640000000200 */
        /* <DEDUP_REMOVED lines=9> */
[----:B------:R5:W3:Y:S01]  /*eb90*/  MUFU.TANH R199, R37 ;  /* 0x0000002500c77308 */ /* 0x000ae20000002400 */
[----:B------:R-:W-:Y:S02]  /*eba0*/  FMUL.FTZ R41, R47, c[0x0][0x2ec] ;  /* 0x0000bb002f297a20 */ /* 0x000fe40000410000 */
[----:B------:R-:W-:Y:S01]  /*ebb0*/  FMUL.FTZ R49, R49, c[0x0][0x2ec] ;  /* 0x0000bb0031317a20 */ /* 0x000fe20000410000 */
[-C--:B------:R-:W-:Y:S04]  /*ebc0*/  HMMA.16816.F32 R60, R180, R170.reuse, R60 ;  /* 0x000000aab43c723c */ /* 0x080fe8000000183c */
[----:B------:R-:W-:Y:S02]  /*ebd0*/  FMUL.FTZ R193, R24, c[0x0][0x2ec] ;  /* 0x0000bb0018c17a20 */ /* 0x000fe40000410000 */
[----:B------:R-:W3:Y:S01]  /*ebe0*/  MUFU.TANH R209, R49 ;  /* 0x0000003100d17308 */ /* 0x000ee20000002400 */
[----:B--2---:R-:W-:Y:S01]  /*ebf0*/  FMUL.FTZ R22, R27, c[0x0][0x2ec] ;  /* 0x0000bb001b167a20 */ /* 0x004fe20000410000 */
[C---:B------:R-:W-:Y:S04]  /*ec00*/  HMMA.16816.F32 R64, R204.reuse, R170, R64 ;  /* 0x000000aacc40723c */ /* 0x040fe80000001840 */
[----:B------:R-:W-:Y:S02]  /*ec10*/  FMUL.FTZ R54, R54, c[0x0][0x2ec] ;  /* 0x0000bb0036367a20 */ /* 0x000fe40000410000 */
[----:B------:R-:W-:Y:S02]  /*ec20*/  FMUL.FTZ R55, R55, c[0x0][0x2ec] ;  /* 0x0000bb0037377a20 */ /* 0x000fe40000410000 */
[----:B------:R-:W2:Y:S01]  /*ec30*/  MUFU.TANH R186, R54 ;  /* 0x0000003600ba7308 */ /* 0x000ea20000002400 */
[----:B------:R-:W-:Y:S01]  /*ec40*/  FMUL.FTZ R58, R58, c[0x0][0x2ec] ;  /* 0x0000bb003a3a7a20 */ /* 0x000fe20000410000 */
[-C--:B-1----:R-:W-:Y:S03]  /*ec50*/  HMMA.16816.F32 R68, R204, R172.reuse, R68 ;  /* 0x000000accc44723c */ /* 0x082fe60000001844 */
[----:B------:R-:W-:Y:S02]  /*ec60*/  FMUL.FTZ R59, R59, c[0x0][0x2ec] ;  /* 0x0000bb003b3b7a20 */ /* 0x000fe40000410000 */
[----:B------:R-:W-:Y:S02]  /*ec70*/  FMUL.FTZ R57, R57, c[0x0][0x2ec] ;  /* 0x0000bb0039397a20 */ /* 0x000fe40000410000 */
[----:B------:R-:W-:Y:S01]  /*ec80*/  FMUL.FTZ R61, R61, c[0x0][0x2ec] ;  /* 0x0000bb003d3d7a20 */ /* 0x000fe20000410000 */
[----:B------:R-:W1:Y:S01]  /*ec90*/  MUFU.TANH R49, R59 ;  /* 0x0000003b00317308 */ /* 0x000e620000002400 */
[----:B------:R-:W-:Y:S01]  /*eca0*/  FMUL.FTZ R62, R62, c[0x0][0x2ec] ;  /* 0x0000bb003e3e7a20 */ /* 0x000fe20000410000 */
[C---:B------:R-:W-:Y:S04]  /*ecb0*/  HMMA.16816.F32 R72, R180.reuse, R172, R72 ;  /* 0x000000acb448723c */ /* 0x040fe80000001848 */
[----:B------:R-:W-:Y:S02]  /*ecc0*/  FMUL.FTZ R63, R63, c[0x0][0x2ec] ;  /* 0x0000bb003f3f7a20 */ /* 0x000fe40000410000 */
[----:B------:R-:W-:Y:S02]  /*ecd0*/  FMUL.FTZ R47, R56, c[0x0][0x2ec] ;  /* 0x0000bb00382f7a20 */ /* 0x000fe40000410000 */
[----:B------:R-:W1:Y:S01]  /*ece0*/  MUFU.TANH R187, R55 ;  /* 0x0000003700bb7308 */ /* 0x000e620000002400 */
[----:B------:R-:W-:Y:S01]  /*ecf0*/  FMUL.FTZ R56, R60, c[0x0][0x2ec] ;  /* 0x0000bb003c387a20 */ /* 0x000fe20000410000 */
[-C--:B------:R-:W-:Y:S03]  /*ed00*/  HMMA.16816.F32 R76, R180, R174.reuse, R76 ;  /* 0x000000aeb44c723c */ /* 0x080fe6000000184c */
[----:B------:R-:W-:Y:S02]  /*ed10*/  FMUL.FTZ R211, R53, c[0x0][0x2ec] ;  /* 0x0000bb0035d37a20 */ /* 0x000fe40000410000 */
[----:B-----5:R-:W-:Y:S02]  /*ed20*/  FMUL.FTZ R37, R42, c[0x0][0x2ec] ;  /* 0x0000bb002a257a20 */ /* 0x020fe40000410000 */
[----:B------:R-:W-:Y:S01]  /*ed30*/  FMUL.FTZ R42, R46, c[0x0][0x2ec] ;  /* 0x0000bb002e2a7a20 */ /* 0x000fe20000410000 */
[----:B------:R5:W1:Y:S01]  /*ed40*/  MUFU.TANH R53, R57 ;  /* 0x0000003900357308 */ /* 0x000a620000002400 */
[C---:B------:R-:W-:Y:S04]  /*ed50*/  HMMA.16816.F32 R80, R204.reuse, R174, R80 ;  /* 0x000000aecc50723c */ /* 0x040fe80000001850 */
        /* <DEDUP_REMOVED lines=8> */
[----:B------:R-:W2:Y:S01]  /*ede0*/  MUFU.TANH R46, R58 ;  /* 0x0000003a002e7308 */ /* 0x000ea20000002400 */
[----:B------:R-:W-:Y:S02]  /*edf0*/  FMUL.FTZ R30, R32, c[0x0][0x2ec] ;  /* 0x0000bb00201e7a20 */ /* 0x000fe40000410000 */
[----:B------:R-:W-:Y:S02]  /*ee00*/  FMUL.FTZ R9, R9, c[0x0][0x2ec] ;  /* 0x0000bb0009097a20 */ /* 0x000fe40000410000 */
[----:B-----5:R-:W-:Y:S02]  /*ee10*/  FMUL.FTZ R57, R64, c[0x0][0x2ec] ;  /* 0x0000bb0040397a20 */ /* 0x020fe40000410000 */
[----:B------:R-:W-:Y:S02]  /*ee20*/  FMUL.FTZ R60, R80, c[0x0][0x2ec] ;  /* 0x0000bb00503c7a20 */ /* 0x000fe40000410000 */
[----:B------:R-:W-:Y:S01]  /*ee30*/  FMUL.FTZ R10, R10, c[0x0][0x2ec] ;  /* 0x0000bb000a0a7a20 */ /* 0x000fe20000410000 */
[----:B------:R-:W2:Y:S01]  /*ee40*/  MUFU.TANH R4, R57 ;  /* 0x0000003900047308 */ /* 0x000ea20000002400 */
[----:B------:R-:W-:Y:S02]  /*ee50*/  FMUL.FTZ R21, R21, c[0x0][0x2ec] ;  /* 0x0000bb0015157a20 */ /* 0x000fe40000410000 */
[----:B------:R-:W-:Y:S02]  /*ee60*/  FMUL.FTZ R195, R23, c[0x0][0x2ec] ;  /* 0x0000bb0017c37a20 */ /* 0x000fe40000410000 */
[----:B-1----:R-:W-:Y:S02]  /*ee70*/  FMUL.FTZ R56, R68, c[0x0][0x2ec] ;  /* 0x0000bb0044387a20 */ /* 0x002fe40000410000 */
        /* <DEDUP_REMOVED lines=8> */
[----:B------:R-:W2:Y:S01]  /*ef00*/  MUFU.TANH R189, R61 ;  /* 0x0000003d00bd7308 */ /* 0x000ea20000002400 */
[----:B------:R-:W-:Y:S02]  /*ef10*/  FMUL.FTZ R35, R43, c[0x0][0x2ec] ;  /* 0x0000bb002b237a20 */ /* 0x000fe40000410000 */
[----:B------:R-:W-:Y:S02]  /*ef20*/  FMUL.FTZ R203, R44, c[0x0][0x2ec] ;  /* 0x0000bb002ccb7a20 */ /* 0x000fe40000410000 */
[----:B------:R-:W-:Y:S02]  /*ef30*/  FMUL.FTZ R43, R45, c[0x0][0x2ec] ;  /* 0x0000bb002d2b7a20 */ /* 0x000fe40000410000 */
[----:B------:R-:W-:Y:S02]  /*ef40*/  FMUL.FTZ R45, R48, c[0x0][0x2ec] ;  /* 0x0000bb00302d7a20 */ /* 0x000fe40000410000 */
[----:B------:R-:W-:Y:S01]  /*ef50*/  FMUL.FTZ R50, R50, c[0x0][0x2ec] ;  /* 0x0000bb0032327a20 */ /* 0x000fe20000410000 */
[----:B------:R-:W2:Y:S01]  /*ef60*/  MUFU.TANH R55, R62 ;  /* 0x0000003e00377308 */ /* 0x000ea20000002400 */
[----:B------:R-:W-:Y:S02]  /*ef70*/  FMUL.FTZ R51, R51, c[0x0][0x2ec] ;  /* 0x0000bb0033337a20 */ /* 0x000fe40000410000 */
[----:B------:R-:W-:Y:S01]  /*ef80*/  FMUL.FTZ R210, R52, c[0x0][0x2ec] ;  /* 0x0000bb0034d27a20 */ /* 0x000fe20000410000 */
[----:B-1----:R-:W1:Y:S01]  /*ef90*/  LDSM.16.M88.4 R56, [R214] ;  /* 0x00000000d638783b */ /* 0x002e620000000200 */
[----:B------:R-:W-:Y:S02]  /*efa0*/  FMUL.FTZ R64, R72, c[0x0][0x2ec] ;  /* 0x0000bb0048407a20 */ /* 0x000fe40000410000 */
[----:B------:R-:W-:Y:S02]  /*efb0*/  FMUL.FTZ R68, R79, c[0x0][0x2ec] ;  /* 0x0000bb004f447a20 */ /* 0x000fe40000410000 */
[----:B------:R-:W-:Y:S01]  /*efc0*/  FMUL.FTZ R81, R81, c[0x0][0x2ec] ;  /* 0x0000bb0051517a20 */ /* 0x000fe20000410000 */
[----:B------:R-:W1:Y:S01]  /*efd0*/  MUFU.TANH R54, R63 ;  /* 0x0000003f00367308 */ /* 0x000e620000002400 */
[----:B------:R-:W-:Y:S09]  /*efe0*/  FMUL.FTZ R79, R82, c[0x0][0x2ec] ;  /* 0x0000bb00524f7a20 */ /* 0x000ff20000410000 */
[----:B------:R5:W1:Y:S10]  /*eff0*/  MUFU.TANH R80, R60 ;  /* 0x0000003c00507308 */ /* 0x000a740000002400 */
[----:B------:R2:W2:Y:S10]  /*f000*/  MUFU.TANH R12, R65 ;  /* 0x00000041000c7308 */ /* 0x0004b40000002400 */
[----:B------:R3:W3:Y:S01]  /*f010*/  MUFU.TANH R16, R66 ;  /* 0x0000004200107308 */ /* 0x0006e20000002400 */
[----:B-----5:R-:W5:Y:S01]  /*f020*/  LDSM.16.M88.4 R60, [R213] ;  /* 0x00000000d53c783b */ /* 0x020f620000000200 */
[-C--:B-1----:R-:W-:Y:S08]  /*f030*/  HMMA.16816.F32 R84, R204, R56.reuse, R84 ;  /* 0x00000038cc54723c */ /* 0x082ff00000001854 */
[----:B------:R1:W1:Y:S01]  /*f040*/  MUFU.TANH R8, R67 ;  /* 0x0000004300087308 */ /* 0x0002620000002400 */
[C---:B------:R-:W-:Y:S04]  /*f050*/  HMMA.16816.F32 R88, R180.reuse, R56, R88 ;  /* 0x00000038b458723c */ /* 0x040fe80000001858 */
[----:B--2---:R-:W-:Y:S05]  /*f060*/  FMUL.FTZ R65, R75, c[0x0][0x2ec] ;  /* 0x0000bb004b417a20 */ /* 0x004fea0000410000 */
[----:B------:R2:W2:Y:S01]  /*f070*/  MUFU.TANH R32, R69 ;  /* 0x0000004500207308 */ /* 0x0004a20000002400 */
[-C--:B------:R-:W-:Y:S03]  /*f080*/  HMMA.16816.F32 R92, R180, R58.reuse, R92 ;  /* 0x0000003ab45c723c */ /* 0x080fe6000000185c */
[----:B---3--:R-:W-:Y:S02]  /*f090*/  FMUL.FTZ R66, R74, c[0x0][0x2ec] ;  /* 0x0000bb004a427a20 */ /* 0x008fe40000410000 */
[----:B------:R-:W-:Y:S04]  /*f0a0*/  FMUL.FTZ R57, R84, c[0x0][0x2ec] ;  /* 0x0000bb0054397a20 */ /* 0x000fe80000410000 */
[----:B------:R3:W3:Y:S01]  /*f0b0*/  MUFU.TANH R24, R70 ;  /* 0x0000004600187308 */ /* 0x0006e20000002400 */
[C---:B------:R-:W-:Y:S04]  /*f0c0*/  HMMA.16816.F32 R96, R204.reuse, R58, R96 ;  /* 0x0000003acc60723c */ /* 0x040fe80000001860 */
[----:B------:R-:W-:Y:S02]  /*f0d0*/  FMUL.FTZ R56, R85, c[0x0][0x2ec] ;  /* 0x0000bb0055387a20 */ /* 0x000fe40000410000 */
[----:B-1----:R-:W-:Y:S02]  /*f0e0*/  FMUL.FTZ R67, R73, c[0x0][0x2ec] ;  /* 0x0000bb0049437a20 */ /* 0x002fe40000410000 */
[----:B------:R-:W-:Y:S01]  /*f0f0*/  FMUL.FTZ R85, R86, c[0x0][0x2ec] ;  /* 0x0000bb0056557a20 */ /* 0x000fe20000410000 */
[----:B------:R-:W1:Y:S03]  /*f100*/  MUFU.TANH R40, R57 ;  /* 0x0000003900287308 */ /* 0x000e660000002400 */
[----:B------:R-:W-:Y:S01]  /*f110*/  FMUL.FTZ R84, R87, c[0x0][0x2ec] ;  /* 0x0000bb0057547a20 */ /* 0x000fe20000410000 */
[-C--:B-----5:R-:W-:Y:S03]  /*f120*/  HMMA.16816.F32 R100, R204, R60.reuse, R100 ;  /* 0x0000003ccc64723c */ /* 0x0a0fe60000001864 */
[----:B--2---:R-:W-:Y:S02]  /*f130*/  FMUL.FTZ R69, R78, c[0x0][0x2ec] ;  /* 0x0000bb004e457a20 */ /* 0x004fe40000410000 */
[----:B------:R-:W-:Y:S01]  /*f140*/  FMUL.FTZ R78, R83, c[0x0][0x2ec] ;  /* 0x0000bb00534e7a20 */ /* 0x000fe20000410000 */
[----:B------:R2:W1:Y:S01]  /*f150*/  MUFU.TANH R36, R56 ;  /* 0x0000003800247308 */ /* 0x0004620000002400 */
[----:B------:R-:W-:Y:S01]  /*f160*/  FMUL.FTZ R74, R88, c[0x0][0x2ec] ;  /* 0x0000bb00584a7a20 */ /* 0x000fe20000410000 */
[C---:B------:R-:W-:Y:S04]  /*f170*/  HMMA.16816.F32 R104, R180.reuse, R60, R104 ;  /* 0x0000003cb468723c */ /* 0x040fe80000001868 */
[----:B---3--:R-:W-:Y:S02]  /*f180*/  FMUL.FTZ R70, R76, c[0x0][0x2ec] ;  /* 0x0000bb004c467a20 */ /* 0x008fe40000410000 */
[----:B------:R-:W-:Y:S02]  /*f190*/  FMUL.FTZ R75, R89, c[0x0][0x2ec] ;  /* 0x0000bb00594b7a20 */ /* 0x000fe40000410000 */
[----:B------:R3:W1:Y:S01]  /*f1a0*/  MUFU.TANH R20, R71 ;  /* 0x0000004700147308 */ /* 0x0006620000002400 */
[-C--:B------:R-:W-:Y:S03]  /*f1b0*/  HMMA.16816.F32 R108, R180, R62.reuse, R108 ;  /* 0x0000003eb46c723c */ /* 0x080fe6000000186c */
[----:B------:R-:W-:Y:S02]  /*f1c0*/  FMUL.FTZ R73, R90, c[0x0][0x2ec] ;  /* 0x0000bb005a497a20 */ /* 0x000fe40000410000 */
[----:B------:R-:W-:Y:S02]  /*f1d0*/  FMUL.FTZ R72, R91, c[0x0][0x2ec] ;  /* 0x0000bb005b487a20 */ /* 0x000fe40000410000 */
[----:B------:R-:W-:Y:S01]  /*f1e0*/  FMUL.FTZ R83, R92, c[0x0][0x2ec] ;  /* 0x0000bb005c537a20 */ /* 0x000fe20000410000 */
[C---:B------:R-:W-:Y:S01]  /*f1f0*/  HMMA.16816.F32 R112, R204.reuse, R62, R112 ;  /* 0x0000003ecc70723c */ /* 0x040fe20000001870 */
[----:B------:R-:W1:Y:S03]  /*f200*/  MUFU.TANH R9, R9 ;  /* 0x0000000900097308 */ /* 0x000e660000002400 */
[----:B------:R-:W-:Y:S01]  /*f210*/  FMUL.FTZ R82, R93, c[0x0][0x2ec] ;  /* 0x0000bb005d527a20 */ /* 0x000fe20000410000 */
[----:B--2---:R-:W2:Y:S01]  /*f220*/  LDSM.16.M88.4 R56, [R212] ;  /* 0x00000000d438783b */ /* 0x004ea20000000200 */
[----:B------:R-:W-:Y:S02]  /*f230*/  FMUL.FTZ R76, R95, c[0x0][0x2ec] ;  /* 0x0000bb005f4c7a20 */ /* 0x000fe40000410000 */
[----:B------:R-:W-:Y:S04]  /*f240*/  DEPBAR.LE SB0, 0x0 ;  /* 0x000080000000791a */ /* 0x000fe80000000000 */
[----:B------:R-:W1:Y:S01]  /*f250*/  MUFU.TANH R10, R10 ;  /* 0x0000000a000a7308 */ /* 0x000e620000002400 */
[----:B------:R-:W-:Y:S01]  /*f260*/  BAR.SYNC.DEFER_BLOCKING 0x0 ;  /* 0x0000000000007b1d */ /* 0x000fe20000010000 */
[----:B------:R-:W-:Y:S02]  /*f270*/  FMUL.FTZ R95, R96, c[0x0][0x2ec] ;  /* 0x0000bb00605f7a20 */ /* 0x000fe40000410000 */
[----:B---3--:R-:W-:Y:S02]  /*f280*/  FMUL.FTZ R71, R77, c[0x0][0x2ec] ;  /* 0x0000bb004d477a20 */ /* 0x008fe40000410000 */
[----:B------:R-:W-:Y:S02]  /*f290*/  FMUL.FTZ R77, R94, c[0x0][0x2ec] ;  /* 0x0000bb005e4d7a20 */ /* 0x000fe40000410000 */
[----:B------:R-:W-:Y:S02]  /*f2a0*/  FMUL.FTZ R97, R97, c[0x0][0x2ec] ;  /* 0x0000bb0061617a20 */ /* 0x000fe40000410000 */
[----:B------:R-:W3:Y:S01]  /*f2b0*/  MUFU.TANH R190, R190 ;  /* 0x000000be00be7308 */ /* 0x000ee20000002400 */
        /* <DEDUP_REMOVED lines=11> */
[----:B------:R-:W1:Y:S01]  /*f370*/  MUFU.TANH R13, R13 ;  /* 0x0000000d000d7308 */ /* 0x000e620000002400 */
[----:B------:R-:W-:Y:S01]  /*f380*/  FMUL.FTZ R94, R108, c[0x0][0x2ec] ;  /* 0x0000bb006c5e7a20 */ /* 0x000fe20000410000 */
[-C--:B--2---:R-:W-:Y:S05]  /*f390*/  HMMA.16816.F32 R116, R204, R56.reuse, R116 ;  /* 0x00000038cc74723c */ /* 0x084fea0000001874 */
[----:B------:R-:W-:Y:S03]  /*f3a0*/  FMUL.FTZ R96, R109, c[0x0][0x2ec] ;  /* 0x0000bb006d607a20 */ /* 0x000fe60000410000 */
[----:B------:R-:W2:Y:S01]  /*f3b0*/  MUFU.TANH R11, R11 ;  /* 0x0000000b000b7308 */ /* 0x000ea20000002400 */
[C---:B------:R-:W-:Y:S04]  /*f3c0*/  HMMA.16816.F32 R120, R180.reuse, R56, R120 ;  /* 0x00000038b478723c */ /* 0x040fe80000001878 */
[----:B------:R-:W-:Y:S02]  /*f3d0*/  FMUL.FTZ R90, R110, c[0x0][0x2ec] ;  /* 0x0000bb006e5a7a20 */ /* 0x000fe40000410000 */
[----:B------:R-:W-:Y:S02]  /*f3e0*/  FMUL.FTZ R89, R111, c[0x0][0x2ec] ;  /* 0x0000bb006f597a20 */ /* 0x000fe40000410000 */
[-C--:B------:R-:W-:Y:S01]  /*f3f0*/  HMMA.16816.F32 R124, R180, R58.reuse, R124 ;  /* 0x0000003ab47c723c */ /* 0x080fe2000000187c */
[----:B------:R-:W1:Y:S03]  /*f400*/  MUFU.TANH R14, R14 ;  /* 0x0000000e000e7308 */ /* 0x000e660000002400 */
[----:B------:R-:W-:Y:S02]  /*f410*/  FMUL.FTZ R105, R114, c[0x0][0x2ec] ;  /* 0x0000bb0072697a20 */ /* 0x000fe40000410000 */
[----:B------:R-:W-:Y:S02]  /*f420*/  FMUL.FTZ R62, R115, c[0x0][0x2ec] ;  /* 0x0000bb00733e7a20 */ /* 0x000fe40000410000 */
[----:B------:R-:W-:Y:S01]  /*f430*/  FMUL.FTZ R56, R117, c[0x0][0x2ec] ;  /* 0x0000bb0075387a20 */ /* 0x000fe20000410000 */
[----:B------:R-:W-:Y:S02]  /*f440*/  HMMA.16816.F32 R128, R204, R58, R128 ;  /* 0x0000003acc80723c */ /* 0x000fe40000001880 */
[----:B------:R-:W1:Y:S02]  /*f450*/  MUFU.TANH R15, R15 ;  /* 0x0000000f000f7308 */ /* 0x000e640000002400 */
[----:B------:R-:W-:Y:S02]  /*f460*/  FMUL.FTZ R63, R116, c[0x0][0x2ec] ;  /* 0x0000bb00743f7a20 */ /* 0x000fe40000410000 */
[----:B------:R-:W-:Y:S02]  /*f470*/  FMUL.FTZ R117, R119, c[0x0][0x2ec] ;  /* 0x0000bb0077757a20 */ /* 0x000fe40000410000 */
[----:B------:R-:W-:Y:S04]  /*f480*/  FMUL.FTZ R111, R120, c[0x0][0x2ec] ;  /* 0x0000bb00786f7a20 */ /* 0x000fe80000410000 */
[----:B------:R1:W1:Y:S01]  /*f490*/  MUFU.TANH R196, R56 ;  /* 0x0000003800c47308 */ /* 0x0002620000002400 */
[----:B------:R-:W-:Y:S02]  /*f4a0*/  FMUL.FTZ R109, R121, c[0x0][0x2ec] ;  /* 0x0000bb00796d7a20 */ /* 0x000fe40000410000 */
[----:B------:R-:W-:Y:S02]  /*f4b0*/  FMUL.FTZ R103, R122, c[0x0][0x2ec] ;  /* 0x0000bb007a677a20 */ /* 0x000fe40000410000 */
[----:B------:R-:W-:Y:S02]  /*f4c0*/  FMUL.FTZ R101, R123, c[0x0][0x2ec] ;  /* 0x0000bb007b657a20 */ /* 0x000fe40000410000 */
[----:B------:R-:W-:Y:S02]  /*f4d0*/  FMUL.FTZ R107, R124, c[0x0][0x2ec] ;  /* 0x0000bb007c6b7a20 */ /* 0x000fe40000410000 */
[----:B------:R-:W-:Y:S01]  /*f4e0*/  FMUL.FTZ R119, R125, c[0x0][0x2ec] ;  /* 0x0000bb007d777a20 */ /* 0x000fe20000410000 */
[----:B------:R-:W2:Y:S01]  /*f4f0*/  MUFU.TANH R17, R17 ;  /* 0x0000001100117308 */ /* 0x000ea20000002400 */
[----:B-----5:R-:W-:Y:S02]  /*f500*/  FMUL.FTZ R113, R126, c[0x0][0x2ec] ;  /* 0x0000bb007e717a20 */ /* 0x020fe40000410000 */
[----:B------:R-:W-:Y:S02]  /*f510*/  FMUL.FTZ R59, R127, c[0x0][0x2ec] ;  /* 0x0000bb007f3b7a20 */ /* 0x000fe40000410000 */
[----:B------:R-:W-:Y:S02]  /*f520*/  FMUL.FTZ R123, R130, c[0x0][0x2ec] ;  /* 0x0000bb00827b7a20 */ /* 0x000fe40000410000 */
[----:B------:R-:W-:Y:S02]  /*f530*/  FMUL.FTZ R121, R131, c[0x0][0x2ec] ;  /* 0x0000bb0083797a20 */ /* 0x000fe40000410000 */
[----:B------:R-:W-:Y:S01]  /*f540*/  FMUL.FTZ R102, R102, c[0x0][0x2ec] ;  /* 0x0000bb0066667a20 */ /* 0x000fe20000410000 */
[----:B------:R-:W2:Y:S01]  /*f550*/  MUFU.TANH R18, R18 ;  /* 0x0000001200127308 */ /* 0x000ea20000002400 */
[----:B------:R-:W-:Y:S02]  /*f560*/  FMUL.FTZ R98, R112, c[0x0][0x2ec] ;  /* 0x0000bb0070627a20 */ /* 0x000fe40000410000 */
[----:B------:R-:W-:Y:S02]  /*f570*/  FMUL.FTZ R118, R118, c[0x0][0x2ec] ;  /* 0x0000bb0076767a20 */ /* 0x000fe40000410000 */
[----:B-1----:R-:W-:Y:S02]  /*f580*/  FMUL.FTZ R56, R128, c[0x0][0x2ec] ;  /* 0x0000bb0080387a20 */ /* 0x002fe40000410000 */
[----:B------:R-:W-:Y:S03]  /*f590*/  FMUL.FTZ R129, R129, c[0x0][0x2ec] ;  /* 0x0000bb0081817a20 */ /* 0x000fe60000410000 */
        /* <DEDUP_REMOVED lines=86> */
[----:B------:R-:W1:Y:S02]  /*fb00*/  MUFU.TANH R121, R121 ;  /* 0x0000007900797308 */ /* 0x000e640000002400 */
[----:B-1234-:R-:W-:-:S05]  /*fb10*/  @P0 BRA `(.L_x_777) ;  /* 0xffffe74000000947 */ /* 0x01efca000383ffff */
.L_x_776:
[--C-:B------:R-:W-:Y:S05]  /*fb20*/  IMAD R200, R248, 0x80, R245.reuse ;  /* 0x00000080f8c87824 */ /* 0x100fea00078e02f5 */
        /* <DEDUP_REMOVED lines=10> */
[C---:B-1----:R-:W-:Y:S02]  /*fbd0*/  IADD3 R127, R200.reuse, 0x49, RZ ;  /* 0x00000049c87f7810 */ /* 0x042fe40007ffe0ff */
[C---:B------:R-:W-:Y:S02]  /*fbe0*/  IADD3 R178, R200.reuse, 0x59, RZ ;  /* 0x00000059c8b27810 */ /* 0x040fe40007ffe0ff */
[C---:B------:R-:W-:Y:S02]  /*fbf0*/  IADD3 R177, R200.reuse, 0x58, RZ ;  /* 0x00000058c8b17810 */ /* 0x040fe40007ffe0ff */
[C---:B------:R-:W-:Y:S02]  /*fc00*/  ISETP.GE.AND P0, PT, R200.reuse, R237, PT ;  /* 0x000000edc800720c */ /* 0x040fe40003f06270 */
[C---:B------:R-:W-:Y:S02]  /*fc10*/  IADD3 R183, R200.reuse, 0x19, RZ ;  /* 0x00000019c8b77810 */ /* 0x040fe40007ffe0ff */
[C---:B------:R-:W-:Y:S02]  /*fc20*/  ISETP.GE.OR P0, PT, R200.reuse, R236, !P0 ;  /* 0x000000ecc800720c */ /* 0x040fe40004706670 */
[----:B------:R-:W-:Y:S02]  /*fc30*/  IADD3 R44, R200, 0x1, RZ ;  /* 0x00000001c82c7810 */ /* 0x000fe40007ffe0ff */
[----:B------:R-:W-:Y:S02]  /*fc40*/  FSEL R116, R6, -INF , !P0 ;  /* 0xff80000006747808 */ /* 0x000fe40004000000 */
[-C--:B------:R-:W-:Y:S02]  /*fc50*/  ISETP.GE.AND P0, PT, R52, R241.reuse, PT ;  /* 0x000000f13400720c */ /* 0x080fe40003f06270 */
[-C--:B------:R-:W-:Y:S02]  /*fc60*/  ISETP.GE.AND P6, PT, R200, R241.reuse, PT ;  /* 0x000000f1c800720c */ /* 0x080fe40003fc6270 */
[-C--:B------:R-:W-:Y:S02]  /*fc70*/  ISETP.GE.OR P0, PT, R52, R240.reuse, !P0 ;  /* 0x000000f03400720c */ /* 0x080fe40004706670 */
[CC--:B------:R-:W-:Y:S02]  /*fc80*/  ISETP.GE.AND P2, PT, R44.reuse, R241.reuse, PT ;  /* 0x000000f12c00720c */ /* 0x0c0fe40003f46270 */
[----:B------:R-:W-:Y:S02]  /*fc90*/  FSEL R128, R15, -INF , !P0 ;  /* 0xff8000000f807808 */ /* 0x000fe40004000000 */
[-C--:B------:R-:W-:Y:S02]  /*fca0*/  ISETP.GE.OR P2, PT, R44, R240.reuse, !P2 ;  /* 0x000000f02c00720c */ /* 0x080fe40005746670 */
[-C--:B------:R-:W-:Y:S02]  /*fcb0*/  ISETP.GE.OR P6, PT, R200, R240.reuse, !P6 ;  /* 0x000000f0c800720c */ /* 0x080fe400077c6670 */
[----:B------:R-:W-:Y:S02]  /*fcc0*/  FSEL R2, R2, -INF , !P2 ;  /* 0xff80000002027808 */ /* 0x000fe40005000000 */
[----:B------:R-:W-:Y:S02]  /*fcd0*/  ISETP.GE.AND P2, PT, R48, R241, PT ;  /* 0x000000f13000720c */ /* 0x000fe40003f46270 */
[----:B------:R-:W-:Y:S02]  /*fce0*/  FSEL R0, R0, -INF , !P6 ;  /* 0xff80000000007808 */ /* 0x000fe40007000000 */
[----:B------:R-:W-:Y:S02]  /*fcf0*/  ISETP.GE.OR P2, PT, R48, R240, !P2 ;  /* 0x000000f03000720c */ /* 0x000fe40005746670 */
[C---:B------:R-:W-:Y:S02]  /*fd00*/  IADD3 R182, R200.reuse, 0x20, RZ ;  /* 0x00000020c8b67810 */ /* 0x040fe40007ffe0ff */
[----:B------:R-:W-:Y:S02]  /*fd10*/  FSEL R106, R21, -INF , !P2 ;  /* 0xff800000156a7808 */ /* 0x000fe40005000000 */
[C---:B------:R-:W-:Y:S02]  /*fd20*/  IADD3 R21, R200.reuse, 0x9, RZ ;  /* 0x00000009c8157810 */ /* 0x040fe40007ffe0ff */
[C---:B------:R-:W-:Y:S02]  /*fd30*/  ISETP.GE.AND P6, PT, R200.reuse, R235, PT ;  /* 0x000000ebc800720c */ /* 0x040fe40003fc6270 */
[C---:B------:R-:W-:Y:S02]  /*fd40*/  ISETP.GE.AND P3, PT, R200.reuse, R239, PT ;  /* 0x000000efc800720c */ /* 0x040fe40003f66270 */
[C---:B------:R-:W-:Y:S02]  /*fd50*/  ISETP.GE.OR P6, PT, R200.reuse, R234, !P6 ;  /* 0x000000eac800720c */ /* 0x040fe400077c6670 */
[----:B------:R-:W-:Y:S02]  /*fd60*/  IADD3 R204, R200, 0x21, RZ ;  /* 0x00000021c8cc7810 */ /* 0x000fe40007ffe0ff */
[----:B------:R-:W-:Y:S02]  /*fd70*/  FSEL R57, R10, -INF , !P6 ;  /* 0xff8000000a397808 */ /* 0x000fe40007000000 */
[----:B------:R-:W-:Y:S02]  /*fd80*/  ISETP.GE.AND P6, PT, R208, R241, PT ;  /* 0x000000f1d000720c */ /* 0x000fe40003fc6270 */
[----:B------:R-:W-:Y:S02]  /*fd90*/  ISETP.GE.OR P3, PT, R200, R238, !P3 ;  /* 0x000000eec800720c */ /* 0x000fe40005f66670 */
[----:B------:R-:W-:Y:S02]  /*fda0*/  ISETP.GE.OR P6, PT, R208, R240, !P6 ;  /* 0x000000f0d000720c */ /* 0x000fe400077c6670 */
[----:B------:R-:W-:Y:S02]  /*fdb0*/  FSEL R115, R3, -INF , !P3 ;  /* 0xff80000003737808 */ /* 0x000fe40005800000 */
[----:B------:R-:W-:Y:S02]  /*fdc0*/  FSEL R108, R19, -INF , !P6 ;  /* 0xff800000136c7808 */ /* 0x000fe40007000000 */
[C---:B------:R-:W-:Y:S02]  /*fdd0*/  IADD3 R19, R200.reuse, 0x11, RZ ;  /* 0x00000011c8137810 */ /* 0x040fe40007ffe0ff */
[C---:B------:R-:W-:Y:S02]  /*fde0*/  IADD3 R3, R200.reuse, 0x41, RZ ;  /* 0x00000041c8037810 */ /* 0x040fe40007ffe0ff */
[C---:B------:R-:W-:Y:S02]  /*fdf0*/  IADD3 R206, R200.reuse, 0x18, RZ ;  /* 0x00000018c8ce7810 */ /* 0x040fe40007ffe0ff */
[C---:B------:R-:W-:Y:S02]  /*fe00*/  IADD3 R125, R200.reuse, 0x39, RZ ;  /* 0x00000039c87d7810 */ /* 0x040fe40007ffe0ff */
[C---:B------:R-:W-:Y:S02]  /*fe10*/  IADD3 R129, R200.reuse, 0x48, RZ ;  /* 0x00000048c8817810 */ /* 0x040fe40007ffe0ff */
[----:B------:R-:W-:Y:S02]  /*fe20*/  IADD3 R181, R200, 0x60, RZ ;  /* 0x00000060c8b57810 */ /* 0x000fe40007ffe0ff */
[C---:B------:R-:W-:Y:S02]  /*fe30*/  ISETP.GE.AND P1, PT, R44.reuse, R239, PT ;  /* 0x000000ef2c00720c */ /* 0x040fe40003f26270 */
[C---:B------:R-:W-:Y:S02]  /*fe40*/  ISETP.GE.AND P5, PT, R44.reuse, R237, PT ;  /* 0x000000ed2c00720c */ /* 0x040fe40003fa6270 */
[C---:B------:R-:W-:Y:S02]  /*fe50*/  ISETP.GE.OR P1, PT, R44.reuse, R238, !P1 ;  /* 0x000000ee2c00720c */ /* 0x040fe40004f26670 */
[----:B------:R-:W-:Y:S02]  /*fe60*/  ISETP.GE.OR P5, PT, R44, R236, !P5 ;  /* 0x000000ec2c00720c */ /* 0x000fe40006fa6670 */
[----:B------:R-:W-:Y:S02]  /*fe70*/  FSEL R172, R5, -INF , !P1 ;  /* 0xff80000005ac7808 */ /* 0x000fe40004800000 */
[----:B------:R-:W-:Y:S02]  /*fe80*/  ISETP.GE.AND P1, PT, R188, R241, PT ;  /* 0x000000f1bc00720c */ /* 0x000fe40003f26270 */
[----:B------:R-:W-:Y:S02]  /*fe90*/  IADD3 R5, R200, 0x40, RZ ;  /* 0x00000040c8057810 */ /* 0x000fe40007ffe0ff */
        /* <DEDUP_REMOVED lines=8> */
[C---:B------:R-:W-:Y:S02]  /*ff20*/  ISETP.GE.AND P1, PT, R131.reuse, R241, PT ;  /* 0x000000f18300720c */ /* 0x040fe40003f26270 */
[----:B------:R-:W-:Y:S02]  /*ff30*/  FSEL R45, R190, -INF , !P5 ;  /* 0xff800000be2d7808 */ /* 0x000fe40006800000 */
[----:B------:R-:W-:Y:S02]  /*ff40*/  ISETP.GE.OR P1, PT, R131, R240, !P1 ;  /* 0x000000f08300720c */ /* 0x000fe40004f26670 */
[C---:B------:R-:W-:Y:S02]  /*ff50*/  ISETP.GE.AND P4, PT, R44.reuse, R235, PT ;  /* 0x000000eb2c00720c */ /* 0x040fe40003f86270 */
[----:B------:R-:W-:Y:S02]  /*ff60*/  FSEL R48, R211, -INF , !P1 ;  /* 0xff800000d3307808 */ /* 0x000fe40004800000 */
[----:B------:R-:W-:Y:S02]  /*ff70*/  ISETP.GE.OR P4, PT, R44, R234, !P4 ;  /* 0x000000ea2c00720c */ /* 0x000fe40006786670 */
[----:B------:R-:W-:Y:S02]  /*ff80*/  IADD3 R44, R200, 0x8, RZ ;  /* 0x00000008c82c7810 */ /* 0x000fe40007ffe0ff */
[----:B------:R-:W-:Y:S02]  /*ff90*/  ISETP.GE.AND P1, PT, R183, R239, PT ;  /* 0x000000efb700720c */ /* 0x000fe40003f26270 */
[C---:B------:R-:W-:Y:S02]  /*ffa0*/  ISETP.GE.AND P3, PT, R44.reuse, R241, PT ;  /* 0x000000f12c00720c */ /* 0x040fe40003f66270 */
[C---:B------:R-:W-:Y:S02]  /*ffb0*/  ISETP.GE.AND P6, PT, R44.reuse, R239, PT ;  /* 0x000000ef2c00720c */ /* 0x040fe40003fc6270 */
[C---:B------:R-:W-:Y:S02]  /*ffc0*/  ISETP.GE.OR P3, PT, R44.reuse, R240, !P3 ;  /* 0x000000f02c00720c */ /* 0x040fe40005f66670 */
[-C--:B------:R-:W-:Y:S02]  /*ffd0*/  ISETP.GE.OR P6, PT, R44, R238.reuse, !P6 ;  /* 0x000000ee2c00720c */ /* 0x080fe400077c6670 */
[----:B------:R-:W-:Y:S02]  /*ffe0*/  FSEL R130, R14, -INF , !P3 ;  /* 0xff8000000e827808 */ /* 0x000fe40005800000 */
[----:B------:R-:W-:Y:S02]  /*fff0*/  FSEL R170, R17, -INF , !P6 ;  /* 0xff80000011aa7808 */ /* 0x000fe40007000000 */
[C---:B------:R-:W-:Y:S02]  /*10000*/  ISETP.GE.AND P2, PT, R44.reuse, R237, PT ;  /* 0x000000ed2c00720c */ /* 0x040fe40003f46270 */
[----:B------:R-:W-:Y:S02]  /*10010*/  ISETP.GE.OR P1, PT, R183, R238, !P1 ;  /* 0x000000eeb700720c */ /* 0x000fe40004f26670 */
[----:B------:R-:W-:Y:S02]  /*10020*/  ISETP.GE.OR P2, PT, R44, R236, !P2 ;  /* 0x000000ec2c00720c */ /* 0x000fe40005746670 */
        /* <DEDUP_REMOVED lines=8> */
[----:B------:R-:W-:Y:S02]  /*100b0*/  ISETP.GE.AND P1, PT, R188, R239, PT ;  /* 0x000000efbc00720c */ /* 0x000fe40003f26270 */
[----:B------:R-:W-:Y:S02]  /*100c0*/  ISETP.GE.OR P3, PT, R44, R234, !P3 ;  /* 0x000000ea2c00720c */ /* 0x000fe40005f66670 */
[----:B------:R-:W-:Y:S02]  /*100d0*/  ISETP.GE.OR P1, PT, R188, R238, !P1 ;  /* 0x000000eebc00720c */ /* 0x000fe40004f26670 */
[-C--:B------:R-:W-:Y:S02]  /*100e0*/  ISETP.GE.AND P6, PT, R180, R241.reuse, PT ;  /* 0x000000f1b400720c */ /* 0x080fe40003fc6270 */
[----:B------:R-:W-:Y:S02]  /*100f0*/  FSEL R112, R50, -INF , !P1 ;  /* 0xff80000032707808 */ /* 0x000fe40004800000 */
[-C--:B------:R-:W-:Y:S02]  /*10100*/  ISETP.GE.OR P6, PT, R180, R240.reuse, !P6 ;  /* 0x000000f0b400720c */ /* 0x080fe400077c6670 */
        /* <DEDUP_REMOVED lines=13> */
[----:B------:R-:W-:Y:S02]  /*101e0*/  IADD3 R187, R200, 0x68, RZ ;  /* 0x00000068c8bb7810 */ /* 0x000fe40007ffe0ff */
[----:B------:R-:W-:Y:S02]  /*101f0*/  ISETP.GE.AND P1, PT, R177, R241, PT ;  /* 0x000000f1b100720c */ /* 0x000fe40003f26270 */
[-C--:B------:R-:W-:Y:S02]  /*10200*/  ISETP.GE.OR P0, PT, R183, R240.reuse, !P0 ;  /* 0x000000f0b700720c */ /* 0x080fe40004706670 */
[----:B------:R-:W-:Y:S02]  /*10210*/  ISETP.GE.OR P1, PT, R177, R240, !P1 ;  /* 0x000000f0b100720c */ /* 0x000fe40004f26670 */
        /* <DEDUP_REMOVED lines=14> */
[----:B------:R-:W-:Y:S02]  /*10300*/  IADD3 R7, R200, 0x79, RZ ;  /* 0x00000079c8077810 */ /* 0x000fe40007ffe0ff */
[----:B------:R-:W-:Y:S04]  /*10310*/  ISETP.GE.OR P0, PT, R21, R238, !P0 ;  /* 0x000000ee1500720c */ /* 0x000fe80004706670 */
        /* <DEDUP_REMOVED lines=13> */
[C---:B------:R-:W-:Y:S02]  /*103f0*/  ISETP.GE.AND P0, PT, R125.reuse, R241, PT ;  /* 0x000000f17d00720c */ /* 0x040fe40003f06270 */
[----:B------:R-:W-:Y:S02]  /*10400*/  FSEL R32, R32, -INF , !P6 ;  /* 0xff80000020207808 */ /* 0x000fe40007000000 */
[CC--:B------:R-:W-:Y:S02]  /*10410*/  ISETP.GE.AND P6, PT, R180.reuse, R239.reuse, PT ;  /* 0x000000efb400720c */ /* 0x0c0fe40003fc6270 */
[----:B------:R-:W-:Y:S02]  /*10420*/  ISETP.GE.OR P0, PT, R125, R240, !P0 ;  /* 0x000000f07d00720c */ /* 0x000fe40004706670 */
[-C--:B------:R-:W-:Y:S02]  /*10430*/  ISETP.GE.OR P6, PT, R180, R238.reuse, !P6 ;  /* 0x000000eeb400720c */ /* 0x080fe400077c6670 */
[----:B------:R-:W-:Y:S02]  /*10440*/  FSEL R34, R12, -INF , !P0 ;  /* 0xff8000000c227808 */ /* 0x000fe40004000000 */
[----:B------:R-:W-:Y:S02]  /*10450*/  FSEL R51, R51, -INF , !P6 ;  /* 0xff80000033337808 */ /* 0x000fe40007000000 */
[C---:B------:R-:W-:Y:S02]  /*10460*/  ISETP.GE.AND P0, PT, R204.reuse, R239, PT ;  /* 0x000000efcc00720c */ /* 0x040fe40003f06270 */
[----:B------:R-:W-:Y:S02]  /*10470*/  FSEL R33, R191, -INF , !P2 ;  /* 0xff800000bf217808 */ /* 0x000fe40005000000 */
[----:B------:R-:W-:Y:S02]  /*10480*/  ISETP.GE.OR P0, PT, R204, R238, !P0 ;  /* 0x000000eecc00720c */ /* 0x000fe40004706670 */
[----:B------:R-:W-:Y:S02]  /*10490*/  ISETP.GE.AND P2, PT, R208, R237, PT ;  /* 0x000000edd000720c */ /* 0x000fe40003f46270 */
[----:B------:R-:W-:Y:S02]  /*104a0*/  FSEL R15, R202, -INF , !P0 ;  /* 0xff800000ca0f7808 */ /* 0x000fe40004000000 */
[----:B------:R-:W-:Y:S02]  /*104b0*/  ISETP.GE.OR P2, PT, R208, R236, !P2 ;  /* 0x000000ecd000720c */ /* 0x000fe40005746670 */
[CC--:B------:R-:W-:Y:S02]  /*104c0*/  ISETP.GE.AND P0, PT, R129.reuse, R241.reuse, PT ;  /* 0x000000f18100720c */ /* 0x0c0fe40003f06270 */
[----:B------:R-:W-:Y:S02]  /*104d0*/  IADD3 R191, R200, 0x61, RZ ;  /* 0x00000061c8bf7810 */ /* 0x000fe40007ffe0ff */
[-C--:B------:R-:W-:Y:S02]  /*104e0*/  ISETP.GE.OR P0, PT, R129, R240.reuse, !P0 ;  /* 0x000000f08100720c */ /* 0x080fe40004706670 */
[C---:B------:R-:W-:Y:S02]  /*104f0*/  ISETP.GE.AND P5, PT, R191.reuse, R241, PT ;  /* 0x000000f1bf00720c */ /* 0x040fe40003fa6270 */
[----:B------:R-:W-:Y:S02]  /*10500*/  FSEL R4, R80, -INF , !P0 ;  /* 0xff80000050047808 */ /* 0x000fe40004000000 */
[----:B------:R-:W-:Y:S02]  /*10510*/  ISETP.GE.OR P5, PT, R191, R240, !P5 ;  /* 0x000000f0bf00720c */ /* 0x000fe40006fa6670 */
[----:B------:R-:W-:Y:S02]  /*10520*/  ISETP.GE.AND P0, PT, R179, R239, PT ;  /* 0x000000efb300720c */ /* 0x000fe40003f06270 */
[----:B------:R-:W-:Y:S02]  /*10530*/  FSEL R199, R61, -INF , !P5 ;  /* 0xff8000003dc77808 */ /* 0x000fe40006800000 */
[----:B------:R-:W-:Y:S02]  /*10540*/  ISETP.GE.OR P0, PT, R179, R238, !P0 ;  /* 0x000000eeb300720c */ /* 0x000fe40004706670 */
[C---:B------:R-:W-:Y:S02]  /*10550*/  ISETP.GE.AND P6, PT, R171.reuse, R241, PT ;  /* 0x000000f1ab00720c */ /* 0x040fe40003fc6270 */
[----:B------:R-:W-:Y:S02]  /*10560*/  FSEL R80, R186, -INF , !P0 ;  /* 0xff800000ba507808 */ /* 0x000fe40004000000 */
[----:B------:R-:W-:Y:S02]  /*10570*/  ISETP.GE.OR P6, PT, R171, R240, !P6 ;  /* 0x000000f0ab00720c */ /* 0x000fe400077c6670 */
[----:B------:R-:W-:Y:S02]  /*10580*/  IADD3 R186, R200, 0x69, RZ ;  /* 0x00000069c8ba7810 */ /* 0x000fe40007ffe0ff */
        /* <DEDUP_REMOVED lines=13> */
[----:B------:R-:W-:Y:S02]  /*10660*/  IADD3 R36, R200, 0x71, RZ ;  /* 0x00000071c8247810 */ /* 0x000fe40007ffe0ff */
        /* <DEDUP_REMOVED lines=11> */
[----:B------:R-:W-:Y:S02]  /*10720*/  ISETP.GE.OR P2, PT, R19, R236, !P2 ;  /* 0x000000ec1300720c */ /* 0x000fe40005746670 */
[-C--:B------:R-:W-:Y:S02]  /*10730*/  ISETP.GE.AND P6, PT, R3, R239.reuse, PT ;  /* 0x000000ef0300720c */ /* 0x080fe40003fc6270 */
[----:B------:R-:W-:Y:S02]  /*10740*/  FSEL R25, R25, -INF , !P2 ;  /* 0xff80000019197808 */ /* 0x000fe40005000000 */
[-C--:B------:R-:W-:Y:S02]  /*10750*/  ISETP.GE.OR P6, PT, R3, R238.reuse, !P6 ;  /* 0x000000ee0300720c */ /* 0x080fe400077c6670 */
[----:B------:R-:W-:Y:S02]  /*10760*/  IADD3 R173, R200, 0x70, RZ ;  /* 0x00000070c8ad7810 */ /* 0x000fe40007ffe0ff */
        /* <DEDUP_REMOVED lines=12> */
[----:B------:R-:W-:Y:S02]  /*10830*/  FSEL R20, R78, -INF , !P6 ;  /* 0xff8000004e147808 */ /* 0x000fe40007000000 */
[----:B------:R-:W-:Y:S02]  /*10840*/  ISETP.GE.AND P6, PT, R171, R239, PT ;  /* 0x000000efab00720c */ /* 0x000fe40003fc6270 */
[----:B------:R-:W-:Y:S02]  /*10850*/  ISETP.GE.AND P5, PT, R187, R241, PT ;  /* 0x000000f1bb00720c */ /* 0x000fe40003fa6270 */
[----:B------:R-:W-:Y:S02]  /*10860*/  ISETP.GE.OR P6, PT, R171, R238, !P6 ;  /* 0x000000eeab00720c */ /* 0x000fe400077c6670 */
[----:B------:R-:W-:Y:S02]  /*10870*/  ISETP.GE.OR P5, PT, R187, R240, !P5 ;  /* 0x000000f0bb00720c */ /* 0x000fe40006fa6670 */
[----:B------:R-:W-:Y:S02]  /*10880*/  FSEL R30, R85, -INF , !P6 ;  /* 0xff800000551e7808 */ /* 0x000fe40007000000 */
[----:B------:R-:W-:Y:S02]  /*10890*/  FSEL R85, R27, -INF , !P4 ;  /* 0xff8000001b557808 */ /* 0x000fe40006000000 */
[----:B------:R-:W-:Y:S02]  /*108a0*/  FSEL R209, R192, -INF , !P5 ;  /* 0xff800000c0d17808 */ /* 0x000fe40006800000 */
[C---:B------:R-:W-:Y:S02]  /*108b0*/  ISETP.GE.AND P6, PT, R19.reuse, R235, PT ;  /* 0x000000eb1300720c */ /* 0x040fe40003fc6270 */
[----:B------:R-:W-:Y:S02]  /*108c0*/  ISETP.GE.AND P5, PT, R186, R241, PT ;  /* 0x000000f1ba00720c */ /* 0x000fe40003fa6270 */
[----:B------:R-:W-:Y:S02]  /*108d0*/  ISETP.GE.OR P6, PT, R19, R234, !P6 ;  /* 0x000000ea1300720c */ /* 0x000fe400077c6670 */
[----:B------:R-:W-:Y:S02]  /*108e0*/  FSEL R19, R43, -INF , !P1 ;  /* 0xff8000002b137808 */ /* 0x000fe40004800000 */
[----:B------:R-:W-:Y:S02]  /*108f0*/  FSEL R81, R22, -INF , !P6 ;  /* 0xff80000016517808 */ /* 0x000fe40007000000 */
[----:B------:R-:W-:Y:S02]  /*10900*/  ISETP.GE.OR P5, PT, R186, R240, !P5 ;  /* 0x000000f0ba00720c */ /* 0x000fe40006fa6670 */
[----:B------:R-:W-:Y:S02]  /*10910*/  ISETP.GE.AND P4, PT, R131, R237, PT ;  /* 0x000000ed8300720c */ /* 0x000fe40003f86270 */
[----:B------:R-:W-:Y:S02]  /*10920*/  FSEL R201, R175, -INF , !P5 ;  /* 0xff800000afc97808 */ /* 0x000fe40006800000 */
[----:B------:R-:W-:Y:S02]  /*10930*/  ISETP.GE.OR P4, PT, R131, R236, !P4 ;  /* 0x000000ec8300720c */ /* 0x000fe40006786670 */
[C---:B------:R-:W-:Y:S02]  /*10940*/  ISETP.GE.AND P5, PT, R173.reuse, R241, PT ;  /* 0x000000f1ad00720c */ /* 0x040fe40003fa6270 */
[----:B------:R-:W-:Y:S02]  /*10950*/  IADD3 R175, R200, 0x78, RZ ;  /* 0x00000078c8af7810 */ /* 0x000fe40007ffe0ff */
[----:B------:R-:W-:Y:S02]  /*10960*/  ISETP.GE.OR P5, PT, R173, R240, !P5 ;  /* 0x000000f0ad00720c */ /* 0x000fe40006fa6670 */
[C---:B------:R-:W-:Y:S02]  /*10970*/  ISETP.GE.AND P6, PT, R188.reuse, R235, PT ;  /* 0x000000ebbc00720c */ /* 0x040fe40003fc6270 */
[----:B------:R-:W-:Y:S02]  /*10980*/  FSEL R208, R63, -INF , !P5 ;  /* 0xff8000003fd07808 */ /* 0x000fe40006800000 */
[----:B------:R-:W-:Y:S02]  /*10990*/  ISETP.GE.OR P6, PT, R188, R234, !P6 ;  /* 0x000000eabc00720c */ /* 0x000fe400077c6670 */
[-C--:B------:R-:W-:Y:S02]  /*109a0*/  ISETP.GE.AND P2, PT, R183, R237.reuse, PT ;  /* 0x000000edb700720c */ /* 0x080fe40003f46270 */
[----:B------:R-:W-:Y:S02]  /*109b0*/  FSEL R27, R42, -INF , !P6 ;  /* 0xff8000002a1b7808 */ /* 0x000fe40007000000 */
        /* <DEDUP_REMOVED lines=10> */
[CC--:B------:R-:W-:Y:S02]  /*10a60*/  ISETP.GE.AND P2, PT, R177.reuse, R239.reuse, PT ;  /* 0x000000efb100720c */ /* 0x0c0fe40003f46270 */
[CC--:B------:R-:W-:Y:S02]  /*10a70*/  ISETP.GE.AND P5, PT, R176.reuse, R239.reuse, PT ;  /* 0x000000efb000720c */ /* 0x0c0fe40003fa6270 */
[-C--:B------:R-:W-:Y:S02]  /*10a80*/  ISETP.GE.OR P2, PT, R177, R238.reuse, !P2 ;  /* 0x000000eeb100720c */ /* 0x080fe40005746670 */
[-C--:B------:R-:W-:Y:S02]  /*10a90*/  ISETP.GE.OR P5, PT, R176, R238.reuse, !P5 ;  /* 0x000000eeb000720c */ /* 0x080fe40006fa6670 */
[----:B------:R-:W-:Y:S02]  /*10aa0*/  FSEL R63, R93, -INF , !P2 ;  /* 0xff8000005d3f7808 */ /* 0x000fe40005000000 */
[----:B------:R-:W-:Y:S02]  /*10ab0*/  ISETP.GE.AND P2, PT, R178, R239, PT ;  /* 0x000000efb200720c */ /* 0x000fe40003f46270 */
[----:B------:R-:W-:Y:S02]  /*10ac0*/  FSEL R24, R84, -INF , !P5 ;  /* 0xff80000054187808 */ /* 0x000fe40006800000 */
[----:B------:R-:W-:Y:S02]  /*10ad0*/  ISETP.GE.OR P2, PT, R178, R238, !P2 ;  /* 0x000000eeb200720c */ /* 0x000fe40005746670 */
[----:B------:R-:W-:Y:S02]  /*10ae0*/  FSEL R84, R53, -INF , !P4 ;  /* 0xff80000035547808 */ /* 0x000fe40006000000 */
[----:B------:R-:W-:Y:S02]  /*10af0*/  FSEL R61, R91, -INF , !P2 ;  /* 0xff8000005b3d7808 */ /* 0x000fe40005000000 */
[CC--:B------:R-:W-:Y:S02]  /*10b00*/  ISETP.GE.AND P2, PT, R188.reuse, R237.reuse, PT ;  /* 0x000000edbc00720c */ /* 0x0c0fe40003f46270 */
[C---:B------:R-:W-:Y:S02]  /*10b10*/  ISETP.GE.AND P4, PT, R169.reuse, R237, PT ;  /* 0x000000eda900720c */ /* 0x040fe40003f86270 */
[-C--:B------:R-:W-:Y:S02]  /*10b20*/  ISETP.GE.OR P2, PT, R188, R236.reuse, !P2 ;  /* 0x000000ecbc00720c */ /* 0x080fe40005746670 */
[----:B------:R-:W-:Y:S02]  /*10b30*/  ISETP.GE.OR P4, PT, R169, R236, !P4 ;  /* 0x000000eca900720c */ /* 0x000fe40006786670 */
[----:B------:R-:W-:Y:S02]  /*10b40*/  FSEL R17, R203, -INF , !P2 ;  /* 0xff800000cb117808 */ /* 0x000fe40005000000 */
[-C--:B------:R-:W-:Y:S02]  /*10b50*/  ISETP.GE.AND P2, PT, R191, R239.reuse, PT ;  /* 0x000000efbf00720c */ /* 0x080fe40003f46270 */
[----:B------:R-:W-:Y:S02]  /*10b60*/  FSEL R9, R185, -INF , !P4 ;  /* 0xff800000b9097808 */ /* 0x000fe40006000000 */
[-C--:B------:R-:W-:Y:S02]  /*10b70*/  ISETP.GE.OR P2, PT, R191, R238.reuse, !P2 ;  /* 0x000000eebf00720c */ /* 0x080fe40005746670 */
[C---:B------:R-:W-:Y:S02]  /*10b80*/  ISETP.GE.AND P4, PT, R36.reuse, R239, PT ;  /* 0x000000ef2400720c */ /* 0x040fe40003f86270 */
[----:B------:R-:W-:Y:S02]  /*10b90*/  FSEL R93, R11, -INF , !P0 ;  /* 0xff8000000b5d7808 */ /* 0x000fe40004000000 */
[----:B------:R-:W-:Y:S02]  /*10ba0*/  ISETP.GE.OR P4, PT, R36, R238, !P4 ;  /* 0x000000ee2400720c */ /* 0x000fe40006786670 */
[----:B------:R-:W-:Y:S02]  /*10bb0*/  ISETP.GE.AND P0, PT, R183, R235, PT ;  /* 0x000000ebb700720c */ /* 0x000fe40003f06270 */
[----:B------:R-:W-:Y:S02]  /*10bc0*/  FSEL R198, R117, -INF , !P4 ;  /* 0xff80000075c67808 */ /* 0x000fe40006000000 */
[-C--:B------:R-:W-:Y:S01]  /*10bd0*/  ISETP.GE.OR P0, PT, R183, R234.reuse, !P0 ;  /* 0x000000eab700720c */ /* 0x080fe20004706670 */
[----:B------:R-:W-:Y:S01]  /*10be0*/  IMAD R183, R248, 0x80, R245 ;  /* 0x00000080f8b77824 */ /* 0x000fe200078e02f5 */
[----:B------:R-:W-:Y:S02]  /*10bf0*/  ISETP.GE.AND P5, PT, R182, R237, PT ;  /* 0x000000edb600720c */ /* 0x000fe40003fa6270 */
[----:B------:R-:W-:Y:S02]  /*10c00*/  FSEL R91, R26, -INF , !P0 ;  /* 0xff8000001a5b7808 */ /* 0x000fe40004000000 */
[----:B------:R-:W-:Y:S02]  /*10c10*/  ISETP.GE.AND P0, PT, R179, R235, PT ;  /* 0x000000ebb300720c */ /* 0x000fe40003f06270 */
[----:B------:R-:W-:Y:S02]  /*10c20*/  IADD3 R183, R183, 0x79, RZ ;  /* 0x00000079b7b77810 */ /* 0x000fe40007ffe0ff */
[----:B------:R-:W-:Y:S02]  /*10c30*/  ISETP.GE.OR P0, PT, R179, R234, !P0 ;  /* 0x000000eab300720c */ /* 0x000fe40004706670 */
[----:B------:R-:W-:Y:S02]  /*10c40*/  ISETP.GE.AND P3, PT, R175, R241, PT ;  /* 0x000000f1af00720c */ /* 0x000fe40003f66270 */
[----:B------:R-:W-:Y:S02]  /*10c50*/  FSEL R23, R46, -INF , !P0 ;  /* 0xff8000002e177808 */ /* 0x000fe40004000000 */
[C---:B------:R-:W-:Y:S02]  /*10c60*/  ISETP.GE.AND P0, PT, R129.reuse, R235, PT ;  /* 0x000000eb8100720c */ /* 0x040fe40003f06270 */
[----:B------:R-:W-:Y:S02]  /*10c70*/  ISETP.GE.OR P5, PT, R182, R236, !P5 ;  /* 0x000000ecb600720c */ /* 0x000fe40006fa6670 */
[----:B------:R-:W-:Y:S02]  /*10c80*/  ISETP.GE.OR P0, PT, R129, R234, !P0 ;  /* 0x000000ea8100720c */ /* 0x000fe40004706670 */
[----:B------:R-:W-:Y:S02]  /*10c90*/  FSEL R13, R38, -INF , !P5 ;  /* 0xff800000260d7808 */ /* 0x000fe40006800000 */
[----:B------:R-:W-:Y:S02]  /*10ca0*/  FSEL R38, R70, -INF , !P6 ;  /* 0xff80000046267808 */ /* 0x000fe40007000000 */
[C---:B------:R-:W-:Y:S02]  /*10cb0*/  ISETP.GE.AND P5, PT, R204.reuse, R237, PT ;  /* 0x000000edcc00720c */ /* 0x040fe40003fa6270 */
        /* <DEDUP_REMOVED lines=22> */
[-C--:B------:R-:W-:Y:S02]  /*10e20*/  ISETP.GE.AND P5, PT, R125, R235.reuse, PT ;  /* 0x000000eb7d00720c */ /* 0x080fe40003fa6270 */
[----:B------:R-:W-:Y:S02]  /*10e30*/  FSEL R35, R35, -INF , !P3 ;  /* 0xff80000023237808 */ /* 0x000fe40005800000 */
[-C--:B------:R-:W-:Y:S02]  /*10e40*/  ISETP.GE.OR P5, PT, R125, R234.reuse, !P5 ;  /* 0x000000ea7d00720c */ /* 0x080fe40006fa6670 */
[----:B------:R-:W-:Y:S02]  /*10e50*/  ISETP.GE.AND P3, PT, R169, R235, PT ;  /* 0x000000eba900720c */ /* 0x000fe40003f66270 */
[-C--:B------:R-:W-:Y:S02]  /*10e60*/  ISETP.GE.AND P2, PT, R187, R239.reuse, PT ;  /* 0x000000efbb00720c */ /* 0x080fe40003f46270 */
[----:B------:R-:W-:Y:S02]  /*10e70*/  ISETP.GE.OR P3, PT, R169, R234, !P3 ;  /* 0x000000eaa900720c */ /* 0x000fe40005f66670 */
[-C--:B------:R-:W-:Y:S02]  /*10e80*/  ISETP.GE.OR P2, PT, R187, R238.reuse, !P2 ;  /* 0x000000eebb00720c */ /* 0x080fe40005746670 */
[----:B------:R-:W-:Y:S02]  /*10e90*/  FSEL R55, R55, -INF , !P3 ;  /* 0xff80000037377808 */ /* 0x000fe40005800000 */
[----:B------:R-:W-:Y:S01]  /*10ea0*/  FSEL R7, R105, -INF , !P2 ;  /* 0xff80000069077808 */ /* 0x000fe20005000000 */
[----:B------:R-:W-:Y:S01]  /*10eb0*/  IMAD.MOV.U32 R105, RZ, RZ, R195 ;  /* 0x000000ffff697224 */ /* 0x000fe200078e00c3 */
[----:B------:R-:W-:Y:S02]  /*10ec0*/  ISETP.GE.AND P4, PT, R175, R239, PT ;  /* 0x000000efaf00720c */ /* 0x000fe40003f86270 */
[----:B------:R-:W-:Y:S01]  /*10ed0*/  ISETP.GE.AND P1, PT, R179, R237, PT ;  /* 0x000000edb300720c */ /* 0x000fe20003f26270 */
[----:B------:R-:W-:Y:S01]  /*10ee0*/  IMAD.MOV.U32 R117, RZ, RZ, R7 ;  /* 0x000000ffff757224 */ /* 0x000fe200078e0007 */
[----:B------:R-:W-:Y:S02]  /*10ef0*/  FSEL R7, R69, -INF , !P0 ;  /* 0xff80000045077808 */ /* 0x000fe40004000000 */
[----:B------:R-:W-:Y:S02]  /*10f00*/  ISETP.GE.OR P4, PT, R175, R238, !P4 ;  /* 0x000000eeaf00720c */ /* 0x000fe40006786670 */
[-C--:B------:R-:W-:Y:S02]  /*10f10*/  ISETP.GE.AND P0, PT, R181, R235.reuse, PT ;  /* 0x000000ebb500720c */ /* 0x080fe40003f06270 */
[----:B------:R-:W-:Y:S02]  /*10f20*/  FSEL R196, R123, -INF , !P4 ;  /* 0xff8000007bc47808 */ /* 0x000fe40006000000 */
[----:B------:R-:W-:Y:S02]  /*10f30*/  ISETP.GE.AND P4, PT, R5, R235, PT ;  /* 0x000000eb0500720c */ /* 0x000fe40003f86270 */
[-C--:B------:R-:W-:Y:S02]  /*10f40*/  ISETP.GE.OR P0, PT, R181, R234.reuse, !P0 ;  /* 0x000000eab500720c */ /* 0x080fe40004706670 */
[-C--:B------:R-:W-:Y:S02]  /*10f50*/  ISETP.GE.OR P4, PT, R5, R234.reuse, !P4 ;  /* 0x000000ea0500720c */ /* 0x080fe40006786670 */
[----:B------:R-:W-:Y:S02]  /*10f60*/  FMNMX.FTZ R5, R0, R167, !PT ;  /* 0x000000a700057209 */ /* 0x000fe40007810000 */
[----:B------:R-:W-:Y:S02]  /*10f70*/  ISETP.GE.AND P2, PT, R180, R235, PT ;  /* 0x000000ebb400720c */ /* 0x000fe40003f46270 */
[----:B------:R-:W-:Y:S02]  /*10f80*/  FMNMX.FTZ R5, R2, R5, !PT ;  /* 0x0000000502057209 */ /* 0x000fe40007810000 */
[----:B------:R-:W-:Y:S02]  /*10f90*/  ISETP.GE.OR P2, PT, R180, R234, !P2 ;  /* 0x000000eab400720c */ /* 0x000fe40005746670 */
[----:B------:R-:W-:Y:S02]  /*10fa0*/  ISETP.GE.OR P1, PT, R179, R236, !P1 ;  /* 0x000000ecb300720c */ /* 0x000fe40004f26670 */
[----:B------:R-:W-:Y:S02]  /*10fb0*/  FMNMX.FTZ R5, R130, R5, !PT ;  /* 0x0000000582057209 */ /* 0x000fe40007810000 */
[----:B------:R-:W-:Y:S02]  /*10fc0*/  FSEL R78, R47, -INF , !P1 ;  /* 0xff8000002f4e7808 */ /* 0x000fe40004800000 */
[----:B------:R-:W-:Y:S02]  /*10fd0*/  FSEL R47, R41, -INF , !P2 ;  /* 0xff800000292f7808 */ /* 0x000fe40005000000 */
[----:B------:R-:W-:Y:S02]  /*10fe0*/  FMNMX.FTZ R41, R116, R165, !PT ;  /* 0x000000a574297209 */ /* 0x000fe40007810000 */
        /* <DEDUP_REMOVED lines=25> */
[----:B------:R-:W-:Y:S02]  /*11180*/  FSEL R62, R74, -INF , !P1 ;  /* 0xff8000004a3e7808 */ /* 0x000fe40004800000 */
[----:B------:R-:W-:Y:S02]  /*11190*/  FSEL R74, R54, -INF , !P5 ;  /* 0xff800000364a7808 */ /* 0x000fe40006800000 */
        /* <DEDUP_REMOVED lines=16> */
[----:B------:R-:W-:Y:S02]  /*112a0*/  FSEL R65, R65, -INF , !P2 ;  /* 0xff80000041417808 */ /* 0x000fe40005000000 */
[C---:B------:R-:W-:Y:S02]  /*112b0*/  ISETP.GE.OR P1, PT, R178.reuse, R236, !P1 ;  /* 0x000000ecb200720c */ /* 0x040fe40004f26670 */
[----:B------:R-:W-:Y:S02]  /*112c0*/  ISETP.GE.AND P2, PT, R178, R235, PT ;  /* 0x000000ebb200720c */ /* 0x000fe40003f46270 */
[----:B------:R-:W-:Y:S02]  /*112d0*/  FSEL R121, R82, -INF , !P1 ;  /* 0xff80000052797808 */ /* 0x000fe40004800000 */
        /* <DEDUP_REMOVED lines=9> */
[-C--:B------:R-:W-:Y:S02]  /*11370*/  ISETP.GE.AND P1, PT, R181, R237.reuse, PT ;  /* 0x000000edb500720c */ /* 0x080fe40003f26270 */
        /* <DEDUP_REMOVED lines=17> */
[----:B------:R-:W-:Y:S02]  /*11490*/  ISETP.GE.AND P0, PT, R183, R237, PT ;  /* 0x000000edb700720c */ /* 0x000fe40003f06270 */
[----:B------:R-:W-:Y:S02]  /*114a0*/  FSEL R182, R101, -INF , !P2 ;  /* 0xff80000065b67808 */ /* 0x000fe40005000000 */
        /* <DEDUP_REMOVED lines=78> */
[CC--:B------:R-:W-:Y:S02]  /*11990*/  ISETP.GE.AND P1, PT, R186.reuse, R237.reuse, PT ;  /* 0x000000edba00720c */ /* 0x0c0fe40003f26270 */
[----:B------:R-:W-:Y:S02]  /*119a0*/  FMNMX.FTZ R66, R35, R66, !PT ;  /* 0x0000004223427209 */ /* 0x000fe40007810000 */
[----:B-1----:R-:W-:Y:S02]  /*119b0*/  FMNMX.FTZ R5, R5, R42, !PT ;  /* 0x0000002a05057209 */ /* 0x002fe40007810000 */
[----:B------:R-:W-:Y:S02]  /*119c0*/  FMNMX.FTZ R66, R27, R66, !PT ;  /* 0x000000421b427209 */ /* 0x000fe40007810000 */
[----:B------:R-:W-:Y:S01]  /*119d0*/  ISETP.GE.OR P1, PT, R186, R236, !P1 ;  /* 0x000000ecba00720c */ /* 0x000fe20004f26670 */
[----:B------:R-:W-:Y:S01]  /*119e0*/  SHFL.BFLY PT, R42, R5, 0x1, 0x1f ;  /* 0x0c201f00052a7f89 */ /* 0x000fe200000e0000 */
[----:B------:R-:W-:Y:S02]  /*119f0*/  FMNMX.FTZ R66, R47, R66, !PT ;  /* 0x000000422f427209 */ /* 0x000fe40007810000 */
[----:B------:R-:W-:Y:S01]  /*11a00*/  FSEL R207, R96, -INF , !P1 ;  /* 0xff80000060cf7808 */ /* 0x000fe20004800000 */
[----:B------:R-:W-:Y:S01]  /*11a10*/  IMAD.MOV.U32 R96, RZ, RZ, R97 ;  /* 0x000000ffff607224 */ /* 0x000fe200078e0061 */
[----:B------:R-:W-:Y:S02]  /*11a20*/  FMNMX.FTZ R41, R23, R66, !PT ;  /* 0x0000004217297209 */ /* 0x000fe40007810000 */
[C---:B------:R-:W-:Y:S01]  /*11a30*/  ISETP.GE.AND P1, PT, R173.reuse, R237, PT ;  /* 0x000000edad00720c */ /* 0x040fe20003f26270 */
[----:B------:R-:W1:Y:S01]  /*11a40*/  SHFL.BFLY PT, R66, R3, 0x2, 0x1f ;  /* 0x0c401f0003427f89 */ /* 0x000e6200000e0000 */
[----:B------:R-:W-:Y:S02]  /*11a50*/  FMNMX.FTZ R68, R70, R41, !PT ;  /* 0x0000002946447209 */ /* 0x000fe40007810000 */
[----:B------:R-:W-:Y:S02]  /*11a60*/  ISETP.GE.OR P1, PT, R173, R236, !P1 ;  /* 0x000000ecad00720c */ /* 0x000fe40004f26670 */
        /* <DEDUP_REMOVED lines=17> */
[----:B-1----:R-:W-:Y:S02]  /*11b80*/  FMNMX.FTZ R3, R3, R66, !PT ;  /* 0x0000004203037209 */ /* 0x002fe40007810000 */
[----:B------:R-:W-:Y:S02]  /*11b90*/  FMNMX.FTZ R66, R92, R36, !PT ;  /* 0x000000245c427209 */ /* 0x000fe40007810000 */
[----:B------:R-:W-:Y:S02]  /*11ba0*/  FMNMX.FTZ R36, R5, R42, !PT ;  /* 0x0000002a05247209 */ /* 0x000fe40007810000 */
[----:B------:R-:W-:Y:S02]  /*11bb0*/  FSEL R72, R72, -INF , !P5 ;  /* 0xff80000048487808 */ /* 0x000fe40006800000 */
[C---:B------:R-:W-:Y:S01]  /*11bc0*/  ISETP.GE.AND P1, PT, R175.reuse, R237, PT ;  /* 0x000000edaf00720c */ /* 0x040fe20003f26270 */
[----:B------:R-:W-:Y:S01]  /*11bd0*/  FMUL.FTZ R193, R36, c[0x0][0x23c] ;  /* 0x00008f0024c17a20 */ /* 0x000fe20000410000 */
[----:B------:R-:W-:Y:S02]  /*11be0*/  FMNMX.FTZ R42, R72, R41, !PT ;  /* 0x00000029482a7209 */ /* 0x000fe40007810000 */
[----:B------:R-:W-:Y:S02]  /*11bf0*/  ISETP.GE.OR P1, PT, R175, R236, !P1 ;  /* 0x000000ecaf00720c */ /* 0x000fe40004f26670 */
[----:B------:R-:W-:Y:S02]  /*11c00*/  FMNMX.FTZ R42, R77, R42, !PT ;  /* 0x0000002a4d2a7209 */ /* 0x000fe40007810000 */
[----:B------:R-:W-:Y:S02]  /*11c10*/  FSEL R188, R107, -INF , !P1 ;  /* 0xff8000006bbc7808 */ /* 0x000fe40004800000 */
[-C--:B------:R-:W-:Y:S02]  /*11c20*/  ISETP.GE.AND P3, PT, R187, R235.reuse, PT ;  /* 0x000000ebbb00720c */ /* 0x080fe40003f66270 */
[----:B------:R-:W-:Y:S02]  /*11c30*/  FMNMX.FTZ R42, R67, R42, !PT ;  /* 0x0000002a432a7209 */ /* 0x000fe40007810000 */
[----:B------:R-:W-:Y:S02]  /*11c40*/  ISETP.GE.OR P3, PT, R187, R234, !P3 ;  /* 0x000000eabb00720c */ /* 0x000fe40005f66670 */
[----:B------:R-:W-:Y:S02]  /*11c50*/  FMNMX.FTZ R42, R201, R42, !PT ;  /* 0x0000002ac92a7209 */ /* 0x000fe40007810000 */
[----:B------:R-:W-:Y:S02]  /*11c60*/  FSEL R195, R90, -INF , !P3 ;  /* 0xff8000005ac37808 */ /* 0x000fe40005800000 */
[----:B------:R-:W-:Y:S02]  /*11c70*/  FSETP.NEU.FTZ.AND P3, PT, R36, -INF , PT ;  /* 0xff8000002400780b */ /* 0x000fe40003f7d000 */
[----:B------:R-:W-:Y:S01]  /*11c80*/  FSEL R187, R119, -INF , !P0 ;  /* 0xff80000077bb7808 */ /* 0x000fe20004000000 */
[----:B------:R-:W-:Y:S01]  /*11c90*/  IMAD.MOV.U32 R119, RZ, RZ, R105 ;  /* 0x000000ffff777224 */ /* 0x000fe200078e0069 */
[----:B------:R-:W-:Y:S02]  /*11ca0*/  FSEL R193, R193, RZ, P3 ;  /* 0x000000ffc1c17208 */ /* 0x000fe40001800000 */
[----:B------:R-:W-:Y:S02]  /*11cb0*/  FMNMX.FTZ R42, R197, R42, !PT ;  /* 0x0000002ac52a7209 */ /* 0x000fe40007810000 */
[-C--:B------:R-:W-:Y:S01]  /*11cc0*/  ISETP.GE.AND P0, PT, R183, R235.reuse, PT ;  /* 0x000000ebb700720c */ /* 0x080fe20003f06270 */
[--C-:B------:R-:W-:Y:S01]  /*11cd0*/  FFMA.FTZ R94, R48, c[0x0][0x23c], -R193.reuse ;  /* 0x00008f00305e7a23 */ /* 0x100fe200000108c1 */
[----:B------:R-:W-:Y:S01]  /*11ce0*/  FMNMX.FTZ R41, R195, R42, !PT ;  /* 0x0000002ac3297209 */ /* 0x000fe20007810000 */
[--C-:B------:R-:W-:Y:S01]  /*11cf0*/  FFMA.FTZ R109, R52, c[0x0][0x23c], -R193.reuse ;  /* 0x00008f00346d7a23 */ /* 0x100fe200000108c1 */
[-C--:B------:R-:W-:Y:S01]  /*11d00*/  ISETP.GE.OR P0, PT, R183, R234.reuse, !P0 ;  /* 0x000000eab700720c */ /* 0x080fe20004706670 */
[--C-:B------:R-:W-:Y:S01]  /*11d10*/  FFMA.FTZ R90, R18, c[0x0][0x23c], -R193.reuse ;  /* 0x00008f00125a7a23 */ /* 0x100fe200000108c1 */
[-C--:B------:R-:W-:Y:S01]  /*11d20*/  ISETP.GE.AND P5, PT, R186, R235.reuse, PT ;  /* 0x000000ebba00720c */ /* 0x080fe20003fa6270 */
[----:B------:R-:W-:Y:S01]  /*11d30*/  MUFU.EX2 R94, R94 ;  /* 0x0000005e005e7308 */ /* 0x000fe20000000800 */
[--C-:B------:R-:W-:Y:S01]  /*11d40*/  FFMA.FTZ R178, R0, c[0x0][0x23c], -R193.reuse ;  /* 0x00008f0000b27a23 */ /* 0x100fe200000108c1 */
[CC--:B------:R-:W-:Y:S01]  /*11d50*/  ISETP.GE.AND P4, PT, R173.reuse, R235.reuse, PT ;  /* 0x000000ebad00720c */ /* 0x0c0fe20003f86270 */
[--C-:B------:R-:W-:Y:S01]  /*11d60*/  FFMA.FTZ R129, R106, c[0x0][0x23c], -R193.reuse ;  /* 0x00008f006a817a23 */ /* 0x100fe200000108c1 */
[-C--:B------:R-:W-:Y:S01]  /*11d70*/  ISETP.GE.OR P5, PT, R186, R234.reuse, !P5 ;  /* 0x000000eaba00720c */ /* 0x080fe20006fa6670 */
[--C-:B------:R-:W-:Y:S01]  /*11d80*/  FFMA.FTZ R125, R104, c[0x0][0x23c], -R193.reuse ;  /* 0x00008f00687d7a23 */ /* 0x100fe200000108c1 */
[----:B------:R-:W-:Y:S01]  /*11d90*/  ISETP.GE.OR P4, PT, R173, R234, !P4 ;  /* 0x000000eaad00720c */ /* 0x000fe20006786670 */
[--C-:B------:R-:W-:Y:S01]  /*11da0*/  FFMA.FTZ R199, R199, c[0x0][0x23c], -R193.reuse ;  /* 0x00008f00c7c77a23 */ /* 0x100fe200000108c1 */
[----:B------:R-:W-:Y:S01]  /*11db0*/  FSEL R210, R89, -INF , !P5 ;  /* 0xff80000059d27808 */ /* 0x000fe20006800000 */
[--C-:B------:R-:W-:Y:S01]  /*11dc0*/  FFMA.FTZ R209, R209, c[0x0][0x23c], -R193.reuse ;  /* 0x00008f00d1d17a23 */ /* 0x100fe200000108c1 */
[----:B------:R-:W-:Y:S01]  /*11dd0*/  MUFU.EX2 R178, R178 ;  /* 0x000000b200b27308 */ /* 0x000fe20000000800 */
[----:B------:R-:W-:Y:S01]  /*11de0*/  FSEL R183, R103, -INF , !P4 ;  /* 0xff80000067b77808 */ /* 0x000fe20006000000 */
[--C-:B------:R-:W-:Y:S01]  /*11df0*/  FFMA.FTZ R173, R130, c[0x0][0x23c], -R193.reuse ;  /* 0x00008f0082ad7a23 */ /* 0x100fe200000108c1 */
[----:B------:R-:W-:Y:S01]  /*11e00*/  ISETP.GE.AND P1, PT, R175, R235, PT ;  /* 0x000000ebaf00720c */ /* 0x000fe20003f26270 */
[--C-:B------:R-:W-:Y:S01]  /*11e10*/  FFMA.FTZ R130, R128, c[0x0][0x23c], -R193.reuse ;  /* 0x00008f0080827a23 */ /* 0x100fe200000108c1 */
[----:B------:R-:W-:Y:S01]  /*11e20*/  FMNMX.FTZ R66, R211, R66, !PT ;  /* 0x00000042d3427209 */ /* 0x000fe20007810000 */
[--C-:B------:R-:W-:Y:S01]  /*11e30*/  FFMA.FTZ R82, R6, c[0x0][0x23c], -R193.reuse ;  /* 0x00008f0006527a23 */ /* 0x100fe200000108c1 */
[----:B------:R-:W-:Y:S01]  /*11e40*/  ISETP.GE.OR P1, PT, R175, R234, !P1 ;  /* 0x000000eaaf00720c */ /* 0x000fe20004f26670 */
[--C-:B------:R-:W-:Y:S01]  /*11e50*/  FFMA.FTZ R175, R2, c[0x0][0x23c], -R193.reuse ;  /* 0x00008f0002af7a23 */ /* 0x100fe200000108c1 */
[----:B------:R-:W-:Y:S01]  /*11e60*/  FMNMX.FTZ R5, R207, R66, !PT ;  /* 0x00000042cf057209 */ /* 0x000fe20007810000 */
[----:B------:R-:W-:Y:S01]  /*11e70*/  MUFU.EX2 R173, R173 ;  /* 0x000000ad00ad7308 */ /* 0x000fe20000000800 */
[----:B------:R-:W-:Y:S01]  /*11e80*/  FSEL R180, R113, -INF , !P1 ;  /* 0xff80000071b47808 */ /* 0x000fe20004800000 */
[--C-:B------:R-:W-:Y:S01]  /*11e90*/  FFMA.FTZ R97, R44, c[0x0][0x23c], -R193.reuse ;  /* 0x00008f002c617a23 */ /* 0x100fe200000108c1 */
[----:B------:R-:W-:Y:S01]  /*11ea0*/  FMNMX.FTZ R5, R192, R5, !PT ;  /* 0x00000005c0057209 */ /* 0x000fe20007810000 */
[--C-:B------:R-:W-:Y:S01]  /*11eb0*/  FFMA.FTZ R83, R34, c[0x0][0x23c], -R193.reuse ;  /* 0x00008f0022537a23 */ /* 0x100fe200000108c1 */
[----:B------:R-:W1:Y:S01]  /*11ec0*/  SHFL.BFLY PT, R66, R3, 0x1, 0x1f ;  /* 0x0c201f0003427f89 */ /* 0x000e6200000e0000 */
[--C-:B------:R-:W-:Y:S01]  /*11ed0*/  FFMA.FTZ R75, R32, c[0x0][0x23c], -R193.reuse ;  /* 0x00008f00204b7a23 */ /* 0x100fe200000108c1 */
[----:B------:R-:W-:Y:S01]  /*11ee0*/  FMNMX.FTZ R5, R190, R5, !PT ;  /* 0x00000005be057209 */ /* 0x000fe20007810000 */
[--C-:B------:R-:W-:Y:S02]  /*11ef0*/  FFMA.FTZ R71, R10, c[0x0][0x23c], -R193.reuse ;  /* 0x00008f000a477a23 */ /* 0x100fe400000108c1 */
[----:B------:R-:W2:Y:S01]  /*11f00*/  MUFU.EX2 R175, R175 ;  /* 0x000000af00af7308 */ /* 0x000ea20000000800 */
[----:B------:R-:W-:Y:S01]  /*11f10*/  FMNMX.FTZ R68, R188, R5, !PT ;  /* 0x00000005bc447209 */ /* 0x000fe20007810000 */
[----:B------:R-:W-:Y:S02]  /*11f20*/  IMAD.MOV.U32 R89, RZ, RZ, R92 ;  /* 0x000000ffff597224 */ /* 0x000fe400078e005c */
[--C-:B------:R-:W-:Y:S01]  /*11f30*/  FFMA.FTZ R208, R208, c[0x0][0x23c], -R193.reuse ;  /* 0x00008f00d0d07a23 */ /* 0x100fe200000108c1 */
[----:B------:R-:W-:Y:S01]  /*11f40*/  FMNMX.FTZ R5, R187, R68, !PT ;  /* 0x00000044bb057209 */ /* 0x000fe20007810000 */
[--C-:B------:R-:W-:Y:S01]  /*11f50*/  FFMA.FTZ R206, R206, c[0x0][0x23c], -R193.reuse ;  /* 0x00008f00cece7a23 */ /* 0x100fe200000108c1 */
[----:B------:R-:W-:Y:S01]  /*11f60*/  FMNMX.FTZ R68, R210, R41, !PT ;  /* 0x00000029d2447209 */ /* 0x000fe20007810000 */
[----:B------:R-:W-:Y:S01]  /*11f70*/  FFMA.FTZ R202, R202, c[0x0][0x23c], -R193 ;  /* 0x00008f00caca7a23 */ /* 0x000fe200000108c1 */
[----:B------:R-:W-:Y:S01]  /*11f80*/  FSEL R41, R59, -INF , !P0 ;  /* 0xff8000003b297808 */ /* 0x000fe20004000000 */
[----:B------:R-:W-:Y:S01]  /*11f90*/  MUFU.EX2 R130, R130 ;  /* 0x0000008200827308 */ /* 0x000fe20000000800 */
[----:B------:R-:W-:Y:S01]  /*11fa0*/  IMAD.MOV.U32 R59, RZ, RZ, R117 ;  /* 0x000000ffff3b7224 */ /* 0x000fe200078e0075 */
[----:B------:R-:W-:Y:S01]  /*11fb0*/  FMNMX.FTZ R43, R183, R68, !PT ;  /* 0x00000044b72b7209 */ /* 0x000fe20007810000 */
[----:B------:R-:W-:Y:S01]  /*11fc0*/  FFMA.FTZ R117, R58, c[0x0][0x23c], -R193 ;  /* 0x00008f003a757a23 */ /* 0x000fe200000108c1 */
[----:B------:R-:W3:Y:S01]  /*11fd0*/  SHFL.BFLY PT, R42, R5, 0x2, 0x1f ;  /* 0x0c401f00052a7f89 */ /* 0x000ee200000e0000 */
[----:B------:R-:W-:Y:S01]  /*11fe0*/  IMAD.MOV.U32 R58, RZ, RZ, R77 ;  /* 0x000000ffff3a7224 */ /* 0x000fe200078e004d */
[----:B------:R-:W-:Y:S02]  /*11ff0*/  FMNMX.FTZ R43, R182, R43, !PT ;  /* 0x0000002bb62b7209 */ /* 0x000fe40007810000 */
[----:B-1----:R-:W-:Y:S02]  /*12000*/  FMNMX.FTZ R3, R3, R66, !PT ;  /* 0x0000004203037209 */ /* 0x002fe40007810000 */
[----:B------:R-:W-:Y:S01]  /*12010*/  MUFU.EX2 R129, R129 ;  /* 0x0000008100817308 */ /* 0x000fe20000000800 */
[----:B------:R-:W-:Y:S02]  /*12020*/  FMNMX.FTZ R2, R180, R43, !PT ;  /* 0x0000002bb4027209 */ /* 0x000fe40007810000 */
[C---:B------:R-:W-:Y:S01]  /*12030*/  FSETP.NEU.FTZ.AND P2, PT, R3.reuse, -INF , PT ;  /* 0xff8000000300780b */ /* 0x040fe20003f5d000 */
[----:B------:R-:W-:Y:S01]  /*12040*/  FMUL.FTZ R191, R3, c[0x0][0x23c] ;  /* 0x00008f0003bf7a20 */ /* 0x000fe20000410000 */
[----:B------:R-:W-:Y:S02]  /*12050*/  FMNMX.FTZ R0, R41, R2, !PT ;  /* 0x0000000229007209 */ /* 0x000fe40007810000 */
[----:B--2---:R-:W-:Y:S02]  /*12060*/  F2FP.PACK_AB R44, R175, R178 ;  /* 0x000000b2af2c723e */ /* 0x004fe400000000ff */
[----:B------:R-:W-:Y:S01]  /*12070*/  FSEL R191, R191, RZ, P2 ;  /* 0x000000ffbfbf7208 */ /* 0x000fe20001000000 */
[----:B------:R-:W-:Y:S04]  /*12080*/  MUFU.EX2 R125, R125 ;  /* 0x0000007d007d7308 */ /* 0x000fe80000000800 */
[--C-:B------:R-:W-:Y:S02]  /*12090*/  FFMA.FTZ R69, R20, c[0x0][0x23c], -R191.reuse ;  /* 0x00008f0014457a23 */ /* 0x100fe400000108bf */
[----:B------:R-:W-:Y:S02]  /*120a0*/  FFMA.FTZ R106, R15, c[0x0][0x23c], -R191 ;  /* 0x00008f000f6a7a23 */ /* 0x000fe400000108bf */
[----:B------:R-:W-:Y:S01]  /*120b0*/  IMAD.MOV.U32 R15, RZ, RZ, R49 ;  /* 0x000000ffff0f7224 */ /* 0x000fe200078e0031 */
[----:B---3--:R-:W-:Y:S01]  /*120c0*/  FMNMX.FTZ R42, R5, R42, !PT ;  /* 0x0000002a052a7209 */ /* 0x008fe20007810000 */
[----:B------:R-:W-:Y:S01]  /*120d0*/  MUFU.EX2 R117, R117 ;  /* 0x0000007500757308 */ /* 0x000fe20000000800 */
[--C-:B------:R-:W-:Y:S01]  /*120e0*/  FFMA.FTZ R92, R110, c[0x0][0x23c], -R191.reuse ;  /* 0x00008f006e5c7a23 */ /* 0x100fe200000108bf */
[----:B------:R-:W1:Y:S01]  /*120f0*/  SHFL.BFLY PT, R5, R0, 0x2, 0x1f ;  /* 0x0c401f0000057f89 */ /* 0x000e6200000e0000 */
[--C-:B------:R-:W-:Y:S02]  /*12100*/  FFMA.FTZ R110, R30, c[0x0][0x23c], -R191.reuse ;  /* 0x00008f001e6e7a23 */ /* 0x100fe400000108bf */
[--C-:B------:R-:W-:Y:S02]  /*12110*/  FFMA.FTZ R203, R203, c[0x0][0x23c], -R191.reuse ;  /* 0x00008f00cbcb7a23 */ /* 0x100fe400000108bf */
[--C-:B------:R-:W-:Y:S02]  /*12120*/  FFMA.FTZ R205, R205, c[0x0][0x23c], -R191.reuse ;  /* 0x00008f00cdcd7a23 */ /* 0x100fe400000108bf */
[--C-:B------:R-:W-:Y:S01]  /*12130*/  FFMA.FTZ R128, R120, c[0x0][0x23c], -R191.reuse ;  /* 0x00008f0078807a23 */ /* 0x100fe200000108bf */
[----:B------:R-:W-:Y:S01]  /*12140*/  MUFU.EX2 R106, R106 ;  /* 0x0000006a006a7308 */ /* 0x000fe20000000800 */
[--C-:B------:R-:W-:Y:S01]  /*12150*/  FFMA.FTZ R120, R126, c[0x0][0x23c], -R191.reuse ;  /* 0x00008f007e787a23 */ /* 0x100fe200000108bf */
[----:B------:R-:W2:Y:S01]  /*12160*/  SHFL.BFLY PT, R43, R42, 0x1, 0x1f ;  /* 0x0c201f002a2b7f89 */ /* 0x000ea200000e0000 */
[--C-:B------:R-:W-:Y:S02]  /*12170*/  FFMA.FTZ R186, R115, c[0x0][0x23c], -R191.reuse ;  /* 0x00008f0073ba7a23 */ /* 0x100fe400000108bf */
[----:B------:R-:W-:Y:S02]  /*12180*/  FFMA.FTZ R171, R172, c[0x0][0x23c], -R191 ;  /* 0x00008f00acab7a23 */ /* 0x000fe400000108bf */
[--C-:B------:R-:W-:Y:S02]  /*12190*/  FFMA.FTZ R172, R108, c[0x0][0x23c], -R193.reuse ;  /* 0x00008f006cac7a23 */ /* 0x100fe400000108c1 */
[----:B------:R-:W-:Y:S01]  /*121a0*/  FFMA.FTZ R108, R100, c[0x0][0x23c], -R193 ;  /* 0x00008f00646c7a23 */ /* 0x000fe200000108c1 */
[----:B------:R-:W-:Y:S01]  /*121b0*/  MUFU.EX2 R186, R186 ;  /* 0x000000ba00ba7308 */ /* 0x000fe20000000800 */
[--C-:B------:R-:W-:Y:S02]  /*121c0*/  FFMA.FTZ R100, R51, c[0x0][0x23c], -R191.reuse ;  /* 0x00008f0033647a23 */ /* 0x100fe400000108bf */
[--C-:B------:R-:W-:Y:S02]  /*121d0*/  FFMA.FTZ R176, R170, c[0x0][0x23c], -R191.reuse ;  /* 0x00008f00aab07a23 */ /* 0x100fe400000108bf */
[--C-:B------:R-:W-:Y:S01]  /*121e0*/  FFMA.FTZ R131, R168, c[0x0][0x23c], -R191.reuse ;  /* 0x00008f00a8837a23 */ /* 0x100fe200000108bf */
[----:B-1----:R-:W-:Y:S01]  /*121f0*/  FMNMX.FTZ R5, R0, R5, !PT ;  /* 0x0000000500057209 */ /* 0x002fe20007810000 */
[--C-:B------:R-:W-:Y:S02]  /*12200*/  FFMA.FTZ R107, R112, c[0x0][0x23c], -R191.reuse ;  /* 0x00008f00706b7a23 */ /* 0x100fe400000108bf */
[----:B------:R-:W-:Y:S01]  /*12210*/  FFMA.FTZ R127, R122, c[0x0][0x23c], -R191 ;  /* 0x00008f007a7f7a23 */ /* 0x000fe200000108bf */
[----:B------:R-:W-:Y:S01]  /*12220*/  MUFU.EX2 R171, R171 ;  /* 0x000000ab00ab7308 */ /* 0x000fe20000000800 */
[--C-:B------:R-:W-:Y:S01]  /*12230*/  FFMA.FTZ R122, R102, c[0x0][0x23c], -R193.reuse ;  /* 0x00008f00667a7a23 */ /* 0x100fe200000108c1 */
[----:B------:R-:W1:Y:S01]  /*12240*/  SHFL.BFLY PT, R0, R5, 0x1, 0x1f ;  /* 0x0c201f0005007f89 */ /* 0x000e6200000e0000 */
[----:B------:R-:W-:Y:S02]  /*12250*/  FFMA.FTZ R102, R98, c[0x0][0x23c], -R193 ;  /* 0x00008f0062667a23 */ /* 0x000fe400000108c1 */
[--C-:B------:R-:W-:Y:S01]  /*12260*/  FFMA.FTZ R115, R114, c[0x0][0x23c], -R191.reuse ;  /* 0x00008f0072737a23 */ /* 0x100fe200000108bf */
[----:B--2---:R-:W-:Y:S01]  /*12270*/  FMNMX.FTZ R2, R42, R43, !PT ;  /* 0x0000002b2a027209 */ /* 0x004fe20007810000 */
[----:B------:R-:W-:Y:S03]  /*12280*/  FFMA.FTZ R196, R196, c[0x0][0x23c], -R191 ;  /* 0x00008f00c4c47a23 */ /* 0x000fe600000108bf */
[----:B------:R-:W-:Y:S01]  /*12290*/  MUFU.EX2 R176, R176 ;  /* 0x000000b000b07308 */ /* 0x000fe20000000800 */
[C---:B------:R-:W-:Y:S01]  /*122a0*/  FMUL.FTZ R189, R2.reuse, c[0x0][0x23c] ;  /* 0x00008f0002bd7a20 */ /* 0x040fe20000410000 */
[C---:B------:R-:W-:Y:S04]  /*122b0*/  FSETP.NEU.FTZ.AND P1, PT, R2.reuse, -INF , PT ;  /* 0xff8000000200780b */ /* 0x040fe80003f3d000 */
[----:B------:R-:W-:Y:S02]  /*122c0*/  FSEL R189, R189, RZ, P1 ;  /* 0x000000ffbdbd7208 */ /* 0x000fe40000800000 */
[----:B------:R-:W-:Y:S02]  /*122d0*/  FSEL R6, R2, RZ, P1 ;  /* 0x000000ff02067208 */ /* 0x000fe40000800000 */
[----:B------:R-:W2:Y:S01]  /*122e0*/  MUFU.EX2 R131, R131 ;  /* 0x0000008300837308 */ /* 0x000ea20000000800 */
[--C-:B------:R-:W-:Y:S02]  /*122f0*/  FFMA.FTZ R68, R22, c[0x0][0x23c], -R189.reuse ;  /* 0x00008f0016447a23 */ /* 0x100fe400000108bd */
[----:B------:R-:W-:Y:S02]  /*12300*/  FFMA.FTZ R126, R21, c[0x0][0x23c], -R189 ;  /* 0x00008f00157e7a23 */ /* 0x000fe400000108bd */
[----:B------:R-:W-:Y:S01]  /*12310*/  IMAD.MOV.U32 R21, RZ, RZ, R67 ;  /* 0x000000ffff157224 */ /* 0x000fe200078e0043 */
[----:B-1----:R-:W-:Y:S01]  /*12320*/  FMNMX.FTZ R0, R5, R0, !PT ;  /* 0x0000000005007209 */ /* 0x002fe20007810000 */
[----:B------:R-:W-:Y:S02]  /*12330*/  FFMA.FTZ R104, R17, c[0x0][0x23c], -R189 ;  /* 0x00008f0011687a23 */ /* 0x000fe400000108bd */
[----:B------:R-:W-:Y:S01]  /*12340*/  FADD.FTZ R6, -R6, R165 ;  /* 0x000000a506067221 */ /* 0x000fe20000010100 */
[----:B------:R-:W-:Y:S01]  /*12350*/  MUFU.EX2 R172, R172 ;  /* 0x000000ac00ac7308 */ /* 0x000fe20000000800 */
[C---:B------:R-:W-:Y:S01]  /*12360*/  FMUL.FTZ R185, R0.reuse, c[0x0][0x23c] ;  /* 0x00008f0000b97a20 */ /* 0x040fe20000410000 */
[----:B------:R-:W-:Y:S01]  /*12370*/  FSETP.NEU.FTZ.AND P0, PT, R0, -INF , PT ;  /* 0xff8000000000780b */ /* 0x000fe20003f1d000 */
[--C-:B------:R-:W-:Y:S02]  /*12380*/  FFMA.FTZ R181, R116, c[0x0][0x23c], -R189.reuse ;  /* 0x00008f0074b57a23 */ /* 0x100fe400000108bd */
[--C-:B------:R-:W-:Y:S01]  /*12390*/  FFMA.FTZ R174, R184, c[0x0][0x23c], -R189.reuse ;  /* 0x00008f00b8ae7a23 */ /* 0x100fe200000108bd */
[----:B------:R-:W-:Y:S01]  /*123a0*/  FSEL R185, R185, RZ, P0 ;  /* 0x000000ffb9b97208 */ /* 0x000fe20000000000 */
[----:B------:R-:W-:Y:S02]  /*123b0*/  FFMA.FTZ R43, R25, c[0x0][0x23c], -R189 ;  /* 0x00008f00192b7a23 */ /* 0x000fe400000108bd */
[----:B------:R-:W-:Y:S01]  /*123c0*/  IMAD.MOV.U32 R5, RZ, RZ, R72 ;  /* 0x000000ffff057224 */ /* 0x000fe200078e0048 */
[----:B------:R-:W-:Y:S01]  /*123d0*/  MUFU.EX2 R181, R181 ;  /* 0x000000b500b57308 */ /* 0x000fe20000000800 */
[--C-:B------:R-:W-:Y:S02]  /*123e0*/  FFMA.FTZ R111, R91, c[0x0][0x23c], -R185.reuse ;  /* 0x00008f005b6f7a23 */ /* 0x100fe400000108b9 */
[--C-:B------:R-:W-:Y:S02]  /*123f0*/  FFMA.FTZ R91, R23, c[0x0][0x23c], -R185.reuse ;  /* 0x00008f00175b7a23 */ /* 0x100fe400000108b9 */
[----:B------:R-:W-:Y:S02]  /*12400*/  FFMA.FTZ R184, R57, c[0x0][0x23c], -R185 ;  /* 0x00008f0039b87a23 */ /* 0x000fe400000108b9 */
[----:B------:R-:W-:Y:S02]  /*12410*/  IMAD.MOV.U32 R57, RZ, RZ, R88 ;  /* 0x000000ffff397224 */ /* 0x000fe400078e0058 */
[----:B------:R-:W-:Y:S01]  /*12420*/  FFMA.FTZ R88, R50, c[0x0][0x23c], -R191 ;  /* 0x00008f0032587a23 */ /* 0x000fe200000108bf */
[----:B------:R-:W1:Y:S01]  /*12430*/  MUFU.EX2 R174, R174 ;  /* 0x000000ae00ae7308 */ /* 0x000e620000000800 */
[----:B------:R-:W-:Y:S01]  /*12440*/  LDSM.16.MT88.4 R48, [R219+0x4000] ;  /* 0x00400000db30783b */ /* 0x000fe20000004200 */
        /* <DEDUP_REMOVED lines=8> */
[----:B------:R-:W-:Y:S02]  /*124d0*/  FFMA.FTZ R169, R99, c[0x0][0x23c], -R185 ;  /* 0x00008f0063a97a23 */ /* 0x000fe400000108b9 */
[----:B------:R-:W-:Y:S01]  /*124e0*/  FFMA.FTZ R99, R19, c[0x0][0x23c], -R189 ;  /* 0x00008f0013637a23 */ /* 0x000fe200000108bd */
[----:B------:R-:W-:Y:S01]  /*124f0*/  MUFU.EX2 R128, R128 ;  /* 0x0000008000807308 */ /* 0x000fe20000000800 */
[--C-:B------:R-:W-:Y:S02]  /*12500*/  FFMA.FTZ R168, R93, c[0x0][0x23c], -R185.reuse ;  /* 0x00008f005da87a23 */ /* 0x100fe400000108b9 */
[--C-:B------:R-:W-:Y:S01]  /*12510*/  FFMA.FTZ R98, R47, c[0x0][0x23c], -R185.reuse ;  /* 0x00008f002f627a23 */ /* 0x100fe200000108b9 */
[----:B--2---:R-:W-:Y:S01]  /*12520*/  F2FP.PACK_AB R47, R131, R176 ;  /* 0x000000b0832f723e */ /* 0x004fe200000000ff */
[----:B------:R-:W-:Y:S01]  /*12530*/  FFMA.FTZ R103, R35, c[0x0][0x23c], -R185 ;  /* 0x00008f0023677a23 */ /* 0x000fe200000108b9 */
[----:B-1----:R-:W-:Y:S01]  /*12540*/  F2FP.PACK_AB R32, R174, R181 ;  /* 0x000000b5ae20723e */ /* 0x002fe200000000ff */
[--C-:B------:R-:W-:Y:S02]  /*12550*/  FFMA.FTZ R95, R80, c[0x0][0x23c], -R191.reuse ;  /* 0x00008f00505f7a23 */ /* 0x100fe400000108bf */
[----:B------:R-:W-:Y:S01]  /*12560*/  FFMA.FTZ R80, R16, c[0x0][0x23c], -R191 ;  /* 0x00008f0010507a23 */ /* 0x000fe200000108bf */
        /* <DEDUP_REMOVED lines=12> */
[----:B------:R-:W1:Y:S01]  /*12630*/  MUFU.EX2 R168, R168 ;  /* 0x000000a800a87308 */ /* 0x000e620000000800 */
[----:B------:R-:W-:Y:S02]  /*12640*/  FFMA.FTZ R180, R180, c[0x0][0x23c], -R185 ;  /* 0x00008f00b4b47a23 */ /* 0x000fe400000108b9 */
[----:B------:R-:W-:Y:S02]  /*12650*/  FFMA.FTZ R113, R29, c[0x0][0x23c], -R189 ;  /* 0x00008f001d717a23 */ /* 0x000fe400000108bd */
[----:B------:R-:W-:Y:S01]  /*12660*/  IMAD.MOV.U32 R29, RZ, RZ, R5 ;  /* 0x000000ffff1d7224 */ /* 0x000fe200078e0005 */
[----:B------:R-:W-:Y:S01]  /*12670*/  FSEL R5, R3, RZ, P2 ;  /* 0x000000ff03057208 */ /* 0x000fe20001000000 */
[----:B------:R-:W-:Y:S01]  /*12680*/  FFMA.FTZ R72, R4, c[0x0][0x23c], -R193 ;  /* 0x00008f0004487a23 */ /* 0x000fe200000108c1 */
[----:B------:R-:W-:Y:S01]  /*12690*/  FSEL R4, R36, RZ, P3 ;  /* 0x000000ff24047208 */ /* 0x000fe20001800000 */
[----:B------:R-:W-:Y:S01]  /*126a0*/  IMAD.MOV.U32 R165, RZ, RZ, R29 ;  /* 0x000000ffffa57224 */ /* 0x000fe200078e001d */
[----:B------:R-:W-:Y:S01]  /*126b0*/  MUFU.EX2 R127, R127 ;  /* 0x0000007f007f7308 */ /* 0x000fe20000000800 */
[----:B------:R-:W-:Y:S02]  /*126c0*/  FADD.FTZ R5, -R5, R166 ;  /* 0x000000a605057221 */ /* 0x000fe40000010100 */
[----:B------:R-:W-:Y:S02]  /*126d0*/  FADD.FTZ R4, -R4, R167 ;  /* 0x000000a704047221 */ /* 0x000fe40000010100 */
[----:B------:R-:W-:Y:S02]  /*126e0*/  IMAD.MOV.U32 R167, RZ, RZ, R21 ;  /* 0x000000ffffa77224 */ /* 0x000fe400078e0015 */
[----:B------:R-:W2:Y:S01]  /*126f0*/  LDSM.16.MT88.4 R20, [R220+0x4000] ;  /* 0x00400000dc14783b */ /* 0x000ea20000004200 */
[--C-:B------:R-:W-:Y:S02]  /*12700*/  FFMA.FTZ R165, R165, c[0x0][0x23c], -R185.reuse ;  /* 0x00008f00a5a57a23 */ /* 0x100fe400000108b9 */
[----:B------:R-:W-:Y:S01]  /*12710*/  MUFU.EX2 R122, R122 ;  /* 0x0000007a007a7308 */ /* 0x000fe20000000800 */
[----:B------:R-:W-:Y:S02]  /*12720*/  FFMA.FTZ R167, R167, c[0x0][0x23c], -R185 ;  /* 0x00008f00a7a77a23 */ /* 0x000fe400000108b9 */
[--C-:B------:R-:W-:Y:S01]  /*12730*/  FFMA.FTZ R105, R39, c[0x0][0x23c], -R189.reuse ;  /* 0x00008f0027697a23 */ /* 0x100fe200000108bd */
[----:B-1----:R-:W-:Y:S01]  /*12740*/  F2FP.PACK_AB R35, R168, R169 ;  /* 0x000000a9a823723e */ /* 0x002fe200000000ff */
[----:B------:R-:W-:Y:S01]  /*12750*/  FMUL.FTZ R39, R5, c[0x0][0x23c] ;  /* 0x00008f0005277a20 */ /* 0x000fe20000410000 */
[----:B------:R-:W-:Y:S01]  /*12760*/  FSEL R5, R0, RZ, P0 ;  /* 0x000000ff00057208 */ /* 0x000fe20000000000 */
[----:B------:R-:W-:Y:S01]  /*12770*/  FFMA.FTZ R179, R33, c[0x0][0x23c], -R189 ;  /* 0x00008f0021b37a23 */ /* 0x000fe200000108bd */
[----:B------:R-:W-:Y:S01]  /*12780*/  ISETP.GT.AND P0, PT, R248, R227, PT ;  /* 0x000000e3f800720c */ /* 0x000fe20003f04270 */
[----:B------:R-:W-:Y:S01]  /*12790*/  IMAD.MOV.U32 R33, RZ, RZ, R73 ;  /* 0x000000ffff217224 */ /* 0x000fe200078e0049 */
[----:B------:R-:W-:Y:S01]  /*127a0*/  MUFU.EX2 R120, R120 ;  /* 0x0000007800787308 */ /* 0x000fe20000000800 */
[----:B------:R-:W-:Y:S02]  /*127b0*/  FADD.FTZ R5, -R5, R164 ;  /* 0x000000a405057221 */ /* 0x000fe40000010100 */
[----:B------:R-:W-:Y:S02]  /*127c0*/  IMAD.MOV.U32 R164, RZ, RZ, R58 ;  /* 0x000000ffffa47224 */ /* 0x000fe400078e003a */
[----:B------:R-:W-:Y:S02]  /*127d0*/  FFMA.FTZ R73, R40, c[0x0][0x23c], -R191 ;  /* 0x00008f0028497a23 */ /* 0x000fe400000108bf */
[----:B------:R-:W-:Y:S02]  /*127e0*/  FMUL.FTZ R40, R4, c[0x0][0x23c] ;  /* 0x00008f0004287a20 */ /* 0x000fe40000410000 */
[----:B------:R-:W-:Y:S01]  /*127f0*/  FMUL.FTZ R4, R6, c[0x0][0x23c] ;  /* 0x00008f0006047a20 */ /* 0x000fe20000410000 */
[----:B------:R-:W1:Y:S01]  /*12800*/  MUFU.EX2 R39, R39 ;  /* 0x0000002700277308 */ /* 0x000e620000000800 */
[----:B------:R-:W-:Y:S02]  /*12810*/  FFMA.FTZ R164, R164, c[0x0][0x23c], -R185 ;  /* 0x00008f00a4a47a23 */ /* 0x000fe400000108b9 */
[----:B------:R-:W-:Y:S02]  /*12820*/  FFMA.FTZ R79, R64, c[0x0][0x23c], -R189 ;  /* 0x00008f00404f7a23 */ /* 0x000fe400000108bd */
[----:B------:R-:W-:Y:S02]  /*12830*/  FFMA.FTZ R64, R7, c[0x0][0x23c], -R185 ;  /* 0x00008f0007407a23 */ /* 0x000fe400000108b9 */
[----:B------:R-:W-:Y:S02]  /*12840*/  FMUL.FTZ R7, R5, c[0x0][0x23c] ;  /* 0x00008f0005077a20 */ /* 0x000fe40000410000 */
[--C-:B------:R-:W-:Y:S01]  /*12850*/  FFMA.FTZ R67, R38, c[0x0][0x23c], -R189.reuse ;  /* 0x00008f0026437a23 */ /* 0x100fe200000108bd */
[----:B------:R-:W3:Y:S01]  /*12860*/  MUFU.EX2 R40, R40 ;  /* 0x0000002800287308 */ /* 0x000ee20000000800 */
[----:B------:R-:W-:Y:S02]  /*12870*/  FFMA.FTZ R170, R45, c[0x0][0x23c], -R189 ;  /* 0x00008f002daa7a23 */ /* 0x000fe400000108bd */
[----:B------:R-:W-:Y:S02]  /*12880*/  IMAD.MOV.U32 R45, RZ, RZ, R121 ;  /* 0x000000ffff2d7224 */ /* 0x000fe400078e0079 */
[----:B------:R-:W-:Y:S01]  /*12890*/  FFMA.FTZ R66, R46, c[0x0][0x23c], -R189 ;  /* 0x00008f002e427a23 */ /* 0x000fe200000108bd */
[----:B------:R-:W-:Y:S01]  /*128a0*/  F2FP.PACK_AB R46, R130, R173 ;  /* 0x000000ad822e723e */ /* 0x000fe200000000ff */
[----:B------:R-:W-:Y:S01]  /*128b0*/  IMAD.MOV.U32 R25, RZ, RZ, R45 ;  /* 0x000000ffff197224 */ /* 0x000fe200078e002d */
[----:B------:R-:W-:Y:S01]  /*128c0*/  F2FP.PACK_AB R45, R171, R186 ;  /* 0x000000baab2d723e */ /* 0x000fe200000000ff */
[----:B------:R-:W-:Y:S01]  /*128d0*/  FFMA.FTZ R121, R118, c[0x0][0x23c], -R191 ;  /* 0x00008f0076797a23 */ /* 0x000fe200000108bf */
[----:B------:R-:W4:Y:S01]  /*128e0*/  MUFU.EX2 R38, R4 ;  /* 0x0000000400267308 */ /* 0x000f220000000800 */
[----:B------:R-:W-:Y:S02]  /*128f0*/  FFMA.FTZ R118, R31, c[0x0][0x23c], -R189 ;  /* 0x00008f001f767a23 */ /* 0x000fe400000108bd */
[----:B------:R-:W-:Y:S01]  /*12900*/  IMAD.MOV.U32 R31, RZ, RZ, R33 ;  /* 0x000000ffff1f7224 */ /* 0x000fe200078e0021 */
[----:B------:R-:W-:Y:S01]  /*12910*/  F2FP.PACK_AB R33, R177, R184 ;  /* 0x000000b8b121723e */ /* 0x000fe200000000ff */
[C---:B-1----:R-:W-:Y:S02]  /*12920*/  FMUL.FTZ R18, R39.reuse, R150 ;  /* 0x0000009627127220 */ /* 0x042fe40000410000 */
[C---:B------:R-:W-:Y:S02]  /*12930*/  FMUL.FTZ R19, R39.reuse, R151 ;  /* 0x0000009727137220 */ /* 0x040fe40000410000 */
[----:B------:R-:W-:Y:S01]  /*12940*/  FMUL.FTZ R6, R39, R162 ;  /* 0x000000a227067220 */ /* 0x000fe20000410000 */
[----:B------:R-:W1:Y:S01]  /*12950*/  MUFU.EX2 R37, R7 ;  /* 0x0000000700257308 */ /* 0x000e620000000800 */
[----:B------:R-:W-:Y:S02]  /*12960*/  IMAD.MOV.U32 R162, RZ, RZ, R96 ;  /* 0x000000ffffa27224 */ /* 0x000fe400078e0060 */
[----:B------:R-:W-:Y:S02]  /*12970*/  FFMA.FTZ R93, R78, c[0x0][0x23c], -R189 ;  /* 0x00008f004e5d7a23 */ /* 0x000fe400000108bd */
[C---:B---3--:R-:W-:Y:S02]  /*12980*/  FMUL.FTZ R16, R40.reuse, R148 ;  /* 0x0000009428107220 */ /* 0x048fe40000410000 */
[C---:B------:R-:W-:Y:S02]  /*12990*/  FMUL.FTZ R17, R40.reuse, R149 ;  /* 0x0000009528117220 */ /* 0x040fe40000410000 */
[----:B------:R-:W-:Y:S01]  /*129a0*/  LDSM.16.MT88.4 R148, [R220+0x5c00] ;  /* 0x005c0000dc94783b */ /* 0x000fe20000004200 */
[----:B------:R-:W-:Y:S01]  /*129b0*/  MUFU.EX2 R179, R179 ;  /* 0x000000b300b37308 */ /* 0x000fe20000000800 */
[----:B------:R-:W-:Y:S02]  /*129c0*/  FMUL.FTZ R5, R40, R161 ;  /* 0x000000a128057220 */ /* 0x000fe40000410000 */
[----:B------:R-:W-:Y:S02]  /*129d0*/  IMAD.MOV.U32 R161, RZ, RZ, R57 ;  /* 0x000000ffffa17224 */ /* 0x000fe400078e0039 */
[----:B----4-:R-:W-:Y:S02]  /*129e0*/  FMUL.FTZ R29, R38, R137 ;  /* 0x00000089261d7220 */ /* 0x010fe40000410000 */
[----:B------:R-:W-:Y:S02]  /*129f0*/  FMUL.FTZ R4, R40, R160 ;  /* 0x000000a028047220 */ /* 0x000fe40000410000 */
[----:B------:R-:W-:Y:S01]  /*12a00*/  FFMA.FTZ R78, R11, c[0x0][0x23c], -R189 ;  /* 0x00008f000b4e7a23 */ /* 0x000fe200000108bd */
[----:B------:R-:W3:Y:S01]  /*12a10*/  MUFU.EX2 R170, R170 ;  /* 0x000000aa00aa7308 */ /* 0x000ee20000000800 */
[----:B------:R-:W-:Y:S02]  /*12a20*/  FFMA.FTZ R181, R38, R249, R181 ;  /* 0x000000f926b57223 */ /* 0x000fe400000100b5 */
[----:B------:R-:W-:Y:S02]  /*12a30*/  FFMA.FTZ R86, R84, c[0x0][0x23c], -R189 ;  /* 0x00008f0054567a23 */ /* 0x000fe400000108bd */
[----:B-1----:R-:W-:Y:S02]  /*12a40*/  FMUL.FTZ R30, R37, R138 ;  /* 0x0000008a251e7220 */ /* 0x002fe40000410000 */
[----:B------:R-:W-:Y:S02]  /*12a50*/  FMUL.FTZ R7, R39, R163 ;  /* 0x000000a327077220 */ /* 0x000fe40000410000 */
[----:B------:R-:W-:Y:S01]  /*12a60*/  IMAD.MOV.U32 R163, RZ, RZ, R59 ;  /* 0x000000ffffa37224 */ /* 0x000fe200078e003b */
[----:B------:R-:W-:Y:S01]  /*12a70*/  MUFU.EX2 R121, R121 ;  /* 0x0000007900797308 */ /* 0x000fe20000000800 */
[C---:B------:R-:W-:Y:S02]  /*12a80*/  FMUL.FTZ R11, R37.reuse, R159 ;  /* 0x0000009f250b7220 */ /* 0x040fe40000410000 */
[----:B------:R-:W-:Y:S01]  /*12a90*/  IMAD.MOV.U32 R159, RZ, RZ, R53 ;  /* 0x000000ffff9f7224 */ /* 0x000fe200078e0035 */
[-C--:B--2---:R-:W-:Y:S01]  /*12aa0*/  HMMA.16816.F32 R4, R44, R20.reuse, R4 ;  /* 0x000000142c04723c */ /* 0x084fe20000001804 */
[----:B------:R-:W1:Y:S01]  /*12ab0*/  LDSM.16.MT88.4 R52, [R220+0x4400] ;  /* 0x00440000dc34783b */ /* 0x000e620000004200 */
[C---:B------:R-:W-:Y:S02]  /*12ac0*/  FMUL.FTZ R26, R37.reuse, R142 ;  /* 0x0000008e251a7220 */ /* 0x040fe40000410000 */
[----:B------:R-:W-:Y:S02]  /*12ad0*/  FFMA.FTZ R142, R62, c[0x0][0x23c], -R189 ;  /* 0x00008f003e8e7a23 */ /* 0x000fe400000108bd */
[----:B------:R-:W-:Y:S01]  /*12ae0*/  MUFU.EX2 R126, R126 ;  /* 0x0000007e007e7308 */ /* 0x000fe20000000800 */
[----:B------:R-:W-:Y:S02]  /*12af0*/  FMUL.FTZ R27, R37, R143 ;  /* 0x0000008f251b7220 */ /* 0x000fe40000410000 */
[----:B------:R-:W-:Y:S03]  /*12b00*/  FFMA.FTZ R143, R61, c[0x0][0x23c], -R191 ;  /* 0x00008f003d8f7a23 */ /* 0x000fe600000108bf */
[----:B------:R-:W-:Y:S01]  /*12b10*/  FFMA.FTZ R84, R70, c[0x0][0x23c], -R185 ;  /* 0x00008f0046547a23 */ /* 0x000fe200000108b9 */
[----:B---3--:R-:W-:Y:S01]  /*12b20*/  F2FP.PACK_AB R34, R170, R179 ;  /* 0x000000b3aa22723e */ /* 0x008fe200000000ff */
[----:B------:R-:W-:Y:S02]  /*12b30*/  FMUL.FTZ R10, R37, R158 ;  /* 0x0000009e250a7220 */ /* 0x000fe40000410000 */
[----:B------:R-:W2:Y:S01]  /*12b40*/  MUFU.EX2 R43, R43 ;  /* 0x0000002b002b7308 */ /* 0x000ea20000000800 */
[----:B------:R-:W-:Y:S02]  /*12b50*/  IMAD.MOV.U32 R158, RZ, RZ, R25 ;  /* 0x000000ffff9e7224 */ /* 0x000fe400078e0019 */
[----:B------:R-:W-:Y:S02]  /*12b60*/  FMUL.FTZ R25, R38, R141 ;  /* 0x0000008d26197220 */ /* 0x000fe40000410000 */
[----:B------:R-:W-:Y:S02]  /*12b70*/  FFMA.FTZ R141, R56, c[0x0][0x23c], -R193 ;  /* 0x00008f00388d7a23 */ /* 0x000fe400000108c1 */
[----:B------:R-:W3:Y:S01]  /*12b80*/  LDSM.16.MT88.4 R56, [R219+0x4400] ;  /* 0x00440000db38783b */ /* 0x000ee20000004200 */
[----:B------:R-:W-:Y:S02]  /*12b90*/  FFMA.FTZ R87, R9, c[0x0][0x23c], -R189 ;  /* 0x00008f0009577a23 */ /* 0x000fe400000108bd */
[----:B------:R-:W-:Y:S01]  /*12ba0*/  MUFU.EX2 R118, R118 ;  /* 0x0000007600767308 */ /* 0x000fe20000000800 */
[----:B------:R-:W-:Y:S02]  /*12bb0*/  FMUL.FTZ R9, R38, R157 ;  /* 0x0000009d26097220 */ /* 0x000fe40000410000 */
[----:B------:R-:W-:Y:S02]  /*12bc0*/  IMAD.MOV.U32 R157, RZ, RZ, R31 ;  /* 0x000000ffff9d7224 */ /* 0x000fe400078e001f */
[C---:B------:R-:W-:Y:S02]  /*12bd0*/  FMUL.FTZ R31, R37.reuse, R139 ;  /* 0x0000008b251f7220 */ /* 0x040fe40000410000 */
[----:B------:R-:W4:Y:S01]  /*12be0*/  LDL.LU R139, [R1+0xc] ;  /* 0x00000c00018b7983 */ /* 0x000f220000300800 */
[----:B------:R-:W-:Y:S02]  /*12bf0*/  FFMA.FTZ R70, R8, c[0x0][0x23c], -R191 ;  /* 0x00008f0008467a23 */ /* 0x000fe400000108bf */
[----:B------:R-:W-:Y:S01]  /*12c00*/  MUFU.EX2 R113, R113 ;  /* 0x0000007100717308 */ /* 0x000fe20000000800 */
[----:B------:R-:W5:Y:S01]  /*12c10*/  LDL.LU R138, [R1+0x8] ;  /* 0x00000800018a7983 */ /* 0x000f620000300800 */
[C---:B------:R-:W-:Y:S02]  /*12c20*/  FMUL.FTZ R8, R38.reuse, R156 ;  /* 0x0000009c26087220 */ /* 0x040fe40000410000 */
[----:B------:R-:W-:Y:S02]  /*12c30*/  IMAD.MOV.U32 R156, RZ, RZ, R15 ;  /* 0x000000ffff9c7224 */ /* 0x000fe400078e000f */
[----:B------:R-:W-:Y:S02]  /*12c40*/  FMUL.FTZ R15, R37, R155 ;  /* 0x0000009b250f7220 */ /* 0x000fe40000410000 */
[----:B------:R-:W-:Y:S01]  /*12c50*/  FFMA.FTZ R114, R13, c[0x0][0x23c], -R189 ;  /* 0x00008f000d727a23 */ /* 0x000fe200000108bd */
[C---:B------:R-:W-:Y:S01]  /*12c60*/  HMMA.16816.F32 R8, R32.reuse, R20, R8 ;  /* 0x000000142008723c */ /* 0x040fe20000001808 */
[----:B------:R-:W-:Y:S01]  /*12c70*/  MUFU.EX2 R42, R42 ;  /* 0x0000002a002a7308 */ /* 0x000fe20000000800 */
[----:B------:R-:W-:Y:S02]  /*12c80*/  FMUL.FTZ R13, R38, R153 ;  /* 0x00000099260d7220 */ /* 0x000fe40000410000 */
[----:B------:R-:W-:Y:S02]  /*12c90*/  FFMA.FTZ R96, R12, c[0x0][0x23c], -R193 ;  /* 0x00008f000c607a23 */ /* 0x000fe400000108c1 */
[----:B------:R-:W-:Y:S02]  /*12ca0*/  FMUL.FTZ R12, R38, R152 ;  /* 0x00000098260c7220 */ /* 0x000fe40000410000 */
[----:B------:R-:W-:Y:S03]  /*12cb0*/  FMUL.FTZ R21, R40, R145 ;  /* 0x0000009128157220 */ /* 0x000fe60000410000 */
[----:B------:R-:W1:Y:S01]  /*12cc0*/  MUFU.EX2 R123, R123 ;  /* 0x0000007b007b7308 */ /* 0x000e620000000800 */
[--C-:B------:R-:W-:Y:S02]  /*12cd0*/  FFMA.FTZ R145, R60, c[0x0][0x23c], -R189.reuse ;  /* 0x00008f003c917a23 */ /* 0x100fe400000108bd */
[----:B------:R-:W-:Y:S02]  /*12ce0*/  FMUL.FTZ R20, R40, R144 ;  /* 0x0000009028147220 */ /* 0x000fe40000410000 */
[----:B------:R-:W-:Y:S02]  /*12cf0*/  FFMA.FTZ R144, R159, c[0x0][0x23c], -R189 ;  /* 0x00008f009f907a23 */ /* 0x000fe400000108bd */
[----:B------:R-:W-:Y:S02]  /*12d00*/  IMAD.MOV.U32 R166, RZ, RZ, R119 ;  /* 0x000000ffffa67224 */ /* 0x000fe400078e0077 */
[--C-:B------:R-:W-:Y:S01]  /*12d10*/  FFMA.FTZ R119, R24, c[0x0][0x23c], -R191.reuse ;  /* 0x00008f0018777a23 */ /* 0x100fe200000108bf */
[----:B------:R-:W-:Y:S01]  /*12d20*/  MUFU.EX2 R116, R116 ;  /* 0x0000007400747308 */ /* 0x000fe20000000800 */
[----:B------:R-:W-:Y:S02]  /*12d30*/  FMUL.FTZ R24, R38, R140 ;  /* 0x0000008c26187220 */ /* 0x000fe40000410000 */
[----:B------:R-:W-:Y:S02]  /*12d40*/  FFMA.FTZ R140, R63, c[0x0][0x23c], -R191 ;  /* 0x00008f003f8c7a23 */ /* 0x000fe400000108bf */
[----:B------:R-:W1:Y:S01]  /*12d50*/  LDSM.16.MT88.4 R60, [R220+0x4800] ;  /* 0x00480000dc3c783b */ /* 0x000e620000004200 */
[----:B------:R-:W-:Y:S02]  /*12d60*/  FFMA.FTZ R166, R166, c[0x0][0x23c], -R193 ;  /* 0x00008f00a6a67a23 */ /* 0x000fe400000108c1 */
[----:B------:R-:W-:Y:S02]  /*12d70*/  FFMA.FTZ R81, R124, c[0x0][0x23c], -R191 ;  /* 0x00008f007c517a23 */ /* 0x000fe400000108bf */
[----:B------:R-:W1:Y:S01]  /*12d80*/  MUFU.EX2 R111, R111 ;  /* 0x0000006f006f7308 */ /* 0x000e620000000800 */
[----:B------:R-:W-:Y:S02]  /*12d90*/  FFMA.FTZ R124, R28, c[0x0][0x23c], -R193 ;  /* 0x00008f001c7c7a23 */ /* 0x000fe400000108c1 */
[----:B------:R-:W-:Y:S02]  /*12da0*/  FMUL.FTZ R28, R38, R136 ;  /* 0x00000088261c7220 */ /* 0x000fe40000410000 */
[----:B------:R-:W-:Y:S02]  /*12db0*/  FFMA.FTZ R207, R207, c[0x0][0x23c], -R189 ;  /* 0x00008f00cfcf7a23 */ /* 0x000fe400000108bd */
[----:B------:R-:W-:Y:S02]  /*12dc0*/  FADD.FTZ R174, R174, R181 ;  /* 0x000000b5aeae7221 */ /* 0x000fe40000010000 */
[----:B------:R-:W-:Y:S01]  /*12dd0*/  FFMA.FTZ R184, R37, R252, R184 ;  /* 0x000000fc25b87223 */ /* 0x000fe200000100b8 */
[----:B------:R-:W-:Y:S01]  /*12de0*/  MUFU.EX2 R108, R108 ;  /* 0x0000006c006c7308 */ /* 0x000fe20000000800 */
[----:B------:R-:W-:Y:S02]  /*12df0*/  FADD.FTZ R179, R179, R174 ;  /* 0x000000aeb3b37221 */ /* 0x000fe40000010000 */
[----:B------:R-:W-:Y:S02]  /*12e00*/  FFMA.FTZ R192, R192, c[0x0][0x23c], -R189 ;  /* 0x00008f00c0c07a23 */ /* 0x000fe400000108bd */
[----:B------:R-:W-:Y:S02]  /*12e10*/  FADD.FTZ R179, R170, R179 ;  /* 0x000000b3aab37221 */ /* 0x000fe40000010000 */
[----:B------:R-:W-:Y:S02]  /*12e20*/  IMAD.MOV.U32 R160, RZ, RZ, R89 ;  /* 0x000000ffffa07224 */ /* 0x000fe400078e0059 */
[----:B------:R-:W-:Y:S01]  /*12e30*/  FFMA.FTZ R89, R14, c[0x0][0x23c], -R193 ;  /* 0x00008f000e597a23 */ /* 0x000fe200000108c1 */
[----:B------:R-:W-:Y:S01]  /*12e40*/  MUFU.EX2 R115, R115 ;  /* 0x0000007300737308 */ /* 0x000fe20000000800 */
[----:B------:R-:W-:Y:S02]  /*12e50*/  FMUL.FTZ R14, R37, R154 ;  /* 0x0000009a250e7220 */ /* 0x000fe40000410000 */
[--C-:B------:R-:W-:Y:S02]  /*12e60*/  FFMA.FTZ R211, R211, c[0x0][0x23c], -R189.reuse ;  /* 0x00008f00d3d37a23 */ /* 0x100fe400000108bd */
[----:B------:R-:W-:Y:S02]  /*12e70*/  FADD.FTZ R184, R177, R184 ;  /* 0x000000b8b1b87221 */ /* 0x000fe40000010000 */
[--C-:B------:R-:W-:Y:S01]  /*12e80*/  FFMA.FTZ R190, R190, c[0x0][0x23c], -R189.reuse ;  /* 0x00008f00bebe7a23 */ /* 0x100fe200000108bd */
[-C--:B------:R-:W-:Y:S01]  /*12e90*/  HMMA.16816.F32 R12, R32, R22.reuse, R12 ;  /* 0x00000016200c723c */ /* 0x080fe2000000180c */
[----:B------:R-:W-:Y:S01]  /*12ea0*/  FADD.FTZ R169, R169, R184 ;  /* 0x000000b8a9a97221 */ /* 0x000fe20000010000 */
[----:B------:R-:W-:Y:S01]  /*12eb0*/  MUFU.EX2 R109, R109 ;  /* 0x0000006d006d7308 */ /* 0x000fe20000000800 */
[----:B------:R-:W-:Y:S02]  /*12ec0*/  FFMA.FTZ R188, R188, c[0x0][0x23c], -R189 ;  /* 0x00008f00bcbc7a23 */ /* 0x000fe400000108bd */
[----:B------:R-:W-:Y:S03]  /*12ed0*/  FADD.FTZ R169, R168, R169 ;  /* 0x000000a9a8a97221 */ /* 0x000fe60000010000 */
[C---:B------:R-:W-:Y:S04]  /*12ee0*/  HMMA.16816.F32 R16, R44.reuse, R22, R16 ;  /* 0x000000162c10723c */ /* 0x040fe80000001810 */
[----:B------:R-:W-:Y:S03]  /*12ef0*/  MUFU.EX2 R102, R102 ;  /* 0x0000006600667308 */ /* 0x000fe60000000800 */
[C---:B------:R-:W-:Y:S02]  /*12f00*/  FMUL.FTZ R22, R39.reuse, R146 ;  /* 0x0000009227167220 */ /* 0x040fe40000410000 */
[----:B------:R-:W-:Y:S03]  /*12f10*/  FMUL.FTZ R23, R39, R147 ;  /* 0x0000009327177220 */ /* 0x000fe60000410000 */
[----:B------:R-:W-:Y:S02]  /*12f20*/  FFMA.FTZ R147, R158, c[0x0][0x23c], -R189 ;  /* 0x00008f009e937a23 */ /* 0x000fe400000108bd */
[----:B------:R-:W-:Y:S01]  /*12f30*/  MUFU.EX2 R107, R107 ;  /* 0x0000006b006b7308 */ /* 0x000fe20000000800 */
[--C-:B------:R-:W-:Y:S01]  /*12f40*/  FFMA.FTZ R146, R157, c[0x0][0x23c], -R185.reuse ;  /* 0x00008f009d927a23 */ /* 0x100fe200000108b9 */
[-C--:B------:R-:W-:Y:S01]  /*12f50*/  HMMA.16816.F32 R20, R44, R48.reuse, R20 ;  /* 0x000000302c14723c */ /* 0x080fe20000001814 */
[----:B------:R-:W-:Y:S07]  /*12f60*/  FFMA.FTZ R185, R41, c[0x0][0x23c], -R185 ;  /* 0x00008f0029b97a23 */ /* 0x000fee00000108b9 */
[----:B------:R-:W-:Y:S01]  /*12f70*/  MUFU.EX2 R100, R100 ;  /* 0x0000006400647308 */ /* 0x000fe20000000800 */
[C---:B------:R-:W-:Y:S07]  /*12f80*/  HMMA.16816.F32 R24, R32.reuse, R48, R24 ;  /* 0x000000302018723c */ /* 0x040fee0000001818 */
[----:B--2---:R-:W-:Y:S01]  /*12f90*/  F2FP.PACK_AB R48, R43, R126 ;  /* 0x0000007e2b30723e */ /* 0x004fe200000000ff */
[-C--:B------:R-:W-:Y:S01]  /*12fa0*/  HMMA.16816.F32 R28, R32, R50.reuse, R28 ;  /* 0x00000032201c723c */ /* 0x080fe2000000181c */
[----:B------:R-:W-:Y:S03]  /*12fb0*/  MUFU.EX2 R114, R114 ;  /* 0x0000007200727308 */ /* 0x000fe60000000800 */
[----:B-1----:R-:W-:Y:S03]  /*12fc0*/  F2FP.PACK_AB R49, R123, R42 ;  /* 0x0000002a7b31723e */ /* 0x002fe600000000ff */
[C---:B------:R-:W-:Y:S02]  /*12fd0*/  FMUL.FTZ R34, R39.reuse, R134 ;  /* 0x0000008627227220 */ /* 0x040fe40000410000 */
[----:B------:R-:W-:Y:S02]  /*12fe0*/  FMUL.FTZ R35, R39, R135 ;  /* 0x0000008727237220 */ /* 0x000fe40000410000 */
[----:B------:R-:W1:Y:S01]  /*12ff0*/  MUFU.EX2 R105, R105 ;  /* 0x0000006900697308 */ /* 0x000e620000000800 */
[C---:B------:R-:W-:Y:S02]  /*13000*/  FMUL.FTZ R32, R40.reuse, R132 ;  /* 0x0000008428207220 */ /* 0x040fe40000410000 */
[----:B------:R-:W-:Y:S02]  /*13010*/  FMUL.FTZ R33, R40, R133 ;  /* 0x0000008528217220 */ /* 0x000fe40000410000 */
[----:B------:R-:W-:Y:S02]  /*13020*/  FFMA.FTZ R133, R163, c[0x0][0x23c], -R191 ;  /* 0x00008f00a3857a23 */ /* 0x000fe400000108bf */
[----:B------:R-:W-:Y:S03]  /*13030*/  FFMA.FTZ R132, R160, c[0x0][0x23c], -R189 ;  /* 0x00008f00a0847a23 */ /* 0x000fe600000108bd */
[----:B------:R-:W-:Y:S01]  /*13040*/  MUFU.EX2 R104, R104 ;  /* 0x0000006800687308 */ /* 0x000fe20000000800 */
[----:B------:R-:W-:Y:S07]  /*13050*/  HMMA.16816.F32 R32, R44, R50, R32 ;  /* 0x000000322c20723c */ /* 0x000fee0000001820 */
[----:B------:R-:W-:Y:S02]  /*13060*/  F2FP.PACK_AB R44, R129, R172 ;  /* 0x000000ac812c723e */ /* 0x000fe400000000ff */
[----:B------:R-:W2:Y:S03]  /*13070*/  MUFU.EX2 R99, R99 ;  /* 0x0000006300637308 */ /* 0x000ea60000000800 */
[----:B------:R-:W-:Y:S02]  /*13080*/  F2FP.PACK_AB R45, R127, R128 ;  /* 0x000000807f2d723e */ /* 0x000fe400000000ff */
[----:B------:R-:W-:Y:S02]  /*13090*/  F2FP.PACK_AB R46, R122, R125 ;  /* 0x0000007d7a2e723e */ /* 0x000fe400000000ff */
[----:B------:R-:W-:Y:S02]  /*130a0*/  F2FP.PACK_AB R47, R120, R121 ;  /* 0x00000079782f723e */ /* 0x000fe400000000ff */
[----:B------:R-:W-:Y:S01]  /*130b0*/  F2FP.PACK_AB R50, R113, R118 ;  /* 0x000000767132723e */ /* 0x000fe200000000ff */
[----:B------:R-:W-:Y:S01]  /*130c0*/  MUFU.EX2 R112, R112 ;  /* 0x0000007000707308 */ /* 0x000fe20000000800 */
[----:B------:R-:W-:Y:S03]  /*130d0*/  F2FP.PACK_AB R51, R111, R116 ;  /* 0x000000746f33723e */ /* 0x000fe600000000ff */
[-C--:B------:R-:W-:Y:S06]  /*130e0*/  HMMA.16816.F32 R4, R44, R52.reuse, R4 ;  /* 0x000000342c04723c */ /* 0x080fec0000001804 */
[----:B------:R-:W1:Y:S02]  /*130f0*/  MUFU.EX2 R103, R103 ;  /* 0x0000006700677308 */ /* 0x000e640000000800 */
[C---:B------:R-:W-:Y:S08]  /*13100*/  HMMA.16816.F32 R8, R48.reuse, R52, R8 ;  /* 0x000000343008723c */ /* 0x040ff00000001808 */
[----:B------:R-:W-:Y:S01]  /*13110*/  MUFU.EX2 R101, R101 ;  /* 0x0000006500657308 */ /* 0x000fe20000000800 */
[-C--:B------:R-:W-:Y:S08]  /*13120*/  HMMA.16816.F32 R12, R48, R54.reuse, R12 ;  /* 0x00000036300c723c */ /* 0x080ff0000000180c */
[C---:B------:R-:W-:Y:S01]  /*13130*/  HMMA.16816.F32 R16, R44.reuse, R54, R16 ;  /* 0x000000362c10723c */ /* 0x040fe20000001810 */
[----:B------:R-:W1:Y:S01]  /*13140*/  MUFU.EX2 R98, R98 ;  /* 0x0000006200627308 */ /* 0x000e620000000800 */
[----:B------:R-:W2:Y:S06]  /*13150*/  LDSM.16.MT88.4 R52, [R219+0x4800] ;  /* 0x00480000db34783b */ /* 0x000eac0000004200 */
[-C--:B---3--:R-:W-:Y:S03]  /*13160*/  HMMA.16816.F32 R20, R44, R56.reuse, R20 ;  /* 0x000000382c14723c */ /* 0x088fe60000001814 */
[----:B------:R-:W-:Y:S05]  /*13170*/  MUFU.EX2 R97, R97 ;  /* 0x0000006100617308 */ /* 0x000fea0000000800 */
[C---:B------:R-:W-:Y:S05]  /*13180*/  HMMA.16816.F32 R24, R48.reuse, R56, R24 ;  /* 0x000000383018723c */ /* 0x040fea0000001818 */
[----:B------:R-:W-:Y:S03]  /*13190*/  MUFU.EX2 R95, R95 ;  /* 0x0000005f005f7308 */ /* 0x000fe60000000800 */
[-C--:B------:R-:W-:Y:S07]  /*131a0*/  HMMA.16816.F32 R28, R48, R58.reuse, R28 ;  /* 0x0000003a301c723c */ /* 0x080fee000000181c */
[----:B------:R-:W-:Y:S01]  /*131b0*/  MUFU.EX2 R92, R92 ;  /* 0x0000005c005c7308 */ /* 0x000fe20000000800 */
[----:B------:R-:W-:Y:S01]  /*131c0*/  HMMA.16816.F32 R32, R44, R58, R32 ;  /* 0x0000003a2c20723c */ /* 0x000fe20000001820 */
[----:B------:R-:W3:Y:S03]  /*131d0*/  LDSM.16.MT88.4 R56, [R220+0x4c00] ;  /* 0x004c0000dc38783b */ /* 0x000ee60000004200 */
[----:B-1----:R-:W-:Y:S02]  /*131e0*/  F2FP.PACK_AB R48, R105, R114 ;  /* 0x000000726930723e */ /* 0x002fe400000000ff */
[----:B--2---:R-:W-:Y:S02]  /*131f0*/  F2FP.PACK_AB R50, R99, R104 ;  /* 0x000000686332723e */ /* 0x004fe400000000ff */
[----:B------:R-:W-:Y:S01]  /*13200*/  F2FP.PACK_AB R44, R108, R117 ;  /* 0x000000756c2c723e */ /* 0x000fe200000000ff */
[----:B------:R-:W-:Y:S03]  /*13210*/  MUFU.EX2 R90, R90 ;  /* 0x0000005a005a7308 */ /* 0x000fe60000000800 */
[----:B------:R-:W-:Y:S02]  /*13220*/  F2FP.PACK_AB R45, R106, R115 ;  /* 0x000000736a2d723e */ /* 0x000fe400000000ff */
[----:B------:R-:W-:Y:S02]  /*13230*/  F2FP.PACK_AB R46, R102, R109 ;  /* 0x0000006d662e723e */ /* 0x000fe400000000ff */
[----:B------:R-:W-:Y:S02]  /*13240*/  F2FP.PACK_AB R47, R100, R107 ;  /* 0x0000006b642f723e */ /* 0x000fe400000000ff */
[----:B------:R-:W-:Y:S01]  /*13250*/  F2FP.PACK_AB R49, R103, R112 ;  /* 0x000000706731723e */ /* 0x000fe200000000ff */
[----:B------:R-:W-:Y:S01]  /*13260*/  MUFU.EX2 R83, R83 ;  /* 0x0000005300537308 */ /* 0x000fe20000000800 */
[----:B------:R-:W-:Y:S03]  /*13270*/  F2FP.PACK_AB R51, R98, R101 ;  /* 0x000000656233723e */ /* 0x000fe600000000ff */
[-C--:B------:R-:W-:Y:S06]  /*13280*/  HMMA.16816.F32 R4, R44, R60.reuse, R4 ;  /* 0x0000003c2c04723c */ /* 0x080fec0000001804 */
[----:B------:R-:W-:Y:S02]  /*13290*/  MUFU.EX2 R88, R88 ;  /* 0x0000005800587308 */ /* 0x000fe40000000800 */
[C---:B------:R-:W-:Y:S08]  /*132a0*/  HMMA.16816.F32 R8, R48.reuse, R60, R8 ;  /* 0x0000003c3008723c */ /* 0x040ff00000001808 */
[----:B------:R-:W-:Y:S01]  /*132b0*/  MUFU.EX2 R81, R81 ;  /* 0x0000005100517308 */ /* 0x000fe20000000800 */
[-C--:B------:R-:W-:Y:S08]  /*132c0*/  HMMA.16816.F32 R12, R48, R62.reuse, R12 ;  /* 0x0000003e300c723c */ /* 0x080ff0000000180c */
[C---:B------:R-:W-:Y:S01]  /*132d0*/  HMMA.16816.F32 R16, R44.reuse, R62, R16 ;  /* 0x0000003e2c10723c */ /* 0x040fe20000001810 */
[----:B------:R-:W-:Y:S01]  /*132e0*/  MUFU.EX2 R93, R93 ;  /* 0x0000005d005d7308 */ /* 0x000fe20000000800 */
[----:B------:R-:W1:Y:S06]  /*132f0*/  LDSM.16.MT88.4 R60, [R219+0x4c00] ;  /* 0x004c0000db3c783b */ /* 0x000e6c0000004200 */
[-C--:B------:R-:W-:Y:S03]  /*13300*/  HMMA.16816.F32 R20, R44, R52.reuse, R20 ;  /* 0x000000342c14723c */ /* 0x080fe60000001814 */
[----:B------:R-:W2:Y:S05]  /*13310*/  MUFU.EX2 R86, R86 ;  /* 0x0000005600567308 */ /* 0x000eaa0000000800 */
[C---:B------:R-:W-:Y:S05]  /*13320*/  HMMA.16816.F32 R24, R48.reuse, R52, R24 ;  /* 0x000000343018723c */ /* 0x040fea0000001818 */
[----:B------:R-:W-:Y:S02]  /*13330*/  MUFU.EX2 R87, R87 ;  /* 0x0000005700577308 */ /* 0x000fe40000000800 */
[--C-:B------:R-:W-:Y:S01]  /*13340*/  FFMA.FTZ R52, R156, c[0x0][0x23c], -R193.reuse ;  /* 0x00008f009c347a23 */ /* 0x100fe200000108c1 */
[-C--:B------:R-:W-:Y:S01]  /*13350*/  HMMA.16816.F32 R28, R48, R54.reuse, R28 ;  /* 0x00000036301c723c */ /* 0x080fe2000000181c */
[----:B------:R-:W-:Y:S06]  /*13360*/  FFMA.FTZ R193, R200, c[0x0][0x23c], -R193 ;  /* 0x00008f00c8c17a23 */ /* 0x000fec00000108c1 */
[----:B------:R-:W1:Y:S01]  /*13370*/  MUFU.EX2 R78, R78 ;  /* 0x0000004e004e7308 */ /* 0x000e620000000800 */
[----:B------:R-:W-:Y:S01]  /*13380*/  HMMA.16816.F32 R32, R44, R54, R32 ;  /* 0x000000362c20723c */ /* 0x000fe20000001820 */
[----:B--2---:R-:W-:Y:S03]  /*13390*/  F2FP.PACK_AB R48, R86, R93 ;  /* 0x0000005d5630723e */ /* 0x004fe600000000ff */
[----:B----4-:R-:W-:Y:S03]  /*133a0*/  FFMA.FTZ R178, R40, R139, R178 ;  /* 0x0000008b28b27223 */ /* 0x010fe600000100b2 */
[----:B------:R-:W-:Y:S02]  /*133b0*/  F2FP.PACK_AB R44, R94, R97 ;  /* 0x000000615e2c723e */ /* 0x000fe400000000ff */
[----:B------:R-:W-:Y:S03]  /*133c0*/  MUFU.EX2 R91, R91 ;  /* 0x0000005b005b7308 */ /* 0x000fe60000000800 */
[----:B------:R-:W-:Y:S01]  /*133d0*/  F2FP.PACK_AB R45, R92, R95 ;  /* 0x0000005f5c2d723e */ /* 0x000fe200000000ff */
[----:B-----5:R-:W-:Y:S01]  /*133e0*/  FFMA.FTZ R186, R39, R138, R186 ;  /* 0x0000008a27ba7223 */ /* 0x020fe200000100ba */
[----:B------:R-:W-:Y:S01]  /*133f0*/  F2FP.PACK_AB R46, R83, R90 ;  /* 0x0000005a532e723e */ /* 0x000fe200000000ff */
[----:B------:R-:W-:Y:S01]  /*13400*/  FADD.FTZ R178, R175, R178 ;  /* 0x000000b2afb27221 */ /* 0x000fe20000010000 */
[----:B------:R-:W-:Y:S01]  /*13410*/  F2FP.PACK_AB R47, R81, R88 ;  /* 0x00000058512f723e */ /* 0x000fe200000000ff */
[----:B------:R-:W-:Y:S02]  /*13420*/  FADD.FTZ R171, R171, R186 ;  /* 0x000000baabab7221 */ /* 0x000fe40000010000 */
[----:B------:R-:W2:Y:S01]  /*13430*/  MUFU.EX2 R84, R84 ;  /* 0x0000005400547308 */ /* 0x000ea20000000800 */
[----:B------:R-:W-:Y:S02]  /*13440*/  FADD.FTZ R173, R173, R178 ;  /* 0x000000b2adad7221 */ /* 0x000fe40000010000 */
[----:B------:R-:W-:Y:S01]  /*13450*/  FADD.FTZ R176, R176, R171 ;  /* 0x000000abb0b07221 */ /* 0x000fe20000010000 */
[-C--:B---3--:R-:W-:Y:S01]  /*13460*/  HMMA.16816.F32 R4, R44, R56.reuse, R4 ;  /* 0x000000382c04723c */ /* 0x088fe20000001804 */
[----:B-1----:R-:W-:Y:S01]  /*13470*/  F2FP.PACK_AB R50, R78, R87 ;  /* 0x000000574e32723e */ /* 0x002fe200000000ff */
[----:B------:R-:W-:Y:S02]  /*13480*/  FADD.FTZ R173, R130, R173 ;  /* 0x000000ad82ad7221 */ /* 0x000fe40000010000 */
[----:B------:R-:W-:Y:S02]  /*13490*/  FADD.FTZ R131, R131, R176 ;  /* 0x000000b083837221 */ /* 0x000fe40000010000 */
[----:B------:R-:W-:Y:S01]  /*134a0*/  MUFU.EX2 R85, R85 ;  /* 0x0000005500557308 */ /* 0x000fe20000000800 */
[----:B------:R-:W-:Y:S02]  /*134b0*/  FADD.FTZ R130, R172, R173 ;  /* 0x000000adac827221 */ /* 0x000fe40000010000 */
[----:B------:R-:W-:Y:S03]  /*134c0*/  FADD.FTZ R40, R128, R131 ;  /* 0x0000008380287221 */ /* 0x000fe60000010000 */
[----:B------:R-:W-:Y:S02]  /*134d0*/  FADD.FTZ R128, R42, R169 ;  /* 0x000000a92a807221 */ /* 0x000fe40000010000 */
[----:B------:R-:W-:Y:S02]  /*134e0*/  FADD.FTZ R130, R129, R130 ;  /* 0x0000008281827221 */ /* 0x000fe40000010000 */
[----:B------:R-:W1:Y:S01]  /*134f0*/  MUFU.EX2 R76, R76 ;  /* 0x0000004c004c7308 */ /* 0x000e620000000800 */
[----:B------:R-:W-:Y:S02]  /*13500*/  FADD.FTZ R123, R123, R128 ;  /* 0x000000807b7b7221 */ /* 0x000fe40000010000 */
[----:B------:R-:W-:Y:S01]  /*13510*/  FADD.FTZ R125, R125, R130 ;  /* 0x000000827d7d7221 */ /* 0x000fe20000010000 */
[----:B--2---:R-:W-:Y:S01]  /*13520*/  F2FP.PACK_AB R49, R84, R91 ;  /* 0x0000005b5431723e */ /* 0x004fe200000000ff */
[----:B------:R-:W-:Y:S02]  /*13530*/  FADD.FTZ R116, R116, R123 ;  /* 0x0000007b74747221 */ /* 0x000fe40000010000 */
[----:B------:R-:W-:Y:S02]  /*13540*/  FADD.FTZ R122, R122, R125 ;  /* 0x0000007d7a7a7221 */ /* 0x000fe40000010000 */
[----:B------:R-:W-:Y:S01]  /*13550*/  FADD.FTZ R111, R111, R116 ;  /* 0x000000746f6f7221 */ /* 0x000fe20000010000 */
[----:B------:R2:W3:Y:S01]  /*13560*/  MUFU.EX2 R136, R52 ;  /* 0x0000003400887308 */ /* 0x0004e20000000800 */
        /* <DEDUP_REMOVED lines=8> */
[----:B-1----:R-:W-:Y:S01]  /*135f0*/  F2FP.PACK_AB R51, R76, R85 ;  /* 0x000000554c33723e */ /* 0x002fe200000000ff */
[----:B------:R-:W-:Y:S02]  /*13600*/  FADD.FTZ R98, R98, R101 ;  /* 0x0000006562627221 */ /* 0x000fe40000010000 */
[----:B------:R-:W-:Y:S02]  /*13610*/  FADD.FTZ R97, R97, R102 ;  /* 0x0000006661617221 */ /* 0x000fe40000010000 */
[----:B------:R-:W-:Y:S01]  /*13620*/  FADD.FTZ R91, R91, R98 ;  /* 0x000000625b5b7221 */ /* 0x000fe20000010000 */
[----:B------:R-:W-:Y:S01]  /*13630*/  MUFU.EX2 R82, R82 ;  /* 0x0000005200527308 */ /* 0x000fe20000000800 */
[C---:B------:R-:W-:Y:S01]  /*13640*/  HMMA.16816.F32 R8, R48.reuse, R56, R8 ;  /* 0x000000383008723c */ /* 0x040fe20000001808 */
[----:B------:R-:W-:Y:S01]  /*13650*/  FADD.FTZ R97, R94, R97 ;  /* 0x000000615e617221 */ /* 0x000fe20000010000 */
[----:B--2---:R-:W1:Y:S01]  /*13660*/  LDSM.16.MT88.4 R52, [R220+0x5000] ;  /* 0x00500000dc34783b */ /* 0x004e620000004200 */
[----:B---3--:R-:W-:Y:S02]  /*13670*/  IMAD.MOV.U32 R200, RZ, RZ, R136 ;  /* 0x000000ffffc87224 */ /* 0x008fe400078e0088 */
[----:B------:R-:W-:Y:S02]  /*13680*/  FADD.FTZ R90, R90, R97 ;  /* 0x000000615a5a7221 */ /* 0x000fe40000010000 */
[----:B------:R-:W-:Y:S02]  /*13690*/  FFMA.FTZ R56, R162, c[0x0][0x23c], -R191 ;  /* 0x00008f00a2387a23 */ /* 0x000fe400000108bf */
[----:B------:R-:W-:Y:S01]  /*136a0*/  MUFU.EX2 R75, R75 ;  /* 0x0000004b004b7308 */ /* 0x000fe20000000800 */
[-C--:B------:R-:W-:Y:S02]  /*136b0*/  HMMA.16816.F32 R12, R48, R58.reuse, R12 ;  /* 0x0000003a300c723c */ /* 0x080fe4000000180c */
[--C-:B------:R-:W-:Y:S02]  /*136c0*/  FFMA.FTZ R57, R161, c[0x0][0x23c], -R189.reuse ;  /* 0x00008f00a1397a23 */ /* 0x100fe400000108bd */
[----:B------:R-:W-:Y:S02]  /*136d0*/  FFMA.FTZ R189, R187, c[0x0][0x23c], -R189 ;  /* 0x00008f00bbbd7a23 */ /* 0x000fe400000108bd */
[----:B------:R-:W-:Y:S02]  /*136e0*/  FADD.FTZ R83, R83, R90 ;  /* 0x0000005a53537221 */ /* 0x000fe40000010000 */
[C---:B------:R-:W-:Y:S01]  /*136f0*/  HMMA.16816.F32 R16, R44.reuse, R58, R16 ;  /* 0x0000003a2c10723c */ /* 0x040fe20000001810 */
[----:B------:R-:W-:Y:S03]  /*13700*/  MUFU.EX2 R137, R56 ;  /* 0x0000003800897308 */ /* 0x000fe60000000800 */
[----:B------:R-:W-:Y:S04]  /*13710*/  FADD.FTZ R84, R84, R91 ;  /* 0x0000005b54547221 */ /* 0x000fe80000010000 */
[-C--:B------:R-:W-:Y:S01]  /*13720*/  HMMA.16816.F32 R20, R44, R60.reuse, R20 ;  /* 0x0000003c2c14723c */ /* 0x080fe20000001814 */
[----:B------:R-:W-:Y:S02]  /*13730*/  FADD.FTZ R85, R85, R84 ;  /* 0x0000005455557221 */ /* 0x000fe40000010000 */
[----:B------:R-:W2:Y:S02]  /*13740*/  MUFU.EX2 R133, R57 ;  /* 0x0000003900857308 */ /* 0x000ea40000000800 */
[----:B------:R-:W-:Y:S03]  /*13750*/  FADD.FTZ R85, R76, R85 ;  /* 0x000000554c557221 */ /* 0x000fe60000010000 */
[C---:B------:R-:W-:Y:S05]  /*13760*/  HMMA.16816.F32 R24, R48.reuse, R60, R24 ;  /* 0x0000003c3018723c */ /* 0x040fea0000001818 */
[----:B------:R-:W-:Y:S03]  /*13770*/  MUFU.EX2 R80, R80 ;  /* 0x0000005000507308 */ /* 0x000fe60000000800 */
[-C--:B------:R-:W-:Y:S07]  /*13780*/  HMMA.16816.F32 R28, R48, R62.reuse, R28 ;  /* 0x0000003e301c723c */ /* 0x080fee000000181c */
[----:B------:R-:W3:Y:S01]  /*13790*/  MUFU.EX2 R73, R73 ;  /* 0x0000004900497308 */ /* 0x000ee20000000800 */
[----:B------:R-:W-:Y:S01]  /*137a0*/  HMMA.16816.F32 R32, R44, R62, R32 ;  /* 0x0000003e2c20723c */ /* 0x000fe20000001820 */
[----:B------:R-:W-:Y:S03]  /*137b0*/  LDSM.16.MT88.4 R60, [R219+0x5400] ;  /* 0x00540000db3c783b */ /* 0x000fe60000004200 */
[----:B--2---:R-:W-:Y:S03]  /*137c0*/  IMAD.MOV.U32 R187, RZ, RZ, R133 ;  /* 0x000000ffffbb7224 */ /* 0x004fe600078e0085 */
[C---:B------:R-:W-:Y:S01]  /*137d0*/  F2FP.PACK_AB R44, R75.reuse, R82 ;  /* 0x000000524b2c723e */ /* 0x040fe200000000ff */
[----:B------:R-:W-:Y:S01]  /*137e0*/  FADD.FTZ R82, R82, R83 ;  /* 0x0000005352527221 */ /* 0x000fe20000010000 */
[----:B------:R-:W-:Y:S01]  /*137f0*/  MUFU.EX2 R72, R72 ;  /* 0x0000004800487308 */ /* 0x000fe20000000800 */
[----:B------:R-:W2:Y:S02]  /*13800*/  LDSM.16.MT88.4 R56, [R219+0x5000] ;  /* 0x00500000db38783b */ /* 0x000ea40000004200 */
[----:B------:R-:W-:Y:S07]  /*13810*/  FADD.FTZ R75, R75, R82 ;  /* 0x000000524b4b7221 */ /* 0x000fee0000010000 */
[----:B------:R-:W4:Y:S01]  /*13820*/  MUFU.EX2 R71, R71 ;  /* 0x0000004700477308 */ /* 0x000f220000000800 */
[----:B---3--:R-:W-:Y:S09]  /*13830*/  F2FP.PACK_AB R45, R73, R80 ;  /* 0x00000050492d723e */ /* 0x008ff200000000ff */
[----:B------:R-:W-:Y:S10]  /*13840*/  MUFU.EX2 R70, R70 ;  /* 0x0000004600467308 */ /* 0x000ff40000000800 */
[----:B------:R-:W3:Y:S01]  /*13850*/  MUFU.EX2 R69, R69 ;  /* 0x0000004500457308 */ /* 0x000ee20000000800 */
[C---:B----4-:R-:W-:Y:S01]  /*13860*/  F2FP.PACK_AB R46, R71.reuse, R72 ;  /* 0x00000048472e723e */ /* 0x050fe200000000ff */
[----:B------:R-:W-:Y:S04]  /*13870*/  FADD.FTZ R72, R72, R75 ;  /* 0x0000004b48487221 */ /* 0x000fe80000010000 */
[----:B------:R-:W-:Y:S04]  /*13880*/  FADD.FTZ R72, R71, R72 ;  /* 0x0000004847487221 */ /* 0x000fe80000010000 */
[----:B------:R-:W-:Y:S10]  /*13890*/  MUFU.EX2 R79, R79 ;  /* 0x0000004f004f7308 */ /* 0x000ff40000000800 */
[----:B------:R-:W4:Y:S01]  /*138a0*/  MUFU.EX2 R68, R68 ;  /* 0x0000004400447308 */ /* 0x000f220000000800 */
[----:B---3--:R-:W-:Y:S09]  /*138b0*/  F2FP.PACK_AB R47, R69, R70 ;  /* 0x00000046452f723e */ /* 0x008ff200000000ff */
[----:B------:R-:W-:Y:S01]  /*138c0*/  MUFU.EX2 R67, R67 ;  /* 0x0000004300437308 */ /* 0x000fe20000000800 */
[-C--:B-1----:R-:W-:Y:S09]  /*138d0*/  HMMA.16816.F32 R4, R44, R52.reuse, R4 ;  /* 0x000000342c04723c */ /* 0x082ff20000001804 */
[----:B------:R-:W1:Y:S03]  /*138e0*/  MUFU.EX2 R66, R66 ;  /* 0x0000004200427308 */ /* 0x000e660000000800 */
[----:B----4-:R-:W-:Y:S07]  /*138f0*/  F2FP.PACK_AB R48, R68, R79 ;  /* 0x0000004f4430723e */ /* 0x010fee00000000ff */
[----:B------:R-:W-:Y:S10]  /*13900*/  MUFU.EX2 R74, R74 ;  /* 0x0000004a004a7308 */ /* 0x000ff40000000800 */
[----:B------:R-:W3:Y:S01]  /*13910*/  MUFU.EX2 R65, R65 ;  /* 0x0000004100417308 */ /* 0x000ee20000000800 */
[----:B-1----:R-:W-:Y:S09]  /*13920*/  F2FP.PACK_AB R50, R66, R67 ;  /* 0x000000434232723e */ /* 0x002ff200000000ff */
[----:B------:R-:W-:Y:S10]  /*13930*/  MUFU.EX2 R64, R64 ;  /* 0x0000004000407308 */ /* 0x000ff40000000800 */
[----:B------:R-:W1:Y:S01]  /*13940*/  MUFU.EX2 R77, R77 ;  /* 0x0000004d004d7308 */ /* 0x000e620000000800 */
[C---:B---3--:R-:W-:Y:S01]  /*13950*/  F2FP.PACK_AB R49, R65.reuse, R74 ;  /* 0x0000004a4131723e */ /* 0x048fe200000000ff */
[----:B------:R-:W-:Y:S04]  /*13960*/  FADD.FTZ R74, R74, R85 ;  /* 0x000000554a4a7221 */ /* 0x000fe80000010000 */
[----:B------:R-:W-:Y:S04]  /*13970*/  FADD.FTZ R65, R65, R74 ;  /* 0x0000004a41417221 */ /* 0x000fe80000010000 */
[----:B------:R-:W-:Y:S10]  /*13980*/  MUFU.EX2 R89, R89 ;  /* 0x0000005900597308 */ /* 0x000ff40000000800 */
[----:B------:R-:W3:Y:S01]  /*13990*/  MUFU.EX2 R96, R96 ;  /* 0x0000006000607308 */ /* 0x000ee20000000800 */
[C---:B-1----:R-:W-:Y:S01]  /*139a0*/  F2FP.PACK_AB R51, R77.reuse, R64 ;  /* 0x000000404d33723e */ /* 0x042fe200000000ff */
[----:B------:R-:W-:Y:S04]  /*139b0*/  FADD.FTZ R64, R64, R65 ;  /* 0x0000004140407221 */ /* 0x000fe80000010000 */
[----:B------:R-:W-:Y:S04]  /*139c0*/  FADD.FTZ R77, R77, R64 ;  /* 0x000000404d4d7221 */ /* 0x000fe80000010000 */
[----:B------:R-:W-:Y:S01]  /*139d0*/  MUFU.EX2 R110, R110 ;  /* 0x0000006e006e7308 */ /* 0x000fe20000000800 */
[C---:B------:R-:W-:Y:S08]  /*139e0*/  HMMA.16816.F32 R8, R48.reuse, R52, R8 ;  /* 0x000000343008723c */ /* 0x040ff00000001808 */
[-C--:B------:R-:W-:Y:S01]  /*139f0*/  HMMA.16816.F32 R12, R48, R54.reuse, R12 ;  /* 0x00000036300c723c */ /* 0x080fe2000000180c */
[----:B------:R-:W1:Y:S07]  /*13a00*/  MUFU.EX2 R119, R119 ;  /* 0x0000007700777308 */ /* 0x000e6e0000000800 */
[C---:B------:R-:W-:Y:S01]  /*13a10*/  HMMA.16816.F32 R16, R44.reuse, R54, R16 ;  /* 0x000000362c10723c */ /* 0x040fe20000001810 */
[----:B------:R-:W4:Y:S02]  /*13a20*/  LDSM.16.MT88.4 R52, [R220+0x5400] ;  /* 0x00540000dc34783b */ /* 0x000f240000004200 */
[----:B------:R-:W-:Y:S05]  /*13a30*/  MUFU.EX2 R124, R124 ;  /* 0x0000007c007c7308 */ /* 0x000fea0000000800 */
[-C--:B--2---:R-:W-:Y:S05]  /*13a40*/  HMMA.16816.F32 R20, R44, R56.reuse, R20 ;  /* 0x000000382c14723c */ /* 0x084fea0000001814 */
[----:B------:R-:W2:Y:S03]  /*13a50*/  MUFU.EX2 R141, R141 ;  /* 0x0000008d008d7308 */ /* 0x000ea60000000800 */
[C---:B------:R-:W-:Y:S07]  /*13a60*/  HMMA.16816.F32 R24, R48.reuse, R56, R24 ;  /* 0x000000383018723c */ /* 0x040fee0000001818 */
[----:B------:R-:W-:Y:S01]  /*13a70*/  MUFU.EX2 R140, R140 ;  /* 0x0000008c008c7308 */ /* 0x000fe20000000800 */
[-C--:B------:R-:W-:Y:S01]  /*13a80*/  HMMA.16816.F32 R28, R48, R58.reuse, R28 ;  /* 0x0000003a301c723c */ /* 0x080fe2000000181c */
[----:B------:R-:W-:Y:S03]  /*13a90*/  FFMA.FTZ R56, R204, c[0x0][0x23c], -R191 ;  /* 0x00008f00cc387a23 */ /* 0x000fe600000108bf */
[----:B------:R-:W-:Y:S02]  /*13aa0*/  IMAD.MOV.U32 R204, RZ, RZ, R137 ;  /* 0x000000ffffcc7224 */ /* 0x000fe400078e0089 */
[----:B------:R-:W-:Y:S02]  /*13ab0*/  FFMA.FTZ R57, R198, c[0x0][0x23c], -R191 ;  /* 0x00008f00c6397a23 */ /* 0x000fe400000108bf */
[----:B------:R-:W-:Y:S01]  /*13ac0*/  HMMA.16816.F32 R32, R44, R58, R32 ;  /* 0x0000003a2c20723c */ /* 0x000fe20000001820 */
[----:B------:R-:W5:Y:S03]  /*13ad0*/  MUFU.EX2 R143, R143 ;  /* 0x0000008f008f7308 */ /* 0x000f660000000800 */
[----:B------:R-:W-:Y:S02]  /*13ae0*/  IMAD.MOV.U32 R198, RZ, RZ, R135 ;  /* 0x000000ffffc67224 */ /* 0x000fe400078e0087 */
[----:B------:R-:W-:Y:S01]  /*13af0*/  FFMA.FTZ R191, R194, c[0x0][0x23c], -R191 ;  /* 0x00008f00c2bf7a23 */ /* 0x000fe200000108bf */
[C---:B---3--:R-:W-:Y:S01]  /*13b00*/  F2FP.PACK_AB R44, R96.reuse, R89 ;  /* 0x00000059602c723e */ /* 0x048fe200000000ff */
[----:B------:R-:W-:Y:S01]  /*13b10*/  FADD.FTZ R89, R89, R72 ;  /* 0x0000004859597221 */ /* 0x000fe20000010000 */
[----:B-1----:R-:W-:Y:S02]  /*13b20*/  F2FP.PACK_AB R45, R119, R110 ;  /* 0x0000006e772d723e */ /* 0x002fe400000000ff */
[----:B------:R-:W-:Y:S01]  /*13b30*/  MUFU.EX2 R142, R142 ;  /* 0x0000008e008e7308 */ /* 0x000fe20000000800 */
[C---:B--2---:R-:W-:Y:S01]  /*13b40*/  F2FP.PACK_AB R46, R141.reuse, R124 ;  /* 0x0000007c8d2e723e */ /* 0x044fe200000000ff */
[----:B------:R-:W-:Y:S04]  /*13b50*/  FADD.FTZ R89, R96, R89 ;  /* 0x0000005960597221 */ /* 0x000fe80000010000 */
[----:B------:R-:W-:Y:S04]  /*13b60*/  FADD.FTZ R124, R124, R89 ;  /* 0x000000597c7c7221 */ /* 0x000fe80000010000 */
[----:B------:R-:W1:Y:S01]  /*13b70*/  MUFU.EX2 R145, R145 ;  /* 0x0000009100917308 */ /* 0x000e620000000800 */
[----:B------:R-:W-:Y:S01]  /*13b80*/  FADD.FTZ R141, R141, R124 ;  /* 0x0000007c8d8d7221 */ /* 0x000fe20000010000 */
[----:B-----5:R-:W-:Y:S08]  /*13b90*/  F2FP.PACK_AB R47, R143, R140 ;  /* 0x0000008c8f2f723e */ /* 0x020ff000000000ff */
[----:B------:R-:W-:Y:S01]  /*13ba0*/  MUFU.EX2 R144, R144 ;  /* 0x0000009000907308 */ /* 0x000fe20000000800 */
[-C--:B----4-:R-:W-:Y:S09]  /*13bb0*/  HMMA.16816.F32 R4, R44, R52.reuse, R4 ;  /* 0x000000342c04723c */ /* 0x090ff20000001804 */
[----:B------:R-:W2:Y:S03]  /*13bc0*/  MUFU.EX2 R147, R147 ;  /* 0x0000009300937308 */ /* 0x000ea60000000800 */
[----:B-1----:R-:W-:Y:S07]  /*13bd0*/  F2FP.PACK_AB R48, R145, R142 ;  /* 0x0000008e9130723e */ /* 0x002fee00000000ff */
[----:B------:R-:W-:Y:S10]  /*13be0*/  MUFU.EX2 R146, R146 ;  /* 0x0000009200927308 */ /* 0x000ff40000000800 */
[----:B------:R-:W1:Y:S01]  /*13bf0*/  MUFU.EX2 R165, R165 ;  /* 0x000000a500a57308 */ /* 0x000e620000000800 */
[----:B--2---:R-:W-:Y:S09]  /*13c00*/  F2FP.PACK_AB R50, R147, R144 ;  /* 0x000000909332723e */ /* 0x004ff200000000ff */
[----:B------:R-:W-:Y:S10]  /*13c10*/  MUFU.EX2 R164, R164 ;  /* 0x000000a400a47308 */ /* 0x000ff40000000800 */
[----:B------:R-:W2:Y:S01]  /*13c20*/  MUFU.EX2 R167, R167 ;  /* 0x000000a700a77308 */ /* 0x000ea20000000800 */
[C---:B-1----:R-:W-:Y:S01]  /*13c30*/  F2FP.PACK_AB R49, R165.reuse, R146 ;  /* 0x00000092a531723e */ /* 0x042fe200000000ff */
[----:B------:R-:W-:Y:S04]  /*13c40*/  FADD.FTZ R146, R146, R77 ;  /* 0x0000004d92927221 */ /* 0x000fe80000010000 */
[----:B------:R-:W-:Y:S04]  /*13c50*/  FADD.FTZ R165, R165, R146 ;  /* 0x00000092a5a57221 */ /* 0x000fe80000010000 */
[----:B------:R-:W-:Y:S10]  /*13c60*/  MUFU.EX2 R166, R166 ;  /* 0x000000a600a67308 */ /* 0x000ff40000000800 */
[----:B------:R-:W-:Y:S01]  /*13c70*/  MUFU.EX2 R199, R199 ;  /* 0x000000c700c77308 */ /* 0x000fe20000000800 */
[C---:B--2---:R-:W-:Y:S01]  /*13c80*/  F2FP.PACK_AB R51, R167.reuse, R164 ;  /* 0x000000a4a733723e */ /* 0x044fe200000000ff */
[----:B------:R-:W-:Y:S02]  /*13c90*/  FADD.FTZ R164, R164, R165 ;  /* 0x000000a5a4a47221 */ /* 0x000fe40000010000 */
[----:B------:R-:W-:Y:S02]  /*13ca0*/  IMAD.MOV.U32 R165, RZ, RZ, R2 ;  /* 0x000000ffffa57224 */ /* 0x000fe400078e0002 */
[----:B------:R-:W-:Y:S04]  /*13cb0*/  FADD.FTZ R164, R167, R164 ;  /* 0x000000a4a7a47221 */ /* 0x000fe80000010000 */
[----:B------:R-:W-:Y:S01]  /*13cc0*/  MUFU.EX2 R203, R203 ;  /* 0x000000cb00cb7308 */ /* 0x000fe20000000800 */
[C---:B------:R-:W-:Y:S01]  /*13cd0*/  HMMA.16816.F32 R8, R48.reuse, R52, R8 ;  /* 0x000000343008723c */ /* 0x040fe20000001808 */
[----:B------:R-:W-:Y:S07]  /*13ce0*/  IMAD.MOV.U32 R167, RZ, RZ, R36 ;  /* 0x000000ffffa77224 */ /* 0x000fee00078e0024 */
[-C--:B------:R-:W-:Y:S01]  /*13cf0*/  HMMA.16816.F32 R12, R48, R54.reuse, R12 ;  /* 0x00000036300c723c */ /* 0x080fe2000000180c */
[----:B------:R-:W1:Y:S07]  /*13d00*/  MUFU.EX2 R205, R205 ;  /* 0x000000cd00cd7308 */ /* 0x000e6e0000000800 */
[C---:B------:R-:W-:Y:S01]  /*13d10*/  HMMA.16816.F32 R16, R44.reuse, R54, R16 ;  /* 0x000000362c10723c */ /* 0x040fe20000001810 */
[----:B------:R-:W2:Y:S02]  /*13d20*/  LDSM.16.MT88.4 R52, [R220+0x5800] ;  /* 0x00580000dc34783b */ /* 0x000ea40000004200 */
[----:B------:R-:W3:Y:S05]  /*13d30*/  MUFU.EX2 R209, R209 ;  /* 0x000000d100d17308 */ /* 0x000eea0000000800 */
[-C--:B------:R-:W-:Y:S05]  /*13d40*/  HMMA.16816.F32 R20, R44, R60.reuse, R20 ;  /* 0x0000003c2c14723c */ /* 0x080fea0000001814 */
[----:B------:R-:W4:Y:S03]  /*13d50*/  MUFU.EX2 R134, R132 ;  /* 0x0000008400867308 */ /* 0x000f260000000800 */
[C---:B------:R-:W-:Y:S01]  /*13d60*/  HMMA.16816.F32 R24, R48.reuse, R60, R24 ;  /* 0x0000003c3018723c */ /* 0x040fe20000001818 */
[----:B-1----:R-:W-:Y:S06]  /*13d70*/  F2FP.PACK_AB R41, R205, R203 ;  /* 0x000000cbcd29723e */ /* 0x002fec00000000ff */
[----:B------:R-:W-:Y:S01]  /*13d80*/  MUFU.EX2 R211, R211 ;  /* 0x000000d300d37308 */ /* 0x000fe20000000800 */
[-C--:B------:R-:W-:Y:S01]  /*13d90*/  HMMA.16816.F32 R28, R48, R62.reuse, R28 ;  /* 0x0000003e301c723c */ /* 0x080fe2000000181c */
[----:B---3--:R-:W-:Y:S06]  /*13da0*/  F2FP.PACK_AB R42, R200, R209 ;  /* 0x000000d1c82a723e */ /* 0x008fec00000000ff */
[----:B------:R-:W-:Y:S01]  /*13db0*/  FADD.FTZ R48, R126, R179 ;  /* 0x000000b37e307221 */ /* 0x000fe20000010000 */
[----:B------:R-:W-:Y:S01]  /*13dc0*/  HMMA.16816.F32 R32, R44, R62, R32 ;  /* 0x0000003e2c20723c */ /* 0x000fe20000001820 */
[----:B------:R-:W1:Y:S03]  /*13dd0*/  MUFU.EX2 R207, R207 ;  /* 0x000000cf00cf7308 */ /* 0x000e660000000800 */
[----:B------:R-:W-:Y:S01]  /*13de0*/  FADD.FTZ R39, R43, R48 ;  /* 0x000000302b277221 */ /* 0x000fe20000010000 */
[----:B------:R-:W-:Y:S01]  /*13df0*/  F2FP.PACK_AB R43, R204, R198 ;  /* 0x000000c6cc2b723e */ /* 0x000fe200000000ff */
[----:B------:R-:W3:Y:S01]  /*13e00*/  LDSM.16.MT88.4 R48, [R219+0x5800] ;  /* 0x00580000db30783b */ /* 0x000ee20000004200 */
[----:B------:R-:W-:Y:S01]  /*13e10*/  FADD.FTZ R126, R127, R40 ;  /* 0x000000287f7e7221 */ /* 0x000fe20000010000 */
[C---:B------:R-:W-:Y:S01]  /*13e20*/  F2FP.PACK_AB R40, R199.reuse, R166 ;  /* 0x000000a6c728723e */ /* 0x040fe200000000ff */
[----:B----4-:R-:W-:Y:S02]  /*13e30*/  IMAD.MOV.U32 R194, RZ, RZ, R134 ;  /* 0x000000ffffc27224 */ /* 0x010fe400078e0086 */
[----:B------:R-:W-:Y:S01]  /*13e40*/  MUFU.EX2 R201, R201 ;  /* 0x000000c900c97308 */ /* 0x000fe20000000800 */
[----:B------:R-:W-:Y:S02]  /*13e50*/  FADD.FTZ R166, R166, R141 ;  /* 0x0000008da6a67221 */ /* 0x000fe40000010000 */
[----:B------:R-:W-:Y:S01]  /*13e60*/  F2FP.PACK_AB R44, R194, R187 ;  /* 0x000000bbc22c723e */ /* 0x000fe200000000ff */
[-C--:B--2---:R-:W-:Y:S01]  /*13e70*/  HMMA.16816.F32 R4, R40, R52.reuse, R4 ;  /* 0x000000342804723c */ /* 0x084fe20000001804 */
[----:B------:R-:W-:Y:S02]  /*13e80*/  FADD.FTZ R166, R199, R166 ;  /* 0x000000a6c7a67221 */ /* 0x000fe40000010000 */
[----:B------:R-:W-:Y:S02]  /*13e90*/  FADD.FTZ R118, R118, R39 ;  /* 0x0000002776767221 */ /* 0x000fe40000010000 */
[----:B------:R-:W-:Y:S01]  /*13ea0*/  FADD.FTZ R166, R209, R166 ;  /* 0x000000a6d1a67221 */ /* 0x000fe20000010000 */
[----:B------:R-:W2:Y:S01]  /*13eb0*/  MUFU.EX2 R197, R197 ;  /* 0x000000c500c57308 */ /* 0x000ea20000000800 */
[----:B------:R-:W-:Y:S02]  /*13ec0*/  FADD.FTZ R113, R113, R118 ;  /* 0x0000007671717221 */ /* 0x000fe40000010000 */
[----:B------:R-:W-:Y:S03]  /*13ed0*/  FADD.FTZ R121, R121, R126 ;  /* 0x0000007e79797221 */ /* 0x000fe60000010000 */
[----:B-1----:R-:W-:Y:S01]  /*13ee0*/  F2FP.PACK_AB R46, R207, R211 ;  /* 0x000000d3cf2e723e */ /* 0x002fe200000000ff */
        /* <DEDUP_REMOVED lines=30> */
[----:B------:R-:W-:Y:S02]  /*140d0*/  FADD.FTZ R67, R66, R67 ;  /* 0x0000004342437221 */ /* 0x000fe40000010000 */
[----:B------:R-:W-:Y:S02]  /*140e0*/  FADD.FTZ R70, R70, R73 ;  /* 0x0000004946467221 */ /* 0x000fe40000010000 */
[----:B------:R-:W-:Y:S02]  /*140f0*/  FADD.FTZ R142, R142, R67 ;  /* 0x000000438e8e7221 */ /* 0x000fe40000010000 */
[----:B------:R-:W-:Y:S01]  /*14100*/  FADD.FTZ R69, R69, R70 ;  /* 0x0000004645457221 */ /* 0x000fe20000010000 */
[-C--:B------:R-:W-:Y:S01]  /*14110*/  HMMA.16816.F32 R12, R44, R54.reuse, R12 ;  /* 0x000000362c0c723c */ /* 0x080fe2000000180c */
[----:B------:R-:W1:Y:S03]  /*14120*/  MUFU.EX2 R57, R57 ;  /* 0x0000003900397308 */ /* 0x000e660000000800 */
[----:B------:R-:W-:Y:S01]  /*14130*/  FADD.FTZ R145, R145, R142 ;  /* 0x0000008e91917221 */ /* 0x000fe20000010000 */
[----:B--2---:R-:W-:Y:S01]  /*14140*/  F2FP.PACK_AB R132, R206, R208 ;  /* 0x000000d0ce84723e */ /* 0x004fe200000000ff */
[----:B------:R-:W-:Y:S02]  /*14150*/  FADD.FTZ R110, R110, R69 ;  /* 0x000000456e6e7221 */ /* 0x000fe40000010000 */
[C---:B------:R-:W-:Y:S01]  /*14160*/  HMMA.16816.F32 R16, R40.reuse, R54, R16 ;  /* 0x000000362810723c */ /* 0x040fe20000001810 */
[----:B------:R-:W-:Y:S02]  /*14170*/  FADD.FTZ R144, R144, R145 ;  /* 0x0000009190907221 */ /* 0x000fe40000010000 */
[----:B------:R-:W-:Y:S01]  /*14180*/  MUFU.EX2 R58, R202 ;  /* 0x000000ca003a7308 */ /* 0x000fe20000000800 */
[----:B------:R-:W-:Y:S02]  /*14190*/  FADD.FTZ R119, R119, R110 ;  /* 0x0000006e77777221 */ /* 0x000fe40000010000 */
[----:B------:R-:W-:Y:S02]  /*141a0*/  FADD.FTZ R164, R201, R164 ;  /* 0x000000a4c9a47221 */ /* 0x000fe40000010000 */
[-C--:B---3--:R-:W-:Y:S01]  /*141b0*/  HMMA.16816.F32 R20, R40, R48.reuse, R20 ;  /* 0x000000302814723c */ /* 0x088fe20000001814 */
[----:B------:R-:W-:Y:S03]  /*141c0*/  FADD.FTZ R140, R140, R119 ;  /* 0x000000778c8c7221 */ /* 0x000fe60000010000 */
[----:B------:R-:W-:Y:S01]  /*141d0*/  FADD.FTZ R164, R197, R164 ;  /* 0x000000a4c5a47221 */ /* 0x000fe20000010000 */
[----:B------:R-:W2:Y:S01]  /*141e0*/  MUFU.EX2 R193, R193 ;  /* 0x000000c100c17308 */ /* 0x000ea20000000800 */
[----:B------:R-:W-:Y:S02]  /*141f0*/  FADD.FTZ R140, R143, R140 ;  /* 0x0000008c8f8c7221 */ /* 0x000fe40000010000 */
[C---:B------:R-:W-:Y:S01]  /*14200*/  HMMA.16816.F32 R24, R44.reuse, R48, R24 ;  /* 0x000000302c18723c */ /* 0x040fe20000001818 */
[----:B-1----:R-:W-:Y:S03]  /*14210*/  F2FP.PACK_AB R133, R57, R56 ;  /* 0x000000383985723e */ /* 0x002fe600000000ff */
[----:B------:R-:W-:Y:S02]  /*14220*/  FADD.FTZ R140, R203, R140 ;  /* 0x0000008ccb8c7221 */ /* 0x000fe40000010000 */
[----:B------:R-:W-:Y:S01]  /*14230*/  FADD.FTZ R195, R195, R164 ;  /* 0x000000a4c3c37221 */ /* 0x000fe20000010000 */
[----:B------:R-:W-:Y:S01]  /*14240*/  MUFU.EX2 R59, R196 ;  /* 0x000000c4003b7308 */ /* 0x000fe20000000800 */
[-C--:B------:R-:W-:Y:S01]  /*14250*/  HMMA.16816.F32 R28, R44, R50.reuse, R28 ;  /* 0x000000322c1c723c */ /* 0x080fe2000000181c */
[----:B------:R-:W-:Y:S03]  /*14260*/  FADD.FTZ R205, R205, R140 ;  /* 0x0000008ccdcd7221 */ /* 0x000fe60000010000 */
[----:B------:R-:W-:Y:S02]  /*14270*/  FADD.FTZ R210, R210, R195 ;  /* 0x000000c3d2d27221 */ /* 0x000fe40000010000 */
[----:B------:R-:W-:Y:S02]  /*14280*/  FADD.FTZ R205, R198, R205 ;  /* 0x000000cdc6cd7221 */ /* 0x000fe40000010000 */
[----:B------:R-:W-:Y:S01]  /*14290*/  HMMA.16816.F32 R32, R40, R50, R32 ;  /* 0x000000322820723c */ /* 0x000fe20000001820 */
[----:B------:R-:W1:Y:S01]  /*142a0*/  MUFU.EX2 R38, R191 ;  /* 0x000000bf00267308 */ /* 0x000e620000000800 */
[----:B------:R-:W3:Y:S02]  /*142b0*/  LDSM.16.MT88.4 R40, [R219+0x5c00] ;  /* 0x005c0000db28783b */ /* 0x000ee40000004200 */
[----:B------:R-:W-:Y:S01]  /*142c0*/  FADD.FTZ R205, R204, R205 ;  /* 0x000000cdcccd7221 */ /* 0x000fe20000010000 */
[----:B--2---:R-:W-:Y:S01]  /*142d0*/  F2FP.PACK_AB R134, R193, R58 ;  /* 0x0000003ac186723e */ /* 0x004fe200000000ff */
[----:B------:R-:W-:Y:S02]  /*142e0*/  IMAD.MOV.U32 R164, RZ, RZ, R0 ;  /* 0x000000ffffa47224 */ /* 0x000fe400078e0000 */
[----:B------:R-:W-:Y:S03]  /*142f0*/  FADD.FTZ R56, R56, R205 ;  /* 0x000000cd38387221 */ /* 0x000fe60000010000 */
[----:B------:R-:W-:Y:S01]  /*14300*/  MUFU.EX2 R37, R192 ;  /* 0x000000c000257308 */ /* 0x000fe20000000800 */
[----:B------:R-:W-:Y:S09]  /*14310*/  FADD.FTZ R56, R57, R56 ;  /* 0x0000003839387221 */ /* 0x000ff20000010000 */
[----:B------:R-:W2:Y:S01]  /*14320*/  MUFU.EX2 R60, R190 ;  /* 0x000000be003c7308 */ /* 0x000ea20000000800 */
[----:B-1----:R-:W-:Y:S01]  /*14330*/  F2FP.PACK_AB R135, R38, R59 ;  /* 0x0000003b2687723e */ /* 0x002fe200000000ff */
[----:B------:R-:W-:Y:S08]  /*14340*/  FADD.FTZ R59, R59, R56 ;  /* 0x000000383b3b7221 */ /* 0x000ff00000010000 */
[----:B------:R-:W-:Y:S01]  /*14350*/  MUFU.EX2 R188, R188 ;  /* 0x000000bc00bc7308 */ /* 0x000fe20000000800 */
[-C--:B------:R-:W-:Y:S07]  /*14360*/  HMMA.16816.F32 R160, R132, R148.reuse, R4 ;  /* 0x0000009484a0723c */ /* 0x080fee0000001804 */
[----:B------:R-:W-:Y:S02]  /*14370*/  FADD.FTZ R5, R200, R166 ;  /* 0x000000a6c8057221 */ /* 0x000fe40000010000 */
[----:B------:R-:W1:Y:S03]  /*14380*/  MUFU.EX2 R189, R189 ;  /* 0x000000bd00bd7308 */ /* 0x000e660000000800 */
        /* <DEDUP_REMOVED lines=10> */
[----:B------:R-:W-:Y:S01]  /*14430*/  IMAD.MOV.U32 R166, RZ, RZ, R3 ;  /* 0x000000ffffa67224 */ /* 0x000fe200078e0003 */
[----:B------:R-:W2:Y:S01]  /*14440*/  MUFU.EX2 R182, R182 ;  /* 0x000000b600b67308 */ /* 0x000ea20000000800 */
[----:B------:R4:W-:Y:S01]  /*14450*/  STL [R1+0xc], R5 ;  /* 0x00000c0501007387 */ /* 0x0009e20000100800 */
[----:B------:R-:W-:Y:S01]  /*14460*/  FADD.FTZ R4, R207, R4 ;  /* 0x00000004cf047221 */ /* 0x000fe20000010000 */
[----:B-1----:R-:W-:Y:S03]  /*14470*/  F2FP.PACK_AB R138, R189, R188 ;  /* 0x000000bcbd8a723e */ /* 0x002fe600000000ff */
[----:B------:R-:W-:Y:S02]  /*14480*/  FADD.FTZ R37, R37, R4 ;  /* 0x0000000425257221 */ /* 0x000fe40000010000 */
[----:B------:R-:W-:Y:S02]  /*14490*/  FADD.FTZ R4, R38, R59 ;  /* 0x0000003b26047221 */ /* 0x000fe40000010000 */
[----:B------:R-:W-:Y:S01]  /*144a0*/  MUFU.EX2 R180, R180 ;  /* 0x000000b400b47308 */ /* 0x000fe20000000800 */
[----:B------:R-:W-:Y:S02]  /*144b0*/  FADD.FTZ R37, R60, R37 ;  /* 0x000000253c257221 */ /* 0x000fe40000010000 */
[----:B------:R4:W-:Y:S02]  /*144c0*/  STL [R1+0x8], R4 ;  /* 0x0000080401007387 */ /* 0x0009e40000100800 */
[----:B------:R-:W-:Y:S02]  /*144d0*/  FADD.FTZ R188, R188, R37 ;  /* 0x00000025bcbc7221 */ /* 0x000fe40000010000 */
[----:B------:R4:W-:Y:S02]  /*144e0*/  STL [R1+0x10], R248 ;  /* 0x000010f801007387 */ /* 0x0009e40000100800 */
[----:B------:R-:W-:Y:S01]  /*144f0*/  FADD.FTZ R249, R189, R188 ;  /* 0x000000bcbdf97221 */ /* 0x000fe20000010000 */
[----:B------:R-:W1:Y:S01]  /*14500*/  MUFU.EX2 R185, R185 ;  /* 0x000000b900b97308 */ /* 0x000e620000000800 */
[C---:B--2---:R-:W-:Y:S01]  /*14510*/  F2FP.PACK_AB R137, R182.reuse, R183 ;  /* 0x000000b7b689723e */ /* 0x044fe200000000ff */
[----:B------:R-:W-:Y:S04]  /*14520*/  FADD.FTZ R183, R183, R210 ;  /* 0x000000d2b7b77221 */ /* 0x000fe80000010000 */
[----:B------:R-:W-:Y:S01]  /*14530*/  FADD.FTZ R183, R182, R183 ;  /* 0x000000b7b6b77221 */ /* 0x000fe20000010000 */
[C---:B-1----:R-:W-:Y:S03]  /*14540*/  F2FP.PACK_AB R139, R185.reuse, R180 ;  /* 0x000000b4b98b723e */ /* 0x042fe600000000ff */
[----:B------:R-:W-:Y:S04]  /*14550*/  FADD.FTZ R180, R180, R183 ;  /* 0x000000b7b4b47221 */ /* 0x000fe80000010000 */
[----:B------:R-:W-:Y:S01]  /*14560*/  FADD.FTZ R252, R185, R180 ;  /* 0x000000b4b9fc7221 */ /* 0x000fe20000010000 */
[C---:B------:R-:W-:Y:S08]  /*14570*/  HMMA.16816.F32 R156, R136.reuse, R148, R8 ;  /* 0x00000094889c723c */ /* 0x040ff00000001808 */
[-C--:B------:R-:W-:Y:S08]  /*14580*/  HMMA.16816.F32 R152, R136, R150.reuse, R12 ;  /* 0x000000968898723c */ /* 0x080ff0000000180c */
[C---:B------:R-:W-:Y:S08]  /*14590*/  HMMA.16816.F32 R148, R132.reuse, R150, R16 ;  /* 0x000000968494723c */ /* 0x040ff00000001810 */
[-C--:B---3--:R-:W-:Y:S08]  /*145a0*/  HMMA.16816.F32 R144, R132, R40.reuse, R20 ;  /* 0x000000288490723c */ /* 0x088ff00000001814 */
[C---:B------:R-:W-:Y:S08]  /*145b0*/  HMMA.16816.F32 R140, R136.reuse, R40, R24 ;  /* 0x00000028888c723c */ /* 0x040ff00000001818 */
[-C--:B------:R-:W-:Y:S08]  /*145c0*/  HMMA.16816.F32 R136, R136, R42.reuse, R28 ;  /* 0x0000002a8888723c */ /* 0x080ff0000000181c */
[----:B------:R-:W-:Y:S01]  /*145d0*/  HMMA.16816.F32 R132, R132, R42, R32 ;  /* 0x0000002a8484723c */ /* 0x000fe20000001820 */
[----:B----4-:R-:W-:-:S07]  /*145e0*/  @P0 BRA `(.L_x_775) ;  /* 0xffff9e1000000947 */ /* 0x010fce000383ffff */
.L_x_774:
[----:B------:R-:W3:Y:S04]  /*145f0*/  LDL.LU R7, [R1+0xc] ;  /* 0x00000c0001077983 */ /* 0x000ee80000300800 */
[----:B------:R-:W4:Y:S01]  /*14600*/  LDL.LU R4, [R1+0x8] ;  /* 0x0000080001047983 */ /* 0x000f220000300800 */
[----:B------:R-:W-:Y:S01]  /*14610*/  ISETP.NE.AND P0, PT, R230, -0x1, PT ;  /* 0xffffffffe600780c */ /* 0x000fe20003f05270 */
[----:B------:R-:W-:Y:S01]  /*14620*/  IMAD.MOV.U32 R13, RZ, RZ, 0x3f800000 ;  /* 0x3f800000ff0d7424 */ /* 0x000fe200078e00ff */
[----:B------:R-:W-:Y:S01]  /*14630*/  MOV R12, 0x3f800000 ;  /* 0x3f800000000c7802 */ /* 0x000fe20000000f00 */
[----:B------:R-:W1:Y:S01]  /*14640*/  SHFL.BFLY PT, R6, R249, 0x2, 0x1f ;  /* 0x0c401f00f9067f89 */ /* 0x000e6200000e0000 */
[----:B------:R-:W-:Y:S01]  /*14650*/  CS2R R38, SRZ ;  /* 0x0000000000267805 */ /* 0x000fe2000001ff00 */
[----:B------:R-:W-:Y:S02]  /*14660*/  BSSY B0, `(.L_x_778) ;  /* 0x00000dc000007945 */ /* 0x000fe40003800000 */
[----:B------:R-:W5:Y:S04]  /*14670*/  SHFL.BFLY PT, R15, R252, 0x2, 0x1f ;  /* 0x0c401f00fc0f7f89 */ /* 0x000f6800000e0000 */
[----:B------:R-:W2:Y:S01]  /*14680*/  S2R R32, SR_CTAID.Z ;  /* 0x0000000000207919 */ /* 0x000ea20000002700 */
[----:B-1----:R-:W-:-:S02]  /*14690*/  FADD.FTZ R6, R6, R249 ;  /* 0x000000f906067221 */ /* 0x002fc40000010000 */
[----:B-----5:R-:W-:-:S05]  /*146a0*/  FADD.FTZ R15, R15, R252 ;  /* 0x000000fc0f0f7221 */ /* 0x020fca0000010000 */
[----:B------:R-:W1:Y:S02]  /*146b0*/  SHFL.BFLY PT, R14, R15, 0x1, 0x1f ;  /* 0x0c201f000f0e7f89 */ /* 0x000e6400000e0000 */
[----:B-1----:R-:W-:Y:S01]  /*146c0*/  FADD.FTZ R14, R15, R14 ;  /* 0x0000000e0f0e7221 */ /* 0x002fe20000010000 */
[----:B------:R-:W-:-:S04]  /*146d0*/  MOV R15, 0x3f800000 ;  /* 0x3f800000000f7802 */ /* 0x000fc80000000f00 */
[----:B------:R-:W-:Y:S01]  /*146e0*/  FSETP.NE.FTZ.AND P3, PT, R14, RZ, PT ;  /* 0x000000ff0e00720b */ /* 0x000fe20003f75000 */
[----:B---3--:R-:W1:Y:S04]  /*146f0*/  SHFL.BFLY PT, R10, R7, 0x2, 0x1f ;  /* 0x0c401f00070a7f89 */ /* 0x008e6800000e0000 */
[----:B----4-:R-:W3:Y:S01]  /*14700*/  SHFL.BFLY PT, R5, R4, 0x2, 0x1f ;  /* 0x0c401f0004057f89 */ /* 0x010ee200000e0000 */
[----:B-1----:R-:W-:-:S03]  /*14710*/  FADD.FTZ R10, R10, R7 ;  /* 0x000000070a0a7221 */ /* 0x002fc60000010000 */
[----:B------:R-:W1:Y:S01]  /*14720*/  SHFL.BFLY PT, R7, R6, 0x1, 0x1f ;  /* 0x0c201f0006077f89 */ /* 0x000e6200000e0000 */
[----:B---3--:R-:W-:-:S03]  /*14730*/  FADD.FTZ R5, R5, R4 ;  /* 0x0000000405057221 */ /* 0x008fc60000010000 */
[----:B------:R-:W3:Y:S04]  /*14740*/  SHFL.BFLY PT, R9, R10, 0x1, 0x1f ;  /* 0x0c201f000a097f89 */ /* 0x000ee800000e0000 */
[----:B------:R-:W4:Y:S04]  /*14750*/  SHFL.BFLY PT, R8, R5, 0x1, 0x1f ;  /* 0x0c201f0005087f89 */ /* 0x000f2800000e0000 */
[----:B------:R-:W5:Y:S01]  /*14760*/  S2R R4, SR_CTAID.Y ;  /* 0x0000000000047919 */ /* 0x000f620000002600 */
[----:B-1----:R-:W-:-:S03]  /*14770*/  FADD.FTZ R7, R6, R7 ;  /* 0x0000000706077221 */ /* 0x002fc60000010000 */
[----:B------:R-:W1:Y:S01]  /*14780*/  S2R R6, SR_TID.X ;  /* 0x0000000000067919 */ /* 0x000e620000002100 */
[----:B---3--:R-:W-:Y:S01]  /*14790*/  FADD.FTZ R9, R10, R9 ;  /* 0x000000090a097221 */ /* 0x008fe20000010000 */
[----:B------:R-:W-:Y:S01]  /*147a0*/  FSETP.NE.FTZ.AND P4, PT, R7, RZ, PT ;  /* 0x000000ff0700720b */ /* 0x000fe20003f95000 */
[----:B------:R-:W-:-:S03]  /*147b0*/  @P0 IMAD.WIDE.U32 R10, R230, c[0x0][0x1e8], RZ ;  /* 0x00007a00e60a0a25 */ /* 0x000fc600078e00ff */
[----:B------:R-:W-:Y:S01]  /*147c0*/  FSETP.NE.FTZ.AND P6, PT, R9, RZ, PT ;  /* 0x000000ff0900720b */ /* 0x000fe20003fd5000 */
[----:B----4-:R-:W-:Y:S01]  /*147d0*/  FADD.FTZ R8, R5, R8 ;  /* 0x0000000805087221 */ /* 0x010fe20000010000 */
[----:B-----5:R-:W-:Y:S01]  /*147e0*/  @!P0 SHF.R.S32.HI R5, RZ, 0x1f, R4 ;  /* 0x0000001fff058819 */ /* 0x020fe20000011404 */
[----:B------:R-:W-:-:S03]  /*147f0*/  @!P0 IMAD.WIDE.U32 R16, R4, c[0x0][0x1e0], RZ ;  /* 0x0000780004108a25 */ /* 0x000fc600078e00ff */
[----:B------:R-:W-:Y:S01]  /*14800*/  FSETP.NE.FTZ.AND P5, PT, R8, RZ, PT ;  /* 0x000000ff0800720b */ /* 0x000fe20003fb5000 */
[----:B------:R-:W-:Y:S02]  /*14810*/  @!P0 IMAD R5, R5, c[0x0][0x1e0], RZ ;  /* 0x0000780005058a24 */ /* 0x000fe400078e02ff */
[----:B------:R-:W3:Y:S01]  /*14820*/  @P4 MUFU.RCP R15, R7 ;  /* 0x00000007000f4308 */ /* 0x000ee20000001000 */
[----:B------:R-:W-:Y:S02]  /*14830*/  @P0 IMAD R11, R230, c[0x0][0x1ec], R11 ;  /* 0x00007b00e60b0a24 */ /* 0x000fe400078e020b */
[----:B------:R-:W-:Y:S02]  /*14840*/  @!P0 IMAD R5, R4, c[0x0][0x1e4], R5 ;  /* 0x0000790004058a24 */ /* 0x000fe400078e0205 */
[----:B------:R-:W-:-:S03]  /*14850*/  @!P0 IMAD.MOV.U32 R10, RZ, RZ, R16 ;  /* 0x000000ffff0a8224 */ /* 0x000fc600078e0010 */
[----:B------:R-:W4:Y:S01]  /*14860*/  @P6 MUFU.RCP R12, R9 ;  /* 0x00000009000c6308 */ /* 0x000f220000001000 */
[----:B------:R-:W-:Y:S01]  /*14870*/  @!P0 IADD3 R11, R17, R5, RZ ;  /* 0x00000005110b8210 */ /* 0x000fe20007ffe0ff */
[----:B------:R-:W-:Y:S01]  /*14880*/  IMAD.MOV.U32 R5, RZ, RZ, 0x3f800000 ;  /* 0x3f800000ff057424 */ /* 0x000fe200078e00ff */
[----:B-1----:R-:W-:-:S05]  /*14890*/  SHF.R.S32.HI R17, RZ, 0x1f, R6 ;  /* 0x0000001fff117819 */ /* 0x002fca0000011406 */
[----:B------:R-:W1:Y:S01]  /*148a0*/  @P3 MUFU.RCP R5, R14 ;  /* 0x0000000e00053308 */ /* 0x000e620000001000 */
[C---:B---3--:R-:W-:Y:S02]  /*148b0*/  FMUL.FTZ R156, R15.reuse, R156 ;  /* 0x0000009c0f9c7220 */ /* 0x048fe40000410000 */
[C---:B------:R-:W-:Y:S02]  /*148c0*/  FMUL.FTZ R157, R15.reuse, R157 ;  /* 0x0000009d0f9d7220 */ /* 0x040fe40000410000 */
[C---:B------:R-:W-:Y:S02]  /*148d0*/  FMUL.FTZ R152, R15.reuse, R152 ;  /* 0x000000980f987220 */ /* 0x040fe40000410000 */
[----:B------:R-:W-:Y:S01]  /*148e0*/  FMUL.FTZ R153, R15, R153 ;  /* 0x000000990f997220 */ /* 0x000fe20000410000 */
[----:B------:R-:W3:Y:S01]  /*148f0*/  @P5 MUFU.RCP R13, R8 ;  /* 0x00000008000d5308 */ /* 0x000ee20000001000 */
[C---:B----4-:R-:W-:Y:S01]  /*14900*/  FMUL.FTZ R160, R12.reuse, R160 ;  /* 0x000000a00ca07220 */ /* 0x050fe20000410000 */
[----:B------:R-:W-:Y:S01]  /*14910*/  F2FP.PACK_AB R156, R157, R156 ;  /* 0x0000009c9d9c723e */ /* 0x000fe200000000ff */
[C---:B------:R-:W-:Y:S01]  /*14920*/  FMUL.FTZ R161, R12.reuse, R161 ;  /* 0x000000a10ca17220 */ /* 0x040fe20000410000 */
[----:B------:R-:W-:Y:S01]  /*14930*/  F2FP.PACK_AB R152, R153, R152 ;  /* 0x000000989998723e */ /* 0x000fe200000000ff */
[----:B------:R-:W-:-:S02]  /*14940*/  FMUL.FTZ R148, R12, R148 ;  /* 0x000000940c947220 */ /* 0x000fc40000410000 */
[C---:B------:R-:W-:Y:S01]  /*14950*/  FMUL.FTZ R149, R12.reuse, R149 ;  /* 0x000000950c957220 */ /* 0x040fe20000410000 */
[----:B------:R-:W-:Y:S01]  /*14960*/  F2FP.PACK_AB R160, R161, R160 ;  /* 0x000000a0a1a0723e */ /* 0x000fe200000000ff */
[C---:B------:R-:W-:Y:S01]  /*14970*/  FMUL.FTZ R144, R12.reuse, R144 ;  /* 0x000000900c907220 */ /* 0x040fe20000410000 */
[----:B------:R-:W4:Y:S01]  /*14980*/  @P6 MUFU.LG2 R9, R9 ;  /* 0x0000000900096308 */ /* 0x000f220000000c00 */
[C---:B------:R-:W-:Y:S01]  /*14990*/  FMUL.FTZ R145, R12.reuse, R145 ;  /* 0x000000910c917220 */ /* 0x040fe20000410000 */
[----:B------:R-:W-:Y:S01]  /*149a0*/  F2FP.PACK_AB R148, R149, R148 ;  /* 0x000000949594723e */ /* 0x000fe200000000ff */
[C---:B------:R-:W-:Y:S02]  /*149b0*/  FMUL.FTZ R132, R12.reuse, R132 ;  /* 0x000000840c847220 */ /* 0x040fe40000410000 */
[----:B------:R-:W-:Y:S01]  /*149c0*/  FMUL.FTZ R133, R12, R133 ;  /* 0x000000850c857220 */ /* 0x000fe20000410000 */
[-C--:B------:R-:W-:Y:S01]  /*149d0*/  LEA.HI R12, R17, R6.reuse, RZ, 0x2 ;  /* 0x00000006110c7211 */ /* 0x080fe200078f10ff */
[----:B-1----:R-:W-:Y:S01]  /*149e0*/  FMUL.FTZ R159, R5, R159 ;  /* 0x0000009f059f7220 */ /* 0x002fe20000410000 */
[----:B------:R-:W-:Y:S01]  /*149f0*/  LEA.HI R17, R17, R6, RZ, 0x5 ;  /* 0x0000000611117211 */ /* 0x000fe200078f28ff */
[C---:B------:R-:W-:Y:S01]  /*14a00*/  FMUL.FTZ R158, R5.reuse, R158 ;  /* 0x0000009e059e7220 */ /* 0x040fe20000410000 */
[----:B------:R-:W-:Y:S01]  /*14a10*/  SHF.R.S32.HI R16, RZ, 0x2, R12 ;  /* 0x00000002ff107819 */ /* 0x000fe2000001140c */
[C---:B------:R-:W-:Y:S01]  /*14a20*/  FMUL.FTZ R155, R5.reuse, R155 ;  /* 0x0000009b059b7220 */ /* 0x040fe20000410000 */
[----:B------:R-:W-:Y:S01]  /*14a30*/  LOP3.LUT R21, R12, 0xfffffffc, RZ, 0xc0, !PT ;  /* 0xfffffffc0c157812 */ /* 0x000fe200078ec0ff */
[C---:B------:R-:W-:Y:S01]  /*14a40*/  FMUL.FTZ R154, R5.reuse, R154 ;  /* 0x0000009a059a7220 */ /* 0x040fe20000410000 */
[----:B------:R-:W-:Y:S01]  /*14a50*/  SHF.R.S32.HI R19, RZ, 0x1f, R16 ;  /* 0x0000001fff137819 */ /* 0x000fe20000011410 */
[C---:B------:R-:W-:Y:S01]  /*14a60*/  FMUL.FTZ R143, R5.reuse, R143 ;  /* 0x0000008f058f7220 */ /* 0x040fe20000410000 */
[----:B------:R-:W-:Y:S01]  /*14a70*/  SHF.R.S32.HI R12, RZ, 0x5, R17 ;  /* 0x00000005ff0c7819 */ /* 0x000fe20000011411 */
[----:B------:R-:W-:Y:S01]  /*14a80*/  FMUL.FTZ R142, R5, R142 ;  /* 0x0000008e058e7220 */ /* 0x000fe20000410000 */
[----:B------:R-:W-:Y:S01]  /*14a90*/  LEA.HI R19, R19, R16, RZ, 0x3 ;  /* 0x0000001013137211 */ /* 0x000fe200078f18ff */
[----:B------:R-:W-:Y:S01]  /*14aa0*/  FMUL.FTZ R139, R5, R139 ;  /* 0x0000008b058b7220 */ /* 0x000fe20000410000 */
[----:B------:R-:W-:Y:S01]  /*14ab0*/  F2FP.PACK_AB R158, R159, R158 ;  /* 0x0000009e9f9e723e */ /* 0x000fe200000000ff */
[----:B------:R-:W-:Y:S01]  /*14ac0*/  FMUL.FTZ R138, R5, R138 ;  /* 0x0000008a058a7220 */ /* 0x000fe20000410000 */
[----:B------:R-:W-:Y:S01]  /*14ad0*/  LOP3.LUT R19, R19, 0xfffffff8, RZ, 0xc0, !PT ;  /* 0xfffffff813137812 */ /* 0x000fe200078ec0ff */
[----:B------:R-:W-:Y:S01]  /*14ae0*/  IMAD.IADD R21, R6, 0x1, -R21 ;  /* 0x0000000106157824 */ /* 0x000fe200078e0a15 */
[----:B------:R-:W-:Y:S01]  /*14af0*/  F2FP.PACK_AB R154, R155, R154 ;  /* 0x0000009a9b9a723e */ /* 0x000fe200000000ff */
[C---:B---3--:R-:W-:Y:S01]  /*14b00*/  FMUL.FTZ R162, R13.reuse, R162 ;  /* 0x000000a20da27220 */ /* 0x048fe20000410000 */
[----:B------:R-:W-:Y:S01]  /*14b10*/  IADD3 R19, R16, -R19, RZ ;  /* 0x8000001310137210 */ /* 0x000fe20007ffe0ff */
[----:B------:R-:W-:Y:S01]  /*14b20*/  FMUL.FTZ R163, R13, R163 ;  /* 0x000000a30da37220 */ /* 0x000fe20000410000 */
[----:B------:R-:W-:Y:S01]  /*14b30*/  LEA R21, R12, R21, 0x8 ;  /* 0x000000150c157211 */ /* 0x000fe200078e40ff */
[----:B------:R-:W1:Y:S01]  /*14b40*/  LDC.U8 R16, c[0x0][0x329] ;  /* 0x0000ca40ff107b82 */ /* 0x000e620000000000 */
[----:B------:R-:W-:Y:S01]  /*14b50*/  LEA.HI R5, R19, R19, RZ, 0x1 ;  /* 0x0000001313057211 */ /* 0x000fe200078f08ff */
[----:B------:R-:W-:Y:S01]  /*14b60*/  FMUL.FTZ R150, R13, R150 ;  /* 0x000000960d967220 */ /* 0x000fe20000410000 */
[----:B------:R-:W-:Y:S01]  /*14b70*/  F2FP.PACK_AB R162, R163, R162 ;  /* 0x000000a2a3a2723e */ /* 0x000fe200000000ff */
[C---:B------:R-:W-:Y:S01]  /*14b80*/  FMUL.FTZ R151, R13.reuse, R151 ;  /* 0x000000970d977220 */ /* 0x040fe20000410000 */
[----:B------:R-:W-:Y:S01]  /*14b90*/  SHF.R.S32.HI R18, RZ, 0x1, R5 ;  /* 0x00000001ff127819 */ /* 0x000fe20000011405 */
[----:B------:R-:W-:Y:S01]  /*14ba0*/  FMUL.FTZ R146, R13, R146 ;  /* 0x000000920d927220 */ /* 0x000fe20000410000 */
[----:B------:R-:W-:Y:S01]  /*14bb0*/  LOP3.LUT R20, R5, 0x3fffffe, RZ, 0xc0, !PT ;  /* 0x03fffffe05147812 */ /* 0x000fe200078ec0ff */
[C---:B------:R-:W-:Y:S01]  /*14bc0*/  FMUL.FTZ R147, R13.reuse, R147 ;  /* 0x000000930d937220 */ /* 0x040fe20000410000 */
[C---:B------:R-:W-:Y:S01]  /*14bd0*/  SHF.L.U32 R5, R18.reuse, 0x6, RZ ;  /* 0x0000000612057819 */ /* 0x040fe200000006ff */
[----:B------:R-:W-:Y:S01]  /*14be0*/  FMUL.FTZ R134, R13, R134 ;  /* 0x000000860d867220 */ /* 0x000fe20000410000 */
[C---:B------:R-:W-:Y:S01]  /*14bf0*/  LOP3.LUT P0, RZ, R18.reuse, 0x2, RZ, 0xc0, !PT ;  /* 0x0000000212ff7812 */ /* 0x040fe2000780c0ff */
[----:B------:R-:W-:Y:S01]  /*14c00*/  IMAD.IADD R20, R19, 0x1, -R20 ;  /* 0x0000000113147824 */ /* 0x000fe200078e0a14 */
[----:B------:R-:W-:Y:S01]  /*14c10*/  LOP3.LUT R5, R5, 0xc0, RZ, 0xc0, !PT ;  /* 0x000000c005057812 */ /* 0x000fe200078ec0ff */
[----:B------:R-:W-:Y:S01]  /*14c20*/  FMUL.FTZ R13, R13, R135 ;  /* 0x000000870d0d7220 */ /* 0x000fe20000410000 */
[----:B------:R-:W-:Y:S01]  /*14c30*/  LOP3.LUT R19, R18, 0x1, RZ, 0xc0, !PT ;  /* 0x0000000112137812 */ /* 0x000fe200078ec0ff */
[----:B------:R-:W-:Y:S01]  /*14c40*/  IMAD R20, R20, 0x10, R21 ;  /* 0x0000001014147824 */ /* 0x000fe200078e0215 */
[----:B------:R-:W-:Y:S01]  /*14c50*/  LEA.HI R5, R5, R5, RZ, 0x1d ;  /* 0x0000000505057211 */ /* 0x000fe200078fe8ff */
[----:B------:R-:W-:Y:S01]  /*14c60*/  FMUL.FTZ R140, R15, R140 ;  /* 0x0000008c0f8c7220 */ /* 0x000fe20000410000 */
[----:B------:R-:W-:Y:S01]  /*14c70*/  ISETP.NE.U32.AND P1, PT, R19, 0x1, PT ;  /* 0x000000011300780c */ /* 0x000fe20003f25070 */
[----:B------:R-:W-:Y:S01]  /*14c80*/  FMUL.FTZ R141, R15, R141 ;  /* 0x0000008d0f8d7220 */ /* 0x000fe20000410000 */
[----:B------:R-:W-:Y:S01]  /*14c90*/  MOV R19, 0xfffffff0 ;  /* 0xfffffff000137802 */ /* 0x000fe20000000f00 */
[----:B------:R-:W-:Y:S01]  /*14ca0*/  IMAD.U32 R5, R20, 0x2, R5 ;  /* 0x0000000214057824 */ /* 0x000fe200078e0005 */
[----:B------:R-:W-:Y:S01]  /*14cb0*/  F2FP.PACK_AB R150, R151, R150 ;  /* 0x000000969796723e */ /* 0x000fe200000000ff */
[----:B------:R-:W-:Y:S01]  /*14cc0*/  FMUL.FTZ R136, R15, R136 ;  /* 0x000000880f887220 */ /* 0x000fe20000410000 */
[----:B------:R-:W-:Y:S01]  /*14cd0*/  SEL R19, R19, 0x10, !P1 ;  /* 0x0000001013137807 */ /* 0x000fe20004800000 */
[----:B------:R-:W-:Y:S01]  /*14ce0*/  FMUL.FTZ R15, R15, R137 ;  /* 0x000000890f0f7220 */ /* 0x000fe20000410000 */
[----:B------:R-:W-:Y:S01]  /*14cf0*/  SHF.L.U32 R5, R5, 0x1, RZ ;  /* 0x0000000105057819 */ /* 0x000fe200000006ff */
[----:B------:R-:W3:Y:S01]  /*14d00*/  LDC.U8 R18, c[0x0][0x328] ;  /* 0x0000ca00ff127b82 */ /* 0x000ee20000000000 */
[----:B------:R-:W-:Y:S01]  /*14d10*/  F2FP.PACK_AB R144, R145, R144 ;  /* 0x000000909190723e */ /* 0x000fe200000000ff */
[----:B------:R-:W5:Y:S01]  /*14d20*/  @P5 MUFU.LG2 R8, R8 ;  /* 0x0000000800085308 */ /* 0x000f620000000c00 */
[C---:B------:R-:W-:Y:S01]  /*14d30*/  IADD3 R23, R5.reuse, 0x20, RZ ;  /* 0x0000002005177810 */ /* 0x040fe20007ffe0ff */
[C---:B------:R-:W-:Y:S01]  /*14d40*/  IMAD.IADD R21, R5.reuse, 0x1, R19 ;  /* 0x0000000105157824 */ /* 0x040fe200078e0213 */
[----:B------:R-:W-:Y:S01]  /*14d50*/  @P0 IADD3 R23, R5, -0x20, RZ ;  /* 0xffffffe005170810 */ /* 0x000fe20007ffe0ff */
[----:B------:R-:W-:Y:S01]  /*14d60*/  STS [R5], R160 ;  /* 0x000000a005007388 */ /* 0x000fe20000000800 */
[----:B------:R-:W-:Y:S01]  /*14d70*/  F2FP.PACK_AB R146, R147, R146 ;  /* 0x000000929392723e */ /* 0x000fe200000000ff */
[----:B----4-:R-:W-:Y:S01]  /*14d80*/  @P6 FMUL.FTZ R9, R9, 0.69314718246459960938 ;  /* 0x3f31721809096820 */ /* 0x010fe20000410000 */
[----:B------:R-:W-:Y:S01]  /*14d90*/  F2FP.PACK_AB R132, R133, R132 ;  /* 0x000000848584723e */ /* 0x000fe200000000ff */
[----:B------:R-:W-:Y:S01]  /*14da0*/  STS [R5+0x200], R162 ;  /* 0x000200a205007388 */ /* 0x000fe20000000800 */
[----:B------:R-:W-:Y:S01]  /*14db0*/  F2FP.PACK_AB R13, R13, R134 ;  /* 0x000000860d0d723e */ /* 0x000fe200000000ff */
[----:B------:R-:W4:Y:S01]  /*14dc0*/  @P4 MUFU.LG2 R7, R7 ;  /* 0x0000000700074308 */ /* 0x000f220000000c00 */
[----:B------:R-:W-:Y:S01]  /*14dd0*/  IADD3 R19, R19, R23, RZ ;  /* 0x0000001713137210 */ /* 0x000fe20007ffe0ff */
[----:B------:R-:W-:Y:S01]  /*14de0*/  STS [R21], R148 ;  /* 0x0000009415007388 */ /* 0x000fe20000000800 */
[----:B------:R-:W-:-:S02]  /*14df0*/  F2FP.PACK_AB R140, R141, R140 ;  /* 0x0000008c8d8c723e */ /* 0x000fc400000000ff */
[----:B------:R-:W-:Y:S01]  /*14e00*/  F2FP.PACK_AB R142, R143, R142 ;  /* 0x0000008e8f8e723e */ /* 0x000fe200000000ff */
[----:B------:R-:W-:Y:S01]  /*14e10*/  STS [R21+0x200], R150 ;  /* 0x0002009615007388 */ /* 0x000fe20000000800 */
[----:B------:R-:W-:Y:S01]  /*14e20*/  F2FP.PACK_AB R15, R15, R136 ;  /* 0x000000880f0f723e */ /* 0x000fe200000000ff */
[----:B------:R-:W2:Y:S01]  /*14e30*/  @P3 MUFU.LG2 R14, R14 ;  /* 0x0000000e000e3308 */ /* 0x000ea20000000c00 */
[----:B------:R-:W-:Y:S01]  /*14e40*/  F2FP.PACK_AB R138, R139, R138 ;  /* 0x0000008a8b8a723e */ /* 0x000fe200000000ff */
[----:B------:R-:W-:Y:S01]  /*14e50*/  STS [R5+0x1000], R156 ;  /* 0x0010009c05007388 */ /* 0x000fe20000000800 */
[----:B-1----:R-:W-:Y:S01]  /*14e60*/  ISETP.NE.AND P1, PT, R16, RZ, PT ;  /* 0x000000ff1000720c */ /* 0x002fe20003f25270 */
[----:B-----5:R-:W-:Y:S01]  /*14e70*/  @P5 FMUL.FTZ R8, R8, 0.69314718246459960938 ;  /* 0x3f31721808085820 */ /* 0x020fe20000410000 */
[----:B---3--:R-:W-:Y:S01]  /*14e80*/  ISETP.NE.AND P0, PT, R18, RZ, PT ;  /* 0x000000ff1200720c */ /* 0x008fe20003f05270 */
[----:B------:R1:W-:Y:S01]  /*14e90*/  STS [R5+0x1200], R158 ;  /* 0x0012009e05007388 */ /* 0x0003e20000000800 */
[----:B------:R-:W-:Y:S01]  /*14ea0*/  LOP3.LUT R35, R17, 0xffffffe0, RZ, 0xc0, !PT ;  /* 0xffffffe011237812 */ /* 0x000fe200078ec0ff */
[----:B----4-:R-:W-:Y:S01]  /*14eb0*/  @P4 FMUL.FTZ R7, R7, 0.69314718246459960938 ;  /* 0x3f31721807074820 */ /* 0x010fe20000410000 */
[----:B------:R-:W-:Y:S01]  /*14ec0*/  ISETP.NE.OR P2, PT, R16, RZ, !P0 ;  /* 0x000000ff1000720c */ /* 0x000fe20004745670 */
[----:B------:R-:W-:Y:S02]  /*14ed0*/  STS [R21+0x1000], R152 ;  /* 0x0010009815007388 */ /* 0x000fe40000000800 */
[----:B------:R-:W-:Y:S01]  /*14ee0*/  IMAD.IADD R35, R6, 0x1, -R35 ;  /* 0x0000000106237824 */ /* 0x000fe200078e0a23 */
[----:B------:R-:W-:Y:S01]  /*14ef0*/  MOV R6, 0x7f800000 ;  /* 0x7f80000000067802 */ /* 0x000fe20000000f00 */
[----:B------:R-:W-:Y:S01]  /*14f00*/  STS [R21+0x1200], R154 ;  /* 0x0012009a15007388 */ /* 0x000fe20000000800 */
[----:B------:R-:W-:Y:S01]  /*14f10*/  @P6 FFMA.FTZ R6, R36, c[0x0][0x238], R9 ;  /* 0x00008e0024066a23 */ /* 0x000fe20000010009 */
[----:B------:R-:W-:Y:S01]  /*14f20*/  @!P1 MOV R18, c[0x0][0x214] ;  /* 0x0000850000129a02 */ /* 0x000fe20000000f00 */
[----:B------:R-:W-:Y:S01]  /*14f30*/  @P1 IMAD.MOV.U32 R20, RZ, RZ, c[0x0][0x210] ;  /* 0x00008400ff141624 */ /* 0x000fe200078e00ff */
[----:B------:R-:W-:Y:S01]  /*14f40*/  STS [R23], R144 ;  /* 0x0000009017007388 */ /* 0x000fe20000000800 */
[----:B------:R-:W-:-:S02]  /*14f50*/  @P1 MOV R33, 0x1 ;  /* 0x0000000100211802 */ /* 0x000fc40000000f00 */
[----:B------:R-:W-:Y:S01]  /*14f60*/  MOV R9, 0x7f800000 ;  /* 0x7f80000000097802 */ /* 0x000fe20000000f00 */
[----:B------:R-:W-:Y:S04]  /*14f70*/  STS [R23+0x200], R146 ;  /* 0x0002009217007388 */ /* 0x000fe80000000800 */
[----:B------:R-:W-:Y:S04]  /*14f80*/  STS [R19], R132 ;  /* 0x0000008413007388 */ /* 0x000fe80000000800 */
[----:B------:R3:W-:Y:S01]  /*14f90*/  STS [R19+0x200], R13 ;  /* 0x0002000d13007388 */ /* 0x0007e20000000800 */
[----:B-1----:R-:W-:Y:S01]  /*14fa0*/  @P1 IMAD R5, R20, c[0x0][0x214], RZ ;  /* 0x0000850014051a24 */ /* 0x002fe200078e02ff */
[----:B------:R-:W-:-:S02]  /*14fb0*/  @!P1 SEL R5, R18, c[0x0][0x234], !P0 ;  /* 0x00008d0012059a07 */ /* 0x000fc40004000000 */
[----:B------:R-:W-:Y:S01]  /*14fc0*/  STS [R23+0x1000], R140 ;  /* 0x0010008c17007388 */ /* 0x000fe20000000800 */
[----:B------:R-:W-:Y:S02]  /*14fd0*/  ISETP.NE.OR P0, PT, R230, -0x1, P2 ;  /* 0xffffffffe600780c */ /* 0x000fe40001705670 */
[----:B------:R-:W-:Y:S01]  /*14fe0*/  @!P1 IMAD R33, R5, c[0x0][0x1c0], RZ ;  /* 0x0000700005219a24 */ /* 0x000fe200078e02ff */
[----:B------:R-:W-:Y:S03]  /*14ff0*/  STS [R23+0x1200], R142 ;  /* 0x0012008e17007388 */ /* 0x000fe60000000800 */
[C---:B------:R-:W-:Y:S01]  /*15000*/  IMAD R33, R4.reuse, R33, RZ ;  /* 0x0000002104217224 */ /* 0x040fe200078e02ff */
[----:B------:R1:W-:Y:S04]  /*15010*/  STS [R19+0x1000], R15 ;  /* 0x0010000f13007388 */ /* 0x0003e80000000800 */
[----:B------:R4:W-:Y:S01]  /*15020*/  STS [R19+0x1200], R138 ;  /* 0x0012008a13007388 */ /* 0x0009e20000000800 */
[----:B------:R-:W-:Y:S01]  /*15030*/  SEL R33, R33, RZ, P2 ;  /* 0x000000ff21217207 */ /* 0x000fe20001000000 */
[----:B------:R-:W-:Y:S01]  /*15040*/  @!P0 IMAD R230, R4, c[0x0][0x214], RZ ;  /* 0x0000850004e68a24 */ /* 0x000fe200078e02ff */
[----:B------:R-:W-:Y:S01]  /*15050*/  @P1 MOV R4, c[0x0][0x210] ;  /* 0x0000840000041a02 */ /* 0x000fe20000000f00 */
[----:B------:R-:W-:Y:S01]  /*15060*/  BAR.SYNC.DEFER_BLOCKING 0x0 ;  /* 0x0000000000007b1d */ /* 0x000fe20000010000 */
[----:B------:R-:W-:Y:S01]  /*15070*/  @!P1 IMAD.MOV.U32 R4, RZ, RZ, 0x1 ;  /* 0x00000001ff049424 */ /* 0x000fe200078e00ff */
[----:B------:R-:W-:Y:S01]  /*15080*/  LOP3.LUT P0, RZ, R35, 0x3, RZ, 0xc0, !PT ;  /* 0x0000000323ff7812 */ /* 0x000fe2000780c0ff */
[----:B--2---:R-:W-:Y:S01]  /*15090*/  IMAD R33, R32, R5, R33 ;  /* 0x0000000520217224 */ /* 0x004fe200078e0221 */
[----:B------:R-:W-:Y:S01]  /*150a0*/  @!P2 MOV R38, R230 ;  /* 0x000000e60026a202 */ /* 0x000fe20000000f00 */
[----:B------:R-:W-:Y:S01]  /*150b0*/  @P3 FMUL.FTZ R35, R14, 0.69314718246459960938 ;  /* 0x3f3172180e233820 */ /* 0x000fe20000410000 */
[----:B---3--:R-:W2:Y:S01]  /*150c0*/  S2R R13, SR_CTAID.X ;  /* 0x00000000000d7919 */ /* 0x008ea20000002500 */
[----:B------:R-:W-:Y:S01]  /*150d0*/  @!P2 SHF.R.S32.HI R39, RZ, 0x1f, R230 ;  /* 0x0000001fff27a819 */ /* 0x000fe200000114e6 */
[----:B------:R-:W-:-:S02]  /*150e0*/  IMAD.MOV.U32 R5, RZ, RZ, 0x7f800000 ;  /* 0x7f800000ff057424 */ /* 0x000fc400078e00ff */
[----:B------:R-:W-:Y:S02]  /*150f0*/  @P4 FFMA.FTZ R5, R2, c[0x0][0x238], R7 ;  /* 0x00008e0002054a23 */ /* 0x000fe40000010007 */
[----:B------:R-:W-:Y:S01]  /*15100*/  @P3 FFMA.FTZ R9, R0, c[0x0][0x238], R35 ;  /* 0x00008e0000093a23 */ /* 0x000fe20000010023 */
[----:B-1----:R-:W-:Y:S01]  /*15110*/  MOV R15, 0x7f800000 ;  /* 0x7f800000000f7802 */ /* 0x002fe20000000f00 */
[----:B------:R-:W-:Y:S01]  /*15120*/  @P5 FFMA.FTZ R15, R3, c[0x0][0x238], R8 ;  /* 0x00008e00030f5a23 */ /* 0x000fe20000010008 */
[----:B------:R4:W1:Y:S04]  /*15130*/  LDS.128 R24, [R231] ;  /* 0x00000000e7187984 */ /* 0x0008680000000c00 */
[----:B------:R4:W3:Y:S01]  /*15140*/  LDS.128 R20, [R231+0x800] ;  /* 0x00080000e7147984 */ /* 0x0008e20000000c00 */
[----:B--2---:R-:W-:-:S03]  /*15150*/  IMAD R13, R13, R4, RZ ;  /* 0x000000040d0d7224 */ /* 0x004fc600078e02ff */
[----:B------:R4:W2:Y:S02]  /*15160*/  LDS.128 R16, [R231+0x1000] ;  /* 0x00100000e7107984 */ /* 0x0008a40000000c00 */
[----:B------:R-:W-:Y:S02]  /*15170*/  SHF.L.U32 R34, R13, 0x7, RZ ;  /* 0x000000070d227819 */ /* 0x000fe400000006ff */
[----:B------:R4:W1:Y:S02]  /*15180*/  LDS.128 R28, [R231+0x1800] ;  /* 0x00180000e71c7984 */ /* 0x0008640000000c00 */
[--C-:B------:R-:W-:Y:S02]  /*15190*/  IADD3 R13, P2, P1, R34, R38, R33.reuse ;  /* 0x00000026220d7210 */ /* 0x100fe4000795e021 */
        /* <DEDUP_REMOVED lines=40> */
.L_x_779:
[----:B------:R-:W-:Y:S05]  /*15420*/  BSYNC B0 ;  /* 0x0000000000007941 */ /* 0x000fea0003800000 */
.L_x_778:
[----:B----4-:R-:W4:Y:S01]  /*15430*/  S2R R3, SR_TID.X ;  /* 0x0000000000037919 */ /* 0x010f220000002100 */
[----:B------:R-:W-:Y:S01]  /*15440*/  IADD3 R10, P0, R250, R10, RZ ;  /* 0x0000000afa0a7210 */ /* 0x000fe20007f1e0ff */
[----:B------:R-:W-:Y:S01]  /*15450*/  BSSY B0, `(.L_x_780) ;  /* 0x0000014000007945 */ /* 0x000fe20003800000 */
[----:B------:R-:W-:-:S03]  /*15460*/  SHF.R.S32.HI R2, RZ, 0x1f, R32 ;  /* 0x0000001fff027819 */ /* 0x000fc60000011420 */
[----:B------:R-:W-:Y:S01]  /*15470*/  IMAD.X R11, R251, 0x1, R11, P0 ;  /* 0x00000001fb0b7824 */ /* 0x000fe200000e060b */
[----:B----4-:R-:W-:-:S04]  /*15480*/  SHF.R.S32.HI R0, RZ, 0x1f, R3 ;  /* 0x0000001fff007819 */ /* 0x010fc80000011403 */
[----:B------:R-:W-:Y:S01]  /*15490*/  LEA.HI R0, R0, R3, RZ, 0x2 ;  /* 0x0000000300007211 */ /* 0x000fe200078f10ff */
[----:B------:R-:W-:-:S03]  /*154a0*/  IMAD R3, R2, c[0x0][0x1f0], RZ ;  /* 0x00007c0002037a24 */ /* 0x000fc600078e02ff */
[----:B------:R-:W-:Y:S01]  /*154b0*/  SHF.R.S32.HI R5, RZ, 0x2, R0 ;  /* 0x00000002ff057819 */ /* 0x000fe20000011400 */
[C---:B------:R-:W-:Y:S02]  /*154c0*/  IMAD R3, R32.reuse, c[0x0][0x1f4], R3 ;  /* 0x00007d0020037a24 */ /* 0x040fe400078e0203 */
[----:B------:R-:W-:Y:S01]  /*154d0*/  IMAD.WIDE.U32 R32, R32, c[0x0][0x1f0], R10 ;  /* 0x00007c0020207a25 */ /* 0x000fe200078e000a */
[----:B------:R-:W-:-:S03]  /*154e0*/  ISETP.GE.AND P0, PT, R5, R226, PT ;  /* 0x000000e20500720c */ /* 0x000fc60003f06270 */
[----:B------:R-:W-:-:S10]  /*154f0*/  IMAD.IADD R7, R3, 0x1, R33 ;  /* 0x0000000103077824 */ /* 0x000fd400078e0221 */
        /* <DEDUP_REMOVED lines=8> */
[----:B-1----:R1:W-:Y:S02]  /*15580*/  STG.E.128 [R2.64], R24 ;  /* 0x0000001802007986 */ /* 0x0023e4000c101d08 */
.L_x_781:
[----:B------:R-:W-:Y:S05]  /*15590*/  BSYNC B0 ;  /* 0x0000000000007941 */ /* 0x000fea0003800000 */
.L_x_780:
[----:B-1----:R-:W-:Y:S01]  /*155a0*/  IADD3 R3, R5, 0x20, RZ ;  /* 0x0000002005037810 */ /* 0x002fe20007ffe0ff */
        /* <DEDUP_REMOVED lines=14> */
.L_x_783:
[----:B------:R-:W-:Y:S05]  /*15690*/  BSYNC B0 ;  /* 0x0000000000007941 */ /* 0x000fea0003800000 */
.L_x_782:
[----:B------:R-:W-:Y:S01]  /*156a0*/  IADD3 R5, R5, 0x40, RZ ;  /* 0x0000004005057810 */ /* 0x000fe20007ffe0ff */
[----:B------:R-:W-:Y:S03]  /*156b0*/  BSSY B0, `(.L_x_784) ;  /* 0x000000e000007945 */ /* 0x000fe60003800000 */
[----:B------:R-:W-:-:S13]  /*156c0*/  ISETP.GE.AND P0, PT, R5, R226, PT ;  /* 0x000000e20500720c */ /* 0x000fda0003f06270 */
        /* <DEDUP_REMOVED lines=11> */
[----:B--2---:R1:W-:Y:S02]  /*15780*/  STG.E.128 [R2.64], R16 ;  /* 0x0000001002007986 */ /* 0x0043e4000c101d08 */
.L_x_785:
[----:B------:R-:W-:Y:S05]  /*15790*/  BSYNC B0 ;  /* 0x0000000000007941 */ /* 0x000fea0003800000 */
.L_x_784:
[----:B------:R-:W-:-:S13]  /*157a0*/  ISETP.GE.AND P0, PT, R225, R226, PT ;  /* 0x000000e2e100720c */ /* 0x000fda0003f06270 */
[----:B------:R-:W-:Y:S05]  /*157b0*/  @P0 EXIT ;  /* 0x000000000000094d */ /* 0x000fea0003800000 */
[----:B------:R-:W-:Y:S01]  /*157c0*/  IADD3 R0, P0, R232, 0x60, RZ ;  /* 0x00000060e8007810 */ /* 0x000fe20007f1e0ff */
[----:B------:R-:W-:Y:S01]  /*157d0*/  IMAD.MOV.U32 R4, RZ, RZ, R32 ;  /* 0x000000ffff047224 */ /* 0x000fe200078e0020 */
[----:B------:R-:W-:-:S03]  /*157e0*/  MOV R5, R7 ;  /* 0x0000000700057202 */ /* 0x000fc60000000f00 */
[----:B-1----:R-:W-:Y:S02]  /*157f0*/  IMAD.X R3, RZ, RZ, R233, P0 ;  /* 0x000000ffff037224 */ /* 0x002fe400000e06e9 */
        /* <DEDUP_REMOVED lines=8> */
.L_x_786:
        /* <DEDUP_REMOVED lines=16> */
.L_x_1143:


//--------------------- .text._ZN5flash16flash_fwd_kernelI23Flash_fwd_kernel_traitsILi32ELi128ELi128ELi4ELb0ELb0EN7cutlass6half_tE19Flash_kernel_traitsILi32ELi128ELi128ELi4ES3_EELb1ELb0ELb1ELb1ELb0ELb0ELb0ELb0EEEvNS_16Flash_fwd_paramsE --------------------------
	.section	.text._ZN5flash16flash_fwd_kernelI23Flash_fwd_kernel_traitsILi32ELi128ELi128ELi4ELb0ELb0EN7cutlass6half_tE19Flash_kernel_traitsILi32ELi128ELi128ELi4ES3_EELb1ELb0ELb1ELb1ELb0ELb0ELb0ELb0EEEvNS_16Flash_fwd_paramsE,"ax",@progbits
	.sectioninfo	@"SHI_REGISTERS=255"
	.align	128
        .global         _ZN5flash16flash_fwd_kernelI23Flash_fwd_kernel_traitsILi32ELi128ELi128ELi4ELb0ELb0EN7cutlass6half_tE19Flash_kernel_traitsILi32ELi128ELi128ELi4ES3_EELb1ELb0ELb1ELb1ELb0ELb0ELb0ELb0EEEvNS_16Flash_fwd_paramsE
        .type           _ZN5flash16flash_fwd_kernelI23Flash_fwd_kernel_traitsILi32ELi128ELi128ELi4ELb0ELb0EN7cutlass6half_tE19Flash_kernel_traitsILi32ELi128ELi128ELi4ES3_EELb1ELb0ELb1ELb1ELb0ELb0ELb0ELb0EEEvNS_16Flash_fwd_paramsE,@function
        .size           _ZN5flash16flash_fwd_kernelI23Flash_fwd_kernel_traitsILi32ELi128ELi128ELi4ELb0ELb0EN7cutlass6half_tE19Flash_kernel_traitsILi32ELi128ELi128ELi4ES3_EELb1ELb0ELb1ELb1ELb0ELb0ELb0ELb0EEEvNS_16Flash_fwd_paramsE,(.L_x_1144 - _ZN5flash16flash_fwd_kernelI23Flash_fwd_kernel_traitsILi32ELi128ELi128ELi4ELb0ELb0EN7cutlass6half_tE19Flash_kernel_traitsILi32ELi128ELi128ELi4ES3_EELb1ELb0ELb1ELb1ELb0ELb0ELb0ELb0EEEvNS_16Flash_fwd_paramsE)
        .other          _ZN5flash16flash_fwd_kernelI23Flash_fwd_kernel_traitsILi32ELi128ELi128ELi4ELb0ELb0EN7cutlass6half_tE19Flash_kernel_traitsILi32ELi128ELi128ELi4ES3_EELb1ELb0ELb1ELb1ELb0ELb0ELb0ELb0EEEvNS_16Flash_fwd_paramsE,@"STO_CUDA_ENTRY STV_DEFAULT"
_ZN5flash16flash_fwd_kernelI23Flash_fwd_kernel_traitsILi32ELi128ELi128ELi4ELb0ELb0EN7cutlass6half_tE19Flash_kernel_traitsILi32ELi128ELi128ELi4ES3_EELb1ELb0ELb1ELb1ELb0ELb0ELb0ELb0EEEvNS_16Flash_fwd_paramsE:
.text._ZN5flash16flash_fwd_kernelI23Flash_fwd_kernel_traitsILi32ELi128ELi128ELi4ELb0ELb0EN7cutlass6half_tE19Flash_kernel_traitsILi32ELi128ELi128ELi4ES3_EELb1ELb0ELb1ELb1ELb0ELb0ELb0ELb0EEEvNS_16Flash_fwd_paramsE:
        /* <DEDUP_REMOVED lines=16> */
[----:B------:R-:W1:Y:S01]  /*0100*/  S2UR UR21, SR_CTAID.Y ;  /* 0x00000000001579c3 */ /* 0x000e620000002600 */
[----:B------:R-:W-:Y:S02]  /*0110*/  UISETP.NE.U32.AND UP2, UPT, URZ, UR6, UPT ;  /* 0x000000063f00728c */ /* 0x000fe4000bf45070 */
[----:B------:R-:W-:Y:S02]  /*0120*/  UISETP.NE.U32.AND UP1, UPT, URZ, UR4, UPT ;  /* 0x000000043f00728c */ /* 0x000fe4000bf25070 */
[----:B------:R-:W-:-:S02]  /*0130*/  UISETP.NE.AND.EX UP2, UPT, URZ, UR7, UPT, UP2 ;  /* 0x000000073f00728c */ /* 0x000fc4000bf45320 */
[----:B------:R-:W-:Y:S01]  /*0140*/  UISETP.NE.AND.EX UP1, UPT, URZ, UR5, UPT, UP1 ;  /* 0x000000053f00728c */ /* 0x000fe2000bf25310 */
[----:B------:R-:W1:Y:S01]  /*0150*/  S2UR UR22, SR_CTAID.Z ;  /* 0x00000000001679c3 */ /* 0x000e620000002700 */
[----:B------:R-:W-:Y:S02]  /*0160*/  UMOV UR7, 0x4 ;  /* 0x0000000400077882 */ /* 0x000fe40000000000 */
[----:B------:R-:W-:Y:S01]  /*0170*/  PLOP3.LUT P0, PT, PT, PT, UP2, 0x80, 0x0 ;  /* 0x000000000000781c */ /* 0x000fe20003f0f028 */
[----:B------:R-:W-:Y:S02]  /*0180*/  ULDC.U8 UR6, c[0x0][0x312] ;  /* 0x0000c48000067ab9 */ /* 0x000fe40000000000 */
[----:B------:R-:W-:Y:S02]  /*0190*/  ULDC.64 UR4, c[0x0][0x248] ;  /* 0x0000920000047ab9 */ /* 0x000fe40000000a00 */
[----:B------:R-:W-:Y:S02]  /*01a0*/  UISETP.NE.AND UP3, UPT, UR6, URZ, UPT ;  /* 0x0000003f0600728c */ /* 0x000fe4000bf65270 */
[----:B------:R-:W-:-:S04]  /*01b0*/  UISETP.EQ.U32.AND UP0, UPT, URZ, UR4, UPT ;  /* 0x000000043f00728c */ /* 0x000fc8000bf02070 */
[----:B------:R-:W-:Y:S02]  /*01c0*/  UISETP.EQ.OR.EX UP0, UPT, URZ, UR5, !UP3, UP0 ;  /* 0x000000053f00728c */ /* 0x000fe4000df02700 */
[----:B-1----:R-:W-:-:S06]  /*01d0*/  ULOP3.LUT UR8, UR22, UR11, UR21, 0xfe, !UPT ;  /* 0x0000000b16087292 */ /* 0x002fcc000f8efe15 */
[----:B--2---:R-:W-:Y:S01]  /*01e0*/  LOP3.LUT P3, RZ, R10, UR8, RZ, 0xfc, !PT ;  /* 0x000000080aff7c12 */ /* 0x004fe2000f86fcff */
[----:B------:R-:W-:Y:S02]  /*01f0*/  ULDC.64 UR8, c[0x0][0x240] ;  /* 0x0000900000087ab9 */ /* 0x000fe40000000a00 */
[----:B------:R-:W-:-:S06]  /*0200*/  UIMAD.WIDE UR8, UR21, UR7, UR8 ;  /* 0x00000007150872a5 */ /* 0x000fcc000f8e0208 */
[----:B------:R-:W-:Y:S02]  /*0210*/  IMAD.U32 R14, RZ, RZ, UR8 ;  /* 0x00000008ff0e7e24 */ /* 0x000fe4000f8e00ff */
[----:B------:R-:W-:Y:S02]  /*0220*/  IMAD.U32 R15, RZ, RZ, UR9 ;  /* 0x00000009ff0f7e24 */ /* 0x000fe4000f8e00ff */
[----:B------:R-:W-:Y:S02]  /*0230*/  @!P3 IMAD.MOV.U32 R6, RZ, RZ, c[0x0][0x308] ;  /* 0x0000c200ff06b624 */ /* 0x000fe400078e00ff */
[----:B------:R-:W-:Y:S01]  /*0240*/  @!P3 IMAD.MOV.U32 R7, RZ, RZ, c[0x0][0x30c] ;  /* 0x0000c300ff07b624 */ /* 0x000fe200078e00ff */
[----:B------:R-:W-:Y:S02]  /*0250*/  ULDC.64 UR4, c[0x0][0x248] ;  /* 0x0000920000047ab9 */ /* 0x000fe40000000a00 */
[----:B------:R-:W-:Y:S02]  /*0260*/  UIMAD.WIDE UR4, UR21, UR7, UR4 ;  /* 0x00000007150472a5 */ /* 0x000fe4000f8e0204 */
[----:B------:R-:W-:-:S02]  /*0270*/  ULDC.64 UR8, c[0x0][0x250] ;  /* 0x0000940000087ab9 */ /* 0x000fc40000000a00 */
        /* <DEDUP_REMOVED lines=12> */
[----:B------:R-:W2:Y:S04]  /*0340*/  @P0 LDG.E R9, [R14.64] ;  /* 0x0000000e0e090981 */ /* 0x000ea8000c1e1900 */
[----:B------:R-:W3:Y:S01]  /*0350*/  @P0 LDG.E R8, [R14.64+0x4] ;  /* 0x0000040e0e080981 */ /* 0x000ee2000c1e1900 */
[----:B------:R-:W-:Y:S02]  /*0360*/  PLOP3.LUT P1, PT, PT, PT, UP1, 0x80, 0x0 ;  /* 0x000000000000781c */ /* 0x000fe40003f2f018 */
[----:B-1----:R-:W-:Y:S01]  /*0370*/  MOV R4, UR4 ;  /* 0x0000000400047c02 */ /* 0x002fe20008000f00 */
[----:B------:R-:W-:-:S10]  /*0380*/  IMAD.U32 R5, RZ, RZ, UR5 ;  /* 0x00000005ff057e24 */ /* 0x000fd4000f8e00ff */
[----:B------:R-:W4:Y:S04]  /*0390*/  @P1 LDG.E R6, [R12.64] ;  /* 0x0000000e0c061981 */ /* 0x000f28000c1e1900 */
[----:B------:R-:W5:Y:S01]  /*03a0*/  @!P2 LDG.E R0, [R4.64] ;  /* 0x0000000e0400a981 */ /* 0x000f62000c1e1900 */
[----:B------:R-:W-:Y:S01]  /*03b0*/  UMOV UR10, 0xffffffff ;  /* 0xffffffff000a7882 */ /* 0x000fe20000000000 */
[----:B------:R-:W-:Y:S01]  /*03c0*/  SHF.R.S32.HI R7, RZ, 0x1f, R10 ;  /* 0x0000001fff077819 */ /* 0x000fe2000001140a */
[----:B------:R-:W-:Y:S02]  /*03d0*/  UMOV UR19, 0xffffffff ;  /* 0xffffffff00137882 */ /* 0x000fe40000000000 */
[----:B------:R-:W-:Y:S01]  /*03e0*/  ULDC UR4, c[0x0][0x1c0] ;  /* 0x0000700000047ab9 */ /* 0x000fe20000000800 */
[----:B------:R-:W-:Y:S01]  /*03f0*/  LEA.HI R44, R7, R10, RZ, 0x5 ;  /* 0x0000000a072c7211 */ /* 0x000fe200078f28ff */
[----:B------:R-:W-:-:S02]  /*0400*/  UIMAD UR4, UR21, UR4, UR22 ;  /* 0x00000004150472a4 */ /* 0x000fc4000f8e0216 */
[----:B------:R-:W-:Y:S01]  /*0410*/  UMOV UR8, URZ ;  /* 0x0000003f00087c82 */ /* 0x000fe20008000000 */
[----:B------:R-:W-:Y:S01]  /*0420*/  LOP3.LUT R11, R44, 0xffffffe0, RZ, 0xc0, !PT ;  /* 0xffffffe02c0b7812 */ /* 0x000fe200078ec0ff */
[----:B------:R-:W-:-:S04]  /*0430*/  USHF.L.U32 UR5, UR4, 0x5, URZ ;  /* 0x0000000504057899 */ /* 0x000fc8000800063f */
[----:B------:R-:W-:Y:S01]  /*0440*/  IMAD.IADD R16, R10, 0x1, -R11 ;  /* 0x000000010a107824 */ /* 0x000fe200078e0a0b */
[----:B------:R-:W-:Y:S01]  /*0450*/  USHF.R.S32.HI UR4, URZ, 0x1f, UR5 ;  /* 0x0000001f3f047899 */ /* 0x000fe20008011405 */
[----:B--2---:R-:W1:Y:S08]  /*0460*/  @P0 R2UR UR10, R9 ;  /* 0x00000000090a03c2 */ /* 0x004e7000000e0000 */
[----:B---3--:R-:W1:Y:S08]  /*0470*/  @P0 R2UR UR17, R8 ;  /* 0x00000000081103c2 */ /* 0x008e7000000e0000 */
[----:B----4-:R2:W3:Y:S01]  /*0480*/  @P1 R2UR UR8, R6 ;  /* 0x00000000060813c2 */ /* 0x0104e200000e0000 */
[----:B-1----:R-:W-:-:S07]  /*0490*/  @UP2 UIADD3 UR17, UR17, -UR10, URZ ;  /* 0x8000000a11112290 */ /* 0x002fce000fffe03f */
[----:B-----5:R1:W4:Y:S01]  /*04a0*/  @!P2 R2UR UR19, R0 ;  /* 0x000000000013a3c2 */ /* 0x02032200000e0000 */
[----:B------:R-:W-:Y:S01]  /*04b0*/  ISETP.NE.U32.AND P2, PT, RZ, c[0x0][0x248], PT ;  /* 0x00009200ff007a0c */ /* 0x000fe20003f45070 */
[----:B------:R-:W-:-:S03]  /*04c0*/  @!UP2 ULDC UR17, c[0x0][0x214] ;  /* 0x000085000011aab9 */ /* 0x000fc60000000800 */
[----:B------:R-:W-:Y:S02]  /*04d0*/  ISETP.NE.AND.EX P2, PT, RZ, c[0x0][0x24c], PT, P2 ;  /* 0x00009300ff007a0c */ /* 0x000fe40003f45320 */
[--C-:B--2---:R-:W-:Y:S02]  /*04e0*/  IADD3 R6, P1, P0, R2, UR5, R16.reuse ;  /* 0x0000000502067c10 */ /* 0x104fe4000f83e010 */
[----:B------:R-:W-:-:S04]  /*04f0*/  SHF.R.S32.HI R2, RZ, 0x1f, R16 ;  /* 0x0000001fff027819 */ /* 0x000fc80000011410 */
[----:B------:R-:W-:-:S05]  /*0500*/  IADD3.X R2, R3, UR4, R2, P1, P0 ;  /* 0x0000000403027c10 */ /* 0x000fca0008fe0402 */
[----:B-1-34-:R-:W-:Y:S05]  /*0510*/  @!P2 BRA `(.L_x_787) ;  /* 0x000000700000a947 */ /* 0x01afea0003800000 */
[----:B------:R-:W-:-:S13]  /*0520*/  PLOP3.LUT P0, PT, PT, PT, UP3, 0x80, 0x0 ;  /* 0x000000000000781c */ /* 0x000fda0003f0f038 */
[----:B------:R-:W2:Y:S04]  /*0530*/  @P0 LDG.E R0, [R4.64+0x4] ;  /* 0x0000040e04000981 */ /* 0x000ea8000c1e1900 */
[----:B------:R-:W3:Y:S01]  /*0540*/  @!P0 LDG.E R3, [R4.64] ;  /* 0x0000000e04038981 */ /* 0x000ee2000c1e1900 */
[----:B--2---:R-:W1:Y:S02]  /*0550*/  @P0 R2UR UR6, R0 ;  /* 0x00000000000603c2 */ /* 0x004e6400000e0000 */
[----:B-1----:R-:W-:-:S11]  /*0560*/  @UP3 UIADD3 UR6, UR6, -UR19, URZ ;  /* 0x8000001306063290 */ /* 0x002fd6000fffe03f */
[----:B---3--:R1:W2:Y:S02]  /*0570*/  @!P0 R2UR UR6, R3 ;  /* 0x00000000030683c2 */ /* 0x0082a400000e0000 */
[----:B-12---:R-:W-:Y:S05]  /*0580*/  BRA `(.L_x_788) ;  /* 0x0000001000007947 */ /* 0x006fea0003800000 */
.L_x_787:
[----:B------:R-:W-:Y:S02]  /*0590*/  ULDC UR6, c[0x0][0x218] ;  /* 0x0000860000067ab9 */ /* 0x000fe40000000800 */
.L_x_788:
        /* <DEDUP_REMOVED lines=52> */
[----:B------:R-:W-:Y:S01]  /*08e0*/  ULDC.U8 UR12, c[0x0][0x328] ;  /* 0x0000ca00000c7ab9 */ /* 0x000fe20000000000 */
[----:B------:R-:W-:Y:S01]  /*08f0*/  IMAD.U32 R15, RZ, RZ, UR11 ;  /* 0x0000000bff0f7e24 */ /* 0x000fe2000f8e00ff */
[----:B------:R-:W-:Y:S01]  /*0900*/  UISETP.NE.AND UP3, UPT, UR12, URZ, UPT ;  /* 0x0000003f0c00728c */ /* 0x000fe2000bf65270 */
[----:B------:R-:W-:Y:S01]  /*0910*/  IMAD.IADD R10, R10, 0x1, -R3 ;  /* 0x000000010a0a7824 */ /* 0x000fe200078e0a03 */
[----:B------:R-:W-:Y:S01]  /*0920*/  @UP0 UIMAD.WIDE.U32 UR18, UR10, UR4, URZ ;  /* 0x000000040a1202a5 */ /* 0x000fe2000f8e003f */
[--C-:B------:R-:W-:Y:S01]  /*0930*/  SHF.R.S32.HI R13, RZ, 0x1f, R12.reuse ;  /* 0x0000001fff0d7819 */ /* 0x100fe2000001140c */
[----:B------:R-:W-:Y:S01]  /*0940*/  @!UP0 USHF.R.S32.HI UR16, URZ, 0x1f, UR21 ;  /* 0x0000001f3f108899 */ /* 0x000fe20008011415 */
[----:B------:R-:W-:Y:S01]  /*0950*/  IMAD.SHL.U32 R0, R10, 0x8, RZ ;  /* 0x000000080a007824 */ /* 0x000fe200078e00ff */
[----:B------:R-:W-:Y:S01]  /*0960*/  @UP0 UIMAD UR8, UR10, UR5, UR19 ;  /* 0x000000050a0802a4 */ /* 0x000fe2000f8e0213 */
[----:B------:R-:W-:Y:S01]  /*0970*/  BSSY B0, `(.L_x_790) ;  /* 0x0000037000007945 */ /* 0x000fe20003800000 */
[----:B------:R-:W-:Y:S01]  /*0980*/  @!UP0 UIMAD UR16, UR16, UR6, URZ ;  /* 0x00000006101082a4 */ /* 0x000fe2000f8e023f */
[----:B------:R-:W-:Y:S01]  /*0990*/  IMAD.WIDE R14, R15, 0x80, R12 ;  /* 0x000000800f0e7825 */ /* 0x000fe200078e020c */
[----:B------:R-:W-:Y:S01]  /*09a0*/  ULDC.64 UR4, c[0x0][0x1f0] ;  /* 0x00007c0000047ab9 */ /* 0x000fe20000000a00 */
[----:B------:R-:W-:Y:S01]  /*09b0*/  ISETP.GE.AND P1, PT, R0, c[0x0][0x220], PT ;  /* 0x0000880000007a0c */ /* 0x000fe20003f26270 */
[----:B------:R-:W-:-:S02]  /*09c0*/  UIMAD UR4, UR9, UR4, URZ ;  /* 0x00000004090472a4 */ /* 0x000fc4000f8e023f */
[----:B------:R-:W-:Y:S02]  /*09d0*/  @!UP0 UIMAD UR16, UR21, UR7, UR16 ;  /* 0x00000007151082a4 */ /* 0x000fe4000f8e0210 */
[----:B------:R-:W-:Y:S02]  /*09e0*/  ULDC.U8 UR9, c[0x0][0x329] ;  /* 0x0000ca4000097ab9 */ /* 0x000fe40000000000 */
[----:B------:R-:W-:Y:S02]  /*09f0*/  UISETP.NE.AND UP2, UPT, UR9, URZ, UPT ;  /* 0x0000003f0900728c */ /* 0x000fe4000bf45270 */
[----:B------:R-:W-:Y:S02]  /*0a00*/  UISETP.EQ.AND UP3, UPT, UR9, URZ, UP3 ;  /* 0x0000003f0900728c */ /* 0x000fe40009f62270 */
[----:B------:R-:W-:Y:S02]  /*0a10*/  @!UP0 UIMAD.WIDE.U32 UR24, UR21, UR6, URZ ;  /* 0x00000006151882a5 */ /* 0x000fe4000f8e003f */
[----:B------:R-:W-:-:S02]  /*0a20*/  ULDC UR7, c[0x0][0x214] ;  /* 0x0000850000077ab9 */ /* 0x000fc40000000800 */
[----:B------:R-:W-:Y:S02]  /*0a30*/  ULDC UR6, c[0x0][0x234] ;  /* 0x00008d0000067ab9 */ /* 0x000fe40000000800 */
[----:B------:R-:W-:Y:S02]  /*0a40*/  UIMAD UR5, UR22, UR5, UR4 ;  /* 0x00000005160572a4 */ /* 0x000fe4000f8e0204 */
[----:B------:R-:W-:Y:S02]  /*0a50*/  @!UP2 UISETP.NE.AND UP1, UPT, UR12, URZ, UPT ;  /* 0x0000003f0c00a28c */ /* 0x000fe4000bf25270 */
[----:B------:R-:W-:Y:S02]  /*0a60*/  @UP2 ULDC UR9, c[0x0][0x210] ;  /* 0x0000840000092ab9 */ /* 0x000fe40000000800 */
[----:B------:R-:W-:Y:S02]  /*0a70*/  @UP2 UIMAD UR9, UR9, UR7, URZ ;  /* 0x00000007090922a4 */ /* 0x000fe4000f8e023f */
        /* <DEDUP_REMOVED lines=12> */
[C---:B------:R-:W-:Y:S01]  /*0b40*/  ISETP.GE.OR P0, PT, R12.reuse, UR17, P1 ;  /* 0x000000110c007c0c */ /* 0x040fe20008f06670 */
[----:B------:R-:W-:Y:S01]  /*0b50*/  @UP2 ULDC UR20, c[0x0][0x210] ;  /* 0x0000840000142ab9 */ /* 0x000fe20000000800 */
[----:B------:R-:W-:Y:S01]  /*0b60*/  ISETP.GE.AND P6, PT, R12, UR17, PT ;  /* 0x000000110c007c0c */ /* 0x000fe2000bfc6270 */
[----:B------:R-:W-:Y:S01]  /*0b70*/  USEL UR19, UR19, URZ, !UP3 ;  /* 0x0000003f13137287 */ /* 0x000fe2000d800000 */
[----:B-1----:R-:W-:Y:S01]  /*0b80*/  IMAD.WIDE.U32 R6, R6, c[0x0][0x1f0], R2 ;  /* 0x00007c0006067a25 */ /* 0x002fe200078e0002 */
[----:B------:R-:W-:-:S02]  /*0b90*/  @!UP2 UMOV UR20, 0x1 ;  /* 0x000000010014a882 */ /* 0x000fc40000000000 */
[----:B------:R-:W-:Y:S02]  /*0ba0*/  UIMAD UR13, UR13, UR20, URZ ;  /* 0x000000140d0d72a4 */ /* 0x000fe4000f8e023f */
[----:B------:R-:W-:Y:S01]  /*0bb0*/  UIMAD UR19, UR22, UR9, UR19 ;  /* 0x00000009161372a4 */ /* 0x000fe2000f8e0213 */
[----:B------:R-:W-:Y:S01]  /*0bc0*/  IADD3 R9, R7, UR5, RZ ;  /* 0x0000000507097c10 */ /* 0x000fe2000fffe0ff */
[----:B------:R-:W-:Y:S02]  /*0bd0*/  @!UP3 UMOV UR26, URZ ;  /* 0x0000003f001abc82 */ /* 0x000fe40008000000 */
[----:B------:R-:W-:Y:S02]  /*0be0*/  @UP3 UMOV UR26, UR12 ;  /* 0x0000000c001a3c82 */ /* 0x000fe40008000000 */
[----:B------:R-:W-:Y:S02]  /*0bf0*/  @!UP3 UMOV UR27, URZ ;  /* 0x0000003f001bbc82 */ /* 0x000fe40008000000 */
[----:B------:R-:W-:-:S02]  /*0c00*/  USHF.R.S32.HI UR4, URZ, 0x1f, UR13 ;  /* 0x0000001f3f047899 */ /* 0x000fc4000801140d */
        /* <DEDUP_REMOVED lines=13> */
.L_x_791:
[----:B------:R-:W-:Y:S05]  /*0ce0*/  BSYNC B0 ;  /* 0x0000000000007941 */ /* 0x000fea0003800000 */
.L_x_790:
        /* <DEDUP_REMOVED lines=16> */
.L_x_793:
[----:B------:R-:W-:Y:S05]  /*0df0*/  BSYNC B0 ;  /* 0x0000000000007941 */ /* 0x000fea0003800000 */
.L_x_792:
        /* <DEDUP_REMOVED lines=16> */
.L_x_795:
[----:B------:R-:W-:Y:S05]  /*0f00*/  BSYNC B0 ;  /* 0x0000000000007941 */ /* 0x000fea0003800000 */
.L_x_794:
        /* <DEDUP_REMOVED lines=15> */
.L_x_797:
[----:B------:R-:W-:Y:S05]  /*1000*/  BSYNC B0 ;  /* 0x0000000000007941 */ /* 0x000fea0003800000 */
.L_x_796:
        /* <DEDUP_REMOVED lines=34> */
.L_x_789:
[----:B------:R-:W-:Y:S01]  /*1230*/  UISETP.NE.AND UP0, UPT, UR10, -0x1, UPT ;  /* 0xffffffff0a00788c */ /* 0x000fe2000bf05270 */
[----:B------:R-:W1:Y:S01]  /*1240*/  LDC.U8 R136, c[0x0][0x2d8] ;  /* 0x0000b600ff887b82 */ /* 0x000e620000000000 */
        /* <DEDUP_REMOVED lines=20> */
[----:B-1----:R-:W-:Y:S02]  /*1390*/  USHF.R.S32.HI UR18, URZ, 0x1f, UR8 ;  /* 0x0000001f3f127899 */ /* 0x002fe40008011408 */
[----:B------:R-:W-:Y:S02]  /*13a0*/  ULDC.64 UR4, c[0x0][0x198] ;  /* 0x0000660000047ab9 */ /* 0x000fe40000000a00 */
[----:B------:R-:W-:Y:S02]  /*13b0*/  UIMAD UR18, UR18, UR4, URZ ;  /* 0x00000004121272a4 */ /* 0x000fe4000f8e023f */
[----:B------:R-:W-:-:S02]  /*13c0*/  UIMAD.WIDE.U32 UR26, UR8, UR4, URZ ;  /* 0x00000004081a72a5 */ /* 0x000fc4000f8e003f */
[----:B------:R-:W-:Y:S02]  /*13d0*/  UIMAD UR18, UR8, UR5, UR18 ;  /* 0x00000005081272a4 */ /* 0x000fe4000f8e0212 */
[----:B------:R-:W-:Y:S02]  /*13e0*/  USHF.R.S32.HI UR7, URZ, 0x1f, UR21 ;  /* 0x0000001f3f077899 */ /* 0x000fe40008011415 */
[----:B------:R-:W-:Y:S02]  /*13f0*/  UIADD3 UR27, UR27, UR18, URZ ;  /* 0x000000121b1b7290 */ /* 0x000fe4000fffe03f */
[----:B------:R-:W-:Y:S02]  /*1400*/  ULDC.64 UR4, c[0x0][0x180] ;  /* 0x0000600000047ab9 */ /* 0x000fe40000000a00 */
[----:B------:R-:W-:Y:S02]  /*1410*/  UIMAD UR7, UR7, UR4, URZ ;  /* 0x00000004070772a4 */ /* 0x000fe4000f8e023f */
[----:B------:R-:W-:-:S02]  /*1420*/  UIMAD.WIDE.U32 UR26, UR21, UR4, UR26 ;  /* 0x00000004151a72a5 */ /* 0x000fc4000f8e001a */
[----:B------:R-:W-:-:S04]  /*1430*/  UIMAD UR5, UR21, UR5, UR7 ;  /* 0x00000005150572a4 */ /* 0x000fc8000f8e0207 */
[----:B------:R-:W-:Y:S02]  /*1440*/  UIADD3 UR18, UR27, UR5, URZ ;  /* 0x000000051b127290 */ /* 0x000fe4000fffe03f */
[----:B------:R-:W-:Y:S02]  /*1450*/  UMOV UR24, UR26 ;  /* 0x0000001a00187c82 */ /* 0x000fe40008000000 */
.L_x_798:
        /* <DEDUP_REMOVED lines=42> */
.L_x_799:
[CC--:B------:R-:W-:Y:S01]  /*1700*/  LEA.HI R5, R7.reuse, R10.reuse, RZ, 0x2 ;  /* 0x0000000a07057211 */ /* 0x0c0fe200078f10ff */
[----:B------:R-:W1:Y:S01]  /*1710*/  S2R R14, SR_CTAID.Z ;  /* 0x00000000000e7919 */ /* 0x000e620000002700 */
[----:B------:R-:W-:Y:S01]  /*1720*/  LEA.HI R13, R7, R10, RZ, 0x3 ;  /* 0x0000000a070d7211 */ /* 0x000fe200078f18ff */
[----:B------:R-:W-:Y:S01]  /*1730*/  UIADD3 UR8, -UR13, UR17, URZ ;  /* 0x000000110d087290 */ /* 0x000fe2000fffe13f */
[C---:B------:R-:W-:Y:S01]  /*1740*/  LOP3.LUT R3, R5.reuse, 0xfffffffc, RZ, 0xc0, !PT ;  /* 0xfffffffc05037812 */ /* 0x040fe200078ec0ff */
        /* <DEDUP_REMOVED lines=9> */
[----:B------:R-:W-:Y:S01]  /*17e0*/  UIMAD UR4, UR22, UR5, UR4 ;  /* 0x00000005160472a4 */ /* 0x000fe2000f8e0204 */
[----:B------:R-:W-:Y:S01]  /*17f0*/  SHF.R.S32.HI R19, RZ, 0x1f, R18 ;  /* 0x0000001fff137819 */ /* 0x000fe20000011412 */
[----:B------:R-:W-:Y:S01]  /*1800*/  IMAD.U32 R23, RZ, RZ, UR11 ;  /* 0x0000000bff177e24 */ /* 0x000fe2000f8e00ff */
[----:B------:R-:W-:Y:S01]  /*1810*/  LOP3.LUT R3, R3, 0xc0, RZ, 0xc0, !PT ;  /* 0x000000c003037812 */ /* 0x000fe200078ec0ff */
[----:B------:R-:W-:Y:S01]  /*1820*/  BSSY B0, `(.L_x_800) ;  /* 0x0000022000007945 */ /* 0x000fe20003800000 */
[----:B------:R-:W-:Y:S01]  /*1830*/  SHF.R.S32.HI R241, RZ, 0x1f, R240 ;  /* 0x0000001ffff17819 */ /* 0x000fe200000114f0 */
[----:B------:R-:W-:Y:S01]  /*1840*/  IMAD.WIDE R22, R23, 0x80, R18 ;  /* 0x0000008017167825 */ /* 0x000fe200078e0212 */
[----:B------:R-:W-:-:S02]  /*1850*/  IADD3 R8, P0, R240, UR6, RZ ;  /* 0x00000006f0087c10 */ /* 0x000fc4000ff1e0ff */
[----:B------:R-:W-:Y:S02]  /*1860*/  LOP3.LUT R5, R5, 0x7fffffe, RZ, 0xc0, !PT ;  /* 0x07fffffe05057812 */ /* 0x000fe400078ec0ff */
[----:B------:R-:W-:Y:S02]  /*1870*/  IADD3.X R9, R241, UR12, RZ, P0, !PT ;  /* 0x0000000cf1097c10 */ /* 0x000fe400087fe4ff */
[C---:B------:R-:W-:Y:S01]  /*1880*/  ISETP.GE.AND P0, PT, R18.reuse, UR8, PT ;  /* 0x0000000812007c0c */ /* 0x040fe2000bf06270 */
[----:B------:R-:W-:Y:S01]  /*1890*/  IMAD.IADD R5, R18, 0x1, -R5 ;  /* 0x0000000112057824 */ /* 0x000fe200078e0a05 */
[----:B------:R-:W-:Y:S01]  /*18a0*/  LOP3.LUT R0, R3, 0x18, R240, 0xf8, !PT ;  /* 0x0000001803007812 */ /* 0x000fe200078ef8f0 */
[----:B-1----:R-:W-:Y:S01]  /*18b0*/  IMAD.WIDE.U32 R14, R14, c[0x0][0x1a8], R8 ;  /* 0x00006a000e0e7a25 */ /* 0x002fe200078e0008 */
[----:B------:R-:W-:Y:S02]  /*18c0*/  SHF.R.U32.HI R3, RZ, 0x3, R3 ;  /* 0x00000003ff037819 */ /* 0x000fe40000011603 */
[----:B------:R-:W-:Y:S01]  /*18d0*/  SHF.R.S32.HI R51, RZ, 0x1f, R48 ;  /* 0x0000001fff337819 */ /* 0x000fe20000011430 */
[----:B------:R-:W-:Y:S01]  /*18e0*/  IMAD R222, R44, 0x8, R5 ;  /* 0x000000082cde7824 */ /* 0x000fe200078e0205 */
[----:B------:R-:W-:-:S02]  /*18f0*/  LOP3.LUT R3, R0, R3, RZ, 0x3c, !PT ;  /* 0x0000000300037212 */ /* 0x000fc400078e3cff */
[----:B------:R-:W-:-:S03]  /*1900*/  IADD3 R21, R15, UR4, RZ ;  /* 0x000000040f157c10 */ /* 0x000fc6000fffe0ff */
        /* <DEDUP_REMOVED lines=19> */
.L_x_801:
[----:B------:R-:W-:Y:S05]  /*1a40*/  BSYNC B0 ;  /* 0x0000000000007941 */ /* 0x000fea0003800000 */
.L_x_800:
        /* <DEDUP_REMOVED lines=21> */
.L_x_803:
[----:B------:R-:W-:Y:S05]  /*1ba0*/  BSYNC B0 ;  /* 0x0000000000007941 */ /* 0x000fea0003800000 */
.L_x_802:
        /* <DEDUP_REMOVED lines=21> */
.L_x_805:
[----:B------:R-:W-:Y:S05]  /*1d00*/  BSYNC B0 ;  /* 0x0000000000007941 */ /* 0x000fea0003800000 */
.L_x_804:
        /* <DEDUP_REMOVED lines=24> */
.L_x_807:
[----:B------:R-:W-:Y:S05]  /*1e90*/  BSYNC B0 ;  /* 0x0000000000007941 */ /* 0x000fea0003800000 */
.L_x_806:
[----:B------:R-:W-:Y:S01]  /*1ea0*/  LEA.HI R12, R7, R10, RZ, 0x4 ;  /* 0x0000000a070c7211 */ /* 0x000fe200078f20ff */
[C---:B------:R-:W-:Y:S01]  /*1eb0*/  IMAD R5, R19.reuse, c[0x0][0x198], RZ ;  /* 0x0000660013057a24 */ /* 0x040fe200078e02ff */
[----:B------:R-:W-:Y:S01]  /*1ec0*/  UIADD3 UR36, UR34, -0x1, URZ ;  /* 0xffffffff22247890 */ /* 0x000fe2000fffe03f */
[----:B-1----:R-:W-:Y:S01]  /*1ed0*/  IMAD.WIDE.U32 R20, R18, c[0x0][0x198], R240 ;  /* 0x0000660012147a25 */ /* 0x002fe200078e00f0 */
[----:B------:R-:W-:Y:S01]  /*1ee0*/  LOP3.LUT R7, R12, 0xfffffff0, RZ, 0xc0, !PT ;  /* 0xfffffff00c077812 */ /* 0x000fe200078ec0ff */
[----:B------:R-:W-:Y:S01]  /*1ef0*/  BSSY B0, `(.L_x_808) ;  /* 0x0000030000007945 */ /* 0x000fe20003800000 */
[----:B------:R-:W-:Y:S01]  /*1f00*/  UIMAD UR4, UR19, UR36, URZ ;  /* 0x00000024130472a4 */ /* 0x000fe2000f8e023f */
[----:B------:R-:W-:Y:S01]  /*1f10*/  IMAD R5, R18, c[0x0][0x19c], R5 ;  /* 0x0000670012057a24 */ /* 0x000fe200078e0205 */
[----:B------:R-:W-:Y:S01]  /*1f20*/  IADD3 R224, P1, R20, UR24, RZ ;  /* 0x0000001814e07c10 */ /* 0x000fe2000ff3e0ff */
[----:B------:R-:W-:Y:S02]  /*1f30*/  IMAD.IADD R7, R10, 0x1, -R7 ;  /* 0x000000010a077824 */ /* 0x000fe400078e0a07 */
[----:B------:R-:W-:Y:S01]  /*1f40*/  IMAD R3, R19, c[0x0][0x1a0], RZ ;  /* 0x0000680013037a24 */ /* 0x000fe200078e02ff */
[----:B------:R-:W-:Y:S01]  /*1f50*/  IADD3.X R225, R21, UR18, R5, P1, !PT ;  /* 0x0000001215e17c10 */ /* 0x000fe20008ffe405 */
[----:B------:R-:W-:Y:S01]  /*1f60*/  IMAD.WIDE.U32 R14, R18, c[0x0][0x1a0], R240 ;  /* 0x00006800120e7a25 */ /* 0x000fe200078e00f0 */
[----:B------:R-:W-:Y:S01]  /*1f70*/  LEA.HI R11, R7, R7, RZ, 0x1 ;  /* 0x00000007070b7211 */ /* 0x000fe200078f08ff */
[----:B------:R-:W-:-:S02]  /*1f80*/  UIMAD UR18, UR36, -0x80, UR16 ;  /* 0xffffff80241278a4 */ /* 0x000fc4000f8e0210 */
[----:B------:R-:W-:Y:S01]  /*1f90*/  IMAD R3, R18, c[0x0][0x1a4], R3 ;  /* 0x0000690012037a24 */ /* 0x000fe200078e0203 */
[----:B------:R-:W-:Y:S01]  /*1fa0*/  IADD3 R20, P0, R14, UR26, RZ ;  /* 0x0000001a0e147c10 */ /* 0x000fe2000ff1e0ff */
[C---:B------:R-:W-:Y:S01]  /*1fb0*/  IMAD R239, R51.reuse, c[0x0][0x1b0], RZ ;  /* 0x00006c0033ef7a24 */ /* 0x040fe200078e02ff */
[--C-:B------:R-:W-:Y:S01]  /*1fc0*/  SHF.R.S32.HI R14, RZ, 0x1, R11.reuse ;  /* 0x00000001ff0e7819 */ /* 0x100fe2000001140b */
[----:B------:R-:W-:Y:S01]  /*1fd0*/  IMAD R51, R51, c[0x0][0x1b8], RZ ;  /* 0x00006e0033337a24 */ /* 0x000fe200078e02ff */
[----:B------:R-:W-:Y:S01]  /*1fe0*/  SHF.R.S32.HI R5, RZ, 0x1f, R11 ;  /* 0x0000001fff057819 */ /* 0x000fe2000001140b */
[C---:B------:R-:W-:Y:S01]  /*1ff0*/  IMAD.WIDE.U32 R224, R48.reuse, c[0x0][0x1b0], R224 ;  /* 0x00006c0030e07a25 */ /* 0x040fe200078e00e0 */
[----:B------:R-:W-:Y:S01]  /*2000*/  IADD3.X R21, R15, UR23, R3, P0, !PT ;  /* 0x000000170f157c10 */ /* 0x000fe200087fe403 */
[----:B------:R-:W-:Y:S01]  /*2010*/  USHF.R.S32.HI UR23, URZ, 0x1f, UR36 ;  /* 0x0000001f3f177899 */ /* 0x000fe20008011424 */
[----:B------:R-:W-:Y:S01]  /*2020*/  LEA.HI R5, R5, R14, RZ, 0x2 ;  /* 0x0000000e05057211 */ /* 0x000fe200078f10ff */
[----:B------:R-:W-:Y:S01]  /*2030*/  IMAD R239, R48, c[0x0][0x1b4], R239 ;  /* 0x00006d0030ef7a24 */ /* 0x000fe200078e02ef */
[----:B------:R-:W-:Y:S01]  /*2040*/  ISETP.GE.AND P0, PT, R18, UR18, PT ;  /* 0x0000001212007c0c */ /* 0x000fe2000bf06270 */
[C---:B------:R-:W-:Y:S01]  /*2050*/  IMAD R51, R48.reuse, c[0x0][0x1bc], R51 ;  /* 0x00006f0030337a24 */ /* 0x040fe200078e0233 */
[----:B------:R-:W-:Y:S01]  /*2060*/  MOV R238, R224 ;  /* 0x000000e000ee7202 */ /* 0x000fe20000000f00 */
[----:B------:R-:W-:Y:S01]  /*2070*/  IMAD.WIDE.U32 R48, R48, c[0x0][0x1b8], R20 ;  /* 0x00006e0030307a25 */ /* 0x000fe200078e0014 */
[----:B------:R-:W-:Y:S01]  /*2080*/  LOP3.LUT R5, R5, 0xfffffffc, RZ, 0xc0, !PT ;  /* 0xfffffffc05057812 */ /* 0x000fe200078ec0ff */
[----:B------:R-:W-:Y:S01]  /*2090*/  UIMAD UR4, UR23, UR20, UR4 ;  /* 0x00000014170472a4 */ /* 0x000fe2000f8e0204 */
[----:B------:R-:W-:Y:S01]  /*20a0*/  MOV R3, 0x10 ;  /* 0x0000001000037802 */ /* 0x000fe20000000f00 */
[----:B------:R-:W-:Y:S01]  /*20b0*/  IMAD.IADD R239, R225, 0x1, R239 ;  /* 0x00000001e1ef7824 */ /* 0x000fe200078e02ef */
[----:B------:R-:W-:Y:S01]  /*20c0*/  IADD3 R5, R14, -R5, RZ ;  /* 0x800000050e057210 */ /* 0x000fe20007ffe0ff */
[----:B------:R-:W-:-:S02]  /*20d0*/  IMAD.U32 R21, RZ, RZ, UR36 ;  /* 0x00000024ff157e24 */ /* 0x000fc4000f8e00ff */
[----:B------:R-:W-:Y:S01]  /*20e0*/  IMAD.IADD R51, R49, 0x1, R51 ;  /* 0x0000000131337824 */ /* 0x000fe200078e0233 */
[----:B------:R-:W-:Y:S01]  /*20f0*/  LOP3.LUT P1, RZ, R5, 0x2, RZ, 0xc0, !PT ;  /* 0x0000000205ff7812 */ /* 0x000fe2000782c0ff */
[----:B------:R-:W-:-:S03]  /*2100*/  IMAD.WIDE.U32 R20, R21, UR20, R238 ;  /* 0x0000001415147c25 */ /* 0x000fc6000f8e00ee */
[----:B------:R-:W-:Y:S02]  /*2110*/  SEL R3, R3, 0xfffffff0, !P1 ;  /* 0xfffffff003037807 */ /* 0x000fe40004800000 */
        /* <DEDUP_REMOVED lines=13> */
.L_x_809:
[----:B------:R-:W-:Y:S05]  /*21f0*/  BSYNC B0 ;  /* 0x0000000000007941 */ /* 0x000fea0003800000 */
.L_x_808:
        /* <DEDUP_REMOVED lines=10> */
[----:B-1----:R-:W-:-:S04]  /*22a0*/  IADD3 R15, P0, R20, UR12, RZ ;  /* 0x0000000c140f7c10 */ /* 0x002fc8000ff1e0ff */
[----:B------:R-:W-:Y:S02]  /*22b0*/  IADD3.X R14, R23, UR7, RZ, P0, !PT ;  /* 0x00000007170e7c10 */ /* 0x000fe400087fe4ff */
[----:B--2---:R-:W-:-:S04]  /*22c0*/  LEA R24, P0, R15, c[0x0][0x168], 0x1 ;  /* 0x00005a000f187a11 */ /* 0x004fc800078008ff */
[----:B------:R-:W-:-:S05]  /*22d0*/  LEA.HI.X R25, R15, c[0x0][0x16c], R14, 0x1, P0 ;  /* 0x00005b000f197a11 */ /* 0x000fca00000f0c0e */
[----:B------:R-:W-:Y:S01]  /*22e0*/  @!PT LDS RZ, [RZ] ;  /* 0x00000000fffff984 */ /* 0x000fe20000000800 */
[----:B------:R-:W-:Y:S01]  /*22f0*/  @!PT LDS RZ, [RZ] ;  /* 0x00000000fffff984 */ /* 0x000fe20000000800 */
[----:B------:R-:W-:Y:S01]  /*2300*/  @!PT LDS RZ, [RZ] ;  /* 0x00000000fffff984 */ /* 0x000fe20000000800 */
[----:B------:R1:W-:Y:S04]  /*2310*/  LDGSTS.E.BYPASS.LTC128B.128 [R222+0x2800], [R24.64] ;  /* 0x0280000018de7fae */ /* 0x0003e8000b901d4e */
.L_x_811:
[----:B------:R-:W-:Y:S05]  /*2320*/  BSYNC B0 ;  /* 0x0000000000007941 */ /* 0x000fea0003800000 */
.L_x_810:
[----:B------:R-:W-:Y:S01]  /*2330*/  ISETP.GE.AND P0, PT, R8, UR18, PT ;  /* 0x0000001208007c0c */ /* 0x000fe2000bf06270 */
[----:B------:R-:W-:-:S12]  /*2340*/  BSSY B0, `(.L_x_812) ;  /* 0x0000010000007945 */ /* 0x000fd80003800000 */
[----:B------:R-:W-:Y:S05]  /*2350*/  @P0 BRA `(.L_x_813) ;  /* 0x000000e000000947 */ /* 0x000fea0003800000 */
[----:B------:R-:W-:-:S13]  /*2360*/  ISETP.GE.AND P0, PT, R240, c[0x0][0x220], PT ;  /* 0x00008800f0007a0c */ /* 0x000fda0003f06270 */
[----:B------:R1:W-:Y:S01]  /*2370*/  @P0 STS.128 [R222+0x3000], RZ ;  /* 0x003000ffde000388 */ /* 0x0003e20000000c00 */
[----:B------:R-:W-:Y:S05]  /*2380*/  @P0 BRA `(.L_x_813) ;  /* 0x000000b000000947 */ /* 0x000fea0003800000 */
[----:B-1----:R-:W-:Y:S02]  /*2390*/  IMAD.U32 R15, RZ, RZ, UR6 ;  /* 0x00000006ff0f7e24 */ /* 0x002fe4000f8e00ff */
        /* <DEDUP_REMOVED lines=10> */
.L_x_813:
[----:B------:R-:W-:Y:S05]  /*2440*/  BSYNC B0 ;  /* 0x0000000000007941 */ /* 0x000fea0003800000 */
.L_x_812:
[----:B------:R-:W-:Y:S01]  /*2450*/  ISETP.GE.AND P0, PT, R0, UR18, PT ;  /* 0x0000001200007c0c */ /* 0x000fe2000bf06270 */
[----:B------:R-:W-:-:S12]  /*2460*/  BSSY B0, `(.L_x_814) ;  /* 0x0000011000007945 */ /* 0x000fd80003800000 */
[----:B------:R-:W-:Y:S05]  /*2470*/  @P0 BRA `(.L_x_815) ;  /* 0x000000f000000947 */ /* 0x000fea0003800000 */
[----:B------:R-:W-:-:S13]  /*2480*/  ISETP.GE.AND P0, PT, R240, c[0x0][0x220], PT ;  /* 0x00008800f0007a0c */ /* 0x000fda0003f06270 */
[----:B------:R1:W-:Y:S01]  /*2490*/  @P0 STS.128 [R222+0x3800], RZ ;  /* 0x003800ffde000388 */ /* 0x0003e20000000c00 */
[----:B------:R-:W-:Y:S05]  /*24a0*/  @P0 BRA `(.L_x_815) ;  /* 0x000000c000000947 */ /* 0x000fea0003800000 */
[----:B-1----:R-:W-:Y:S01]  /*24b0*/  IMAD.U32 R14, RZ, RZ, UR6 ;  /* 0x00000006ff0e7e24 */ /* 0x002fe2000f8e00ff */
        /* <DEDUP_REMOVED lines=11> */
.L_x_815:
[----:B------:R-:W-:Y:S05]  /*2570*/  BSYNC B0 ;  /* 0x0000000000007941 */ /* 0x000fea0003800000 */
.L_x_814:
        /* <DEDUP_REMOVED lines=18> */
[----:B-1----:R-:W-:Y:S01]  /*26a0*/  IMAD.U32 R20, RZ, RZ, UR24 ;  /* 0x00000018ff147e24 */ /* 0x002fe2000f8e00ff */
[----:B------:R-:W1:Y:S01]  /*26b0*/  @P0 MUFU.RCP R14, c[0x0][0x238] ;  /* 0x00008e00000e0b08 */ /* 0x000e620000001000 */
[----:B------:R-:W-:Y:S01]  /*26c0*/  ISETP.GE.AND P1, PT, R18, UR18, PT ;  /* 0x0000001212007c0c */ /* 0x000fe2000bf26270 */
[----:B------:R-:W-:-:S02]  /*26d0*/  ULDC.64 UR4, c[0x0][0x1a0] ;  /* 0x0000680000047ab9 */ /* 0x000fc40000000a00 */
[----:B------:R-:W-:-:S05]  /*26e0*/  IMAD.U32 R21, RZ, RZ, UR25 ;  /* 0x00000019ff157e24 */ /* 0x000fca000f8e00ff */
[----:B------:R-:W1:Y:S01]  /*26f0*/  @P0 LDG.E R15, [R20.64] ;  /* 0x0000000e140f0981 */ /* 0x000e62000c1e1900 */
[----:B------:R-:W-:Y:S01]  /*2700*/  USHF.L.U64.HI UR27, UR4, UR27, UR5 ;  /* 0x0000001b041b7299 */ /* 0x000fe20008010205 */
[----:B------:R-:W-:Y:S01]  /*2710*/  SHF.R.S32.HI R47, RZ, 0x1f, R16 ;  /* 0x0000001fff2f7819 */ /* 0x000fe20000011410 */
[----:B------:R-:W-:Y:S01]  /*2720*/  USHF.L.U32 UR28, UR4, 0x7, URZ ;  /* 0x00000007041c7899 */ /* 0x000fe2000800063f */
[----:B------:R-:W-:Y:S01]  /*2730*/  BAR.SYNC.DEFER_BLOCKING 0x0 ;  /* 0x0000000000007b1d */ /* 0x000fe20000010000 */
[----:B------:R-:W-:Y:S01]  /*2740*/  UIMAD UR5, UR27, UR36, URZ ;  /* 0x000000241b0572a4 */ /* 0x000fe2000f8e023f */
[----:B------:R-:W-:Y:S01]  /*2750*/  IMAD.U32 R17, RZ, RZ, UR36 ;  /* 0x00000024ff117e24 */ /* 0x000fe2000f8e00ff */
[----:B------:R-:W-:Y:S01]  /*2760*/  LEA.HI R47, R47, R16, RZ, 0x2 ;  /* 0x000000102f2f7211 */ /* 0x000fe200078f10ff */
[----:B------:R-:W-:Y:S01]  /*2770*/  IMAD.MOV.U32 R50, RZ, RZ, R48 ;  /* 0x000000ffff327224 */ /* 0x000fe200078e0030 */
[----:B------:R-:W-:Y:S01]  /*2780*/  UIMAD UR23, UR23, UR28, UR5 ;  /* 0x0000001c171772a4 */ /* 0x000fe2000f8e0205 */
[----:B------:R-:W-:Y:S01]  /*2790*/  IMAD.U32 R53, RZ, RZ, UR11 ;  /* 0x0000000bff357e24 */ /* 0x000fe2000f8e00ff */
[----:B------:R-:W-:Y:S01]  /*27a0*/  SHF.L.U32 R221, R10, 0x1, RZ ;  /* 0x000000010add7819 */ /* 0x000fe200000006ff */
[----:B------:R-:W-:Y:S01]  /*27b0*/  IMAD.WIDE.U32 R16, R17, UR28, R50 ;  /* 0x0000001c11107c25 */ /* 0x000fe2000f8e0032 */
[----:B------:R-:W-:Y:S01]  /*27c0*/  UMOV UR31, URZ ;  /* 0x0000003f001f7c82 */ /* 0x000fe20008000000 */
[----:B------:R-:W-:Y:S01]  /*27d0*/  BSSY B0, `(.L_x_816) ;  /* 0x0000017000007945 */ /* 0x000fe20003800000 */
[----:B------:R-:W-:-:S02]  /*27e0*/  LOP3.LUT R221, R221, 0x6, RZ, 0xc0, !PT ;  /* 0x00000006dddd7812 */ /* 0x000fc400078ec0ff */
[----:B------:R-:W-:Y:S02]  /*27f0*/  IADD3 R19, R17, UR23, RZ ;  /* 0x0000001711137c10 */ /* 0x000fe4000fffe0ff */
[----:B------:R-:W-:Y:S02]  /*2800*/  LEA R53, R53, R44, 0x3 ;  /* 0x0000002c35357211 */ /* 0x000fe400078e18ff */
[----:B------:R-:W-:Y:S01]  /*2810*/  SHF.R.S32.HI R47, RZ, 0x2, R47 ;  /* 0x00000002ff2f7819 */ /* 0x000fe2000001142f */
[----:B------:R2:W-:Y:S04]  /*2820*/  @P1 STS [R222+0x4000], RZ ;  /* 0x004000ffde001388 */ /* 0x0005e80000000800 */
[----:B------:R2:W-:Y:S04]  /*2830*/  @P1 STS [R222+0x4004], RZ ;  /* 0x004004ffde001388 */ /* 0x0005e80000000800 */
[----:B------:R2:W-:Y:S01]  /*2840*/  @P1 STS.64 [R222+0x4008], RZ ;  /* 0x004008ffde001388 */ /* 0x0005e20000000a00 */
[----:B-1----:R-:W-:-:S04]  /*2850*/  @P0 FMUL.FTZ R14, R15, R14 ;  /* 0x0000000e0f0e0220 */ /* 0x002fc80000410000 */
[----:B------:R-:W1:Y:S02]  /*2860*/  @P0 R2UR UR21, R14 ;  /* 0x000000000e1503c2 */ /* 0x000e6400000e0000 */
[----:B-1----:R-:W-:Y:S01]  /*2870*/  @UP1 UMOV UR31, UR21 ;  /* 0x00000015001f1c82 */ /* 0x002fe20008000000 */
        /* <DEDUP_REMOVED lines=12> */
.L_x_817:
[----:B--2---:R-:W-:Y:S05]  /*2940*/  BSYNC B0 ;  /* 0x0000000000007941 */ /* 0x004fea0003800000 */
.L_x_816:
        /* <DEDUP_REMOVED lines=12> */
[----:B------:R-:W-:-:S04]  /*2a10*/  LEA R20, P0, R14, c[0x0][0x170], 0x1 ;  /* 0x00005c000e147a11 */ /* 0x000fc800078008ff */
[----:B------:R-:W-:-:S05]  /*2a20*/  LEA.HI.X R21, R14, c[0x0][0x174], R9, 0x1, P0 ;  /* 0x00005d000e157a11 */ /* 0x000fca00000f0c09 */
[----:B------:R-:W-:Y:S01]  /*2a30*/  @!PT LDS RZ, [RZ] ;  /* 0x00000000fffff984 */ /* 0x000fe20000000800 */
[----:B------:R-:W-:Y:S01]  /*2a40*/  @!PT LDS RZ, [RZ] ;  /* 0x00000000fffff984 */ /* 0x000fe20000000800 */
[----:B------:R-:W-:Y:S01]  /*2a50*/  @!PT LDS RZ, [RZ] ;  /* 0x00000000fffff984 */ /* 0x000fe20000000800 */
[----:B------:R1:W-:Y:S04]  /*2a60*/  LDGSTS.E.BYPASS.LTC128B.128 [R222+0x4800], [R20.64] ;  /* 0x0480000014de7fae */ /* 0x0003e8000b901d4e */
.L_x_819:
[----:B------:R-:W-:Y:S05]  /*2a70*/  BSYNC B0 ;  /* 0x0000000000007941 */ /* 0x000fea0003800000 */
.L_x_818:
        /* <DEDUP_REMOVED lines=18> */
.L_x_821:
[----:B------:R-:W-:Y:S05]  /*2ba0*/  BSYNC B0 ;  /* 0x0000000000007941 */ /* 0x000fea0003800000 */
.L_x_820:
        /* <DEDUP_REMOVED lines=19> */
.L_x_823:
[----:B------:R-:W-:Y:S05]  /*2ce0*/  BSYNC B0 ;  /* 0x0000000000007941 */ /* 0x000fea0003800000 */
.L_x_822:
[----:B------:R-:W-:Y:S01]  /*2cf0*/  LOP3.LUT R219, R13, 0xfffffff8, RZ, 0xc0, !PT ;  /* 0xfffffff80ddb7812 */ /* 0x000fe200078ec0ff */
[----:B------:R-:W-:Y:S01]  /*2d00*/  IMAD.SHL.U32 R13, R5, 0x40, RZ ;  /* 0x00000040050d7824 */ /* 0x000fe200078e00ff */
[----:B-1----:R-:W-:Y:S01]  /*2d10*/  SHF.R.S32.HI R9, RZ, 0x4, R12 ;  /* 0x00000004ff097819 */ /* 0x002fe2000001140c */
[----:B------:R-:W-:Y:S01]  /*2d20*/  UIADD3 UR5, UR16, -UR17, URZ ;  /* 0x8000001110057290 */ /* 0x000fe2000fffe03f */
[----:B------:R-:W-:Y:S01]  /*2d30*/  LOP3.LUT R0, R11, 0x7fffffe, RZ, 0xc0, !PT ;  /* 0x07fffffe0b007812 */ /* 0x000fe200078ec0ff */
[----:B------:R-:W-:Y:S01]  /*2d40*/  IMAD.IADD R219, R10, 0x1, -R219 ;  /* 0x000000010adb7824 */ /* 0x000fe200078e0adb */
[----:B------:R-:W-:Y:S01]  /*2d50*/  LEA.HI R10, R12, R9, RZ, 0x1 ;  /* 0x000000090c0a7211 */ /* 0x000fe200078f08ff */
[----:B------:R-:W-:Y:S01]  /*2d60*/  IMAD.U32 R52, RZ, RZ, UR36 ;  /* 0x00000024ff347e24 */ /* 0x000fe2000f8e00ff */
[----:B------:R-:W-:Y:S01]  /*2d70*/  SHF.R.S32.HI R8, RZ, 0x1f, R7 ;  /* 0x0000001fff087819 */ /* 0x000fe20000011407 */
[----:B------:R-:W-:Y:S01]  /*2d80*/  IMAD.IADD R0, R7, 0x1, -R0 ;  /* 0x0000000107007824 */ /* 0x000fe200078e0a00 */
[----:B------:R-:W-:Y:S01]  /*2d90*/  LEA.HI R11, R219, R219, RZ, 0x1 ;  /* 0x000000dbdb0b7211 */ /* 0x000fe200078f08ff */
[----:B------:R-:W-:Y:S01]  /*2da0*/  UIADD3 UR17, UR16, 0x1, -UR17 ;  /* 0x0000000110117890 */ /* 0x000fe2000fffe811 */
[----:B------:R-:W-:Y:S01]  /*2db0*/  LOP3.LUT R10, R10, 0xfffffffe, RZ, 0xc0, !PT ;  /* 0xfffffffe0a0a7812 */ /* 0x000fe200078ec0ff */
[----:B------:R-:W-:Y:S01]  /*2dc0*/  IMAD R52, R52, 0x80, R221 ;  /* 0x0000008034347824 */ /* 0x000fe200078e02dd */
[----:B------:R-:W-:Y:S01]  /*2dd0*/  SHF.R.S32.HI R5, RZ, 0x1, R11 ;  /* 0x00000001ff057819 */ /* 0x000fe2000001140b */
[----:B------:R-:W0:Y:S01]  /*2de0*/  LDGDEPBAR ;  /* 0x00000000000079af */ /* 0x000e220000000000 */
[----:B------:R-:W-:Y:S01]  /*2df0*/  LEA.HI R7, R8, R7, RZ, 0x3 ;  /* 0x0000000708077211 */ /* 0x000fe200078f18ff */
[----:B------:R-:W-:Y:S01]  /*2e00*/  IMAD.IADD R10, R9, 0x1, -R10 ;  /* 0x00000001090a7824 */ /* 0x000fe200078e0a0a */
[----:B------:R-:W-:Y:S01]  /*2e10*/  LOP3.LUT R8, R11, 0x3fffffe, RZ, 0xc0, !PT ;  /* 0x03fffffe0b087812 */ /* 0x000fe200078ec0ff */
[----:B------:R-:W-:Y:S01]  /*2e20*/  IMAD.SHL.U32 R9, R5, 0x40, RZ ;  /* 0x0000004005097824 */ /* 0x000fe200078e00ff */
[----:B------:R-:W-:Y:S01]  /*2e30*/  LOP3.LUT R13, R13, 0xc0, RZ, 0xc0, !PT ;  /* 0x000000c00d0d7812 */ /* 0x000fe200078ec0ff */
[----:B------:R-:W-:Y:S01]  /*2e40*/  IMAD.SHL.U32 R7, R7, 0x20, RZ ;  /* 0x0000002007077824 */ /* 0x000fe200078e00ff */
[----:B------:R-:W-:Y:S01]  /*2e50*/  LOP3.LUT P0, RZ, R5, 0x2, RZ, 0xc0, !PT ;  /* 0x0000000205ff7812 */ /* 0x000fe2000780c0ff */
[----:B------:R-:W-:Y:S01]  /*2e60*/  IMAD.IADD R219, R219, 0x1, -R8 ;  /* 0x00000001dbdb7824 */ /* 0x000fe200078e0a08 */
[----:B------:R-:W-:Y:S01]  /*2e70*/  LOP3.LUT R9, R9, 0xc0, RZ, 0xc0, !PT ;  /* 0x000000c009097812 */ /* 0x000fe200078ec0ff */
[----:B------:R-:W-:Y:S01]  /*2e80*/  IMAD.SHL.U32 R12, R10, 0x8, RZ ;  /* 0x000000080a0c7824 */ /* 0x000fe200078e00ff */
[----:B------:R-:W-:Y:S01]  /*2e90*/  LOP3.LUT R7, R7, 0xffffff00, RZ, 0xc0, !PT ;  /* 0xffffff0007077812 */ /* 0x000fe200078ec0ff */
[----:B------:R-:W-:Y:S01]  /*2ea0*/  IMAD.SHL.U32 R8, R4, 0x8, RZ ;  /* 0x0000000804087824 */ /* 0x000fe200078e00ff */
[----:B------:R-:W-:Y:S01]  /*2eb0*/  SHF.R.S32.HI R57, RZ, 0x1f, R44 ;  /* 0x0000001fff397819 */ /* 0x000fe2000001142c */
[----:B------:R-:W-:Y:S01]  /*2ec0*/  IMAD R219, R10, 0x8, R219 ;  /* 0x000000080adb7824 */ /* 0x000fe200078e02db */
[----:B------:R-:W-:Y:S01]  /*2ed0*/  LOP3.LUT R4, R13, 0x8, R12, 0xf8, !PT ;  /* 0x000000080d047812 */ /* 0x000fe200078ef80c */
[--C-:B------:R-:W-:Y:S01]  /*2ee0*/  IMAD R11, R44, 0x200, R7.reuse ;  /* 0x000002002c0b7824 */ /* 0x100fe200078e0207 */
[----:B------:R-:W-:Y:S01]  /*2ef0*/  LOP3.LUT R8, R9, 0x8, R8, 0xf8, !PT ;  /* 0x0000000809087812 */ /* 0x000fe200078ef808 */
[C---:B------:R-:W-:Y:S01]  /*2f00*/  IMAD R7, R0.reuse, 0x20, R7 ;  /* 0x0000002000077824 */ /* 0x040fe200078e0207 */
[----:B------:R-:W-:Y:S01]  /*2f10*/  SHF.R.U32.HI R13, RZ, 0x3, R13 ;  /* 0x00000003ff0d7819 */ /* 0x000fe2000001160d */
[----:B------:R-:W-:Y:S01]  /*2f20*/  IMAD R11, R0, 0x20, R11 ;  /* 0x00000020000b7824 */ /* 0x000fe200078e020b */
[----:B------:R-:W-:Y:S01]  /*2f30*/  SHF.R.U32.HI R9, RZ, 0x3, R9 ;  /* 0x00000003ff097819 */ /* 0x000fe20000011609 */
[----:B------:R-:W-:Y:S01]  /*2f40*/  UISETP.GT.AND UP0, UPT, UR36, UR9, UPT ;  /* 0x000000092400728c */ /* 0x000fe2000bf04270 */
[----:B------:R-:W-:-:S02]  /*2f50*/  LOP3.LUT R4, R4, R13, RZ, 0x3c, !PT ;  /* 0x0000000d04047212 */ /* 0x000fc400078e3cff */
[----:B------:R-:W-:Y:S02]  /*2f60*/  LOP3.LUT R8, R8, R9, RZ, 0x3c, !PT ;  /* 0x0000000908087212 */ /* 0x000fe400078e3cff */
[----:B------:R-:W-:Y:S01]  /*2f70*/  LEA.HI R57, R57, R44, RZ, 0x2 ;  /* 0x0000002c39397211 */ /* 0x000fe200078f10ff */
[----:B------:R-:W-:Y:S01]  /*2f80*/  IMAD.IADD R220, R4, 0x1, R11 ;  /* 0x0000000104dc7824 */ /* 0x000fe200078e020b */
[----:B------:R-:W-:Y:S01]  /*2f90*/  IADD3 R0, R52, 0x9, RZ ;  /* 0x0000000934007810 */ /* 0x000fe20007ffe0ff */
[----:B------:R-:W-:Y:S01]  /*2fa0*/  IMAD.U32 R219, R219, 0x20, R8 ;  /* 0x00000020dbdb7824 */ /* 0x000fe200078e0008 */
[----:B------:R-:W-:Y:S01]  /*2fb0*/  LOP3.LUT R237, R57, 0xfffffffc, RZ, 0xc0, !PT ;  /* 0xfffffffc39ed7812 */ /* 0x000fe200078ec0ff */
[----:B------:R-:W-:Y:S02]  /*2fc0*/  IMAD.SHL.U32 R220, R220, 0x2, RZ ;  /* 0x00000002dcdc7824 */ /* 0x000fe400078e00ff */
[----:B------:R-:W-:Y:S02]  /*2fd0*/  IMAD.SHL.U32 R219, R219, 0x2, RZ ;  /* 0x00000002dbdb7824 */ /* 0x000fe400078e00ff */
[----:B------:R-:W-:Y:S01]  /*2fe0*/  IMAD R218, R3, 0x2, R220 ;  /* 0x0000000203da7824 */ /* 0x000fe200078e02dc */
[----:B------:R-:W-:Y:S01]  /*2ff0*/  LDSM.16.M88.4 R8, [R220] ;  /* 0x00000000dc08783b */ /* 0x000fe20000000200 */
[----:B------:R-:W-:Y:S01]  /*3000*/  IMAD.IADD R237, R44, 0x1, -R237 ;  /* 0x000000012ced7824 */ /* 0x000fe200078e0aed */
[C---:B------:R-:W-:Y:S01]  /*3010*/  IADD3 R5, R219.reuse, 0x2000, RZ ;  /* 0x00002000db057810 */ /* 0x040fe20007ffe0ff */
[----:B------:R-:W-:Y:S01]  /*3020*/  IMAD.IADD R4, R4, 0x1, R7 ;  /* 0x0000000104047824 */ /* 0x000fe200078e0207 */
[----:B------:R-:W1:Y:S01]  /*3030*/  LDSM.16.M88.4 R28, [R219+0x2000] ;  /* 0x00200000db1c783b */ /* 0x000e620000000200 */
[----:B------:R-:W-:-:S02]  /*3040*/  IADD3 R217, R219, 0x2020, RZ ;  /* 0x00002020dbd97810 */ /* 0x000fc40007ffe0ff */
[----:B------:R-:W-:Y:S01]  /*3050*/  @P0 IADD3 R217, R5, -0x20, RZ ;  /* 0xffffffe005d90810 */ /* 0x000fe20007ffe0ff */
[----:B------:R-:W5:Y:S03]  /*3060*/  LDSM.16.M88.4 R12, [R220+0x1000] ;  /* 0x00100000dc0c783b */ /* 0x000f660000000200 */
[C---:B------:R-:W-:Y:S01]  /*3070*/  IADD3 R214, R217.reuse, 0x400, RZ ;  /* 0x00000400d9d67810 */ /* 0x040fe20007ffe0ff */
[----:B------:R-:W-:Y:S01]  /*3080*/  LDSM.16.M88.4 R32, [R218] ;  /* 0x00000000da20783b */ /* 0x000fe20000000200 */
[C---:B------:R-:W-:Y:S02]  /*3090*/  IADD3 R213, R217.reuse, 0x800, RZ ;  /* 0x00000800d9d57810 */ /* 0x040fe40007ffe0ff */
[C---:B------:R-:W-:Y:S01]  /*30a0*/  IADD3 R212, R217.reuse, 0xc00, RZ ;  /* 0x00000c00d9d47810 */ /* 0x040fe20007ffe0ff */
[----:B------:R-:W2:Y:S01]  /*30b0*/  LDSM.16.M88.4 R24, [R217] ;  /* 0x00000000d918783b */ /* 0x000ea20000000200 */
[----:B------:R-:W-:-:S02]  /*30c0*/  IADD3 R211, R217, 0x1000, RZ ;  /* 0x00001000d9d37810 */ /* 0x000fc40007ffe0ff */
[C---:B------:R-:W-:Y:S01]  /*30d0*/  IADD3 R210, R217.reuse, 0x1400, RZ ;  /* 0x00001400d9d27810 */ /* 0x040fe20007ffe0ff */
[----:B------:R-:W3:Y:S01]  /*30e0*/  LDSM.16.M88.4 R16, [R218+0x1000] ;  /* 0x00100000da10783b */ /* 0x000ee20000000200 */
[C---:B------:R-:W-:Y:S02]  /*30f0*/  IADD3 R209, R217.reuse, 0x1800, RZ ;  /* 0x00001800d9d17810 */ /* 0x040fe40007ffe0ff */
[----:B------:R-:W-:Y:S01]  /*3100*/  IADD3 R208, R217, 0x1c00, RZ ;  /* 0x00001c00d9d07810 */ /* 0x000fe20007ffe0ff */
[----:B------:R-:W4:Y:S04]  /*3110*/  LDSM.16.M88.4 R68, [R219+0x2400] ;  /* 0x00240000db44783b */ /* 0x000f280000000200 */
[----:B------:R-:W2:Y:S04]  /*3120*/  LDSM.16.M88.4 R36, [R217+0x400] ;  /* 0x00040000d924783b */ /* 0x000ea80000000200 */
[----:B------:R-:W-:Y:S01]  /*3130*/  LDSM.16.M88.4 R64, [R217+0x800] ;  /* 0x00080000d940783b */ /* 0x000fe20000000200 */
[-C--:B-1----:R-:W-:Y:S08]  /*3140*/  HMMA.16816.F32 R76, R8, R28.reuse, RZ ;  /* 0x0000001c084c723c */ /* 0x082ff000000018ff */
[C---:B-----5:R-:W-:Y:S08]  /*3150*/  HMMA.16816.F32 R72, R12.reuse, R28, RZ ;  /* 0x0000001c0c48723c */ /* 0x060ff000000018ff */
[-C--:B------:R-:W-:Y:S08]  /*3160*/  HMMA.16816.F32 R20, R12, R30.reuse, RZ ;  /* 0x0000001e0c14723c */ /* 0x080ff000000018ff */
[----:B------:R-:W-:Y:S08]  /*3170*/  HMMA.16816.F32 R28, R8, R30, RZ ;  /* 0x0000001e081c723c */ /* 0x000ff000000018ff */
[-C--:B--2---:R-:W-:Y:S08]  /*3180*/  HMMA.16816.F32 R76, R32, R24.reuse, R76 ;  /* 0x00000018204c723c */ /* 0x084ff0000000184c */
[C---:B---3--:R-:W-:Y:S07]  /*3190*/  HMMA.16816.F32 R72, R16.reuse, R24, R72 ;  /* 0x000000181048723c */ /* 0x048fee0000001848 */
[----:B------:R-:W-:Y:S01]  /*31a0*/  LEA R24, R44, UR13, 0x4 ;  /* 0x0000000d2c187c11 */ /* 0x000fe2000f8e20ff */
[----:B------:R-:W-:Y:S04]  /*31b0*/  HMMA.16816.F32 R20, R16, R26, R20 ;  /* 0x0000001a1014723c */ /* 0x000fe80000001814 */
[----:B------:R-:W-:-:S04]  /*31c0*/  IMAD.IADD R47, R47, 0x1, R24 ;  /* 0x000000012f2f7824 */ /* 0x000fc800078e0218 */
[----:B------:R-:W-:Y:S01]  /*31d0*/  HMMA.16816.F32 R28, R32, R26, R28 ;  /* 0x0000001a201c723c */ /* 0x000fe2000000181c */
[C---:B------:R-:W-:Y:S02]  /*31e0*/  IADD3 R5, R47.reuse, 0x8, RZ ;  /* 0x000000082f057810 */ /* 0x040fe40007ffe0ff */
[C---:B------:R-:W-:Y:S02]  /*31f0*/  IADD3 R46, R47.reuse, 0x40, RZ ;  /* 0x000000402f2e7810 */ /* 0x040fe40007ffe0ff */
[C---:B------:R-:W-:Y:S02]  /*3200*/  IADD3 R45, R47.reuse, 0x48, RZ ;  /* 0x000000482f2d7810 */ /* 0x040fe40007ffe0ff */
[----:B------:R-:W-:Y:S01]  /*3210*/  IADD3 R236, R47, UR5, RZ ;  /* 0x000000052fec7c10 */ /* 0x000fe2000fffe0ff */
[-C--:B----4-:R-:W-:Y:S01]  /*3220*/  HMMA.16816.F32 R60, R8, R68.reuse, RZ ;  /* 0x00000044083c723c */ /* 0x090fe200000018ff */
[----:B------:R-:W-:Y:S02]  /*3230*/  IADD3 R233, R5, UR5, RZ ;  /* 0x0000000505e97c10 */ /* 0x000fe4000fffe0ff */
[----:B------:R-:W-:Y:S01]  /*3240*/  IADD3 R230, R46, UR5, RZ ;  /* 0x000000052ee67c10 */ /* 0x000fe2000fffe0ff */
[--C-:B------:R-:W-:Y:S01]  /*3250*/  IMAD.IADD R117, R236, 0x1, -R52.reuse ;  /* 0x00000001ec757824 */ /* 0x100fe200078e0a34 */
[----:B------:R-:W-:Y:S01]  /*3260*/  IADD3 R227, R45, UR5, RZ ;  /* 0x000000052de37c10 */ /* 0x000fe2000fffe0ff */
[----:B------:R-:W-:Y:S01]  /*3270*/  ULDC UR5, c[0x0][0x2e8] ;  /* 0x0000ba0000057ab9 */ /* 0x000fe20000000800 */
[--C-:B------:R-:W-:Y:S01]  /*3280*/  IMAD.IADD R105, R233, 0x1, -R52.reuse ;  /* 0x00000001e9697824 */ /* 0x100fe200078e0a34 */
[----:B------:R-:W-:Y:S01]  /*3290*/  UIADD3 UR5, UR17, UR5, URZ ;  /* 0x0000000511057290 */ /* 0x000fe2000fffe03f */
[--C-:B------:R-:W-:Y:S01]  /*32a0*/  IMAD.IADD R55, R230, 0x1, -R52.reuse ;  /* 0x00000001e6377824 */ /* 0x100fe200078e0a34 */
[----:B------:R-:W-:Y:S01]  /*32b0*/  HMMA.16816.F32 R24, R12, R68, RZ ;  /* 0x000000440c18723c */ /* 0x000fe200000018ff */
[----:B------:R-:W-:Y:S01]  /*32c0*/  IABS R117, R117 ;  /* 0x0000007500757213 */ /* 0x000fe20000000000 */
[----:B------:R-:W-:Y:S01]  /*32d0*/  IMAD.IADD R54, R227, 0x1, -R52 ;  /* 0x00000001e3367824 */ /* 0x000fe200078e0a34 */
[----:B------:R-:W-:-:S02]  /*32e0*/  IABS R105, R105 ;  /* 0x0000006900697213 */ /* 0x000fc40000000000 */
[----:B------:R-:W-:Y:S02]  /*32f0*/  IADD3 R234, R47, UR5, RZ ;  /* 0x000000052fea7c10 */ /* 0x000fe4000fffe0ff */
[----:B------:R-:W-:Y:S01]  /*3300*/  IADD3 R228, R46, UR5, RZ ;  /* 0x000000052ee47c10 */ /* 0x000fe2000fffe0ff */
[-C--:B------:R-:W-:Y:S01]  /*3310*/  HMMA.16816.F32 R40, R12, R70.reuse, RZ ;  /* 0x000000460c28723c */ /* 0x080fe200000018ff */
[----:B------:R-:W-:Y:S01]  /*3320*/  IADD3 R223, R45, UR5, RZ ;  /* 0x000000052ddf7c10 */ /* 0x000fe2000fffe0ff */
[----:B------:R-:W1:Y:S01]  /*3330*/  I2F R117, R117 ;  /* 0x0000007500757306 */ /* 0x000e620000201400 */
[----:B------:R-:W2:Y:S01]  /*3340*/  LDSM.16.M88.4 R44, [R219+0x2800] ;  /* 0x00280000db2c783b */ /* 0x000ea20000000200 */
[----:B------:R-:W-:Y:S02]  /*3350*/  IABS R55, R55 ;  /* 0x0000003700377213 */ /* 0x000fe40000000000 */
[----:B------:R-:W-:Y:S02]  /*3360*/  IABS R54, R54 ;  /* 0x0000003600367213 */ /* 0x000fe40000000000 */
[----:B------:R-:W-:Y:S01]  /*3370*/  HMMA.16816.F32 R68, R8, R70, RZ ;  /* 0x000000460844723c */ /* 0x000fe200000018ff */
[----:B------:R-:W-:Y:S01]  /*3380*/  IADD3 R231, R5, UR5, RZ ;  /* 0x0000000505e77c10 */ /* 0x000fe2000fffe0ff */
[----:B------:R-:W3:Y:S01]  /*3390*/  I2F R55, R55 ;  /* 0x0000003700377306 */ /* 0x000ee20000201400 */
[----:B------:R-:W-:-:S02]  /*33a0*/  IMNMX R234, R234, UR16, PT ;  /* 0x00000010eaea7c17 */ /* 0x000fc4000b800200 */
[----:B------:R-:W-:Y:S02]  /*33b0*/  IADD3 R235, R236, -c[0x0][0x2e4], RZ ;  /* 0x8000b900eceb7a10 */ /* 0x000fe40007ffe0ff */
[----:B------:R-:W-:Y:S01]  /*33c0*/  IMNMX R231, R231, UR16, PT ;  /* 0x00000010e7e77c17 */ /* 0x000fe2000b800200 */
[-C--:B------:R-:W-:Y:S01]  /*33d0*/  HMMA.16816.F32 R60, R32, R36.reuse, R60 ;  /* 0x00000024203c723c */ /* 0x080fe2000000183c */
[----:B------:R-:W-:Y:S01]  /*33e0*/  IMNMX R228, R228, UR16, PT ;  /* 0x00000010e4e47c17 */ /* 0x000fe2000b800200 */
[----:B-1----:R-:W-:Y:S01]  /*33f0*/  FFMA.FTZ R117, R117, -UR31, R76 ;  /* 0x8000001f75757c23 */ /* 0x002fe2000801004c */
[----:B------:R-:W-:Y:S01]  /*3400*/  IADD3 R76, R52, 0x8, RZ ;  /* 0x00000008344c7810 */ /* 0x000fe20007ffe0ff */
[----:B------:R-:W1:Y:S01]  /*3410*/  I2F R105, R105 ;  /* 0x0000006900697306 */ /* 0x000e620000201400 */
[----:B------:R-:W-:Y:S02]  /*3420*/  IMNMX R223, R223, UR16, PT ;  /* 0x00000010dfdf7c17 */ /* 0x000fe4000b800200 */
[----:B------:R-:W-:Y:S01]  /*3430*/  IADD3 R232, R233, -c[0x0][0x2e4], RZ ;  /* 0x8000b900e9e87a10 */ /* 0x000fe20007ffe0ff */
[C---:B------:R-:W-:Y:S01]  /*3440*/  HMMA.16816.F32 R24, R16.reuse, R36, R24 ;  /* 0x000000241018723c */ /* 0x040fe20000001818 */
[----:B------:R-:W-:Y:S01]  /*3450*/  IMAD.IADD R5, R236, 0x1, -R76 ;  /* 0x00000001ec057824 */ /* 0x000fe200078e0a4c */
[----:B------:R-:W-:Y:S01]  /*3460*/  IADD3 R229, R230, -c[0x0][0x2e4], RZ ;  /* 0x8000b900e6e57a10 */ /* 0x000fe20007ffe0ff */
[----:B---3--:R-:W-:Y:S01]  /*3470*/  FFMA.FTZ R148, R55, -UR31, R72 ;  /* 0x8000001f37947c23 */ /* 0x008fe20008010048 */
[----:B------:R-:W3:Y:S01]  /*3480*/  I2F R37, R54 ;  /* 0x0000003600257306 */ /* 0x000ee20000201400 */
[----:B------:R-:W-:Y:S01]  /*3490*/  IADD3 R72, R52, 0x1, RZ ;  /* 0x0000000134487810 */ /* 0x000fe20007ffe0ff */
[----:B------:R-:W-:Y:S01]  /*34a0*/  IMAD.IADD R55, R233, 0x1, -R76 ;  /* 0x00000001e9377824 */ /* 0x000fe200078e0a4c */
[----:B------:R-:W-:Y:S01]  /*34b0*/  IABS R5, R5 ;  /* 0x0000000500057213 */ /* 0x000fe20000000000 */
[-C--:B------:R-:W-:Y:S01]  /*34c0*/  HMMA.16816.F32 R40, R16, R38.reuse, R40 ;  /* 0x000000261028723c */ /* 0x080fe20000001828 */
[----:B------:R-:W-:Y:S01]  /*34d0*/  IADD3 R226, R227, -c[0x0][0x2e4], RZ ;  /* 0x8000b900e3e27a10 */ /* 0x000fe20007ffe0ff */
[--C-:B------:R-:W-:Y:S01]  /*34e0*/  IMAD.IADD R36, R233, 0x1, -R72.reuse ;  /* 0x00000001e9247824 */ /* 0x100fe200078e0a48 */
[----:B------:R-:W-:Y:S01]  /*34f0*/  IABS R55, R55 ;  /* 0x0000003700377213 */ /* 0x000fe20000000000 */
[----:B------:R-:W-:Y:S01]  /*3500*/  IMAD.IADD R134, R236, 0x1, -R72 ;  /* 0x00000001ec867824 */ /* 0x000fe200078e0a48 */
[----:B------:R-:W-:Y:S01]  /*3510*/  IMNMX R235, RZ, R235, !PT ;  /* 0x000000ebffeb7217 */ /* 0x000fe20007800200 */
[----:B------:R-:W4:Y:S01]  /*3520*/  I2F R5, R5 ;  /* 0x0000000500057306 */ /* 0x000f220000201400 */
[----:B------:R-:W-:Y:S01]  /*3530*/  IABS R36, R36 ;  /* 0x0000002400247213 */ /* 0x000fe20000000000 */
[----:B------:R-:W-:Y:S01]  /*3540*/  HMMA.16816.F32 R68, R32, R38, R68 ;  /* 0x000000262044723c */ /* 0x000fe20000001844 */
[----:B------:R-:W-:Y:S01]  /*3550*/  IABS R134, R134 ;  /* 0x0000008600867213 */ /* 0x000fe20000000000 */
[----:B-1----:R-:W-:Y:S01]  /*3560*/  FFMA.FTZ R105, R105, -UR31, R78 ;  /* 0x8000001f69697c23 */ /* 0x002fe2000801004e */
[----:B------:R-:W-:Y:S01]  /*3570*/  ISETP.GE.AND P2, PT, R72, R234, PT ;  /* 0x000000ea4800720c */ /* 0x000fe20003f46270 */
[----:B---3--:R-:W-:Y:S01]  /*3580*/  FFMA.FTZ R124, R37, -UR31, R74 ;  /* 0x8000001f257c7c23 */ /* 0x008fe2000801004a */
[----:B------:R-:W-:Y:S01]  /*3590*/  IMNMX R232, RZ, R232, !PT ;  /* 0x000000e8ffe87217 */ /* 0x000fe20007800200 */
[----:B------:R1:W3:Y:S01]  /*35a0*/  I2F R54, R36 ;  /* 0x0000002400367306 */ /* 0x0002e20000201400 */
[----:B------:R-:W-:Y:S01]  /*35b0*/  IMNMX R229, RZ, R229, !PT ;  /* 0x000000e5ffe57217 */ /* 0x000fe20007800200 */
[----:B--2---:R-:W-:Y:S01]  /*35c0*/  HMMA.16816.F32 R56, R8, R44, RZ ;  /* 0x0000002c0838723c */ /* 0x004fe200000018ff */
[----:B------:R-:W-:Y:S01]  /*35d0*/  IMNMX R226, RZ, R226, !PT ;  /* 0x000000e2ffe27217 */ /* 0x000fe20007800200 */
[----:B------:R-:W-:Y:S01]  /*35e0*/  IMAD.IADD R74, R230, 0x1, -R72 ;  /* 0x00000001e64a7824 */ /* 0x000fe200078e0a48 */
[----:B------:R-:W-:Y:S01]  /*35f0*/  ISETP.GE.AND P6, PT, R72, R231, PT ;  /* 0x000000e74800720c */ /* 0x000fe20003fc6270 */
[----:B------:R-:W-:Y:S01]  /*3600*/  IMAD.IADD R78, R236, 0x1, -R0 ;  /* 0x00000001ec4e7824 */ /* 0x000fe200078e0a00 */
[C---:B------:R-:W-:Y:S01]  /*3610*/  ISETP.GE.AND P5, PT, R72.reuse, R228, PT ;  /* 0x000000e44800720c */ /* 0x040fe20003fa6270 */
[----:B------:R-:W2:Y:S01]  /*3620*/  I2F R134, R134 ;  /* 0x0000008600867306 */ /* 0x000ea20000201400 */
[----:B------:R-:W-:Y:S01]  /*3630*/  ISETP.GE.AND P3, PT, R72, R223, PT ;  /* 0x000000df4800720c */ /* 0x000fe20003f66270 */
[----:B------:R-:W-:Y:S01]  /*3640*/  IMAD.IADD R80, R230, 0x1, -R76 ;  /* 0x00000001e6507824 */ /* 0x000fe200078e0a4c */
[C---:B------:R-:W-:Y:S01]  /*3650*/  ISETP.LT.OR P2, PT, R72.reuse, R235, P2 ;  /* 0x000000eb4800720c */ /* 0x040fe20001741670 */
[----:B----4-:R-:W-:Y:S01]  /*3660*/  FFMA.FTZ R106, R5, -UR31, R28 ;  /* 0x8000001f056a7c23 */ /* 0x010fe2000801001c */
[----:B------:R-:W-:-:S02]  /*3670*/  ISETP.LT.OR P6, PT, R72, R232, P6 ;  /* 0x000000e84800720c */ /* 0x000fc400037c1670 */
[C---:B------:R-:W-:Y:S01]  /*3680*/  ISETP.LT.OR P5, PT, R72.reuse, R229, P5 ;  /* 0x000000e54800720c */ /* 0x040fe20002fa1670 */
[----:B-1----:R-:W-:Y:S01]  /*3690*/  HMMA.16816.F32 R36, R12, R44, RZ ;  /* 0x0000002c0c24723c */ /* 0x002fe200000018ff */
[----:B------:R-:W1:Y:S01]  /*36a0*/  I2F R55, R55 ;  /* 0x0000003700377306 */ /* 0x000e620000201400 */
[----:B------:R-:W-:Y:S01]  /*36b0*/  ISETP.LT.OR P3, PT, R72, R226, P3 ;  /* 0x000000e24800720c */ /* 0x000fe20001f61670 */
[C---:B------:R-:W-:Y:S01]  /*36c0*/  IMAD.IADD R72, R227.reuse, 0x1, -R72 ;  /* 0x00000001e3487824 */ /* 0x040fe200078e0a48 */
[----:B------:R-:W-:Y:S01]  /*36d0*/  IABS R74, R74 ;  /* 0x0000004a004a7213 */ /* 0x000fe20000000000 */
[----:B---3--:R-:W-:Y:S01]  /*36e0*/  FFMA.FTZ R54, R54, -UR31, R79 ;  /* 0x8000001f36367c23 */ /* 0x008fe2000801004f */
[C---:B------:R-:W-:Y:S02]  /*36f0*/  ISETP.GE.AND P0, PT, R52.reuse, R234, PT ;  /* 0x000000ea3400720c */ /* 0x040fe40003f06270 */
[----:B------:R-:W-:Y:S01]  /*3700*/  IADD3 R45, R52, 0x10, RZ ;  /* 0x00000010342d7810 */ /* 0x000fe20007ffe0ff */
[----:B--2---:R-:W-:Y:S01]  /*3710*/  FFMA.FTZ R134, R134, -UR31, R77 ;  /* 0x8000001f86867c23 */ /* 0x004fe2000801004d */
[----:B------:R-:W-:Y:S01]  /*3720*/  IABS R72, R72 ;  /* 0x0000004800487213 */ /* 0x000fe20000000000 */
[----:B------:R-:W-:Y:S01]  /*3730*/  HMMA.16816.F32 R56, R32, R64, R56 ;  /* 0x000000402038723c */ /* 0x000fe20000001838 */
[----:B------:R-:W-:Y:S01]  /*3740*/  IMAD.IADD R77, R227, 0x1, -R76 ;  /* 0x00000001e34d7824 */ /* 0x000fe200078e0a4c */
[----:B------:R-:W2:Y:S01]  /*3750*/  I2F R74, R74 ;  /* 0x0000004a004a7306 */ /* 0x000ea20000201400 */
[----:B------:R-:W-:Y:S01]  /*3760*/  IMAD.IADD R44, R236, 0x1, -R45 ;  /* 0x00000001ec2c7824 */ /* 0x000fe200078e0a2d */
[----:B------:R-:W-:Y:S01]  /*3770*/  IABS R78, R78 ;  /* 0x0000004e004e7213 */ /* 0x000fe20000000000 */
[----:B-1----:R-:W-:Y:S01]  /*3780*/  FFMA.FTZ R30, R55, -UR31, R30 ;  /* 0x8000001f371e7c23 */ /* 0x002fe2000801001e */
[----:B------:R-:W-:-:S02]  /*3790*/  IABS R77, R77 ;  /* 0x0000004d004d7213 */ /* 0x000fc40000000000 */
[----:B------:R-:W-:Y:S02]  /*37a0*/  IABS R44, R44 ;  /* 0x0000002c002c7213 */ /* 0x000fe40000000000 */
[----:B------:R-:W1:Y:S01]  /*37b0*/  I2F R72, R72 ;  /* 0x0000004800487306 */ /* 0x000e620000201400 */
[C---:B------:R-:W-:Y:S02]  /*37c0*/  ISETP.GE.AND P4, PT, R52.reuse, R231, PT ;  /* 0x000000e73400720c */ /* 0x040fe40003f86270 */
[----:B------:R-:W-:Y:S01]  /*37d0*/  HMMA.16816.F32 R36, R16, R64, R36 ;  /* 0x000000401024723c */ /* 0x000fe20000001824 */
[----:B------:R-:W-:Y:S01]  /*37e0*/  IMAD.MOV.U32 R55, RZ, RZ, R44 ;  /* 0x000000ffff377224 */ /* 0x000fe200078e002c */
[C---:B------:R-:W-:Y:S02]  /*37f0*/  IADD3 R44, R52.reuse, 0x18, RZ ;  /* 0x00000018342c7810 */ /* 0x040fe40007ffe0ff */
[----:B------:R-:W-:Y:S01]  /*3800*/  IABS R80, R80 ;  /* 0x0000005000507213 */ /* 0x000fe20000000000 */
[----:B------:R-:W3:Y:S01]  /*3810*/  I2F R77, R77 ;  /* 0x0000004d004d7306 */ /* 0x000ee20000201400 */
[----:B------:R-:W-:Y:S01]  /*3820*/  ISETP.LT.OR P0, PT, R52, R235, P0 ;  /* 0x000000eb3400720c */ /* 0x000fe20000701670 */
[--C-:B------:R-:W-:Y:S01]  /*3830*/  IMAD.IADD R64, R236, 0x1, -R44.reuse ;  /* 0x00000001ec407824 */ /* 0x100fe200078e0a2c */
[----:B------:R-:W-:Y:S01]  /*3840*/  IADD3 R65, R52, 0x11, RZ ;  /* 0x0000001134417810 */ /* 0x000fe20007ffe0ff */
[----:B--2---:R-:W-:Y:S01]  /*3850*/  FFMA.FTZ R73, R74, -UR31, R73 ;  /* 0x8000001f4a497c23 */ /* 0x004fe20008010049 */
[----:B------:R-:W-:Y:S01]  /*3860*/  ISETP.LT.OR P4, PT, R52, R232, P4 ;  /* 0x000000e83400720c */ /* 0x000fe20002781670 */
[----:B------:R-:W-:Y:S01]  /*3870*/  IMAD.IADD R139, R227, 0x1, -R44 ;  /* 0x00000001e38b7824 */ /* 0x000fe200078e0a2c */
[----:B------:R-:W-:Y:S01]  /*3880*/  FSEL R117, R117, -INF , !P0 ;  /* 0xff80000075757808 */ /* 0x000fe20004000000 */
[----:B------:R-:W-:Y:S01]  /*3890*/  IMAD.IADD R5, R236, 0x1, -R65 ;  /* 0x00000001ec057824 */ /* 0x000fe200078e0a41 */
[----:B------:R-:W2:Y:S01]  /*38a0*/  I2F R81, R80 ;  /* 0x0000005000517306 */ /* 0x000ea20000201400 */
[----:B------:R-:W-:Y:S01]  /*38b0*/  ISETP.GE.AND P0, PT, R52, R228, PT ;  /* 0x000000e43400720c */ /* 0x000fe20003f06270 */
[----:B-1----:R-:W-:Y:S01]  /*38c0*/  FFMA.FTZ R72, R72, -UR31, R75 ;  /* 0x8000001f48487c23 */ /* 0x002fe2000801004b */
[----:B------:R-:W-:-:S02]  /*38d0*/  FSEL R105, R105, -INF , !P4 ;  /* 0xff80000069697808 */ /* 0x000fc40006000000 */
[----:B------:R-:W-:Y:S02]  /*38e0*/  IABS R5, R5 ;  /* 0x0000000500057213 */ /* 0x000fe40000000000 */
[----:B------:R-:W-:Y:S01]  /*38f0*/  ISETP.GE.AND P4, PT, R52, R223, PT ;  /* 0x000000df3400720c */ /* 0x000fe20003f86270 */
[----:B------:R-:W1:Y:S01]  /*3900*/  I2F R78, R78 ;  /* 0x0000004e004e7306 */ /* 0x000e620000201400 */
[----:B------:R-:W-:Y:S01]  /*3910*/  ISETP.GE.AND P1, PT, R76, R234, PT ;  /* 0x000000ea4c00720c */ /* 0x000fe20003f26270 */
[----:B------:R-:W-:Y:S01]  /*3920*/  IMAD.MOV.U32 R28, RZ, RZ, R5 ;  /* 0x000000ffff1c7224 */ /* 0x000fe200078e0005 */
[----:B------:R-:W-:Y:S01]  /*3930*/  IABS R5, R64 ;  /* 0x0000004000057213 */ /* 0x000fe20000000000 */
[----:B------:R-:W-:Y:S01]  /*3940*/  IMAD.IADD R64, R230, 0x1, -R0 ;  /* 0x00000001e6407824 */ /* 0x000fe200078e0a00 */
[C---:B------:R-:W-:Y:S01]  /*3950*/  ISETP.LT.OR P0, PT, R52.reuse, R229, P0 ;  /* 0x000000e53400720c */ /* 0x040fe20000701670 */
[----:B---3--:R-:W-:Y:S01]  /*3960*/  FFMA.FTZ R22, R77, -UR31, R22 ;  /* 0x8000001f4d167c23 */ /* 0x008fe20008010016 */
[----:B------:R-:W-:Y:S01]  /*3970*/  ISETP.LT.OR P4, PT, R52, R226, P4 ;  /* 0x000000e23400720c */ /* 0x000fe20002781670 */
[----:B--2---:R-:W-:Y:S01]  /*3980*/  FFMA.FTZ R20, R81, -UR31, R20 ;  /* 0x8000001f51147c23 */ /* 0x004fe20008010014 */
[----:B------:R-:W-:Y:S01]  /*3990*/  ISETP.LT.OR P1, PT, R76, R235, P1 ;  /* 0x000000eb4c00720c */ /* 0x000fe20000f21670 */
[----:B------:R-:W2:Y:S01]  /*39a0*/  I2F R55, R55 ;  /* 0x0000003700377306 */ /* 0x000ea20000201400 */
[----:B------:R-:W-:-:S02]  /*39b0*/  FSEL R148, R148, -INF , !P0 ;  /* 0xff80000094947808 */ /* 0x000fc40004000000 */
[----:B------:R-:W-:Y:S02]  /*39c0*/  ISETP.GE.AND P0, PT, R76, R231, PT ;  /* 0x000000e74c00720c */ /* 0x000fe40003f06270 */
[----:B------:R-:W-:Y:S01]  /*39d0*/  IABS R64, R64 ;  /* 0x0000004000407213 */ /* 0x000fe20000000000 */
[----:B-1----:R-:W-:Y:S01]  /*39e0*/  FFMA.FTZ R29, R78, -UR31, R29 ;  /* 0x8000001f4e1d7c23 */ /* 0x002fe2000801001d */
[----:B------:R-:W-:Y:S01]  /*39f0*/  FSEL R124, R124, -INF , !P4 ;  /* 0xff8000007c7c7808 */ /* 0x000fe20006000000 */
[----:B------:R-:W-:Y:S01]  /*3a00*/  I2F R28, R28 ;  /* 0x0000001c001c7306 */ /* 0x000fe20000201400 */
[----:B------:R-:W-:Y:S02]  /*3a10*/  FSEL R134, R134, -INF , !P2 ;  /* 0xff80000086867808 */ /* 0x000fe40005000000 */
[----:B------:R-:W-:Y:S01]  /*3a20*/  FSEL R133, R54, -INF , !P6 ;  /* 0xff80000036857808 */ /* 0x000fe20007000000 */
[----:B------:R-:W-:Y:S01]  /*3a30*/  IMAD.IADD R54, R233, 0x1, -R0 ;  /* 0x00000001e9367824 */ /* 0x000fe200078e0a00 */
[----:B------:R-:W-:-:S02]  /*3a40*/  ISETP.GE.AND P4, PT, R76, R228, PT ;  /* 0x000000e44c00720c */ /* 0x000fc40003f86270 */
[----:B------:R-:W-:Y:S01]  /*3a50*/  ISETP.GE.AND P2, PT, R76, R223, PT ;  /* 0x000000df4c00720c */ /* 0x000fe20003f46270 */
[----:B--2---:R-:W-:Y:S01]  /*3a60*/  FFMA.FTZ R55, R55, -UR31, R60 ;  /* 0x8000001f37377c23 */ /* 0x004fe2000801003c */
[----:B------:R-:W-:Y:S01]  /*3a70*/  ISETP.GE.AND P6, PT, R0, R234, PT ;  /* 0x000000ea0000720c */ /* 0x000fe20003fc6270 */
[----:B------:R-:W-:Y:S01]  /*3a80*/  I2F R5, R5 ;  /* 0x0000000500057306 */ /* 0x000fe20000201400 */
[----:B------:R-:W-:Y:S01]  /*3a90*/  FSEL R146, R73, -INF , !P5 ;  /* 0xff80000049927808 */ /* 0x000fe20006800000 */
[----:B------:R-:W-:Y:S01]  /*3aa0*/  IMAD.MOV.U32 R73, RZ, RZ, R64 ;  /* 0x000000ffff497224 */ /* 0x000fe200078e0040 */
[----:B------:R-:W-:Y:S01]  /*3ab0*/  FSEL R143, R72, -INF , !P3 ;  /* 0xff800000488f7808 */ /* 0x000fe20005800000 */
[--C-:B------:R-:W-:Y:S01]  /*3ac0*/  IMAD.IADD R64, R233, 0x1, -R45.reuse ;  /* 0x00000001e9407824 */ /* 0x100fe200078e0a2d */
[----:B------:R-:W-:Y:S01]  /*3ad0*/  FSEL R106, R106, -INF , !P1 ;  /* 0xff8000006a6a7808 */ /* 0x000fe20004800000 */
[----:B------:R-:W-:Y:S01]  /*3ae0*/  IMAD.IADD R72, R230, 0x1, -R45 ;  /* 0x00000001e6487824 */ /* 0x000fe200078e0a2d */
[----:B------:R-:W-:-:S02]  /*3af0*/  ISETP.LT.OR P0, PT, R76, R232, P0 ;  /* 0x000000e84c00720c */ /* 0x000fc40000701670 */
[C---:B------:R-:W-:Y:S02]  /*3b00*/  ISETP.GE.AND P5, PT, R0.reuse, R231, PT ;  /* 0x000000e70000720c */ /* 0x040fe40003fa6270 */
[C---:B------:R-:W-:Y:S02]  /*3b10*/  ISETP.GE.AND P3, PT, R0.reuse, R228, PT ;  /* 0x000000e40000720c */ /* 0x040fe40003f66270 */
[----:B------:R-:W-:Y:S02]  /*3b20*/  ISETP.GE.AND P1, PT, R0, R223, PT ;  /* 0x000000df0000720c */ /* 0x000fe40003f26270 */
[C---:B------:R-:W-:Y:S02]  /*3b30*/  ISETP.LT.OR P4, PT, R76.reuse, R229, P4 ;  /* 0x000000e54c00720c */ /* 0x040fe40002781670 */
[----:B------:R-:W-:Y:S02]  /*3b40*/  ISETP.LT.OR P2, PT, R76, R226, P2 ;  /* 0x000000e24c00720c */ /* 0x000fe40001741670 */
[----:B------:R-:W-:-:S02]  /*3b50*/  ISETP.LT.OR P6, PT, R0, R235, P6 ;  /* 0x000000eb0000720c */ /* 0x000fc400037c1670 */
[C---:B------:R-:W-:Y:S02]  /*3b60*/  ISETP.LT.OR P5, PT, R0.reuse, R232, P5 ;  /* 0x000000e80000720c */ /* 0x040fe40002fa1670 */
[C---:B------:R-:W-:Y:S02]  /*3b70*/  ISETP.LT.OR P3, PT, R0.reuse, R229, P3 ;  /* 0x000000e50000720c */ /* 0x040fe40001f61670 */
[----:B------:R-:W-:Y:S01]  /*3b80*/  ISETP.LT.OR P1, PT, R0, R226, P1 ;  /* 0x000000e20000720c */ /* 0x000fe20000f21670 */
[----:B------:R-:W-:Y:S01]  /*3b90*/  IMAD.IADD R0, R227, 0x1, -R0 ;  /* 0x00000001e3007824 */ /* 0x000fe200078e0a00 */
[----:B------:R-:W-:Y:S02]  /*3ba0*/  FSEL R157, R30, -INF , !P0 ;  /* 0xff8000001e9d7808 */ /* 0x000fe40004000000 */
[----:B------:R-:W1:Y:S01]  /*3bb0*/  I2F R30, R73 ;  /* 0x00000049001e7306 */ /* 0x000e620000201400 */
[----:B------:R-:W-:Y:S02]  /*3bc0*/  FSEL R144, R20, -INF , !P4 ;  /* 0xff80000014907808 */ /* 0x000fe40006000000 */
[----:B------:R-:W-:Y:S01]  /*3bd0*/  FSEL R147, R22, -INF , !P2 ;  /* 0xff80000016937808 */ /* 0x000fe20005000000 */
[----:B------:R-:W-:Y:S01]  /*3be0*/  IMAD.IADD R22, R230, 0x1, -R65 ;  /* 0x00000001e6167824 */ /* 0x000fe200078e0a41 */
[----:B------:R-:W-:-:S02]  /*3bf0*/  FSEL R132, R29, -INF , !P6 ;  /* 0xff8000001d847808 */ /* 0x000fc40007000000 */
[----:B------:R-:W-:Y:S02]  /*3c00*/  IABS R54, R54 ;  /* 0x0000003600367213 */ /* 0x000fe40000000000 */
[C---:B------:R-:W-:Y:S02]  /*3c10*/  ISETP.GE.AND P0, PT, R45.reuse, R234, PT ;  /* 0x000000ea2d00720c */ /* 0x040fe40003f06270 */
[C---:B------:R-:W-:Y:S02]  /*3c20*/  ISETP.GE.AND P4, PT, R45.reuse, R231, PT ;  /* 0x000000e72d00720c */ /* 0x040fe40003f86270 */
[C---:B------:R-:W-:Y:S01]  /*3c30*/  ISETP.GE.AND P2, PT, R45.reuse, R228, PT ;  /* 0x000000e42d00720c */ /* 0x040fe20003f46270 */
[----:B------:R-:W2:Y:S01]  /*3c40*/  I2F R54, R54 ;  /* 0x0000003600367306 */ /* 0x000ea20000201400 */
[----:B------:R-:W-:Y:S01]  /*3c50*/  ISETP.GE.AND P6, PT, R45, R223, PT ;  /* 0x000000df2d00720c */ /* 0x000fe20003fc6270 */
[----:B-1----:R-:W-:Y:S01]  /*3c60*/  FFMA.FTZ R30, R30, -UR31, R21 ;  /* 0x8000001f1e1e7c23 */ /* 0x002fe20008010015 */
[----:B------:R-:W-:-:S02]  /*3c70*/  IABS R0, R0 ;  /* 0x0000000000007213 */ /* 0x000fc40000000000 */
[C---:B------:R-:W-:Y:S02]  /*3c80*/  ISETP.LT.OR P0, PT, R45.reuse, R235, P0 ;  /* 0x000000eb2d00720c */ /* 0x040fe40000701670 */
[C---:B------:R-:W-:Y:S02]  /*3c90*/  ISETP.LT.OR P4, PT, R45.reuse, R232, P4 ;  /* 0x000000e82d00720c */ /* 0x040fe40002781670 */
[C---:B------:R-:W-:Y:S01]  /*3ca0*/  ISETP.LT.OR P2, PT, R45.reuse, R229, P2 ;  /* 0x000000e52d00720c */ /* 0x040fe20001741670 */
[----:B------:R-:W1:Y:S01]  /*3cb0*/  I2F R0, R0 ;  /* 0x0000000000007306 */ /* 0x000e620000201400 */
[----:B------:R-:W-:Y:S01]  /*3cc0*/  ISETP.LT.OR P6, PT, R45, R226, P6 ;  /* 0x000000e22d00720c */ /* 0x000fe200037c1670 */
[C---:B------:R-:W-:Y:S01]  /*3cd0*/  IMAD.IADD R45, R227.reuse, 0x1, -R45 ;  /* 0x00000001e32d7824 */ /* 0x040fe200078e0a2d */
[----:B------:R-:W-:Y:S02]  /*3ce0*/  IABS R64, R64 ;  /* 0x0000004000407213 */ /* 0x000fe40000000000 */
[----:B------:R-:W-:Y:S01]  /*3cf0*/  IABS R20, R72 ;  /* 0x0000004800147213 */ /* 0x000fe20000000000 */
[----:B--2---:R-:W-:Y:S01]  /*3d00*/  FFMA.FTZ R31, R54, -UR31, R31 ;  /* 0x8000001f361f7c23 */ /* 0x004fe2000801001f */
[----:B------:R-:W-:Y:S01]  /*3d10*/  IABS R45, R45 ;  /* 0x0000002d002d7213 */ /* 0x000fe20000000000 */
[----:B------:R-:W2:Y:S01]  /*3d20*/  I2F R29, R64 ;  /* 0x00000040001d7306 */ /* 0x000ea20000201400 */
[----:B------:R-:W-:Y:S01]  /*3d30*/  IADD3 R60, R52, 0x19, RZ ;  /* 0x00000019343c7810 */ /* 0x000fe20007ffe0ff */
[----:B------:R-:W-:Y:S01]  /*3d40*/  IMAD.IADD R72, R227, 0x1, -R65 ;  /* 0x00000001e3487824 */ /* 0x000fe200078e0a41 */
[----:B------:R-:W-:-:S02]  /*3d50*/  FSEL R135, R31, -INF , !P5 ;  /* 0xff8000001f877808 */ /* 0x000fc40006800000 */
[C---:B------:R-:W-:Y:S01]  /*3d60*/  ISETP.GE.AND P5, PT, R65.reuse, R234, PT ;  /* 0x000000ea4100720c */ /* 0x040fe20003fa6270 */
[--C-:B------:R-:W-:Y:S01]  /*3d70*/  IMAD.IADD R150, R230, 0x1, -R60.reuse ;  /* 0x00000001e6967824 */ /* 0x100fe200078e0a3c */
[----:B------:R-:W-:Y:S01]  /*3d80*/  FSEL R142, R30, -INF , !P3 ;  /* 0xff8000001e8e7808 */ /* 0x000fe20005800000 */
[----:B------:R-:W3:Y:S01]  /*3d90*/  I2F R141, R45 ;  /* 0x0000002d008d7306 */ /* 0x000ee20000201400 */
[----:B-1----:R-:W-:Y:S01]  /*3da0*/  FFMA.FTZ R0, R0, -UR31, R23 ;  /* 0x8000001f00007c23 */ /* 0x002fe20008010017 */
[----:B------:R-:W-:Y:S01]  /*3db0*/  ISETP.LT.OR P5, PT, R65, R235, P5 ;  /* 0x000000eb4100720c */ /* 0x000fe20002fa1670 */
[----:B------:R-:W-:Y:S01]  /*3dc0*/  IMAD.IADD R75, R227, 0x1, -R60 ;  /* 0x00000001e34b7824 */ /* 0x000fe200078e0a3c */
[----:B------:R-:W-:Y:S01]  /*3dd0*/  FSEL R122, R55, -INF , !P0 ;  /* 0xff800000377a7808 */ /* 0x000fe20004000000 */
[----:B------:R-:W-:Y:S01]  /*3de0*/  IMAD.IADD R55, R230, 0x1, -R44 ;  /* 0x00000001e6377824 */ /* 0x000fe200078e0a2c */
[----:B------:R-:W-:Y:S02]  /*3df0*/  FSEL R145, R0, -INF , !P1 ;  /* 0xff80000000917808 */ /* 0x000fe40004800000 */
[----:B------:R-:W1:Y:S01]  /*3e00*/  I2F R21, R20 ;  /* 0x0000001400157306 */ /* 0x000e620000201400 */
[----:B--2---:R-:W-:Y:S01]  /*3e10*/  FFMA.FTZ R62, R29, -UR31, R62 ;  /* 0x8000001f1d3e7c23 */ /* 0x004fe2000801003e */
[----:B------:R-:W-:Y:S01]  /*3e20*/  ISETP.GE.AND P3, PT, R65, R231, PT ;  /* 0x000000e74100720c */ /* 0x000fe20003f66270 */
[----:B------:R-:W-:Y:S01]  /*3e30*/  IMAD.IADD R64, R233, 0x1, -R65 ;  /* 0x00000001e9407824 */ /* 0x000fe200078e0a41 */
[----:B------:R-:W-:-:S02]  /*3e40*/  ISETP.GE.AND P1, PT, R65, R228, PT ;  /* 0x000000e44100720c */ /* 0x000fc40003f26270 */
[----:B------:R-:W-:Y:S01]  /*3e50*/  ISETP.GE.AND P0, PT, R65, R223, PT ;  /* 0x000000df4100720c */ /* 0x000fe20003f06270 */
[----:B---3--:R-:W-:Y:S01]  /*3e60*/  FFMA.FTZ R141, R141, -UR31, R26 ;  /* 0x8000001f8d8d7c23 */ /* 0x008fe2000801001a */
[----:B------:R-:W-:Y:S01]  /*3e70*/  FSEL R89, R62, -INF , !P4 ;  /* 0xff8000003e597808 */ /* 0x000fe20006000000 */
[----:B------:R-:W-:Y:S01]  /*3e80*/  FFMA.FTZ R26, R28, -UR31, R61 ;  /* 0x8000001f1c1a7c23 */ /* 0x000fe2000801003d */
[----:B------:R-:W-:Y:S01]  /*3e90*/  ISETP.GE.AND P4, PT, R44, R234, PT ;  /* 0x000000ea2c00720c */ /* 0x000fe20003f86270 */
[----:B------:R-:W-:Y:S01]  /*3ea0*/  IMAD.IADD R45, R236, 0x1, -R60 ;  /* 0x00000001ec2d7824 */ /* 0x000fe200078e0a3c */
[----:B------:R-:W-:Y:S01]  /*3eb0*/  FSEL R141, R141, -INF , !P6 ;  /* 0xff8000008d8d7808 */ /* 0x000fe20007000000 */
[----:B------:R-:W-:Y:S01]  /*3ec0*/  HMMA.16816.F32 R28, R8, R46, RZ ;  /* 0x0000002e081c723c */ /* 0x000fe200000018ff */
[----:B------:R-:W-:Y:S01]  /*3ed0*/  FSEL R108, R26, -INF , !P5 ;  /* 0xff8000001a6c7808 */ /* 0x000fe20006800000 */
[----:B-1----:R-:W-:Y:S01]  /*3ee0*/  FFMA.FTZ R0, R21, -UR31, R24 ;  /* 0x8000001f15007c23 */ /* 0x002fe20008010018 */
[----:B------:R-:W-:-:S02]  /*3ef0*/  IABS R20, R22 ;  /* 0x0000001600147213 */ /* 0x000fc40000000000 */
[----:B------:R-:W-:Y:S02]  /*3f00*/  IABS R45, R45 ;  /* 0x0000002d002d7213 */ /* 0x000fe40000000000 */
[----:B------:R-:W-:Y:S01]  /*3f10*/  FSEL R0, R0, -INF , !P2 ;  /* 0xff80000000007808 */ /* 0x000fe20005000000 */
[----:B------:R1:W2:Y:S01]  /*3f20*/  I2F R54, R20 ;  /* 0x0000001400367306 */ /* 0x0002a20000201400 */
[C---:B------:R-:W-:Y:S01]  /*3f30*/  ISETP.GE.AND P2, PT, R44.reuse, R231, PT ;  /* 0x000000e72c00720c */ /* 0x040fe20003f46270 */
[----:B------:R-:W-:Y:S01]  /*3f40*/  IMAD.MOV.U32 R26, RZ, RZ, R45 ;  /* 0x000000ffff1a7224 */ /* 0x000fe200078e002d */
[C---:B------:R-:W-:Y:S02]  /*3f50*/  ISETP.GE.AND P6, PT, R44.reuse, R228, PT ;  /* 0x000000e42c00720c */ /* 0x040fe40003fc6270 */
[----:B------:R-:W-:Y:S02]  /*3f60*/  ISETP.GE.AND P5, PT, R44, R223, PT ;  /* 0x000000df2c00720c */ /* 0x000fe40003fa6270 */
[C---:B------:R-:W-:Y:S01]  /*3f70*/  ISETP.LT.OR P3, PT, R65.reuse, R232, P3 ;  /* 0x000000e84100720c */ /* 0x040fe20001f61670 */
[----:B------:R-:W3:Y:S01]  /*3f80*/  I2F R26, R26 ;  /* 0x0000001a001a7306 */ /* 0x000ee20000201400 */
[----:B------:R-:W-:-:S02]  /*3f90*/  ISETP.LT.OR P1, PT, R65, R229, P1 ;  /* 0x000000e54100720c */ /* 0x000fc40000f21670 */
[----:B------:R-:W-:Y:S01]  /*3fa0*/  ISETP.LT.OR P0, PT, R65, R226, P0 ;  /* 0x000000e24100720c */ /* 0x000fe20000701670 */
[----:B------:R-:W-:Y:S01]  /*3fb0*/  IMAD.IADD R65, R233, 0x1, -R44 ;  /* 0x00000001e9417824 */ /* 0x000fe200078e0a2c */
[C---:B------:R-:W-:Y:S02]  /*3fc0*/  ISETP.LT.OR P4, PT, R44.reuse, R235, P4 ;  /* 0x000000eb2c00720c */ /* 0x040fe40002781670 */
[C---:B------:R-:W-:Y:S01]  /*3fd0*/  ISETP.LT.OR P2, PT, R44.reuse, R232, P2 ;  /* 0x000000e82c00720c */ /* 0x040fe20001741670 */
[----:B-1----:R-:W-:Y:S01]  /*3fe0*/  HMMA.16816.F32 R20, R12, R46, RZ ;  /* 0x0000002e0c14723c */ /* 0x002fe200000018ff */
[----:B------:R-:W-:Y:S01]  /*3ff0*/  ISETP.LT.OR P6, PT, R44, R229, P6 ;  /* 0x000000e52c00720c */ /* 0x000fe200037c1670 */
[----:B--2---:R-:W-:Y:S01]  /*4000*/  FFMA.FTZ R25, R54, -UR31, R25 ;  /* 0x8000001f36197c23 */ /* 0x004fe20008010019 */
[----:B------:R-:W-:Y:S02]  /*4010*/  ISETP.LT.OR P5, PT, R44, R226, P5 ;  /* 0x000000e22c00720c */ /* 0x000fe40002fa1670 */
[----:B------:R-:W1:Y:S01]  /*4020*/  LDSM.16.M88.4 R44, [R219+0x2c00] ;  /* 0x002c0000db2c783b */ /* 0x000e620000000200 */
[----:B------:R-:W-:-:S02]  /*4030*/  IABS R64, R64 ;  /* 0x0000004000407213 */ /* 0x000fc40000000000 */
[----:B------:R-:W-:Y:S01]  /*4040*/  IABS R72, R72 ;  /* 0x0000004800487213 */ /* 0x000fe20000000000 */
[----:B------:R-:W-:Y:S01]  /*4050*/  HMMA.16816.F32 R28, R32, R66, R28 ;  /* 0x00000042201c723c */ /* 0x000fe2000000181c */
[----:B------:R-:W-:Y:S01]  /*4060*/  IABS R65, R65 ;  /* 0x0000004100417213 */ /* 0x000fe20000000000 */
[----:B---3--:R-:W-:Y:S01]  /*4070*/  FFMA.FTZ R69, R26, -UR31, R69 ;  /* 0x8000001f1a457c23 */ /* 0x008fe20008010045 */
[----:B------:R-:W2:Y:S01]  /*4080*/  I2F R64, R64 ;  /* 0x0000004000407306 */ /* 0x000ea20000201400 */
[----:B------:R-:W-:Y:S02]  /*4090*/  IABS R139, R139 ;  /* 0x0000008b008b7213 */ /* 0x000fe40000000000 */
[----:B------:R-:W-:Y:S02]  /*40a0*/  FSEL R140, R25, -INF , !P1 ;  /* 0xff800000198c7808 */ /* 0x000fe40004800000 */
[C---:B------:R-:W-:Y:S02]  /*40b0*/  ISETP.GE.AND P1, PT, R60.reuse, R231, PT ;  /* 0x000000e73c00720c */ /* 0x040fe40003f26270 */
[----:B------:R-:W-:Y:S01]  /*40c0*/  IABS R55, R55 ;  /* 0x0000003700377213 */ /* 0x000fe20000000000 */
[----:B------:R3:W4:Y:S01]  /*40d0*/  I2F R24, R72 ;  /* 0x0000004800187306 */ /* 0x0007220000201400 */
[----:B------:R-:W-:-:S02]  /*40e0*/  ISETP.LT.OR P1, PT, R60, R232, P1 ;  /* 0x000000e83c00720c */ /* 0x000fc40000f21670 */
[----:B------:R-:W-:Y:S01]  /*40f0*/  IABS R150, R150 ;  /* 0x0000009600967213 */ /* 0x000fe20000000000 */
[----:B------:R-:W-:Y:S01]  /*4100*/  HMMA.16816.F32 R20, R16, R66, R20 ;  /* 0x000000421014723c */ /* 0x000fe20000001814 */
[C---:B------:R-:W-:Y:S02]  /*4110*/  IADD3 R54, R52.reuse, 0x28, RZ ;  /* 0x0000002834367810 */ /* 0x040fe40007ffe0ff */
[----:B------:R-:W-:Y:S01]  /*4120*/  IADD3 R81, R52, 0x51, RZ ;  /* 0x0000005134517810 */ /* 0x000fe20007ffe0ff */
[----:B------:R5:W1:Y:S01]  /*4130*/  I2F R61, R65 ;  /* 0x00000041003d7306 */ /* 0x000a620000201400 */
[----:B--2---:R-:W-:-:S03]  /*4140*/  FFMA.FTZ R63, R64, -UR31, R63 ;  /* 0x8000001f403f7c23 */ /* 0x004fc6000801003f */
[--C-:B------:R-:W-:Y:S02]  /*4150*/  IMAD.IADD R84, R236, 0x1, -R81.reuse ;  /* 0x00000001ec547824 */ /* 0x100fe400078e0a51 */
[----:B------:R-:W-:Y:S01]  /*4160*/  FSEL R252, R63, -INF , !P3 ;  /* 0xff8000003ffc7808 */ /* 0x000fe20005800000 */
[----:B------:R-:W-:Y:S01]  /*4170*/  IMAD.IADD R80, R230, 0x1, -R81 ;  /* 0x00000001e6507824 */ /* 0x000fe200078e0a51 */
[----:B------:R-:W2:Y:S01]  /*4180*/  I2F R139, R139 ;  /* 0x0000008b008b7306 */ /* 0x000ea20000201400 */
[----:B---3--:R-:W-:Y:S01]  /*4190*/  IADD3 R72, R52, 0x20, RZ ;  /* 0x0000002034487810 */ /* 0x008fe20007ffe0ff */
[----:B----4-:R-:W-:Y:S01]  /*41a0*/  FFMA.FTZ R24, R24, -UR31, R27 ;  /* 0x8000001f18187c23 */ /* 0x010fe2000801001b */
[----:B------:R-:W-:Y:S01]  /*41b0*/  ISETP.GE.AND P3, PT, R60, R234, PT ;  /* 0x000000ea3c00720c */ /* 0x000fe20003f66270 */
[----:B------:R-:W-:Y:S01]  /*41c0*/  FFMA.FTZ R27, R5, -UR31, R68 ;  /* 0x8000001f051b7c23 */ /* 0x000fe20008010044 */
[----:B------:R-:W-:Y:S01]  /*41d0*/  IABS R84, R84 ;  /* 0x0000005400547213 */ /* 0x000fe20000000000 */
[----:B------:R-:W-:Y:S01]  /*41e0*/  IMAD.IADD R5, R236, 0x1, -R72 ;  /* 0x00000001ec057824 */ /* 0x000fe200078e0a48 */
[----:B------:R-:W-:Y:S01]  /*41f0*/  ISETP.LT.OR P3, PT, R60, R235, P3 ;  /* 0x000000eb3c00720c */ /* 0x000fe20001f61670 */
[----:B-----5:R-:W3:Y:S01]  /*4200*/  LDSM.16.M88.4 R64, [R217+0xc00] ;  /* 0x000c0000d940783b */ /* 0x020ee20000000200 */
[----:B-1----:R-:W-:Y:S01]  /*4210*/  FFMA.FTZ R61, R61, -UR31, R70 ;  /* 0x8000001f3d3d7c23 */ /* 0x002fe20008010046 */
[----:B------:R-:W-:Y:S01]  /*4220*/  FSEL R109, R27, -INF , !P4 ;  /* 0xff8000001b6d7808 */ /* 0x000fe20006000000 */
[----:B------:R-:W1:Y:S01]  /*4230*/  I2F R55, R55 ;  /* 0x0000003700377306 */ /* 0x000e620000201400 */
[----:B------:R-:W-:Y:S01]  /*4240*/  IABS R73, R5 ;  /* 0x0000000500497213 */ /* 0x000fe20000000000 */
[----:B------:R-:W-:Y:S01]  /*4250*/  IMAD.IADD R74, R233, 0x1, -R72 ;  /* 0x00000001e94a7824 */ /* 0x000fe200078e0a48 */
[----:B------:R-:W-:Y:S01]  /*4260*/  FSEL R5, R24, -INF , !P0 ;  /* 0xff80000018057808 */ /* 0x000fe20004000000 */
[----:B------:R-:W-:Y:S01]  /*4270*/  IMAD.IADD R86, R227, 0x1, -R81 ;  /* 0x00000001e3567824 */ /* 0x000fe200078e0a51 */
[C---:B------:R-:W-:Y:S01]  /*4280*/  ISETP.GE.AND P0, PT, R60.reuse, R228, PT ;  /* 0x000000e43c00720c */ /* 0x040fe20003f06270 */
[----:B--2---:R-:W-:Y:S01]  /*4290*/  FFMA.FTZ R139, R139, -UR31, R42 ;  /* 0x8000001f8b8b7c23 */ /* 0x004fe2000801002a */
[C---:B------:R-:W-:Y:S01]  /*42a0*/  ISETP.GE.AND P4, PT, R60.reuse, R223, PT ;  /* 0x000000df3c00720c */ /* 0x040fe20003f86270 */
[----:B------:R-:W-:Y:S01]  /*42b0*/  IMAD.IADD R42, R233, 0x1, -R60 ;  /* 0x00000001e92a7824 */ /* 0x000fe200078e0a3c */
[C---:B------:R-:W-:Y:S01]  /*42c0*/  ISETP.LT.OR P0, PT, R60.reuse, R229, P0 ;  /* 0x000000e53c00720c */ /* 0x040fe20000701670 */
[----:B------:R-:W-:Y:S01]  /*42d0*/  HMMA.16816.F32 R24, R8, R44, RZ ;  /* 0x0000002c0818723c */ /* 0x000fe200000018ff */
[----:B------:R-:W-:Y:S01]  /*42e0*/  ISETP.LT.OR P4, PT, R60, R226, P4 ;  /* 0x000000e23c00720c */ /* 0x000fe20002781670 */
[----:B------:R-:W2:Y:S01]  /*42f0*/  I2F R150, R150 ;  /* 0x0000009600967306 */ /* 0x000ea20000201400 */
[----:B------:R-:W-:-:S02]  /*4300*/  FSEL R111, R61, -INF , !P2 ;  /* 0xff8000003d6f7808 */ /* 0x000fc40005000000 */
[----:B------:R-:W-:Y:S01]  /*4310*/  IABS R42, R42 ;  /* 0x0000002a002a7213 */ /* 0x000fe20000000000 */
[----:B-1----:R-:W-:Y:S01]  /*4320*/  FFMA.FTZ R40, R55, -UR31, R40 ;  /* 0x8000001f37287c23 */ /* 0x002fe20008010028 */
[----:B------:R-:W-:Y:S01]  /*4330*/  IADD3 R70, R52, 0x21, RZ ;  /* 0x0000002134467810 */ /* 0x000fe20007ffe0ff */
[----:B------:R-:W-:Y:S01]  /*4340*/  HMMA.16816.F32 R60, R12, R44, RZ ;  /* 0x0000002c0c3c723c */ /* 0x000fe200000018ff */
[----:B------:R-:W-:Y:S01]  /*4350*/  FSEL R139, R139, -INF , !P5 ;  /* 0xff8000008b8b7808 */ /* 0x000fe20006800000 */
[----:B------:R-:W-:Y:S01]  /*4360*/  IMAD.IADD R55, R236, 0x1, -R54 ;  /* 0x00000001ec377824 */ /* 0x000fe200078e0a36 */
[----:B------:R-:W-:Y:S01]  /*4370*/  I2F R42, R42 ;  /* 0x0000002a002a7306 */ /* 0x000fe20000201400 */
[----:B------:R-:W-:Y:S01]  /*4380*/  FSEL R138, R40, -INF , !P6 ;  /* 0xff800000288a7808 */ /* 0x000fe20007000000 */
[----:B------:R-:W-:Y:S01]  /*4390*/  IMAD.IADD R68, R236, 0x1, -R70 ;  /* 0x00000001ec447824 */ /* 0x000fe200078e0a46 */
[----:B------:R-:W-:Y:S01]  /*43a0*/  FSEL R110, R69, -INF , !P3 ;  /* 0xff800000456e7808 */ /* 0x000fe20005800000 */
[----:B------:R-:W-:Y:S01]  /*43b0*/  IMAD.IADD R44, R230, 0x1, -R72 ;  /* 0x00000001e62c7824 */ /* 0x000fe200078e0a48 */
[----:B------:R-:W-:-:S02]  /*43c0*/  IABS R45, R75 ;  /* 0x0000004b002d7213 */ /* 0x000fc40000000000 */
[C---:B------:R-:W-:Y:S01]  /*43d0*/  ISETP.GE.AND P2, PT, R72.reuse, R234, PT ;  /* 0x000000ea4800720c */ /* 0x040fe20003f46270 */
[----:B------:R-:W1:Y:S01]  /*43e0*/  I2F R73, R73 ;  /* 0x0000004900497306 */ /* 0x000e620000201400 */
[----:B------:R-:W-:Y:S01]  /*43f0*/  ISETP.GE.AND P6, PT, R72, R231, PT ;  /* 0x000000e74800720c */ /* 0x000fe20003fc6270 */
[----:B--2---:R-:W-:Y:S01]  /*4400*/  FFMA.FTZ R150, R150, -UR31, R41 ;  /* 0x8000001f96967c23 */ /* 0x004fe20008010029 */
[C---:B------:R-:W-:Y:S02]  /*4410*/  ISETP.GE.AND P5, PT, R72.reuse, R228, PT ;  /* 0x000000e44800720c */ /* 0x040fe40003fa6270 */
[C---:B------:R-:W-:Y:S02]  /*4420*/  ISETP.GE.AND P3, PT, R72.reuse, R223, PT ;  /* 0x000000df4800720c */ /* 0x040fe40003f66270 */
[C---:B------:R-:W-:Y:S01]  /*4430*/  ISETP.LT.OR P2, PT, R72.reuse, R235, P2 ;  /* 0x000000eb4800720c */ /* 0x040fe20001741670 */
[----:B---3--:R-:W-:Y:S01]  /*4440*/  HMMA.16816.F32 R24, R32, R64, R24 ;  /* 0x000000402018723c */ /* 0x008fe20000001818 */
[----:B------:R2:W3:Y:S01]  /*4450*/  I2F R40, R45 ;  /* 0x0000002d00287306 */ /* 0x0004e20000201400 */
[----:B------:R-:W-:-:S02]  /*4460*/  ISETP.LT.OR P6, PT, R72, R232, P6 ;  /* 0x000000e84800720c */ /* 0x000fc400037c1670 */
[C---:B------:R-:W-:Y:S02]  /*4470*/  ISETP.LT.OR P5, PT, R72.reuse, R229, P5 ;  /* 0x000000e54800720c */ /* 0x040fe40002fa1670 */
[----:B------:R-:W-:Y:S02]  /*4480*/  ISETP.LT.OR P3, PT, R72, R226, P3 ;  /* 0x000000e24800720c */ /* 0x000fe40001f61670 */
[----:B------:R-:W-:Y:S01]  /*4490*/  HMMA.16816.F32 R60, R16, R64, R60 ;  /* 0x00000040103c723c */ /* 0x000fe2000000183c */
[----:B------:R-:W-:Y:S01]  /*44a0*/  IABS R55, R55 ;  /* 0x0000003700377213 */ /* 0x000fe20000000000 */
[----:B-1----:R-:W-:Y:S01]  /*44b0*/  FFMA.FTZ R82, R73, -UR31, R56 ;  /* 0x8000001f49527c23 */ /* 0x002fe20008010038 */
[----:B------:R-:W-:Y:S01]  /*44c0*/  IABS R44, R44 ;  /* 0x0000002c002c7213 */ /* 0x000fe20000000000 */
[----:B------:R-:W-:Y:S01]  /*44d0*/  I2F R84, R84 ;  /* 0x0000005400547306 */ /* 0x000fe20000201400 */
[----:B------:R-:W-:Y:S02]  /*44e0*/  IABS R74, R74 ;  /* 0x0000004a004a7213 */ /* 0x000fe40000000000 */
[----:B------:R-:W-:Y:S01]  /*44f0*/  IMAD.IADD R64, R233, 0x1, -R70 ;  /* 0x00000001e9407824 */ /* 0x000fe200078e0a46 */
[----:B------:R-:W-:Y:S01]  /*4500*/  FSEL R150, R150, -INF , !P0 ;  /* 0xff80000096967808 */ /* 0x000fe20004000000 */
[C---:B--2---:R-:W-:Y:S01]  /*4510*/  IMAD.IADD R45, R227.reuse, 0x1, -R72 ;  /* 0x00000001e32d7824 */ /* 0x044fe200078e0a48 */
[----:B------:R-:W-:Y:S01]  /*4520*/  FSEL R82, R82, -INF , !P2 ;  /* 0xff80000052527808 */ /* 0x000fe20005000000 */
[----:B------:R-:W-:Y:S01]  /*4530*/  FFMA.FTZ R72, R42, -UR31, R71 ;  /* 0x8000001f2a487c23 */ /* 0x000fe20008010047 */
[----:B------:R-:W-:Y:S01]  /*4540*/  IABS R64, R64 ;  /* 0x0000004000407213 */ /* 0x000fe20000000000 */
[----:B---3--:R-:W-:Y:S01]  /*4550*/  FFMA.FTZ R137, R40, -UR31, R43 ;  /* 0x8000001f28897c23 */ /* 0x008fe2000801002b */
[----:B------:R-:W-:Y:S01]  /*4560*/  IABS R45, R45 ;  /* 0x0000002d002d7213 */ /* 0x000fe20000000000 */
[----:B------:R-:W1:Y:S01]  /*4570*/  I2F R55, R55 ;  /* 0x0000003700377306 */ /* 0x000e620000201400 */
[----:B------:R-:W-:Y:S01]  /*4580*/  FSEL R112, R72, -INF , !P1 ;  /* 0xff80000048707808 */ /* 0x000fe20004800000 */
[----:B------:R-:W-:Y:S01]  /*4590*/  IMAD.IADD R72, R227, 0x1, -R70 ;  /* 0x00000001e3487824 */ /* 0x000fe200078e0a46 */
[----:B------:R-:W-:Y:S01]  /*45a0*/  HMMA.16816.F32 R40, R12, R46, RZ ;  /* 0x0000002e0c28723c */ /* 0x000fe200000018ff */
[----:B------:R-:W-:-:S02]  /*45b0*/  FSEL R137, R137, -INF , !P4 ;  /* 0xff80000089897808 */ /* 0x000fc40006000000 */
[C---:B------:R-:W-:Y:S02]  /*45c0*/  ISETP.GE.AND P1, PT, R70.reuse, R234, PT ;  /* 0x000000ea4600720c */ /* 0x040fe40003f26270 */
[----:B------:R-:W2:Y:S01]  /*45d0*/  I2F R64, R64 ;  /* 0x0000004000407306 */ /* 0x000ea20000201400 */
[----:B------:R-:W-:Y:S02]  /*45e0*/  IABS R72, R72 ;  /* 0x0000004800487213 */ /* 0x000fe40000000000 */
[C---:B------:R-:W-:Y:S02]  /*45f0*/  ISETP.GE.AND P0, PT, R70.reuse, R231, PT ;  /* 0x000000e74600720c */ /* 0x040fe40003f06270 */
[C---:B------:R-:W-:Y:S02]  /*4600*/  ISETP.GE.AND P4, PT, R70.reuse, R228, PT ;  /* 0x000000e44600720c */ /* 0x040fe40003f86270 */
[C---:B------:R-:W-:Y:S01]  /*4610*/  ISETP.GE.AND P2, PT, R70.reuse, R223, PT ;  /* 0x000000df4600720c */ /* 0x040fe20003f46270 */
[----:B------:R-:W3:Y:S01]  /*4620*/  I2F R65, R44 ;  /* 0x0000002c00417306 */ /* 0x000ee20000201400 */
[----:B-1----:R-:W-:Y:S01]  /*4630*/  FFMA.FTZ R28, R55, -UR31, R28 ;  /* 0x8000001f371c7c23 */ /* 0x002fe2000801001c */
[----:B------:R-:W-:Y:S01]  /*4640*/  ISETP.LT.OR P1, PT, R70, R235, P1 ;  /* 0x000000eb4600720c */ /* 0x000fe20000f21670 */
[----:B------:R-:W-:Y:S01]  /*4650*/  IMAD.IADD R55, R230, 0x1, -R54 ;  /* 0x00000001e6377824 */ /* 0x000fe200078e0a36 */
[----:B------:R-:W-:-:S02]  /*4660*/  ISETP.LT.OR P0, PT, R70, R232, P0 ;  /* 0x000000e84600720c */ /* 0x000fc40000701670 */
[----:B------:R-:W-:Y:S02]  /*4670*/  ISETP.LT.OR P4, PT, R70, R229, P4 ;  /* 0x000000e54600720c */ /* 0x000fe40002781670 */
[----:B------:R1:W4:Y:S01]  /*4680*/  I2F R71, R45 ;  /* 0x0000002d00477306 */ /* 0x0003220000201400 */
[----:B--2---:R-:W-:Y:S01]  /*4690*/  FFMA.FTZ R59, R64, -UR31, R59 ;  /* 0x8000001f403b7c23 */ /* 0x004fe2000801003b */
[----:B------:R-:W-:Y:S01]  /*46a0*/  ISETP.LT.OR P2, PT, R70, R226, P2 ;  /* 0x000000e24600720c */ /* 0x000fe20001741670 */
[----:B------:R-:W-:Y:S01]  /*46b0*/  IMAD.IADD R64, R233, 0x1, -R54 ;  /* 0x00000001e9407824 */ /* 0x000fe200078e0a36 */
[----:B------:R-:W-:Y:S01]  /*46c0*/  IABS R55, R55 ;  /* 0x0000003700377213 */ /* 0x000fe20000000000 */
[----:B------:R-:W-:Y:S01]  /*46d0*/  HMMA.16816.F32 R40, R16, R66, R40 ;  /* 0x000000421028723c */ /* 0x000fe20000001828 */
[----:B------:R-:W-:Y:S02]  /*46e0*/  IABS R68, R68 ;  /* 0x0000004400447213 */ /* 0x000fe40000000000 */
[----:B------:R2:W5:Y:S01]  /*46f0*/  I2F R69, R74 ;  /* 0x0000004a00457306 */ /* 0x0005620000201400 */
[----:B------:R-:W-:Y:S01]  /*4700*/  IABS R64, R64 ;  /* 0x0000004000407213 */ /* 0x000fe20000000000 */
[----:B---3--:R-:W-:Y:S01]  /*4710*/  FFMA.FTZ R36, R65, -UR31, R36 ;  /* 0x8000001f41247c23 */ /* 0x008fe20008010024 */
[----:B------:R-:W-:-:S02]  /*4720*/  IADD3 R56, R52, 0x29, RZ ;  /* 0x0000002934387810 */ /* 0x000fc40007ffe0ff */
[----:B------:R-:W-:Y:S01]  /*4730*/  FSEL R243, R59, -INF , !P0 ;  /* 0xff8000003bf37808 */ /* 0x000fe20004000000 */
[----:B------:R-:W-:Y:S01]  /*4740*/  IMAD.MOV.U32 R65, RZ, RZ, R64 ;  /* 0x000000ffff417224 */ /* 0x000fe200078e0040 */
[----:B------:R-:W-:Y:S01]  /*4750*/  FSEL R250, R36, -INF , !P5 ;  /* 0xff80000024fa7808 */ /* 0x000fe20006800000 */
[----:B-1----:R-:W-:Y:S01]  /*4760*/  HMMA.16816.F32 R44, R8, R46, RZ ;  /* 0x0000002e082c723c */ /* 0x002fe200000018ff */
[----:B------:R-:W1:Y:S01]  /*4770*/  I2F R72, R72 ;  /* 0x0000004800487306 */ /* 0x000e620000201400 */
[----:B----4-:R-:W-:Y:S01]  /*4780*/  FFMA.FTZ R38, R71, -UR31, R38 ;  /* 0x8000001f47267c23 */ /* 0x010fe20008010026 */
[----:B------:R-:W-:Y:S01]  /*4790*/  ISETP.GE.AND P0, PT, R56, R234, PT ;  /* 0x000000ea3800720c */ /* 0x000fe20003f06270 */
[----:B------:R-:W-:Y:S01]  /*47a0*/  IMAD.IADD R36, R227, 0x1, -R54 ;  /* 0x00000001e3247824 */ /* 0x000fe200078e0a36 */
[----:B------:R-:W-:Y:S01]  /*47b0*/  IADD3 R73, R52, 0x30, RZ ;  /* 0x0000003034497810 */ /* 0x000fe20007ffe0ff */
[----:B------:R-:W-:Y:S01]  /*47c0*/  IMAD.IADD R76, R236, 0x1, -R56 ;  /* 0x00000001ec4c7824 */ /* 0x000fe200078e0a38 */
[----:B------:R-:W-:Y:S01]  /*47d0*/  ISETP.LT.OR P0, PT, R56, R235, P0 ;  /* 0x000000eb3800720c */ /* 0x000fe20000701670 */
[----:B--2---:R-:W-:Y:S01]  /*47e0*/  IMAD.IADD R74, R230, 0x1, -R70 ;  /* 0x00000001e64a7824 */ /* 0x004fe200078e0a46 */
[C---:B------:R-:W-:Y:S01]  /*47f0*/  IADD3 R70, R52.reuse, 0x31, RZ ;  /* 0x0000003134467810 */ /* 0x040fe20007ffe0ff */
[----:B------:R-:W2:Y:S01]  /*4800*/  I2F R65, R65 ;  /* 0x0000004100417306 */ /* 0x000ea20000201400 */
[----:B-----5:R-:W-:Y:S01]  /*4810*/  FFMA.FTZ R58, R69, -UR31, R58 ;  /* 0x8000001f453a7c23 */ /* 0x020fe2000801003a */
[----:B------:R-:W-:Y:S01]  /*4820*/  IADD3 R69, R52, 0x39, RZ ;  /* 0x0000003934457810 */ /* 0x000fe20007ffe0ff */
[----:B------:R-:W-:Y:S01]  /*4830*/  IMAD.IADD R244, R230, 0x1, -R56 ;  /* 0x00000001e6f47824 */ /* 0x000fe200078e0a38 */
[----:B------:R-:W-:Y:S01]  /*4840*/  IABS R74, R74 ;  /* 0x0000004a004a7213 */ /* 0x000fe20000000000 */
[----:B------:R-:W-:Y:S01]  /*4850*/  IMAD.IADD R75, R236, 0x1, -R73 ;  /* 0x00000001ec4b7824 */ /* 0x000fe200078e0a49 */
[----:B------:R-:W-:Y:S01]  /*4860*/  FSEL R245, R58, -INF , !P6 ;  /* 0xff8000003af57808 */ /* 0x000fe20007000000 */
[----:B-1----:R-:W-:Y:S01]  /*4870*/  FFMA.FTZ R39, R72, -UR31, R39 ;  /* 0x8000001f48277c23 */ /* 0x002fe20008010027 */
[----:B------:R-:W-:Y:S01]  /*4880*/  IADD3 R72, R52, 0x38, RZ ;  /* 0x0000003834487810 */ /* 0x000fe20007ffe0ff */
[----:B------:R-:W1:Y:S01]  /*4890*/  I2F R55, R55 ;  /* 0x0000003700377306 */ /* 0x000e620000201400 */
[----:B------:R-:W-:-:S02]  /*48a0*/  ISETP.GE.AND P6, PT, R54, R234, PT ;  /* 0x000000ea3600720c */ /* 0x000fc40003fc6270 */
[----:B------:R-:W-:Y:S01]  /*48b0*/  IABS R36, R36 ;  /* 0x0000002400247213 */ /* 0x000fe20000000000 */
[----:B------:R-:W-:Y:S01]  /*48c0*/  IMAD.IADD R64, R236, 0x1, -R72 ;  /* 0x00000001ec407824 */ /* 0x000fe200078e0a48 */
[----:B------:R-:W-:Y:S01]  /*48d0*/  HMMA.16816.F32 R44, R32, R66, R44 ;  /* 0x00000042202c723c */ /* 0x000fe2000000182c */
[----:B------:R-:W-:Y:S01]  /*48e0*/  IABS R76, R76 ;  /* 0x0000004c004c7213 */ /* 0x000fe20000000000 */
[----:B--2---:R-:W-:Y:S01]  /*48f0*/  FFMA.FTZ R30, R65, -UR31, R30 ;  /* 0x8000001f411e7c23 */ /* 0x004fe2000801001e */
[----:B------:R-:W2:Y:S01]  /*4900*/  I2F R74, R74 ;  /* 0x0000004a004a7306 */ /* 0x000ea20000201400 */
[----:B------:R-:W-:Y:S02]  /*4910*/  IABS R64, R64 ;  /* 0x0000004000407213 */ /* 0x000fe40000000000 */
[----:B------:R-:W-:Y:S01]  /*4920*/  ISETP.LT.OR P6, PT, R54, R235, P6 ;  /* 0x000000eb3600720c */ /* 0x000fe200037c1670 */
[----:B------:R-:W-:Y:S01]  /*4930*/  IMAD.IADD R66, R236, 0x1, -R70 ;  /* 0x00000001ec427824 */ /* 0x000fe200078e0a46 */
[----:B------:R-:W-:-:S02]  /*4940*/  IABS R244, R244 ;  /* 0x000000f400f47213 */ /* 0x000fc40000000000 */
[----:B------:R-:W-:Y:S01]  /*4950*/  FSEL R204, R28, -INF , !P6 ;  /* 0xff8000001ccc7808 */ /* 0x000fe20007000000 */
[----:B------:R-:W3:Y:S01]  /*4960*/  I2F R71, R64 ;  /* 0x0000004000477306 */ /* 0x000ee20000201400 */
[----:B------:R-:W-:Y:S01]  /*4970*/  IABS R66, R66 ;  /* 0x0000004200427213 */ /* 0x000fe20000000000 */
[----:B-1----:R-:W-:Y:S01]  /*4980*/  FFMA.FTZ R246, R55, -UR31, R20 ;  /* 0x8000001f37f67c23 */ /* 0x002fe20008010014 */
[----:B------:R-:W-:Y:S01]  /*4990*/  FSEL R247, R39, -INF , !P2 ;  /* 0xff80000027f77808 */ /* 0x000fe20005000000 */
[----:B------:R-:W-:Y:S01]  /*49a0*/  IMAD.IADD R20, R233, 0x1, -R56 ;  /* 0x00000001e9147824 */ /* 0x000fe200078e0a38 */
[C---:B------:R-:W-:Y:S02]  /*49b0*/  ISETP.GE.AND P2, PT, R56.reuse, R228, PT ;  /* 0x000000e43800720c */ /* 0x040fe40003f46270 */
[----:B------:R-:W-:Y:S01]  /*49c0*/  ISETP.GE.AND P6, PT, R56, R223, PT ;  /* 0x000000df3800720c */ /* 0x000fe20003fc6270 */
[----:B--2---:R-:W-:Y:S01]  /*49d0*/  FFMA.FTZ R37, R74, -UR31, R37 ;  /* 0x8000001f4a257c23 */ /* 0x004fe20008010025 */
[----:B------:R-:W1:Y:S01]  /*49e0*/  I2F R68, R68 ;  /* 0x0000004400447306 */ /* 0x000e620000201400 */
[----:B------:R-:W-:-:S02]  /*49f0*/  IABS R20, R20 ;  /* 0x0000001400147213 */ /* 0x000fc40000000000 */
[C---:B------:R-:W-:Y:S02]  /*4a00*/  ISETP.LT.OR P2, PT, R56.reuse, R229, P2 ;  /* 0x000000e53800720c */ /* 0x040fe40001741670 */
[----:B------:R-:W-:Y:S02]  /*4a10*/  FSEL R248, R37, -INF , !P4 ;  /* 0xff80000025f87808 */ /* 0x000fe40006000000 */
[CC--:B------:R-:W-:Y:S01]  /*4a20*/  ISETP.GE.AND P4, PT, R56.reuse, R231.reuse, PT ;  /* 0x000000e73800720c */ /* 0x0c0fe20003f86270 */
[----:B------:R2:W4:Y:S01]  /*4a30*/  I2F R74, R66 ;  /* 0x00000042004a7306 */ /* 0x0005220000201400 */
[C---:B------:R-:W-:Y:S01]  /*4a40*/  ISETP.LT.OR P6, PT, R56.reuse, R226, P6 ;  /* 0x000000e23800720c */ /* 0x040fe200037c1670 */
[----:B---3--:R-:W-:Y:S01]  /*4a50*/  FFMA.FTZ R71, R71, -UR31, R44 ;  /* 0x8000001f47477c23 */ /* 0x008fe2000801002c */
[----:B------:R-:W-:Y:S02]  /*4a60*/  ISETP.LT.OR P4, PT, R56, R232, P4 ;  /* 0x000000e83800720c */ /* 0x000fe40002781670 */
[----:B------:R-:W-:-:S02]  /*4a70*/  ISETP.GE.AND P5, PT, R54, R231, PT ;  /* 0x000000e73600720c */ /* 0x000fc40003fa6270 */
[----:B------:R-:W-:Y:S01]  /*4a80*/  FSEL R242, R38, -INF , !P3 ;  /* 0xff80000026f27808 */ /* 0x000fe20005800000 */
[----:B------:R3:W5:Y:S01]  /*4a90*/  I2F R251, R36 ;  /* 0x0000002400fb7306 */ /* 0x0007620000201400 */
[----:B-1----:R-:W-:Y:S01]  /*4aa0*/  FFMA.FTZ R57, R68, -UR31, R57 ;  /* 0x8000001f44397c23 */ /* 0x002fe20008010039 */
[----:B------:R-:W-:Y:S02]  /*4ab0*/  ISETP.LT.OR P5, PT, R54, R232, P5 ;  /* 0x000000e83600720c */ /* 0x000fe40002fa1670 */
[----:B------:R-:W-:Y:S02]  /*4ac0*/  IABS R75, R75 ;  /* 0x0000004b004b7213 */ /* 0x000fe40000000000 */
[----:B------:R-:W-:Y:S01]  /*4ad0*/  FSEL R206, R57, -INF , !P1 ;  /* 0xff80000039ce7808 */ /* 0x000fe20004800000 */
[----:B--2---:R-:W-:Y:S01]  /*4ae0*/  IMAD.IADD R66, R236, 0x1, -R69 ;  /* 0x00000001ec427824 */ /* 0x004fe200078e0a45 */
[----:B------:R-:W1:Y:S01]  /*4af0*/  I2F R76, R76 ;  /* 0x0000004c004c7306 */ /* 0x000e620000201400 */
[----:B------:R-:W-:Y:S01]  /*4b00*/  FSEL R207, R30, -INF , !P5 ;  /* 0xff8000001ecf7808 */ /* 0x000fe20006800000 */
[----:B----4-:R-:W-:Y:S01]  /*4b10*/  FFMA.FTZ R25, R74, -UR31, R25 ;  /* 0x8000001f4a197c23 */ /* 0x010fe20008010019 */
[----:B------:R-:W-:-:S02]  /*4b20*/  ISETP.GE.AND P3, PT, R54, R228, PT ;  /* 0x000000e43600720c */ /* 0x000fc40003f66270 */
[----:B------:R-:W-:Y:S02]  /*4b30*/  IABS R58, R66 ;  /* 0x00000042003a7213 */ /* 0x000fe40000000000 */
[----:B------:R-:W2:Y:S01]  /*4b40*/  LDSM.16.M88.4 R64, [R219+0x3000] ;  /* 0x00300000db40783b */ /* 0x000ea20000000200 */
[----:B---3--:R-:W-:Y:S01]  /*4b50*/  IMAD.MOV.U32 R36, RZ, RZ, R20 ;  /* 0x000000ffff247224 */ /* 0x008fe200078e0014 */
[----:B------:R-:W3:Y:S01]  /*4b60*/  I2F R244, R244 ;  /* 0x000000f400f47306 */ /* 0x000ee20000201400 */
[----:B------:R-:W-:Y:S01]  /*4b70*/  IMAD.IADD R20, R227, 0x1, -R56 ;  /* 0x00000001e3147824 */ /* 0x000fe200078e0a38 */
[C---:B------:R-:W-:Y:S01]  /*4b80*/  ISETP.GE.AND P1, PT, R54.reuse, R223, PT ;  /* 0x000000df3600720c */ /* 0x040fe20003f26270 */
[----:B-----5:R-:W-:Y:S01]  /*4b90*/  FFMA.FTZ R251, R251, -UR31, R22 ;  /* 0x8000001ffbfb7c23 */ /* 0x020fe20008010016 */
[----:B------:R-:W-:Y:S01]  /*4ba0*/  ISETP.LT.OR P3, PT, R54, R229, P3 ;  /* 0x000000e53600720c */ /* 0x000fe20001f61670 */
[----:B------:R-:W-:Y:S01]  /*4bb0*/  IMAD.IADD R22, R227, 0x1, -R73 ;  /* 0x00000001e3167824 */ /* 0x000fe200078e0a49 */
[----:B------:R-:W-:Y:S01]  /*4bc0*/  IABS R20, R20 ;  /* 0x0000001400147213 */ /* 0x000fe20000000000 */
[----:B-1----:R-:W-:Y:S01]  /*4bd0*/  FFMA.FTZ R29, R76, -UR31, R29 ;  /* 0x8000001f4c1d7c23 */ /* 0x002fe2000801001d */
[----:B------:R-:W1:Y:S01]  /*4be0*/  I2F R28, R36 ;  /* 0x00000024001c7306 */ /* 0x000e620000201400 */
[----:B------:R-:W-:Y:S01]  /*4bf0*/  ISETP.LT.OR P1, PT, R54, R226, P1 ;  /* 0x000000e23600720c */ /* 0x000fe20000f21670 */
[----:B------:R-:W-:Y:S01]  /*4c00*/  IMAD.IADD R76, R230, 0x1, -R73 ;  /* 0x00000001e64c7824 */ /* 0x000fe200078e0a49 */
[----:B------:R-:W-:-:S02]  /*4c10*/  FSEL R246, R246, -INF , !P3 ;  /* 0xff800000f6f67808 */ /* 0x000fc40005800000 */
[----:B------:R-:W-:Y:S02]  /*4c20*/  FSEL R202, R29, -INF , !P0 ;  /* 0xff8000001dca7808 */ /* 0x000fe40004000000 */
[----:B------:R-:W-:Y:S01]  /*4c30*/  FSEL R251, R251, -INF , !P1 ;  /* 0xff800000fbfb7808 */ /* 0x000fe20004800000 */
[----:B------:R4:W5:Y:S01]  /*4c40*/  I2F R68, R58 ;  /* 0x0000003a00447306 */ /* 0x0009620000201400 */
[----:B---3--:R-:W-:Y:S01]  /*4c50*/  FFMA.FTZ R244, R244, -UR31, R21 ;  /* 0x8000001ff4f47c23 */ /* 0x008fe20008010015 */
[C---:B------:R-:W-:Y:S02]  /*4c60*/  ISETP.GE.AND P5, PT, R73.reuse, R234, PT ;  /* 0x000000ea4900720c */ /* 0x040fe40003fa6270 */
[C---:B------:R-:W-:Y:S02]  /*4c70*/  ISETP.GE.AND P3, PT, R73.reuse, R231, PT ;  /* 0x000000e74900720c */ /* 0x040fe40003f66270 */
[----:B------:R-:W-:Y:S01]  /*4c80*/  ISETP.GE.AND P1, PT, R73, R228, PT ;  /* 0x000000e44900720c */ /* 0x000fe20003f26270 */
[----:B-1----:R-:W-:Y:S01]  /*4c90*/  FFMA.FTZ R115, R28, -UR31, R31 ;  /* 0x8000001f1c737c23 */ /* 0x002fe2000801001f */
[----:B------:R-:W-:Y:S01]  /*4ca0*/  IABS R28, R22 ;  /* 0x00000016001c7213 */ /* 0x000fe20000000000 */
[----:B------:R-:W1:Y:S01]  /*4cb0*/  I2F R20, R20 ;  /* 0x0000001400147306 */ /* 0x000e620000201400 */
[----:B------:R-:W-:Y:S01]  /*4cc0*/  IMAD.IADD R22, R233, 0x1, -R70 ;  /* 0x00000001e9167824 */ /* 0x000fe200078e0a46 */
[----:B------:R-:W-:-:S02]  /*4cd0*/  ISETP.GE.AND P0, PT, R73, R223, PT ;  /* 0x000000df4900720c */ /* 0x000fc40003f06270 */
[----:B------:R-:W-:Y:S01]  /*4ce0*/  IMAD.MOV.U32 R21, RZ, RZ, R28 ;  /* 0x000000ffff157224 */ /* 0x000fe200078e001c */
[----:B------:R-:W-:Y:S01]  /*4cf0*/  IABS R76, R76 ;  /* 0x0000004c004c7213 */ /* 0x000fe20000000000 */
[----:B----4-:R-:W3:Y:S01]  /*4d00*/  LDSM.16.M88.4 R56, [R217+0x1000] ;  /* 0x00100000d938783b */ /* 0x010ee20000000200 */
[C---:B------:R-:W-:Y:S01]  /*4d10*/  ISETP.LT.OR P5, PT, R73.reuse, R235, P5 ;  /* 0x000000eb4900720c */ /* 0x040fe20002fa1670 */
[----:B------:R4:W4:Y:S01]  /*4d20*/  I2F R77, R75 ;  /* 0x0000004b004d7306 */ /* 0x0009220000201400 */
[C---:B------:R-:W-:Y:S01]  /*4d30*/  ISETP.LT.OR P3, PT, R73.reuse, R232, P3 ;  /* 0x000000e84900720c */ /* 0x040fe20001f61670 */
[----:B-----5:R-:W-:Y:S01]  /*4d40*/  FFMA.FTZ R45, R68, -UR31, R45 ;  /* 0x8000001f442d7c23 */ /* 0x020fe2000801002d */
[C---:B------:R-:W-:Y:S01]  /*4d50*/  ISETP.LT.OR P1, PT, R73.reuse, R229, P1 ;  /* 0x000000e54900720c */ /* 0x040fe20000f21670 */
[-C--:B--2---:R-:W-:Y:S01]  /*4d60*/  HMMA.16816.F32 R36, R8, R64.reuse, RZ ;  /* 0x000000400824723c */ /* 0x084fe200000018ff */
[----:B------:R-:W-:Y:S02]  /*4d70*/  ISETP.LT.OR P0, PT, R73, R226, P0 ;  /* 0x000000e24900720c */ /* 0x000fe40000701670 */
[----:B------:R-:W-:Y:S01]  /*4d80*/  IADD3 R54, R52, 0x40, RZ ;  /* 0x0000004034367810 */ /* 0x000fe20007ffe0ff */
[----:B-1----:R-:W-:Y:S01]  /*4d90*/  FFMA.FTZ R23, R20, -UR31, R23 ;  /* 0x8000001f14177c23 */ /* 0x002fe20008010017 */
[----:B------:R-:W-:Y:S01]  /*4da0*/  IABS R20, R22 ;  /* 0x0000001600147213 */ /* 0x000fe20000000000 */
[----:B------:R-:W1:Y:S01]  /*4db0*/  I2F R21, R21 ;  /* 0x0000001500157306 */ /* 0x000e620000201400 */
[----:B------:R-:W-:Y:S01]  /*4dc0*/  FSEL R115, R115, -INF , !P4 ;  /* 0xff80000073737808 */ /* 0x000fe20006000000 */
[----:B------:R-:W-:Y:S01]  /*4dd0*/  HMMA.16816.F32 R28, R12, R64, RZ ;  /* 0x000000400c1c723c */ /* 0x000fe200000018ff */
[----:B------:R-:W-:Y:S01]  /*4de0*/  FSEL R249, R23, -INF , !P6 ;  /* 0xff80000017f97808 */ /* 0x000fe20007000000 */
[----:B------:R-:W-:Y:S01]  /*4df0*/  IMAD.IADD R23, R230, 0x1, -R72 ;  /* 0x00000001e6177824 */ /* 0x000fe200078e0a48 */
[----:B------:R-:W-:Y:S01]  /*4e00*/  ISETP.GE.AND P4, PT, R70, R234, PT ;  /* 0x000000ea4600720c */ /* 0x000fe20003f86270 */
[----:B----4-:R-:W-:Y:S01]  /*4e10*/  IMAD.IADD R75, R233, 0x1, -R73 ;  /* 0x00000001e94b7824 */ /* 0x010fe200078e0a49 */
[----:B------:R-:W-:Y:S01]  /*4e20*/  FSEL R244, R244, -INF , !P2 ;  /* 0xff800000f4f47808 */ /* 0x000fe20005000000 */
[----:B------:R-:W-:Y:S01]  /*4e30*/  FFMA.FTZ R77, R77, -UR31, R24 ;  /* 0x8000001f4d4d7c23 */ /* 0x000fe20008010018 */
[----:B------:R-:W2:Y:S01]  /*4e40*/  I2F R73, R76 ;  /* 0x0000004c00497306 */ /* 0x000ea20000201400 */
[----:B------:R-:W-:Y:S01]  /*4e50*/  IMAD.IADD R64, R230, 0x1, -R70 ;  /* 0x00000001e6407824 */ /* 0x000fe200078e0a46 */
[----:B------:R-:W-:Y:S01]  /*4e60*/  IABS R75, R75 ;  /* 0x0000004b004b7213 */ /* 0x000fe20000000000 */
[----:B------:R-:W-:Y:S01]  /*4e70*/  IMAD.MOV.U32 R24, RZ, RZ, R20 ;  /* 0x000000ffff187224 */ /* 0x000fe200078e0014 */
[----:B------:R-:W-:Y:S01]  /*4e80*/  IABS R65, R23 ;  /* 0x0000001700417213 */ /* 0x000fe20000000000 */
[----:B------:R-:W-:Y:S01]  /*4e90*/  IMAD.IADD R20, R233, 0x1, -R72 ;  /* 0x00000001e9147824 */ /* 0x000fe200078e0a48 */
[----:B------:R-:W-:Y:S01]  /*4ea0*/  IABS R64, R64 ;  /* 0x0000004000407213 */ /* 0x000fe20000000000 */
[----:B-1----:R-:W-:Y:S01]  /*4eb0*/  FFMA.FTZ R21, R21, -UR31, R62 ;  /* 0x8000001f15157c23 */ /* 0x002fe2000801003e */
[----:B------:R-:W1:Y:S01]  /*4ec0*/  I2F R75, R75 ;  /* 0x0000004b004b7306 */ /* 0x000e620000201400 */
[----:B------:R-:W-:Y:S01]  /*4ed0*/  IMAD.IADD R55, R236, 0x1, -R54 ;  /* 0x00000001ec377824 */ /* 0x000fe200078e0a36 */
[----:B------:R-:W-:Y:S01]  /*4ee0*/  IABS R20, R20 ;  /* 0x0000001400147213 */ /* 0x000fe20000000000 */
[C---:B------:R-:W-:Y:S01]  /*4ef0*/  IMAD.IADD R22, R227.reuse, 0x1, -R70 ;  /* 0x00000001e3167824 */ /* 0x040fe200078e0a46 */
[----:B------:R-:W-:Y:S01]  /*4f00*/  ISETP.LT.OR P4, PT, R70, R235, P4 ;  /* 0x000000eb4600720c */ /* 0x000fe20002781670 */
[----:B------:R-:W-:Y:S01]  /*4f10*/  IMAD.IADD R62, R227, 0x1, -R69 ;  /* 0x00000001e33e7824 */ /* 0x000fe200078e0a45 */
[----:B------:R-:W-:-:S02]  /*4f20*/  FSEL R193, R77, -INF , !P5 ;  /* 0xff8000004dc17808 */ /* 0x000fc40006800000 */
[----:B------:R-:W4:Y:S01]  /*4f30*/  I2F R64, R64 ;  /* 0x0000004000407306 */ /* 0x000f220000201400 */
[----:B--2---:R-:W-:Y:S01]  /*4f40*/  FFMA.FTZ R120, R73, -UR31, R60 ;  /* 0x8000001f49787c23 */ /* 0x004fe2000801003c */
[C---:B------:R-:W-:Y:S01]  /*4f50*/  ISETP.GE.AND P2, PT, R70.reuse, R231, PT ;  /* 0x000000e74600720c */ /* 0x040fe20003f46270 */
[-C--:B---3--:R-:W-:Y:S01]  /*4f60*/  HMMA.16816.F32 R36, R32, R56.reuse, R36 ;  /* 0x000000382024723c */ /* 0x088fe20000001824 */
[----:B------:R-:W-:Y:S01]  /*4f70*/  ISETP.GE.AND P6, PT, R70, R228, PT ;  /* 0x000000e44600720c */ /* 0x000fe20003fc6270 */
[----:B------:R-:W-:Y:S01]  /*4f80*/  IMAD.IADD R60, R230, 0x1, -R69 ;  /* 0x00000001e63c7824 */ /* 0x000fe200078e0a45 */
[----:B------:R-:W-:Y:S01]  /*4f90*/  ISETP.GE.AND P5, PT, R70, R223, PT ;  /* 0x000000df4600720c */ /* 0x000fe20003fa6270 */
[----:B------:R-:W-:Y:S01]  /*4fa0*/  LDSM.16.M88.4 R76, [R217+0x1400] ;  /* 0x00140000d94c783b */ /* 0x000fe20000000200 */
[----:B------:R-:W2:Y:S01]  /*4fb0*/  I2F R24, R24 ;  /* 0x0000001800187306 */ /* 0x000ea20000201400 */
[----:B-1----:R-:W-:Y:S01]  /*4fc0*/  FFMA.FTZ R26, R75, -UR31, R26 ;  /* 0x8000001f4b1a7c23 */ /* 0x002fe2000801001a */
[----:B------:R-:W-:Y:S01]  /*4fd0*/  FSEL R205, R21, -INF , !P0 ;  /* 0xff80000015cd7808 */ /* 0x000fe20004000000 */
[----:B------:R-:W-:Y:S01]  /*4fe0*/  HMMA.16816.F32 R28, R16, R56, R28 ;  /* 0x00000038101c723c */ /* 0x000fe2000000181c */
[----:B------:R-:W-:-:S02]  /*4ff0*/  FSEL R192, R25, -INF , !P4 ;  /* 0xff80000019c07808 */ /* 0x000fc40006000000 */
[----:B------:R-:W-:Y:S01]  /*5000*/  FSEL R189, R26, -INF , !P3 ;  /* 0xff8000001abd7808 */ /* 0x000fe20005800000 */
[----:B----4-:R-:W-:Y:S01]  /*5010*/  FFMA.FTZ R61, R64, -UR31, R61 ;  /* 0x8000001f403d7c23 */ /* 0x010fe2000801003d */
[----:B------:R-:W1:Y:S02]  /*5020*/  I2F R65, R65 ;  /* 0x0000004100417306 */ /* 0x000e640000201400 */
[----:B------:R-:W-:Y:S01]  /*5030*/  IMAD.IADD R56, R233, 0x1, -R69 ;  /* 0x00000001e9387824 */ /* 0x000fe200078e0a45 */
[----:B------:R-:W-:Y:S01]  /*5040*/  IABS R55, R55 ;  /* 0x0000003700377213 */ /* 0x000fe20000000000 */
[----:B------:R-:W-:Y:S01]  /*5050*/  IMAD.IADD R57, R227, 0x1, -R72 ;  /* 0x00000001e3397824 */ /* 0x000fe200078e0a48 */
[----:B------:R-:W-:Y:S01]  /*5060*/  IABS R22, R22 ;  /* 0x0000001600167213 */ /* 0x000fe20000000000 */
[----:B------:R-:W-:Y:S01]  /*5070*/  IMAD.IADD R64, R233, 0x1, -R54 ;  /* 0x00000001e9407824 */ /* 0x000fe200078e0a36 */
[----:B------:R-:W-:Y:S01]  /*5080*/  IABS R56, R56 ;  /* 0x0000003800387213 */ /* 0x000fe20000000000 */
[----:B--2---:R-:W-:Y:S01]  /*5090*/  FFMA.FTZ R188, R24, -UR31, R27 ;  /* 0x8000001f18bc7c23 */ /* 0x004fe2000801001b */
[----:B------:R-:W-:Y:S01]  /*50a0*/  IABS R57, R57 ;  /* 0x0000003900397213 */ /* 0x000fe20000000000 */
[----:B------:R-:W2:Y:S01]  /*50b0*/  I2F R73, R20 ;  /* 0x0000001400497306 */ /* 0x000ea20000201400 */
[----:B------:R-:W-:Y:S01]  /*50c0*/  IABS R173, R64 ;  /* 0x0000004000ad7213 */ /* 0x000fe20000000000 */
[----:B------:R-:W-:Y:S01]  /*50d0*/  HMMA.16816.F32 R24, R8, R66, RZ ;  /* 0x000000420818723c */ /* 0x000fe200000018ff */
[----:B------:R-:W-:-:S02]  /*50e0*/  ISETP.GE.AND P0, PT, R72, R228, PT ;  /* 0x000000e44800720c */ /* 0x000fc40003f06270 */
[C---:B------:R-:W-:Y:S02]  /*50f0*/  ISETP.LT.OR P2, PT, R70.reuse, R232, P2 ;  /* 0x000000e84600720c */ /* 0x040fe40001741670 */
[CC--:B------:R-:W-:Y:S01]  /*5100*/  ISETP.LT.OR P6, PT, R70.reuse, R229.reuse, P6 ;  /* 0x000000e54600720c */ /* 0x0c0fe200037c1670 */
[----:B------:R-:W3:Y:S01]  /*5110*/  I2F R56, R56 ;  /* 0x0000003800387306 */ /* 0x000ee20000201400 */
[----:B------:R-:W-:Y:S01]  /*5120*/  ISETP.LT.OR P5, PT, R70, R226, P5 ;  /* 0x000000e24600720c */ /* 0x000fe20002fa1670 */
[----:B-1----:R-:W-:Y:S01]  /*5130*/  FFMA.FTZ R65, R65, -UR31, R40 ;  /* 0x8000001f41417c23 */ /* 0x002fe20008010028 */
[----:B------:R-:W-:Y:S02]  /*5140*/  ISETP.LT.OR P0, PT, R72, R229, P0 ;  /* 0x000000e54800720c */ /* 0x000fe40000701670 */
[----:B------:R-:W-:Y:S02]  /*5150*/  IABS R60, R60 ;  /* 0x0000003c003c7213 */ /* 0x000fe40000000000 */
[----:B------:R-:W-:Y:S01]  /*5160*/  FSEL R116, R65, -INF , !P0 ;  /* 0xff80000041747808 */ /* 0x000fe20004000000 */
[----:B------:R-:W1:Y:S01]  /*5170*/  I2F R57, R57 ;  /* 0x0000003900397306 */ /* 0x000e620000201400 */
[----:B------:R-:W-:Y:S01]  /*5180*/  FSEL R120, R120, -INF , !P1 ;  /* 0xff80000078787808 */ /* 0x000fe20004800000 */
[----:B--2---:R-:W-:Y:S01]  /*5190*/  FFMA.FTZ R46, R73, -UR31, R46 ;  /* 0x8000001f492e7c23 */ /* 0x004fe2000801002e */
[----:B------:R-:W-:-:S02]  /*51a0*/  IABS R62, R62 ;  /* 0x0000003e003e7213 */ /* 0x000fc40000000000 */
[----:B------:R-:W-:Y:S02]  /*51b0*/  FSEL R188, R188, -INF , !P2 ;  /* 0xff800000bcbc7808 */ /* 0x000fe40005000000 */
[----:B------:R-:W-:Y:S01]  /*51c0*/  ISETP.GE.AND P1, PT, R72, R231, PT ;  /* 0x000000e74800720c */ /* 0x000fe20003f26270 */
[----:B------:R-:W2:Y:S01]  /*51d0*/  I2F R173, R173 ;  /* 0x000000ad00ad7306 */ /* 0x000ea20000201400 */
[----:B---3--:R-:W-:Y:S01]  /*51e0*/  FFMA.FTZ R56, R56, -UR31, R47 ;  /* 0x8000001f38387c23 */ /* 0x008fe2000801002f */
[----:B------:R-:W-:Y:S01]  /*51f0*/  ISETP.GE.AND P4, PT, R72, R223, PT ;  /* 0x000000df4800720c */ /* 0x000fe20003f86270 */
[----:B------:R-:W-:Y:S01]  /*5200*/  IMAD.IADD R47, R230, 0x1, -R54 ;  /* 0x00000001e62f7824 */ /* 0x000fe200078e0a36 */
[----:B------:R-:W-:Y:S01]  /*5210*/  ISETP.GE.AND P2, PT, R69, R234, PT ;  /* 0x000000ea4500720c */ /* 0x000fe20003f46270 */
[----:B------:R-:W-:Y:S01]  /*5220*/  HMMA.16816.F32 R24, R32, R58, R24 ;  /* 0x0000003a2018723c */ /* 0x000fe20000001818 */
[----:B------:R-:W-:Y:S02]  /*5230*/  ISETP.LT.OR P1, PT, R72, R232, P1 ;  /* 0x000000e84800720c */ /* 0x000fe40000f21670 */
[----:B------:R3:W4:Y:S01]  /*5240*/  I2F R70, R22 ;  /* 0x0000001600467306 */ /* 0x0007220000201400 */
[----:B------:R-:W-:Y:S01]  /*5250*/  IABS R47, R47 ;  /* 0x0000002f002f7213 */ /* 0x000fe20000000000 */
[----:B-1----:R-:W-:Y:S01]  /*5260*/  FFMA.FTZ R57, R57, -UR31, R42 ;  /* 0x8000001f39397c23 */ /* 0x002fe2000801002a */
[----:B------:R-:W-:-:S02]  /*5270*/  IADD3 R42, R52, 0x41, RZ ;  /* 0x00000041342a7810 */ /* 0x000fc40007ffe0ff */
[C---:B------:R-:W-:Y:S02]  /*5280*/  ISETP.LT.OR P4, PT, R72.reuse, R226, P4 ;  /* 0x000000e24800720c */ /* 0x040fe40002781670 */
[----:B------:R-:W-:Y:S01]  /*5290*/  ISETP.LT.OR P2, PT, R69, R235, P2 ;  /* 0x000000eb4500720c */ /* 0x000fe20001741670 */
[----:B------:R-:W1:Y:S01]  /*52a0*/  I2F R55, R55 ;  /* 0x0000003700377306 */ /* 0x000e620000201400 */
[----:B--2---:R-:W-:Y:S01]  /*52b0*/  FFMA.FTZ R173, R173, -UR31, R38 ;  /* 0x8000001fadad7c23 */ /* 0x004fe20008010026 */
[----:B------:R-:W-:Y:S01]  /*52c0*/  ISETP.GE.AND P3, PT, R72, R234, PT ;  /* 0x000000ea4800720c */ /* 0x000fe20003f66270 */
[----:B------:R-:W-:Y:S01]  /*52d0*/  IMAD.IADD R38, R236, 0x1, -R42 ;  /* 0x00000001ec267824 */ /* 0x000fe200078e0a2a */
[----:B------:R-:W-:Y:S02]  /*52e0*/  IADD3 R40, R52, 0x48, RZ ;  /* 0x0000004834287810 */ /* 0x000fe40007ffe0ff */
[----:B------:R-:W-:Y:S01]  /*52f0*/  FSEL R187, R46, -INF , !P1 ;  /* 0xff8000002ebb7808 */ /* 0x000fe20004800000 */
[----:B---3--:R-:W-:Y:S01]  /*5300*/  HMMA.16816.F32 R20, R12, R66, RZ ;  /* 0x000000420c14723c */ /* 0x008fe200000018ff */
[----:B------:R-:W2:Y:S01]  /*5310*/  LDSM.16.M88.4 R64, [R219+0x3400] ;  /* 0x00340000db40783b */ /* 0x000ea20000000200 */
[----:B------:R-:W3:Y:S01]  /*5320*/  I2F R60, R60 ;  /* 0x0000003c003c7306 */ /* 0x000ee20000201400 */
[----:B------:R-:W-:Y:S01]  /*5330*/  FSEL R203, R57, -INF , !P4 ;  /* 0xff80000039cb7808 */ /* 0x000fe20006000000 */
[----:B----4-:R-:W-:Y:S01]  /*5340*/  FFMA.FTZ R63, R70, -UR31, R63 ;  /* 0x8000001f463f7c23 */ /* 0x010fe2000801003f */
[----:B------:R-:W-:-:S02]  /*5350*/  FSEL R190, R45, -INF , !P2 ;  /* 0xff8000002dbe7808 */ /* 0x000fc40005000000 */
[C---:B------:R-:W-:Y:S01]  /*5360*/  ISETP.GE.AND P1, PT, R54.reuse, R234, PT ;  /* 0x000000ea3600720c */ /* 0x040fe20003f26270 */
[----:B-1----:R-:W-:Y:S01]  /*5370*/  FFMA.FTZ R55, R55, -UR31, R36 ;  /* 0x8000001f37377c23 */ /* 0x002fe20008010024 */
[C---:B------:R-:W-:Y:S01]  /*5380*/  ISETP.GE.AND P0, PT, R54.reuse, R231, PT ;  /* 0x000000e73600720c */ /* 0x040fe20003f06270 */
[----:B------:R-:W1:Y:S01]  /*5390*/  I2F R44, R62 ;  /* 0x0000003e002c7306 */ /* 0x000e620000201400 */
[----:B------:R-:W-:Y:S01]  /*53a0*/  ISETP.GE.AND P4, PT, R54, R228, PT ;  /* 0x000000e43600720c */ /* 0x000fe20003f86270 */
[----:B------:R-:W-:Y:S01]  /*53b0*/  IMAD.IADD R36, R236, 0x1, -R40 ;  /* 0x00000001ec247824 */ /* 0x000fe200078e0a28 */
[----:B------:R-:W-:Y:S02]  /*53c0*/  ISETP.GE.AND P2, PT, R54, R223, PT ;  /* 0x000000df3600720c */ /* 0x000fe40003f46270 */
[----:B------:R-:W-:Y:S02]  /*53d0*/  IABS R38, R38 ;  /* 0x0000002600267213 */ /* 0x000fe40000000000 */
[-C--:B------:R-:W-:Y:S01]  /*53e0*/  ISETP.LT.OR P3, PT, R72, R235.reuse, P3 ;  /* 0x000000eb4800720c */ /* 0x080fe20001f61670 */
[----:B------:R-:W4:Y:S01]  /*53f0*/  I2F R47, R47 ;  /* 0x0000002f002f7306 */ /* 0x000f220000201400 */
[----:B------:R-:W-:Y:S01]  /*5400*/  ISETP.LT.OR P1, PT, R54, R235, P1 ;  /* 0x000000eb3600720c */ /* 0x000fe20000f21670 */
[----:B---3--:R-:W-:Y:S01]  /*5410*/  FFMA.FTZ R41, R60, -UR31, R41 ;  /* 0x8000001f3c297c23 */ /* 0x008fe20008010029 */
[----:B------:R-:W-:-:S02]  /*5420*/  ISETP.LT.OR P0, PT, R54, R232, P0 ;  /* 0x000000e83600720c */ /* 0x000fc40000701670 */
[C---:B------:R-:W-:Y:S01]  /*5430*/  ISETP.LT.OR P4, PT, R54.reuse, R229, P4 ;  /* 0x000000e53600720c */ /* 0x040fe20002781670 */
[----:B------:R-:W-:Y:S01]  /*5440*/  HMMA.16816.F32 R20, R16, R58, R20 ;  /* 0x0000003a1014723c */ /* 0x000fe20000001814 */
[----:B------:R-:W-:Y:S01]  /*5450*/  ISETP.LT.OR P2, PT, R54, R226, P2 ;  /* 0x000000e23600720c */ /* 0x000fe20001741670 */
[----:B------:R3:W5:Y:S01]  /*5460*/  I2F R176, R38 ;  /* 0x0000002600b07306 */ /* 0x0007620000201400 */
[----:B------:R-:W-:Y:S01]  /*5470*/  IMAD.IADD R54, R227, 0x1, -R54 ;  /* 0x00000001e3367824 */ /* 0x000fe200078e0a36 */
[----:B------:R-:W-:Y:S01]  /*5480*/  FSEL R118, R61, -INF , !P6 ;  /* 0xff8000003d767808 */ /* 0x000fe20007000000 */
[----:B-1----:R-:W-:Y:S01]  /*5490*/  FFMA.FTZ R43, R44, -UR31, R43 ;  /* 0x8000001f2c2b7c23 */ /* 0x002fe2000801002b */
[----:B------:R-:W-:Y:S01]  /*54a0*/  FSEL R199, R63, -INF , !P5 ;  /* 0xff8000003fc77808 */ /* 0x000fe20006800000 */
[----:B------:R-:W-:Y:S01]  /*54b0*/  IMAD.IADD R44, R230, 0x1, -R42 ;  /* 0x00000001e62c7824 */ /* 0x000fe200078e0a2a */
[----:B------:R-:W-:Y:S01]  /*54c0*/  FSEL R191, R71, -INF , !P3 ;  /* 0xff80000047bf7808 */ /* 0x000fe20005800000 */
[----:B------:R-:W1:Y:S01]  /*54d0*/  LDSM.16.M88.4 R60, [R219+0x3c00] ;  /* 0x003c0000db3c783b */ /* 0x000e620000000200 */
[----:B------:R-:W-:Y:S01]  /*54e0*/  ISETP.GE.AND P6, PT, R69, R231, PT ;  /* 0x000000e74500720c */ /* 0x000fe20003fc6270 */
[----:B----4-:R-:W-:Y:S01]  /*54f0*/  FFMA.FTZ R184, R47, -UR31, R28 ;  /* 0x8000001f2fb87c23 */ /* 0x010fe2000801001c */
[----:B------:R-:W-:-:S02]  /*5500*/  ISETP.GE.AND P5, PT, R69, R228, PT ;  /* 0x000000e44500720c */ /* 0x000fc40003fa6270 */
[C---:B------:R-:W-:Y:S02]  /*5510*/  ISETP.GE.AND P3, PT, R69.reuse, R223, PT ;  /* 0x000000df4500720c */ /* 0x040fe40003f66270 */
[----:B------:R-:W-:Y:S01]  /*5520*/  IABS R36, R36 ;  /* 0x0000002400247213 */ /* 0x000fe20000000000 */
[-C--:B--2---:R-:W-:Y:S01]  /*5530*/  HMMA.16816.F32 R72, R8, R64.reuse, RZ ;  /* 0x000000400848723c */ /* 0x084fe200000018ff */
[----:B---3--:R-:W-:Y:S01]  /*5540*/  IADD3 R38, R52, 0x49, RZ ;  /* 0x0000004934267810 */ /* 0x008fe20007ffe0ff */
[----:B-----5:R-:W-:Y:S01]  /*5550*/  FFMA.FTZ R176, R176, -UR31, R37 ;  /* 0x8000001fb0b07c23 */ /* 0x020fe20008010025 */
[----:B------:R-:W-:Y:S01]  /*5560*/  IABS R185, R54 ;  /* 0x0000003600b97213 */ /* 0x000fe20000000000 */
[----:B------:R-:W2:Y:S01]  /*5570*/  I2F R47, R36 ;  /* 0x00000024002f7306 */ /* 0x000ea20000201400 */
[C---:B------:R-:W-:Y:S01]  /*5580*/  ISETP.LT.OR P6, PT, R69.reuse, R232, P6 ;  /* 0x000000e84500720c */ /* 0x040fe200037c1670 */
[----:B------:R-:W-:Y:S01]  /*5590*/  IMAD.IADD R28, R236, 0x1, -R38 ;  /* 0x00000001ec1c7824 */ /* 0x000fe200078e0a26 */
[----:B------:R-:W-:Y:S01]  /*55a0*/  ISETP.LT.OR P5, PT, R69, R229, P5 ;  /* 0x000000e54500720c */ /* 0x000fe20002fa1670 */
[----:B------:R-:W-:Y:S01]  /*55b0*/  IMAD.IADD R37, R233, 0x1, -R40 ;  /* 0x00000001e9257824 */ /* 0x000fe200078e0a28 */
[----:B------:R-:W-:Y:S01]  /*55c0*/  ISETP.LT.OR P3, PT, R69, R226, P3 ;  /* 0x000000e24500720c */ /* 0x000fe20001f61670 */
[----:B------:R-:W-:Y:S01]  /*55d0*/  IMAD.IADD R178, R230, 0x1, -R38 ;  /* 0x00000001e6b27824 */ /* 0x000fe200078e0a26 */
[----:B------:R-:W-:Y:S01]  /*55e0*/  FSEL R186, R56, -INF , !P6 ;  /* 0xff80000038ba7808 */ /* 0x000fe20007000000 */
[----:B------:R-:W3:Y:S01]  /*55f0*/  I2F R185, R185 ;  /* 0x000000b900b97306 */ /* 0x000ee20000201400 */
[----:B------:R-:W-:Y:S01]  /*5600*/  FSEL R114, R41, -INF , !P5 ;  /* 0xff80000029727808 */ /* 0x000fe20006800000 */
[--C-:B------:R-:W-:Y:S01]  /*5610*/  IMAD.IADD R41, R227, 0x1, -R40.reuse ;  /* 0x00000001e3297824 */ /* 0x100fe200078e0a28 */
[----:B------:R-:W-:Y:S01]  /*5620*/  FSEL R107, R43, -INF , !P3 ;  /* 0xff8000002b6b7808 */ /* 0x000fe20005800000 */
[----:B------:R-:W-:Y:S01]  /*5630*/  IMAD.IADD R43, R230, 0x1, -R40 ;  /* 0x00000001e62b7824 */ /* 0x000fe200078e0a28 */
[----:B------:R-:W-:Y:S01]  /*5640*/  FSEL R177, R55, -INF , !P1 ;  /* 0xff80000037b17808 */ /* 0x000fe20004800000 */
[----:B------:R-:W-:Y:S01]  /*5650*/  HMMA.16816.F32 R68, R12, R64, RZ ;  /* 0x000000400c44723c */ /* 0x000fe200000018ff */
[C---:B------:R-:W-:Y:S01]  /*5660*/  ISETP.GE.AND P6, PT, R42.reuse, R234, PT ;  /* 0x000000ea2a00720c */ /* 0x040fe20003fc6270 */
[----:B--2---:R-:W-:Y:S01]  /*5670*/  FFMA.FTZ R47, R47, -UR31, R24 ;  /* 0x8000001f2f2f7c23 */ /* 0x004fe20008010018 */
[----:B------:R-:W-:Y:S01]  /*5680*/  IABS R36, R28 ;  /* 0x0000001c00247213 */ /* 0x000fe20000000000 */
[----:B------:R-:W-:Y:S01]  /*5690*/  IMAD.IADD R28, R233, 0x1, -R42 ;  /* 0x00000001e91c7824 */ /* 0x000fe200078e0a2a */
[C---:B------:R-:W-:Y:S01]  /*56a0*/  ISETP.GE.AND P5, PT, R42.reuse, R231, PT ;  /* 0x000000e72a00720c */ /* 0x040fe20003fa6270 */
[----:B------:R-:W-:Y:S01]  /*56b0*/  IMAD.IADD R24, R227, 0x1, -R38 ;  /* 0x00000001e3187824 */ /* 0x000fe200078e0a26 */
[C---:B------:R-:W-:Y:S01]  /*56c0*/  ISETP.GE.AND P3, PT, R42.reuse, R228, PT ;  /* 0x000000e42a00720c */ /* 0x040fe20003f66270 */
[----:B------:R-:W-:Y:S01]  /*56d0*/  HMMA.16816.F32 R72, R32, R76, R72 ;  /* 0x0000004c2048723c */ /* 0x000fe20000001848 */
[C---:B------:R-:W-:Y:S01]  /*56e0*/  ISETP.GE.AND P1, PT, R42.reuse, R223, PT ;  /* 0x000000df2a00720c */ /* 0x040fe20003f26270 */
[----:B---3--:R-:W-:Y:S01]  /*56f0*/  FFMA.FTZ R185, R185, -UR31, R30 ;  /* 0x8000001fb9b97c23 */ /* 0x008fe2000801001e */
[C---:B------:R-:W-:Y:S01]  /*5700*/  ISETP.LT.OR P6, PT, R42.reuse, R235, P6 ;  /* 0x000000eb2a00720c */ /* 0x040fe200037c1670 */
[----:B------:R-:W2:Y:S01]  /*5710*/  I2F R36, R36 ;  /* 0x0000002400247306 */ /* 0x000ea20000201400 */
[----:B------:R-:W-:-:S02]  /*5720*/  ISETP.LT.OR P5, PT, R42, R232, P5 ;  /* 0x000000e82a00720c */ /* 0x000fc40002fa1670 */
[C---:B------:R-:W-:Y:S02]  /*5730*/  ISETP.LT.OR P3, PT, R42.reuse, R229, P3 ;  /* 0x000000e52a00720c */ /* 0x040fe40001f61670 */
[----:B------:R-:W-:Y:S01]  /*5740*/  ISETP.LT.OR P1, PT, R42, R226, P1 ;  /* 0x000000e22a00720c */ /* 0x000fe20000f21670 */
[----:B------:R-:W-:Y:S01]  /*5750*/  IMAD.IADD R42, R227, 0x1, -R42 ;  /* 0x00000001e32a7824 */ /* 0x000fe200078e0a2a */
[----:B------:R-:W-:Y:S02]  /*5760*/  IABS R28, R28 ;  /* 0x0000001c001c7213 */ /* 0x000fe40000000000 */
[----:B------:R-:W-:Y:S02]  /*5770*/  IABS R37, R37 ;  /* 0x0000002500257213 */ /* 0x000fe40000000000 */
[----:B------:R-:W-:Y:S01]  /*5780*/  IABS R42, R42 ;  /* 0x0000002a002a7213 */ /* 0x000fe20000000000 */
[----:B------:R-:W-:Y:S01]  /*5790*/  HMMA.16816.F32 R68, R16, R76, R68 ;  /* 0x0000004c1044723c */ /* 0x000fe20000001844 */
[----:B------:R-:W3:Y:S01]  /*57a0*/  I2F R28, R28 ;  /* 0x0000001c001c7306 */ /* 0x000ee20000201400 */
[----:B------:R-:W-:-:S02]  /*57b0*/  IABS R44, R44 ;  /* 0x0000002c002c7213 */ /* 0x000fc40000000000 */
[----:B------:R-:W-:Y:S01]  /*57c0*/  IABS R43, R43 ;  /* 0x0000002b002b7213 */ /* 0x000fe20000000000 */
[----:B--2---:R-:W-:Y:S01]  /*57d0*/  FFMA.FTZ R25, R36, -UR31, R25 ;  /* 0x8000001f24197c23 */ /* 0x004fe20008010019 */
[----:B------:R-:W-:Y:S02]  /*57e0*/  IABS R41, R41 ;  /* 0x0000002900297213 */ /* 0x000fe40000000000 */
[----:B------:R-:W-:Y:S01]  /*57f0*/  IABS R24, R24 ;  /* 0x0000001800187213 */ /* 0x000fe20000000000 */
[----:B------:R-:W2:Y:S01]  /*5800*/  I2F R42, R42 ;  /* 0x0000002a002a7306 */ /* 0x000ea20000201400 */
[----:B------:R-:W-:Y:S01]  /*5810*/  FSEL R173, R173, -INF , !P0 ;  /* 0xff800000adad7808 */ /* 0x000fe20004000000 */
[----:B------:R-:W-:Y:S01]  /*5820*/  FFMA.FTZ R84, R84, -UR31, R73 ;  /* 0x8000001f54547c23 */ /* 0x000fe20008010049 */
[----:B------:R-:W-:Y:S02]  /*5830*/  FSEL R184, R184, -INF , !P4 ;  /* 0xff800000b8b87808 */ /* 0x000fe40006000000 */
[----:B------:R-:W-:-:S02]  /*5840*/  FSEL R185, R185, -INF , !P2 ;  /* 0xff800000b9b97808 */ /* 0x000fc40005000000 */
[----:B------:R-:W-:Y:S01]  /*5850*/  FSEL R176, R176, -INF , !P6 ;  /* 0xff800000b0b07808 */ /* 0x000fe20007000000 */
[----:B------:R-:W4:Y:S01]  /*5860*/  I2F R30, R44 ;  /* 0x0000002c001e7306 */ /* 0x000f220000201400 */
[----:B------:R-:W-:Y:S01]  /*5870*/  ISETP.GE.AND P0, PT, R40, R234, PT ;  /* 0x000000ea2800720c */ /* 0x000fe20003f06270 */
[----:B---3--:R-:W-:Y:S01]  /*5880*/  FFMA.FTZ R28, R28, -UR31, R39 ;  /* 0x8000001f1c1c7c23 */ /* 0x008fe20008010027 */
[C---:B------:R-:W-:Y:S02]  /*5890*/  ISETP.GE.AND P4, PT, R40.reuse, R231, PT ;  /* 0x000000e72800720c */ /* 0x040fe40003f86270 */
[C---:B------:R-:W-:Y:S02]  /*58a0*/  ISETP.GE.AND P2, PT, R40.reuse, R228, PT ;  /* 0x000000e42800720c */ /* 0x040fe40003f46270 */
[C---:B------:R-:W-:Y:S01]  /*58b0*/  ISETP.GE.AND P6, PT, R40.reuse, R223, PT ;  /* 0x000000df2800720c */ /* 0x040fe20003fc6270 */
[----:B------:R-:W3:Y:S01]  /*58c0*/  I2F R37, R37 ;  /* 0x0000002500257306 */ /* 0x000ee20000201400 */
[----:B------:R-:W-:Y:S01]  /*58d0*/  ISETP.LT.OR P0, PT, R40, R235, P0 ;  /* 0x000000eb2800720c */ /* 0x000fe20000701670 */
[----:B--2---:R-:W-:Y:S01]  /*58e0*/  FFMA.FTZ R31, R42, -UR31, R31 ;  /* 0x8000001f2a1f7c23 */ /* 0x004fe2000801001f */
[----:B------:R-:W-:-:S02]  /*58f0*/  ISETP.LT.OR P4, PT, R40, R232, P4 ;  /* 0x000000e82800720c */ /* 0x000fc40002781670 */
[C---:B------:R-:W-:Y:S02]  /*5900*/  ISETP.LT.OR P2, PT, R40.reuse, R229, P2 ;  /* 0x000000e52800720c */ /* 0x040fe40001741670 */
[----:B------:R-:W-:Y:S01]  /*5910*/  ISETP.LT.OR P6, PT, R40, R226, P6 ;  /* 0x000000e22800720c */ /* 0x000fe200037c1670 */
[----:B------:R-:W2:Y:S01]  /*5920*/  I2F R45, R43 ;  /* 0x0000002b002d7306 */ /* 0x000ea20000201400 */
[----:B------:R-:W-:Y:S01]  /*5930*/  IMAD.IADD R40, R233, 0x1, -R38 ;  /* 0x00000001e9287824 */ /* 0x000fe200078e0a26 */
[----:B------:R-:W-:Y:S01]  /*5940*/  IADD3 R56, R52, 0x50, RZ ;  /* 0x0000005034387810 */ /* 0x000fe20007ffe0ff */
[----:B----4-:R-:W-:Y:S01]  /*5950*/  FFMA.FTZ R29, R30, -UR31, R29 ;  /* 0x8000001f1e1d7c23 */ /* 0x010fe2000801001d */
[----:B------:R-:W-:Y:S02]  /*5960*/  FSEL R172, R28, -INF , !P5 ;  /* 0xff8000001cac7808 */ /* 0x000fe40006800000 */
[----:B------:R-:W-:Y:S01]  /*5970*/  IABS R44, R40 ;  /* 0x00000028002c7213 */ /* 0x000fe20000000000 */
[----:B------:R-:W-:Y:S01]  /*5980*/  IMAD.IADD R30, R236, 0x1, -R56 ;  /* 0x00000001ec1e7824 */ /* 0x000fe200078e0a38 */
[----:B------:R4:W5:Y:S01]  /*5990*/  I2F R181, R41 ;  /* 0x0000002900b57306 */ /* 0x0009620000201400 */
[----:B------:R-:W-:Y:S01]  /*59a0*/  ISETP.GE.AND P5, PT, R38, R234, PT ;  /* 0x000000ea2600720c */ /* 0x000fe20003fa6270 */
[----:B---3--:R-:W-:Y:S01]  /*59b0*/  FFMA.FTZ R26, R37, -UR31, R26 ;  /* 0x8000001f251a7c23 */ /* 0x008fe2000801001a */
[----:B------:R-:W-:-:S02]  /*59c0*/  IABS R178, R178 ;  /* 0x000000b200b27213 */ /* 0x000fc40000000000 */
[----:B------:R-:W-:Y:S02]  /*59d0*/  ISETP.LT.OR P5, PT, R38, R235, P5 ;  /* 0x000000eb2600720c */ /* 0x000fe40002fa1670 */
[----:B------:R-:W-:Y:S01]  /*59e0*/  IABS R28, R30 ;  /* 0x0000001e001c7213 */ /* 0x000fe20000000000 */
[----:B------:R-:W3:Y:S01]  /*59f0*/  I2F R24, R24 ;  /* 0x0000001800187306 */ /* 0x000ee20000201400 */
[----:B--2---:R-:W-:Y:S01]  /*5a00*/  FFMA.FTZ R180, R45, -UR31, R20 ;  /* 0x8000001f2db47c23 */ /* 0x004fe20008010014 */
[----:B------:R-:W-:Y:S01]  /*5a10*/  FSEL R171, R26, -INF , !P4 ;  /* 0xff8000001aab7808 */ /* 0x000fe20006000000 */
[----:B------:R-:W-:Y:S01]  /*5a20*/  IMAD.IADD R26, R233, 0x1, -R56 ;  /* 0x00000001e91a7824 */ /* 0x000fe200078e0a38 */
[----:B------:R-:W-:Y:S01]  /*5a30*/  FSEL R174, R25, -INF , !P5 ;  /* 0xff80000019ae7808 */ /* 0x000fe20006800000 */
[----:B------:R-:W-:Y:S01]  /*5a40*/  IMAD.IADD R25, R233, 0x1, -R81 ;  /* 0x00000001e9197824 */ /* 0x000fe200078e0a51 */
[----:B------:R-:W-:Y:S01]  /*5a50*/  FSEL R180, R180, -INF , !P2 ;  /* 0xff800000b4b47808 */ /* 0x000fe20005000000 */
[----:B----4-:R-:W2:Y:S01]  /*5a60*/  LDSM.16.M88.4 R40, [R219+0x3800] ;  /* 0x00380000db28783b */ /* 0x010ea20000000200 */
[----:B-----5:R-:W-:Y:S01]  /*5a70*/  FFMA.FTZ R181, R181, -UR31, R22 ;  /* 0x8000001fb5b57c23 */ /* 0x020fe20008010016 */
[----:B------:R-:W4:Y:S01]  /*5a80*/  I2F R44, R44 ;  /* 0x0000002c002c7306 */ /* 0x000f220000201400 */
[----:B------:R-:W-:-:S02]  /*5a90*/  ISETP.GE.AND P4, PT, R56, R234, PT ;  /* 0x000000ea3800720c */ /* 0x000fc40003f86270 */
[----:B------:R-:W-:Y:S02]  /*5aa0*/  ISETP.GE.AND P2, PT, R56, R231, PT ;  /* 0x000000e73800720c */ /* 0x000fe40003f46270 */
[----:B------:R-:W-:Y:S01]  /*5ab0*/  FSEL R181, R181, -INF , !P6 ;  /* 0xff800000b5b57808 */ /* 0x000fe20007000000 */
[----:B---3--:R-:W-:Y:S01]  /*5ac0*/  FFMA.FTZ R179, R24, -UR31, R23 ;  /* 0x8000001f18b37c23 */ /* 0x008fe20008010017 */
[----:B------:R-:W-:Y:S01]  /*5ad0*/  ISETP.GE.AND P6, PT, R56, R228, PT ;  /* 0x000000e43800720c */ /* 0x000fe20003fc6270 */
[----:B------:R-:W-:Y:S01]  /*5ae0*/  IMAD.IADD R24, R230, 0x1, -R56 ;  /* 0x00000001e6187824 */ /* 0x000fe200078e0a38 */
[C---:B------:R-:W-:Y:S01]  /*5af0*/  ISETP.GE.AND P5, PT, R56.reuse, R223, PT ;  /* 0x000000df3800720c */ /* 0x040fe20003fa6270 */
[----:B------:R-:W3:Y:S01]  /*5b00*/  I2F R129, R28 ;  /* 0x0000001c00817306 */ /* 0x000ee20000201400 */
[----:B------:R-:W-:Y:S02]  /*5b10*/  ISETP.LT.OR P4, PT, R56, R235, P4 ;  /* 0x000000eb3800720c */ /* 0x000fe40002781670 */
[----:B------:R-:W-:-:S02]  /*5b20*/  IABS R24, R24 ;  /* 0x0000001800187213 */ /* 0x000fc40000000000 */
[----:B------:R-:W-:Y:S01]  /*5b30*/  ISETP.LT.OR P2, PT, R56, R232, P2 ;  /* 0x000000e83800720c */ /* 0x000fe20001741670 */
[----:B----4-:R-:W-:Y:S01]  /*5b40*/  FFMA.FTZ R27, R44, -UR31, R27 ;  /* 0x8000001f2c1b7c23 */ /* 0x010fe2000801001b */
[C---:B------:R-:W-:Y:S01]  /*5b50*/  ISETP.LT.OR P6, PT, R56.reuse, R229, P6 ;  /* 0x000000e53800720c */ /* 0x040fe200037c1670 */
[----:B------:R-:W4:Y:S01]  /*5b60*/  I2F R178, R178 ;  /* 0x000000b200b27306 */ /* 0x000f220000201400 */
[----:B------:R-:W-:Y:S01]  /*5b70*/  ISETP.LT.OR P5, PT, R56, R226, P5 ;  /* 0x000000e23800720c */ /* 0x000fe20002fa1670 */
[----:B------:R-:W-:Y:S01]  /*5b80*/  IMAD.IADD R56, R227, 0x1, -R56 ;  /* 0x00000001e3387824 */ /* 0x000fe200078e0a38 */
[----:B------:R-:W-:Y:S01]  /*5b90*/  FSEL R182, R29, -INF , !P3 ;  /* 0xff8000001db67808 */ /* 0x000fe20005800000 */
[----:B------:R-:W-:Y:S01]  /*5ba0*/  IMAD.MOV.U32 R85, RZ, RZ, R24 ;  /* 0x000000ffff557224 */ /* 0x000fe200078e0018 */
[C---:B------:R-:W-:Y:S02]  /*5bb0*/  ISETP.GE.AND P3, PT, R38.reuse, R231, PT ;  /* 0x000000e72600720c */ /* 0x040fe40003f66270 */
[----:B------:R-:W-:Y:S01]  /*5bc0*/  IABS R24, R56 ;  /* 0x0000003800187213 */ /* 0x000fe20000000000 */
[----:B---3--:R-:W-:Y:S01]  /*5bd0*/  FFMA.FTZ R129, R129, -UR31, R72 ;  /* 0x8000001f81817c23 */ /* 0x008fe20008010048 */
[----:B------:R-:W-:Y:S01]  /*5be0*/  FSEL R183, R31, -INF , !P1 ;  /* 0xff8000001fb77808 */ /* 0x000fe20004800000 */
[----:B------:R-:W3:Y:S01]  /*5bf0*/  I2F R85, R85 ;  /* 0x0000005500557306 */ /* 0x000ee20000201400 */
[----:B------:R-:W-:Y:S01]  /*5c00*/  HMMA.16816.F32 R28, R12, R66, RZ ;  /* 0x000000420c1c723c */ /* 0x000fe200000018ff */
[----:B------:R-:W-:Y:S01]  /*5c10*/  IMAD.MOV.U32 R87, RZ, RZ, R24 ;  /* 0x000000ffff577224 */ /* 0x000fe200078e0018 */
[----:B------:R-:W-:-:S02]  /*5c20*/  ISETP.LT.OR P3, PT, R38, R232, P3 ;  /* 0x000000e82600720c */ /* 0x000fc40001f61670 */
[----:B------:R-:W-:Y:S01]  /*5c30*/  IABS R26, R26 ;  /* 0x0000001a001a7213 */ /* 0x000fe20000000000 */
[----:B----4-:R-:W-:Y:S01]  /*5c40*/  FFMA.FTZ R178, R178, -UR31, R21 ;  /* 0x8000001fb2b27c23 */ /* 0x010fe20008010015 */
[----:B------:R-:W-:Y:S01]  /*5c50*/  IABS R24, R25 ;  /* 0x0000001900187213 */ /* 0x000fe20000000000 */
[----:B------:R-:W4:Y:S01]  /*5c60*/  I2F R87, R87 ;  /* 0x0000005700577306 */ /* 0x000f220000201400 */
[----:B------:R-:W-:Y:S01]  /*5c70*/  HMMA.16816.F32 R64, R8, R66, RZ ;  /* 0x000000420840723c */ /* 0x000fe200000018ff */
[----:B------:R-:W-:Y:S02]  /*5c80*/  FSEL R175, R47, -INF , !P0 ;  /* 0xff8000002faf7808 */ /* 0x000fe40004000000 */
[----:B------:R-:W-:Y:S02]  /*5c90*/  IADD3 R76, R52, 0x58, RZ ;  /* 0x00000058344c7810 */ /* 0x000fe40007ffe0ff */
[C---:B------:R-:W-:Y:S02]  /*5ca0*/  ISETP.GE.AND P1, PT, R38.reuse, R228, PT ;  /* 0x000000e42600720c */ /* 0x040fe40003f26270 */
[C---:B------:R-:W-:Y:S01]  /*5cb0*/  ISETP.GE.AND P0, PT, R38.reuse, R223, PT ;  /* 0x000000df2600720c */ /* 0x040fe20003f06270 */
[----:B------:R-:W5:Y:S01]  /*5cc0*/  I2F R83, R26 ;  /* 0x0000001a00537306 */ /* 0x000f620000201400 */
[----:B------:R-:W-:Y:S01]  /*5cd0*/  FSEL R170, R27, -INF , !P3 ;  /* 0xff8000001baa7808 */ /* 0x000fe20005800000 */
[C---:B-1----:R-:W-:Y:S01]  /*5ce0*/  HMMA.16816.F32 R20, R12.reuse, R60, RZ ;  /* 0x0000003c0c14723c */ /* 0x042fe200000018ff */
[----:B------:R-:W-:Y:S01]  /*5cf0*/  ISETP.LT.OR P1, PT, R38, R229, P1 ;  /* 0x000000e52600720c */ /* 0x000fe20000f21670 */
[----:B------:R-:W-:Y:S01]  /*5d00*/  IMAD.IADD R77, R236, 0x1, -R76 ;  /* 0x00000001ec4d7824 */ /* 0x000fe200078e0a4c */
[----:B------:R-:W-:Y:S01]  /*5d10*/  ISETP.LT.OR P0, PT, R38, R226, P0 ;  /* 0x000000e22600720c */ /* 0x000fe20000701670 */
[----:B---3--:R-:W-:Y:S01]  /*5d20*/  FFMA.FTZ R85, R85, -UR31, R68 ;  /* 0x8000001f55557c23 */ /* 0x008fe20008010044 */
[----:B------:R-:W-:Y:S01]  /*5d30*/  FSEL R178, R178, -INF , !P1 ;  /* 0xff800000b2b27808 */ /* 0x000fe20004800000 */
[----:B------:R-:W1:Y:S01]  /*5d40*/  I2F R72, R24 ;  /* 0x0000001800487306 */ /* 0x000e620000201400 */
[----:B------:R-:W-:Y:S01]  /*5d50*/  FSEL R179, R179, -INF , !P0 ;  /* 0xff800000b3b37808 */ /* 0x000fe20004000000 */
[C---:B--2---:R-:W-:Y:S01]  /*5d60*/  HMMA.16816.F32 R44, R12.reuse, R40, RZ ;  /* 0x000000280c2c723c */ /* 0x044fe200000018ff */
[----:B------:R-:W-:Y:S01]  /*5d70*/  FSEL R129, R129, -INF , !P4 ;  /* 0xff80000081817808 */ /* 0x000fe20006000000 */
[----:B----4-:R-:W-:Y:S01]  /*5d80*/  FFMA.FTZ R87, R87, -UR31, R70 ;  /* 0x8000001f57577c23 */ /* 0x010fe20008010046 */
[C---:B------:R-:W-:Y:S01]  /*5d90*/  ISETP.GE.AND P3, PT, R81.reuse, R234, PT ;  /* 0x000000ea5100720c */ /* 0x040fe20003f66270 */
[----:B------:R-:W-:Y:S01]  /*5da0*/  IMAD.IADD R73, R230, 0x1, -R76 ;  /* 0x00000001e6497824 */ /* 0x000fe200078e0a4c */
[----:B------:R-:W-:Y:S01]  /*5db0*/  ISETP.GE.AND P1, PT, R81, R231, PT ;  /* 0x000000e75100720c */ /* 0x000fe20003f26270 */
[----:B-----5:R-:W-:Y:S01]  /*5dc0*/  FFMA.FTZ R74, R83, -UR31, R74 ;  /* 0x8000001f534a7c23 */ /* 0x020fe2000801004a */
[C---:B------:R-:W-:Y:S01]  /*5dd0*/  ISETP.GE.AND P0, PT, R81.reuse, R228, PT ;  /* 0x000000e45100720c */ /* 0x040fe20003f06270 */
[----:B------:R-:W-:Y:S01]  /*5de0*/  HMMA.16816.F32 R36, R12, R42, RZ ;  /* 0x0000002a0c24723c */ /* 0x000fe200000018ff */
[----:B------:R-:W-:Y:S01]  /*5df0*/  ISETP.GE.AND P4, PT, R81, R223, PT ;  /* 0x000000df5100720c */ /* 0x000fe20003f86270 */
[----:B------:R-:W-:Y:S01]  /*5e00*/  IMAD.IADD R83, R227, 0x1, -R76 ;  /* 0x00000001e3537824 */ /* 0x000fe200078e0a4c */
[----:B------:R-:W-:-:S02]  /*5e10*/  ISETP.LT.OR P3, PT, R81, R235, P3 ;  /* 0x000000eb5100720c */ /* 0x000fc40001f61670 */
[C---:B------:R-:W-:Y:S01]  /*5e20*/  ISETP.LT.OR P1, PT, R81.reuse, R232, P1 ;  /* 0x000000e85100720c */ /* 0x040fe20000f21670 */
[----:B-1----:R-:W-:Y:S01]  /*5e30*/  FFMA.FTZ R72, R72, -UR31, R75 ;  /* 0x8000001f48487c23 */ /* 0x002fe2000801004b */
[C---:B------:R-:W-:Y:S01]  /*5e40*/  ISETP.LT.OR P0, PT, R81.reuse, R229, P0 ;  /* 0x000000e55100720c */ /* 0x040fe20000701670 */
[C---:B------:R-:W-:Y:S01]  /*5e50*/  HMMA.16816.F32 R24, R8.reuse, R60, RZ ;  /* 0x0000003c0818723c */ /* 0x040fe200000018ff */
[----:B------:R-:W-:Y:S02]  /*5e60*/  ISETP.LT.OR P4, PT, R81, R226, P4 ;  /* 0x000000e25100720c */ /* 0x000fe40002781670 */
[----:B------:R-:W-:Y:S02]  /*5e70*/  IABS R77, R77 ;  /* 0x0000004d004d7213 */ /* 0x000fe40000000000 */
[----:B------:R-:W-:Y:S02]  /*5e80*/  IABS R80, R80 ;  /* 0x0000005000507213 */ /* 0x000fe40000000000 */
[----:B------:R-:W-:Y:S01]  /*5e90*/  IMAD.IADD R60, R233, 0x1, -R76 ;  /* 0x00000001e93c7824 */ /* 0x000fe200078e0a4c */
[----:B------:R-:W-:Y:S01]  /*5ea0*/  HMMA.16816.F32 R56, R8, R40, RZ ;  /* 0x000000280838723c */ /* 0x000fe200000018ff */
[----:B------:R-:W-:Y:S01]  /*5eb0*/  IABS R86, R86 ;  /* 0x0000005600567213 */ /* 0x000fe20000000000 */
[----:B------:R-:W-:Y:S01]  /*5ec0*/  I2F R77, R77 ;  /* 0x0000004d004d7306 */ /* 0x000fe20000201400 */
[----:B------:R-:W-:-:S02]  /*5ed0*/  IADD3 R55, R52, 0x59, RZ ;  /* 0x0000005934377810 */ /* 0x000fc40007ffe0ff */
[----:B------:R-:W-:Y:S02]  /*5ee0*/  IABS R60, R60 ;  /* 0x0000003c003c7213 */ /* 0x000fe40000000000 */
[----:B------:R-:W-:Y:S01]  /*5ef0*/  FSEL R125, R74, -INF , !P2 ;  /* 0xff8000004a7d7808 */ /* 0x000fe20005000000 */
[----:B------:R-:W-:Y:S01]  /*5f00*/  HMMA.16816.F32 R40, R8, R42, RZ ;  /* 0x0000002a0828723c */ /* 0x000fe200000018ff */
[--C-:B------:R-:W-:Y:S01]  /*5f10*/  IMAD.IADD R74, R233, 0x1, -R55.reuse ;  /* 0x00000001e94a7824 */ /* 0x100fe200078e0a37 */
[----:B------:R1:W-:Y:S01]  /*5f20*/  I2F R81, R60 ;  /* 0x0000003c00517306 */ /* 0x0003e20000201400 */
[--C-:B------:R-:W-:Y:S01]  /*5f30*/  IMAD.IADD R54, R236, 0x1, -R55.reuse ;  /* 0x00000001ec367824 */ /* 0x100fe200078e0a37 */
[----:B------:R-:W-:Y:S01]  /*5f40*/  IABS R73, R73 ;  /* 0x0000004900497213 */ /* 0x000fe20000000000 */
[--C-:B------:R-:W-:Y:S01]  /*5f50*/  IMAD.IADD R70, R230, 0x1, -R55.reuse ;  /* 0x00000001e6467824 */ /* 0x100fe200078e0a37 */
[----:B------:R-:W-:Y:S01]  /*5f60*/  FSEL R168, R85, -INF , !P6 ;  /* 0xff80000055a87808 */ /* 0x000fe20007000000 */
[----:B------:R-:W-:Y:S01]  /*5f70*/  IMAD.IADD R75, R227, 0x1, -R55 ;  /* 0x00000001e34b7824 */ /* 0x000fe200078e0a37 */
[----:B------:R-:W-:Y:S01]  /*5f80*/  HMMA.16816.F32 R12, R12, R62, RZ ;  /* 0x0000003e0c0c723c */ /* 0x000fe200000018ff */
[----:B------:R-:W-:Y:S01]  /*5f90*/  FSEL R169, R87, -INF , !P5 ;  /* 0xff80000057a97808 */ /* 0x000fe20006800000 */
[----:B------:R-:W2:Y:S01]  /*5fa0*/  I2F R68, R86 ;  /* 0x0000005600447306 */ /* 0x000ea20000201400 */
[----:B------:R-:W-:-:S02]  /*5fb0*/  FSEL R128, R84, -INF , !P3 ;  /* 0xff80000054807808 */ /* 0x000fc40005800000 */
[C---:B------:R-:W-:Y:S02]  /*5fc0*/  ISETP.GE.AND P2, PT, R76.reuse, R234, PT ;  /* 0x000000ea4c00720c */ /* 0x040fe40003f46270 */
[C---:B------:R-:W-:Y:S01]  /*5fd0*/  ISETP.GE.AND P6, PT, R76.reuse, R231, PT ;  /* 0x000000e74c00720c */ /* 0x040fe20003fc6270 */
[----:B------:R-:W-:Y:S01]  /*5fe0*/  HMMA.16816.F32 R8, R8, R62, RZ ;  /* 0x0000003e0808723c */ /* 0x000fe200000018ff */
[C---:B------:R-:W-:Y:S01]  /*5ff0*/  ISETP.GE.AND P5, PT, R76.reuse, R228, PT ;  /* 0x000000e44c00720c */ /* 0x040fe20003fa6270 */
[----:B-1----:R-:W1:Y:S01]  /*6000*/  LDSM.16.M88.4 R60, [R217+0x1800] ;  /* 0x00180000d93c783b */ /* 0x002e620000000200 */
[----:B------:R-:W3:Y:S01]  /*6010*/  I2F R80, R80 ;  /* 0x0000005000507306 */ /* 0x000ee20000201400 */
[----:B------:R-:W-:Y:S02]  /*6020*/  ISETP.GE.AND P3, PT, R76, R223, PT ;  /* 0x000000df4c00720c */ /* 0x000fe40003f66270 */
[----:B------:R-:W-:Y:S02]  /*6030*/  IABS R74, R74 ;  /* 0x0000004a004a7213 */ /* 0x000fe40000000000 */
[----:B------:R-:W-:Y:S01]  /*6040*/  HMMA.16816.F32 R64, R32, R78, R64 ;  /* 0x0000004e2040723c */ /* 0x000fe20000001840 */
[----:B------:R-:W-:Y:S01]  /*6050*/  IABS R54, R54 ;  /* 0x0000003600367213 */ /* 0x000fe20000000000 */
[----:B--2---:R-:W-:Y:S01]  /*6060*/  FFMA.FTZ R71, R68, -UR31, R71 ;  /* 0x8000001f44477c23 */ /* 0x004fe20008010047 */
[C---:B------:R-:W-:Y:S01]  /*6070*/  ISETP.LT.OR P2, PT, R76.reuse, R235, P2 ;  /* 0x000000eb4c00720c */ /* 0x040fe20001741670 */
[----:B------:R-:W-:Y:S01]  /*6080*/  I2F R73, R73 ;  /* 0x0000004900497306 */ /* 0x000fe20000201400 */
[----:B------:R-:W-:-:S02]  /*6090*/  ISETP.LT.OR P6, PT, R76, R232, P6 ;  /* 0x000000e84c00720c */ /* 0x000fc400037c1670 */
[C---:B------:R-:W-:Y:S01]  /*60a0*/  ISETP.LT.OR P5, PT, R76.reuse, R229, P5 ;  /* 0x000000e54c00720c */ /* 0x040fe20002fa1670 */
[----:B------:R-:W-:Y:S01]  /*60b0*/  HMMA.16816.F32 R28, R16, R78, R28 ;  /* 0x0000004e101c723c */ /* 0x000fe2000000181c */
[----:B------:R-:W-:Y:S02]  /*60c0*/  ISETP.LT.OR P3, PT, R76, R226, P3 ;  /* 0x000000e24c00720c */ /* 0x000fe40001f61670 */
[----:B------:R-:W-:Y:S01]  /*60d0*/  IABS R83, R83 ;  /* 0x0000005300537213 */ /* 0x000fe20000000000 */
[----:B------:R-:W2:Y:S01]  /*60e0*/  I2F R54, R54 ;  /* 0x0000003600367306 */ /* 0x000ea20000201400 */
[----:B------:R-:W-:Y:S01]  /*60f0*/  IABS R76, R70 ;  /* 0x00000046004c7213 */ /* 0x000fe20000000000 */
[----:B---3--:R-:W-:Y:S01]  /*6100*/  FFMA.FTZ R80, R80, -UR31, R69 ;  /* 0x8000001f50507c23 */ /* 0x008fe20008010045 */
[----:B------:R-:W-:Y:S02]  /*6110*/  IADD3 R69, R52, 0x60, RZ ;  /* 0x0000006034457810 */ /* 0x000fe40007ffe0ff */
[----:B------:R-:W-:-:S02]  /*6120*/  FSEL R123, R72, -INF , !P1 ;  /* 0xff800000487b7808 */ /* 0x000fc40004800000 */
[----:B------:R-:W-:Y:S01]  /*6130*/  ISETP.GE.AND P1, PT, R55, R234, PT ;  /* 0x000000ea3700720c */ /* 0x000fe20003f26270 */
[----:B------:R3:W4:Y:S01]  /*6140*/  I2F R70, R74 ;  /* 0x0000004a00467306 */ /* 0x0007220000201400 */
[----:B------:R-:W-:Y:S02]  /*6150*/  FSEL R167, R71, -INF , !P4 ;  /* 0xff80000047a77808 */ /* 0x000fe40006000000 */
[----:B------:R-:W-:Y:S01]  /*6160*/  ISETP.GE.AND P4, PT, R55, R228, PT ;  /* 0x000000e43700720c */ /* 0x000fe20003f86270 */
[----:B------:R-:W-:Y:S01]  /*6170*/  FFMA.FTZ R77, R77, -UR31, R64 ;  /* 0x8000001f4d4d7c23 */ /* 0x000fe20008010040 */
[----:B------:R-:W-:Y:S01]  /*6180*/  ISETP.LT.OR P1, PT, R55, R235, P1 ;  /* 0x000000eb3700720c */ /* 0x000fe20000f21670 */
[----:B------:R-:W-:Y:S01]  /*6190*/  FFMA.FTZ R66, R81, -UR31, R66 ;  /* 0x8000001f51427c23 */ /* 0x000fe20008010042 */
[----:B------:R-:W-:Y:S01]  /*61a0*/  ISETP.LT.OR P4, PT, R55, R229, P4 ;  /* 0x000000e53700720c */ /* 0x000fe20002781670 */
[----:B------:R-:W5:Y:S01]  /*61b0*/  I2F R83, R83 ;  /* 0x0000005300537306 */ /* 0x000f620000201400 */
[----:B------:R-:W-:Y:S01]  /*61c0*/  FSEL R127, R77, -INF , !P2 ;  /* 0xff8000004d7f7808 */ /* 0x000fe20005000000 */
[----:B--2---:R-:W-:Y:S01]  /*61d0*/  FFMA.FTZ R65, R54, -UR31, R65 ;  /* 0x8000001f36417c23 */ /* 0x004fe20008010041 */
[----:B------:R-:W-:Y:S01]  /*61e0*/  ISETP.GE.AND P2, PT, R55, R223, PT ;  /* 0x000000df3700720c */ /* 0x000fe20003f46270 */
[----:B------:R-:W-:Y:S01]  /*61f0*/  FFMA.FTZ R28, R73, -UR31, R28 ;  /* 0x8000001f491c7c23 */ /* 0x000fe2000801001c */
[----:B------:R-:W-:Y:S01]  /*6200*/  FSEL R166, R80, -INF , !P0 ;  /* 0xff80000050a67808 */ /* 0x000fe20004000000 */
[-C--:B-1----:R-:W-:Y:S01]  /*6210*/  HMMA.16816.F32 R56, R32, R60.reuse, R56 ;  /* 0x0000003c2038723c */ /* 0x082fe20000001838 */
[----:B------:R-:W-:Y:S01]  /*6220*/  ISETP.LT.OR P2, PT, R55, R226, P2 ;  /* 0x000000e23700720c */ /* 0x000fe20001741670 */
[----:B------:R-:W1:Y:S01]  /*6230*/  I2F R68, R76 ;  /* 0x0000004c00447306 */ /* 0x000e620000201400 */
[----:B---3--:R-:W-:Y:S01]  /*6240*/  IABS R74, R75 ;  /* 0x0000004b004a7213 */ /* 0x008fe20000000000 */
[----:B------:R-:W-:Y:S01]  /*6250*/  IMAD.IADD R75, R236, 0x1, -R69 ;  /* 0x00000001ec4b7824 */ /* 0x000fe200078e0a45 */
[----:B------:R-:W-:Y:S01]  /*6260*/  FSEL R164, R28, -INF , !P5 ;  /* 0xff8000001ca47808 */ /* 0x000fe20006800000 */
[----:B----4-:R-:W-:Y:S01]  /*6270*/  FFMA.FTZ R70, R70, -UR31, R67 ;  /* 0x8000001f46467c23 */ /* 0x010fe20008010043 */
[----:B------:R-:W-:Y:S01]  /*6280*/  FSEL R126, R65, -INF , !P1 ;  /* 0xff800000417e7808 */ /* 0x000fe20004800000 */
[----:B------:R-:W-:Y:S01]  /*6290*/  HMMA.16816.F32 R44, R16, R60, R44 ;  /* 0x0000003c102c723c */ /* 0x000fe2000000182c */
[----:B------:R-:W-:Y:S01]  /*62a0*/  IABS R72, R75 ;  /* 0x0000004b00487213 */ /* 0x000fe20000000000 */
[----:B------:R-:W2:Y:S01]  /*62b0*/  I2F R64, R74 ;  /* 0x0000004a00407306 */ /* 0x000ea20000201400 */
[----:B-----5:R-:W-:Y:S01]  /*62c0*/  FFMA.FTZ R30, R83, -UR31, R30 ;  /* 0x8000001f531e7c23 */ /* 0x020fe2000801001e */
[----:B------:R-:W-:-:S02]  /*62d0*/  ISETP.GE.AND P0, PT, R55, R231, PT ;  /* 0x000000e73700720c */ /* 0x000fc40003f06270 */
[----:B------:R-:W-:Y:S01]  /*62e0*/  IADD3 R54, R52, 0x68, RZ ;  /* 0x0000006834367810 */ /* 0x000fe20007ffe0ff */
[----:B------:R-:W-:Y:S01]  /*62f0*/  IMAD.IADD R61, R230, 0x1, -R69 ;  /* 0x00000001e63d7824 */ /* 0x000fe200078e0a45 */
[----:B------:R-:W-:Y:S01]  /*6300*/  FSEL R165, R30, -INF , !P3 ;  /* 0xff8000001ea57808 */ /* 0x000fe20005800000 */
[-C--:B------:R-:W-:Y:S01]  /*6310*/  HMMA.16816.F32 R40, R32, R62.reuse, R40 ;  /* 0x0000003e2028723c */ /* 0x080fe20000001828 */
[----:B------:R-:W3:Y:S01]  /*6320*/  I2F R71, R72 ;  /* 0x0000004800477306 */ /* 0x000ee20000201400 */
[----:B-1----:R-:W-:Y:S01]  /*6330*/  FFMA.FTZ R29, R68, -UR31, R29 ;  /* 0x8000001f441d7c23 */ /* 0x002fe2000801001d */
[----:B------:R-:W-:Y:S01]  /*6340*/  IABS R28, R61 ;  /* 0x0000003d001c7213 */ /* 0x000fe20000000000 */
[----:B------:R-:W-:Y:S01]  /*6350*/  IMAD.IADD R61, R227, 0x1, -R69 ;  /* 0x00000001e33d7824 */ /* 0x000fe200078e0a45 */
[----:B------:R-:W-:Y:S02]  /*6360*/  IADD3 R60, R52, 0x61, RZ ;  /* 0x00000061343c7810 */ /* 0x000fe40007ffe0ff */
[----:B------:R-:W-:Y:S01]  /*6370*/  FSEL R130, R29, -INF , !P4 ;  /* 0xff8000001d827808 */ /* 0x000fe20006000000 */
[----:B------:R-:W-:Y:S01]  /*6380*/  HMMA.16816.F32 R36, R16, R62, R36 ;  /* 0x0000003e1024723c */ /* 0x000fe20000001824 */
[----:B--2---:R-:W-:Y:S01]  /*6390*/  FFMA.FTZ R31, R64, -UR31, R31 ;  /* 0x8000001f401f7c23 */ /* 0x004fe2000801001f */
[----:B------:R1:W-:Y:S01]  /*63a0*/  I2F R65, R28 ;  /* 0x0000001c00417306 */ /* 0x0003e20000201400 */
[----:B------:R-:W-:-:S02]  /*63b0*/  IABS R61, R61 ;  /* 0x0000003d003d7213 */ /* 0x000fc40000000000 */
[----:B------:R-:W-:Y:S01]  /*63c0*/  ISETP.LT.OR P0, PT, R55, R232, P0 ;  /* 0x000000e83700720c */ /* 0x000fe20000701670 */
[----:B------:R-:W-:Y:S01]  /*63d0*/  IMAD.IADD R55, R236, 0x1, -R60 ;  /* 0x00000001ec377824 */ /* 0x000fe200078e0a3c */
[----:B------:R-:W-:Y:S01]  /*63e0*/  FSEL R131, R31, -INF , !P2 ;  /* 0xff8000001f837808 */ /* 0x000fe20005000000 */
[----:B------:R-:W-:Y:S01]  /*63f0*/  IMAD.IADD R63, R233, 0x1, -R54 ;  /* 0x00000001e93f7824 */ /* 0x000fe200078e0a36 */
[----:B------:R-:W-:Y:S01]  /*6400*/  FSEL R121, R66, -INF , !P6 ;  /* 0xff80000042797808 */ /* 0x000fe20007000000 */
[----:B------:R-:W2:Y:S01]  /*6410*/  I2F R61, R61 ;  /* 0x0000003d003d7306 */ /* 0x000ea20000201400 */
[----:B------:R-:W-:Y:S01]  /*6420*/  IABS R55, R55 ;  /* 0x0000003700377213 */ /* 0x000fe20000000000 */
[----:B---3--:R-:W-:Y:S01]  /*6430*/  FFMA.FTZ R104, R71, -UR31, R56 ;  /* 0x8000001f47687c23 */ /* 0x008fe20008010038 */
[C---:B------:R-:W-:Y:S01]  /*6440*/  ISETP.GE.AND P6, PT, R69.reuse, R234, PT ;  /* 0x000000ea4500720c */ /* 0x040fe20003fc6270 */
[----:B------:R-:W-:Y:S01]  /*6450*/  IMAD.IADD R56, R236, 0x1, -R54 ;  /* 0x00000001ec387824 */ /* 0x000fe200078e0a36 */
[----:B------:R-:W-:Y:S01]  /*6460*/  FSEL R119, R70, -INF , !P0 ;  /* 0xff80000046777808 */ /* 0x000fe20004000000 */
[----:B------:R-:W-:Y:S01]  /*6470*/  IMAD.MOV.U32 R64, RZ, RZ, R55 ;  /* 0x000000ffff407224 */ /* 0x000fe200078e0037 */
[----:B------:R-:W-:Y:S01]  /*6480*/  ISETP.LT.OR P6, PT, R69, R235, P6 ;  /* 0x000000eb4500720c */ /* 0x000fe200037c1670 */
[----:B-1----:R-:W1:Y:S01]  /*6490*/  LDSM.16.M88.4 R28, [R217+0x1c00] ;  /* 0x001c0000d91c783b */ /* 0x002e620000000200 */
[----:B------:R-:W-:Y:S01]  /*64a0*/  IABS R55, R56 ;  /* 0x0000003800377213 */ /* 0x000fe20000000000 */
[----:B------:R-:W-:Y:S01]  /*64b0*/  IMAD.IADD R56, R233, 0x1, -R69 ;  /* 0x00000001e9387824 */ /* 0x000fe200078e0a45 */
[----:B------:R-:W-:Y:S01]  /*64c0*/  FSEL R104, R104, -INF , !P6 ;  /* 0xff80000068687808 */ /* 0x000fe20007000000 */
[----:B------:R-:W3:Y:S01]  /*64d0*/  I2F R64, R64 ;  /* 0x0000004000407306 */ /* 0x000ee20000201400 */
[----:B------:R-:W-:Y:S01]  /*64e0*/  ISETP.GE.AND P0, PT, R60, R234, PT ;  /* 0x000000ea3c00720c */ /* 0x000fe20003f06270 */
[----:B------:R-:W-:Y:S01]  /*64f0*/  IMAD.IADD R66, R230, 0x1, -R60 ;  /* 0x00000001e6427824 */ /* 0x000fe200078e0a3c */
[----:B------:R-:W-:Y:S01]  /*6500*/  IABS R56, R56 ;  /* 0x0000003800387213 */ /* 0x000fe20000000000 */
[----:B--2---:R-:W-:Y:S01]  /*6510*/  FFMA.FTZ R87, R61, -UR31, R46 ;  /* 0x8000001f3d577c23 */ /* 0x004fe2000801002e */
[----:B------:R-:W-:Y:S01]  /*6520*/  ISETP.GE.AND P4, PT, R60, R231, PT ;  /* 0x000000e73c00720c */ /* 0x000fe20003f86270 */
[----:B------:R-:W-:Y:S01]  /*6530*/  IMAD.IADD R61, R230, 0x1, -R54 ;  /* 0x00000001e63d7824 */ /* 0x000fe200078e0a36 */
[C---:B------:R-:W-:Y:S01]  /*6540*/  ISETP.GE.AND P2, PT, R60.reuse, R228, PT ;  /* 0x000000e43c00720c */ /* 0x040fe20003f46270 */
[----:B------:R2:W4:Y:S01]  /*6550*/  I2F R67, R56 ;  /* 0x0000003800437306 */ /* 0x0005220000201400 */
[C---:B------:R-:W-:Y:S01]  /*6560*/  ISETP.GE.AND P6, PT, R60.reuse, R223, PT ;  /* 0x000000df3c00720c */ /* 0x040fe20003fc6270 */
[----:B------:R-:W-:Y:S01]  /*6570*/  FFMA.FTZ R65, R65, -UR31, R44 ;  /* 0x8000001f41417c23 */ /* 0x000fe2000801002c */
[----:B------:R-:W-:Y:S01]  /*6580*/  IABS R61, R61 ;  /* 0x0000003d003d7213 */ /* 0x000fe20000000000 */
[----:B------:R-:W-:Y:S01]  /*6590*/  IMAD.IADD R62, R227, 0x1, -R54 ;  /* 0x00000001e33e7824 */ /* 0x000fe200078e0a36 */
[----:B------:R-:W-:Y:S01]  /*65a0*/  ISETP.LT.OR P0, PT, R60, R235, P0 ;  /* 0x000000eb3c00720c */ /* 0x000fe20000701670 */
[----:B------:R-:W-:-:S04]  /*65b0*/  DEPBAR.LE SB0, 0x0 ;  /* 0x000080000000791a */ /* 0x000fc80000000000 */
[----:B------:R-:W5:Y:S01]  /*65c0*/  I2F R55, R55 ;  /* 0x0000003700377306 */ /* 0x000f620000201400 */
[----:B------:R-:W-:Y:S01]  /*65d0*/  ISETP.LT.OR P4, PT, R60, R232, P4 ;  /* 0x000000e83c00720c */ /* 0x000fe20002781670 */
[----:B---3--:R-:W-:Y:S01]  /*65e0*/  FFMA.FTZ R64, R64, -UR31, R57 ;  /* 0x8000001f40407c23 */ /* 0x008fe20008010039 */
[C---:B------:R-:W-:Y:S02]  /*65f0*/  ISETP.LT.OR P2, PT, R60.reuse, R229, P2 ;  /* 0x000000e53c00720c */ /* 0x040fe40001741670 */
[----:B------:R-:W-:Y:S01]  /*6600*/  ISETP.LT.OR P6, PT, R60, R226, P6 ;  /* 0x000000e23c00720c */ /* 0x000fe200037c1670 */
[--C-:B--2---:R-:W-:Y:S01]  /*6610*/  IMAD.IADD R56, R233, 0x1, -R60.reuse ;  /* 0x00000001e9387824 */ /* 0x104fe200078e0a3c */
[C---:B------:R-:W-:Y:S01]  /*6620*/  IADD3 R46, R52.reuse, 0x69, RZ ;  /* 0x00000069342e7810 */ /* 0x040fe20007ffe0ff */
[----:B------:R-:W-:Y:S01]  /*6630*/  IMAD.IADD R60, R227, 0x1, -R60 ;  /* 0x00000001e33c7824 */ /* 0x000fe200078e0a3c */
[----:B------:R-:W2:Y:S01]  /*6640*/  I2F R61, R61 ;  /* 0x0000003d003d7306 */ /* 0x000ea20000201400 */
[----:B------:R-:W-:Y:S01]  /*6650*/  IADD3 R44, R52, 0x70, RZ ;  /* 0x00000070342c7810 */ /* 0x000fe20007ffe0ff */
[----:B----4-:R-:W-:Y:S01]  /*6660*/  FFMA.FTZ R67, R67, -UR31, R58 ;  /* 0x8000001f43437c23 */ /* 0x010fe2000801003a */
[----:B------:R-:W-:Y:S01]  /*6670*/  IABS R56, R56 ;  /* 0x0000003800387213 */ /* 0x000fe20000000000 */
[--C-:B------:R-:W-:Y:S01]  /*6680*/  IMAD.IADD R57, R236, 0x1, -R46.reuse ;  /* 0x00000001ec397824 */ /* 0x100fe200078e0a2e */
[----:B------:R-:W-:Y:S01]  /*6690*/  ISETP.GE.AND P3, PT, R69, R228, PT ;  /* 0x000000e44500720c */ /* 0x000fe20003f66270 */
[----:B------:R-:W-:Y:S01]  /*66a0*/  IMAD.IADD R84, R230, 0x1, -R46 ;  /* 0x00000001e6547824 */ /* 0x000fe200078e0a2e */
[----:B------:R-:W-:Y:S01]  /*66b0*/  IABS R60, R60 ;  /* 0x0000003c003c7213 */ /* 0x000fe20000000000 */
[----:B-----5:R-:W-:Y:S01]  /*66c0*/  FFMA.FTZ R55, R55, -UR31, R40 ;  /* 0x8000001f37377c23 */ /* 0x020fe20008010028 */
[----:B------:R-:W3:Y:S01]  /*66d0*/  I2F R56, R56 ;  /* 0x0000003800387306 */ /* 0x000ee20000201400 */
[----:B-1----:R-:W-:Y:S01]  /*66e0*/  HMMA.16816.F32 R24, R32, R28, R24 ;  /* 0x0000001c2018723c */ /* 0x002fe20000001818 */
[----:B------:R-:W-:Y:S01]  /*66f0*/  IABS R66, R66 ;  /* 0x0000004200427213 */ /* 0x000fe20000000000 */
[----:B------:R-:W-:Y:S01]  /*6700*/  IMAD.IADD R40, R233, 0x1, -R46 ;  /* 0x00000001e9287824 */ /* 0x000fe200078e0a2e */
[----:B------:R-:W-:-:S02]  /*6710*/  IABS R63, R63 ;  /* 0x0000003f003f7213 */ /* 0x000fc40000000000 */
[----:B------:R-:W-:Y:S01]  /*6720*/  ISETP.GE.AND P5, PT, R69, R231, PT ;  /* 0x000000e74500720c */ /* 0x000fe20003fa6270 */
[----:B--2---:R-:W-:Y:S01]  /*6730*/  FFMA.FTZ R61, R61, -UR31, R36 ;  /* 0x8000001f3d3d7c23 */ /* 0x004fe20008010024 */
[C---:B------:R-:W-:Y:S01]  /*6740*/  ISETP.GE.AND P1, PT, R69.reuse, R223, PT ;  /* 0x000000df4500720c */ /* 0x040fe20003f26270 */
[----:B------:R-:W-:Y:S01]  /*6750*/  HMMA.16816.F32 R20, R16, R28, R20 ;  /* 0x0000001c1014723c */ /* 0x000fe20000001814 */
[C---:B------:R-:W-:Y:S01]  /*6760*/  ISETP.LT.OR P3, PT, R69.reuse, R229, P3 ;  /* 0x000000e54500720c */ /* 0x040fe20001f61670 */
[----:B------:R-:W1:Y:S01]  /*6770*/  I2F R58, R66 ;  /* 0x00000042003a7306 */ /* 0x000e620000201400 */
[----:B------:R-:W-:Y:S02]  /*6780*/  IABS R57, R57 ;  /* 0x0000003900397213 */ /* 0x000fe40000000000 */
[----:B------:R-:W-:Y:S02]  /*6790*/  IABS R62, R62 ;  /* 0x0000003e003e7213 */ /* 0x000fe40000000000 */
[----:B------:R-:W-:Y:S01]  /*67a0*/  IMAD.IADD R28, R236, 0x1, -R44 ;  /* 0x00000001ec1c7824 */ /* 0x000fe200078e0a2c */
[C---:B------:R-:W-:Y:S01]  /*67b0*/  ISETP.LT.OR P5, PT, R69.reuse, R232, P5 ;  /* 0x000000e84500720c */ /* 0x040fe20002fa1670 */
[----:B---3--:R-:W-:Y:S01]  /*67c0*/  FFMA.FTZ R56, R56, -UR31, R59 ;  /* 0x8000001f38387c23 */ /* 0x008fe2000801003b */
[----:B------:R-:W2:Y:S01]  /*67d0*/  I2F R60, R60 ;  /* 0x0000003c003c7306 */ /* 0x000ea20000201400 */
[----:B------:R-:W-:Y:S01]  /*67e0*/  ISETP.LT.OR P1, PT, R69, R226, P1 ;  /* 0x000000e24500720c */ /* 0x000fe20000f21670 */
[----:B------:R-:W-:Y:S01]  /*67f0*/  HMMA.16816.F32 R8, R32, R30, R8 ;  /* 0x0000001e2008723c */ /* 0x000fe20000001808 */
[----:B------:R-:W-:-:S02]  /*6800*/  FSEL R90, R65, -INF , !P3 ;  /* 0xff800000415a7808 */ /* 0x000fc40005800000 */
[----:B------:R-:W-:Y:S02]  /*6810*/  IABS R29, R28 ;  /* 0x0000001c001d7213 */ /* 0x000fe40000000000 */
[----:B------:R-:W-:Y:S01]  /*6820*/  IABS R84, R84 ;  /* 0x0000005400547213 */ /* 0x000fe20000000000 */
[----:B------:R-:W3:Y:S01]  /*6830*/  I2F R63, R63 ;  /* 0x0000003f003f7306 */ /* 0x000ee20000201400 */
[----:B------:R-:W-:Y:S01]  /*6840*/  FSEL R96, R67, -INF , !P5 ;  /* 0xff80000043607808 */ /* 0x000fe20006800000 */
[----:B-1----:R-:W-:Y:S01]  /*6850*/  FFMA.FTZ R45, R58, -UR31, R45 ;  /* 0x8000001f3a2d7c23 */ /* 0x002fe2000801002d */
[----:B------:R-:W-:Y:S01]  /*6860*/  FSEL R87, R87, -INF , !P1 ;  /* 0xff80000057577808 */ /* 0x000fe20004800000 */
[----:B------:R-:W-:Y:S01]  /*6870*/  HMMA.16816.F32 R12, R16, R30, R12 ;  /* 0x0000001e100c723c */ /* 0x000fe2000000180c */
[----:B------:R-:W-:Y:S02]  /*6880*/  FSEL R103, R64, -INF , !P0 ;  /* 0xff80000040677808 */ /* 0x000fe40004000000 */
[C---:B------:R-:W-:Y:S01]  /*6890*/  ISETP.GE.AND P5, PT, R54.reuse, R234, PT ;  /* 0x000000ea3600720c */ /* 0x040fe20003fa6270 */
[----:B------:R-:W1:Y:S01]  /*68a0*/  I2F R65, R62 ;  /* 0x0000003e00417306 */ /* 0x000e620000201400 */
[----:B------:R-:W-:Y:S01]  /*68b0*/  ISETP.GE.AND P3, PT, R54, R231, PT ;  /* 0x000000e73600720c */ /* 0x000fe20003f66270 */
[----:B--2---:R-:W-:Y:S01]  /*68c0*/  FFMA.FTZ R47, R60, -UR31, R47 ;  /* 0x8000001f3c2f7c23 */ /* 0x004fe2000801002f */
[----:B------:R-:W-:-:S02]  /*68d0*/  ISETP.GE.AND P1, PT, R54, R228, PT ;  /* 0x000000e43600720c */ /* 0x000fc40003f26270 */
[C---:B------:R-:W-:Y:S02]  /*68e0*/  ISETP.GE.AND P0, PT, R54.reuse, R223, PT ;  /* 0x000000df3600720c */ /* 0x040fe40003f06270 */
[----:B------:R-:W-:Y:S01]  /*68f0*/  IABS R36, R40 ;  /* 0x0000002800247213 */ /* 0x000fe20000000000 */
[----:B------:R-:W2:Y:S01]  /*6900*/  I2F R28, R57 ;  /* 0x00000039001c7306 */ /* 0x000ea20000201400 */
[C---:B------:R-:W-:Y:S01]  /*6910*/  ISETP.LT.OR P5, PT, R54.reuse, R235, P5 ;  /* 0x000000eb3600720c */ /* 0x040fe20002fa1670 */
[----:B---3--:R-:W-:Y:S01]  /*6920*/  FFMA.FTZ R42, R63, -UR31, R42 ;  /* 0x8000001f3f2a7c23 */ /* 0x008fe2000801002a */
[C---:B------:R-:W-:Y:S02]  /*6930*/  ISETP.LT.OR P3, PT, R54.reuse, R232, P3 ;  /* 0x000000e83600720c */ /* 0x040fe40001f61670 */
[C---:B------:R-:W-:Y:S02]  /*6940*/  ISETP.LT.OR P1, PT, R54.reuse, R229, P1 ;  /* 0x000000e53600720c */ /* 0x040fe40000f21670 */
[----:B------:R-:W-:Y:S01]  /*6950*/  ISETP.LT.OR P0, PT, R54, R226, P0 ;  /* 0x000000e23600720c */ /* 0x000fe20000701670 */
[----:B------:R-:W3:Y:S01]  /*6960*/  I2F R84, R84 ;  /* 0x0000005400547306 */ /* 0x000ee20000201400 */
[----:B------:R-:W-:Y:S01]  /*6970*/  IMAD.MOV.U32 R54, RZ, RZ, R36 ;  /* 0x000000ffff367224 */ /* 0x000fe200078e0024 */
[----:B------:R-:W-:Y:S01]  /*6980*/  FSEL R95, R56, -INF , !P4 ;  /* 0xff800000385f7808 */ /* 0x000fe20006000000 */
[----:B-1----:R-:W-:Y:S01]  /*6990*/  FFMA.FTZ R65, R65, -UR31, R38 ;  /* 0x8000001f41417c23 */ /* 0x002fe20008010026 */
[----:B------:R-:W-:-:S02]  /*69a0*/  ISETP.GE.AND P4, PT, R46, R234, PT ;  /* 0x000000ea2e00720c */ /* 0x000fc40003f86270 */
[----:B------:R-:W-:Y:S01]  /*69b0*/  FSEL R88, R45, -INF , !P2 ;  /* 0xff8000002d587808 */ /* 0x000fe20005000000 */
[--C-:B------:R-:W-:Y:S01]  /*69c0*/  IMAD.IADD R45, R230, 0x1, -R44.reuse ;  /* 0x00000001e62d7824 */ /* 0x100fe200078e0a2c */
[----:B------:R-:W1:Y:S01]  /*69d0*/  I2F R54, R54 ;  /* 0x0000003600367306 */ /* 0x000e620000201400 */
[----:B--2---:R-:W-:Y:S01]  /*69e0*/  FFMA.FTZ R101, R28, -UR31, R41 ;  /* 0x8000001f1c657c23 */ /* 0x004fe20008010029 */
[C---:B------:R-:W-:Y:S02]  /*69f0*/  ISETP.LT.OR P4, PT, R46.reuse, R235, P4 ;  /* 0x000000eb2e00720c */ /* 0x040fe40002781670 */
[----:B------:R-:W-:Y:S02]  /*6a00*/  FSEL R85, R47, -INF , !P6 ;  /* 0xff8000002f557808 */ /* 0x000fe40007000000 */
[----:B------:R-:W-:Y:S02]  /*6a10*/  FSEL R102, R55, -INF , !P5 ;  /* 0xff80000037667808 */ /* 0x000fe40006800000 */
[----:B------:R-:W-:Y:S01]  /*6a20*/  ISETP.GE.AND P2, PT, R46, R231, PT ;  /* 0x000000e72e00720c */ /* 0x000fe20003f46270 */
[----:B---3--:R-:W-:Y:S01]  /*6a30*/  FFMA.FTZ R84, R84, -UR31, R37 ;  /* 0x8000001f54547c23 */ /* 0x008fe20008010025 */
[C---:B------:R-:W-:Y:S01]  /*6a40*/  ISETP.GE.AND P6, PT, R46.reuse, R228, PT ;  /* 0x000000e42e00720c */ /* 0x040fe20003fc6270 */
[----:B------:R-:W-:Y:S01]  /*6a50*/  IMAD.IADD R37, R233, 0x1, -R44 ;  /* 0x00000001e9257824 */ /* 0x000fe200078e0a2c */
[----:B------:R-:W-:Y:S01]  /*6a60*/  ISETP.GE.AND P5, PT, R46, R223, PT ;  /* 0x000000df2e00720c */ /* 0x000fe20003fa6270 */
[----:B------:R-:W2:Y:S01]  /*6a70*/  I2F R29, R29 ;  /* 0x0000001d001d7306 */ /* 0x000ea20000201400 */
[----:B------:R-:W-:-:S02]  /*6a80*/  FSEL R94, R42, -INF , !P3 ;  /* 0xff8000002a5e7808 */ /* 0x000fc40005800000 */
[----:B------:R-:W-:Y:S01]  /*6a90*/  FSEL R86, R61, -INF , !P1 ;  /* 0xff8000003d567808 */ /* 0x000fe20004800000 */
[----:B-1----:R-:W-:Y:S01]  /*6aa0*/  FFMA.FTZ R43, R54, -UR31, R43 ;  /* 0x8000001f362b7c23 */ /* 0x002fe2000801002b */
[----:B------:R-:W-:Y:S02]  /*6ab0*/  FSEL R83, R65, -INF , !P0 ;  /* 0xff80000041537808 */ /* 0x000fe40004000000 */
[----:B------:R-:W-:Y:S02]  /*6ac0*/  FSEL R101, R101, -INF , !P4 ;  /* 0xff80000065657808 */ /* 0x000fe40006000000 */
[C---:B------:R-:W-:Y:S02]  /*6ad0*/  ISETP.GE.AND P3, PT, R44.reuse, R234, PT ;  /* 0x000000ea2c00720c */ /* 0x040fe40003f66270 */
[C---:B------:R-:W-:Y:S02]  /*6ae0*/  ISETP.GE.AND P1, PT, R44.reuse, R231, PT ;  /* 0x000000e72c00720c */ /* 0x040fe40003f26270 */
[----:B------:R-:W-:-:S02]  /*6af0*/  ISETP.GE.AND P0, PT, R44, R228, PT ;  /* 0x000000e42c00720c */ /* 0x000fc40003f06270 */
[----:B------:R-:W-:Y:S01]  /*6b00*/  ISETP.GE.AND P4, PT, R44, R223, PT ;  /* 0x000000df2c00720c */ /* 0x000fe20003f86270 */
[----:B--2---:R-:W-:Y:S01]  /*6b10*/  FFMA.FTZ R100, R29, -UR31, R24 ;  /* 0x8000001f1d647c23 */ /* 0x004fe20008010018 */
[C---:B------:R-:W-:Y:S02]  /*6b20*/  ISETP.LT.OR P2, PT, R46.reuse, R232, P2 ;  /* 0x000000e82e00720c */ /* 0x040fe40001741670 */
[C---:B------:R-:W-:Y:S02]  /*6b30*/  ISETP.LT.OR P6, PT, R46.reuse, R229, P6 ;  /* 0x000000e52e00720c */ /* 0x040fe400037c1670 */
[----:B------:R-:W-:Y:S01]  /*6b40*/  ISETP.LT.OR P5, PT, R46, R226, P5 ;  /* 0x000000e22e00720c */ /* 0x000fe20002fa1670 */
[----:B------:R-:W-:Y:S01]  /*6b50*/  IMAD.IADD R46, R227, 0x1, -R46 ;  /* 0x00000001e32e7824 */ /* 0x000fe200078e0a2e */
[----:B------:R-:W-:Y:S02]  /*6b60*/  IADD3 R40, R52, 0x71, RZ ;  /* 0x0000007134287810 */ /* 0x000fe40007ffe0ff */
[----:B------:R-:W-:-:S02]  /*6b70*/  ISETP.LT.OR P3, PT, R44, R235, P3 ;  /* 0x000000eb2c00720c */ /* 0x000fc40001f61670 */
[----:B------:R-:W-:Y:S01]  /*6b80*/  ISETP.LT.OR P1, PT, R44, R232, P1 ;  /* 0x000000e82c00720c */ /* 0x000fe20000f21670 */
[--C-:B------:R-:W-:Y:S01]  /*6b90*/  IMAD.IADD R38, R236, 0x1, -R40.reuse ;  /* 0x00000001ec267824 */ /* 0x100fe200078e0a28 */
[C---:B------:R-:W-:Y:S01]  /*6ba0*/  ISETP.LT.OR P0, PT, R44.reuse, R229, P0 ;  /* 0x000000e52c00720c */ /* 0x040fe20000701670 */
[----:B------:R-:W-:Y:S01]  /*6bb0*/  IMAD.IADD R24, R233, 0x1, -R40 ;  /* 0x00000001e9187824 */ /* 0x000fe200078e0a28 */
[----:B------:R-:W-:Y:S01]  /*6bc0*/  ISETP.LT.OR P4, PT, R44, R226, P4 ;  /* 0x000000e22c00720c */ /* 0x000fe20002781670 */
[----:B------:R-:W-:Y:S01]  /*6bd0*/  IMAD.IADD R44, R227, 0x1, -R44 ;  /* 0x00000001e32c7824 */ /* 0x000fe200078e0a2c */
[----:B------:R-:W-:Y:S02]  /*6be0*/  IABS R46, R46 ;  /* 0x0000002e002e7213 */ /* 0x000fe40000000000 */
[----:B------:R-:W-:Y:S02]  /*6bf0*/  IABS R37, R37 ;  /* 0x0000002500257213 */ /* 0x000fe40000000000 */
[----:B------:R-:W-:Y:S01]  /*6c00*/  IABS R44, R44 ;  /* 0x0000002c002c7213 */ /* 0x000fe20000000000 */
[----:B------:R-:W1:Y:S01]  /*6c10*/  I2F R42, R46 ;  /* 0x0000002e002a7306 */ /* 0x000e620000201400 */
[----:B------:R-:W-:-:S02]  /*6c20*/  IADD3 R36, R52, 0x78, RZ ;  /* 0x0000007834247810 */ /* 0x000fc40007ffe0ff */
[----:B------:R-:W-:Y:S02]  /*6c30*/  IABS R38, R38 ;  /* 0x0000002600267213 */ /* 0x000fe40000000000 */
[----:B------:R-:W-:Y:S01]  /*6c40*/  FSEL R93, R43, -INF , !P2 ;  /* 0xff8000002b5d7808 */ /* 0x000fe20005000000 */
[----:B------:R-:W-:Y:S01]  /*6c50*/  IMAD.MOV.U32 R43, RZ, RZ, R44 ;  /* 0x000000ffff2b7224 */ /* 0x000fe200078e002c */
[----:B------:R-:W-:Y:S01]  /*6c60*/  IABS R45, R45 ;  /* 0x0000002d002d7213 */ /* 0x000fe20000000000 */
[----:B------:R-:W2:Y:S01]  /*6c70*/  I2F R37, R37 ;  /* 0x0000002500257306 */ /* 0x000ea20000201400 */
[--C-:B------:R-:W-:Y:S01]  /*6c80*/  IMAD.IADD R57, R236, 0x1, -R36.reuse ;  /* 0x00000001ec397824 */ /* 0x100fe200078e0a24 */
[----:B------:R-:W-:Y:S01]  /*6c90*/  IADD3 R52, R52, 0x79, RZ ;  /* 0x0000007934347810 */ /* 0x000fe20007ffe0ff */
[----:B------:R-:W-:Y:S01]  /*6ca0*/  IMAD.IADD R33, R233, 0x1, -R36 ;  /* 0x00000001e9217824 */ /* 0x000fe200078e0a24 */
[----:B------:R-:W-:Y:S01]  /*6cb0*/  IABS R24, R24 ;  /* 0x0000001800187213 */ /* 0x000fe20000000000 */
[----:B------:R-:W-:Y:S01]  /*6cc0*/  IMAD.IADD R44, R230, 0x1, -R40 ;  /* 0x00000001e62c7824 */ /* 0x000fe200078e0a28 */
[----:B------:R-:W-:Y:S01]  /*6cd0*/  IABS R56, R57 ;  /* 0x0000003900387213 */ /* 0x000fe20000000000 */
[----:B------:R-:W-:Y:S01]  /*6ce0*/  IMAD.IADD R28, R236, 0x1, -R52 ;  /* 0x00000001ec1c7824 */ /* 0x000fe200078e0a34 */
[----:B------:R-:W3:Y:S01]  /*6cf0*/  I2F R38, R38 ;  /* 0x0000002600267306 */ /* 0x000ee20000201400 */
[----:B------:R-:W-:Y:S01]  /*6d00*/  IABS R33, R33 ;  /* 0x0000002100217213 */ /* 0x000fe20000000000 */
[----:B-1----:R-:W-:Y:S01]  /*6d10*/  FFMA.FTZ R39, R42, -UR31, R39 ;  /* 0x8000001f2a277c23 */ /* 0x002fe20008010027 */
[----:B------:R-:W-:Y:S01]  /*6d20*/  IABS R44, R44 ;  /* 0x0000002c002c7213 */ /* 0x000fe20000000000 */
[----:B------:R-:W-:Y:S01]  /*6d30*/  IMAD.IADD R42, R227, 0x1, -R40 ;  /* 0x00000001e32a7824 */ /* 0x000fe200078e0a28 */
[----:B------:R-:W-:Y:S01]  /*6d40*/  IABS R28, R28 ;  /* 0x0000001c001c7213 */ /* 0x000fe20000000000 */
[----:B------:R-:W-:Y:S01]  /*6d50*/  IMAD.IADD R16, R230, 0x1, -R52 ;  /* 0x00000001e6107824 */ /* 0x000fe200078e0a34 */
[----:B------:R-:W-:Y:S01]  /*6d60*/  FSEL R29, R39, -INF , !P5 ;  /* 0xff800000271d7808 */ /* 0x000fe20006800000 */
[----:B------:R-:W1:Y:S01]  /*6d70*/  I2F R45, R45 ;  /* 0x0000002d002d7306 */ /* 0x000e620000201400 */
[----:B--2---:R-:W-:Y:S01]  /*6d80*/  FFMA.FTZ R26, R37, -UR31, R26 ;  /* 0x8000001f251a7c23 */ /* 0x004fe2000801001a */
[----:B------:R-:W-:Y:S01]  /*6d90*/  IABS R42, R42 ;  /* 0x0000002a002a7213 */ /* 0x000fe20000000000 */
[----:B------:R-:W-:Y:S01]  /*6da0*/  IMAD.MOV.U32 R39, RZ, RZ, R44 ;  /* 0x000000ffff277224 */ /* 0x000fe200078e002c */
[----:B------:R-:W-:Y:S01]  /*6db0*/  IABS R16, R16 ;  /* 0x0000001000107213 */ /* 0x000fe20000000000 */
[----:B------:R-:W-:Y:S01]  /*6dc0*/  IMAD.IADD R34, R227, 0x1, -R36 ;  /* 0x00000001e3227824 */ /* 0x000fe200078e0a24 */
[----:B------:R-:W-:Y:S01]  /*6dd0*/  FSEL R92, R26, -INF , !P1 ;  /* 0xff8000001a5c7808 */ /* 0x000fe20004800000 */
[----:B------:R-:W-:Y:S01]  /*6de0*/  IMAD.IADD R26, R233, 0x1, -R52 ;  /* 0x00000001e91a7824 */ /* 0x000fe200078e0a34 */
[----:B------:R-:W2:Y:S01]  /*6df0*/  I2F R43, R43 ;  /* 0x0000002b002b7306 */ /* 0x000ea20000201400 */
[----:B---3--:R-:W-:Y:S01]  /*6e00*/  FFMA.FTZ R38, R38, -UR31, R25 ;  /* 0x8000001f26267c23 */ /* 0x008fe20008010019 */
[----:B------:R-:W-:Y:S01]  /*6e10*/  ISETP.GE.AND P1, PT, R36, R234, PT ;  /* 0x000000ea2400720c */ /* 0x000fe20003f26270 */
[----:B------:R-:W-:Y:S01]  /*6e20*/  IMAD.IADD R25, R230, 0x1, -R36 ;  /* 0x00000001e6197824 */ /* 0x000fe200078e0a24 */
[----:B------:R-:W-:Y:S01]  /*6e30*/  IABS R26, R26 ;  /* 0x0000001a001a7213 */ /* 0x000fe20000000000 */
[----:B------:R-:W-:Y:S01]  /*6e40*/  IMAD.IADD R18, R227, 0x1, -R52 ;  /* 0x00000001e3127824 */ /* 0x000fe200078e0a34 */
[----:B------:R-:W-:-:S02]  /*6e50*/  ISETP.LT.OR P1, PT, R36, R235, P1 ;  /* 0x000000eb2400720c */ /* 0x000fc40000f21670 */
[----:B------:R-:W3:Y:S01]  /*6e60*/  I2F R41, R56 ;  /* 0x0000003800297306 */ /* 0x000ee20000201400 */
[----:B-1----:R-:W-:Y:S01]  /*6e70*/  FFMA.FTZ R20, R45, -UR31, R20 ;  /* 0x8000001f2d147c23 */ /* 0x002fe20008010014 */
[----:B------:R-:W-:Y:S02]  /*6e80*/  IABS R25, R25 ;  /* 0x0000001900197213 */ /* 0x000fe40000000000 */
[----:B------:R-:W-:Y:S02]  /*6e90*/  IABS R18, R18 ;  /* 0x0000001200127213 */ /* 0x000fe40000000000 */
[----:B------:R-:W-:Y:S02]  /*6ea0*/  FSEL R78, R20, -INF , !P0 ;  /* 0xff800000144e7808 */ /* 0x000fe40004000000 */
[----:B------:R-:W1:Y:S01]  /*6eb0*/  I2F R33, R33 ;  /* 0x0000002100217306 */ /* 0x000e620000201400 */
[----:B--2---:R-:W-:Y:S01]  /*6ec0*/  FFMA.FTZ R43, R43, -UR31, R22 ;  /* 0x8000001f2b2b7c23 */ /* 0x004fe20008010016 */
[----:B------:R-:W-:-:S02]  /*6ed0*/  IABS R20, R34 ;  /* 0x0000002200147213 */ /* 0x000fc40000000000 */
[----:B------:R-:W-:Y:S02]  /*6ee0*/  ISETP.GE.AND P0, PT, R36, R231, PT ;  /* 0x000000e72400720c */ /* 0x000fe40003f06270 */
[----:B------:R-:W-:Y:S02]  /*6ef0*/  FSEL R84, R84, -INF , !P6 ;  /* 0xff80000054547808 */ /* 0x000fe40007000000 */
[----:B------:R-:W2:Y:S01]  /*6f00*/  I2F R24, R24 ;  /* 0x0000001800187306 */ /* 0x000ea20000201400 */
[----:B---3--:R-:W-:Y:S01]  /*6f10*/  FFMA.FTZ R8, R41, -UR31, R8 ;  /* 0x8000001f29087c23 */ /* 0x008fe20008010008 */
[----:B------:R-:W-:Y:S02]  /*6f20*/  ISETP.LT.OR P0, PT, R36, R232, P0 ;  /* 0x000000e82400720c */ /* 0x000fe40000701670 */
[----:B------:R-:W-:Y:S02]  /*6f30*/  FSEL R100, R100, -INF , !P3 ;  /* 0xff80000064647808 */ /* 0x000fe40005800000 */
[----:B------:R-:W-:-:S02]  /*6f40*/  FSEL R98, R8, -INF , !P1 ;  /* 0xff80000008627808 */ /* 0x000fc40004800000 */
[----:B------:R-:W3:Y:S01]  /*6f50*/  I2F R32, R39 ;  /* 0x0000002700207306 */ /* 0x000ee20000201400 */
[----:B-1----:R-:W-:Y:S01]  /*6f60*/  FFMA.FTZ R10, R33, -UR31, R10 ;  /* 0x8000001f210a7c23 */ /* 0x002fe2000801000a */
[C---:B------:R-:W-:Y:S02]  /*6f70*/  ISETP.GE.AND P2, PT, R40.reuse, R234, PT ;  /* 0x000000ea2800720c */ /* 0x040fe40003f46270 */
[C---:B------:R-:W-:Y:S02]  /*6f80*/  ISETP.GE.AND P6, PT, R40.reuse, R231, PT ;  /* 0x000000e72800720c */ /* 0x040fe40003fc6270 */
[C---:B------:R-:W-:Y:S02]  /*6f90*/  ISETP.GE.AND P5, PT, R40.reuse, R228, PT ;  /* 0x000000e42800720c */ /* 0x040fe40003fa6270 */
[----:B------:R-:W1:Y:S01]  /*6fa0*/  I2F R22, R42 ;  /* 0x0000002a00167306 */ /* 0x000e620000201400 */
[----:B------:R-:W-:Y:S01]  /*6fb0*/  ISETP.GE.AND P3, PT, R40, R223, PT ;  /* 0x000000df2800720c */ /* 0x000fe20003f66270 */
[----:B--2---:R-:W-:Y:S01]  /*6fc0*/  FFMA.FTZ R24, R24, -UR31, R27 ;  /* 0x8000001f18187c23 */ /* 0x004fe2000801001b */
[----:B------:R-:W-:-:S02]  /*6fd0*/  FSEL R80, R10, -INF , !P0 ;  /* 0xff8000000a507808 */ /* 0x000fc40004000000 */
[----:B------:R-:W-:Y:S02]  /*6fe0*/  PLOP3.LUT P0, PT, PT, PT, UP0, 0x80, 0x0 ;  /* 0x000000000000781c */ /* 0x000fe40003f0f008 */
[----:B------:R-:W-:Y:S01]  /*6ff0*/  ISETP.LT.OR P2, PT, R40, R235, P2 ;  /* 0x000000eb2800720c */ /* 0x000fe20001741670 */
[----:B------:R-:W2:Y:S01]  /*7000*/  I2F R28, R28 ;  /* 0x0000001c001c7306 */ /* 0x000ea20000201400 */
[----:B---3--:R-:W-:Y:S01]  /*7010*/  FFMA.FTZ R21, R32, -UR31, R21 ;  /* 0x8000001f20157c23 */ /* 0x008fe20008010015 */
[C---:B------:R-:W-:Y:S02]  /*7020*/  ISETP.LT.OR P6, PT, R40.reuse, R232, P6 ;  /* 0x000000e82800720c */ /* 0x040fe400037c1670 */
[C---:B------:R-:W-:Y:S02]  /*7030*/  ISETP.LT.OR P5, PT, R40.reuse, R229, P5 ;  /* 0x000000e52800720c */ /* 0x040fe40002fa1670 */
[----:B------:R-:W-:Y:S02]  /*7040*/  ISETP.LT.OR P3, PT, R40, R226, P3 ;  /* 0x000000e22800720c */ /* 0x000fe40001f61670 */
[----:B------:R-:W3:Y:S01]  /*7050*/  I2F R25, R25 ;  /* 0x0000001900197306 */ /* 0x000ee20000201400 */
[----:B-1----:R-:W-:Y:S01]  /*7060*/  FFMA.FTZ R22, R22, -UR31, R23 ;  /* 0x8000001f16167c23 */ /* 0x002fe20008010017 */
[----:B------:R-:W-:-:S02]  /*7070*/  FSEL R69, R43, -INF , !P4 ;  /* 0xff8000002b457808 */ /* 0x000fc40006000000 */
[----:B------:R-:W-:Y:S02]  /*7080*/  FSEL R99, R38, -INF , !P2 ;  /* 0xff80000026637808 */ /* 0x000fe40005000000 */
[----:B------:R-:W-:Y:S02]  /*7090*/  FSEL R91, R24, -INF , !P6 ;  /* 0xff800000185b7808 */ /* 0x000fe40007000000 */
[----:B------:R-:W1:Y:S01]  /*70a0*/  I2F R17, R20 ;  /* 0x0000001400117306 */ /* 0x000e620000201400 */
[----:B------:R-:W-:Y:S01]  /*70b0*/  FSEL R31, R21, -INF , !P5 ;  /* 0xff800000151f7808 */ /* 0x000fe20006800000 */
[----:B--2---:R-:W-:Y:S01]  /*70c0*/  FFMA.FTZ R9, R28, -UR31, R9 ;  /* 0x8000001f1c097c23 */ /* 0x004fe20008010009 */
[----:B------:R-:W-:Y:S02]  /*70d0*/  FSEL R68, R22, -INF , !P3 ;  /* 0xff80000016447808 */ /* 0x000fe40005800000 */
[C---:B------:R-:W-:Y:S02]  /*70e0*/  ISETP.GE.AND P4, PT, R36.reuse, R228, PT ;  /* 0x000000e42400720c */ /* 0x040fe40003f86270 */
[----:B------:R-:W-:Y:S01]  /*70f0*/  ISETP.GE.AND P2, PT, R36, R223, PT ;  /* 0x000000df2400720c */ /* 0x000fe20003f46270 */
[----:B------:R-:W2:Y:S01]  /*7100*/  I2F R26, R26 ;  /* 0x0000001a001a7306 */ /* 0x000ea20000201400 */
[C---:B------:R-:W-:Y:S01]  /*7110*/  ISETP.GE.AND P6, PT, R52.reuse, R234, PT ;  /* 0x000000ea3400720c */ /* 0x040fe20003fc6270 */
[----:B---3--:R-:W-:Y:S01]  /*7120*/  FFMA.FTZ R12, R25, -UR31, R12 ;  /* 0x8000001f190c7c23 */ /* 0x008fe2000801000c */
[----:B------:R-:W-:-:S02]  /*7130*/  ISETP.GE.AND P5, PT, R52, R231, PT ;  /* 0x000000e73400720c */ /* 0x000fc40003fa6270 */
[C---:B------:R-:W-:Y:S02]  /*7140*/  ISETP.GE.AND P3, PT, R52.reuse, R228, PT ;  /* 0x000000e43400720c */ /* 0x040fe40003f66270 */
[----:B------:R-:W-:Y:S01]  /*7150*/  ISETP.GE.AND P1, PT, R52, R223, PT ;  /* 0x000000df3400720c */ /* 0x000fe20003f26270 */
[----:B------:R-:W3:Y:S01]  /*7160*/  I2F R16, R16 ;  /* 0x0000001000107306 */ /* 0x000ee20000201400 */
[----:B-1----:R-:W-:Y:S01]  /*7170*/  FFMA.FTZ R14, R17, -UR31, R14 ;  /* 0x8000001f110e7c23 */ /* 0x002fe2000801000e */
[C---:B------:R-:W-:Y:S02]  /*7180*/  ISETP.LT.OR P4, PT, R36.reuse, R229, P4 ;  /* 0x000000e52400720c */ /* 0x040fe40002781670 */
[----:B------:R-:W-:Y:S02]  /*7190*/  ISETP.LT.OR P2, PT, R36, R226, P2 ;  /* 0x000000e22400720c */ /* 0x000fe40001741670 */
[----:B------:R-:W-:Y:S02]  /*71a0*/  ISETP.LT.OR P6, PT, R52, R235, P6 ;  /* 0x000000eb3400720c */ /* 0x000fe400037c1670 */
[----:B------:R-:W1:Y:S01]  /*71b0*/  I2F R8, R18 ;  /* 0x0000001200087306 */ /* 0x000e620000201400 */
[----:B--2---:R-:W-:Y:S01]  /*71c0*/  FFMA.FTZ R11, R26, -UR31, R11 ;  /* 0x8000001f1a0b7c23 */ /* 0x004fe2000801000b */
[----:B------:R-:W-:-:S02]  /*71d0*/  ISETP.LT.OR P5, PT, R52, R232, P5 ;  /* 0x000000e83400720c */ /* 0x000fc40002fa1670 */
[C---:B------:R-:W-:Y:S01]  /*71e0*/  ISETP.LT.OR P3, PT, R52.reuse, R229, P3 ;  /* 0x000000e53400720c */ /* 0x040fe20001f61670 */
[----:B------:R-:W-:Y:S01]  /*71f0*/  BAR.SYNC.DEFER_BLOCKING 0x0 ;  /* 0x0000000000007b1d */ /* 0x000fe20000010000 */
[----:B------:R-:W-:Y:S01]  /*7200*/  ISETP.LT.OR P1, PT, R52, R226, P1 ;  /* 0x000000e23400720c */ /* 0x000fe20000f21670 */
[----:B---3--:R-:W-:Y:S01]  /*7210*/  FFMA.FTZ R13, R16, -UR31, R13 ;  /* 0x8000001f100d7c23 */ /* 0x008fe2000801000d */
[----:B------:R-:W-:Y:S02]  /*7220*/  FSEL R30, R12, -INF , !P4 ;  /* 0xff8000000c1e7808 */ /* 0x000fe40006000000 */
[----:B------:R-:W-:Y:S02]  /*7230*/  FSEL R67, R14, -INF , !P2 ;  /* 0xff8000000e437808 */ /* 0x000fe40005000000 */
[----:B------:R-:W-:Y:S02]  /*7240*/  FSEL R97, R9, -INF , !P6 ;  /* 0xff80000009617808 */ /* 0x000fe40007000000 */
[----:B------:R-:W-:Y:S01]  /*7250*/  FSEL R79, R11, -INF , !P5 ;  /* 0xff8000000b4f7808 */ /* 0x000fe20006800000 */
[----:B-1----:R-:W-:Y:S01]  /*7260*/  FFMA.FTZ R8, R8, -UR31, R15 ;  /* 0x8000001f08087c23 */ /* 0x002fe2000801000f */
[----:B------:R-:W-:-:S04]  /*7270*/  FSEL R28, R13, -INF , !P3 ;  /* 0xff8000000d1c7808 */ /* 0x000fc80005800000 */
        /* <DEDUP_REMOVED lines=22> */
[C---:B------:R-:W-:Y:S02]  /*73e0*/  @!P1 LEA R16, P3, R9.reuse, c[0x0][0x168], 0x1 ;  /* 0x00005a0009109a11 */ /* 0x040fe400078608ff */
        /* <DEDUP_REMOVED lines=32> */
.L_x_826:
[----:B------:R-:W-:Y:S05]  /*75f0*/  BSYNC B0 ;  /* 0x0000000000007941 */ /* 0x000fea0003800000 */
.L_x_825:
[----:B------:R-:W0:Y:S02]  /*7600*/  LDGDEPBAR ;  /* 0x00000000000079af */ /* 0x000e240000000000 */
.L_x_824:
[----:B--2---:R-:W-:Y:S01]  /*7610*/  FMNMX.FTZ R9, R148, R146, !PT ;  /* 0x0000009294097209 */ /* 0x004fe20007810000 */
[----:B------:R-:W-:Y:S01]  /*7620*/  USHF.L.U32 UR35, UR36, 0x2, URZ ;  /* 0x0000000224237899 */ /* 0x000fe2000800063f */
[----:B------:R-:W-:Y:S01]  /*7630*/  FMNMX.FTZ R8, R124, R143, !PT ;  /* 0x0000008f7c087209 */ /* 0x000fe20007810000 */
[----:B------:R-:W-:Y:S01]  /*7640*/  IMAD.WIDE.U32 R54, R6, -0x2daee0ad, RZ ;  /* 0xd2511f5306367825 */ /* 0x000fe200078e00ff */
[----:B------:R-:W-:Y:S01]  /*7650*/  FMNMX.FTZ R9, R144, R9, !PT ;  /* 0x0000000990097209 */ /* 0x000fe20007810000 */
[----:B------:R-:W-:Y:S01]  /*7660*/  UIADD3 UR24, UR32, -0x61c88647, URZ ;  /* 0x9e3779b920187890 */ /* 0x000fe2000fffe03f */
[----:B------:R-:W-:Y:S01]  /*7670*/  FMNMX.FTZ R8, R147, R8, !PT ;  /* 0x0000000893087209 */ /* 0x000fe20007810000 */
[----:B------:R-:W-:Y:S01]  /*7680*/  IMAD.U32 R11, RZ, RZ, UR35 ;  /* 0x00000023ff0b7e24 */ /* 0x000fe2000f8e00ff */
[----:B------:R-:W-:Y:S01]  /*7690*/  FMNMX.FTZ R9, R142, R9, !PT ;  /* 0x000000098e097209 */ /* 0x000fe20007810000 */
[----:B------:R-:W-:Y:S01]  /*76a0*/  IMAD.MOV.U32 R64, RZ, RZ, R112 ;  /* 0x000000ffff407224 */ /* 0x000fe200078e0070 */
[----:B------:R-:W-:Y:S01]  /*76b0*/  FMNMX.FTZ R8, R145, R8, !PT ;  /* 0x0000000891087209 */ /* 0x000fe20007810000 */
[----:B------:R-:W-:Y:S01]  /*76c0*/  IMAD.MOV.U32 R71, RZ, RZ, R110 ;  /* 0x000000ffff477224 */ /* 0x000fe200078e006e */
[----:B------:R-:W-:Y:S01]  /*76d0*/  FMNMX.FTZ R9, R0, R9, !PT ;  /* 0x0000000900097209 */ /* 0x000fe20007810000 */
[----:B------:R-:W-:Y:S01]  /*76e0*/  IMAD.MOV.U32 R65, RZ, RZ, R111 ;  /* 0x000000ffff417224 */ /* 0x000fe200078e006f */
[----:B------:R-:W-:Y:S01]  /*76f0*/  LOP3.LUT R7, R2, UR32, RZ, 0x3c, !PT ;  /* 0x0000002002077c12 */ /* 0x000fe2000f8e3cff */
[----:B------:R-:W-:Y:S01]  /*7700*/  UIADD3 UR23, UR33, -0x4498517b, URZ ;  /* 0xbb67ae8521177890 */ /* 0x000fe2000fffe03f */
[----:B------:R-:W-:Y:S01]  /*7710*/  FMNMX.FTZ R9, R140, R9, !PT ;  /* 0x000000098c097209 */ /* 0x000fe20007810000 */
[----:B------:R-:W-:Y:S01]  /*7720*/  UIADD3 UR21, UR33, 0x76cf5d0a, URZ ;  /* 0x76cf5d0a21157890 */ /* 0x000fe2000fffe03f */
[----:B------:R-:W-:Y:S01]  /*7730*/  FMNMX.FTZ R2, R141, R8, !PT ;  /* 0x000000088d027209 */ /* 0x000fe20007810000 */
[----:B------:R-:W-:Y:S01]  /*7740*/  IMAD.MOV.U32 R73, RZ, RZ, R108 ;  /* 0x000000ffff497224 */ /* 0x000fe200078e006c */
[----:B------:R-:W-:Y:S01]  /*7750*/  FMNMX.FTZ R9, R138, R9, !PT ;  /* 0x000000098a097209 */ /* 0x000fe20007810000 */
[----:B------:R-:W-:Y:S01]  /*7760*/  IMAD.MOV.U32 R72, RZ, RZ, R109 ;  /* 0x000000ffff487224 */ /* 0x000fe200078e006d */
        /* <DEDUP_REMOVED lines=8> */
[----:B------:R-:W-:Y:S01]  /*77f0*/  LOP3.LUT R36, R55, UR33, R11, 0x96, !PT ;  /* 0x0000002137247c12 */ /* 0x000fe2000f8e960b */
[----:B------:R-:W-:Y:S01]  /*7800*/  UIADD3 UR17, UR33, -0x126145ec, URZ ;  /* 0xed9eba1421117890 */ /* 0x000fe2000fffe03f */
[----:B------:R-:W-:Y:S01]  /*7810*/  FMNMX.FTZ R9, R248, R9, !PT ;  /* 0x00000009f8097209 */ /* 0x000fe20007810000 */
[----:B------:R-:W-:Y:S01]  /*7820*/  UIADD3 UR13, UR33, -0x56f99767, URZ ;  /* 0xa9066899210d7890 */ /* 0x000fe2000fffe03f */
        /* <DEDUP_REMOVED lines=9> */
[----:B------:R-:W-:Y:S01]  /*78c0*/  IMAD.SHL.U32 R216, R4, 0x2, RZ ;  /* 0x0000000204d87824 */ /* 0x000fe200078e00ff */
[----:B------:R-:W-:Y:S01]  /*78d0*/  FMNMX.FTZ R9, R120, R9, !PT ;  /* 0x0000000978097209 */ /* 0x000fe20007810000 */
[----:B------:R-:W-:Y:S01]  /*78e0*/  IMAD R44, R136, 0x10000, R136 ;  /* 0x00010000882c7824 */ /* 0x000fe200078e0288 */
[----:B------:R-:W-:Y:S01]  /*78f0*/  IADD3 R52, R53, 0x4, RZ ;  /* 0x0000000435347810 */ /* 0x000fe20007ffe0ff */
[----:B------:R-:W-:Y:S01]  /*7900*/  IMAD R215, R3, 0x2, R216 ;  /* 0x0000000203d77824 */ /* 0x000fe200078e02d8 */
[----:B------:R-:W-:Y:S01]  /*7910*/  FMNMX.FTZ R9, R118, R9, !PT ;  /* 0x0000000976097209 */ /* 0x000fe20007810000 */
[----:B------:R-:W-:Y:S01]  /*7920*/  LDSM.16.MT88.4 R152, [R216+0x4000] ;  /* 0x00400000d898783b */ /* 0x000fe20000004200 */
[----:B------:R-:W-:Y:S01]  /*7930*/  FMNMX.FTZ R14, R251, R14, !PT ;  /* 0x0000000efb0e7209 */ /* 0x000fe20007810000 */
[----:B------:R-:W-:Y:S01]  /*7940*/  IMAD.WIDE.U32 R112, R52, -0x326172a9, RZ ;  /* 0xcd9e8d5734707825 */ /* 0x000fe200078e00ff */
[----:B------:R-:W-:Y:S01]  /*7950*/  FMNMX.FTZ R9, R116, R9, !PT ;  /* 0x0000000974097209 */ /* 0x000fe20007810000 */
[----:B------:R-:W-:Y:S01]  /*7960*/  UIADD3 UR5, UR35, 0x1, URZ ;  /* 0x0000000123057890 */ /* 0x000fe2000fffe03f */
[----:B------:R-:W-:Y:S01]  /*7970*/  FMNMX.FTZ R14, R249, R14, !PT ;  /* 0x0000000ef90e7209 */ /* 0x000fe20007810000 */
[----:B------:R-:W-:Y:S01]  /*7980*/  IMAD.WIDE.U32 R196, R53, -0x326172a9, RZ ;  /* 0xcd9e8d5735c47825 */ /* 0x000fe200078e00ff */
[----:B------:R-:W-:Y:S01]  /*7990*/  FMNMX.FTZ R9, R114, R9, !PT ;  /* 0x0000000972097209 */ /* 0x000fe20007810000 */
[----:B------:R-:W-:Y:S01]  /*79a0*/  STL.64 [R1+0x30], R208 ;  /* 0x000030d001007387 */ /* 0x000fe20000100a00 */
[----:B------:R-:W-:-:S02]  /*79b0*/  LOP3.LUT R110, R113, R7, RZ, 0x3c, !PT ;  /* 0x00000007716e7212 */ /* 0x000fc400078e3cff */
[----:B------:R-:W-:Y:S01]  /*79c0*/  FMNMX.FTZ R9, R184, R9, !PT ;  /* 0x00000009b8097209 */ /* 0x000fe20007810000 */
[----:B------:R-:W-:Y:S01]  /*79d0*/  STL.64 [R1+0x28], R50 ;  /* 0x0000283201007387 */ /* 0x000fe20000100a00 */
[----:B------:R-:W-:Y:S01]  /*79e0*/  LOP3.LUT R2, R37, UR24, R112, 0x96, !PT ;  /* 0x0000001825027c12 */ /* 0x000fe2000f8e9670 */
[----:B------:R-:W-:Y:S01]  /*79f0*/  IMAD.WIDE.U32 R110, R110, -0x2daee0ad, RZ ;  /* 0xd2511f536e6e7825 */ /* 0x000fe200078e00ff */
[----:B------:R-:W-:Y:S01]  /*7a00*/  FMNMX.FTZ R9, R182, R9, !PT ;  /* 0x00000009b6097209 */ /* 0x000fe20007810000 */
[----:B------:R-:W-:Y:S01]  /*7a10*/  STL.64 [R1+0x20], R48 ;  /* 0x0000203001007387 */ /* 0x000fe20000100a00 */
        /* <DEDUP_REMOVED lines=9> */
[----:B------:R-:W-:Y:S01]  /*7ab0*/  LOP3.LUT R2, R23, UR21, R110, 0x96, !PT ;  /* 0x0000001517027c12 */ /* 0x000fe2000f8e966e */
        /* <DEDUP_REMOVED lines=9> */
[----:B------:R-:W-:Y:S02]  /*7b50*/  LOP3.LUT R10, R109, UR22, R36, 0x96, !PT ;  /* 0x000000166d0a7c12 */ /* 0x000fe4000f8e9624 */
[----:B------:R-:W-:Y:S02]  /*7b60*/  FMNMX.FTZ R9, R86, R9, !PT ;  /* 0x0000000956097209 */ /* 0x000fe40007810000 */
[----:B------:R-:W-:Y:S01]  /*7b70*/  FMNMX.FTZ R14, R181, R14, !PT ;  /* 0x0000000eb50e7209 */ /* 0x000fe20007810000 */
[----:B------:R-:W-:Y:S01]  /*7b80*/  IMAD.WIDE.U32 R10, R10, -0x2daee0ad, RZ ;  /* 0xd2511f530a0a7825 */ /* 0x000fe200078e00ff */
        /* <DEDUP_REMOVED lines=11> */
[----:B------:R-:W-:Y:S01]  /*7c40*/  FMNMX.FTZ R14, R165, R14, !PT ;  /* 0x0000000ea50e7209 */ /* 0x000fe20007810000 */
[----:B------:R-:W1:Y:S01]  /*7c50*/  SHFL.BFLY PT, R13, R2, 0x2, 0x1f ;  /* 0x0c401f00020d7f89 */ /* 0x000e6200000e0000 */
[----:B------:R-:W-:Y:S01]  /*7c60*/  LOP3.LUT R8, R23, UR18, R12, 0x96, !PT ;  /* 0x0000001217087c12 */ /* 0x000fe2000f8e960c */
[----:B------:R-:W-:Y:S01]  /*7c70*/  IMAD.WIDE.U32 R16, R9, -0x2daee0ad, RZ ;  /* 0xd2511f5309107825 */ /* 0x000fe200078e00ff */
[----:B------:R-:W-:Y:S02]  /*7c80*/  FMNMX.FTZ R14, R131, R14, !PT ;  /* 0x0000000e830e7209 */ /* 0x000fe40007810000 */
        /* <DEDUP_REMOVED lines=10> */
[----:B------:R-:W-:-:S02]  /*7d30*/  LOP3.LUT R22, R17, UR16, R22, 0x96, !PT ;  /* 0x0000001011167c12 */ /* 0x000fc4000f8e9616 */
[----:B------:R-:W-:Y:S02]  /*7d40*/  FMNMX.FTZ R14, R29, R14, !PT ;  /* 0x0000000e1d0e7209 */ /* 0x000fe40007810000 */
[----:B------:R-:W-:Y:S01]  /*7d50*/  LOP3.LUT R20, R10, 0xffff, RZ, 0xc0, !PT ;  /* 0x0000ffff0a147812 */ /* 0x000fe200078ec0ff */
[----:B------:R-:W-:Y:S01]  /*7d60*/  IMAD.WIDE.U32 R22, R22, -0x2daee0ad, RZ ;  /* 0xd2511f5316167825 */ /* 0x000fe200078e00ff */
[----:B-1----:R-:W-:Y:S02]  /*7d70*/  FMNMX.FTZ R13, R2, R13, !PT ;  /* 0x0000000d020d7209 */ /* 0x002fe40007810000 */
[----:B------:R-:W-:Y:S02]  /*7d80*/  LOP3.LUT R9, R10, 0xff, RZ, 0xc0, !PT ;  /* 0x000000ff0a097812 */ /* 0x000fe400078ec0ff */
[--C-:B------:R-:W-:Y:S01]  /*7d90*/  SHF.R.U32.HI R17, RZ, 0x10, R10.reuse ;  /* 0x00000010ff117819 */ /* 0x100fe2000001160a */
[----:B------:R-:W1:Y:S01]  /*7da0*/  SHFL.BFLY PT, R2, R13, 0x1, 0x1f ;  /* 0x0c201f000d027f89 */ /* 0x000e6200000e0000 */
[----:B------:R-:W-:-:S02]  /*7db0*/  SHF.R.U32.HI R18, RZ, 0x18, R10 ;  /* 0x00000018ff127819 */ /* 0x000fc4000001160a */
        /* <DEDUP_REMOVED lines=9> */
[----:B------:R-:W-:Y:S02]  /*7e50*/  SHF.R.U32.HI R16, RZ, 0x10, R22 ;  /* 0x00000010ff107819 */ /* 0x000fe40000011616 */
[----:B------:R-:W-:Y:S02]  /*7e60*/  FMNMX.FTZ R19, R73, R19, !PT ;  /* 0x0000001349137209 */ /* 0x000fe40007810000 */
[----:B-1----:R-:W-:-:S02]  /*7e70*/  FMNMX.FTZ R2, R13, R2, !PT ;  /* 0x000000020d027209 */ /* 0x002fc40007810000 */
[----:B------:R-:W-:Y:S02]  /*7e80*/  FMNMX.FTZ R13, R89, R10, !PT ;  /* 0x0000000a590d7209 */ /* 0x000fe40007810000 */
[----:B------:R-:W-:Y:S01]  /*7e90*/  FMNMX.FTZ R10, R66, R11, !PT ;  /* 0x0000000b420a7209 */ /* 0x000fe20007810000 */
[----:B------:R-:W-:Y:S01]  /*7ea0*/  FMUL.FTZ R81, R2, c[0x0][0x23c] ;  /* 0x00008f0002517a20 */ /* 0x000fe20000410000 */
[----:B------:R-:W-:Y:S02]  /*7eb0*/  FMNMX.FTZ R19, R72, R19, !PT ;  /* 0x0000001348137209 */ /* 0x000fe40007810000 */
[----:B------:R-:W-:Y:S01]  /*7ec0*/  SHF.R.U32.HI R25, RZ, 0x18, R22 ;  /* 0x00000018ff197819 */ /* 0x000fe20000011616 */
[----:B------:R-:W1:Y:S01]  /*7ed0*/  SHFL.BFLY PT, R11, R10, 0x2, 0x1f ;  /* 0x0c401f000a0b7f89 */ /* 0x000e6200000e0000 */
[----:B------:R-:W-:Y:S02]  /*7ee0*/  FMNMX.FTZ R19, R71, R19, !PT ;  /* 0x0000001347137209 */ /* 0x000fe40007810000 */
[----:B------:R-:W-:-:S02]  /*7ef0*/  LOP3.LUT R16, R16, 0xff, RZ, 0xc0, !PT ;  /* 0x000000ff10107812 */ /* 0x000fc400078ec0ff */
[----:B------:R-:W-:Y:S02]  /*7f00*/  FMNMX.FTZ R19, R82, R19, !PT ;  /* 0x0000001352137209 */ /* 0x000fe40007810000 */
[----:B------:R-:W-:Y:S02]  /*7f10*/  LOP3.LUT R12, R22, 0xffff, RZ, 0xc0, !PT ;  /* 0x0000ffff160c7812 */ /* 0x000fe400078ec0ff */
[----:B------:R-:W-:Y:S02]  /*7f20*/  FMNMX.FTZ R19, R206, R19, !PT ;  /* 0x00000013ce137209 */ /* 0x000fe40007810000 */
[----:B------:R-:W-:Y:S02]  /*7f30*/  PRMT R25, R16, 0x5410, R25 ;  /* 0x0000541010197816 */ /* 0x000fe40000000019 */
[----:B------:R-:W-:Y:S02]  /*7f40*/  FMNMX.FTZ R19, R204, R19, !PT ;  /* 0x00000013cc137209 */ /* 0x000fe40007810000 */
[----:B------:R-:W-:Y:S01]  /*7f50*/  LOP3.LUT R39, R22, 0xff, RZ, 0xc0, !PT ;  /* 0x000000ff16277812 */ /* 0x000fe200078ec0ff */
[----:B------:R-:W-:Y:S01]  /*7f60*/  HSET2.LE.AND R25, R25, R44, PT ;  /* 0x0000002c19197233 */ /* 0x000fe20003803000 */
[----:B------:R-:W-:-:S02]  /*7f70*/  FMNMX.FTZ R16, R202, R19, !PT ;  /* 0x00000013ca107209 */ /* 0x000fc40007810000 */
[----:B------:R-:W-:Y:S02]  /*7f80*/  SHF.R.U32.HI R12, RZ, 0x8, R12 ;  /* 0x00000008ff0c7819 */ /* 0x000fe4000001160c */
[----:B------:R-:W-:Y:S02]  /*7f90*/  LOP3.LUT R17, R17, 0xff, RZ, 0xc0, !PT ;  /* 0x000000ff11117812 */ /* 0x000fe400078ec0ff */
[----:B------:R-:W-:Y:S02]  /*7fa0*/  FMNMX.FTZ R14, R252, R13, !PT ;  /* 0x0000000dfc0e7209 */ /* 0x000fe40007810000 */
[----:B-1----:R-:W-:Y:S02]  /*7fb0*/  FMNMX.FTZ R11, R10, R11, !PT ;  /* 0x0000000b0a0b7209 */ /* 0x002fe40007810000 */
[----:B------:R-:W-:Y:S02]  /*7fc0*/  FMNMX.FTZ R19, R193, R16, !PT ;  /* 0x00000010c1137209 */ /* 0x000fe40007810000 */
[----:B------:R-:W-:Y:S01]  /*7fd0*/  PRMT R39, R39, 0x5410, R12 ;  /* 0x0000541027277816 */ /* 0x000fe2000000000c */
[----:B------:R-:W1:Y:S01]  /*7fe0*/  SHFL.BFLY PT, R10, R11, 0x1, 0x1f ;  /* 0x0c201f000b0a7f89 */ /* 0x000e6200000e0000 */
[----:B------:R-:W-:-:S02]  /*7ff0*/  FSETP.NEU.FTZ.AND P1, PT, R2, -INF , PT ;  /* 0xff8000000200780b */ /* 0x000fc40003f3d000 */
[----:B------:R-:W-:Y:S01]  /*8000*/  LOP3.LUT R12, R15, 0xffff, RZ, 0xc0, !PT ;  /* 0x0000ffff0f0c7812 */ /* 0x000fe200078ec0ff */
[----:B------:R-:W-:Y:S01]  /*8010*/  HSET2.LE.AND R26, R39, R44, PT ;  /* 0x0000002c271a7233 */ /* 0x000fe20003803000 */
[----:B------:R-:W-:Y:S02]  /*8020*/  PRMT R17, R17, 0x5410, R18 ;  /* 0x0000541011117816 */ /* 0x000fe40000000012 */
[----:B------:R-:W-:Y:S02]  /*8030*/  FMNMX.FTZ R14, R65, R14, !PT ;  /* 0x0000000e410e7209 */ /* 0x000fe40007810000 */
[----:B------:R-:W-:Y:S02]  /*8040*/  FMNMX.FTZ R18, R192, R19, !PT ;  /* 0x00000013c0127209 */ /* 0x000fe40007810000 */
[----:B------:R-:W-:Y:S02]  /*8050*/  FSEL R81, R81, RZ, P1 ;  /* 0x000000ff51517208 */ /* 0x000fe40000800000 */
[----:B------:R-:W-:-:S02]  /*8060*/  LOP3.LUT R13, R15, 0xff, RZ, 0xc0, !PT ;  /* 0x000000ff0f0d7812 */ /* 0x000fc400078ec0ff */
[----:B------:R-:W-:Y:S01]  /*8070*/  SHF.R.U32.HI R12, RZ, 0x8, R12 ;  /* 0x00000008ff0c7819 */ /* 0x000fe2000001160c */
[--C-:B------:R-:W-:Y:S01]  /*8080*/  FFMA.FTZ R45, R0, c[0x0][0x23c], -R81.reuse ;  /* 0x00008f00002d7a23 */ /* 0x100fe20000010851 */
[----:B------:R-:W-:Y:S01]  /*8090*/  FMNMX.FTZ R14, R64, R14, !PT ;  /* 0x0000000e400e7209 */ /* 0x000fe20007810000 */
[--C-:B------:R-:W-:Y:S01]  /*80a0*/  FFMA.FTZ R47, R144, c[0x0][0x23c], -R81.reuse ;  /* 0x00008f00902f7a23 */ /* 0x100fe20000010851 */
[----:B------:R-:W-:Y:S01]  /*80b0*/  FMNMX.FTZ R19, R191, R18, !PT ;  /* 0x00000012bf137209 */ /* 0x000fe20007810000 */
[--C-:B------:R-:W-:Y:S01]  /*80c0*/  FFMA.FTZ R46, R142, c[0x0][0x23c], -R81.reuse ;  /* 0x00008f008e2e7a23 */ /* 0x100fe20000010851 */
[----:B------:R-:W-:Y:S01]  /*80d0*/  PRMT R13, R13, 0x5410, R12 ;  /* 0x000054100d0d7816 */ /* 0x000fe2000000000c */
        /* <DEDUP_REMOVED lines=9> */
[----:B------:R-:W-:Y:S01]  /*8170*/  LOP3.LUT R8, R23, UR26, R8, 0x96, !PT ;  /* 0x0000001a17087c12 */ /* 0x000fe2000f8e9608 */
[----:B------:R-:W-:Y:S01]  /*8180*/  MUFU.EX2 R46, R46 ;  /* 0x0000002e002e7308 */ /* 0x000fe20000000800 */
[----:B------:R-:W-:Y:S01]  /*8190*/  FMNMX.FTZ R12, R207, R12, !PT ;  /* 0x0000000ccf0c7209 */ /* 0x000fe20007810000 */
[----:B------:R-:W-:Y:S01]  /*81a0*/  HSET2.LE.AND R13, R13, R44, PT ;  /* 0x0000002c0d0d7233 */ /* 0x000fe20003803000 */
[----:B------:R-:W-:-:S02]  /*81b0*/  FMNMX.FTZ R0, R176, R19, !PT ;  /* 0x00000013b0007209 */ /* 0x000fc40007810000 */
[--C-:B------:R-:W-:Y:S02]  /*81c0*/  SHF.R.U32.HI R35, RZ, 0x10, R8.reuse ;  /* 0x00000010ff237819 */ /* 0x100fe40000011608 */
[----:B------:R-:W-:Y:S01]  /*81d0*/  FMNMX.FTZ R12, R115, R12, !PT ;  /* 0x0000000c730c7209 */ /* 0x000fe20007810000 */
[----:B------:R-:W-:Y:S01]  /*81e0*/  MUFU.EX2 R21, R21 ;  /* 0x0000001500157308 */ /* 0x000fe20000000800 */
[----:B------:R-:W-:Y:S02]  /*81f0*/  FMNMX.FTZ R19, R175, R0, !PT ;  /* 0x00000000af137209 */ /* 0x000fe40007810000 */
[C---:B------:R-:W-:Y:S02]  /*8200*/  LOP3.LUT R14, R8.reuse, 0xffff, RZ, 0xc0, !PT ;  /* 0x0000ffff080e7812 */ /* 0x040fe400078ec0ff */
[----:B------:R-:W-:Y:S02]  /*8210*/  LOP3.LUT R27, R8, 0xff, RZ, 0xc0, !PT ;  /* 0x000000ff081b7812 */ /* 0x000fe400078ec0ff */
[----:B------:R-:W-:Y:S01]  /*8220*/  SHF.R.U32.HI R8, RZ, 0x18, R8 ;  /* 0x00000018ff087819 */ /* 0x000fe20000011608 */
[----:B------:R-:W-:Y:S01]  /*8230*/  MUFU.EX2 R32, R32 ;  /* 0x0000002000207308 */ /* 0x000fe20000000800 */
[----:B------:R-:W-:-:S02]  /*8240*/  LOP3.LUT R35, R35, 0xff, RZ, 0xc0, !PT ;  /* 0x000000ff23237812 */ /* 0x000fc400078ec0ff */
[----:B-1----:R-:W-:Y:S02]  /*8250*/  FMNMX.FTZ R0, R11, R10, !PT ;  /* 0x0000000a0b007209 */ /* 0x002fe40007810000 */
[----:B------:R-:W-:Y:S02]  /*8260*/  FMNMX.FTZ R11, R189, R12, !PT ;  /* 0x0000000cbd0b7209 */ /* 0x000fe40007810000 */
[----:B------:R-:W-:Y:S01]  /*8270*/  FMNMX.FTZ R10, R174, R19, !PT ;  /* 0x00000013ae0a7209 */ /* 0x000fe20007810000 */
[----:B------:R-:W-:Y:S01]  /*8280*/  FMUL.FTZ R70, R0, c[0x0][0x23c] ;  /* 0x00008f0000467a20 */ /* 0x000fe20000410000 */
[----:B------:R-:W-:Y:S01]  /*8290*/  PRMT R35, R35, 0x5410, R8 ;  /* 0x0000541023237816 */ /* 0x000fe20000000008 */
[----:B------:R-:W-:Y:S01]  /*82a0*/  MUFU.EX2 R59, R59 ;  /* 0x0000003b003b7308 */ /* 0x000fe20000000800 */
[----:B------:R-:W-:Y:S02]  /*82b0*/  FMNMX.FTZ R8, R188, R11, !PT ;  /* 0x0000000bbc087209 */ /* 0x000fe40007810000 */
[----:B------:R-:W-:Y:S01]  /*82c0*/  FMNMX.FTZ R19, R129, R10, !PT ;  /* 0x0000000a81137209 */ /* 0x000fe20007810000 */
[----:B------:R-:W-:Y:S01]  /*82d0*/  HSET2.LE.AND R35, R35, R44, PT ;  /* 0x0000002c23237233 */ /* 0x000fe20003803000 */
[----:B------:R-:W-:-:S02]  /*82e0*/  FMNMX.FTZ R11, R187, R8, !PT ;  /* 0x00000008bb0b7209 */ /* 0x000fc40007810000 */
[----:B------:R-:W-:Y:S01]  /*82f0*/  FMNMX.FTZ R8, R128, R19, !PT ;  /* 0x0000001380087209 */ /* 0x000fe20007810000 */
[----:B------:R-:W-:Y:S01]  /*8300*/  MUFU.EX2 R58, R58 ;  /* 0x0000003a003a7308 */ /* 0x000fe20000000800 */
[----:B------:R-:W-:Y:S02]  /*8310*/  FSETP.NEU.FTZ.AND P1, PT, R0, -INF , PT ;  /* 0xff8000000000780b */ /* 0x000fe40003f3d000 */
[----:B------:R-:W-:Y:S02]  /*8320*/  FMNMX.FTZ R19, R127, R8, !PT ;  /* 0x000000087f137209 */ /* 0x000fe40007810000 */
[----:B------:R-:W-:Y:S02]  /*8330*/  FMNMX.FTZ R8, R186, R11, !PT ;  /* 0x0000000bba087209 */ /* 0x000fe40007810000 */
[----:B------:R-:W-:Y:S01]  /*8340*/  FMNMX.FTZ R19, R126, R19, !PT ;  /* 0x000000137e137209 */ /* 0x000fe20007810000 */
[----:B------:R-:W-:Y:S01]  /*8350*/  MUFU.EX2 R45, R45 ;  /* 0x0000002d002d7308 */ /* 0x000fe20000000800 */
[----:B------:R-:W-:-:S02]  /*8360*/  FSEL R70, R70, RZ, P1 ;  /* 0x000000ff46467208 */ /* 0x000fc40000800000 */
[----:B------:R-:W-:Y:S02]  /*8370*/  FMNMX.FTZ R11, R173, R8, !PT ;  /* 0x00000008ad0b7209 */ /* 0x000fe40007810000 */
[----:B------:R-:W-:Y:S01]  /*8380*/  FMNMX.FTZ R8, R104, R19, !PT ;  /* 0x0000001368087209 */ /* 0x000fe20007810000 */
[--C-:B------:R-:W-:Y:S01]  /*8390*/  FFMA.FTZ R56, R147, c[0x0][0x23c], -R70.reuse ;  /* 0x00008f0093387a23 */ /* 0x100fe20000010846 */
[----:B------:R-:W-:Y:S01]  /*83a0*/  FMNMX.FTZ R4, R172, R11, !PT ;  /* 0x0000000bac047209 */ /* 0x000fe20007810000 */
[----:B------:R-:W-:Y:S01]  /*83b0*/  FFMA.FTZ R57, R145, c[0x0][0x23c], -R70 ;  /* 0x00008f0091397a23 */ /* 0x000fe20000010846 */
[----:B------:R-:W-:Y:S01]  /*83c0*/  FMNMX.FTZ R11, R103, R8, !PT ;  /* 0x00000008670b7209 */ /* 0x000fe20007810000 */
[----:B------:R-:W-:Y:S01]  /*83d0*/  HSET2.LE.AND R147, R17, R44, PT ;  /* 0x0000002c11937233 */ /* 0x000fe20003803000 */
[----:B------:R-:W-:Y:S01]  /*83e0*/  SHF.R.U32.HI R14, RZ, 0x8, R14 ;  /* 0x00000008ff0e7819 */ /* 0x000fe2000001160e */
[----:B------:R-:W-:Y:S01]  /*83f0*/  MUFU.EX2 R56, R56 ;  /* 0x0000003800387308 */ /* 0x000fe20000000800 */
[----:B------:R-:W-:Y:S01]  /*8400*/  FMNMX.FTZ R3, R171, R4, !PT ;  /* 0x00000004ab037209 */ /* 0x000fe20007810000 */
[--C-:B------:R-:W-:Y:S01]  /*8410*/  FFMA.FTZ R61, R124, c[0x0][0x23c], -R70.reuse ;  /* 0x00008f007c3d7a23 */ /* 0x100fe20000010846 */
[----:B------:R-:W-:Y:S01]  /*8420*/  FMNMX.FTZ R4, R102, R11, !PT ;  /* 0x0000000b66047209 */ /* 0x000fe20007810000 */
[----:B------:R-:W-:Y:S01]  /*8430*/  FFMA.FTZ R60, R143, c[0x0][0x23c], -R70 ;  /* 0x00008f008f3c7a23 */ /* 0x000fe20000010846 */
[----:B------:R-:W-:Y:S01]  /*8440*/  PRMT R27, R27, 0x5410, R14 ;  /* 0x000054101b1b7816 */ /* 0x000fe2000000000e */
[--C-:B------:R-:W-:Y:S01]  /*8450*/  FFMA.FTZ R33, R139, c[0x0][0x23c], -R70.reuse ;  /* 0x00008f008b217a23 */ /* 0x100fe20000010846 */
[----:B------:R-:W-:Y:S01]  /*8460*/  FMNMX.FTZ R14, R170, R3, !PT ;  /* 0x00000003aa0e7209 */ /* 0x000fe20007810000 */
[----:B------:R-:W1:Y:S01]  /*8470*/  MUFU.EX2 R57, R57 ;  /* 0x0000003900397308 */ /* 0x000e620000000800 */
        /* <DEDUP_REMOVED lines=12> */
[----:B-1----:R-:W-:-:S02]  /*8540*/  F2FP.PACK_AB R4, R57, R56 ;  /* 0x000000383904723e */ /* 0x002fc400000000ff */
[----:B------:R-:W-:Y:S02]  /*8550*/  FMNMX.FTZ R3, R97, R12, !PT ;  /* 0x0000000c61037209 */ /* 0x000fe40007810000 */
[----:B------:R-:W-:Y:S02]  /*8560*/  LOP3.LUT R147, R147, R4, RZ, 0xc0, !PT ;  /* 0x0000000493937212 */ /* 0x000fe400078ec0ff */
[----:B------:R-:W-:Y:S01]  /*8570*/  FMNMX.FTZ R4, R96, R17, !PT ;  /* 0x0000001160047209 */ /* 0x000fe20007810000 */
[----:B------:R-:W1:Y:S01]  /*8580*/  SHFL.BFLY PT, R34, R3, 0x2, 0x1f ;  /* 0x0c401f0003227f89 */ /* 0x000e6200000e0000 */
[----:B------:R-:W-:Y:S01]  /*8590*/  SHF.R.U32.HI R20, RZ, 0x8, R20 ;  /* 0x00000008ff147819 */ /* 0x000fe20000011614 */
[----:B------:R-:W-:Y:S01]  /*85a0*/  MUFU.EX2 R33, R33 ;  /* 0x0000002100217308 */ /* 0x000fe20000000800 */
[----:B------:R-:W-:Y:S01]  /*85b0*/  FMNMX.FTZ R17, R95, R4, !PT ;  /* 0x000000045f117209 */ /* 0x000fe20007810000 */
[----:B------:R-:W-:Y:S01]  /*85c0*/  FFMA.FTZ R4, R137, c[0x0][0x23c], -R70 ;  /* 0x00008f0089047a23 */ /* 0x000fe20000010846 */
[----:B------:R-:W-:Y:S01]  /*85d0*/  PRMT R9, R9, 0x5410, R20 ;  /* 0x0000541009097816 */ /* 0x000fe20000000014 */
[----:B------:R-:W-:Y:S01]  /*85e0*/  FFMA.FTZ R20, R140, c[0x0][0x23c], -R81 ;  /* 0x00008f008c147a23 */ /* 0x000fe20000010851 */
[----:B------:R-:W-:-:S02]  /*85f0*/  FMNMX.FTZ R12, R94, R17, !PT ;  /* 0x000000115e0c7209 */ /* 0x000fc40007810000 */
[----:B------:R-:W-:Y:S01]  /*8600*/  F2FP.PACK_AB R146, R46, R47 ;  /* 0x0000002f2e92723e */ /* 0x000fe200000000ff */
[----:B------:R-:W-:Y:S01]  /*8610*/  HSET2.LE.AND R9, R9, R44, PT ;  /* 0x0000002c09097233 */ /* 0x000fe20003803000 */
[----:B------:R-:W-:Y:S01]  /*8620*/  FMNMX.FTZ R41, R93, R12, !PT ;  /* 0x0000000c5d297209 */ /* 0x000fe20007810000 */
[----:B------:R-:W3:Y:S01]  /*8630*/  MUFU.EX2 R4, R4 ;  /* 0x0000000400047308 */ /* 0x000ee20000000800 */
[----:B------:R-:W-:Y:S02]  /*8640*/  SHF.R.U32.HI R16, RZ, 0x10, R15 ;  /* 0x00000010ff107819 */ /* 0x000fe4000001160f */
[----:B------:R-:W-:Y:S02]  /*8650*/  FMNMX.FTZ R24, R92, R41, !PT ;  /* 0x000000295c187209 */ /* 0x000fe40007810000 */
[----:B------:R-:W-:Y:S02]  /*8660*/  LOP3.LUT R146, R9, R146, RZ, 0xc0, !PT ;  /* 0x0000009209927212 */ /* 0x000fe400078ec0ff */
[----:B------:R-:W-:Y:S01]  /*8670*/  FMNMX.FTZ R39, R91, R24, !PT ;  /* 0x000000185b277209 */ /* 0x000fe20007810000 */
[----:B------:R-:W-:Y:S01]  /*8680*/  LDSM.16.MT88.4 R8, [R215+0x4000] ;  /* 0x00400000d708783b */ /* 0x000fe20000004200 */
[----:B------:R-:W-:Y:S01]  /*8690*/  MUFU.EX2 R23, R23 ;  /* 0x0000001700177308 */ /* 0x000fe20000000800 */
[----:B------:R-:W-:-:S02]  /*86a0*/  LOP3.LUT R194, R197, R7, RZ, 0x3c, !PT ;  /* 0x00000007c5c27212 */ /* 0x000fc400078e3cff */
[----:B------:R-:W-:Y:S02]  /*86b0*/  FMNMX.FTZ R24, R80, R39, !PT ;  /* 0x0000002750187209 */ /* 0x000fe40007810000 */
[----:B-1----:R-:W-:Y:S01]  /*86c0*/  FMNMX.FTZ R34, R3, R34, !PT ;  /* 0x0000002203227209 */ /* 0x002fe20007810000 */
[----:B------:R-:W-:Y:S01]  /*86d0*/  IMAD.WIDE.U32 R194, R194, -0x2daee0ad, RZ ;  /* 0xd2511f53c2c27825 */ /* 0x000fe200078e00ff */
[----:B------:R-:W-:Y:S01]  /*86e0*/  FMNMX.FTZ R3, R79, R24, !PT ;  /* 0x000000184f037209 */ /* 0x000fe20007810000 */
[----:B------:R-:W1:Y:S01]  /*86f0*/  MUFU.EX2 R22, R22 ;  /* 0x0000001600167308 */ /* 0x000e620000000800 */
[----:B------:R-:W-:Y:S01]  /*8700*/  SHF.R.U32.HI R15, RZ, 0x18, R15 ;  /* 0x00000018ff0f7819 */ /* 0x000fe2000001160f */
[----:B------:R-:W-:Y:S01]  /*8710*/  HSET2.LE.AND R24, R27, R44, PT ;  /* 0x0000002c1b187233 */ /* 0x000fe20003803000 */
[----:B------:R-:W-:Y:S01]  /*8720*/  LOP3.LUT R16, R16, 0xff, RZ, 0xc0, !PT ;  /* 0x000000ff10107812 */ /* 0x000fe200078ec0ff */
[----:B------:R-:W4:Y:S01]  /*8730*/  SHFL.BFLY PT, R38, R3, 0x2, 0x1f ;  /* 0x0c401f0003267f89 */ /* 0x000f2200000e0000 */
[----:B------:R-:W-:-:S02]  /*8740*/  F2FP.PACK_AB R5, R32, R21 ;  /* 0x000000152005723e */ /* 0x000fc400000000ff */
[----:B------:R-:W-:Y:S01]  /*8750*/  PRMT R15, R16, 0x5410, R15 ;  /* 0x00005410100f7816 */ /* 0x000fe2000000000f */
[----:B------:R-:W4:Y:S01]  /*8760*/  MUFU.EX2 R20, R20 ;  /* 0x0000001400147308 */ /* 0x000f220000000800 */
[----:B------:R-:W-:Y:S01]  /*8770*/  LOP3.LUT R26, R26, R5, RZ, 0xc0, !PT ;  /* 0x000000051a1a7212 */ /* 0x000fe200078ec0ff */
[----:B------:R-:W-:Y:S01]  /*8780*/  LDSM.16.MT88.4 R16, [R216+0x4400] ;  /* 0x00440000d810783b */ /* 0x000fe20000004200 */
[----:B------:R-:W-:Y:S01]  /*8790*/  LOP3.LUT R200, R195, UR23, R54, 0x96, !PT ;  /* 0x00000017c3c87c12 */ /* 0x000fe2000f8e9636 */
[----:B------:R-:W-:Y:S01]  /*87a0*/  HSET2.LE.AND R15, R15, R44, PT ;  /* 0x0000002c0f0f7233 */ /* 0x000fe20003803000 */
[----:B--2---:R-:W-:Y:S01]  /*87b0*/  F2FP.PACK_AB R14, R60, R61 ;  /* 0x0000003d3c0e723e */ /* 0x004fe200000000ff */
[----:B------:R-:W2:Y:S01]  /*87c0*/  SHFL.BFLY PT, R5, R34, 0x1, 0x1f ;  /* 0x0c201f0022057f89 */ /* 0x000ea200000e0000 */
[----:B---3--:R-:W-:Y:S01]  /*87d0*/  F2FP.PACK_AB R42, R4, R33 ;  /* 0x00000021042a723e */ /* 0x008fe200000000ff */
[----:B------:R-:W-:Y:S01]  /*87e0*/  IMAD.WIDE.U32 R200, R200, -0x326172a9, RZ ;  /* 0xcd9e8d57c8c87825 */ /* 0x000fe200078e00ff */
[----:B------:R-:W-:-:S02]  /*87f0*/  F2FP.PACK_AB R144, R58, R59 ;  /* 0x0000003b3a90723e */ /* 0x000fc400000000ff */
[----:B-1----:R-:W-:Y:S02]  /*8800*/  F2FP.PACK_AB R40, R22, R23 ;  /* 0x000000171628723e */ /* 0x002fe400000000ff */
[----:B------:R-:W-:Y:S02]  /*8810*/  LOP3.LUT R27, R25, R42, RZ, 0xc0, !PT ;  /* 0x0000002a191b7212 */ /* 0x000fe400078ec0ff */
[----:B------:R-:W-:Y:S02]  /*8820*/  LOP3.LUT R144, R13, R144, RZ, 0xc0, !PT ;  /* 0x000000900d907212 */ /* 0x000fe400078ec0ff */
[----:B------:R-:W-:Y:S02]  /*8830*/  LOP3.LUT R145, R15, R14, RZ, 0xc0, !PT ;  /* 0x0000000e0f917212 */ /* 0x000fe400078ec0ff */
[----:B------:R-:W-:Y:S01]  /*8840*/  LOP3.LUT R25, R35, R40, RZ, 0xc0, !PT ;  /* 0x0000002823197212 */ /* 0x000fe200078ec0ff */
[----:B------:R-:W-:Y:S01]  /*8850*/  LDSM.16.MT88.4 R12, [R215+0x4400] ;  /* 0x00440000d70c783b */ /* 0x000fe20000004200 */
[----:B------:R-:W-:-:S02]  /*8860*/  LOP3.LUT R35, R37, UR24, R196, 0x96, !PT ;  /* 0x0000001825237c12 */ /* 0x000fc4000f8e96c4 */
[----:B------:R-:W-:Y:S01]  /*8870*/  LOP3.LUT R40, R201, UR22, R36, 0x96, !PT ;  /* 0x00000016c9287c12 */ /* 0x000fe2000f8e9624 */
[----:B------:R-:W-:Y:S01]  /*8880*/  HMMA.16816.F32 R140, R144, R152, RZ ;  /* 0x00000098908c723c */ /* 0x000fe200000018ff */
[----:B----4-:R-:W-:Y:S01]  /*8890*/  FMNMX.FTZ R38, R3, R38, !PT ;  /* 0x0000002603267209 */ /* 0x010fe20007810000 */
[----:B------:R-:W-:Y:S01]  /*88a0*/  IMAD.WIDE.U32 R36, R35, -0x2daee0ad, RZ ;  /* 0xd2511f5323247825 */ /* 0x000fe200078e00ff */
[----:B------:R-:W-:-:S03]  /*88b0*/  F2FP.PACK_AB R39, R20, R45 ;  /* 0x0000002d1427723e */ /* 0x000fc600000000ff */
[----:B------:R-:W-:Y:S01]  /*88c0*/  IMAD.WIDE.U32 R40, R40, -0x2daee0ad, RZ ;  /* 0xd2511f5328287825 */ /* 0x000fe200078e00ff */
[----:B------:R-:W-:Y:S01]  /*88d0*/  LOP3.LUT R35, R37, UR21, R194, 0x96, !PT ;  /* 0x0000001525237c12 */ /* 0x000fe2000f8e96c2 */
[----:B------:R-:W1:Y:S01]  /*88e0*/  SHFL.BFLY PT, R3, R38, 0x1, 0x1f ;  /* 0x0c201f0026037f89 */ /* 0x000e6200000e0000 */
[C---:B------:R-:W-:Y:S01]  /*88f0*/  HMMA.16816.F32 R148, R144.reuse, R8, RZ ;  /* 0x000000089094723c */ /* 0x040fe200000018ff */
[----:B--2---:R-:W-:Y:S02]  /*8900*/  FMNMX.FTZ R5, R34, R5, !PT ;  /* 0x0000000522057209 */ /* 0x004fe40007810000 */
[----:B------:R-:W-:Y:S01]  /*8910*/  LOP3.LUT R36, R41, UR19, R36, 0x96, !PT ;  /* 0x0000001329247c12 */ /* 0x000fe2000f8e9624 */
[----:B------:R-:W-:Y:S01]  /*8920*/  IMAD.WIDE.U32 R42, R35, -0x326172a9, RZ ;  /* 0xcd9e8d57232a7825 */ /* 0x000fe200078e00ff */
[----:B------:R-:W-:Y:S02]  /*8930*/  LOP3.LUT R24, R24, R39, RZ, 0xc0, !PT ;  /* 0x0000002718187212 */ /* 0x000fe400078ec0ff */
[----:B------:R-:W-:Y:S01]  /*8940*/  FSETP.NEU.FTZ.AND P1, PT, R5, -INF , PT ;  /* 0xff8000000500780b */ /* 0x000fe20003f3d000 */
[----:B------:R-:W-:Y:S01]  /*8950*/  HMMA.16816.F32 R136, R144, R154, RZ ;  /* 0x0000009a9088723c */ /* 0x000fe200000018ff */
[----:B------:R-:W-:Y:S01]  /*8960*/  IMAD.WIDE.U32 R34, R36, -0x326172a9, RZ ;  /* 0xcd9e8d5724227825 */ /* 0x000fe200078e00ff */
[----:B------:R-:W-:-:S03]  /*8970*/  LOP3.LUT R37, R43, UR20, R200, 0x96, !PT ;  /* 0x000000142b257c12 */ /* 0x000fc6000f8e96c8 */
[----:B------:R-:W-:Y:S01]  /*8980*/  FMUL.FTZ R195, R5, c[0x0][0x23c] ;  /* 0x00008f0005c37a20 */ /* 0x000fe20000410000 */
[----:B------:R-:W-:Y:S01]  /*8990*/  LOP3.LUT R36, R35, UR18, R42, 0x96, !PT ;  /* 0x0000001223247c12 */ /* 0x000fe2000f8e962a */
[----:B------:R-:W-:Y:S01]  /*89a0*/  IMAD.WIDE.U32 R42, R37, -0x2daee0ad, RZ ;  /* 0xd2511f53252a7825 */ /* 0x000fe200078e00ff */
[----:B------:R-:W-:Y:S02]  /*89b0*/  HMMA.16816.F32 R144, R144, R10, RZ ;  /* 0x0000000a9090723c */ /* 0x000fe400000018ff */
[----:B------:R-:W-:Y:S01]  /*89c0*/  FSEL R195, R195, RZ, P1 ;  /* 0x000000ffc3c37208 */ /* 0x000fe20000800000 */
[----:B------:R-:W-:Y:S01]  /*89d0*/  IMAD.WIDE.U32 R36, R36, -0x2daee0ad, RZ ;  /* 0xd2511f5324247825 */ /* 0x000fe200078e00ff */
[----:B-1----:R-:W-:-:S04]  /*89e0*/  FMNMX.FTZ R3, R38, R3, !PT ;  /* 0x0000000326037209 */ /* 0x002fc80007810000 */
[C---:B------:R-:W-:Y:S01]  /*89f0*/  HMMA.16816.F32 R140, R24.reuse, R16, R140 ;  /* 0x00000010188c723c */ /* 0x040fe2000000188c */
[----:B------:R-:W-:Y:S01]  /*8a00*/  LOP3.LUT R62, R37, UR13, R42, 0x96, !PT ;  /* 0x0000000d253e7c12 */ /* 0x000fe2000f8e962a */
[--C-:B------:R-:W-:Y:S01]  /*8a10*/  FFMA.FTZ R124, R117, c[0x0][0x23c], -R195.reuse ;  /* 0x00008f00757c7a23 */ /* 0x100fe200000108c3 */
[----:B------:R-:W-:Y:S01]  /*8a20*/  LOP3.LUT R42, R43, UR17, R40, 0x96, !PT ;  /* 0x000000112b2a7c12 */ /* 0x000fe2000f8e9628 */
[C---:B------:R-:W-:Y:S01]  /*8a30*/  FMUL.FTZ R198, R3.reuse, c[0x0][0x23c] ;  /* 0x00008f0003c67a20 */ /* 0x040fe20000410000 */
[----:B------:R-:W-:Y:S01]  /*8a40*/  FSETP.NEU.FTZ.AND P1, PT, R3, -INF , PT ;  /* 0xff8000000300780b */ /* 0x000fe20003f3d000 */
[----:B------:R-:W-:Y:S02]  /*8a50*/  IMAD.WIDE.U32 R62, R62, -0x326172a9, RZ ;  /* 0xcd9e8d573e3e7825 */ /* 0x000fe400078e00ff */
[C---:B------:R-:W-:Y:S01]  /*8a60*/  HMMA.16816.F32 R148, R24.reuse, R12, R148 ;  /* 0x0000000c1894723c */ /* 0x040fe20000001894 */
[----:B------:R-:W-:Y:S01]  /*8a70*/  FSEL R198, R198, RZ, P1 ;  /* 0x000000ffc6c67208 */ /* 0x000fe20000800000 */
[----:B------:R-:W-:Y:S01]  /*8a80*/  IMAD.WIDE.U32 R42, R42, -0x326172a9, RZ ;  /* 0xcd9e8d572a2a7825 */ /* 0x000fe200078e00ff */
[----:B------:R-:W-:Y:S01]  /*8a90*/  LOP3.LUT R39, R62, 0xff, RZ, 0xc0, !PT ;  /* 0x000000ff3e277812 */ /* 0x000fe200078ec0ff */
[----:B------:R-:W-:Y:S01]  /*8aa0*/  MUFU.EX2 R124, R124 ;  /* 0x0000007c007c7308 */ /* 0x000fe20000000800 */
[----:B------:R-:W-:Y:S01]  /*8ab0*/  SHF.R.U32.HI R37, RZ, 0x10, R62 ;  /* 0x00000010ff257819 */ /* 0x000fe2000001163e */
[----:B------:R-:W-:Y:S01]  /*8ac0*/  FFMA.FTZ R135, R135, c[0x0][0x23c], -R198 ;  /* 0x00008f0087877a23 */ /* 0x000fe200000108c6 */
[----:B------:R-:W-:Y:S01]  /*8ad0*/  LOP3.LUT R34, R43, UR16, R34, 0x96, !PT ;  /* 0x000000102b227c12 */ /* 0x000fe2000f8e9622 */
[----:B------:R-:W-:Y:S01]  /*8ae0*/  HMMA.16816.F32 R136, R24, R18, R136 ;  /* 0x000000121888723c */ /* 0x000fe20000001888 */
[----:B------:R-:W-:Y:S01]  /*8af0*/  LOP3.LUT R37, R37, 0xff, RZ, 0xc0, !PT ;  /* 0x000000ff25257812 */ /* 0x000fe200078ec0ff */
[----:B------:R-:W-:-:S02]  /*8b00*/  FFMA.FTZ R117, R134, c[0x0][0x23c], -R195 ;  /* 0x00008f0086757a23 */ /* 0x000fc400000108c3 */
[--C-:B------:R-:W-:Y:S02]  /*8b10*/  FFMA.FTZ R106, R106, c[0x0][0x23c], -R195.reuse ;  /* 0x00008f006a6a7a23 */ /* 0x100fe400000108c3 */
[--C-:B------:R-:W-:Y:S02]  /*8b20*/  FFMA.FTZ R105, R105, c[0x0][0x23c], -R198.reuse ;  /* 0x00008f0069697a23 */ /* 0x100fe400000108c6 */
[----:B------:R-:W-:Y:S01]  /*8b30*/  HMMA.16816.F32 R144, R24, R14, R144 ;  /* 0x0000000e1890723c */ /* 0x000fe20000001890 */
[----:B------:R-:W1:Y:S01]  /*8b40*/  MUFU.EX2 R117, R117 ;  /* 0x0000007500757308 */ /* 0x000e620000000800 */
[--C-:B------:R-:W-:Y:S02]  /*8b50*/  FFMA.FTZ R77, R73, c[0x0][0x23c], -R195.reuse ;  /* 0x00008f00494d7a23 */ /* 0x100fe400000108c3 */
[--C-:B------:R-:W-:Y:S02]  /*8b60*/  FFMA.FTZ R73, R65, c[0x0][0x23c], -R198.reuse ;  /* 0x00008f0041497a23 */ /* 0x100fe400000108c6 */
[--C-:B------:R-:W-:Y:S01]  /*8b70*/  FFMA.FTZ R122, R122, c[0x0][0x23c], -R195.reuse ;  /* 0x00008f007a7a7a23 */ /* 0x100fe200000108c3 */
[----:B------:R-:W-:Y:S01]  /*8b80*/  LOP3.LUT R24, R62, 0xffff, RZ, 0xc0, !PT ;  /* 0x0000ffff3e187812 */ /* 0x000fe200078ec0ff */
[----:B------:R-:W-:Y:S01]  /*8b90*/  FFMA.FTZ R27, R157, c[0x0][0x23c], -R198 ;  /* 0x00008f009d1b7a23 */ /* 0x000fe200000108c6 */
[----:B------:R-:W-:Y:S01]  /*8ba0*/  LOP3.LUT R26, R63, UR25, R42, 0x96, !PT ;  /* 0x000000193f1a7c12 */ /* 0x000fe2000f8e962a */
[--C-:B------:R-:W-:Y:S01]  /*8bb0*/  FFMA.FTZ R25, R132, c[0x0][0x23c], -R195.reuse ;  /* 0x00008f0084197a23 */ /* 0x100fe200000108c3 */
[----:B------:R-:W-:Y:S01]  /*8bc0*/  SHF.R.U32.HI R24, RZ, 0x8, R24 ;  /* 0x00000008ff187819 */ /* 0x000fe20000011618 */
[----:B------:R-:W-:Y:S01]  /*8bd0*/  MUFU.EX2 R106, R106 ;  /* 0x0000006a006a7308 */ /* 0x000fe20000000800 */
[----:B------:R-:W-:Y:S01]  /*8be0*/  SHF.R.U32.HI R35, RZ, 0x10, R26 ;  /* 0x00000010ff237819 */ /* 0x000fe2000001161a */
[----:B------:R-:W-:Y:S01]  /*8bf0*/  FFMA.FTZ R76, R72, c[0x0][0x23c], -R195 ;  /* 0x00008f00484c7a23 */ /* 0x000fe200000108c3 */
[----:B------:R-:W-:Y:S01]  /*8c00*/  PRMT R39, R39, 0x5410, R24 ;  /* 0x0000541027277816 */ /* 0x000fe20000000018 */
[--C-:B------:R-:W-:Y:S01]  /*8c10*/  FFMA.FTZ R89, R89, c[0x0][0x23c], -R198.reuse ;  /* 0x00008f0059597a23 */ /* 0x100fe200000108c6 */
[----:B------:R-:W-:Y:S01]  /*8c20*/  LOP3.LUT R38, R26, 0xffff, RZ, 0xc0, !PT ;  /* 0x0000ffff1a267812 */ /* 0x000fe200078ec0ff */
[----:B------:R-:W-:Y:S01]  /*8c30*/  FFMA.FTZ R74, R252, c[0x0][0x23c], -R198 ;  /* 0x00008f00fc4a7a23 */ /* 0x000fe200000108c6 */
[----:B------:R-:W-:Y:S01]  /*8c40*/  LOP3.LUT R41, R26, 0xff, RZ, 0xc0, !PT ;  /* 0x000000ff1a297812 */ /* 0x000fe200078ec0ff */
[----:B------:R-:W-:Y:S01]  /*8c50*/  MUFU.EX2 R27, R27 ;  /* 0x0000001b001b7308 */ /* 0x000fe20000000800 */
[----:B------:R-:W-:Y:S01]  /*8c60*/  SHF.R.U32.HI R24, RZ, 0x18, R62 ;  /* 0x00000018ff187819 */ /* 0x000fe2000001163e */
[--C-:B------:R-:W-:Y:S01]  /*8c70*/  HSET2.LE.AND R39, R39, R44.reuse, PT ;  /* 0x0000002c27277233 */ /* 0x100fe20003803000 */
[----:B------:R-:W-:Y:S01]  /*8c80*/  SHF.R.U32.HI R26, RZ, 0x18, R26 ;  /* 0x00000018ff1a7819 */ /* 0x000fe2000001161a */
[--C-:B------:R-:W-:Y:S01]  /*8c90*/  FFMA.FTZ R43, R250, c[0x0][0x23c], -R81.reuse ;  /* 0x00008f00fa2b7a23 */ /* 0x100fe20000010851 */
[----:B------:R-:W-:Y:S01]  /*8ca0*/  LOP3.LUT R35, R35, 0xff, RZ, 0xc0, !PT ;  /* 0x000000ff23237812 */ /* 0x000fe200078ec0ff */
[----:B------:R-:W-:Y:S01]  /*8cb0*/  FFMA.FTZ R42, R248, c[0x0][0x23c], -R81 ;  /* 0x00008f00f82a7a23 */ /* 0x000fe20000010851 */
[----:B------:R-:W-:Y:S01]  /*8cc0*/  PRMT R37, R37, 0x5410, R24 ;  /* 0x0000541025257816 */ /* 0x000fe20000000018 */
[----:B------:R-:W2:Y:S01]  /*8cd0*/  MUFU.EX2 R25, R25 ;  /* 0x0000001900197308 */ /* 0x000ea20000000800 */
[----:B------:R-:W-:Y:S01]  /*8ce0*/  PRMT R35, R35, 0x5410, R26 ;  /* 0x0000541023237816 */ /* 0x000fe2000000001a */
[----:B------:R-:W-:Y:S01]  /*8cf0*/  FFMA.FTZ R26, R133, c[0x0][0x23c], -R198 ;  /* 0x00008f00851a7a23 */ /* 0x000fe200000108c6 */
[----:B------:R-:W-:Y:S01]  /*8d00*/  SHF.R.U32.HI R38, RZ, 0x8, R38 ;  /* 0x00000008ff267819 */ /* 0x000fe20000011626 */
[--C-:B------:R-:W-:Y:S01]  /*8d10*/  HSET2.LE.AND R37, R37, R44.reuse, PT ;  /* 0x0000002c25257233 */ /* 0x100fe20003803000 */
[----:B-1----:R-:W-:Y:S01]  /*8d20*/  F2FP.PACK_AB R160, R117, R124 ;  /* 0x0000007c75a0723e */ /* 0x002fe200000000ff */
[----:B------:R-:W-:Y:S01]  /*8d30*/  HSET2.LE.AND R35, R35, R44, PT ;  /* 0x0000002c23237233 */ /* 0x000fe20003803000 */
[----:B------:R-:W-:Y:S01]  /*8d40*/  PRMT R41, R41, 0x5410, R38 ;  /* 0x0000541029297816 */ /* 0x000fe20000000026 */
[----:B------:R-:W1:Y:S01]  /*8d50*/  MUFU.EX2 R24, R135 ;  /* 0x0000008700187308 */ /* 0x000e620000000800 */
[----:B------:R-:W-:-:S02]  /*8d60*/  FFMA.FTZ R40, R247, c[0x0][0x23c], -R70 ;  /* 0x00008f00f7287a23 */ /* 0x000fc40000010846 */
[--C-:B------:R-:W-:Y:S01]  /*8d70*/  FFMA.FTZ R82, R82, c[0x0][0x23c], -R195.reuse ;  /* 0x00008f0052527a23 */ /* 0x100fe200000108c3 */
[----:B------:R-:W-:Y:S01]  /*8d80*/  HSET2.LE.AND R41, R41, R44, PT ;  /* 0x0000002c29297233 */ /* 0x000fe20003803000 */
[----:B------:R-:W-:-:S03]  /*8d90*/  FFMA.FTZ R75, R206, c[0x0][0x23c], -R195 ;  /* 0x00008f00ce4b7a23 */ /* 0x000fc600000108c3 */
[----:B------:R-:W-:Y:S01]  /*8da0*/  MUFU.EX2 R105, R105 ;  /* 0x0000006900697308 */ /* 0x000fe20000000800 */
[----:B--2---:R-:W-:Y:S02]  /*8db0*/  F2FP.PACK_AB R162, R25, R106 ;  /* 0x0000006a19a2723e */ /* 0x004fe400000000ff */
[----:B------:R-:W-:Y:S01]  /*8dc0*/  LOP3.LUT R160, R41, R160, RZ, 0xc0, !PT ;  /* 0x000000a029a07212 */ /* 0x000fe200078ec0ff */
[----:B------:R-:W-:Y:S01]  /*8dd0*/  FFMA.FTZ R41, R242, c[0x0][0x23c], -R70 ;  /* 0x00008f00f2297a23 */ /* 0x000fe20000010846 */
[----:B------:R-:W-:-:S03]  /*8de0*/  LOP3.LUT R162, R39, R162, RZ, 0xc0, !PT ;  /* 0x000000a227a27212 */ /* 0x000fc600078ec0ff */
[----:B------:R-:W2:Y:S01]  /*8df0*/  MUFU.EX2 R26, R26 ;  /* 0x0000001a001a7308 */ /* 0x000ea20000000800 */
[----:B-1----:R-:W-:-:S04]  /*8e00*/  F2FP.PACK_AB R38, R24, R27 ;  /* 0x0000001b1826723e */ /* 0x002fc800000000ff */
[----:B------:R-:W-:-:S03]  /*8e10*/  LOP3.LUT R163, R37, R38, RZ, 0xc0, !PT ;  /* 0x0000002625a37212 */ /* 0x000fc600078ec0ff */
[----:B------:R-:W-:Y:S01]  /*8e20*/  MUFU.EX2 R73, R73 ;  /* 0x0000004900497308 */ /* 0x000fe20000000800 */
[----:B--2---:R-:W-:-:S07]  /*8e30*/  F2FP.PACK_AB R38, R26, R105 ;  /* 0x000000691a26723e */ /* 0x004fce00000000ff */
[----:B------:R-:W-:Y:S01]  /*8e40*/  MUFU.EX2 R122, R122 ;  /* 0x0000007a007a7308 */ /* 0x000fe20000000800 */
[----:B------:R-:W-:Y:S01]  /*8e50*/  LOP3.LUT R161, R35, R38, RZ, 0xc0, !PT ;  /* 0x0000002623a17212 */ /* 0x000fe200078ec0ff */
[----:B------:R-:W-:-:S04]  /*8e60*/  IMAD.WIDE.U32 R38, R34, -0x2daee0ad, RZ ;  /* 0xd2511f5322267825 */ /* 0x000fc800078e00ff */
[----:B------:R-:W-:Y:S02]  /*8e70*/  FFMA.FTZ R34, R64, c[0x0][0x23c], -R198 ;  /* 0x00008f0040227a23 */ /* 0x000fe400000108c6 */
[----:B------:R-:W-:Y:S01]  /*8e80*/  MUFU.EX2 R77, R77 ;  /* 0x0000004d004d7308 */ /* 0x000fe20000000800 */
[----:B------:R-:W-:Y:S01]  /*8e90*/  HMMA.16816.F32 R132, R160, R152, RZ ;  /* 0x00000098a084723c */ /* 0x000fe200000018ff */
[----:B------:R-:W-:-:S06]  /*8ea0*/  FFMA.FTZ R35, R71, c[0x0][0x23c], -R195 ;  /* 0x00008f0047237a23 */ /* 0x000fcc00000108c3 */
[----:B------:R-:W1:Y:S01]  /*8eb0*/  MUFU.EX2 R34, R34 ;  /* 0x0000002200227308 */ /* 0x000e620000000800 */
[C---:B------:R-:W-:Y:S07]  /*8ec0*/  HMMA.16816.F32 R152, R160.reuse, R154, RZ ;  /* 0x0000009aa098723c */ /* 0x040fee00000018ff */
[----:B------:R-:W-:Y:S01]  /*8ed0*/  MUFU.EX2 R76, R76 ;  /* 0x0000004c004c7308 */ /* 0x000fe20000000800 */
[C---:B------:R-:W-:Y:S07]  /*8ee0*/  HMMA.16816.F32 R156, R160.reuse, R8, RZ ;  /* 0x00000008a09c723c */ /* 0x040fee00000018ff */
[----:B------:R-:W-:Y:S01]  /*8ef0*/  LOP3.LUT R8, R39, UR26, R36, 0x96, !PT ;  /* 0x0000001a27087c12 */ /* 0x000fe2000f8e9624 */
[----:B------:R-:W-:Y:S01]  /*8f00*/  HMMA.16816.F32 R160, R160, R10, RZ ;  /* 0x0000000aa0a0723c */ /* 0x000fe200000018ff */
[----:B------:R-:W-:Y:S01]  /*8f10*/  SHF.R.U32.HI R9, RZ, 0x10, R38 ;  /* 0x00000010ff097819 */ /* 0x000fe20000011626 */
[----:B------:R-:W2:Y:S01]  /*8f20*/  MUFU.EX2 R35, R35 ;  /* 0x0000002300237308 */ /* 0x000ea20000000800 */
[----:B------:R-:W-:-:S04]  /*8f30*/  LOP3.LUT R37, R8, 0xff, RZ, 0xc0, !PT ;  /* 0x000000ff08257812 */ /* 0x000fc800078ec0ff */
[C---:B------:R-:W-:Y:S02]  /*8f40*/  LOP3.LUT R10, R38.reuse, 0xffff, RZ, 0xc0, !PT ;  /* 0x0000ffff260a7812 */ /* 0x040fe400078ec0ff */
[----:B------:R-:W-:Y:S01]  /*8f50*/  LOP3.LUT R39, R38, 0xff, RZ, 0xc0, !PT ;  /* 0x000000ff26277812 */ /* 0x000fe200078ec0ff */
[----:B------:R-:W-:Y:S01]  /*8f60*/  MUFU.EX2 R89, R89 ;  /* 0x0000005900597308 */ /* 0x000fe20000000800 */
[----:B------:R-:W-:Y:S02]  /*8f70*/  SHF.R.U32.HI R10, RZ, 0x8, R10 ;  /* 0x00000008ff0a7819 */ /* 0x000fe4000001160a */
[----:B------:R-:W-:Y:S01]  /*8f80*/  SHF.R.U32.HI R11, RZ, 0x18, R38 ;  /* 0x00000018ff0b7819 */ /* 0x000fe20000011626 */
[----:B------:R-:W-:Y:S01]  /*8f90*/  FFMA.FTZ R38, R244, c[0x0][0x23c], -R81 ;  /* 0x00008f00f4267a23 */ /* 0x000fe20000010851 */
[----:B------:R-:W-:Y:S02]  /*8fa0*/  PRMT R39, R39, 0x5410, R10 ;  /* 0x0000541027277816 */ /* 0x000fe4000000000a */
[----:B------:R-:W-:Y:S01]  /*8fb0*/  LOP3.LUT R10, R9, 0xff, RZ, 0xc0, !PT ;  /* 0x000000ff090a7812 */ /* 0x000fe200078ec0ff */
[----:B------:R-:W3:Y:S01]  /*8fc0*/  MUFU.EX2 R74, R74 ;  /* 0x0000004a004a7308 */ /* 0x000ee20000000800 */
[----:B------:R-:W-:-:S02]  /*8fd0*/  LOP3.LUT R9, R8, 0xffff, RZ, 0xc0, !PT ;  /* 0x0000ffff08097812 */ /* 0x000fc400078ec0ff */
[----:B------:R-:W-:Y:S02]  /*8fe0*/  PRMT R11, R10, 0x5410, R11 ;  /* 0x000054100a0b7816 */ /* 0x000fe4000000000b */
[--C-:B------:R-:W-:Y:S02]  /*8ff0*/  SHF.R.U32.HI R10, RZ, 0x10, R8.reuse ;  /* 0x00000010ff0a7819 */ /* 0x100fe40000011608 */
[----:B------:R-:W-:Y:S01]  /*9000*/  SHF.R.U32.HI R36, RZ, 0x8, R9 ;  /* 0x00000008ff247819 */ /* 0x000fe20000011609 */
[--C-:B------:R-:W-:Y:S01]  /*9010*/  HSET2.LE.AND R11, R11, R44.reuse, PT ;  /* 0x0000002c0b0b7233 */ /* 0x100fe20003803000 */
[----:B------:R-:W-:Y:S01]  /*9020*/  SHF.R.U32.HI R8, RZ, 0x18, R8 ;  /* 0x00000018ff087819 */ /* 0x000fe20000011608 */
[----:B------:R-:W-:Y:S01]  /*9030*/  MUFU.EX2 R38, R38 ;  /* 0x0000002600267308 */ /* 0x000fe20000000800 */
[----:B------:R-:W-:Y:S01]  /*9040*/  LOP3.LUT R9, R10, 0xff, RZ, 0xc0, !PT ;  /* 0x000000ff0a097812 */ /* 0x000fe200078ec0ff */
[----:B------:R-:W-:Y:S01]  /*9050*/  HSET2.LE.AND R10, R39, R44, PT ;  /* 0x0000002c270a7233 */ /* 0x000fe20003803000 */
[----:B------:R-:W-:-:S02]  /*9060*/  PRMT R37, R37, 0x5410, R36 ;  /* 0x0000541025257816 */ /* 0x000fc40000000024 */
[----:B------:R-:W-:Y:S02]  /*9070*/  PRMT R9, R9, 0x5410, R8 ;  /* 0x0000541009097816 */ /* 0x000fe40000000008 */
[----:B-1----:R-:W-:Y:S01]  /*9080*/  F2FP.PACK_AB R8, R34, R73 ;  /* 0x000000492208723e */ /* 0x002fe200000000ff */
[----:B------:R-:W-:Y:S01]  /*9090*/  MUFU.EX2 R43, R43 ;  /* 0x0000002b002b7308 */ /* 0x000fe20000000800 */
[----:B--2---:R-:W-:Y:S01]  /*90a0*/  F2FP.PACK_AB R39, R35, R76 ;  /* 0x0000004c2327723e */ /* 0x004fe200000000ff */
[--C-:B------:R-:W-:Y:S01]  /*90b0*/  HSET2.LE.AND R9, R9, R44.reuse, PT ;  /* 0x0000002c09097233 */ /* 0x100fe20003803000 */
[----:B------:R-:W-:Y:S01]  /*90c0*/  LOP3.LUT R11, R11, R8, RZ, 0xc0, !PT ;  /* 0x000000080b0b7212 */ /* 0x000fe200078ec0ff */
[----:B------:R-:W-:Y:S01]  /*90d0*/  HSET2.LE.AND R8, R37, R44, PT ;  /* 0x0000002c25087233 */ /* 0x000fe20003803000 */
[----:B------:R-:W-:Y:S02]  /*90e0*/  F2FP.PACK_AB R37, R77, R122 ;  /* 0x0000007a4d25723e */ /* 0x000fe400000000ff */
[----:B---3--:R-:W-:Y:S01]  /*90f0*/  F2FP.PACK_AB R36, R74, R89 ;  /* 0x000000594a24723e */ /* 0x008fe200000000ff */
[----:B------:R-:W-:Y:S01]  /*9100*/  MUFU.EX2 R42, R42 ;  /* 0x0000002a002a7308 */ /* 0x000fe20000000800 */
[----:B------:R-:W-:Y:S01]  /*9110*/  LOP3.LUT R10, R10, R39, RZ, 0xc0, !PT ;  /* 0x000000270a0a7212 */ /* 0x000fe200078ec0ff */
[----:B------:R-:W-:Y:S01]  /*9120*/  FFMA.FTZ R39, R246, c[0x0][0x23c], -R81 ;  /* 0x00008f00f6277a23 */ /* 0x000fe20000010851 */
[----:B------:R-:W-:Y:S01]  /*9130*/  LOP3.LUT R8, R8, R37, RZ, 0xc0, !PT ;  /* 0x0000002508087212 */ /* 0x000fe200078ec0ff */
[--C-:B------:R-:W-:Y:S01]  /*9140*/  FFMA.FTZ R37, R251, c[0x0][0x23c], -R70.reuse ;  /* 0x00008f00fb257a23 */ /* 0x100fe20000010846 */
[----:B------:R-:W-:Y:S01]  /*9150*/  LOP3.LUT R9, R9, R36, RZ, 0xc0, !PT ;  /* 0x0000002409097212 */ /* 0x000fe200078ec0ff */
[----:B------:R-:W-:-:S02]  /*9160*/  FFMA.FTZ R36, R249, c[0x0][0x23c], -R70 ;  /* 0x00008f00f9247a23 */ /* 0x000fc40000010846 */
[----:B------:R-:W-:Y:S04]  /*9170*/  MUFU.EX2 R39, R39 ;  /* 0x0000002700277308 */ /* 0x000fe80000000800 */
[C---:B------:R-:W-:Y:S04]  /*9180*/  HMMA.16816.F32 R156, R8.reuse, R12, R156 ;  /* 0x0000000c089c723c */ /* 0x040fe8000000189c */
[----:B------:R-:W-:Y:S03]  /*9190*/  MUFU.EX2 R37, R37 ;  /* 0x0000002500257308 */ /* 0x000fe60000000800 */
[----:B------:R-:W-:Y:S01]  /*91a0*/  IMAD.U32 R13, RZ, RZ, UR5 ;  /* 0x00000005ff0d7e24 */ /* 0x000fe2000f8e00ff */
[C---:B------:R-:W-:Y:S04]  /*91b0*/  HMMA.16816.F32 R132, R8.reuse, R16, R132 ;  /* 0x000000100884723c */ /* 0x040fe80000001884 */
[----:B------:R-:W-:Y:S01]  /*91c0*/  LOP3.LUT R62, R55, UR33, R13, 0x96, !PT ;  /* 0x00000021373e7c12 */ /* 0x000fe2000f8e960d */
[----:B------:R-:W-:Y:S03]  /*91d0*/  MUFU.EX2 R36, R36 ;  /* 0x0000002400247308 */ /* 0x000fe60000000800 */
[----:B------:R-:W-:Y:S01]  /*91e0*/  HMMA.16816.F32 R152, R8, R18, R152 ;  /* 0x000000120898723c */ /* 0x000fe20000001898 */
[----:B------:R-:W-:Y:S01]  /*91f0*/  IMAD.WIDE.U32 R62, R62, -0x326172a9, RZ ;  /* 0xcd9e8d573e3e7825 */ /* 0x000fe200078e00ff */
[----:B------:R-:W1:Y:S03]  /*9200*/  LDSM.16.MT88.4 R16, [R216+0x4800] ;  /* 0x00480000d810783b */ /* 0x000e660000004200 */
[----:B------:R-:W-:Y:S01]  /*9210*/  MUFU.EX2 R41, R41 ;  /* 0x0000002900297308 */ /* 0x000fe20000000800 */
[----:B------:R-:W-:-:S02]  /*9220*/  LOP3.LUT R13, R63, UR24, R112, 0x96, !PT ;  /* 0x000000183f0d7c12 */ /* 0x000fc4000f8e9670 */
[--C-:B------:R-:W-:Y:S01]  /*9230*/  LOP3.LUT R12, R109, UR22, R62.reuse, 0x96, !PT ;  /* 0x000000166d0c7c12 */ /* 0x100fe2000f8e963e */
[----:B------:R-:W-:Y:S01]  /*9240*/  HMMA.16816.F32 R160, R8, R14, R160 ;  /* 0x0000000e08a0723c */ /* 0x000fe200000018a0 */
[----:B------:R-:W-:-:S03]  /*9250*/  LOP3.LUT R62, R201, UR22, R62, 0x96, !PT ;  /* 0x00000016c93e7c12 */ /* 0x000fc6000f8e963e */
[----:B------:R-:W2:Y:S03]  /*9260*/  MUFU.EX2 R40, R40 ;  /* 0x0000002800287308 */ /* 0x000ea60000000800 */
[----:B------:R-:W-:-:S04]  /*9270*/  IMAD.WIDE.U32 R8, R13, -0x2daee0ad, RZ ;  /* 0xd2511f530d087825 */ /* 0x000fc800078e00ff */
[----:B------:R-:W-:Y:S01]  /*9280*/  IMAD.WIDE.U32 R12, R12, -0x2daee0ad, RZ ;  /* 0xd2511f530c0c7825 */ /* 0x000fe200078e00ff */
[----:B------:R-:W-:Y:S01]  /*9290*/  LOP3.LUT R9, R9, UR21, R110, 0x96, !PT ;  /* 0x0000001509097c12 */ /* 0x000fe2000f8e966e */
[----:B------:R-:W-:Y:S03]  /*92a0*/  MUFU.EX2 R82, R82 ;  /* 0x0000005200527308 */ /* 0x000fe60000000800 */
[----:B------:R-:W-:Y:S01]  /*92b0*/  LOP3.LUT R8, R13, UR19, R8, 0x96, !PT ;  /* 0x000000130d087c12 */ /* 0x000fe2000f8e9608 */
[----:B------:R-:W-:Y:S01]  /*92c0*/  IMAD.WIDE.U32 R10, R9, -0x326172a9, RZ ;  /* 0xcd9e8d57090a7825 */ /* 0x000fe200078e00ff */
[----:B--2---:R-:W-:-:S03]  /*92d0*/  F2FP.PACK_AB R64, R40, R41 ;  /* 0x000000292840723e */ /* 0x004fc600000000ff */
[----:B------:R-:W-:Y:S01]  /*92e0*/  IMAD.WIDE.U32 R48, R8, -0x326172a9, RZ ;  /* 0xcd9e8d5708307825 */ /* 0x000fe200078e00ff */
[----:B------:R-:W-:Y:S01]  /*92f0*/  LOP3.LUT R9, R11, UR20, R108, 0x96, !PT ;  /* 0x000000140b097c12 */ /* 0x000fe2000f8e966c */
[----:B------:R-:W-:Y:S03]  /*9300*/  MUFU.EX2 R75, R75 ;  /* 0x0000004b004b7308 */ /* 0x000fe60000000800 */
[----:B------:R-:W-:Y:S01]  /*9310*/  LOP3.LUT R8, R49, UR18, R10, 0x96, !PT ;  /* 0x0000001231087c12 */ /* 0x000fe2000f8e960a */
[----:B------:R-:W-:-:S04]  /*9320*/  IMAD.WIDE.U32 R10, R9, -0x2daee0ad, RZ ;  /* 0xd2511f53090a7825 */ /* 0x000fc800078e00ff */
[----:B------:R-:W-:Y:S01]  /*9330*/  IMAD.WIDE.U32 R50, R8, -0x2daee0ad, RZ ;  /* 0xd2511f5308327825 */ /* 0x000fe200078e00ff */
[----:B------:R-:W-:-:S04]  /*9340*/  LOP3.LUT R8, R11, UR17, R12, 0x96, !PT ;  /* 0x000000110b087c12 */ /* 0x000fc8000f8e960c */
[----:B------:R-:W-:Y:S01]  /*9350*/  LOP3.LUT R9, R51, UR13, R10, 0x96, !PT ;  /* 0x0000000d33097c12 */ /* 0x000fe2000f8e960a */
[----:B------:R-:W-:-:S04]  /*9360*/  IMAD.WIDE.U32 R208, R8, -0x326172a9, RZ ;  /* 0xcd9e8d5708d07825 */ /* 0x000fc800078e00ff */
[----:B------:R-:W-:-:S05]  /*9370*/  IMAD.WIDE.U32 R12, R9, -0x326172a9, RZ ;  /* 0xcd9e8d57090c7825 */ /* 0x000fca00078e00ff */
[C---:B------:R-:W-:Y:S02]  /*9380*/  LOP3.LUT R10, R12.reuse, 0xffff, RZ, 0xc0, !PT ;  /* 0x0000ffff0c0a7812 */ /* 0x040fe400078ec0ff */
[----:B------:R-:W-:Y:S02]  /*9390*/  LOP3.LUT R11, R12, 0xff, RZ, 0xc0, !PT ;  /* 0x000000ff0c0b7812 */ /* 0x000fe400078ec0ff */
[----:B------:R-:W-:Y:S02]  /*93a0*/  SHF.R.U32.HI R10, RZ, 0x8, R10 ;  /* 0x00000008ff0a7819 */ /* 0x000fe4000001160a */
[----:B------:R-:W-:Y:S02]  /*93b0*/  SHF.R.U32.HI R9, RZ, 0x10, R12 ;  /* 0x00000010ff097819 */ /* 0x000fe4000001160c */
[----:B------:R-:W-:Y:S02]  /*93c0*/  LOP3.LUT R8, R13, UR25, R208, 0x96, !PT ;  /* 0x000000190d087c12 */ /* 0x000fe4000f8e96d0 */
[----:B------:R-:W-:-:S02]  /*93d0*/  PRMT R11, R11, 0x5410, R10 ;  /* 0x000054100b0b7816 */ /* 0x000fc4000000000a */
[----:B------:R-:W-:Y:S02]  /*93e0*/  LOP3.LUT R9, R9, 0xff, RZ, 0xc0, !PT ;  /* 0x000000ff09097812 */ /* 0x000fe400078ec0ff */
[----:B------:R-:W-:Y:S02]  /*93f0*/  SHF.R.U32.HI R10, RZ, 0x18, R12 ;  /* 0x00000018ff0a7819 */ /* 0x000fe4000001160c */
[C---:B------:R-:W-:Y:S01]  /*9400*/  LOP3.LUT R65, R8.reuse, 0xffff, RZ, 0xc0, !PT ;  /* 0x0000ffff08417812 */ /* 0x040fe200078ec0ff */
[----:B------:R-:W2:Y:S01]  /*9410*/  LDSM.16.MT88.4 R12, [R215+0x4800] ;  /* 0x00480000d70c783b */ /* 0x000ea20000004200 */
[----:B------:R-:W-:Y:S02]  /*9420*/  PRMT R9, R9, 0x5410, R10 ;  /* 0x0000541009097816 */ /* 0x000fe4000000000a */
[----:B------:R-:W-:Y:S02]  /*9430*/  SHF.R.U32.HI R65, RZ, 0x8, R65 ;  /* 0x00000008ff417819 */ /* 0x000fe40000011641 */
[----:B------:R-:W-:Y:S01]  /*9440*/  LOP3.LUT R10, R8, 0xff, RZ, 0xc0, !PT ;  /* 0x000000ff080a7812 */ /* 0x000fe200078ec0ff */
[----:B------:R-:W-:Y:S01]  /*9450*/  HSET2.LE.AND R9, R9, R44, PT ;  /* 0x0000002c09097233 */ /* 0x000fe20003803000 */
[----:B------:R-:W-:-:S02]  /*9460*/  SHF.R.U32.HI R71, RZ, 0x18, R8 ;  /* 0x00000018ff477819 */ /* 0x000fc40000011608 */
[----:B------:R-:W-:Y:S02]  /*9470*/  PRMT R65, R10, 0x5410, R65 ;  /* 0x000054100a417816 */ /* 0x000fe40000000041 */
[----:B------:R-:W-:Y:S02]  /*9480*/  SHF.R.U32.HI R10, RZ, 0x10, R8 ;  /* 0x00000010ff0a7819 */ /* 0x000fe40000011608 */
[----:B------:R-:W-:Y:S02]  /*9490*/  F2FP.PACK_AB R8, R36, R37 ;  /* 0x000000252408723e */ /* 0x000fe400000000ff */
[----:B------:R-:W-:-:S04]  /*94a0*/  LOP3.LUT R10, R10, 0xff, RZ, 0xc0, !PT ;  /* 0x000000ff0a0a7812 */ /* 0x000fc800078ec0ff */
[----:B------:R-:W-:Y:S01]  /*94b0*/  PRMT R71, R10, 0x5410, R71 ;  /* 0x000054100a477816 */ /* 0x000fe20000000047 */
[----:B------:R-:W-:Y:S01]  /*94c0*/  HSET2.LE.AND R10, R11, R44, PT ;  /* 0x0000002c0b0a7233 */ /* 0x000fe20003803000 */
[----:B------:R-:W-:-:S04]  /*94d0*/  F2FP.PACK_AB R11, R38, R39 ;  /* 0x00000027260b723e */ /* 0x000fc800000000ff */
[----:B------:R-:W-:Y:S02]  /*94e0*/  LOP3.LUT R10, R10, R11, RZ, 0xc0, !PT ;  /* 0x0000000b0a0a7212 */ /* 0x000fe400078ec0ff */
[----:B------:R-:W-:Y:S01]  /*94f0*/  LOP3.LUT R11, R9, R8, RZ, 0xc0, !PT ;  /* 0x00000008090b7212 */ /* 0x000fe200078ec0ff */
[--C-:B------:R-:W-:Y:S01]  /*9500*/  HSET2.LE.AND R8, R65, R44.reuse, PT ;  /* 0x0000002c41087233 */ /* 0x100fe20003803000 */
[----:B------:R-:W-:Y:S01]  /*9510*/  F2FP.PACK_AB R9, R42, R43 ;  /* 0x0000002b2a09723e */ /* 0x000fe200000000ff */
[--C-:B------:R-:W-:Y:S02]  /*9520*/  FFMA.FTZ R72, R245, c[0x0][0x23c], -R198.reuse ;  /* 0x00008f00f5487a23 */ /* 0x100fe400000108c6 */
[----:B------:R-:W-:Y:S01]  /*9530*/  FFMA.FTZ R65, R204, c[0x0][0x23c], -R195 ;  /* 0x00008f00cc417a23 */ /* 0x000fe200000108c3 */
[----:B------:R-:W-:Y:S01]  /*9540*/  LOP3.LUT R8, R8, R9, RZ, 0xc0, !PT ;  /* 0x0000000908087212 */ /* 0x000fe200078ec0ff */
[----:B------:R-:W-:Y:S02]  /*9550*/  HSET2.LE.AND R9, R71, R44, PT ;  /* 0x0000002c47097233 */ /* 0x000fe40003803000 */
[----:B------:R-:W-:Y:S03]  /*9560*/  MUFU.EX2 R72, R72 ;  /* 0x0000004800487308 */ /* 0x000fe60000000800 */
[----:B------:R-:W-:Y:S01]  /*9570*/  LOP3.LUT R9, R9, R64, RZ, 0xc0, !PT ;  /* 0x0000004009097212 */ /* 0x000fe200078ec0ff */
[----:B------:R-:W-:-:S02]  /*9580*/  FFMA.FTZ R71, R243, c[0x0][0x23c], -R198 ;  /* 0x00008f00f3477a23 */ /* 0x000fc400000108c6 */
[----:B------:R-:W-:Y:S02]  /*9590*/  FFMA.FTZ R64, R202, c[0x0][0x23c], -R195 ;  /* 0x00008f00ca407a23 */ /* 0x000fe400000108c3 */
[----:B------:R-:W-:Y:S02]  /*95a0*/  MUFU.EX2 R65, R65 ;  /* 0x0000004100417308 */ /* 0x000fe40000000800 */
[C---:B-1----:R-:W-:Y:S08]  /*95b0*/  HMMA.16816.F32 R140, R8.reuse, R16, R140 ;  /* 0x00000010088c723c */ /* 0x042ff0000000188c */
[C---:B--2---:R-:W-:Y:S08]  /*95c0*/  HMMA.16816.F32 R148, R8.reuse, R12, R148 ;  /* 0x0000000c0894723c */ /* 0x044ff00000001894 */
[C---:B------:R-:W-:Y:S08]  /*95d0*/  HMMA.16816.F32 R136, R8.reuse, R18, R136 ;  /* 0x000000120888723c */ /* 0x040ff00000001888 */
[----:B------:R-:W-:Y:S07]  /*95e0*/  HMMA.16816.F32 R144, R8, R14, R144 ;  /* 0x0000000e0890723c */ /* 0x000fee0000001890 */
[----:B------:R-:W-:Y:S01]  /*95f0*/  LOP3.LUT R8, R63, UR24, R196, 0x96, !PT ;  /* 0x000000183f087c12 */ /* 0x000fe2000f8e96c4 */
[----:B------:R-:W-:-:S04]  /*9600*/  IMAD.WIDE.U32 R62, R62, -0x2daee0ad, RZ ;  /* 0xd2511f533e3e7825 */ /* 0x000fc800078e00ff */
        /* <DEDUP_REMOVED lines=17> */
[----:B------:R-:W-:Y:S02]  /*9720*/  PRMT R11, R11, 0x5410, R8 ;  /* 0x000054100b0b7816 */ /* 0x000fe40000000008 */
[----:B------:R-:W-:Y:S01]  /*9730*/  LOP3.LUT R8, R63, UR25, R250, 0x96, !PT ;  /* 0x000000193f087c12 */ /* 0x000fe2000f8e96fa */
[----:B------:R-:W1:Y:S01]  /*9740*/  MUFU.EX2 R71, R71 ;  /* 0x0000004700477308 */ /* 0x000e620000000800 */
[----:B------:R-:W-:Y:S01]  /*9750*/  LOP3.LUT R111, R111, 0xff, RZ, 0xc0, !PT ;  /* 0x000000ff6f6f7812 */ /* 0x000fe200078ec0ff */
[----:B------:R-:W-:Y:S01]  /*9760*/  IMAD.MOV.U32 R63, RZ, RZ, R209 ;  /* 0x000000ffff3f7224 */ /* 0x000fe200078e00d1 */
[----:B------:R-:W-:Y:S01]  /*9770*/  SHF.R.U32.HI R10, RZ, 0x18, R62 ;  /* 0x00000018ff0a7819 */ /* 0x000fe2000001163e */
[----:B------:R-:W-:Y:S01]  /*9780*/  IMAD.MOV.U32 R62, RZ, RZ, R208 ;  /* 0x000000ffff3e7224 */ /* 0x000fe200078e00d0 */
[----:B------:R-:W-:Y:S01]  /*9790*/  SHF.R.U32.HI R9, RZ, 0x10, R8 ;  /* 0x00000010ff097819 */ /* 0x000fe20000011608 */
[----:B------:R-:W-:Y:S01]  /*97a0*/  IMAD.MOV.U32 R243, RZ, RZ, R63 ;  /* 0x000000fffff37224 */ /* 0x000fe200078e003f */
[----:B------:R-:W-:Y:S01]  /*97b0*/  PRMT R111, R111, 0x5410, R10 ;  /* 0x000054106f6f7816 */ /* 0x000fe2000000000a */
[----:B------:R-:W-:Y:S01]  /*97c0*/  IMAD.MOV.U32 R242, RZ, RZ, R62 ;  /* 0x000000fffff27224 */ /* 0x000fe200078e003e */
[C---:B------:R-:W-:Y:S01]  /*97d0*/  LOP3.LUT R10, R8.reuse, 0xffff, RZ, 0xc0, !PT ;  /* 0x0000ffff080a7812 */ /* 0x040fe200078ec0ff */
[----:B------:R-:W2:Y:S01]  /*97e0*/  MUFU.EX2 R64, R64 ;  /* 0x0000004000407308 */ /* 0x000ea20000000800 */
[----:B------:R-:W-:Y:S01]  /*97f0*/  LOP3.LUT R113, R8, 0xff, RZ, 0xc0, !PT ;  /* 0x000000ff08717812 */ /* 0x000fe200078ec0ff */
[----:B------:R-:W-:Y:S01]  /*9800*/  FFMA.FTZ R63, R207, c[0x0][0x23c], -R198 ;  /* 0x00008f00cf3f7a23 */ /* 0x000fe200000108c6 */
[----:B------:R-:W-:Y:S01]  /*9810*/  SHF.R.U32.HI R8, RZ, 0x18, R8 ;  /* 0x00000018ff087819 */ /* 0x000fe20000011608 */
[----:B------:R-:W-:Y:S01]  /*9820*/  FFMA.FTZ R62, R115, c[0x0][0x23c], -R198 ;  /* 0x00008f00733e7a23 */ /* 0x000fe200000108c6 */
[----:B------:R-:W-:Y:S01]  /*9830*/  LOP3.LUT R9, R9, 0xff, RZ, 0xc0, !PT ;  /* 0x000000ff09097812 */ /* 0x000fe200078ec0ff */
[----:B------:R-:W-:Y:S01]  /*9840*/  IMAD.MOV.U32 R206, RZ, RZ, R48 ;  /* 0x000000ffffce7224 */ /* 0x000fe200078e0030 */
[----:B------:R-:W-:Y:S01]  /*9850*/  SHF.R.U32.HI R10, RZ, 0x8, R10 ;  /* 0x00000008ff0a7819 */ /* 0x000fe2000001160a */
[----:B------:R-:W-:Y:S01]  /*9860*/  IMAD.MOV.U32 R244, RZ, RZ, R50 ;  /* 0x000000fffff47224 */ /* 0x000fe200078e0032 */
[----:B------:R-:W-:Y:S01]  /*9870*/  PRMT R9, R9, 0x5410, R8 ;  /* 0x0000541009097816 */ /* 0x000fe20000000008 */
[----:B------:R-:W-:Y:S01]  /*9880*/  MUFU.EX2 R63, R63 ;  /* 0x0000003f003f7308 */ /* 0x000fe20000000800 */
[----:B------:R-:W-:Y:S01]  /*9890*/  PRMT R113, R113, 0x5410, R10 ;  /* 0x0000541071717816 */ /* 0x000fe2000000000a */
[----:B------:R-:W-:Y:S01]  /*98a0*/  FFMA.FTZ R107, R107, c[0x0][0x23c], -R70 ;  /* 0x00008f006b6b7a23 */ /* 0x000fe20000010846 */
[----:B-1----:R-:W-:Y:S01]  /*98b0*/  F2FP.PACK_AB R10, R71, R72 ;  /* 0x00000048470a723e */ /* 0x002fe200000000ff */
[--C-:B------:R-:W-:Y:S01]  /*98c0*/  HSET2.LE.AND R9, R9, R44.reuse, PT ;  /* 0x0000002c09097233 */ /* 0x100fe20003803000 */
[----:B------:R-:W-:Y:S01]  /*98d0*/  FFMA.FTZ R120, R120, c[0x0][0x23c], -R81 ;  /* 0x00008f0078787a23 */ /* 0x000fe20000010851 */
[----:B------:R-:W-:Y:S01]  /*98e0*/  LOP3.LUT R248, R251, UR16, R248, 0x96, !PT ;  /* 0x00000010fbf87c12 */ /* 0x000fe2000f8e96f8 */
[--C-:B------:R-:W-:Y:S01]  /*98f0*/  FFMA.FTZ R187, R187, c[0x0][0x23c], -R198.reuse ;  /* 0x00008f00bbbb7a23 */ /* 0x100fe200000108c6 */
[----:B------:R-:W1:Y:S01]  /*9900*/  MUFU.EX2 R62, R62 ;  /* 0x0000003e003e7308 */ /* 0x000e620000000800 */
[----:B------:R-:W-:Y:S01]  /*9910*/  LOP3.LUT R9, R9, R10, RZ, 0xc0, !PT ;  /* 0x0000000a09097212 */ /* 0x000fe200078ec0ff */
[--C-:B------:R-:W-:Y:S01]  /*9920*/  HSET2.LE.AND R10, R11, R44.reuse, PT ;  /* 0x0000002c0b0a7233 */ /* 0x100fe20003803000 */
[----:B--2---:R-:W-:Y:S01]  /*9930*/  F2FP.PACK_AB R11, R64, R65 ;  /* 0x00000041400b723e */ /* 0x004fe200000000ff */
[--C-:B------:R-:W-:Y:S01]  /*9940*/  HSET2.LE.AND R8, R113, R44.reuse, PT ;  /* 0x0000002c71087233 */ /* 0x100fe20003803000 */
[----:B------:R-:W-:Y:S01]  /*9950*/  F2FP.PACK_AB R113, R75, R82 ;  /* 0x000000524b71723e */ /* 0x000fe200000000ff */
[----:B------:R-:W-:Y:S01]  /*9960*/  FFMA.FTZ R186, R186, c[0x0][0x23c], -R198 ;  /* 0x00008f00baba7a23 */ /* 0x000fe200000108c6 */
[----:B------:R-:W-:Y:S01]  /*9970*/  LOP3.LUT R10, R10, R11, RZ, 0xc0, !PT ;  /* 0x0000000b0a0a7212 */ /* 0x000fe200078ec0ff */
[----:B------:R-:W-:Y:S01]  /*9980*/  HSET2.LE.AND R11, R111, R44, PT ;  /* 0x0000002c6f0b7233 */ /* 0x000fe20003803000 */
[----:B------:R-:W-:Y:S01]  /*9990*/  LOP3.LUT R8, R8, R113, RZ, 0xc0, !PT ;  /* 0x0000007108087212 */ /* 0x000fe200078ec0ff */
[----:B------:R-:W-:-:S02]  /*99a0*/  FFMA.FTZ R193, R193, c[0x0][0x23c], -R195 ;  /* 0x00008f00c1c17a23 */ /* 0x000fc400000108c3 */
[--C-:B------:R-:W-:Y:S02]  /*99b0*/  FFMA.FTZ R192, R192, c[0x0][0x23c], -R195.reuse ;  /* 0x00008f00c0c07a23 */ /* 0x100fe400000108c3 */
[--C-:B------:R-:W-:Y:S02]  /*99c0*/  FFMA.FTZ R191, R191, c[0x0][0x23c], -R195.reuse ;  /* 0x00008f00bfbf7a23 */ /* 0x100fe400000108c3 */
[----:B------:R-:W-:Y:S01]  /*99d0*/  FFMA.FTZ R190, R190, c[0x0][0x23c], -R195 ;  /* 0x00008f00bebe7a23 */ /* 0x000fe200000108c3 */
[----:B-1----:R-:W-:Y:S01]  /*99e0*/  F2FP.PACK_AB R202, R62, R63 ;  /* 0x0000003f3eca723e */ /* 0x002fe200000000ff */
[--C-:B------:R-:W-:Y:S02]  /*99f0*/  FFMA.FTZ R189, R189, c[0x0][0x23c], -R198.reuse ;  /* 0x00008f00bdbd7a23 */ /* 0x100fe400000108c6 */
[----:B------:R-:W-:Y:S01]  /*9a00*/  FFMA.FTZ R188, R188, c[0x0][0x23c], -R198 ;  /* 0x00008f00bcbc7a23 */ /* 0x000fe200000108c6 */
[----:B------:R-:W-:Y:S01]  /*9a10*/  LOP3.LUT R11, R11, R202, RZ, 0xc0, !PT ;  /* 0x000000ca0b0b7212 */ /* 0x000fe200078ec0ff */
[----:B------:R-:W-:Y:S01]  /*9a20*/  UIADD3 UR5, UR35, 0x2, URZ ;  /* 0x0000000223057890 */ /* 0x000fe2000fffe03f */
[----:B------:R-:W-:Y:S01]  /*9a30*/  IMAD.MOV.U32 R245, RZ, RZ, R51 ;  /* 0x000000fffff57224 */ /* 0x000fe200078e0033 */
[----:B------:R1:W5:Y:S04]  /*9a40*/  LDL.LU.64 R208, [R1+0x30] ;  /* 0x0000300001d07983 */ /* 0x0003680000300a00 */
[C---:B------:R-:W-:Y:S08]  /*9a50*/  HMMA.16816.F32 R132, R8.reuse, R16, R132 ;  /* 0x000000100884723c */ /* 0x040ff00000001884 */
[C---:B------:R-:W-:Y:S01]  /*9a60*/  HMMA.16816.F32 R152, R8.reuse, R18, R152 ;  /* 0x000000120898723c */ /* 0x040fe20000001898 */
[--C-:B------:R-:W-:Y:S01]  /*9a70*/  FFMA.FTZ R113, R114, c[0x0][0x23c], -R81.reuse ;  /* 0x00008f0072717a23 */ /* 0x100fe20000010851 */
[----:B------:R-:W2:Y:S06]  /*9a80*/  LDSM.16.MT88.4 R16, [R216+0x4c00] ;  /* 0x004c0000d810783b */ /* 0x000eac0000004200 */
[C---:B------:R-:W-:Y:S08]  /*9a90*/  HMMA.16816.F32 R156, R8.reuse, R12, R156 ;  /* 0x0000000c089c723c */ /* 0x040ff0000000189c */
[----:B------:R-:W-:Y:S01]  /*9aa0*/  HMMA.16816.F32 R160, R8, R14, R160 ;  /* 0x0000000e08a0723c */ /* 0x000fe200000018a0 */
[----:B------:R-:W-:Y:S01]  /*9ab0*/  FFMA.FTZ R115, R118, c[0x0][0x23c], -R81 ;  /* 0x00008f0076737a23 */ /* 0x000fe20000010851 */
[----:B------:R-:W-:Y:S01]  /*9ac0*/  MUFU.EX2 R107, R107 ;  /* 0x0000006b006b7308 */ /* 0x000fe20000000800 */
[----:B------:R-:W-:-:S07]  /*9ad0*/  FFMA.FTZ R202, R199, c[0x0][0x23c], -R70 ;  /* 0x00008f00c7ca7a23 */ /* 0x000fce0000010846 */
[----:B------:R-:W-:Y:S01]  /*9ae0*/  MUFU.EX2 R120, R120 ;  /* 0x0000007800787308 */ /* 0x000fe20000000800 */
[----:B------:R-:W-:Y:S01]  /*9af0*/  LOP3.LUT R8, R243, UR16, R206, 0x96, !PT ;  /* 0x00000010f3087c12 */ /* 0x000fe2000f8e96ce */
[----:B------:R-:W-:-:S06]  /*9b00*/  IMAD.WIDE.U32 R248, R248, -0x2daee0ad, RZ ;  /* 0xd2511f53f8f87825 */ /* 0x000fcc00078e00ff */
[----:B------:R-:W-:Y:S01]  /*9b10*/  MUFU.EX2 R187, R187 ;  /* 0x000000bb00bb7308 */ /* 0x000fe20000000800 */
[----:B------:R-:W-:-:S07]  /*9b20*/  IMAD.WIDE.U32 R12, R8, -0x2daee0ad, RZ ;  /* 0xd2511f53080c7825 */ /* 0x000fce00078e00ff */
[----:B------:R-:W-:Y:S01]  /*9b30*/  MUFU.EX2 R186, R186 ;  /* 0x000000ba00ba7308 */ /* 0x000fe20000000800 */
[----:B------:R-:W-:-:S07]  /*9b40*/  LOP3.LUT R10, R12, 0xffff, RZ, 0xc0, !PT ;  /* 0x0000ffff0c0a7812 */ /* 0x000fce00078ec0ff */
[----:B------:R-:W-:Y:S01]  /*9b50*/  MUFU.EX2 R193, R193 ;  /* 0x000000c100c17308 */ /* 0x000fe20000000800 */
[----:B------:R-:W-:-:S07]  /*9b60*/  LOP3.LUT R111, R12, 0xff, RZ, 0xc0, !PT ;  /* 0x000000ff0c6f7812 */ /* 0x000fce00078ec0ff */
[----:B------:R-:W-:Y:S01]  /*9b70*/  MUFU.EX2 R192, R192 ;  /* 0x000000c000c07308 */ /* 0x000fe20000000800 */
[----:B------:R-:W-:-:S07]  /*9b80*/  SHF.R.U32.HI R10, RZ, 0x8, R10 ;  /* 0x00000008ff0a7819 */ /* 0x000fce000001160a */
[----:B------:R-:W-:Y:S01]  /*9b90*/  MUFU.EX2 R191, R191 ;  /* 0x000000bf00bf7308 */ /* 0x000fe20000000800 */
[----:B------:R-:W-:-:S07]  /*9ba0*/  SHF.R.U32.HI R9, RZ, 0x10, R12 ;  /* 0x00000010ff097819 */ /* 0x000fce000001160c */
[----:B------:R-:W-:Y:S01]  /*9bb0*/  MUFU.EX2 R190, R190 ;  /* 0x000000be00be7308 */ /* 0x000fe20000000800 */
[----:B------:R-:W-:-:S07]  /*9bc0*/  LOP3.LUT R8, R13, UR26, R244, 0x96, !PT ;  /* 0x0000001a0d087c12 */ /* 0x000fce000f8e96f4 */
[----:B------:R-:W-:Y:S01]  /*9bd0*/  MUFU.EX2 R189, R189 ;  /* 0x000000bd00bd7308 */ /* 0x000fe20000000800 */
[----:B------:R-:W-:-:S07]  /*9be0*/  PRMT R111, R111, 0x5410, R10 ;  /* 0x000054106f6f7816 */ /* 0x000fce000000000a */
[----:B------:R-:W-:Y:S01]  /*9bf0*/  MUFU.EX2 R188, R188 ;  /* 0x000000bc00bc7308 */ /* 0x000fe20000000800 */
[----:B------:R-:W-:Y:S01]  /*9c00*/  LOP3.LUT R10, R9, 0xff, RZ, 0xc0, !PT ;  /* 0x000000ff090a7812 */ /* 0x000fe200078ec0ff */
[----:B------:R-:W-:Y:S01]  /*9c10*/  FFMA.FTZ R181, R181, c[0x0][0x23c], -R70 ;  /* 0x00008f00b5b57a23 */ /* 0x000fe20000010846 */
[----:B------:R-:W-:Y:S01]  /*9c20*/  LOP3.LUT R9, R8, 0xffff, RZ, 0xc0, !PT ;  /* 0x0000ffff08097812 */ /* 0x000fe200078ec0ff */
[--C-:B------:R-:W-:Y:S01]  /*9c30*/  FFMA.FTZ R180, R180, c[0x0][0x23c], -R81.reuse ;  /* 0x00008f00b4b47a23 */ /* 0x100fe20000010851 */
[----:B------:R-:W-:Y:S01]  /*9c40*/  SHF.R.U32.HI R11, RZ, 0x18, R12 ;  /* 0x00000018ff0b7819 */ /* 0x000fe2000001160c */
[----:B------:R-:W-:Y:S01]  /*9c50*/  FFMA.FTZ R184, R184, c[0x0][0x23c], -R81 ;  /* 0x00008f00b8b87a23 */ /* 0x000fe20000010851 */
[----:B------:R-:W-:Y:S01]  /*9c60*/  SHF.R.U32.HI R12, RZ, 0x8, R9 ;  /* 0x00000008ff0c7819 */ /* 0x000fe20000011609 */
[----:B------:R-:W-:Y:S01]  /*9c70*/  IMAD.MOV.U32 R207, RZ, RZ, R49 ;  /* 0x000000ffffcf7224 */ /* 0x000fe200078e0031 */
[----:B------:R-:W-:Y:S01]  /*9c80*/  LOP3.LUT R197, R8, 0xff, RZ, 0xc0, !PT ;  /* 0x000000ff08c57812 */ /* 0x000fe200078ec0ff */
[----:B------:R-:W-:-:S02]  /*9c90*/  FFMA.FTZ R114, R203, c[0x0][0x23c], -R70 ;  /* 0x00008f00cb727a23 */ /* 0x000fc40000010846 */
[----:B------:R-:W-:Y:S01]  /*9ca0*/  FFMA.FTZ R173, R173, c[0x0][0x23c], -R198 ;  /* 0x00008f00adad7a23 */ /* 0x000fe200000108c6 */
[----:B------:R-:W-:Y:S01]  /*9cb0*/  PRMT R197, R197, 0x5410, R12 ;  /* 0x00005410c5c57816 */ /* 0x000fe2000000000c */
[----:B------:R-:W-:Y:S01]  /*9cc0*/  FFMA.FTZ R172, R172, c[0x0][0x23c], -R198 ;  /* 0x00008f00acac7a23 */ /* 0x000fe200000108c6 */
[----:B------:R-:W3:Y:S01]  /*9cd0*/  LDSM.16.MT88.4 R12, [R215+0x4c00] ;  /* 0x004c0000d70c783b */ /* 0x000ee20000004200 */
[----:B------:R-:W-:Y:S01]  /*9ce0*/  FFMA.FTZ R118, R116, c[0x0][0x23c], -R81 ;  /* 0x00008f0074767a23 */ /* 0x000fe20000010851 */
[----:B------:R-:W-:Y:S01]  /*9cf0*/  PRMT R11, R10, 0x5410, R11 ;  /* 0x000054100a0b7816 */ /* 0x000fe2000000000b */
[----:B------:R-:W-:Y:S01]  /*9d00*/  FFMA.FTZ R116, R205, c[0x0][0x23c], -R70 ;  /* 0x00008f00cd747a23 */ /* 0x000fe20000010846 */
[----:B------:R-:W-:Y:S01]  /*9d10*/  SHF.R.U32.HI R10, RZ, 0x10, R8 ;  /* 0x00000010ff0a7819 */ /* 0x000fe20000011608 */
[----:B------:R-:W4:Y:S01]  /*9d20*/  MUFU.EX2 R114, R114 ;  /* 0x0000007200727308 */ /* 0x000f220000000800 */
[--C-:B------:R-:W-:Y:S02]  /*9d30*/  FFMA.FTZ R175, R175, c[0x0][0x23c], -R195.reuse ;  /* 0x00008f00afaf7a23 */ /* 0x100fe400000108c3 */
[--C-:B------:R-:W-:Y:S01]  /*9d40*/  FFMA.FTZ R174, R174, c[0x0][0x23c], -R195.reuse ;  /* 0x00008f00aeae7a23 */ /* 0x100fe200000108c3 */
[----:B------:R-:W-:Y:S01]  /*9d50*/  LOP3.LUT R9, R10, 0xff, RZ, 0xc0, !PT ;  /* 0x000000ff0a097812 */ /* 0x000fe200078ec0ff */
[----:B------:R-:W-:Y:S01]  /*9d60*/  HSET2.LE.AND R10, R111, R44, PT ;  /* 0x0000002c6f0a7233 */ /* 0x000fe20003803000 */
[----:B------:R-:W-:-:S02]  /*9d70*/  FFMA.FTZ R177, R177, c[0x0][0x23c], -R195 ;  /* 0x00008f00b1b17a23 */ /* 0x000fc400000108c3 */
[----:B------:R-:W-:Y:S01]  /*9d80*/  FFMA.FTZ R176, R176, c[0x0][0x23c], -R195 ;  /* 0x00008f00b0b07a23 */ /* 0x000fe200000108c3 */
[----:B------:R-:W-:Y:S01]  /*9d90*/  MUFU.EX2 R115, R115 ;  /* 0x0000007300737308 */ /* 0x000fe20000000800 */
[----:B------:R-:W-:Y:S01]  /*9da0*/  SHF.R.U32.HI R8, RZ, 0x18, R8 ;  /* 0x00000018ff087819 */ /* 0x000fe20000011608 */
[--C-:B------:R-:W-:Y:S02]  /*9db0*/  FFMA.FTZ R171, R171, c[0x0][0x23c], -R198.reuse ;  /* 0x00008f00abab7a23 */ /* 0x100fe400000108c6 */
[----:B------:R-:W-:Y:S02]  /*9dc0*/  FFMA.FTZ R170, R170, c[0x0][0x23c], -R198 ;  /* 0x00008f00aaaa7a23 */ /* 0x000fe400000108c6 */
[----:B------:R-:W-:Y:S02]  /*9dd0*/  FFMA.FTZ R165, R165, c[0x0][0x23c], -R70 ;  /* 0x00008f00a5a57a23 */ /* 0x000fe40000010846 */
[--C-:B------:R-:W-:Y:S01]  /*9de0*/  FFMA.FTZ R164, R164, c[0x0][0x23c], -R81.reuse ;  /* 0x00008f00a4a47a23 */ /* 0x100fe20000010851 */
[----:B------:R-:W-:Y:S01]  /*9df0*/  MUFU.EX2 R118, R118 ;  /* 0x0000007600767308 */ /* 0x000fe20000000800 */
[----:B------:R-:W-:-:S02]  /*9e00*/  FFMA.FTZ R168, R168, c[0x0][0x23c], -R81 ;  /* 0x00008f00a8a87a23 */ /* 0x000fc40000010851 */
[----:B------:R-:W-:Y:S02]  /*9e10*/  FFMA.FTZ R121, R121, c[0x0][0x23c], -R198 ;  /* 0x00008f0079797a23 */ /* 0x000fe400000108c6 */
[--C-:B------:R-:W-:Y:S02]  /*9e20*/  FFMA.FTZ R127, R127, c[0x0][0x23c], -R195.reuse ;  /* 0x00008f007f7f7a23 */ /* 0x100fe400000108c3 */
[--C-:B------:R-:W-:Y:S01]  /*9e30*/  FFMA.FTZ R126, R126, c[0x0][0x23c], -R195.reuse ;  /* 0x00008f007e7e7a23 */ /* 0x100fe200000108c3 */
[----:B------:R-:W1:Y:S01]  /*9e40*/  MUFU.EX2 R113, R113 ;  /* 0x0000007100717308 */ /* 0x000e620000000800 */
[--C-:B------:R-:W-:Y:S02]  /*9e50*/  FFMA.FTZ R129, R129, c[0x0][0x23c], -R195.reuse ;  /* 0x00008f0081817a23 */ /* 0x100fe400000108c3 */
[--C-:B------:R-:W-:Y:S01]  /*9e60*/  FFMA.FTZ R128, R128, c[0x0][0x23c], -R195.reuse ;  /* 0x00008f0080807a23 */ /* 0x100fe200000108c3 */
[----:B------:R-:W-:Y:S01]  /*9e70*/  UIADD3 UR35, UR35, 0x3, URZ ;  /* 0x0000000323237890 */ /* 0x000fe2000fffe03f */
[--C-:B------:R-:W-:Y:S01]  /*9e80*/  FFMA.FTZ R104, R104, c[0x0][0x23c], -R195.reuse ;  /* 0x00008f0068687a23 */ /* 0x100fe200000108c3 */
[----:B------:R2:W5:Y:S02]  /*9e90*/  LDL.LU.64 R50, [R1+0x28] ;  /* 0x0000280001327983 */ /* 0x0005640000300a00 */
[----:B------:R-:W-:Y:S08]  /*9ea0*/  MUFU.EX2 R116, R116 ;  /* 0x0000007400747308 */ /* 0x000ff00000000800 */
[----:B------:R-:W2:Y:S01]  /*9eb0*/  MUFU.EX2 R111, R202 ;  /* 0x000000ca006f7308 */ /* 0x000ea20000000800 */
[----:B------:R-:W-:Y:S01]  /*9ec0*/  PRMT R9, R9, 0x5410, R8 ;  /* 0x0000541009097816 */ /* 0x000fe20000000008 */
[--C-:B------:R-:W-:Y:S01]  /*9ed0*/  HSET2.LE.AND R11, R11, R44.reuse, PT ;  /* 0x0000002c0b0b7233 */ /* 0x100fe20003803000 */
[----:B----4-:R-:W-:Y:S01]  /*9ee0*/  F2FP.PACK_AB R8, R107, R114 ;  /* 0x000000726b08723e */ /* 0x010fe200000000ff */
[--C-:B------:R-:W-:Y:S01]  /*9ef0*/  FFMA.FTZ R103, R103, c[0x0][0x23c], -R195.reuse ;  /* 0x00008f0067677a23 */ /* 0x100fe200000108c3 */
[----:B-1----:R-:W-:Y:S01]  /*9f00*/  F2FP.PACK_AB R199, R113, R118 ;  /* 0x0000007671c7723e */ /* 0x002fe200000000ff */
[--C-:B------:R-:W-:Y:S01]  /*9f10*/  HSET2.LE.AND R9, R9, R44.reuse, PT ;  /* 0x0000002c09097233 */ /* 0x100fe20003803000 */
[----:B------:R-:W-:Y:S01]  /*9f20*/  LOP3.LUT R11, R11, R8, RZ, 0xc0, !PT ;  /* 0x000000080b0b7212 */ /* 0x000fe200078ec0ff */
[----:B------:R-:W-:Y:S01]  /*9f30*/  HSET2.LE.AND R8, R197, R44, PT ;  /* 0x0000002cc5087233 */ /* 0x000fe20003803000 */
[----:B------:R-:W-:Y:S01]  /*9f40*/  F2FP.PACK_AB R197, R115, R120 ;  /* 0x0000007873c5723e */ /* 0x000fe200000000ff */
[----:B------:R-:W-:Y:S01]  /*9f50*/  MUFU.EX2 R181, R181 ;  /* 0x000000b500b57308 */ /* 0x000fe20000000800 */
[----:B------:R-:W-:Y:S01]  /*9f60*/  LOP3.LUT R10, R10, R199, RZ, 0xc0, !PT ;  /* 0x000000c70a0a7212 */ /* 0x000fe200078ec0ff */
[--C-:B------:R-:W-:Y:S01]  /*9f70*/  FFMA.FTZ R102, R102, c[0x0][0x23c], -R195.reuse ;  /* 0x00008f0066667a23 */ /* 0x100fe200000108c3 */
[----:B------:R1:W5:Y:S01]  /*9f80*/  LDL.LU.64 R48, [R1+0x20] ;  /* 0x0000200001307983 */ /* 0x0003620000300a00 */
[----:B------:R-:W-:Y:S01]  /*9f90*/  LOP3.LUT R8, R8, R197, RZ, 0xc0, !PT ;  /* 0x000000c508087212 */ /* 0x000fe200078ec0ff */
[--C-:B------:R-:W-:Y:S01]  /*9fa0*/  FFMA.FTZ R101, R101, c[0x0][0x23c], -R195.reuse ;  /* 0x00008f0065657a23 */ /* 0x100fe200000108c3 */
[----:B--2---:R-:W-:Y:S01]  /*9fb0*/  F2FP.PACK_AB R204, R111, R116 ;  /* 0x000000746fcc723e */ /* 0x004fe200000000ff */
[--C-:B------:R-:W-:Y:S01]  /*9fc0*/  FFMA.FTZ R100, R100, c[0x0][0x23c], -R195.reuse ;  /* 0x00008f0064647a23 */ /* 0x100fe200000108c3 */
[----:B------:R-:W-:Y:S01]  /*9fd0*/  LOP3.LUT R199, R248, 0xff, RZ, 0xc0, !PT ;  /* 0x000000fff8c77812 */ /* 0x000fe200078ec0ff */
[----:B------:R-:W-:Y:S01]  /*9fe0*/  MUFU.EX2 R180, R180 ;  /* 0x000000b400b47308 */ /* 0x000fe20000000800 */
[----:B------:R-:W-:Y:S01]  /*9ff0*/  LOP3.LUT R9, R9, R204, RZ, 0xc0, !PT ;  /* 0x000000cc09097212 */ /* 0x000fe200078ec0ff */
[----:B------:R-:W-:-:S02]  /*a000*/  FFMA.FTZ R99, R99, c[0x0][0x23c], -R195 ;  /* 0x00008f0063637a23 */ /* 0x000fc400000108c3 */
[--C-:B------:R-:W-:Y:S02]  /*a010*/  FFMA.FTZ R98, R98, c[0x0][0x23c], -R195.reuse ;  /* 0x00008f0062627a23 */ /* 0x100fe400000108c3 */
[----:B------:R-:W-:Y:S02]  /*a020*/  FFMA.FTZ R97, R97, c[0x0][0x23c], -R195 ;  /* 0x00008f0061617a23 */ /* 0x000fe400000108c3 */
[----:B------:R-:W-:Y:S01]  /*a030*/  HMMA.16816.F32 R140, R8, R16, R140 ;  /* 0x00000010088c723c */ /* 0x000fe2000000188c */
[----:B------:R-:W-:Y:S01]  /*a040*/  MUFU.EX2 R184, R184 ;  /* 0x000000b800b87308 */ /* 0x000fe20000000800 */
[----:B------:R-:W-:Y:S02]  /*a050*/  FFMA.FTZ R90, R90, c[0x0][0x23c], -R81 ;  /* 0x00008f005a5a7a23 */ /* 0x000fe40000010851 */
[----:B------:R-:W-:Y:S02]  /*a060*/  FFMA.FTZ R83, R83, c[0x0][0x23c], -R70 ;  /* 0x00008f0053537a23 */ /* 0x000fe40000010846 */
[----:B------:R-:W-:-:S02]  /*a070*/  FADD.FTZ R117, R124, R117 ;  /* 0x000000757c757221 */ /* 0x000fc40000010000 */
[C---:B------:R-:W-:Y:S01]  /*a080*/  HMMA.16816.F32 R136, R8.reuse, R18, R136 ;  /* 0x000000120888723c */ /* 0x040fe20000001888 */
[----:B------:R-:W-:Y:S01]  /*a090*/  MUFU.EX2 R173, R173 ;  /* 0x000000ad00ad7308 */ /* 0x000fe20000000800 */
[----:B------:R-:W-:Y:S02]  /*a0a0*/  FADD.FTZ R106, R106, R117 ;  /* 0x000000756a6a7221 */ /* 0x000fe40000010000 */
[----:B------:R-:W-:Y:S02]  /*a0b0*/  FADD.FTZ R61, R61, R60 ;  /* 0x0000003c3d3d7221 */ /* 0x000fe40000010000 */
[----:B------:R-:W-:Y:S02]  /*a0c0*/  FADD.FTZ R25, R25, R106 ;  /* 0x0000006a19197221 */ /* 0x000fe40000010000 */
[----:B---3--:R-:W-:Y:S01]  /*a0d0*/  HMMA.16816.F32 R148, R8, R12, R148 ;  /* 0x0000000c0894723c */ /* 0x008fe20000001894 */
[----:B------:R-:W-:Y:S01]  /*a0e0*/  MUFU.EX2 R172, R172 ;  /* 0x000000ac00ac7308 */ /* 0x000fe20000000800 */
[----:B------:R-:W-:-:S02]  /*a0f0*/  FADD.FTZ R122, R122, R25 ;  /* 0x000000197a7a7221 */ /* 0x000fc40000010000 */
[----:B------:R-:W-:Y:S02]  /*a100*/  FADD.FTZ R60, R56, R61 ;  /* 0x0000003d383c7221 */ /* 0x000fe40000010000 */
[----:B------:R-:W-:Y:S02]  /*a110*/  FADD.FTZ R77, R77, R122 ;  /* 0x0000007a4d4d7221 */ /* 0x000fe40000010000 */
[----:B------:R-:W-:Y:S01]  /*a120*/  HMMA.16816.F32 R144, R8, R14, R144 ;  /* 0x0000000e0890723c */ /* 0x000fe20000001890 */
[----:B------:R-:W-:Y:S01]  /*a130*/  MUFU.EX2 R175, R175 ;  /* 0x000000af00af7308 */ /* 0x000fe20000000800 */
[----:B------:R-:W-:Y:S02]  /*a140*/  FADD.FTZ R76, R76, R77 ;  /* 0x0000004d4c4c7221 */ /* 0x000fe40000010000 */
[----:B------:R-:W-:Y:S02]  /*a150*/  FFMA.FTZ R96, R96, c[0x0][0x23c], -R198 ;  /* 0x00008f0060607a23 */ /* 0x000fe400000108c6 */
[----:B------:R-:W-:Y:S01]  /*a160*/  FADD.FTZ R35, R35, R76 ;  /* 0x0000004c23237221 */ /* 0x000fe20000010000 */
[----:B------:R-:W-:Y:S01]  /*a170*/  LOP3.LUT R10, R248, 0xffff, RZ, 0xc0, !PT ;  /* 0x0000fffff80a7812 */ /* 0x000fe200078ec0ff */
[----:B------:R-:W-:Y:S01]  /*a180*/  FFMA.FTZ R95, R95, c[0x0][0x23c], -R198 ;  /* 0x00008f005f5f7a23 */ /* 0x000fe200000108c6 */
[----:B------:R-:W-:Y:S01]  /*a190*/  SHF.R.U32.HI R9, RZ, 0x10, R248 ;  /* 0x00000010ff097819 */ /* 0x000fe200000116f8 */
[----:B------:R-:W-:Y:S01]  /*a1a0*/  MUFU.EX2 R174, R174 ;  /* 0x000000ae00ae7308 */ /* 0x000fe20000000800 */
[----:B------:R-:W-:Y:S01]  /*a1b0*/  SHF.R.U32.HI R10, RZ, 0x8, R10 ;  /* 0x00000008ff0a7819 */ /* 0x000fe2000001160a */
[----:B------:R-:W-:Y:S01]  /*a1c0*/  FADD.FTZ R82, R82, R35 ;  /* 0x0000002352527221 */ /* 0x000fe20000010000 */
[----:B------:R-:W-:Y:S01]  /*a1d0*/  LOP3.LUT R8, R249, UR26, R246, 0x96, !PT ;  /* 0x0000001af9087c12 */ /* 0x000fe2000f8e96f6 */
[----:B------:R-:W-:Y:S01]  /*a1e0*/  FFMA.FTZ R94, R94, c[0x0][0x23c], -R198 ;  /* 0x00008f005e5e7a23 */ /* 0x000fe200000108c6 */
[----:B------:R-:W-:Y:S01]  /*a1f0*/  PRMT R199, R199, 0x5410, R10 ;  /* 0x00005410c7c77816 */ /* 0x000fe2000000000a */
[----:B------:R-:W-:Y:S01]  /*a200*/  FADD.FTZ R82, R75, R82 ;  /* 0x000000524b527221 */ /* 0x000fe20000010000 */
[----:B------:R-:W-:Y:S01]  /*a210*/  SHF.R.U32.HI R11, RZ, 0x18, R248 ;  /* 0x00000018ff0b7819 */ /* 0x000fe200000116f8 */
[----:B------:R-:W-:Y:S01]  /*a220*/  MUFU.EX2 R177, R177 ;  /* 0x000000b100b17308 */ /* 0x000fe20000000800 */
[----:B------:R-:W-:Y:S01]  /*a230*/  LOP3.LUT R10, R9, 0xff, RZ, 0xc0, !PT ;  /* 0x000000ff090a7812 */ /* 0x000fe200078ec0ff */
[--C-:B------:R-:W-:Y:S01]  /*a240*/  FFMA.FTZ R93, R93, c[0x0][0x23c], -R198.reuse ;  /* 0x00008f005d5d7a23 */ /* 0x100fe200000108c6 */
[----:B------:R-:W-:Y:S01]  /*a250*/  LOP3.LUT R9, R8, 0xffff, RZ, 0xc0, !PT ;  /* 0x0000ffff08097812 */ /* 0x000fe200078ec0ff */
[--C-:B------:R-:W-:Y:S01]  /*a260*/  FFMA.FTZ R92, R92, c[0x0][0x23c], -R198.reuse ;  /* 0x00008f005c5c7a23 */ /* 0x100fe200000108c6 */
[----:B------:R-:W-:Y:S01]  /*a270*/  PRMT R11, R10, 0x5410, R11 ;  /* 0x000054100a0b7816 */ /* 0x000fe2000000000b */
[----:B------:R-:W-:Y:S01]  /*a280*/  FFMA.FTZ R91, R91, c[0x0][0x23c], -R198 ;  /* 0x00008f005b5b7a23 */ /* 0x000fe200000108c6 */
[----:B------:R-:W-:Y:S01]  /*a290*/  SHF.R.U32.HI R10, RZ, 0x10, R8 ;  /* 0x00000010ff0a7819 */ /* 0x000fe20000011608 */
[----:B------:R-:W-:Y:S01]  /*a2a0*/  MUFU.EX2 R176, R176 ;  /* 0x000000b000b07308 */ /* 0x000fe20000000800 */
[----:B------:R-:W-:Y:S01]  /*a2b0*/  LOP3.LUT R197, R8, 0xff, RZ, 0xc0, !PT ;  /* 0x000000ff08c57812 */ /* 0x000fe200078ec0ff */
[--C-:B------:R-:W-:Y:S01]  /*a2c0*/  HSET2.LE.AND R11, R11, R44.reuse, PT ;  /* 0x0000002c0b0b7233 */ /* 0x100fe20003803000 */
[----:B------:R-:W-:Y:S01]  /*a2d0*/  SHF.R.U32.HI R202, RZ, 0x8, R9 ;  /* 0x00000008ffca7819 */ /* 0x000fe20000011609 */
[----:B------:R-:W-:Y:S01]  /*a2e0*/  FADD.FTZ R60, R57, R60 ;  /* 0x0000003c393c7221 */ /* 0x000fe20000010000 */
[----:B------:R-:W-:Y:S01]  /*a2f0*/  SHF.R.U32.HI R8, RZ, 0x18, R8 ;  /* 0x00000018ff087819 */ /* 0x000fe20000011608 */
[----:B------:R-:W-:Y:S01]  /*a300*/  FADD.FTZ R65, R65, R82 ;  /* 0x0000005241417221 */ /* 0x000fe20000010000 */
[----:B------:R-:W-:Y:S01]  /*a310*/  LOP3.LUT R9, R10, 0xff, RZ, 0xc0, !PT ;  /* 0x000000ff0a097812 */ /* 0x000fe200078ec0ff */
[--C-:B------:R-:W-:Y:S01]  /*a320*/  HSET2.LE.AND R10, R199, R44.reuse, PT ;  /* 0x0000002cc70a7233 */ /* 0x100fe20003803000 */
[----:B------:R-:W-:Y:S01]  /*a330*/  PRMT R197, R197, 0x5410, R202 ;  /* 0x00005410c5c57816 */ /* 0x000fe200000000ca */
[----:B------:R-:W-:Y:S01]  /*a340*/  MUFU.EX2 R171, R171 ;  /* 0x000000ab00ab7308 */ /* 0x000fe20000000800 */
[----:B------:R-:W-:Y:S01]  /*a350*/  PRMT R9, R9, 0x5410, R8 ;  /* 0x0000541009097816 */ /* 0x000fe20000000008 */
[----:B------:R-:W-:Y:S01]  /*a360*/  FADD.FTZ R23, R23, R60 ;  /* 0x0000003c17177221 */ /* 0x000fe20000010000 */
[----:B------:R-:W-:Y:S01]  /*a370*/  F2FP.PACK_AB R8, R186, R187 ;  /* 0x000000bbba08723e */ /* 0x000fe200000000ff */
[----:B------:R-:W-:Y:S01]  /*a380*/  FADD.FTZ R64, R64, R65 ;  /* 0x0000004140407221 */ /* 0x000fe20000010000 */
[----:B------:R-:W-:Y:S01]  /*a390*/  F2FP.PACK_AB R199, R190, R191 ;  /* 0x000000bfbec7723e */ /* 0x000fe200000000ff */
[--C-:B------:R-:W-:Y:S01]  /*a3a0*/  HSET2.LE.AND R9, R9, R44.reuse, PT ;  /* 0x0000002c09097233 */ /* 0x100fe20003803000 */
[----:B------:R-:W-:Y:S01]  /*a3b0*/  LOP3.LUT R11, R11, R8, RZ, 0xc0, !PT ;  /* 0x000000080b0b7212 */ /* 0x000fe200078ec0ff */
[----:B------:R-:W-:Y:S01]  /*a3c0*/  HSET2.LE.AND R8, R197, R44, PT ;  /* 0x0000002cc5087233 */ /* 0x000fe20003803000 */
[----:B------:R-:W-:Y:S01]  /*a3d0*/  F2FP.PACK_AB R197, R192, R193 ;  /* 0x000000c1c0c5723e */ /* 0x000fe200000000ff */
[----:B------:R-:W-:Y:S01]  /*a3e0*/  MUFU.EX2 R170, R170 ;  /* 0x000000aa00aa7308 */ /* 0x000fe20000000800 */
[----:B------:R-:W-:Y:S01]  /*a3f0*/  F2FP.PACK_AB R202, R188, R189 ;  /* 0x000000bdbcca723e */ /* 0x000fe200000000ff */
[----:B------:R-:W-:Y:S01]  /*a400*/  FADD.FTZ R193, R193, R64 ;  /* 0x00000040c1c17221 */ /* 0x000fe20000010000 */
[----:B------:R-:W-:Y:S01]  /*a410*/  LOP3.LUT R10, R10, R199, RZ, 0xc0, !PT ;  /* 0x000000c70a0a7212 */ /* 0x000fe200078ec0ff */
[--C-:B------:R-:W-:Y:S01]  /*a420*/  FFMA.FTZ R199, R178, c[0x0][0x23c], -R81.reuse ;  /* 0x00008f00b2c77a23 */ /* 0x100fe20000010851 */
[----:B------:R-:W-:Y:S01]  /*a430*/  LOP3.LUT R8, R8, R197, RZ, 0xc0, !PT ;  /* 0x000000c508087212 */ /* 0x000fe200078ec0ff */
[----:B------:R-:W-:Y:S01]  /*a440*/  FFMA.FTZ R197, R182, c[0x0][0x23c], -R81 ;  /* 0x00008f00b6c57a23 */ /* 0x000fe20000010851 */
[----:B------:R-:W-:Y:S01]  /*a450*/  LOP3.LUT R9, R9, R202, RZ, 0xc0, !PT ;  /* 0x000000ca09097212 */ /* 0x000fe200078ec0ff */
[--C-:B------:R-:W-:Y:S01]  /*a460*/  FFMA.FTZ R182, R179, c[0x0][0x23c], -R70.reuse ;  /* 0x00008f00b3b67a23 */ /* 0x100fe20000010846 */
[----:B------:R-:W-:Y:S01]  /*a470*/  MUFU.EX2 R165, R165 ;  /* 0x000000a500a57308 */ /* 0x000fe20000000800 */
[----:B------:R-:W-:-:S02]  /*a480*/  FFMA.FTZ R178, R185, c[0x0][0x23c], -R70 ;  /* 0x00008f00b9b27a23 */ /* 0x000fc40000010846 */
[----:B------:R-:W-:Y:S02]  /*a490*/  FFMA.FTZ R179, R183, c[0x0][0x23c], -R70 ;  /* 0x00008f00b7b37a23 */ /* 0x000fe40000010846 */
[C---:B------:R-:W-:Y:S01]  /*a4a0*/  HMMA.16816.F32 R132, R8.reuse, R16, R132 ;  /* 0x000000100884723c */ /* 0x040fe20000001884 */
[----:B------:R-:W-:Y:S02]  /*a4b0*/  FADD.FTZ R192, R192, R193 ;  /* 0x000000c1c0c07221 */ /* 0x000fe40000010000 */
[----:B------:R-:W-:Y:S01]  /*a4c0*/  MUFU.EX2 R182, R182 ;  /* 0x000000b600b67308 */ /* 0x000fe20000000800 */
[----:B------:R-:W-:Y:S02]  /*a4d0*/  FFMA.FTZ R86, R86, c[0x0][0x23c], -R81 ;  /* 0x00008f0056567a23 */ /* 0x000fe40000010851 */
[----:B------:R-:W-:Y:S02]  /*a4e0*/  FADD.FTZ R191, R191, R192 ;  /* 0x000000c0bfbf7221 */ /* 0x000fe40000010000 */
[----:B------:R-:W-:Y:S01]  /*a4f0*/  IMAD.U32 R17, RZ, RZ, UR5 ;  /* 0x00000005ff117e24 */ /* 0x000fe2000f8e00ff */
[----:B------:R-:W-:Y:S01]  /*a500*/  HMMA.16816.F32 R156, R8, R12, R156 ;  /* 0x0000000c089c723c */ /* 0x000fe2000000189c */
[----:B------:R-:W-:Y:S01]  /*a510*/  FADD.FTZ R190, R190, R191 ;  /* 0x000000bfbebe7221 */ /* 0x000fe20000010000 */
[----:B------:R-:W2:Y:S01]  /*a520*/  MUFU.EX2 R199, R199 ;  /* 0x000000c700c77308 */ /* 0x000ea20000000800 */
[----:B------:R-:W-:Y:S01]  /*a530*/  FFMA.FTZ R85, R85, c[0x0][0x23c], -R70 ;  /* 0x00008f0055557a23 */ /* 0x000fe20000010846 */
[----:B------:R-:W-:-:S04]  /*a540*/  LOP3.LUT R202, R55, UR33, R17, 0x96, !PT ;  /* 0x0000002137ca7c12 */ /* 0x000fc8000f8e9611 */
[C---:B------:R-:W-:Y:S01]  /*a550*/  HMMA.16816.F32 R152, R8.reuse, R18, R152 ;  /* 0x000000120898723c */ /* 0x040fe20000001898 */
[----:B------:R-:W-:Y:S01]  /*a560*/  IMAD.WIDE.U32 R202, R202, -0x326172a9, RZ ;  /* 0xcd9e8d57caca7825 */ /* 0x000fe200078e00ff */
[----:B------:R-:W3:Y:S01]  /*a570*/  LDSM.16.MT88.4 R16, [R216+0x5000] ;  /* 0x00500000d810783b */ /* 0x000ee20000004200 */
[----:B------:R-:W-:Y:S03]  /*a580*/  MUFU.EX2 R197, R197 ;  /* 0x000000c500c57308 */ /* 0x000fe60000000800 */
[----:B------:R-:W-:Y:S02]  /*a590*/  LOP3.LUT R13, R203, UR24, R112, 0x96, !PT ;  /* 0x00000018cb0d7c12 */ /* 0x000fe4000f8e9670 */
[--C-:B------:R-:W-:Y:S01]  /*a5a0*/  LOP3.LUT R12, R109, UR22, R202.reuse, 0x96, !PT ;  /* 0x000000166d0c7c12 */ /* 0x100fe2000f8e96ca */
[----:B------:R-:W-:Y:S01]  /*a5b0*/  HMMA.16816.F32 R160, R8, R14, R160 ;  /* 0x0000000e08a0723c */ /* 0x000fe200000018a0 */
[----:B--2---:R-:W-:Y:S01]  /*a5c0*/  F2FP.PACK_AB R183, R199, R180 ;  /* 0x000000b4c7b7723e */ /* 0x004fe200000000ff */
[----:B------:R-:W-:Y:S01]  /*a5d0*/  IMAD.WIDE.U32 R244, R13, -0x2daee0ad, RZ ;  /* 0xd2511f530df47825 */ /* 0x000fe200078e00ff */
[----:B------:R-:W-:Y:S01]  /*a5e0*/  MUFU.EX2 R178, R178 ;  /* 0x000000b200b27308 */ /* 0x000fe20000000800 */
[----:B------:R-:W-:-:S02]  /*a5f0*/  LOP3.LUT R202, R201, UR22, R202, 0x96, !PT ;  /* 0x00000016c9ca7c12 */ /* 0x000fc4000f8e96ca */
[----:B------:R-:W-:Y:S01]  /*a600*/  IMAD.WIDE.U32 R12, R12, -0x2daee0ad, RZ ;  /* 0xd2511f530c0c7825 */ /* 0x000fe200078e00ff */
[----:B------:R-:W-:-:S03]  /*a610*/  LOP3.LUT R8, R245, UR21, R110, 0x96, !PT ;  /* 0x00000015f5087c12 */ /* 0x000fc6000f8e966e */
[----:B------:R-:W-:Y:S01]  /*a620*/  IMAD.WIDE.U32 R206, R202, -0x2daee0ad, RZ ;  /* 0xd2511f53cace7825 */ /* 0x000fe200078e00ff */
[----:B------:R-:W-:Y:S01]  /*a630*/  LOP3.LUT R244, R13, UR19, R244, 0x96, !PT ;  /* 0x000000130df47c12 */ /* 0x000fe2000f8e96f4 */
[----:B------:R-:W2:Y:S02]  /*a640*/  MUFU.EX2 R179, R179 ;  /* 0x000000b300b37308 */ /* 0x000ea40000000800 */
[----:B------:R-:W-:-:S04]  /*a650*/  IMAD.WIDE.U32 R242, R8, -0x326172a9, RZ ;  /* 0xcd9e8d5708f27825 */ /* 0x000fc800078e00ff */
[----:B------:R-:W-:Y:S01]  /*a660*/  IMAD.WIDE.U32 R244, R244, -0x326172a9, RZ ;  /* 0xcd9e8d57f4f47825 */ /* 0x000fe200078e00ff */
[----:B------:R-:W-:Y:S01]  /*a670*/  LOP3.LUT R8, R243, UR20, R108, 0x96, !PT ;  /* 0x00000014f3087c12 */ /* 0x000fe2000f8e966c */
[----:B------:R-:W-:Y:S03]  /*a680*/  MUFU.EX2 R164, R164 ;  /* 0x000000a400a47308 */ /* 0x000fe60000000800 */
[----:B------:R-:W-:Y:S01]  /*a690*/  LOP3.LUT R242, R245, UR18, R242, 0x96, !PT ;  /* 0x00000012f5f27c12 */ /* 0x000fe2000f8e96f2 */
[----:B------:R-:W-:-:S04]  /*a6a0*/  IMAD.WIDE.U32 R8, R8, -0x2daee0ad, RZ ;  /* 0xd2511f5308087825 */ /* 0x000fc800078e00ff */
[----:B------:R-:W-:Y:S01]  /*a6b0*/  IMAD.WIDE.U32 R242, R242, -0x2daee0ad, RZ ;  /* 0xd2511f53f2f27825 */ /* 0x000fe200078e00ff */
[----:B------:R-:W-:Y:S01]  /*a6c0*/  LOP3.LUT R246, R9, UR17, R12, 0x96, !PT ;  /* 0x0000001109f67c12 */ /* 0x000fe2000f8e960c */
[----:B------:R-:W-:Y:S01]  /*a6d0*/  MUFU.EX2 R168, R168 ;  /* 0x000000a800a87308 */ /* 0x000fe20000000800 */
[----:B--2---:R-:W-:Y:S02]  /*a6e0*/  F2FP.PACK_AB R204, R179, R178 ;  /* 0x000000b2b3cc723e */ /* 0x004fe400000000ff */
[----:B------:R-:W-:Y:S01]  /*a6f0*/  LOP3.LUT R8, R243, UR13, R8, 0x96, !PT ;  /* 0x0000000df3087c12 */ /* 0x000fe2000f8e9608 */
[----:B------:R-:W-:-:S04]  /*a700*/  IMAD.WIDE.U32 R246, R246, -0x326172a9, RZ ;  /* 0xcd9e8d57f6f67825 */ /* 0x000fc800078e00ff */
[----:B------:R-:W-:Y:S01]  /*a710*/  IMAD.WIDE.U32 R12, R8, -0x326172a9, RZ ;  /* 0xcd9e8d57080c7825 */ /* 0x000fe200078e00ff */
[----:B------:R-:W-:Y:S01]  /*a720*/  LOP3.LUT R244, R247, UR16, R244, 0x96, !PT ;  /* 0x00000010f7f47c12 */ /* 0x000fe2000f8e96f4 */
[----:B------:R-:W-:Y:S03]  /*a730*/  MUFU.EX2 R121, R121 ;  /* 0x0000007900797308 */ /* 0x000fe60000000800 */
[----:B------:R-:W-:Y:S01]  /*a740*/  LOP3.LUT R8, R12, 0xffff, RZ, 0xc0, !PT ;  /* 0x0000ffff0c087812 */ /* 0x000fe200078ec0ff */
[----:B------:R-:W-:Y:S01]  /*a750*/  IMAD.WIDE.U32 R244, R244, -0x2daee0ad, RZ ;  /* 0xd2511f53f4f47825 */ /* 0x000fe200078e00ff */
[----:B------:R-:W-:Y:S02]  /*a760*/  LOP3.LUT R205, R12, 0xff, RZ, 0xc0, !PT ;  /* 0x000000ff0ccd7812 */ /* 0x000fe400078ec0ff */
[----:B------:R-:W-:Y:S01]  /*a770*/  SHF.R.U32.HI R8, RZ, 0x8, R8 ;  /* 0x00000008ff087819 */ /* 0x000fe20000011608 */
[----:B------:R-:W-:Y:S01]  /*a780*/  MUFU.EX2 R127, R127 ;  /* 0x0000007f007f7308 */ /* 0x000fe20000000800 */
[----:B------:R-:W-:-:S02]  /*a790*/  SHF.R.U32.HI R11, RZ, 0x10, R12 ;  /* 0x00000010ff0b7819 */ /* 0x000fc4000001160c */
[----:B------:R-:W-:Y:S02]  /*a7a0*/  PRMT R205, R205, 0x5410, R8 ;  /* 0x00005410cdcd7816 */ /* 0x000fe40000000008 */
[----:B------:R-:W-:Y:S02]  /*a7b0*/  SHF.R.U32.HI R10, RZ, 0x18, R12 ;  /* 0x00000018ff0a7819 */ /* 0x000fe4000001160c */
[----:B------:R-:W-:Y:S01]  /*a7c0*/  LOP3.LUT R8, R13, UR25, R246, 0x96, !PT ;  /* 0x000000190d087c12 */ /* 0x000fe2000f8e96f6 */
[----:B------:R-:W-:Y:S01]  /*a7d0*/  MUFU.EX2 R126, R126 ;  /* 0x0000007e007e7308 */ /* 0x000fe20000000800 */
[----:B------:R-:W2:Y:S01]  /*a7e0*/  LDSM.16.MT88.4 R12, [R215+0x5000] ;  /* 0x00500000d70c783b */ /* 0x000ea20000004200 */
[----:B------:R-:W-:Y:S02]  /*a7f0*/  LOP3.LUT R11, R11, 0xff, RZ, 0xc0, !PT ;  /* 0x000000ff0b0b7812 */ /* 0x000fe400078ec0ff */
[----:B------:R-:W-:Y:S02]  /*a800*/  SHF.R.U32.HI R9, RZ, 0x10, R8 ;  /* 0x00000010ff097819 */ /* 0x000fe40000011608 */
[----:B------:R-:W-:-:S02]  /*a810*/  PRMT R11, R11, 0x5410, R10 ;  /* 0x000054100b0b7816 */ /* 0x000fc4000000000a */
[C---:B------:R-:W-:Y:S01]  /*a820*/  LOP3.LUT R10, R8.reuse, 0xffff, RZ, 0xc0, !PT ;  /* 0x0000ffff080a7812 */ /* 0x040fe200078ec0ff */
[----:B------:R-:W-:Y:S01]  /*a830*/  MUFU.EX2 R129, R129 ;  /* 0x0000008100817308 */ /* 0x000fe20000000800 */
[----:B------:R-:W-:Y:S01]  /*a840*/  LOP3.LUT R185, R8, 0xff, RZ, 0xc0, !PT ;  /* 0x000000ff08b97812 */ /* 0x000fe200078ec0ff */
[--C-:B------:R-:W-:Y:S01]  /*a850*/  HSET2.LE.AND R11, R11, R44.reuse, PT ;  /* 0x0000002c0b0b7233 */ /* 0x100fe20003803000 */
[----:B------:R-:W-:Y:S02]  /*a860*/  SHF.R.U32.HI R8, RZ, 0x18, R8 ;  /* 0x00000018ff087819 */ /* 0x000fe40000011608 */
[----:B------:R-:W-:Y:S02]  /*a870*/  SHF.R.U32.HI R10, RZ, 0x8, R10 ;  /* 0x00000008ff0a7819 */ /* 0x000fe4000001160a */
[----:B------:R-:W-:Y:S01]  /*a880*/  LOP3.LUT R9, R9, 0xff, RZ, 0xc0, !PT ;  /* 0x000000ff09097812 */ /* 0x000fe200078ec0ff */
[----:B------:R-:W-:Y:S01]  /*a890*/  MUFU.EX2 R128, R128 ;  /* 0x0000008000807308 */ /* 0x000fe20000000800 */
[----:B------:R-:W-:Y:S01]  /*a8a0*/  PRMT R185, R185, 0x5410, R10 ;  /* 0x00005410b9b97816 */ /* 0x000fe2000000000a */
[----:B------:R-:W-:Y:S01]  /*a8b0*/  HSET2.LE.AND R10, R205, R44, PT ;  /* 0x0000002ccd0a7233 */ /* 0x000fe20003803000 */
[----:B------:R-:W-:-:S02]  /*a8c0*/  PRMT R9, R9, 0x5410, R8 ;  /* 0x0000541009097816 */ /* 0x000fc40000000008 */
[----:B------:R-:W-:Y:S02]  /*a8d0*/  F2FP.PACK_AB R8, R182, R181 ;  /* 0x000000b5b608723e */ /* 0x000fe400000000ff */
[----:B------:R-:W-:Y:S01]  /*a8e0*/  LOP3.LUT R10, R10, R183, RZ, 0xc0, !PT ;  /* 0x000000b70a0a7212 */ /* 0x000fe200078ec0ff */
[--C-:B------:R-:W-:Y:S01]  /*a8f0*/  HSET2.LE.AND R9, R9, R44.reuse, PT ;  /* 0x0000002c09097233 */ /* 0x100fe20003803000 */
[----:B------:R-:W-:Y:S01]  /*a900*/  LOP3.LUT R11, R11, R8, RZ, 0xc0, !PT ;  /* 0x000000080b0b7212 */ /* 0x000fe200078ec0ff */
[----:B------:R-:W-:Y:S01]  /*a910*/  HSET2.LE.AND R8, R185, R44, PT ;  /* 0x0000002cb9087233 */ /* 0x000fe20003803000 */
[----:B------:R-:W-:Y:S01]  /*a920*/  F2FP.PACK_AB R183, R197, R184 ;  /* 0x000000b8c5b7723e */ /* 0x000fe200000000ff */
[----:B------:R-:W-:Y:S01]  /*a930*/  MUFU.EX2 R90, R90 ;  /* 0x0000005a005a7308 */ /* 0x000fe20000000800 */
[----:B------:R-:W-:Y:S02]  /*a940*/  LOP3.LUT R9, R9, R204, RZ, 0xc0, !PT ;  /* 0x000000cc09097212 */ /* 0x000fe400078ec0ff */
[----:B------:R-:W-:-:S05]  /*a950*/  LOP3.LUT R8, R8, R183, RZ, 0xc0, !PT ;  /* 0x000000b708087212 */ /* 0x000fca00078ec0ff */
[----:B------:R-:W-:Y:S02]  /*a960*/  MUFU.EX2 R83, R83 ;  /* 0x0000005300537308 */ /* 0x000fe40000000800 */
[C---:B---3--:R-:W-:Y:S06]  /*a970*/  HMMA.16816.F32 R140, R8.reuse, R16, R140 ;  /* 0x00000010088c723c */ /* 0x048fec000000188c */
[----:B------:R-:W-:Y:S02]  /*a980*/  MUFU.EX2 R104, R104 ;  /* 0x0000006800687308 */ /* 0x000fe40000000800 */
[C---:B------:R-:W-:Y:S06]  /*a990*/  HMMA.16816.F32 R136, R8.reuse, R18, R136 ;  /* 0x000000120888723c */ /* 0x040fec0000001888 */
[----:B------:R-:W-:Y:S02]  /*a9a0*/  MUFU.EX2 R103, R103 ;  /* 0x0000006700677308 */ /* 0x000fe40000000800 */
[C---:B--2---:R-:W-:Y:S06]  /*a9b0*/  HMMA.16816.F32 R148, R8.reuse, R12, R148 ;  /* 0x0000000c0894723c */ /* 0x044fec0000001894 */
[----:B------:R-:W-:Y:S02]  /*a9c0*/  MUFU.EX2 R86, R86 ;  /* 0x0000005600567308 */ /* 0x000fe40000000800 */
[----:B------:R-:W-:Y:S06]  /*a9d0*/  HMMA.16816.F32 R144, R8, R14, R144 ;  /* 0x0000000e0890723c */ /* 0x000fec0000001890 */
[----:B------:R-:W-:Y:S01]  /*a9e0*/  MUFU.EX2 R85, R85 ;  /* 0x0000005500557308 */ /* 0x000fe20000000800 */
[----:B------:R-:W-:-:S05]  /*a9f0*/  LOP3.LUT R8, R203, UR24, R196, 0x96, !PT ;  /* 0x00000018cb087c12 */ /* 0x000fca000f8e96c4 */
[----:B------:R-:W-:Y:S02]  /*aa00*/  IMAD.WIDE.U32 R204, R8, -0x2daee0ad, RZ ;  /* 0xd2511f5308cc7825 */ /* 0x000fe400078e00ff */
[----:B------:R-:W-:Y:S03]  /*aa10*/  MUFU.EX2 R102, R102 ;  /* 0x0000006600667308 */ /* 0x000fe60000000800 */
[----:B------:R-:W-:Y:S02]  /*aa20*/  LOP3.LUT R8, R205, UR21, R194, 0x96, !PT ;  /* 0x00000015cd087c12 */ /* 0x000fe4000f8e96c2 */
[----:B------:R-:W-:-:S03]  /*aa30*/  LOP3.LUT R204, R207, UR19, R204, 0x96, !PT ;  /* 0x00000013cfcc7c12 */ /* 0x000fc6000f8e96cc */
[----:B------:R-:W-:Y:S01]  /*aa40*/  IMAD.WIDE.U32 R202, R8, -0x326172a9, RZ ;  /* 0xcd9e8d5708ca7825 */ /* 0x000fe200078e00ff */
[----:B------:R-:W2:Y:S03]  /*aa50*/  MUFU.EX2 R101, R101 ;  /* 0x0000006500657308 */ /* 0x000ea60000000800 */
[----:B------:R-:W-:Y:S01]  /*aa60*/  IMAD.WIDE.U32 R204, R204, -0x326172a9, RZ ;  /* 0xcd9e8d57cccc7825 */ /* 0x000fe200078e00ff */
[----:B------:R-:W-:-:S04]  /*aa70*/  LOP3.LUT R8, R203, UR20, R200, 0x96, !PT ;  /* 0x00000014cb087c12 */ /* 0x000fc8000f8e96c8 */
[----:B------:R-:W-:Y:S01]  /*aa80*/  LOP3.LUT R202, R205, UR18, R202, 0x96, !PT ;  /* 0x00000012cdca7c12 */ /* 0x000fe2000f8e96ca */
[----:B------:R-:W-:Y:S01]  /*aa90*/  IMAD.WIDE.U32 R8, R8, -0x2daee0ad, RZ ;  /* 0xd2511f5308087825 */ /* 0x000fe200078e00ff */
[----:B------:R-:W-:Y:S03]  /*aaa0*/  MUFU.EX2 R96, R96 ;  /* 0x0000006000607308 */ /* 0x000fe60000000800 */
[----:B------:R-:W-:Y:S01]  /*aab0*/  IMAD.WIDE.U32 R202, R202, -0x2daee0ad, RZ ;  /* 0xd2511f53caca7825 */ /* 0x000fe200078e00ff */
[----:B------:R-:W-:Y:S02]  /*aac0*/  LOP3.LUT R206, R9, UR17, R206, 0x96, !PT ;  /* 0x0000001109ce7c12 */ /* 0x000fe4000f8e96ce */
[----:B--2---:R-:W-:Y:S02]  /*aad0*/  F2FP.PACK_AB R57, R101, R102 ;  /* 0x000000666539723e */ /* 0x004fe400000000ff */
[----:B------:R-:W-:Y:S01]  /*aae0*/  LOP3.LUT R8, R203, UR13, R8, 0x96, !PT ;  /* 0x0000000dcb087c12 */ /* 0x000fe2000f8e9608 */
[----:B------:R-:W-:Y:S01]  /*aaf0*/  IMAD.WIDE.U32 R206, R206, -0x326172a9, RZ ;  /* 0xcd9e8d57cece7825 */ /* 0x000fe200078e00ff */
[----:B------:R-:W-:Y:S01]  /*ab00*/  LOP3.LUT R203, R244, 0xff, RZ, 0xc0, !PT ;  /* 0x000000fff4cb7812 */ /* 0x000fe200078ec0ff */
[----:B------:R-:W-:Y:S02]  /*ab10*/  MUFU.EX2 R95, R95 ;  /* 0x0000005f005f7308 */ /* 0x000fe40000000800 */
[----:B------:R-:W-:Y:S01]  /*ab20*/  IMAD.WIDE.U32 R248, R8, -0x326172a9, RZ ;  /* 0xcd9e8d5708f87825 */ /* 0x000fe200078e00ff */
[----:B------:R-:W-:-:S04]  /*ab30*/  LOP3.LUT R204, R207, UR16, R204, 0x96, !PT ;  /* 0x00000010cfcc7c12 */ /* 0x000fc8000f8e96cc */
[----:B------:R-:W-:Y:S01]  /*ab40*/  LOP3.LUT R8, R248, 0xffff, RZ, 0xc0, !PT ;  /* 0x0000fffff8087812 */ /* 0x000fe200078ec0ff */
[----:B------:R-:W-:Y:S01]  /*ab50*/  IMAD.WIDE.U32 R204, R204, -0x2daee0ad, RZ ;  /* 0xd2511f53cccc7825 */ /* 0x000fe200078e00ff */
[----:B------:R-:W-:Y:S01]  /*ab60*/  LOP3.LUT R11, R248, 0xff, RZ, 0xc0, !PT ;  /* 0x000000fff80b7812 */ /* 0x000fe200078ec0ff */
[----:B------:R-:W-:Y:S01]  /*ab70*/  MUFU.EX2 R94, R94 ;  /* 0x0000005e005e7308 */ /* 0x000fe20000000800 */
[----:B------:R-:W-:Y:S02]  /*ab80*/  SHF.R.U32.HI R8, RZ, 0x8, R8 ;  /* 0x00000008ff087819 */ /* 0x000fe40000011608 */
[----:B------:R-:W-:Y:S02]  /*ab90*/  SHF.R.U32.HI R183, RZ, 0x10, R248 ;  /* 0x00000010ffb77819 */ /* 0x000fe400000116f8 */
[----:B------:R-:W-:Y:S02]  /*aba0*/  PRMT R11, R11, 0x5410, R8 ;  /* 0x000054100b0b7816 */ /* 0x000fe40000000008 */
[----:B------:R-:W-:Y:S01]  /*abb0*/  LOP3.LUT R8, R249, UR25, R206, 0x96, !PT ;  /* 0x00000019f9087c12 */ /* 0x000fe2000f8e96ce */
[----:B------:R-:W2:Y:S01]  /*abc0*/  MUFU.EX2 R93, R93 ;  /* 0x0000005d005d7308 */ /* 0x000ea20000000800 */
[----:B------:R-:W-:-:S02]  /*abd0*/  LOP3.LUT R183, R183, 0xff, RZ, 0xc0, !PT ;  /* 0x000000ffb7b77812 */ /* 0x000fc400078ec0ff */
[----:B------:R-:W-:Y:S02]  /*abe0*/  SHF.R.U32.HI R10, RZ, 0x18, R248 ;  /* 0x00000018ff0a7819 */ /* 0x000fe400000116f8 */
[----:B------:R-:W-:Y:S02]  /*abf0*/  SHF.R.U32.HI R9, RZ, 0x10, R8 ;  /* 0x00000010ff097819 */ /* 0x000fe40000011608 */
[----:B------:R-:W-:Y:S01]  /*ac00*/  PRMT R183, R183, 0x5410, R10 ;  /* 0x00005410b7b77816 */ /* 0x000fe2000000000a */
[----:B------:R-:W-:Y:S01]  /*ac10*/  MUFU.EX2 R100, R100 ;  /* 0x0000006400647308 */ /* 0x000fe20000000800 */
[C---:B------:R-:W-:Y:S02]  /*ac20*/  LOP3.LUT R10, R8.reuse, 0xffff, RZ, 0xc0, !PT ;  /* 0x0000ffff080a7812 */ /* 0x040fe400078ec0ff */
[----:B------:R-:W-:Y:S02]  /*ac30*/  LOP3.LUT R185, R8, 0xff, RZ, 0xc0, !PT ;  /* 0x000000ff08b97812 */ /* 0x000fe400078ec0ff */
[----:B------:R-:W-:-:S02]  /*ac40*/  SHF.R.U32.HI R8, RZ, 0x18, R8 ;  /* 0x00000018ff087819 */ /* 0x000fc40000011608 */
[----:B------:R-:W-:Y:S01]  /*ac50*/  LOP3.LUT R9, R9, 0xff, RZ, 0xc0, !PT ;  /* 0x000000ff09097812 */ /* 0x000fe200078ec0ff */
[----:B------:R-:W-:Y:S01]  /*ac60*/  MUFU.EX2 R99, R99 ;  /* 0x0000006300637308 */ /* 0x000fe20000000800 */
[----:B------:R-:W-:Y:S02]  /*ac70*/  SHF.R.U32.HI R10, RZ, 0x8, R10 ;  /* 0x00000008ff0a7819 */ /* 0x000fe4000001160a */
[----:B------:R-:W-:Y:S02]  /*ac80*/  PRMT R9, R9, 0x5410, R8 ;  /* 0x0000541009097816 */ /* 0x000fe40000000008 */
[----:B------:R-:W-:Y:S02]  /*ac90*/  PRMT R185, R185, 0x5410, R10 ;  /* 0x00005410b9b97816 */ /* 0x000fe4000000000a */
[----:B------:R-:W-:Y:S01]  /*aca0*/  F2FP.PACK_AB R10, R172, R173 ;  /* 0x000000adac0a723e */ /* 0x000fe200000000ff */
[--C-:B------:R-:W-:Y:S01]  /*acb0*/  HSET2.LE.AND R9, R9, R44.reuse, PT ;  /* 0x0000002c09097233 */ /* 0x100fe20003803000 */
[----:B------:R-:W-:Y:S01]  /*acc0*/  F2FP.PACK_AB R206, R170, R171 ;  /* 0x000000abaace723e */ /* 0x000fe200000000ff */
[--C-:B------:R-:W-:Y:S01]  /*acd0*/  HSET2.LE.AND R8, R185, R44.reuse, PT ;  /* 0x0000002cb9087233 */ /* 0x100fe20003803000 */
[----:B------:R-:W-:Y:S01]  /*ace0*/  F2FP.PACK_AB R185, R176, R177 ;  /* 0x000000b1b0b9723e */ /* 0x000fe200000000ff */
[----:B------:R-:W-:Y:S01]  /*acf0*/  FADD.FTZ R177, R177, R190 ;  /* 0x000000beb1b17221 */ /* 0x000fe20000010000 */
[----:B------:R-:W-:Y:S01]  /*ad00*/  LOP3.LUT R9, R9, R10, RZ, 0xc0, !PT ;  /* 0x0000000a09097212 */ /* 0x000fe200078ec0ff */
[--C-:B------:R-:W-:Y:S01]  /*ad10*/  HSET2.LE.AND R10, R11, R44.reuse, PT ;  /* 0x0000002c0b0a7233 */ /* 0x100fe20003803000 */
[----:B------:R-:W-:Y:S01]  /*ad20*/  F2FP.PACK_AB R11, R174, R175 ;  /* 0x000000afae0b723e */ /* 0x000fe200000000ff */
[----:B------:R-:W-:Y:S01]  /*ad30*/  FADD.FTZ R176, R176, R177 ;  /* 0x000000b1b0b07221 */ /* 0x000fe20000010000 */
[----:B------:R-:W-:Y:S01]  /*ad40*/  LOP3.LUT R8, R8, R185, RZ, 0xc0, !PT ;  /* 0x000000b908087212 */ /* 0x000fe200078ec0ff */
[--C-:B------:R-:W-:Y:S01]  /*ad50*/  FFMA.FTZ R185, R130, c[0x0][0x23c], -R81.reuse ;  /* 0x00008f0082b97a23 */ /* 0x100fe20000010851 */
[----:B------:R-:W-:Y:S01]  /*ad60*/  LOP3.LUT R10, R10, R11, RZ, 0xc0, !PT ;  /* 0x0000000b0a0a7212 */ /* 0x000fe200078ec0ff */
[----:B------:R-:W-:Y:S01]  /*ad70*/  HSET2.LE.AND R11, R183, R44, PT ;  /* 0x0000002cb70b7233 */ /* 0x000fe20003803000 */
[--C-:B------:R-:W-:Y:S01]  /*ad80*/  FFMA.FTZ R130, R169, c[0x0][0x23c], -R70.reuse ;  /* 0x00008f00a9827a23 */ /* 0x100fe20000010846 */
[----:B------:R-:W-:Y:S01]  /*ad90*/  MUFU.EX2 R92, R92 ;  /* 0x0000005c005c7308 */ /* 0x000fe20000000800 */
[----:B------:R-:W-:Y:S01]  /*ada0*/  FFMA.FTZ R183, R166, c[0x0][0x23c], -R81 ;  /* 0x00008f00a6b77a23 */ /* 0x000fe20000010851 */
[----:B--2---:R-:W-:Y:S01]  /*adb0*/  F2FP.PACK_AB R56, R93, R94 ;  /* 0x0000005e5d38723e */ /* 0x004fe200000000ff */
[--C-:B------:R-:W-:Y:S01]  /*adc0*/  FFMA.FTZ R166, R131, c[0x0][0x23c], -R70.reuse ;  /* 0x00008f0083a67a23 */ /* 0x100fe20000010846 */
[----:B------:R-:W-:Y:S01]  /*add0*/  LOP3.LUT R11, R11, R206, RZ, 0xc0, !PT ;  /* 0x000000ce0b0b7212 */ /* 0x000fe200078ec0ff */
[----:B------:R-:W-:-:S02]  /*ade0*/  FFMA.FTZ R131, R167, c[0x0][0x23c], -R70 ;  /* 0x00008f00a7837a23 */ /* 0x000fc40000010846 */
[----:B------:R-:W-:Y:S01]  /*adf0*/  FADD.FTZ R175, R175, R176 ;  /* 0x000000b0afaf7221 */ /* 0x000fe20000010000 */
[----:B------:R-:W2:Y:S03]  /*ae00*/  MUFU.EX2 R185, R185 ;  /* 0x000000b900b97308 */ /* 0x000ea60000000800 */
[----:B------:R-:W-:Y:S01]  /*ae10*/  HMMA.16816.F32 R132, R8, R16, R132 ;  /* 0x000000100884723c */ /* 0x000fe20000001884 */
[----:B------:R-:W-:-:S04]  /*ae20*/  FADD.FTZ R174, R174, R175 ;  /* 0x000000afaeae7221 */ /* 0x000fc80000010000 */
[----:B------:R-:W-:Y:S03]  /*ae30*/  MUFU.EX2 R166, R166 ;  /* 0x000000a600a67308 */ /* 0x000fe60000000800 */
[C---:B------:R-:W-:Y:S01]  /*ae40*/  HMMA.16816.F32 R152, R8.reuse, R18, R152 ;  /* 0x000000120898723c */ /* 0x040fe20000001898 */
[----:B------:R-:W3:Y:S04]  /*ae50*/  LDSM.16.MT88.4 R16, [R216+0x5400] ;  /* 0x00540000d810783b */ /* 0x000ee80000004200 */
[----:B------:R-:W-:Y:S01]  /*ae60*/  MUFU.EX2 R183, R183 ;  /* 0x000000b700b77308 */ /* 0x000fe20000000800 */
[----:B--2---:R-:W-:Y:S02]  /*ae70*/  F2FP.PACK_AB R167, R185, R164 ;  /* 0x000000a4b9a7723e */ /* 0x004fe400000000ff */
[C---:B------:R-:W-:Y:S05]  /*ae80*/  HMMA.16816.F32 R156, R8.reuse, R12, R156 ;  /* 0x0000000c089c723c */ /* 0x040fea000000189c */
[----:B------:R-:W-:Y:S03]  /*ae90*/  MUFU.EX2 R130, R130 ;  /* 0x0000008200827308 */ /* 0x000fe60000000800 */
[----:B------:R-:W-:Y:S05]  /*aea0*/  HMMA.16816.F32 R160, R8, R14, R160 ;  /* 0x0000000e08a0723c */ /* 0x000fea00000018a0 */
[----:B------:R-:W2:Y:S02]  /*aeb0*/  MUFU.EX2 R131, R131 ;  /* 0x0000008300837308 */ /* 0x000ea40000000800 */
[----:B------:R-:W-:-:S02]  /*aec0*/  LOP3.LUT R10, R244, 0xffff, RZ, 0xc0, !PT ;  /* 0x0000fffff40a7812 */ /* 0x000fc400078ec0ff */
[----:B------:R-:W-:Y:S02]  /*aed0*/  SHF.R.U32.HI R9, RZ, 0x10, R244 ;  /* 0x00000010ff097819 */ /* 0x000fe400000116f4 */
[----:B------:R-:W-:Y:S02]  /*aee0*/  SHF.R.U32.HI R10, RZ, 0x8, R10 ;  /* 0x00000008ff0a7819 */ /* 0x000fe4000001160a */
[----:B------:R-:W-:Y:S01]  /*aef0*/  LOP3.LUT R8, R245, UR26, R242, 0x96, !PT ;  /* 0x0000001af5087c12 */ /* 0x000fe2000f8e96f2 */
[----:B------:R-:W-:Y:S01]  /*af00*/  MUFU.EX2 R91, R91 ;  /* 0x0000005b005b7308 */ /* 0x000fe20000000800 */
[----:B------:R-:W-:Y:S02]  /*af10*/  PRMT R203, R203, 0x5410, R10 ;  /* 0x00005410cbcb7816 */ /* 0x000fe4000000000a */
[----:B------:R-:W-:Y:S02]  /*af20*/  LOP3.LUT R10, R9, 0xff, RZ, 0xc0, !PT ;  /* 0x000000ff090a7812 */ /* 0x000fe400078ec0ff */
[----:B------:R-:W-:-:S02]  /*af30*/  LOP3.LUT R9, R8, 0xffff, RZ, 0xc0, !PT ;  /* 0x0000ffff08097812 */ /* 0x000fc400078ec0ff */
[----:B------:R-:W-:Y:S01]  /*af40*/  LOP3.LUT R169, R8, 0xff, RZ, 0xc0, !PT ;  /* 0x000000ff08a97812 */ /* 0x000fe200078ec0ff */
[----:B------:R-:W-:Y:S01]  /*af50*/  MUFU.EX2 R98, R98 ;  /* 0x0000006200627308 */ /* 0x000fe20000000800 */
[----:B------:R-:W-:Y:S02]  /*af60*/  SHF.R.U32.HI R12, RZ, 0x8, R9 ;  /* 0x00000008ff0c7819 */ /* 0x000fe40000011609 */
[----:B------:R-:W-:Y:S02]  /*af70*/  SHF.R.U32.HI R11, RZ, 0x18, R244 ;  /* 0x00000018ff0b7819 */ /* 0x000fe400000116f4 */
[----:B------:R-:W-:Y:S02]  /*af80*/  PRMT R169, R169, 0x5410, R12 ;  /* 0x00005410a9a97816 */ /* 0x000fe4000000000c */
[----:B------:R-:W4:Y:S01]  /*af90*/  LDSM.16.MT88.4 R12, [R215+0x5400] ;  /* 0x00540000d70c783b */ /* 0x000f220000004200 */
[----:B------:R-:W-:Y:S01]  /*afa0*/  PRMT R11, R10, 0x5410, R11 ;  /* 0x000054100a0b7816 */ /* 0x000fe2000000000b */
[----:B------:R-:W-:Y:S01]  /*afb0*/  MUFU.EX2 R97, R97 ;  /* 0x0000006100617308 */ /* 0x000fe20000000800 */
[----:B------:R-:W-:-:S02]  /*afc0*/  SHF.R.U32.HI R10, RZ, 0x10, R8 ;  /* 0x00000010ff0a7819 */ /* 0x000fc40000011608 */
[----:B------:R-:W-:Y:S01]  /*afd0*/  SHF.R.U32.HI R8, RZ, 0x18, R8 ;  /* 0x00000018ff087819 */ /* 0x000fe20000011608 */
[--C-:B------:R-:W-:Y:S01]  /*afe0*/  HSET2.LE.AND R11, R11, R44.reuse, PT ;  /* 0x0000002c0b0b7233 */ /* 0x100fe20003803000 */
[----:B------:R-:W-:Y:S01]  /*aff0*/  LOP3.LUT R9, R10, 0xff, RZ, 0xc0, !PT ;  /* 0x000000ff0a097812 */ /* 0x000fe200078ec0ff */
[--C-:B------:R-:W-:Y:S01]  /*b000*/  HSET2.LE.AND R10, R203, R44.reuse, PT ;  /* 0x0000002ccb0a7233 */ /* 0x100fe20003803000 */
[----:B--2---:R-:W-:Y:S02]  /*b010*/  F2FP.PACK_AB R206, R131, R130 ;  /* 0x0000008283ce723e */ /* 0x004fe400000000ff */
[----:B------:R-:W-:Y:S02]  /*b020*/  PRMT R9, R9, 0x5410, R8 ;  /* 0x0000541009097816 */ /* 0x000fe40000000008 */
[----:B------:R-:W-:Y:S02]  /*b030*/  F2FP.PACK_AB R8, R166, R165 ;  /* 0x000000a5a608723e */ /* 0x000fe400000000ff */
[----:B------:R-:W-:Y:S01]  /*b040*/  LOP3.LUT R10, R10, R167, RZ, 0xc0, !PT ;  /* 0x000000a70a0a7212 */ /* 0x000fe200078ec0ff */
[--C-:B------:R-:W-:Y:S01]  /*b050*/  HSET2.LE.AND R9, R9, R44.reuse, PT ;  /* 0x0000002c09097233 */ /* 0x100fe20003803000 */
[----:B------:R-:W-:Y:S01]  /*b060*/  LOP3.LUT R11, R11, R8, RZ, 0xc0, !PT ;  /* 0x000000080b0b7212 */ /* 0x000fe200078ec0ff */
[----:B------:R-:W-:Y:S01]  /*b070*/  HSET2.LE.AND R8, R169, R44, PT ;  /* 0x0000002ca9087233 */ /* 0x000fe20003803000 */
[----:B------:R-:W-:-:S02]  /*b080*/  F2FP.PACK_AB R167, R183, R168 ;  /* 0x000000a8b7a7723e */ /* 0x000fc400000000ff */
[----:B------:R-:W-:Y:S02]  /*b090*/  LOP3.LUT R9, R9, R206, RZ, 0xc0, !PT ;  /* 0x000000ce09097212 */ /* 0x000fe400078ec0ff */
[----:B------:R-:W-:Y:S02]  /*b0a0*/  LOP3.LUT R8, R8, R167, RZ, 0xc0, !PT ;  /* 0x000000a708087212 */ /* 0x000fe400078ec0ff */
[----:B------:R-:W-:-:S05]  /*b0b0*/  LOP3.LUT R167, R204, 0xff, RZ, 0xc0, !PT ;  /* 0x000000ffcca77812 */ /* 0x000fca00078ec0ff */
[C---:B---3--:R-:W-:Y:S08]  /*b0c0*/  HMMA.16816.F32 R140, R8.reuse, R16, R140 ;  /* 0x00000010088c723c */ /* 0x048ff0000000188c */
[C---:B------:R-:W-:Y:S08]  /*b0d0*/  HMMA.16816.F32 R136, R8.reuse, R18, R136 ;  /* 0x000000120888723c */ /* 0x040ff00000001888 */
[C---:B----4-:R-:W-:Y:S08]  /*b0e0*/  HMMA.16816.F32 R148, R8.reuse, R12, R148 ;  /* 0x0000000c0894723c */ /* 0x050ff00000001894 */
[----:B------:R-:W-:Y:S07]  /*b0f0*/  HMMA.16816.F32 R144, R8, R14, R144 ;  /* 0x0000000e0890723c */ /* 0x000fee0000001890 */
[----:B------:R-:W-:-:S02]  /*b100*/  LOP3.LUT R10, R204, 0xffff, RZ, 0xc0, !PT ;  /* 0x0000ffffcc0a7812 */ /* 0x000fc400078ec0ff */
[----:B------:R-:W-:Y:S02]  /*b110*/  SHF.R.U32.HI R9, RZ, 0x10, R204 ;  /* 0x00000010ff097819 */ /* 0x000fe400000116cc */
[----:B------:R-:W-:Y:S02]  /*b120*/  SHF.R.U32.HI R10, RZ, 0x8, R10 ;  /* 0x00000008ff0a7819 */ /* 0x000fe4000001160a */
[----:B------:R-:W-:Y:S01]  /*b130*/  LOP3.LUT R8, R205, UR26, R202, 0x96, !PT ;  /* 0x0000001acd087c12 */ /* 0x000fe2000f8e96ca */
[----:B------:R-:W-:Y:S01]  /*b140*/  FFMA.FTZ R202, R119, c[0x0][0x23c], -R198 ;  /* 0x00008f0077ca7a23 */ /* 0x000fe200000108c6 */
[----:B------:R-:W-:Y:S02]  /*b150*/  PRMT R167, R167, 0x5410, R10 ;  /* 0x00005410a7a77816 */ /* 0x000fe4000000000a */
[----:B------:R-:W-:Y:S02]  /*b160*/  LOP3.LUT R10, R9, 0xff, RZ, 0xc0, !PT ;  /* 0x000000ff090a7812 */ /* 0x000fe400078ec0ff */
[----:B------:R-:W-:Y:S01]  /*b170*/  LOP3.LUT R9, R8, 0xffff, RZ, 0xc0, !PT ;  /* 0x0000ffff08097812 */ /* 0x000fe200078ec0ff */
[----:B------:R-:W2:Y:S01]  /*b180*/  MUFU.EX2 R202, R202 ;  /* 0x000000ca00ca7308 */ /* 0x000ea20000000800 */
[----:B------:R-:W-:-:S02]  /*b190*/  SHF.R.U32.HI R119, RZ, 0x10, R8 ;  /* 0x00000010ff777819 */ /* 0x000fc40000011608 */
[----:B------:R-:W-:Y:S02]  /*b1a0*/  SHF.R.U32.HI R169, RZ, 0x8, R9 ;  /* 0x00000008ffa97819 */ /* 0x000fe40000011609 */
[----:B------:R-:W-:Y:S01]  /*b1b0*/  SHF.R.U32.HI R11, RZ, 0x18, R204 ;  /* 0x00000018ff0b7819 */ /* 0x000fe200000116cc */
[--C-:B------:R-:W-:Y:S01]  /*b1c0*/  FFMA.FTZ R204, R123, c[0x0][0x23c], -R198.reuse ;  /* 0x00008f007bcc7a23 */ /* 0x100fe200000108c6 */
[----:B------:R-:W-:Y:S01]  /*b1d0*/  LOP3.LUT R9, R119, 0xff, RZ, 0xc0, !PT ;  /* 0x000000ff77097812 */ /* 0x000fe200078ec0ff */
[----:B------:R-:W-:Y:S01]  /*b1e0*/  FFMA.FTZ R119, R125, c[0x0][0x23c], -R198 ;  /* 0x00008f007d777a23 */ /* 0x000fe200000108c6 */
[----:B------:R-:W-:Y:S02]  /*b1f0*/  PRMT R11, R10, 0x5410, R11 ;  /* 0x000054100a0b7816 */ /* 0x000fe4000000000b */
[----:B------:R-:W-:Y:S01]  /*b200*/  LOP3.LUT R10, R8, 0xff, RZ, 0xc0, !PT ;  /* 0x000000ff080a7812 */ /* 0x000fe200078ec0ff */
[----:B------:R-:W-:Y:S01]  /*b210*/  MUFU.EX2 R204, R204 ;  /* 0x000000cc00cc7308 */ /* 0x000fe20000000800 */
[----:B------:R-:W-:Y:S01]  /*b220*/  SHF.R.U32.HI R8, RZ, 0x18, R8 ;  /* 0x00000018ff087819 */ /* 0x000fe20000011608 */
[--C-:B------:R-:W-:Y:S01]  /*b230*/  HSET2.LE.AND R11, R11, R44.reuse, PT ;  /* 0x0000002c0b0b7233 */ /* 0x100fe20003803000 */
[----:B------:R-:W-:Y:S01]  /*b240*/  PRMT R125, R10, 0x5410, R169 ;  /* 0x000054100a7d7816 */ /* 0x000fe200000000a9 */
[----:B------:R-:W-:Y:S01]  /*b250*/  HSET2.LE.AND R10, R167, R44, PT ;  /* 0x0000002ca70a7233 */ /* 0x000fe20003803000 */
[----:B------:R-:W-:-:S02]  /*b260*/  PRMT R9, R9, 0x5410, R8 ;  /* 0x0000541009097816 */ /* 0x000fc40000000008 */
[----:B--2---:R-:W-:Y:S01]  /*b270*/  F2FP.PACK_AB R8, R202, R121 ;  /* 0x00000079ca08723e */ /* 0x004fe200000000ff */
[----:B------:R-:W2:Y:S01]  /*b280*/  MUFU.EX2 R119, R119 ;  /* 0x0000007700777308 */ /* 0x000ea20000000800 */
[----:B------:R-:W-:Y:S01]  /*b290*/  F2FP.PACK_AB R123, R126, R127 ;  /* 0x0000007f7e7b723e */ /* 0x000fe200000000ff */
[--C-:B------:R-:W-:Y:S01]  /*b2a0*/  HSET2.LE.AND R9, R9, R44.reuse, PT ;  /* 0x0000002c09097233 */ /* 0x100fe20003803000 */
[----:B------:R-:W-:Y:S01]  /*b2b0*/  LOP3.LUT R11, R11, R8, RZ, 0xc0, !PT ;  /* 0x000000080b0b7212 */ /* 0x000fe200078ec0ff */
[----:B------:R-:W-:Y:S01]  /*b2c0*/  HSET2.LE.AND R8, R125, R44, PT ;  /* 0x0000002c7d087233 */ /* 0x000fe20003803000 */
[----:B------:R-:W-:Y:S02]  /*b2d0*/  LOP3.LUT R10, R10, R123, RZ, 0xc0, !PT ;  /* 0x0000007b0a0a7212 */ /* 0x000fe400078ec0ff */
[----:B------:R-:W-:Y:S01]  /*b2e0*/  F2FP.PACK_AB R123, R128, R129 ;  /* 0x00000081807b723e */ /* 0x000fe200000000ff */
[----:B------:R-:W-:-:S03]  /*b2f0*/  FADD.FTZ R129, R129, R174 ;  /* 0x000000ae81817221 */ /* 0x000fc60000010000 */
[----:B------:R-:W-:Y:S01]  /*b300*/  LOP3.LUT R8, R8, R123, RZ, 0xc0, !PT ;  /* 0x0000007b08087212 */ /* 0x000fe200078ec0ff */
[----:B------:R-:W-:Y:S01]  /*b310*/  FADD.FTZ R128, R128, R129 ;  /* 0x0000008180807221 */ /* 0x000fe20000010000 */
[----:B--2---:R-:W-:-:S03]  /*b320*/  F2FP.PACK_AB R206, R204, R119 ;  /* 0x00000077ccce723e */ /* 0x004fc600000000ff */
[----:B------:R-:W-:Y:S01]  /*b330*/  FADD.FTZ R127, R127, R128 ;  /* 0x000000807f7f7221 */ /* 0x000fe20000010000 */
[----:B------:R-:W-:-:S03]  /*b340*/  LOP3.LUT R9, R9, R206, RZ, 0xc0, !PT ;  /* 0x000000ce09097212 */ /* 0x000fc600078ec0ff */
[----:B------:R-:W-:-:S04]  /*b350*/  FADD.FTZ R127, R126, R127 ;  /* 0x0000007f7e7f7221 */ /* 0x000fc80000010000 */
[C---:B------:R-:W-:Y:S07]  /*b360*/  HMMA.16816.F32 R132, R8.reuse, R16, R132 ;  /* 0x000000100884723c */ /* 0x040fee0000001884 */
[----:B------:R-:W-:Y:S01]  /*b370*/  IMAD.U32 R17, RZ, RZ, UR35 ;  /* 0x00000023ff117e24 */ /* 0x000fe2000f8e00ff */
[----:B------:R-:W-:Y:S04]  /*b380*/  HMMA.16816.F32 R152, R8, R18, R152 ;  /* 0x000000120898723c */ /* 0x000fe80000001898 */
[----:B------:R-:W-:-:S04]  /*b390*/  LOP3.LUT R16, R55, UR33, R17, 0x96, !PT ;  /* 0x0000002137107c12 */ /* 0x000fc8000f8e9611 */
[----:B------:R-:W-:Y:S01]  /*b3a0*/  HMMA.16816.F32 R156, R8, R12, R156 ;  /* 0x0000000c089c723c */ /* 0x000fe2000000189c */
[----:B------:R-:W-:-:S05]  /*b3b0*/  IMAD.WIDE.U32 R16, R16, -0x326172a9, RZ ;  /* 0xcd9e8d5710107825 */ /* 0x000fca00078e00ff */
[----:B------:R-:W-:Y:S02]  /*b3c0*/  LOP3.LUT R196, R17, UR24, R196, 0x96, !PT ;  /* 0x0000001811c47c12 */ /* 0x000fe4000f8e96c4 */
[----:B------:R-:W-:Y:S01]  /*b3d0*/  LOP3.LUT R18, R201, UR22, R16, 0x96, !PT ;  /* 0x00000016c9127c12 */ /* 0x000fe2000f8e9610 */
[----:B------:R-:W-:Y:S01]  /*b3e0*/  HMMA.16816.F32 R160, R8, R14, R160 ;  /* 0x0000000e08a0723c */ /* 0x000fe200000018a0 */
[----:B------:R-:W-:Y:S01]  /*b3f0*/  LOP3.LUT R112, R17, UR24, R112, 0x96, !PT ;  /* 0x0000001811707c12 */ /* 0x000fe2000f8e9670 */
[----:B------:R-:W-:Y:S01]  /*b400*/  IMAD.WIDE.U32 R242, R196, -0x2daee0ad, RZ ;  /* 0xd2511f53c4f27825 */ /* 0x000fe200078e00ff */
[----:B------:R-:W-:Y:S01]  /*b410*/  LOP3.LUT R16, R109, UR22, R16, 0x96, !PT ;  /* 0x000000166d107c12 */ /* 0x000fe2000f8e9610 */
[----:B------:R-:W2:Y:S02]  /*b420*/  LDSM.16.MT88.4 R8, [R216+0x5800] ;  /* 0x00580000d808783b */ /* 0x000ea40000004200 */
        /* <DEDUP_REMOVED lines=27> */
[----:B------:R-:W-:Y:S02]  /*b5e0*/  LOP3.LUT R110, R108, 0xffff, RZ, 0xc0, !PT ;  /* 0x0000ffff6c6e7812 */ /* 0x000fe400078ec0ff */
[----:B------:R-:W-:Y:S01]  /*b5f0*/  LOP3.LUT R203, R109, UR25, R244, 0x96, !PT ;  /* 0x000000196dcb7c12 */ /* 0x000fe2000f8e96f4 */
[----:B------:R-:W-:Y:S01]  /*b600*/  IMAD.WIDE.U32 R244, R16, -0x326172a9, RZ ;  /* 0xcd9e8d5710f47825 */ /* 0x000fe200078e00ff */
[----:B------:R-:W-:Y:S02]  /*b610*/  LOP3.LUT R16, R247, UR16, R242, 0x96, !PT ;  /* 0x00000010f7107c12 */ /* 0x000fe4000f8e96f2 */
[----:B------:R-:W-:Y:S01]  /*b620*/  LOP3.LUT R125, R108, 0xff, RZ, 0xc0, !PT ;  /* 0x000000ff6c7d7812 */ /* 0x000fe200078ec0ff */
[----:B------:R-:W-:Y:S01]  /*b630*/  IMAD.WIDE.U32 R242, R18, -0x2daee0ad, RZ ;  /* 0xd2511f5312f27825 */ /* 0x000fe200078e00ff */
[----:B------:R-:W-:-:S02]  /*b640*/  SHF.R.U32.HI R110, RZ, 0x8, R110 ;  /* 0x00000008ff6e7819 */ /* 0x000fc4000001166e */
[----:B------:R-:W-:Y:S02]  /*b650*/  SHF.R.U32.HI R109, RZ, 0x10, R108 ;  /* 0x00000010ff6d7819 */ /* 0x000fe4000001166c */
[----:B------:R-:W-:Y:S02]  /*b660*/  PRMT R125, R125, 0x5410, R110 ;  /* 0x000054107d7d7816 */ /* 0x000fe4000000006e */
[----:B------:R-:W-:Y:S02]  /*b670*/  LOP3.LUT R110, R109, 0xff, RZ, 0xc0, !PT ;  /* 0x000000ff6d6e7812 */ /* 0x000fe400078ec0ff */
[----:B------:R-:W-:Y:S02]  /*b680*/  LOP3.LUT R18, R243, UR26, R200, 0x96, !PT ;  /* 0x0000001af3127c12 */ /* 0x000fe4000f8e96c8 */
[C---:B------:R-:W-:Y:S02]  /*b690*/  LOP3.LUT R194, R242.reuse, 0xffff, RZ, 0xc0, !PT ;  /* 0x0000fffff2c27812 */ /* 0x040fe400078ec0ff */
[----:B------:R-:W-:-:S02]  /*b6a0*/  LOP3.LUT R200, R242, 0xff, RZ, 0xc0, !PT ;  /* 0x000000fff2c87812 */ /* 0x000fc400078ec0ff */
[--C-:B------:R-:W-:Y:S02]  /*b6b0*/  SHF.R.U32.HI R196, RZ, 0x10, R242.reuse ;  /* 0x00000010ffc47819 */ /* 0x100fe400000116f2 */
[----:B------:R-:W-:Y:S01]  /*b6c0*/  SHF.R.U32.HI R109, RZ, 0x18, R242 ;  /* 0x00000018ff6d7819 */ /* 0x000fe200000116f2 */
[----:B------:R-:W-:Y:S01]  /*b6d0*/  IMAD.WIDE.U32 R242, R16, -0x2daee0ad, RZ ;  /* 0xd2511f5310f27825 */ /* 0x000fe200078e00ff */
[----:B------:R-:W-:Y:S02]  /*b6e0*/  LOP3.LUT R201, R203, 0xffff, RZ, 0xc0, !PT ;  /* 0x0000ffffcbc97812 */ /* 0x000fe400078ec0ff */
[----:B------:R-:W-:Y:S02]  /*b6f0*/  SHF.R.U32.HI R195, RZ, 0x10, R203 ;  /* 0x00000010ffc37819 */ /* 0x000fe400000116cb */
[----:B------:R-:W-:Y:S02]  /*b700*/  LOP3.LUT R16, R243, UR26, R206, 0x96, !PT ;  /* 0x0000001af3107c12 */ /* 0x000fe4000f8e96ce */
[----:B------:R-:W-:-:S02]  /*b710*/  SHF.R.U32.HI R201, RZ, 0x8, R201 ;  /* 0x00000008ffc97819 */ /* 0x000fc400000116c9 */
[----:B------:R-:W-:Y:S02]  /*b720*/  LOP3.LUT R206, R203, 0xff, RZ, 0xc0, !PT ;  /* 0x000000ffcbce7812 */ /* 0x000fe400078ec0ff */
[----:B------:R-:W-:Y:S02]  /*b730*/  SHF.R.U32.HI R203, RZ, 0x18, R203 ;  /* 0x00000018ffcb7819 */ /* 0x000fe400000116cb */
[----:B------:R-:W-:Y:S02]  /*b740*/  PRMT R201, R206, 0x5410, R201 ;  /* 0x00005410cec97816 */ /* 0x000fe400000000c9 */
[----:B------:R-:W-:Y:S02]  /*b750*/  LOP3.LUT R206, R195, 0xff, RZ, 0xc0, !PT ;  /* 0x000000ffc3ce7812 */ /* 0x000fe400078ec0ff */
[----:B------:R-:W-:Y:S02]  /*b760*/  LOP3.LUT R19, R244, 0xffff, RZ, 0xc0, !PT ;  /* 0x0000fffff4137812 */ /* 0x000fe400078ec0ff */
[----:B------:R-:W-:-:S02]  /*b770*/  SHF.R.U32.HI R167, RZ, 0x18, R108 ;  /* 0x00000018ffa77819 */ /* 0x000fc4000001166c */
[----:B------:R-:W-:Y:S02]  /*b780*/  LOP3.LUT R108, R245, UR25, R246, 0x96, !PT ;  /* 0x00000019f56c7c12 */ /* 0x000fe4000f8e96f6 */
[----:B------:R-:W-:Y:S02]  /*b790*/  PRMT R203, R206, 0x5410, R203 ;  /* 0x00005410cecb7816 */ /* 0x000fe400000000cb */
[----:B------:R-:W-:Y:S02]  /*b7a0*/  LOP3.LUT R245, R244, 0xff, RZ, 0xc0, !PT ;  /* 0x000000fff4f57812 */ /* 0x000fe400078ec0ff */
[----:B------:R-:W-:Y:S01]  /*b7b0*/  SHF.R.U32.HI R206, RZ, 0x8, R19 ;  /* 0x00000008ffce7819 */ /* 0x000fe20000011613 */
[----:B------:R-:W-:Y:S01]  /*b7c0*/  HSET2.LE.AND R25, R203, R44, PT ;  /* 0x0000002ccb197233 */ /* 0x000fe20003803000 */
[----:B------:R-:W-:Y:S02]  /*b7d0*/  SHF.R.U32.HI R17, RZ, 0x10, R244 ;  /* 0x00000010ff117819 */ /* 0x000fe400000116f4 */
[----:B------:R-:W-:-:S02]  /*b7e0*/  LOP3.LUT R196, R196, 0xff, RZ, 0xc0, !PT ;  /* 0x000000ffc4c47812 */ /* 0x000fc400078ec0ff */
[----:B------:R-:W-:Y:S02]  /*b7f0*/  PRMT R245, R245, 0x5410, R206 ;  /* 0x00005410f5f57816 */ /* 0x000fe400000000ce */
[----:B------:R-:W-:Y:S02]  /*b800*/  LOP3.LUT R206, R17, 0xff, RZ, 0xc0, !PT ;  /* 0x000000ff11ce7812 */ /* 0x000fe400078ec0ff */
[----:B------:R-:W-:Y:S02]  /*b810*/  PRMT R17, R196, 0x5410, R109 ;  /* 0x00005410c4117816 */ /* 0x000fe4000000006d */
[----:B------:R-:W-:Y:S02]  /*b820*/  SHF.R.U32.HI R109, RZ, 0x10, R108 ;  /* 0x00000010ff6d7819 */ /* 0x000fe4000001166c */
[----:B------:R-:W-:Y:S01]  /*b830*/  LOP3.LUT R123, R242, 0xffff, RZ, 0xc0, !PT ;  /* 0x0000fffff27b7812 */ /* 0x000fe200078ec0ff */
[----:B------:R-:W-:Y:S01]  /*b840*/  HSET2.LE.AND R61, R17, R44, PT ;  /* 0x0000002c113d7233 */ /* 0x000fe20003803000 */
[----:B------:R-:W-:-:S02]  /*b850*/  SHF.R.U32.HI R19, RZ, 0x8, R194 ;  /* 0x00000008ff137819 */ /* 0x000fc400000116c2 */
[C---:B------:R-:W-:Y:S02]  /*b860*/  LOP3.LUT R251, R108.reuse, 0xffff, RZ, 0xc0, !PT ;  /* 0x0000ffff6cfb7812 */ /* 0x040fe400078ec0ff */
[----:B------:R-:W-:Y:S02]  /*b870*/  LOP3.LUT R194, R108, 0xff, RZ, 0xc0, !PT ;  /* 0x000000ff6cc27812 */ /* 0x000fe400078ec0ff */
[----:B------:R-:W-:Y:S02]  /*b880*/  SHF.R.U32.HI R249, RZ, 0x18, R108 ;  /* 0x00000018fff97819 */ /* 0x000fe4000001166c */
[----:B------:R-:W-:Y:S01]  /*b890*/  LOP3.LUT R108, R109, 0xff, RZ, 0xc0, !PT ;  /* 0x000000ff6d6c7812 */ /* 0x000fe200078ec0ff */
[----:B------:R-:W-:Y:S01]  /*b8a0*/  FFMA.FTZ R109, R88, c[0x0][0x23c], -R81 ;  /* 0x00008f00586d7a23 */ /* 0x000fe20000010851 */
[----:B------:R-:W-:Y:S01]  /*b8b0*/  SHF.R.U32.HI R88, RZ, 0x8, R123 ;  /* 0x00000008ff587819 */ /* 0x000fe2000001167b */
[----:B------:R-:W-:Y:S01]  /*b8c0*/  FFMA.FTZ R123, R84, c[0x0][0x23c], -R81 ;  /* 0x00008f00547b7a23 */ /* 0x000fe20000010851 */
[C---:B------:R-:W-:Y:S01]  /*b8d0*/  LOP3.LUT R12, R18.reuse, 0xffff, RZ, 0xc0, !PT ;  /* 0x0000ffff120c7812 */ /* 0x040fe200078ec0ff */
[----:B------:R-:W-:Y:S01]  /*b8e0*/  FFMA.FTZ R84, R87, c[0x0][0x23c], -R70 ;  /* 0x00008f0057547a23 */ /* 0x000fe20000010846 */
[----:B------:R-:W-:Y:S01]  /*b8f0*/  SHF.R.U32.HI R13, RZ, 0x10, R18 ;  /* 0x00000010ff0d7819 */ /* 0x000fe20000011612 */
[----:B------:R-:W3:Y:S01]  /*b900*/  MUFU.EX2 R109, R109 ;  /* 0x0000006d006d7308 */ /* 0x000ee20000000800 */
[----:B------:R-:W-:-:S02]  /*b910*/  LOP3.LUT R205, R18, 0xff, RZ, 0xc0, !PT ;  /* 0x000000ff12cd7812 */ /* 0x000fc400078ec0ff */
[----:B------:R-:W-:Y:S02]  /*b920*/  SHF.R.U32.HI R87, RZ, 0x18, R18 ;  /* 0x00000018ff577819 */ /* 0x000fe40000011612 */
[----:B------:R-:W-:Y:S02]  /*b930*/  SHF.R.U32.HI R18, RZ, 0x8, R12 ;  /* 0x00000008ff127819 */ /* 0x000fe4000001160c */
[----:B------:R-:W-:Y:S01]  /*b940*/  LOP3.LUT R12, R13, 0xff, RZ, 0xc0, !PT ;  /* 0x000000ff0d0c7812 */ /* 0x000fe200078ec0ff */
[--C-:B------:R-:W-:Y:S01]  /*b950*/  FFMA.FTZ R13, R80, c[0x0][0x23c], -R198.reuse ;  /* 0x00008f00500d7a23 */ /* 0x100fe200000108c6 */
[----:B------:R-:W-:Y:S01]  /*b960*/  SHF.R.U32.HI R251, RZ, 0x8, R251 ;  /* 0x00000008fffb7819 */ /* 0x000fe200000116fb */
[----:B------:R-:W-:Y:S01]  /*b970*/  FFMA.FTZ R198, R79, c[0x0][0x23c], -R198 ;  /* 0x00008f004fc67a23 */ /* 0x000fe200000108c6 */
[----:B------:R-:W-:Y:S01]  /*b980*/  PRMT R87, R12, 0x5410, R87 ;  /* 0x000054100c577816 */ /* 0x000fe20000000057 */
[----:B------:R-:W-:Y:S01]  /*b990*/  FFMA.FTZ R12, R29, c[0x0][0x23c], -R70 ;  /* 0x00008f001d0c7a23 */ /* 0x000fe20000010846 */
[----:B------:R-:W-:Y:S01]  /*b9a0*/  PRMT R251, R194, 0x5410, R251 ;  /* 0x00005410c2fb7816 */ /* 0x000fe200000000fb */
[----:B------:R-:W-:Y:S01]  /*b9b0*/  FFMA.FTZ R79, R31, c[0x0][0x23c], -R81 ;  /* 0x00008f001f4f7a23 */ /* 0x000fe20000010851 */
[----:B------:R-:W-:Y:S01]  /*b9c0*/  SHF.R.U32.HI R247, RZ, 0x18, R244 ;  /* 0x00000018fff77819 */ /* 0x000fe200000116f4 */
[----:B------:R4:W1:Y:S01]  /*b9d0*/  MUFU.EX2 R80, R12 ;  /* 0x0000000c00507308 */ /* 0x0008620000000800 */
[----:B---3--:R-:W-:Y:S01]  /*b9e0*/  F2FP.PACK_AB R15, R109, R90 ;  /* 0x0000005a6d0f723e */ /* 0x008fe200000000ff */
[----:B------:R-:W-:Y:S01]  /*b9f0*/  HSET2.LE.AND R87, R87, R44, PT ;  /* 0x0000002c57577233 */ /* 0x000fe20003803000 */
[----:B------:R-:W-:-:S02]  /*ba00*/  PRMT R247, R206, 0x5410, R247 ;  /* 0x00005410cef77816 */ /* 0x000fc400000000f7 */
[----:B------:R-:W-:Y:S02]  /*ba10*/  PRMT R249, R108, 0x5410, R249 ;  /* 0x000054106cf97816 */ /* 0x000fe400000000f9 */
[----:B------:R-:W-:Y:S01]  /*ba20*/  LOP3.LUT R169, R242, 0xff, RZ, 0xc0, !PT ;  /* 0x000000fff2a97812 */ /* 0x000fe200078ec0ff */
[----:B------:R-:W3:Y:S01]  /*ba30*/  MUFU.EX2 R123, R123 ;  /* 0x0000007b007b7308 */ /* 0x000ee20000000800 */
[----:B------:R-:W-:Y:S02]  /*ba40*/  SHF.R.U32.HI R112, RZ, 0x10, R242 ;  /* 0x00000010ff707819 */ /* 0x000fe400000116f2 */
[----:B------:R-:W-:Y:S01]  /*ba50*/  PRMT R169, R169, 0x5410, R88 ;  /* 0x00005410a9a97816 */ /* 0x000fe20000000058 */
[----:B------:R-:W-:Y:S01]  /*ba60*/  FFMA.FTZ R88, R78, c[0x0][0x23c], -R81 ;  /* 0x00008f004e587a23 */ /* 0x000fe20000010851 */
[----:B------:R-:W-:Y:S01]  /*ba70*/  LOP3.LUT R14, R16, 0xffff, RZ, 0xc0, !PT ;  /* 0x0000ffff100e7812 */ /* 0x000fe200078ec0ff */
[----:B------:R-:W-:Y:S01]  /*ba80*/  FFMA.FTZ R78, R68, c[0x0][0x23c], -R70 ;  /* 0x00008f00444e7a23 */ /* 0x000fe20000010846 */
[----:B------:R-:W-:Y:S01]  /*ba90*/  SHF.R.U32.HI R207, RZ, 0x10, R16 ;  /* 0x00000010ffcf7819 */ /* 0x000fe20000011610 */
[--C-:B----4-:R-:W-:Y:S01]  /*baa0*/  HSET2.LE.AND R12, R251, R44.reuse, PT ;  /* 0x0000002cfb0c7233 */ /* 0x110fe20003803000 */
[----:B-1----:R-:W-:Y:S01]  /*bab0*/  F2FP.PACK_AB R108, R80, R83 ;  /* 0x00000053506c723e */ /* 0x002fe200000000ff */
[----:B------:R-:W-:Y:S01]  /*bac0*/  FFMA.FTZ R68, R67, c[0x0][0x23c], -R70 ;  /* 0x00008f0043447a23 */ /* 0x000fe20000010846 */
[----:B------:R-:W-:Y:S01]  /*bad0*/  PRMT R167, R110, 0x5410, R167 ;  /* 0x000054106ea77816 */ /* 0x000fe200000000a7 */
[----:B------:R1:W-:Y:S01]  /*bae0*/  MUFU.EX2 R67, R88 ;  /* 0x0000005800437308 */ /* 0x0003e20000000800 */
[----:B------:R-:W-:Y:S01]  /*baf0*/  LOP3.LUT R12, R12, R15, RZ, 0xc0, !PT ;  /* 0x0000000f0c0c7212 */ /* 0x000fe200078ec0ff */
[--C-:B------:R-:W-:Y:S01]  /*bb00*/  HSET2.LE.AND R15, R247, R44.reuse, PT ;  /* 0x0000002cf70f7233 */ /* 0x100fe20003803000 */
[----:B------:R-:W-:Y:S01]  /*bb10*/  LOP3.LUT R243, R16, 0xff, RZ, 0xc0, !PT ;  /* 0x000000ff10f37812 */ /* 0x000fe200078ec0ff */
[----:B------:R-:W-:Y:S01]  /*bb20*/  HSET2.LE.AND R169, R169, R44, PT ;  /* 0x0000002ca9a97233 */ /* 0x000fe20003803000 */
[----:B------:R-:W-:-:S02]  /*bb30*/  SHF.R.U32.HI R110, RZ, 0x18, R242 ;  /* 0x00000018ff6e7819 */ /* 0x000fc400000116f2 */
[----:B------:R-:W-:Y:S01]  /*bb40*/  LOP3.LUT R15, R15, R108, RZ, 0xc0, !PT ;  /* 0x0000006c0f0f7212 */ /* 0x000fe200078ec0ff */
[----:B------:R-:W-:Y:S01]  /*bb50*/  FADD.FTZ R108, R105, R26 ;  /* 0x0000001a696c7221 */ /* 0x000fe20000010000 */
[----:B------:R-:W-:Y:S01]  /*bb60*/  LOP3.LUT R195, R112, 0xff, RZ, 0xc0, !PT ;  /* 0x000000ff70c37812 */ /* 0x000fe200078ec0ff */
[----:B------:R-:W-:Y:S01]  /*bb70*/  FADD.FTZ R26, R59, R58 ;  /* 0x0000003a3b1a7221 */ /* 0x000fe20000010000 */
[----:B------:R-:W-:Y:S01]  /*bb80*/  F2FP.PACK_AB R59, R103, R104 ;  /* 0x00000068673b723e */ /* 0x000fe200000000ff */
[----:B------:R-:W-:Y:S01]  /*bb90*/  FADD.FTZ R27, R27, R108 ;  /* 0x0000006c1b1b7221 */ /* 0x000fe20000010000 */
[----:B------:R-:W-:Y:S01]  /*bba0*/  SHF.R.U32.HI R16, RZ, 0x18, R16 ;  /* 0x00000018ff107819 */ /* 0x000fe20000011610 */
[----:B------:R-:W-:Y:S01]  /*bbb0*/  FADD.FTZ R47, R47, R26 ;  /* 0x0000001a2f2f7221 */ /* 0x000fe20000010000 */
[----:B------:R-:W-:Y:S01]  /*bbc0*/  SHF.R.U32.HI R14, RZ, 0x8, R14 ;  /* 0x00000008ff0e7819 */ /* 0x000fe2000001160e */
[----:B------:R-:W-:Y:S01]  /*bbd0*/  FADD.FTZ R106, R24, R27 ;  /* 0x0000001b186a7221 */ /* 0x000fe20000010000 */
[--C-:B------:R-:W-:Y:S01]  /*bbe0*/  HSET2.LE.AND R24, R201, R44.reuse, PT ;  /* 0x0000002cc9187233 */ /* 0x100fe20003803000 */
[----:B-1----:R-:W-:Y:S01]  /*bbf0*/  FADD.FTZ R88, R46, R47 ;  /* 0x0000002f2e587221 */ /* 0x002fe20000010000 */
[----:B------:R-:W-:Y:S01]  /*bc00*/  LOP3.LUT R207, R207, 0xff, RZ, 0xc0, !PT ;  /* 0x000000ffcfcf7812 */ /* 0x000fe200078ec0ff */
[----:B------:R-:W-:Y:S01]  /*bc10*/  FADD.FTZ R89, R89, R106 ;  /* 0x0000006a59597221 */ /* 0x000fe20000010000 */
[----:B------:R-:W-:Y:S01]  /*bc20*/  PRMT R19, R200, 0x5410, R19 ;  /* 0x00005410c8137816 */ /* 0x000fe20000000013 */
[----:B------:R-:W-:Y:S01]  /*bc30*/  FADD.FTZ R45, R45, R88 ;  /* 0x000000582d2d7221 */ /* 0x000fe20000010000 */
[----:B------:R-:W-:Y:S01]  /*bc40*/  LOP3.LUT R24, R24, R59, RZ, 0xc0, !PT ;  /* 0x0000003b18187212 */ /* 0x000fe200078ec0ff */
[----:B------:R1:W4:Y:S01]  /*bc50*/  MUFU.EX2 R58, R79 ;  /* 0x0000004f003a7308 */ /* 0x0003220000000800 */
[----:B------:R-:W-:Y:S01]  /*bc60*/  PRMT R195, R195, 0x5410, R110 ;  /* 0x00005410c3c37816 */ /* 0x000fe2000000006e */
[----:B------:R-:W-:Y:S01]  /*bc70*/  FADD.FTZ R20, R20, R45 ;  /* 0x0000002d14147221 */ /* 0x000fe20000010000 */
[----:B------:R-:W-:Y:S01]  /*bc80*/  PRMT R205, R205, 0x5410, R18 ;  /* 0x00005410cdcd7816 */ /* 0x000fe20000000012 */
[--C-:B------:R-:W-:Y:S01]  /*bc90*/  HSET2.LE.AND R26, R125, R44.reuse, PT ;  /* 0x0000002c7d1a7233 */ /* 0x100fe20003803000 */
[----:B------:R-:W-:Y:S01]  /*bca0*/  PRMT R243, R243, 0x5410, R14 ;  /* 0x00005410f3f37816 */ /* 0x000fe2000000000e */
[----:B------:R-:W-:Y:S01]  /*bcb0*/  FADD.FTZ R59, R21, R20 ;  /* 0x00000014153b7221 */ /* 0x000fe20000010000 */
[----:B------:R-:W-:Y:S01]  /*bcc0*/  PRMT R207, R207, 0x5410, R16 ;  /* 0x00005410cfcf7816 */ /* 0x000fe20000000010 */
[----:B------:R-:W-:Y:S01]  /*bcd0*/  FFMA.FTZ R16, R69, c[0x0][0x23c], -R70 ;  /* 0x00008f0045107a23 */ /* 0x000fe20000010846 */
[--C-:B------:R-:W-:Y:S01]  /*bce0*/  HSET2.LE.AND R14, R245, R44.reuse, PT ;  /* 0x0000002cf50e7233 */ /* 0x100fe20003803000 */
[----:B------:R-:W-:Y:S01]  /*bcf0*/  FADD.FTZ R32, R32, R59 ;  /* 0x0000003b20207221 */ /* 0x000fe20000010000 */
[----:B------:R2:W-:Y:S01]  /*bd00*/  MUFU.EX2 R69, R13 ;  /* 0x0000000d00457308 */ /* 0x0005e20000000800 */
[--C-:B------:R-:W-:Y:S01]  /*bd10*/  HSET2.LE.AND R27, R167, R44.reuse, PT ;  /* 0x0000002ca71b7233 */ /* 0x100fe20003803000 */
[----:B------:R-:W-:Y:S01]  /*bd20*/  FADD.FTZ R74, R74, R89 ;  /* 0x000000594a4a7221 */ /* 0x000fe20000010000 */
[--C-:B------:R-:W-:Y:S01]  /*bd30*/  HSET2.LE.AND R195, R195, R44.reuse, PT ;  /* 0x0000002cc3c37233 */ /* 0x100fe20003803000 */
[----:B------:R-:W-:Y:S01]  /*bd40*/  FADD.FTZ R43, R43, R32 ;  /* 0x000000202b2b7221 */ /* 0x000fe20000010000 */
[--C-:B-1----:R-:W-:Y:S01]  /*bd50*/  HSET2.LE.AND R79, R19, R44.reuse, PT ;  /* 0x0000002c134f7233 */ /* 0x102fe20003803000 */
[----:B------:R-:W-:Y:S01]  /*bd60*/  FADD.FTZ R73, R73, R74 ;  /* 0x0000004a49497221 */ /* 0x000fe20000010000 */
[--C-:B------:R-:W-:Y:S01]  /*bd70*/  HSET2.LE.AND R205, R205, R44.reuse, PT ;  /* 0x0000002ccdcd7233 */ /* 0x100fe20003803000 */
[----:B------:R-:W-:Y:S01]  /*bd80*/  FADD.FTZ R42, R42, R43 ;  /* 0x0000002b2a2a7221 */ /* 0x000fe20000010000 */
[--C-:B------:R-:W-:Y:S01]  /*bd90*/  HSET2.LE.AND R243, R243, R44.reuse, PT ;  /* 0x0000002cf3f37233 */ /* 0x100fe20003803000 */
[----:B------:R-:W-:Y:S01]  /*bda0*/  FADD.FTZ R73, R34, R73 ;  /* 0x0000004922497221 */ /* 0x000fe20000010000 */
[--C-:B------:R-:W-:Y:S01]  /*bdb0*/  HSET2.LE.AND R207, R207, R44.reuse, PT ;  /* 0x0000002ccfcf7233 */ /* 0x100fe20003803000 */
[----:B------:R-:W-:Y:S01]  /*bdc0*/  FADD.FTZ R39, R39, R42 ;  /* 0x0000002a27277221 */ /* 0x000fe20000010000 */
[----:B------:R-:W1:Y:S01]  /*bdd0*/  MUFU.EX2 R84, R84 ;  /* 0x0000005400547308 */ /* 0x000e620000000800 */
[----:B------:R-:W-:Y:S01]  /*bde0*/  FADD.FTZ R72, R72, R73 ;  /* 0x0000004948487221 */ /* 0x000fe20000010000 */
[----:B---3--:R-:W-:Y:S01]  /*bdf0*/  F2FP.PACK_AB R245, R123, R86 ;  /* 0x000000567bf5723e */ /* 0x008fe200000000ff */
[----:B--2---:R-:W-:Y:S01]  /*be00*/  HSET2.LE.AND R13, R249, R44, PT ;  /* 0x0000002cf90d7233 */ /* 0x004fe20003803000 */
[----:B------:R-:W-:Y:S01]  /*be10*/  FADD.FTZ R39, R38, R39 ;  /* 0x0000002726277221 */ /* 0x000fe20000010000 */
[----:B------:R-:W-:Y:S01]  /*be20*/  LOP3.LUT R26, R26, R57, RZ, 0xc0, !PT ;  /* 0x000000391a1a7212 */ /* 0x000fe200078ec0ff */
[----:B------:R-:W-:Y:S01]  /*be30*/  FADD.FTZ R44, R22, R23 ;  /* 0x00000017162c7221 */ /* 0x000fe20000010000 */
[----:B------:R-:W-:Y:S01]  /*be40*/  LOP3.LUT R14, R14, R245, RZ, 0xc0, !PT ;  /* 0x000000f50e0e7212 */ /* 0x000fe200078ec0ff */
[----:B------:R-:W-:Y:S01]  /*be50*/  FADD.FTZ R120, R120, R39 ;  /* 0x0000002778787221 */ /* 0x000fe20000010000 */
[----:B------:R-:W-:Y:S01]  /*be60*/  LOP3.LUT R27, R27, R56, RZ, 0xc0, !PT ;  /* 0x000000381b1b7212 */ /* 0x000fe200078ec0ff */
[----:B------:R-:W-:Y:S01]  /*be70*/  FADD.FTZ R33, R33, R44 ;  /* 0x0000002c21217221 */ /* 0x000fe20000010000 */
[----:B------:R-:W-:Y:S01]  /*be80*/  MUFU.EX2 R56, R16 ;  /* 0x0000001000387308 */ /* 0x000fe20000000800 */
[----:B------:R-:W-:Y:S01]  /*be90*/  FADD.FTZ R115, R115, R120 ;  /* 0x0000007873737221 */ /* 0x000fe20000010000 */
[----:B----4-:R-:W-:Y:S01]  /*bea0*/  F2FP.PACK_AB R20, R58, R67 ;  /* 0x000000433a14723e */ /* 0x010fe200000000ff */
[----:B------:R-:W-:-:S02]  /*beb0*/  FADD.FTZ R4, R4, R33 ;  /* 0x0000002104047221 */ /* 0x000fc40000010000 */
[----:B------:R-:W-:Y:S01]  /*bec0*/  FADD.FTZ R118, R118, R115 ;  /* 0x0000007376767221 */ /* 0x000fe20000010000 */
[----:B-1----:R-:W-:Y:S01]  /*bed0*/  F2FP.PACK_AB R110, R85, R84 ;  /* 0x00000054556e723e */ /* 0x002fe200000000ff */
[----:B------:R-:W-:Y:S01]  /*bee0*/  FADD.FTZ R41, R41, R4 ;  /* 0x0000000429297221 */ /* 0x000fe20000010000 */
[----:B------:R-:W-:Y:S01]  /*bef0*/  MUFU.EX2 R57, R78 ;  /* 0x0000004e00397308 */ /* 0x000fe20000000800 */
[----:B------:R-:W-:Y:S01]  /*bf00*/  FADD.FTZ R113, R113, R118 ;  /* 0x0000007671717221 */ /* 0x000fe20000010000 */
[----:B------:R-:W-:Y:S01]  /*bf10*/  LOP3.LUT R13, R13, R110, RZ, 0xc0, !PT ;  /* 0x0000006e0d0d7212 */ /* 0x000fe200078ec0ff */
[----:B------:R-:W-:Y:S01]  /*bf20*/  FADD.FTZ R72, R71, R72 ;  /* 0x0000004847487221 */ /* 0x000fe20000010000 */
[----:B------:R-:W-:Y:S01]  /*bf30*/  LOP3.LUT R20, R243, R20, RZ, 0xc0, !PT ;  /* 0x00000014f3147212 */ /* 0x000fe200078ec0ff */
[----:B------:R-:W-:Y:S02]  /*bf40*/  FADD.FTZ R40, R40, R41 ;  /* 0x0000002928287221 */ /* 0x000fe40000010000 */
[--C-:B------:R-:W-:Y:S01]  /*bf50*/  FFMA.FTZ R18, R30, c[0x0][0x23c], -R81.reuse ;  /* 0x00008f001e127a23 */ /* 0x100fe20000010851 */
[----:B------:R-:W-:Y:S01]  /*bf60*/  MUFU.EX2 R68, R68 ;  /* 0x0000004400447308 */ /* 0x000fe20000000800 */
[----:B------:R-:W-:Y:S01]  /*bf70*/  FFMA.FTZ R81, R28, c[0x0][0x23c], -R81 ;  /* 0x00008f001c517a23 */ /* 0x000fe20000010851 */
[----:B------:R-:W-:Y:S01]  /*bf80*/  HMMA.16816.F32 R140, R12, R8, R140 ;  /* 0x000000080c8c723c */ /* 0x000fe2000000188c */
[----:B------:R-:W-:Y:S01]  /*bf90*/  FADD.FTZ R184, R184, R113 ;  /* 0x00000071b8b87221 */ /* 0x000fe20000010000 */
[----:B------:R-:W1:Y:S01]  /*bfa0*/  LDSM.16.MT88.4 R28, [R215+0x5800] ;  /* 0x00580000d71c783b */ /* 0x000e620000004200 */
[----:B------:R-:W-:-:S02]  /*bfb0*/  FADD.FTZ R63, R63, R72 ;  /* 0x000000483f3f7221 */ /* 0x000fc40000010000 */
[----:B------:R-:W-:Y:S01]  /*bfc0*/  FADD.FTZ R37, R37, R40 ;  /* 0x0000002825257221 */ /* 0x000fe20000010000 */
[----:B------:R2:W-:Y:S01]  /*bfd0*/  MUFU.EX2 R46, R18 ;  /* 0x00000012002e7308 */ /* 0x0005e20000000800 */
[----:B------:R-:W-:Y:S01]  /*bfe0*/  FADD.FTZ R197, R197, R184 ;  /* 0x000000b8c5c57221 */ /* 0x000fe20000010000 */
[----:B------:R-:W-:Y:S01]  /*bff0*/  HMMA.16816.F32 R136, R12, R10, R136 ;  /* 0x0000000a0c88723c */ /* 0x000fe20000001888 */
        /* <DEDUP_REMOVED lines=8> */
[----:B--2---:R-:W-:Y:S01]  /*c080*/  F2FP.PACK_AB R18, R95, R96 ;  /* 0x000000605f12723e */ /* 0x004fe200000000ff */
[----:B------:R-:W-:Y:S02]  /*c090*/  FADD.FTZ R111, R111, R116 ;  /* 0x000000746f6f7221 */ /* 0x000fe40000010000 */
[----:B------:R-:W-:Y:S01]  /*c0a0*/  FADD.FTZ R168, R168, R199 ;  /* 0x000000c7a8a87221 */ /* 0x000fe20000010000 */
[----:B------:R-:W-:Y:S01]  /*c0b0*/  LOP3.LUT R25, R25, R18, RZ, 0xc0, !PT ;  /* 0x0000001219197212 */ /* 0x000fe200078ec0ff */
[----:B------:R-:W-:Y:S01]  /*c0c0*/  FADD.FTZ R187, R187, R188 ;  /* 0x000000bcbbbb7221 */ /* 0x000fe20000010000 */
[----:B------:R-:W2:Y:S01]  /*c0d0*/  LDSM.16.MT88.4 R16, [R216+0x5c00] ;  /* 0x005c0000d810783b */ /* 0x000ea20000004200 */
[----:B------:R-:W-:-:S02]  /*c0e0*/  FADD.FTZ R114, R114, R111 ;  /* 0x0000006f72727221 */ /* 0x000fc40000010000 */
[----:B------:R-:W-:Y:S02]  /*c0f0*/  FADD.FTZ R183, R183, R168 ;  /* 0x000000a8b7b77221 */ /* 0x000fe40000010000 */
[----:B------:R-:W-:Y:S01]  /*c100*/  FADD.FTZ R186, R186, R187 ;  /* 0x000000bbbaba7221 */ /* 0x000fe20000010000 */
[----:B------:R-:W-:Y:S01]  /*c110*/  HMMA.16816.F32 R132, R24, R8, R132 ;  /* 0x000000081884723c */ /* 0x000fe20000001884 */
[----:B------:R-:W-:Y:S02]  /*c120*/  FADD.FTZ R107, R107, R114 ;  /* 0x000000726b6b7221 */ /* 0x000fe40000010000 */
[----:B------:R-:W-:Y:S02]  /*c130*/  FADD.FTZ R164, R164, R183 ;  /* 0x000000b7a4a47221 */ /* 0x000fe40000010000 */
[----:B------:R-:W-:Y:S02]  /*c140*/  FADD.FTZ R173, R173, R186 ;  /* 0x000000baadad7221 */ /* 0x000fe40000010000 */
[----:B------:R-:W-:Y:S01]  /*c150*/  FADD.FTZ R178, R178, R107 ;  /* 0x0000006bb2b27221 */ /* 0x000fe20000010000 */
[C---:B-1----:R-:W-:Y:S01]  /*c160*/  HMMA.16816.F32 R148, R12.reuse, R28, R148 ;  /* 0x0000001c0c94723c */ /* 0x042fe20000001894 */
[----:B------:R-:W-:Y:S01]  /*c170*/  FFMA.FTZ R70, R66, c[0x0][0x23c], -R70 ;  /* 0x00008f0042467a23 */ /* 0x000fe20000010846 */
[----:B------:R-:W-:Y:S01]  /*c180*/  F2FP.PACK_AB R8, R99, R100 ;  /* 0x000000646308723e */ /* 0x000fe200000000ff */
[----:B------:R-:W-:Y:S01]  /*c190*/  FADD.FTZ R185, R185, R164 ;  /* 0x000000a4b9b97221 */ /* 0x000fe20000010000 */
[----:B------:R-:W1:Y:S01]  /*c1a0*/  MUFU.EX2 R66, R198 ;  /* 0x000000c600427308 */ /* 0x000e620000000800 */
[----:B------:R-:W-:Y:S01]  /*c1b0*/  FADD.FTZ R172, R172, R173 ;  /* 0x000000adacac7221 */ /* 0x000fe20000010000 */
[----:B------:R-:W-:Y:S01]  /*c1c0*/  LOP3.LUT R8, R205, R8, RZ, 0xc0, !PT ;  /* 0x00000008cd087212 */ /* 0x000fe200078ec0ff */
[----:B------:R-:W-:Y:S01]  /*c1d0*/  FADD.FTZ R178, R179, R178 ;  /* 0x000000b2b3b27221 */ /* 0x000fe20000010000 */
[----:B------:R-:W-:Y:S01]  /*c1e0*/  HMMA.16816.F32 R144, R12, R30, R144 ;  /* 0x0000001e0c90723c */ /* 0x000fe20000001890 */
[----:B------:R-:W-:Y:S01]  /*c1f0*/  FADD.FTZ R104, R104, R127 ;  /* 0x0000007f68687221 */ /* 0x000fe20000010000 */
[----:B------:R-:W3:Y:S01]  /*c200*/  LDSM.16.MT88.4 R12, [R215+0x5c00] ;  /* 0x005c0000d70c783b */ /* 0x000ee20000004200 */
[----:B------:R-:W-:Y:S01]  /*c210*/  FADD.FTZ R90, R90, R185 ;  /* 0x000000b95a5a7221 */ /* 0x000fe20000010000 */
[----:B------:R-:W4:Y:S01]  /*c220*/  MUFU.EX2 R45, R70 ;  /* 0x00000046002d7308 */ /* 0x000f220000000800 */
[----:B------:R-:W-:-:S02]  /*c230*/  FADD.FTZ R171, R171, R172 ;  /* 0x000000acabab7221 */ /* 0x000fc40000010000 */
[----:B------:R-:W-:Y:S01]  /*c240*/  FADD.FTZ R181, R181, R178 ;  /* 0x000000b2b5b57221 */ /* 0x000fe20000010000 */
[C---:B------:R-:W-:Y:S01]  /*c250*/  HMMA.16816.F32 R152, R24.reuse, R10, R152 ;  /* 0x0000000a1898723c */ /* 0x040fe20000001898 */
[----:B------:R-:W-:Y:S02]  /*c260*/  FADD.FTZ R103, R103, R104 ;  /* 0x0000006867677221 */ /* 0x000fe40000010000 */
[----:B------:R-:W-:Y:S01]  /*c270*/  FADD.FTZ R109, R109, R90 ;  /* 0x0000005a6d6d7221 */ /* 0x000fe20000010000 */
[----:B-1----:R-:W-:Y:S01]  /*c280*/  F2FP.PACK_AB R22, R66, R69 ;  /* 0x000000454216723e */ /* 0x002fe200000000ff */
[----:B------:R-:W-:Y:S02]  /*c290*/  FADD.FTZ R170, R170, R171 ;  /* 0x000000abaaaa7221 */ /* 0x000fe40000010000 */
[----:B------:R-:W-:Y:S01]  /*c2a0*/  FADD.FTZ R181, R182, R181 ;  /* 0x000000b5b6b57221 */ /* 0x000fe20000010000 */
[----:B------:R-:W-:Y:S01]  /*c2b0*/  LOP3.LUT R11, R61, R22, RZ, 0xc0, !PT ;  /* 0x000000163d0b7212 */ /* 0x000fe200078ec0ff */
[----:B------:R-:W-:Y:S01]  /*c2c0*/  FADD.FTZ R102, R102, R103 ;  /* 0x0000006766667221 */ /* 0x000fe20000010000 */
[----:B------:R-:W-:Y:S01]  /*c2d0*/  F2FP.PACK_AB R22, R91, R92 ;  /* 0x0000005c5b16723e */ /* 0x000fe200000000ff */
[----:B------:R-:W-:Y:S01]  /*c2e0*/  FADD.FTZ R86, R86, R109 ;  /* 0x0000006d56567221 */ /* 0x000fe20000010000 */
[----:B------:R-:W-:Y:S01]  /*c2f0*/  F2FP.PACK_AB R10, R97, R98 ;  /* 0x00000062610a723e */ /* 0x000fe200000000ff */
[----:B------:R-:W-:Y:S01]  /*c300*/  FADD.FTZ R119, R119, R170 ;  /* 0x000000aa77777221 */ /* 0x000fe20000010000 */
[----:B------:R-:W-:Y:S01]  /*c310*/  LOP3.LUT R9, R87, R22, RZ, 0xc0, !PT ;  /* 0x0000001657097212 */ /* 0x000fe200078ec0ff */
[----:B------:R-:W-:Y:S01]  /*c320*/  FADD.FTZ R130, R130, R181 ;  /* 0x000000b582827221 */ /* 0x000fe20000010000 */
[----:B------:R-:W-:Y:S01]  /*c330*/  F2FP.PACK_AB R22, R47, R46 ;  /* 0x0000002e2f16723e */ /* 0x000fe200000000ff */
[----:B------:R-:W-:Y:S01]  /*c340*/  FADD.FTZ R101, R101, R102 ;  /* 0x0000006665657221 */ /* 0x000fe20000010000 */
[----:B------:R-:W-:Y:S01]  /*c350*/  HMMA.16816.F32 R156, R24, R28, R156 ;  /* 0x0000001c189c723c */ /* 0x000fe2000000189c */
[----:B------:R-:W-:Y:S01]  /*c360*/  FADD.FTZ R86, R123, R86 ;  /* 0x000000567b567221 */ /* 0x000fe20000010000 */
[----:B------:R-:W-:Y:S01]  /*c370*/  LOP3.LUT R10, R79, R10, RZ, 0xc0, !PT ;  /* 0x0000000a4f0a7212 */ /* 0x000fe200078ec0ff */
[----:B------:R-:W-:Y:S01]  /*c380*/  FADD.FTZ R204, R204, R119 ;  /* 0x00000077cccc7221 */ /* 0x000fe20000010000 */
[----:B------:R-:W-:Y:S01]  /*c390*/  LOP3.LUT R22, R169, R22, RZ, 0xc0, !PT ;  /* 0x00000016a9167212 */ /* 0x000fe200078ec0ff */
[----:B------:R-:W-:-:S02]  /*c3a0*/  FADD.FTZ R130, R131, R130 ;  /* 0x0000008283827221 */ /* 0x000fc40000010000 */
[----:B------:R-:W-:Y:S01]  /*c3b0*/  FADD.FTZ R100, R100, R101 ;  /* 0x0000006564647221 */ /* 0x000fe20000010000 */
[----:B------:R-:W-:Y:S01]  /*c3c0*/  HMMA.16816.F32 R160, R24, R30, R160 ;  /* 0x0000001e18a0723c */ /* 0x000fe200000018a0 */
[----:B------:R-:W-:Y:S01]  /*c3d0*/  FADD.FTZ R67, R67, R86 ;  /* 0x0000005643437221 */ /* 0x000fe20000010000 */
[----:B------:R-:W-:Y:S01]  /*c3e0*/  F2FP.PACK_AB R28, R57, R56 ;  /* 0x00000038391c723e */ /* 0x000fe200000000ff */
[----:B------:R-:W-:Y:S02]  /*c3f0*/  FADD.FTZ R121, R121, R204 ;  /* 0x000000cc79797221 */ /* 0x000fe40000010000 */
[----:B------:R-:W-:Y:S01]  /*c400*/  FADD.FTZ R165, R165, R130 ;  /* 0x00000082a5a57221 */ /* 0x000fe20000010000 */
[----:B------:R-:W-:Y:S01]  /*c410*/  LOP3.LUT R21, R207, R28, RZ, 0xc0, !PT ;  /* 0x0000001ccf157212 */ /* 0x000fe200078ec0ff */
[----:B------:R-:W-:Y:S01]  /*c420*/  FADD.FTZ R99, R99, R100 ;  /* 0x0000006463637221 */ /* 0x000fe20000010000 */
[----:B----4-:R-:W-:Y:S01]  /*c430*/  F2FP.PACK_AB R28, R45, R68 ;  /* 0x000000442d1c723e */ /* 0x010fe200000000ff */
[----:B------:R-:W-:Y:S01]  /*c440*/  FADD.FTZ R67, R58, R67 ;  /* 0x000000433a437221 */ /* 0x000fe20000010000 */
[----:B--2---:R-:W-:Y:S01]  /*c450*/  HMMA.16816.F32 R132, R8, R16, R132 ;  /* 0x000000100884723c */ /* 0x004fe20000001884 */
[----:B------:R-:W-:Y:S01]  /*c460*/  FADD.FTZ R121, R202, R121 ;  /* 0x00000079ca797221 */ /* 0x000fe20000010000 */
[----:B------:R-:W-:Y:S01]  /*c470*/  LOP3.LUT R23, R195, R28, RZ, 0xc0, !PT ;  /* 0x0000001cc3177212 */ /* 0x000fe200078ec0ff */
        /* <DEDUP_REMOVED lines=8> */
[----:B------:R-:W-:Y:S01]  /*c500*/  HMMA.16816.F32 R140, R20, R16, R140 ;  /* 0x00000010148c723c */ /* 0x000fe2000000188c */
[----:B------:R-:W-:Y:S01]  /*c510*/  FADD.FTZ R95, R95, R96 ;  /* 0x000000605f5f7221 */ /* 0x000fe20000010000 */
[----:B------:R1:W-:Y:S01]  /*c520*/  STL [R1+0x10], R4 ;  /* 0x0000100401007387 */ /* 0x0003e20000100800 */
[----:B------:R-:W-:-:S02]  /*c530*/  FADD.FTZ R84, R85, R84 ;  /* 0x0000005455547221 */ /* 0x000fc40000010000 */
[----:B------:R-:W-:Y:S01]  /*c540*/  FADD.FTZ R94, R94, R95 ;  /* 0x0000005f5e5e7221 */ /* 0x000fe20000010000 */
[----:B------:R1:W-:Y:S01]  /*c550*/  STL [R1+0x14], R191 ;  /* 0x000014bf01007387 */ /* 0x0003e20000100800 */
[----:B------:R-:W-:Y:S01]  /*c560*/  FADD.FTZ R83, R83, R84 ;  /* 0x0000005453537221 */ /* 0x000fe20000010000 */
[C---:B------:R-:W-:Y:S01]  /*c570*/  HMMA.16816.F32 R136, R20.reuse, R18, R136 ;  /* 0x000000121488723c */ /* 0x040fe20000001888 */
[----:B------:R-:W-:Y:S02]  /*c580*/  FADD.FTZ R93, R93, R94 ;  /* 0x0000005e5d5d7221 */ /* 0x000fe40000010000 */
[----:B------:R-:W-:Y:S02]  /*c590*/  FADD.FTZ R83, R80, R83 ;  /* 0x0000005350537221 */ /* 0x000fe40000010000 */
[----:B------:R-:W-:Y:S02]  /*c5a0*/  FADD.FTZ R92, R92, R93 ;  /* 0x0000005d5c5c7221 */ /* 0x000fe40000010000 */
[----:B------:R-:W-:Y:S01]  /*c5b0*/  FADD.FTZ R56, R56, R83 ;  /* 0x0000005338387221 */ /* 0x000fe20000010000 */
[----:B---3--:R-:W-:Y:S01]  /*c5c0*/  HMMA.16816.F32 R148, R20, R12, R148 ;  /* 0x0000000c1494723c */ /* 0x008fe20000001894 */
[----:B------:R-:W-:-:S02]  /*c5d0*/  FADD.FTZ R92, R91, R92 ;  /* 0x0000005c5b5c7221 */ /* 0x000fc40000010000 */
[----:B------:R-:W-:Y:S02]  /*c5e0*/  FADD.FTZ R57, R57, R56 ;  /* 0x0000003839397221 */ /* 0x000fe40000010000 */
[----:B------:R-:W-:Y:S02]  /*c5f0*/  FADD.FTZ R69, R69, R92 ;  /* 0x0000005c45457221 */ /* 0x000fe40000010000 */
[----:B------:R-:W-:Y:S01]  /*c600*/  FADD.FTZ R68, R68, R57 ;  /* 0x0000003944447221 */ /* 0x000fe20000010000 */
[----:B------:R-:W-:Y:S01]  /*c610*/  HMMA.16816.F32 R144, R20, R14, R144 ;  /* 0x0000000e1490723c */ /* 0x000fe20000001890 */
[----:B------:R-:W-:Y:S02]  /*c620*/  FADD.FTZ R243, R66, R69 ;  /* 0x0000004542f37221 */ /* 0x000fe40000010000 */
[----:B------:R-:W-:-:S05]  /*c630*/  FADD.FTZ R252, R45, R68 ;  /* 0x000000442dfc7221 */ /* 0x000fca0000010000 */
[C---:B------:R-:W-:Y:S08]  /*c640*/  HMMA.16816.F32 R156, R8.reuse, R12, R156 ;  /* 0x0000000c089c723c */ /* 0x040ff0000000189c */
[----:B------:R-:W-:Y:S01]  /*c650*/  HMMA.16816.F32 R160, R8, R14, R160 ;  /* 0x0000000e08a0723c */ /* 0x000fe200000018a0 */
[----:B------:R-:W-:Y:S07]  /*c660*/  @!P0 BRA `(.L_x_827) ;  /* 0x00009e3000008947 */ /* 0x000fee0003800000 */
[----:B-1----:R-:W-:Y:S01]  /*c670*/  UIADD3 UR36, UR34, -0x2, URZ ;  /* 0xfffffffe22247890 */ /* 0x002fe2000fffe03f */
        /* <DEDUP_REMOVED lines=8> */
[----:B-----5:R-:W-:Y:S01]  /*c700*/  IMAD.WIDE.U32 R14, R15, UR28, R50 ;  /* 0x0000001c0f0e7c25 */ /* 0x020fe2000f8e0032 */
[----:B------:R-:W-:-:S03]  /*c710*/  UIMAD UR5, UR35, UR28, UR5 ;  /* 0x0000001c230572a4 */ /* 0x000fc6000f8e0205 */
[----:B------:R-:W-:Y:S01]  /*c720*/  IMAD.U32 R11, RZ, RZ, UR4 ;  /* 0x00000004ff0b7e24 */ /* 0x000fe2000f8e00ff */
[----:B------:R-:W-:Y:S01]  /*c730*/  @!P1 LEA R12, P2, R9, R14, 0x6 ;  /* 0x0000000e090c9211 */ /* 0x000fe200078430ff */
[----:B------:R-:W-:Y:S01]  /*c740*/  @!P1 IMAD.MOV.U32 R8, RZ, RZ, c[0x0][0x1a4] ;  /* 0x00006900ff089624 */ /* 0x000fe200078e00ff */
[----:B------:R-:W-:Y:S01]  /*c750*/  IADD3 R15, R15, UR5, RZ ;  /* 0x000000050f0f7c10 */ /* 0x000fe2000fffe0ff */
[----:B------:R-:W-:Y:S01]  /*c760*/  IMAD.U32 R4, RZ, RZ, UR4 ;  /* 0x00000004ff047e24 */ /* 0x000fe2000f8e00ff */
[C---:B------:R-:W-:Y:S02]  /*c770*/  @!P1 IADD3 R10, P0, R14.reuse, UR30, RZ ;  /* 0x0000001e0e0a9c10 */ /* 0x040fe4000ff1e0ff */
[----:B------:R-:W-:Y:S02]  /*c780*/  @!P1 LEA R20, P3, R14, c[0x0][0x170], 0x1 ;  /* 0x00005c000e149a11 */ /* 0x000fe400078608ff */
[----:B------:R-:W-:Y:S01]  /*c790*/  @!P1 LEA.HI.X R11, R11, R15, R8, 0x6, P2 ;  /* 0x0000000f0b0b9211 */ /* 0x000fe200010f3408 */
[----:B------:R-:W-:Y:S01]  /*c7a0*/  @!P1 IMAD R8, R8, 0x60, RZ ;  /* 0x0000006008089824 */ /* 0x000fe200078e02ff */
[----:B------:R-:W-:-:S02]  /*c7b0*/  @!P1 IADD3.X R9, R15, UR29, RZ, P0, !PT ;  /* 0x0000001d0f099c10 */ /* 0x000fc400087fe4ff */
        /* <DEDUP_REMOVED lines=9> */
[----:B------:R-:W-:Y:S01]  /*c850*/  IMAD.U32 R4, RZ, RZ, UR36 ;  /* 0x00000024ff047e24 */ /* 0x000fe2000f8e00ff */
[----:B------:R-:W-:Y:S01]  /*c860*/  @!P1 LEA R12, P0, R14, c[0x0][0x170], 0x1 ;  /* 0x00005c000e0c9a11 */ /* 0x000fe200078008ff */
[----:B------:R-:W-:Y:S02]  /*c870*/  @P1 STS.64 [R222+0x4008], RZ ;  /* 0x004008ffde001388 */ /* 0x000fe40000000a00 */
[----:B------:R-:W-:Y:S01]  /*c880*/  IMAD R115, R4, 0x80, R221 ;  /* 0x0000008004737824 */ /* 0x000fe200078e02dd */
[----:B------:R-:W-:Y:S01]  /*c890*/  @!P1 LEA.HI.X R13, R14, c[0x0][0x174], R8, 0x1, P0 ;  /* 0x00005d000e0d9a11 */ /* 0x000fe200000f0c08 */
[----:B------:R-:W-:Y:S01]  /*c8a0*/  @!PT LDS RZ, [RZ] ;  /* 0x00000000fffff984 */ /* 0x000fe20000000800 */
[----:B------:R-:W-:Y:S01]  /*c8b0*/  @!PT LDS RZ, [RZ] ;  /* 0x00000000fffff984 */ /* 0x000fe20000000800 */
[----:B------:R-:W-:Y:S01]  /*c8c0*/  @!PT LDS RZ, [RZ] ;  /* 0x00000000fffff984 */ /* 0x000fe20000000800 */
[----:B------:R1:W-:Y:S02]  /*c8d0*/  @!P1 LDGSTS.E.BYPASS.LTC128B.128 [R222+0x4000], [R20.64] ;  /* 0x0400000014de9fae */ /* 0x0003e4000b901d4e */
[--C-:B------:R-:W-:Y:S01]  /*c8e0*/  IMAD.IADD R4, R236, 0x1, -R115.reuse ;  /* 0x00000001ec047824 */ /* 0x100fe200078e0a73 */
[C---:B------:R-:W-:Y:S01]  /*c8f0*/  ISETP.GE.AND P2, PT, R115.reuse, R234, PT ;  /* 0x000000ea7300720c */ /* 0x040fe20003f46270 */
[----:B------:R-:W-:Y:S01]  /*c900*/  @P1 STS.128 [R222+0x4800], RZ ;  /* 0x004800ffde001388 */ /* 0x000fe20000000c00 */
[----:B------:R-:W-:Y:S01]  /*c910*/  IMAD.IADD R93, R230, 0x1, -R115 ;  /* 0x00000001e65d7824 */ /* 0x000fe200078e0a73 */
[----:B------:R-:W-:-:S02]  /*c920*/  ISETP.GE.AND P3, PT, R115, R231, PT ;  /* 0x000000e77300720c */ /* 0x000fc40003f66270 */
[----:B------:R-:W-:Y:S01]  /*c930*/  @!PT LDS RZ, [RZ] ;  /* 0x00000000fffff984 */ /* 0x000fe20000000800 */
[----:B------:R-:W-:Y:S01]  /*c940*/  @!PT LDS RZ, [RZ] ;  /* 0x00000000fffff984 */ /* 0x000fe20000000800 */
[----:B------:R-:W-:Y:S01]  /*c950*/  @!PT LDS RZ, [RZ] ;  /* 0x00000000fffff984 */ /* 0x000fe20000000800 */
[----:B------:R2:W-:Y:S01]  /*c960*/  @!P1 LDGSTS.E.BYPASS.LTC128B.128 [R222+0x4800], [R42.64] ;  /* 0x048000002ade9fae */ /* 0x0005e2000b901d4e */
[----:B------:R-:W-:Y:S02]  /*c970*/  IABS R4, R4 ;  /* 0x0000000400047213 */ /* 0x000fe40000000000 */
[----:B------:R-:W-:Y:S01]  /*c980*/  IABS R93, R93 ;  /* 0x0000005d005d7213 */ /* 0x000fe20000000000 */
[----:B------:R-:W-:Y:S01]  /*c990*/  @P1 STS.128 [R222+0x5000], RZ ;  /* 0x005000ffde001388 */ /* 0x000fe20000000c00 */
[C---:B------:R-:W-:Y:S02]  /*c9a0*/  ISETP.LT.OR P2, PT, R115.reuse, R235, P2 ;  /* 0x000000eb7300720c */ /* 0x040fe40001741670 */
[C---:B------:R-:W-:Y:S01]  /*c9b0*/  ISETP.LT.OR P3, PT, R115.reuse, R232, P3 ;  /* 0x000000e87300720c */ /* 0x040fe20001f61670 */
[----:B------:R-:W-:Y:S01]  /*c9c0*/  @!PT LDS RZ, [RZ] ;  /* 0x00000000fffff984 */ /* 0x000fe20000000800 */
[----:B------:R-:W-:Y:S01]  /*c9d0*/  @!PT LDS RZ, [RZ] ;  /* 0x00000000fffff984 */ /* 0x000fe20000000800 */
[----:B------:R-:W-:Y:S01]  /*c9e0*/  @!PT LDS RZ, [RZ] ;  /* 0x00000000fffff984 */ /* 0x000fe20000000800 */
[----:B------:R3:W-:Y:S01]  /*c9f0*/  @!P1 LDGSTS.E.BYPASS.LTC128B.128 [R222+0x5000], [R40.64] ;  /* 0x0500000028de9fae */ /* 0x0007e2000b901d4e */
[----:B------:R-:W-:Y:S01]  /*ca00*/  I2F R93, R93 ;  /* 0x0000005d005d7306 */ /* 0x000fe20000201400 */
[----:B------:R-:W-:-:S02]  /*ca10*/  ISETP.GE.AND P0, PT, R115, R228, PT ;  /* 0x000000e47300720c */ /* 0x000fc40003f06270 */
[----:B------:R-:W-:Y:S01]  /*ca20*/  @P1 STS.128 [R222+0x5800], RZ ;  /* 0x005800ffde001388 */ /* 0x000fe20000000c00 */
[C---:B------:R-:W-:Y:S02]  /*ca30*/  IADD3 R44, R115.reuse, 0x10, RZ ;  /* 0x00000010732c7810 */ /* 0x040fe40007ffe0ff */
[C---:B------:R-:W-:Y:S01]  /*ca40*/  ISETP.LT.OR P0, PT, R115.reuse, R229, P0 ;  /* 0x000000e57300720c */ /* 0x040fe20000701670 */
[----:B------:R-:W-:Y:S01]  /*ca50*/  @!PT LDS RZ, [RZ] ;  /* 0x00000000fffff984 */ /* 0x000fe20000000800 */
[----:B------:R-:W-:Y:S01]  /*ca60*/  @!PT LDS RZ, [RZ] ;  /* 0x00000000fffff984 */ /* 0x000fe20000000800 */
[----:B------:R-:W-:Y:S01]  /*ca70*/  @!PT LDS RZ, [RZ] ;  /* 0x00000000fffff984 */ /* 0x000fe20000000800 */
[----:B------:R4:W-:Y:S01]  /*ca80*/  @!P1 LDGSTS.E.BYPASS.LTC128B.128 [R222+0x5800], [R12.64] ;  /* 0x058000000cde9fae */ /* 0x0009e2000b901d4e */
[C---:B------:R-:W-:Y:S02]  /*ca90*/  IADD3 R85, R115.reuse, 0x50, RZ ;  /* 0x0000005073557810 */ /* 0x040fe40007ffe0ff */
[C---:B------:R-:W-:Y:S01]  /*caa0*/  IADD3 R97, R115.reuse, 0x58, RZ ;  /* 0x0000005873617810 */ /* 0x040fe20007ffe0ff */
[----:B------:R-:W-:Y:S01]  /*cab0*/  LDSM.16.M88.4 R36, [R220] ;  /* 0x00000000dc24783b */ /* 0x000fe20000000200 */
[C---:B------:R-:W-:Y:S02]  /*cac0*/  IADD3 R107, R115.reuse, 0x59, RZ ;  /* 0x00000059736b7810 */ /* 0x040fe40007ffe0ff */
[----:B------:R-:W-:Y:S01]  /*cad0*/  IADD3 R172, R115, 0x69, RZ ;  /* 0x0000006973ac7810 */ /* 0x000fe20007ffe0ff */
[----:B------:R-:W2:Y:S01]  /*cae0*/  LDSM.16.M88.4 R16, [R219+0x2000] ;  /* 0x00200000db10783b */ /* 0x000ea20000000200 */
[----:B------:R-:W-:-:S02]  /*caf0*/  IMAD.IADD R99, R233, 0x1, -R97 ;  /* 0x00000001e9637824 */ /* 0x000fc400078e0a61 */
[--C-:B------:R-:W-:Y:S01]  /*cb00*/  IMAD.IADD R108, R236, 0x1, -R107.reuse ;  /* 0x00000001ec6c7824 */ /* 0x100fe200078e0a6b */
[----:B------:R-:W4:Y:S01]  /*cb10*/  LDSM.16.M88.4 R32, [R220+0x1000] ;  /* 0x00100000dc20783b */ /* 0x000f220000000200 */
[----:B------:R-:W-:Y:S01]  /*cb20*/  IMAD.IADD R112, R230, 0x1, -R107 ;  /* 0x00000001e6707824 */ /* 0x000fe200078e0a6b */
[----:B------:R-:W-:Y:S01]  /*cb30*/  IABS R99, R99 ;  /* 0x0000006300637213 */ /* 0x000fe20000000000 */
[--C-:B------:R-:W-:Y:S01]  /*cb40*/  IMAD.IADD R188, R233, 0x1, -R172.reuse ;  /* 0x00000001e9bc7824 */ /* 0x100fe200078e0aac */
[----:B------:R-:W-:Y:S01]  /*cb50*/  LDSM.16.M88.4 R24, [R218] ;  /* 0x00000000da18783b */ /* 0x000fe20000000200 */
[----:B------:R-:W-:Y:S01]  /*cb60*/  IABS R108, R108 ;  /* 0x0000006c006c7213 */ /* 0x000fe20000000000 */
[----:B------:R-:W-:Y:S01]  /*cb70*/  IMAD.IADD R185, R227, 0x1, -R172 ;  /* 0x00000001e3b97824 */ /* 0x000fe200078e0aac */
[----:B---3--:R3:W2:Y:S01]  /*cb80*/  I2F R41, R4 ;  /* 0x0000000400297306 */ /* 0x0086a20000201400 */
[----:B------:R-:W4:Y:S01]  /*cb90*/  LDSM.16.M88.4 R28, [R217] ;  /* 0x00000000d91c783b */ /* 0x000f220000000200 */
[----:B------:R-:W-:-:S02]  /*cba0*/  IABS R112, R112 ;  /* 0x0000007000707213 */ /* 0x000fc40000000000 */
[----:B------:R-:W-:Y:S01]  /*cbb0*/  IABS R188, R188 ;  /* 0x000000bc00bc7213 */ /* 0x000fe20000000000 */
[----:B-1----:R-:W1:Y:S03]  /*cbc0*/  LDSM.16.M88.4 R20, [R218+0x1000] ;  /* 0x00100000da14783b */ /* 0x002e660000000200 */
[----:B------:R-:W-:Y:S01]  /*cbd0*/  I2F R99, R99 ;  /* 0x0000006300637306 */ /* 0x000fe20000201400 */
[----:B------:R-:W0:Y:S01]  /*cbe0*/  LDGDEPBAR ;  /* 0x00000000000079af */ /* 0x000e220000000000 */
[----:B---3--:R-:W-:-:S06]  /*cbf0*/  IADD3 R4, R115, 0x1, RZ ;  /* 0x0000000173047810 */ /* 0x008fcc0007ffe0ff */
[----:B------:R-:W-:Y:S01]  /*cc00*/  I2F R108, R108 ;  /* 0x0000006c006c7306 */ /* 0x000fe20000201400 */
[----:B------:R-:W-:Y:S01]  /*cc10*/  ISETP.GE.AND P6, PT, R4, R234, PT ;  /* 0x000000ea0400720c */ /* 0x000fe20003fc6270 */
[----:B------:R-:W-:Y:S01]  /*cc20*/  IMAD.IADD R40, R236, 0x1, -R4 ;  /* 0x00000001ec287824 */ /* 0x000fe200078e0a04 */
[C---:B------:R-:W-:Y:S02]  /*cc30*/  ISETP.GE.AND P5, PT, R4.reuse, R231, PT ;  /* 0x000000e70400720c */ /* 0x040fe40003fa6270 */
[----:B------:R-:W-:-:S03]  /*cc40*/  ISETP.GE.AND P4, PT, R4, R228, PT ;  /* 0x000000e40400720c */ /* 0x000fc60003f86270 */
[----:B------:R-:W-:Y:S01]  /*cc50*/  I2F R188, R188 ;  /* 0x000000bc00bc7306 */ /* 0x000fe20000201400 */
[----:B------:R-:W-:Y:S02]  /*cc60*/  IABS R40, R40 ;  /* 0x0000002800287213 */ /* 0x000fe40000000000 */
[C---:B------:R-:W-:Y:S01]  /*cc70*/  ISETP.LT.OR P6, PT, R4.reuse, R235, P6 ;  /* 0x000000eb0400720c */ /* 0x040fe200037c1670 */
[-C--:B--2---:R-:W-:Y:S01]  /*cc80*/  HMMA.16816.F32 R8, R36, R16.reuse, RZ ;  /* 0x000000102408723c */ /* 0x084fe200000018ff */
[C---:B------:R-:W-:Y:S02]  /*cc90*/  ISETP.LT.OR P5, PT, R4.reuse, R232, P5 ;  /* 0x000000e80400720c */ /* 0x040fe40002fa1670 */
[----:B------:R-:W-:Y:S01]  /*cca0*/  ISETP.LT.OR P4, PT, R4, R229, P4 ;  /* 0x000000e50400720c */ /* 0x000fe20002781670 */
[----:B------:R-:W-:Y:S04]  /*ccb0*/  I2F R40, R40 ;  /* 0x0000002800287306 */ /* 0x000fe80000201400 */
[----:B----4-:R-:W-:Y:S07]  /*ccc0*/  HMMA.16816.F32 R12, R32, R16, RZ ;  /* 0x00000010200c723c */ /* 0x010fee00000018ff */
[----:B------:R-:W-:-:S02]  /*ccd0*/  IMAD.IADD R17, R233, 0x1, -R115 ;  /* 0x00000001e9117824 */ /* 0x000fc400078e0a73 */
[----:B------:R-:W-:-:S03]  /*cce0*/  IMAD.IADD R16, R227, 0x1, -R115 ;  /* 0x00000001e3107824 */ /* 0x000fc600078e0a73 */
[----:B------:R-:W-:Y:S02]  /*ccf0*/  IABS R17, R17 ;  /* 0x0000001100117213 */ /* 0x000fe40000000000 */
[----:B------:R-:W-:Y:S02]  /*cd00*/  IABS R16, R16 ;  /* 0x0000001000107213 */ /* 0x000fe40000000000 */
[-C--:B------:R-:W-:Y:S02]  /*cd10*/  HMMA.16816.F32 R8, R24, R28.reuse, R8 ;  /* 0x0000001c1808723c */ /* 0x080fe40000001808 */
[----:B------:R-:W2:Y:S06]  /*cd20*/  I2F R17, R17 ;  /* 0x0000001100117306 */ /* 0x000eac0000201400 */
[----:B-1----:R-:W-:Y:S02]  /*cd30*/  HMMA.16816.F32 R12, R20, R28, R12 ;  /* 0x0000001c140c723c */ /* 0x002fe4000000180c */
[----:B------:R-:W1:Y:S05]  /*cd40*/  I2F R89, R16 ;  /* 0x0000001000597306 */ /* 0x000e6a0000201400 */
[----:B------:R-:W-:-:S05]  /*cd50*/  IMAD.IADD R28, R233, 0x1, -R4 ;  /* 0x00000001e91c7824 */ /* 0x000fca00078e0a04 */
[----:B------:R-:W-:-:S04]  /*cd60*/  IABS R28, R28 ;  /* 0x0000001c001c7213 */ /* 0x000fc80000000000 */
[----:B------:R-:W-:Y:S02]  /*cd70*/  FFMA.FTZ R8, R41, -UR31, R8 ;  /* 0x8000001f29087c23 */ /* 0x000fe40008010008 */
[----:B------:R-:W3:Y:S01]  /*cd80*/  I2F R28, R28 ;  /* 0x0000001c001c7306 */ /* 0x000ee20000201400 */
[----:B--2---:R-:W-:Y:S02]  /*cd90*/  FFMA.FTZ R17, R17, -UR31, R10 ;  /* 0x8000001f11117c23 */ /* 0x004fe4000801000a */
[----:B------:R-:W-:Y:S01]  /*cda0*/  FFMA.FTZ R105, R40, -UR31, R9 ;  /* 0x8000001f28697c23 */ /* 0x000fe20008010009 */
[----:B------:R-:W-:Y:S02]  /*cdb0*/  FSEL R106, R8, -INF , !P2 ;  /* 0xff800000086a7808 */ /* 0x000fe40005000000 */
[-C--:B------:R-:W-:Y:S01]  /*cdc0*/  ISETP.GE.AND P2, PT, R4, R223.reuse, PT ;  /* 0x000000df0400720c */ /* 0x080fe20003f46270 */
[----:B-1----:R-:W-:Y:S01]  /*cdd0*/  FFMA.FTZ R89, R89, -UR31, R14 ;  /* 0x8000001f59597c23 */ /* 0x002fe2000801000e */
[----:B------:R-:W-:Y:S01]  /*cde0*/  FSEL R102, R17, -INF , !P3 ;  /* 0xff80000011667808 */ /* 0x000fe20005800000 */
[--C-:B------:R-:W-:Y:S01]  /*cdf0*/  IMAD.IADD R14, R230, 0x1, -R4.reuse ;  /* 0x00000001e60e7824 */ /* 0x100fe200078e0a04 */
[----:B------:R-:W-:Y:S01]  /*ce00*/  ISETP.LT.OR P2, PT, R4, R226, P2 ;  /* 0x000000e20400720c */ /* 0x000fe20001741670 */
[----:B------:R-:W-:Y:S01]  /*ce10*/  IMAD.IADD R4, R227, 0x1, -R4 ;  /* 0x00000001e3047824 */ /* 0x000fe200078e0a04 */
[----:B------:R-:W-:Y:S01]  /*ce20*/  ISETP.GE.AND P3, PT, R115, R223, PT ;  /* 0x000000df7300720c */ /* 0x000fe20003f66270 */
[----:B------:R-:W-:Y:S01]  /*ce30*/  FFMA.FTZ R93, R93, -UR31, R12 ;  /* 0x8000001f5d5d7c23 */ /* 0x000fe2000801000c */
[----:B------:R-:W-:Y:S01]  /*ce40*/  FSEL R105, R105, -INF , !P6 ;  /* 0xff80000069697808 */ /* 0x000fe20007000000 */
[----:B---3--:R-:W-:Y:S01]  /*ce50*/  FFMA.FTZ R101, R28, -UR31, R11 ;  /* 0x8000001f1c657c23 */ /* 0x008fe2000801000b */
[----:B------:R-:W-:Y:S01]  /*ce60*/  IADD3 R28, R115, 0x8, RZ ;  /* 0x00000008731c7810 */ /* 0x000fe20007ffe0ff */
[----:B------:R-:W-:Y:S01]  /*ce70*/  HMMA.16816.F32 R8, R36, R18, RZ ;  /* 0x000000122408723c */ /* 0x000fe200000018ff */
[----:B------:R-:W-:-:S02]  /*ce80*/  IABS R4, R4 ;  /* 0x0000000400047213 */ /* 0x000fc40000000000 */
[----:B------:R-:W-:Y:S01]  /*ce90*/  ISETP.LT.OR P3, PT, R115, R226, P3 ;  /* 0x000000e27300720c */ /* 0x000fe20001f61670 */
[----:B------:R-:W-:Y:S01]  /*cea0*/  IMAD.IADD R16, R236, 0x1, -R28 ;  /* 0x00000001ec107824 */ /* 0x000fe200078e0a1c */
[----:B------:R-:W-:Y:S01]  /*ceb0*/  FSEL R93, R93, -INF , !P0 ;  /* 0xff8000005d5d7808 */ /* 0x000fe20004000000 */
[----:B------:R-:W-:Y:S01]  /*cec0*/  IMAD.MOV.U32 R12, RZ, RZ, R4 ;  /* 0x000000ffff0c7224 */ /* 0x000fe200078e0004 */
[----:B------:R-:W-:Y:S01]  /*ced0*/  FSEL R89, R89, -INF , !P3 ;  /* 0xff80000059597808 */ /* 0x000fe20005800000 */
[--C-:B------:R-:W-:Y:S01]  /*cee0*/  IMAD.IADD R40, R233, 0x1, -R28.reuse ;  /* 0x00000001e9287824 */ /* 0x100fe200078e0a1c */
[----:B------:R-:W-:Y:S01]  /*cef0*/  IABS R4, R16 ;  /* 0x0000001000047213 */ /* 0x000fe20000000000 */
[----:B------:R-:W-:Y:S01]  /*cf00*/  IMAD.IADD R45, R230, 0x1, -R28 ;  /* 0x00000001e62d7824 */ /* 0x000fe200078e0a1c */
[----:B------:R-:W-:Y:S01]  /*cf10*/  HMMA.16816.F32 R16, R32, R18, RZ ;  /* 0x000000122010723c */ /* 0x000fe200000018ff */
[----:B------:R-:W-:Y:S01]  /*cf20*/  FSEL R101, R101, -INF , !P5 ;  /* 0xff80000065657808 */ /* 0x000fe20006800000 */
[----:B------:R-:W1:Y:S01]  /*cf30*/  I2F R12, R12 ;  /* 0x0000000c000c7306 */ /* 0x000e620000201400 */
[----:B------:R-:W-:Y:S01]  /*cf40*/  IMAD.MOV.U32 R29, RZ, RZ, R4 ;  /* 0x000000ffff1d7224 */ /* 0x000fe200078e0004 */
[----:B------:R-:W-:-:S02]  /*cf50*/  IABS R4, R40 ;  /* 0x0000002800047213 */ /* 0x000fc40000000000 */
[----:B------:R-:W2:Y:S01]  /*cf60*/  LDSM.16.M88.4 R40, [R219+0x2400] ;  /* 0x00240000db28783b */ /* 0x000ea20000000200 */
[C---:B------:R-:W-:Y:S02]  /*cf70*/  ISETP.GE.AND P0, PT, R28.reuse, R234, PT ;  /* 0x000000ea1c00720c */ /* 0x040fe40003f06270 */
[C---:B------:R-:W-:Y:S01]  /*cf80*/  ISETP.GE.AND P3, PT, R28.reuse, R231, PT ;  /* 0x000000e71c00720c */ /* 0x040fe20003f66270 */
[----:B------:R3:W4:Y:S01]  /*cf90*/  I2F R47, R4 ;  /* 0x00000004002f7306 */ /* 0x0007220000201400 */
[C---:B------:R-:W-:Y:S02]  /*cfa0*/  ISETP.GE.AND P6, PT, R28.reuse, R228, PT ;  /* 0x000000e41c00720c */ /* 0x040fe40003fc6270 */
[----:B------:R-:W-:Y:S01]  /*cfb0*/  HMMA.16816.F32 R8, R24, R30, R8 ;  /* 0x0000001e1808723c */ /* 0x000fe20000001808 */
[----:B------:R-:W-:Y:S02]  /*cfc0*/  ISETP.GE.AND P5, PT, R28, R223, PT ;  /* 0x000000df1c00720c */ /* 0x000fe40003fa6270 */
[----:B------:R-:W-:-:S02]  /*cfd0*/  IABS R14, R14 ;  /* 0x0000000e000e7213 */ /* 0x000fc40000000000 */
[----:B------:R-:W4:Y:S01]  /*cfe0*/  I2F R29, R29 ;  /* 0x0000001d001d7306 */ /* 0x000f220000201400 */
[----:B------:R-:W-:Y:S01]  /*cff0*/  ISETP.LT.OR P0, PT, R28, R235, P0 ;  /* 0x000000eb1c00720c */ /* 0x000fe20000701670 */
[----:B-1----:R-:W-:Y:S01]  /*d000*/  FFMA.FTZ R12, R12, -UR31, R15 ;  /* 0x8000001f0c0c7c23 */ /* 0x002fe2000801000f */
[C---:B------:R-:W-:Y:S02]  /*d010*/  ISETP.LT.OR P3, PT, R28.reuse, R232, P3 ;  /* 0x000000e81c00720c */ /* 0x040fe40001f61670 */
[C---:B------:R-:W-:Y:S01]  /*d020*/  ISETP.LT.OR P6, PT, R28.reuse, R229, P6 ;  /* 0x000000e51c00720c */ /* 0x040fe200037c1670 */
[----:B------:R-:W-:Y:S01]  /*d030*/  HMMA.16816.F32 R16, R20, R30, R16 ;  /* 0x0000001e1410723c */ /* 0x000fe20000001810 */
[----:B------:R-:W-:Y:S01]  /*d040*/  ISETP.LT.OR P5, PT, R28, R226, P5 ;  /* 0x000000e21c00720c */ /* 0x000fe20002fa1670 */
[----:B------:R-:W-:Y:S01]  /*d050*/  IMAD.IADD R28, R227, 0x1, -R28 ;  /* 0x00000001e31c7824 */ /* 0x000fe200078e0a1c */
[----:B------:R-:W1:Y:S01]  /*d060*/  I2F R14, R14 ;  /* 0x0000000e000e7306 */ /* 0x000e620000201400 */
[----:B---3--:R-:W-:-:S02]  /*d070*/  IADD3 R4, R115, 0x9, RZ ;  /* 0x0000000973047810 */ /* 0x008fc40007ffe0ff */
[----:B------:R-:W-:Y:S02]  /*d080*/  IABS R45, R45 ;  /* 0x0000002d002d7213 */ /* 0x000fe40000000000 */
[----:B------:R-:W-:Y:S01]  /*d090*/  IABS R28, R28 ;  /* 0x0000001c001c7213 */ /* 0x000fe20000000000 */
[--C-:B------:R-:W-:Y:S01]  /*d0a0*/  IMAD.IADD R126, R233, 0x1, -R4.reuse ;  /* 0x00000001e97e7824 */ /* 0x100fe200078e0a04 */
[----:B------:R-:W-:Y:S01]  /*d0b0*/  FSEL R95, R12, -INF , !P2 ;  /* 0xff8000000c5f7808 */ /* 0x000fe20005000000 */
[----:B------:R-:W-:Y:S01]  /*d0c0*/  IMAD.IADD R46, R230, 0x1, -R4 ;  /* 0x00000001e62e7824 */ /* 0x000fe200078e0a04 */
[----:B------:R-:W3:Y:S01]  /*d0d0*/  I2F R45, R45 ;  /* 0x0000002d002d7306 */ /* 0x000ee20000201400 */
[----:B----4-:R-:W-:Y:S01]  /*d0e0*/  FFMA.FTZ R116, R47, -UR31, R10 ;  /* 0x8000001f2f747c23 */ /* 0x010fe2000801000a */
[----:B------:R-:W-:Y:S01]  /*d0f0*/  IABS R126, R126 ;  /* 0x0000007e007e7213 */ /* 0x000fe20000000000 */
[----:B------:R-:W-:Y:S01]  /*d100*/  FFMA.FTZ R8, R29, -UR31, R8 ;  /* 0x8000001f1d087c23 */ /* 0x000fe20008010008 */
[----:B------:R-:W-:-:S02]  /*d110*/  ISETP.GE.AND P2, PT, R4, R231, PT ;  /* 0x000000e70400720c */ /* 0x000fc40003f46270 */
[----:B------:R-:W-:Y:S01]  /*d120*/  FSEL R116, R116, -INF , !P3 ;  /* 0xff80000074747808 */ /* 0x000fe20005800000 */
[----:B-1----:R-:W-:Y:S01]  /*d130*/  FFMA.FTZ R13, R14, -UR31, R13 ;  /* 0x8000001f0e0d7c23 */ /* 0x002fe2000801000d */
[----:B------:R1:W4:Y:S01]  /*d140*/  I2F R47, R28 ;  /* 0x0000001c002f7306 */ /* 0x0003220000201400 */
[--C-:B------:R-:W-:Y:S01]  /*d150*/  IMAD.IADD R14, R236, 0x1, -R4.reuse ;  /* 0x00000001ec0e7824 */ /* 0x100fe200078e0a04 */
[----:B------:R-:W-:Y:S01]  /*d160*/  FSEL R118, R8, -INF , !P0 ;  /* 0xff80000008767808 */ /* 0x000fe20004000000 */
[----:B------:R-:W-:Y:S01]  /*d170*/  IMAD.IADD R8, R227, 0x1, -R4 ;  /* 0x00000001e3087824 */ /* 0x000fe200078e0a04 */
[----:B------:R-:W-:Y:S02]  /*d180*/  FSEL R96, R13, -INF , !P4 ;  /* 0xff8000000d607808 */ /* 0x000fe40006000000 */
[----:B------:R-:W-:Y:S02]  /*d190*/  IABS R10, R14 ;  /* 0x0000000e000a7213 */ /* 0x000fe40000000000 */
[----:B--2---:R-:W-:Y:S01]  /*d1a0*/  HMMA.16816.F32 R12, R36, R40, RZ ;  /* 0x00000028240c723c */ /* 0x004fe200000018ff */
[----:B------:R-:W2:Y:S01]  /*d1b0*/  I2F R126, R126 ;  /* 0x0000007e007e7306 */ /* 0x000ea20000201400 */
[C---:B------:R-:W-:Y:S01]  /*d1c0*/  ISETP.GE.AND P4, PT, R4.reuse, R234, PT ;  /* 0x000000ea0400720c */ /* 0x040fe20003f86270 */
[----:B---3--:R-:W-:Y:S01]  /*d1d0*/  FFMA.FTZ R104, R45, -UR31, R16 ;  /* 0x8000001f2d687c23 */ /* 0x008fe20008010010 */
[----:B------:R-:W-:Y:S01]  /*d1e0*/  ISETP.GE.AND P0, PT, R4, R228, PT ;  /* 0x000000e40400720c */ /* 0x000fe20003f06270 */
[----:B------:R-:W-:Y:S01]  /*d1f0*/  IMAD.IADD R45, R236, 0x1, -R44 ;  /* 0x00000001ec2d7824 */ /* 0x000fe200078e0a2c */
[----:B------:R-:W-:Y:S01]  /*d200*/  ISETP.GE.AND P3, PT, R4, R223, PT ;  /* 0x000000df0400720c */ /* 0x000fe20003f66270 */
[----:B-1----:R-:W1:Y:S02]  /*d210*/  LDSM.16.M88.4 R28, [R214] ;  /* 0x00000000d61c783b */ /* 0x002e640000000200 */
[----:B------:R-:W3:Y:S01]  /*d220*/  I2F R10, R10 ;  /* 0x0000000a000a7306 */ /* 0x000ee20000201400 */
[----:B------:R-:W-:Y:S01]  /*d230*/  IABS R46, R46 ;  /* 0x0000002e002e7213 */ /* 0x000fe20000000000 */
[----:B----4-:R-:W-:Y:S01]  /*d240*/  FFMA.FTZ R18, R47, -UR31, R18 ;  /* 0x8000001f2f127c23 */ /* 0x010fe20008010012 */
[----:B------:R-:W-:-:S02]  /*d250*/  IABS R8, R8 ;  /* 0x0000000800087213 */ /* 0x000fc40000000000 */
[C---:B------:R-:W-:Y:S02]  /*d260*/  ISETP.LT.OR P4, PT, R4.reuse, R235, P4 ;  /* 0x000000eb0400720c */ /* 0x040fe40002781670 */
[----:B------:R-:W-:Y:S01]  /*d270*/  ISETP.LT.OR P2, PT, R4, R232, P2 ;  /* 0x000000e80400720c */ /* 0x000fe20001741670 */
[----:B--2---:R-:W-:Y:S01]  /*d280*/  FFMA.FTZ R126, R126, -UR31, R11 ;  /* 0x8000001f7e7e7c23 */ /* 0x004fe2000801000b */
[C---:B------:R-:W-:Y:S01]  /*d290*/  ISETP.LT.OR P0, PT, R4.reuse, R229, P0 ;  /* 0x000000e50400720c */ /* 0x040fe20000701670 */
[----:B------:R2:W4:Y:S01]  /*d2a0*/  I2F R16, R8 ;  /* 0x0000000800107306 */ /* 0x0005220000201400 */
[----:B------:R-:W-:Y:S02]  /*d2b0*/  ISETP.LT.OR P3, PT, R4, R226, P3 ;  /* 0x000000e20400720c */ /* 0x000fe40001f61670 */
[----:B------:R-:W-:Y:S02]  /*d2c0*/  IABS R45, R45 ;  /* 0x0000002d002d7213 */ /* 0x000fe40000000000 */
[----:B------:R-:W-:Y:S01]  /*d2d0*/  FSEL R103, R18, -INF , !P5 ;  /* 0xff80000012677808 */ /* 0x000fe20006800000 */
[----:B---3--:R-:W-:Y:S01]  /*d2e0*/  FFMA.FTZ R127, R10, -UR31, R9 ;  /* 0x8000001f0a7f7c23 */ /* 0x008fe20008010009 */
[----:B------:R-:W-:Y:S01]  /*d2f0*/  FSEL R104, R104, -INF , !P6 ;  /* 0xff80000068687808 */ /* 0x000fe20007000000 */
[----:B------:R-:W3:Y:S01]  /*d300*/  I2F R4, R46 ;  /* 0x0000002e00047306 */ /* 0x000ee20000201400 */
[----:B------:R-:W-:-:S02]  /*d310*/  FSEL R126, R126, -INF , !P2 ;  /* 0xff8000007e7e7808 */ /* 0x000fc40005000000 */
[----:B------:R-:W-:Y:S02]  /*d320*/  FSEL R127, R127, -INF , !P4 ;  /* 0xff8000007f7f7808 */ /* 0x000fe40006000000 */
[C---:B------:R-:W-:Y:S02]  /*d330*/  ISETP.GE.AND P6, PT, R44.reuse, R234, PT ;  /* 0x000000ea2c00720c */ /* 0x040fe40003fc6270 */
[C---:B------:R-:W-:Y:S01]  /*d340*/  ISETP.GE.AND P5, PT, R44.reuse, R231, PT ;  /* 0x000000e72c00720c */ /* 0x040fe20003fa6270 */
[----:B--2---:R-:W-:Y:S01]  /*d350*/  HMMA.16816.F32 R8, R32, R40, RZ ;  /* 0x000000282008723c */ /* 0x004fe200000018ff */
[----:B------:R-:W2:Y:S01]  /*d360*/  I2F R45, R45 ;  /* 0x0000002d002d7306 */ /* 0x000ea20000201400 */
[----:B------:R-:W-:Y:S01]  /*d370*/  ISETP.GE.AND P4, PT, R44, R228, PT ;  /* 0x000000e42c00720c */ /* 0x000fe20003f86270 */
[----:B----4-:R-:W-:Y:S01]  /*d380*/  FFMA.FTZ R16, R16, -UR31, R19 ;  /* 0x8000001f10107c23 */ /* 0x010fe20008010013 */
[C---:B------:R-:W-:Y:S02]  /*d390*/  ISETP.GE.AND P2, PT, R44.reuse, R223, PT ;  /* 0x000000df2c00720c */ /* 0x040fe40003f46270 */
[C---:B------:R-:W-:Y:S01]  /*d3a0*/  ISETP.LT.OR P6, PT, R44.reuse, R235, P6 ;  /* 0x000000eb2c00720c */ /* 0x040fe200037c1670 */
[----:B------:R-:W-:Y:S01]  /*d3b0*/  IMAD.IADD R40, R233, 0x1, -R44 ;  /* 0x00000001e9287824 */ /* 0x000fe200078e0a2c */
[----:B------:R-:W-:Y:S01]  /*d3c0*/  ISETP.LT.OR P5, PT, R44, R232, P5 ;  /* 0x000000e82c00720c */ /* 0x000fe20002fa1670 */
[----:B---3--:R-:W-:Y:S01]  /*d3d0*/  FFMA.FTZ R4, R4, -UR31, R17 ;  /* 0x8000001f04047c23 */ /* 0x008fe20008010011 */
[----:B------:R-:W-:-:S02]  /*d3e0*/  ISETP.LT.OR P4, PT, R44, R229, P4 ;  /* 0x000000e52c00720c */ /* 0x000fc40002781670 */
[----:B------:R-:W-:Y:S01]  /*d3f0*/  IABS R18, R40 ;  /* 0x0000002800127213 */ /* 0x000fe20000000000 */
[-C--:B-1----:R-:W-:Y:S01]  /*d400*/  HMMA.16816.F32 R12, R24, R28.reuse, R12 ;  /* 0x0000001c180c723c */ /* 0x082fe2000000180c */
[----:B------:R-:W-:Y:S01]  /*d410*/  FSEL R125, R4, -INF , !P0 ;  /* 0xff800000047d7808 */ /* 0x000fe20004000000 */
[--C-:B------:R-:W-:Y:S01]  /*d420*/  IMAD.IADD R40, R230, 0x1, -R44.reuse ;  /* 0x00000001e6287824 */ /* 0x100fe200078e0a2c */
[----:B------:R1:W3:Y:S01]  /*d430*/  I2F R41, R18 ;  /* 0x0000001200297306 */ /* 0x0002e20000201400 */
[----:B------:R-:W-:Y:S01]  /*d440*/  ISETP.LT.OR P2, PT, R44, R226, P2 ;  /* 0x000000e22c00720c */ /* 0x000fe20001741670 */
[----:B------:R-:W-:Y:S01]  /*d450*/  IMAD.IADD R44, R227, 0x1, -R44 ;  /* 0x00000001e32c7824 */ /* 0x000fe200078e0a2c */
[----:B------:R-:W-:Y:S02]  /*d460*/  FSEL R123, R16, -INF , !P3 ;  /* 0xff800000107b7808 */ /* 0x000fe40005800000 */
[----:B------:R-:W-:Y:S02]  /*d470*/  IABS R40, R40 ;  /* 0x0000002800287213 */ /* 0x000fe40000000000 */
[----:B------:R-:W-:Y:S01]  /*d480*/  IABS R44, R44 ;  /* 0x0000002c002c7213 */ /* 0x000fe20000000000 */
[----:B------:R-:W-:Y:S01]  /*d490*/  HMMA.16816.F32 R8, R20, R28, R8 ;  /* 0x0000001c1408723c */ /* 0x000fe20000001808 */
[----:B------:R-:W4:Y:S06]  /*d4a0*/  I2F R29, R40 ;  /* 0x00000028001d7306 */ /* 0x000f2c0000201400 */
[----:B------:R-:W-:-:S02]  /*d4b0*/  IADD3 R28, R115, 0x18, RZ ;  /* 0x00000018731c7810 */ /* 0x000fc40007ffe0ff */
[----:B-1----:R-:W-:-:S03]  /*d4c0*/  IADD3 R18, R115, 0x11, RZ ;  /* 0x0000001173127810 */ /* 0x002fc60007ffe0ff */
[----:B------:R-:W-:Y:S01]  /*d4d0*/  IMAD.IADD R173, R230, 0x1, -R28 ;  /* 0x00000001e6ad7824 */ /* 0x000fe200078e0a1c */
[C---:B------:R-:W-:Y:S01]  /*d4e0*/  ISETP.GE.AND P0, PT, R18.reuse, R234, PT ;  /* 0x000000ea1200720c */ /* 0x040fe20003f06270 */
[----:B------:R-:W-:Y:S01]  /*d4f0*/  IMAD.IADD R4, R233, 0x1, -R18 ;  /* 0x00000001e9047824 */ /* 0x000fe200078e0a12 */
[C---:B------:R-:W-:Y:S01]  /*d500*/  ISETP.GE.AND P3, PT, R18.reuse, R231, PT ;  /* 0x000000e71200720c */ /* 0x040fe20003f66270 */
[----:B--2---:R-:W-:Y:S01]  /*d510*/  FFMA.FTZ R12, R45, -UR31, R12 ;  /* 0x8000001f2d0c7c23 */ /* 0x004fe2000801000c */
[----:B------:R-:W-:Y:S01]  /*d520*/  ISETP.LT.OR P0, PT, R18, R235, P0 ;  /* 0x000000eb1200720c */ /* 0x000fe20000701670 */
[----:B------:R-:W-:Y:S01]  /*d530*/  IMAD.IADD R17, R236, 0x1, -R18 ;  /* 0x00000001ec117824 */ /* 0x000fe200078e0a12 */
[----:B------:R-:W-:Y:S01]  /*d540*/  IABS R4, R4 ;  /* 0x0000000400047213 */ /* 0x000fe20000000000 */
[----:B---3--:R-:W-:Y:S01]  /*d550*/  FFMA.FTZ R41, R41, -UR31, R14 ;  /* 0x8000001f29297c23 */ /* 0x008fe2000801000e */
[----:B------:R-:W-:Y:S01]  /*d560*/  FSEL R165, R12, -INF , !P6 ;  /* 0xff8000000ca57808 */ /* 0x000fe20007000000 */
[----:B------:R-:W-:Y:S01]  /*d570*/  IMAD.IADD R16, R227, 0x1, -R18 ;  /* 0x00000001e3107824 */ /* 0x000fe200078e0a12 */
[----:B------:R-:W-:Y:S01]  /*d580*/  IABS R14, R17 ;  /* 0x00000011000e7213 */ /* 0x000fe20000000000 */
[----:B------:R-:W-:Y:S01]  /*d590*/  IMAD.MOV.U32 R12, RZ, RZ, R4 ;  /* 0x000000ffff0c7224 */ /* 0x000fe200078e0004 */
[----:B------:R1:W2:Y:S01]  /*d5a0*/  I2F R17, R44 ;  /* 0x0000002c00117306 */ /* 0x0002a20000201400 */
[----:B------:R-:W-:Y:S01]  /*d5b0*/  FSEL R128, R41, -INF , !P5 ;  /* 0xff80000029807808 */ /* 0x000fe20006800000 */
[----:B----4-:R-:W-:Y:S01]  /*d5c0*/  FFMA.FTZ R124, R29, -UR31, R8 ;  /* 0x8000001f1d7c7c23 */ /* 0x010fe20008010008 */
[----:B------:R-:W-:Y:S01]  /*d5d0*/  IABS R16, R16 ;  /* 0x0000001000107213 */ /* 0x000fe20000000000 */
[----:B------:R-:W-:Y:S01]  /*d5e0*/  IMAD.IADD R4, R230, 0x1, -R18 ;  /* 0x00000001e6047824 */ /* 0x000fe200078e0a12 */
[----:B------:R-:W-:-:S02]  /*d5f0*/  ISETP.GE.AND P6, PT, R18, R228, PT ;  /* 0x000000e41200720c */ /* 0x000fc40003fc6270 */
[C---:B------:R-:W-:Y:S01]  /*d600*/  ISETP.GE.AND P5, PT, R18.reuse, R223, PT ;  /* 0x000000df1200720c */ /* 0x040fe20003fa6270 */
[----:B------:R-:W3:Y:S01]  /*d610*/  I2F R12, R12 ;  /* 0x0000000c000c7306 */ /* 0x000ee20000201400 */
[C---:B------:R-:W-:Y:S01]  /*d620*/  ISETP.LT.OR P3, PT, R18.reuse, R232, P3 ;  /* 0x000000e81200720c */ /* 0x040fe20001f61670 */
[----:B------:R-:W-:Y:S01]  /*d630*/  IMAD.MOV.U32 R8, RZ, RZ, R16 ;  /* 0x000000ffff087224 */ /* 0x000fe200078e0010 */
[C---:B------:R-:W-:Y:S02]  /*d640*/  ISETP.LT.OR P6, PT, R18.reuse, R229, P6 ;  /* 0x000000e51200720c */ /* 0x040fe400037c1670 */
[----:B------:R-:W-:Y:S02]  /*d650*/  ISETP.LT.OR P5, PT, R18, R226, P5 ;  /* 0x000000e21200720c */ /* 0x000fe40002fa1670 */
[----:B------:R-:W-:Y:S01]  /*d660*/  IABS R4, R4 ;  /* 0x0000000400047213 */ /* 0x000fe20000000000 */
[----:B------:R-:W4:Y:S01]  /*d670*/  I2F R14, R14 ;  /* 0x0000000e000e7306 */ /* 0x000f220000201400 */
[----:B-1----:R-:W-:Y:S01]  /*d680*/  HMMA.16816.F32 R44, R36, R42, RZ ;  /* 0x0000002a242c723c */ /* 0x002fe200000018ff */
[----:B--2---:R-:W-:Y:S01]  /*d690*/  FFMA.FTZ R10, R17, -UR31, R10 ;  /* 0x8000001f110a7c23 */ /* 0x004fe2000801000a */
[----:B------:R-:W-:Y:S01]  /*d6a0*/  FSEL R124, R124, -INF , !P4 ;  /* 0xff8000007c7c7808 */ /* 0x000fe20006000000 */
[----:B------:R-:W-:Y:S01]  /*d6b0*/  IMAD.IADD R17, R236, 0x1, -R28 ;  /* 0x00000001ec117824 */ /* 0x000fe200078e0a1c */
[----:B------:R-:W-:-:S02]  /*d6c0*/  ISETP.GE.AND P4, PT, R28, R234, PT ;  /* 0x000000ea1c00720c */ /* 0x000fc40003f86270 */
[----:B------:R-:W-:Y:S01]  /*d6d0*/  FSEL R122, R10, -INF , !P2 ;  /* 0xff8000000a7a7808 */ /* 0x000fe20005000000 */
[----:B---3--:R-:W-:Y:S01]  /*d6e0*/  FFMA.FTZ R167, R12, -UR31, R15 ;  /* 0x8000001f0ca77c23 */ /* 0x008fe2000801000f */
[----:B------:R-:W-:Y:S01]  /*d6f0*/  IABS R12, R17 ;  /* 0x00000011000c7213 */ /* 0x000fe20000000000 */
[----:B------:R-:W1:Y:S01]  /*d700*/  I2F R8, R8 ;  /* 0x0000000800087306 */ /* 0x000e620000201400 */
[----:B------:R-:W-:Y:S01]  /*d710*/  HMMA.16816.F32 R16, R32, R42, RZ ;  /* 0x0000002a2010723c */ /* 0x000fe200000018ff */
[----:B------:R-:W2:Y:S01]  /*d720*/  LDSM.16.M88.4 R40, [R219+0x2800] ;  /* 0x00280000db28783b */ /* 0x000ea20000000200 */
[----:B------:R-:W-:Y:S02]  /*d730*/  FSEL R167, R167, -INF , !P3 ;  /* 0xff800000a7a77808 */ /* 0x000fe40005800000 */
[----:B------:R-:W-:Y:S01]  /*d740*/  ISETP.GE.AND P2, PT, R28, R231, PT ;  /* 0x000000e71c00720c */ /* 0x000fe20003f46270 */
[----:B----4-:R-:W-:Y:S01]  /*d750*/  FFMA.FTZ R169, R14, -UR31, R13 ;  /* 0x8000001f0ea97c23 */ /* 0x010fe2000801000d */
[C---:B------:R-:W-:Y:S01]  /*d760*/  ISETP.GE.AND P3, PT, R28.reuse, R223, PT ;  /* 0x000000df1c00720c */ /* 0x040fe20003f66270 */
[----:B------:R-:W-:Y:S01]  /*d770*/  IMAD.IADD R13, R233, 0x1, -R28 ;  /* 0x00000001e90d7824 */ /* 0x000fe200078e0a1c */
[----:B------:R3:W-:Y:S01]  /*d780*/  I2F R57, R12 ;  /* 0x0000000c00397306 */ /* 0x0007e20000201400 */
[----:B------:R-:W-:-:S02]  /*d790*/  ISETP.LT.OR P4, PT, R28, R235, P4 ;  /* 0x000000eb1c00720c */ /* 0x000fc40002781670 */
[----:B------:R-:W-:Y:S02]  /*d7a0*/  FSEL R169, R169, -INF , !P0 ;  /* 0xff800000a9a97808 */ /* 0x000fe40004000000 */
[----:B------:R-:W-:Y:S02]  /*d7b0*/  IABS R10, R13 ;  /* 0x0000000d000a7213 */ /* 0x000fe40000000000 */
[C---:B------:R-:W-:Y:S01]  /*d7c0*/  ISETP.GE.AND P0, PT, R28.reuse, R228, PT ;  /* 0x000000e41c00720c */ /* 0x040fe20003f06270 */
[----:B------:R-:W4:Y:S01]  /*d7d0*/  I2F R4, R4 ;  /* 0x0000000400047306 */ /* 0x000f220000201400 */
[----:B------:R-:W-:Y:S01]  /*d7e0*/  ISETP.LT.OR P2, PT, R28, R232, P2 ;  /* 0x000000e81c00720c */ /* 0x000fe20001741670 */
[----:B-1----:R-:W-:Y:S01]  /*d7f0*/  FFMA.FTZ R8, R8, -UR31, R11 ;  /* 0x8000001f08087c23 */ /* 0x002fe2000801000b */
[C---:B------:R-:W-:Y:S02]  /*d800*/  ISETP.LT.OR P0, PT, R28.reuse, R229, P0 ;  /* 0x000000e51c00720c */ /* 0x040fe40000701670 */
[----:B------:R-:W-:-:S02]  /*d810*/  ISETP.LT.OR P3, PT, R28, R226, P3 ;  /* 0x000000e21c00720c */ /* 0x000fc40001f61670 */
[----:B------:R-:W-:Y:S01]  /*d820*/  IABS R173, R173 ;  /* 0x000000ad00ad7213 */ /* 0x000fe20000000000 */
[----:B---3--:R-:W-:Y:S01]  /*d830*/  HMMA.16816.F32 R12, R24, R30, R44 ;  /* 0x0000001e180c723c */ /* 0x008fe2000000182c */
[----:B------:R-:W-:-:S04]  /*d840*/  FSEL R166, R8, -INF , !P5 ;  /* 0xff80000008a67808 */ /* 0x000fc80006800000 */
[----:B------:R-:W-:Y:S02]  /*d850*/  I2F R173, R173 ;  /* 0x000000ad00ad7306 */ /* 0x000fe40000201400 */
[----:B------:R-:W-:Y:S01]  /*d860*/  IMAD.MOV.U32 R45, RZ, RZ, R10 ;  /* 0x000000ffff2d7224 */ /* 0x000fe200078e000a */
[----:B------:R-:W-:Y:S01]  /*d870*/  IADD3 R44, R115, 0x19, RZ ;  /* 0x00000019732c7810 */ /* 0x000fe20007ffe0ff */
[----:B------:R-:W-:Y:S02]  /*d880*/  IMAD.IADD R10, R227, 0x1, -R28 ;  /* 0x00000001e30a7824 */ /* 0x000fe400078e0a1c */
[----:B------:R-:W-:Y:S01]  /*d890*/  HMMA.16816.F32 R28, R20, R30, R16 ;  /* 0x0000001e141c723c */ /* 0x000fe20000001810 */
[----:B------:R-:W1:Y:S01]  /*d8a0*/  LDSM.16.M88.4 R16, [R213] ;  /* 0x00000000d510783b */ /* 0x000e620000000200 */
[----:B------:R-:W3:Y:S01]  /*d8b0*/  I2F R45, R45 ;  /* 0x0000002d002d7306 */ /* 0x000ee20000201400 */
[--C-:B------:R-:W-:Y:S01]  /*d8c0*/  IMAD.IADD R190, R236, 0x1, -R44.reuse ;  /* 0x00000001ecbe7824 */ /* 0x100fe200078e0a2c */
[----:B------:R-:W-:Y:S01]  /*d8d0*/  IABS R10, R10 ;  /* 0x0000000a000a7213 */ /* 0x000fe20000000000 */
[----:B------:R-:W-:Y:S01]  /*d8e0*/  IMAD.IADD R182, R233, 0x1, -R44 ;  /* 0x00000001e9b67824 */ /* 0x000fe200078e0a2c */
[----:B------:R-:W-:Y:S01]  /*d8f0*/  ISETP.GE.AND P5, PT, R44, R231, PT ;  /* 0x000000e72c00720c */ /* 0x000fe20003fa6270 */
[----:B----4-:R-:W-:Y:S01]  /*d900*/  FFMA.FTZ R4, R4, -UR31, R9 ;  /* 0x8000001f04047c23 */ /* 0x010fe20008010009 */
[----:B------:R-:W-:-:S02]  /*d910*/  IABS R190, R190 ;  /* 0x000000be00be7213 */ /* 0x000fc40000000000 */
[----:B------:R-:W-:Y:S02]  /*d920*/  IABS R182, R182 ;  /* 0x000000b600b67213 */ /* 0x000fe40000000000 */
[----:B------:R-:W-:Y:S01]  /*d930*/  FSEL R168, R4, -INF , !P6 ;  /* 0xff80000004a87808 */ /* 0x000fe20007000000 */
[----:B------:R-:W-:Y:S01]  /*d940*/  FFMA.FTZ R12, R57, -UR31, R12 ;  /* 0x8000001f390c7c23 */ /* 0x000fe2000801000c */
[----:B------:R-:W4:Y:S01]  /*d950*/  I2F R190, R190 ;  /* 0x000000be00be7306 */ /* 0x000f220000201400 */
[----:B------:R-:W-:Y:S01]  /*d960*/  ISETP.GE.AND P6, PT, R44, R234, PT ;  /* 0x000000ea2c00720c */ /* 0x000fe20003fc6270 */
[----:B------:R-:W-:Y:S01]  /*d970*/  IMAD.IADD R4, R230, 0x1, -R44 ;  /* 0x00000001e6047824 */ /* 0x000fe200078e0a2c */
[----:B------:R-:W-:Y:S01]  /*d980*/  ISETP.LT.OR P5, PT, R44, R232, P5 ;  /* 0x000000e82c00720c */ /* 0x000fe20002fa1670 */
[----:B---3--:R-:W-:Y:S01]  /*d990*/  FFMA.FTZ R14, R45, -UR31, R14 ;  /* 0x8000001f2d0e7c23 */ /* 0x008fe2000801000e */
[----:B------:R-:W-:Y:S01]  /*d9a0*/  FSEL R177, R12, -INF , !P4 ;  /* 0xff8000000cb17808 */ /* 0x000fe20006000000 */
[----:B------:R-:W-:Y:S01]  /*d9b0*/  IMAD.IADD R12, R227, 0x1, -R44 ;  /* 0x00000001e30c7824 */ /* 0x000fe200078e0a2c */
[----:B------:R-:W-:Y:S01]  /*d9c0*/  ISETP.GE.AND P4, PT, R44, R228, PT ;  /* 0x000000e42c00720c */ /* 0x000fe20003f86270 */
[----:B------:R-:W3:Y:S01]  /*d9d0*/  I2F R182, R182 ;  /* 0x000000b600b67306 */ /* 0x000ee20000201400 */
[----:B------:R-:W-:Y:S01]  /*d9e0*/  FSEL R176, R14, -INF , !P2 ;  /* 0xff8000000eb07808 */ /* 0x000fe20005000000 */
[----:B------:R-:W-:Y:S01]  /*d9f0*/  FFMA.FTZ R173, R173, -UR31, R28 ;  /* 0x8000001fadad7c23 */ /* 0x000fe2000801001c */
[----:B------:R-:W-:-:S02]  /*da00*/  IABS R12, R12 ;  /* 0x0000000c000c7213 */ /* 0x000fc40000000000 */
[C---:B------:R-:W-:Y:S02]  /*da10*/  ISETP.GE.AND P2, PT, R44.reuse, R223, PT ;  /* 0x000000df2c00720c */ /* 0x040fe40003f46270 */
[----:B------:R-:W-:Y:S01]  /*da20*/  ISETP.LT.OR P6, PT, R44, R235, P6 ;  /* 0x000000eb2c00720c */ /* 0x000fe200037c1670 */
[----:B------:R2:W1:Y:S01]  /*da30*/  I2F R45, R10 ;  /* 0x0000000a002d7306 */ /* 0x0004620000201400 */
[----:B----4-:R-:W-:Y:S01]  /*da40*/  FFMA.FTZ R190, R190, -UR31, R13 ;  /* 0x8000001fbebe7c23 */ /* 0x010fe2000801000d */
[C---:B------:R-:W-:Y:S02]  /*da50*/  ISETP.LT.OR P4, PT, R44.reuse, R229, P4 ;  /* 0x000000e52c00720c */ /* 0x040fe40002781670 */
[----:B------:R-:W-:Y:S02]  /*da60*/  ISETP.LT.OR P2, PT, R44, R226, P2 ;  /* 0x000000e22c00720c */ /* 0x000fe40001741670 */
[----:B------:R-:W-:Y:S01]  /*da70*/  IABS R4, R4 ;  /* 0x0000000400047213 */ /* 0x000fe20000000000 */
[----:B---3--:R-:W-:Y:S01]  /*da80*/  FFMA.FTZ R182, R182, -UR31, R15 ;  /* 0x8000001fb6b67c23 */ /* 0x008fe2000801000f */
[----:B------:R3:W4:Y:S01]  /*da90*/  I2F R28, R12 ;  /* 0x0000000c001c7306 */ /* 0x0007220000201400 */
[----:B------:R-:W-:-:S02]  /*daa0*/  IADD3 R44, R115, 0x20, RZ ;  /* 0x00000020732c7810 */ /* 0x000fc40007ffe0ff */
[----:B------:R-:W-:Y:S02]  /*dab0*/  FSEL R173, R173, -INF , !P0 ;  /* 0xff800000adad7808 */ /* 0x000fe40004000000 */
[----:B------:R-:W-:Y:S01]  /*dac0*/  FSEL R190, R190, -INF , !P6 ;  /* 0xff800000bebe7808 */ /* 0x000fe20007000000 */
[----:B------:R-:W-:Y:S01]  /*dad0*/  IMAD.IADD R179, R230, 0x1, -R44 ;  /* 0x00000001e6b37824 */ /* 0x000fe200078e0a2c */
[----:B--2---:R-:W-:Y:S01]  /*dae0*/  HMMA.16816.F32 R8, R36, R40, RZ ;  /* 0x000000282408723c */ /* 0x004fe200000018ff */
[----:B-1----:R-:W-:Y:S01]  /*daf0*/  FFMA.FTZ R30, R45, -UR31, R30 ;  /* 0x8000001f2d1e7c23 */ /* 0x002fe2000801001e */
[----:B------:R-:W1:Y:S01]  /*db00*/  I2F R4, R4 ;  /* 0x0000000400047306 */ /* 0x000e620000201400 */
[----:B------:R-:W-:Y:S01]  /*db10*/  IMAD.IADD R45, R236, 0x1, -R44 ;  /* 0x00000001ec2d7824 */ /* 0x000fe200078e0a2c */
[----:B------:R-:W-:Y:S02]  /*db20*/  FSEL R182, R182, -INF , !P5 ;  /* 0xff800000b6b67808 */ /* 0x000fe40006800000 */
[----:B------:R-:W-:-:S02]  /*db30*/  FSEL R170, R30, -INF , !P3 ;  /* 0xff8000001eaa7808 */ /* 0x000fc40005800000 */
[----:B------:R-:W-:Y:S01]  /*db40*/  IABS R45, R45 ;  /* 0x0000002d002d7213 */ /* 0x000fe20000000000 */
[----:B---3--:R-:W-:Y:S01]  /*db50*/  HMMA.16816.F32 R12, R32, R40, RZ ;  /* 0x00000028200c723c */ /* 0x008fe200000018ff */
[----:B------:R-:W-:Y:S01]  /*db60*/  ISETP.GE.AND P0, PT, R44, R234, PT ;  /* 0x000000ea2c00720c */ /* 0x000fe20003f06270 */
[----:B----4-:R-:W-:Y:S01]  /*db70*/  FFMA.FTZ R28, R28, -UR31, R31 ;  /* 0x8000001f1c1c7c23 */ /* 0x010fe2000801001f */
[C---:B------:R-:W-:Y:S02]  /*db80*/  ISETP.GE.AND P3, PT, R44.reuse, R231, PT ;  /* 0x000000e72c00720c */ /* 0x040fe40003f66270 */
[----:B------:R-:W2:Y:S01]  /*db90*/  I2F R45, R45 ;  /* 0x0000002d002d7306 */ /* 0x000ea20000201400 */
[C---:B------:R-:W-:Y:S01]  /*dba0*/  ISETP.GE.AND P6, PT, R44.reuse, R228, PT ;  /* 0x000000e42c00720c */ /* 0x040fe20003fc6270 */
[----:B------:R-:W-:Y:S01]  /*dbb0*/  IMAD.IADD R40, R233, 0x1, -R44 ;  /* 0x00000001e9287824 */ /* 0x000fe200078e0a2c */
[----:B------:R-:W-:Y:S01]  /*dbc0*/  ISETP.GE.AND P5, PT, R44, R223, PT ;  /* 0x000000df2c00720c */ /* 0x000fe20003fa6270 */
[----:B-1----:R-:W-:Y:S01]  /*dbd0*/  FFMA.FTZ R4, R4, -UR31, R29 ;  /* 0x8000001f04047c23 */ /* 0x002fe2000801001d */
[----:B------:R-:W-:-:S02]  /*dbe0*/  ISETP.LT.OR P0, PT, R44, R235, P0 ;  /* 0x000000eb2c00720c */ /* 0x000fc40000701670 */
[----:B------:R-:W-:Y:S02]  /*dbf0*/  IABS R30, R40 ;  /* 0x00000028001e7213 */ /* 0x000fe40000000000 */
[----:B------:R-:W-:Y:S01]  /*dc00*/  FSEL R181, R4, -INF , !P4 ;  /* 0xff80000004b57808 */ /* 0x000fe20006000000 */
[-C--:B------:R-:W-:Y:S01]  /*dc10*/  HMMA.16816.F32 R8, R24, R16.reuse, R8 ;  /* 0x000000101808723c */ /* 0x080fe20000001808 */
[----:B------:R-:W1:Y:S01]  /*dc20*/  I2F R41, R30 ;  /* 0x0000001e00297306 */ /* 0x000e620000201400 */
[C---:B------:R-:W-:Y:S02]  /*dc30*/  ISETP.LT.OR P3, PT, R44.reuse, R232, P3 ;  /* 0x000000e82c00720c */ /* 0x040fe40001f61670 */
[C---:B------:R-:W-:Y:S02]  /*dc40*/  ISETP.LT.OR P6, PT, R44.reuse, R229, P6 ;  /* 0x000000e52c00720c */ /* 0x040fe400037c1670 */
[----:B------:R-:W-:Y:S01]  /*dc50*/  ISETP.LT.OR P5, PT, R44, R226, P5 ;  /* 0x000000e22c00720c */ /* 0x000fe20002fa1670 */
[----:B------:R-:W-:Y:S01]  /*dc60*/  IMAD.IADD R44, R227, 0x1, -R44 ;  /* 0x00000001e32c7824 */ /* 0x000fe200078e0a2c */
[----:B------:R-:W-:Y:S01]  /*dc70*/  IABS R179, R179 ;  /* 0x000000b300b37213 */ /* 0x000fe20000000000 */
[----:B------:R-:W-:Y:S01]  /*dc80*/  HMMA.16816.F32 R12, R20, R16, R12 ;  /* 0x00000010140c723c */ /* 0x000fe2000000180c */
[----:B------:R-:W-:-:S02]  /*dc90*/  FSEL R180, R28, -INF , !P2 ;  /* 0xff8000001cb47808 */ /* 0x000fc40005000000 */
[----:B------:R-:W-:Y:S02]  /*dca0*/  IABS R44, R44 ;  /* 0x0000002c002c7213 */ /* 0x000fe40000000000 */
[----:B------:R-:W3:Y:S02]  /*dcb0*/  I2F R179, R179 ;  /* 0x000000b300b37306 */ /* 0x000ee40000201400 */
[----:B------:R-:W-:-:S04]  /*dcc0*/  IADD3 R16, R115, 0x21, RZ ;  /* 0x0000002173107810 */ /* 0x000fc80007ffe0ff */
[C---:B------:R-:W-:Y:S01]  /*dcd0*/  ISETP.GE.AND P4, PT, R16.reuse, R234, PT ;  /* 0x000000ea1000720c */ /* 0x040fe20003f86270 */
[--C-:B------:R-:W-:Y:S01]  /*dce0*/  IMAD.IADD R4, R233, 0x1, -R16.reuse ;  /* 0x00000001e9047824 */ /* 0x100fe200078e0a10 */
[----:B------:R-:W-:Y:S01]  /*dcf0*/  ISETP.GE.AND P2, PT, R16, R231, PT ;  /* 0x000000e71000720c */ /* 0x000fe20003f46270 */
[----:B------:R-:W-:Y:S01]  /*dd00*/  IMAD.IADD R17, R236, 0x1, -R16 ;  /* 0x00000001ec117824 */ /* 0x000fe200078e0a10 */
[----:B------:R-:W-:Y:S01]  /*dd10*/  ISETP.LT.OR P4, PT, R16, R235, P4 ;  /* 0x000000eb1000720c */ /* 0x000fe20002781670 */
[----:B--2---:R-:W-:Y:S01]  /*dd20*/  FFMA.FTZ R8, R45, -UR31, R8 ;  /* 0x8000001f2d087c23 */ /* 0x004fe20008010008 */
[----:B------:R-:W-:Y:S01]  /*dd30*/  IABS R4, R4 ;  /* 0x0000000400047213 */ /* 0x000fe20000000000 */
[----:B-1----:R-:W-:Y:S01]  /*dd40*/  FFMA.FTZ R10, R41, -UR31, R10 ;  /* 0x8000001f290a7c23 */ /* 0x002fe2000801000a */
[----:B------:R-:W-:Y:S02]  /*dd50*/  IABS R29, R17 ;  /* 0x00000011001d7213 */ /* 0x000fe40000000000 */
[----:B------:R-:W-:Y:S01]  /*dd60*/  FSEL R192, R8, -INF , !P0 ;  /* 0xff80000008c07808 */ /* 0x000fe20004000000 */
[----:B------:R-:W-:Y:S01]  /*dd70*/  IMAD.MOV.U32 R8, RZ, RZ, R4 ;  /* 0x000000ffff087224 */ /* 0x000fe200078e0004 */
[----:B------:R1:W2:Y:S01]  /*dd80*/  I2F R17, R44 ;  /* 0x0000002c00117306 */ /* 0x0002a20000201400 */
[----:B------:R-:W-:Y:S01]  /*dd90*/  FSEL R197, R10, -INF , !P3 ;  /* 0xff8000000ac57808 */ /* 0x000fe20005800000 */
[--C-:B------:R-:W-:Y:S01]  /*dda0*/  IMAD.IADD R4, R230, 0x1, -R16.reuse ;  /* 0x00000001e6047824 */ /* 0x100fe200078e0a10 */
[C---:B------:R-:W-:Y:S01]  /*ddb0*/  ISETP.GE.AND P0, PT, R16.reuse, R228, PT ;  /* 0x000000e41000720c */ /* 0x040fe20003f06270 */
[----:B------:R-:W-:Y:S01]  /*ddc0*/  IMAD.IADD R10, R227, 0x1, -R16 ;  /* 0x00000001e30a7824 */ /* 0x000fe200078e0a10 */
[C---:B------:R-:W-:Y:S01]  /*ddd0*/  ISETP.GE.AND P3, PT, R16.reuse, R223, PT ;  /* 0x000000df1000720c */ /* 0x040fe20003f66270 */
[----:B---3--:R-:W-:Y:S01]  /*dde0*/  FFMA.FTZ R179, R179, -UR31, R12 ;  /* 0x8000001fb3b37c23 */ /* 0x008fe2000801000c */
[C---:B------:R-:W-:Y:S01]  /*ddf0*/  ISETP.LT.OR P2, PT, R16.reuse, R232, P2 ;  /* 0x000000e81000720c */ /* 0x040fe20001741670 */
[----:B------:R3:W4:Y:S01]  /*de00*/  I2F R196, R29 ;  /* 0x0000001d00c47306 */ /* 0x0007220000201400 */
[----:B------:R-:W-:-:S02]  /*de10*/  ISETP.LT.OR P0, PT, R16, R229, P0 ;  /* 0x000000e51000720c */ /* 0x000fc40000701670 */
[----:B------:R-:W-:Y:S02]  /*de20*/  ISETP.LT.OR P3, PT, R16, R226, P3 ;  /* 0x000000e21000720c */ /* 0x000fe40001f61670 */
[----:B------:R-:W-:Y:S02]  /*de30*/  IADD3 R16, R115, 0x28, RZ ;  /* 0x0000002873107810 */ /* 0x000fe40007ffe0ff */
[----:B------:R-:W-:Y:S01]  /*de40*/  IABS R4, R4 ;  /* 0x0000000400047213 */ /* 0x000fe20000000000 */
[-C--:B-1----:R-:W-:Y:S01]  /*de50*/  HMMA.16816.F32 R44, R36, R42.reuse, RZ ;  /* 0x0000002a242c723c */ /* 0x082fe200000018ff */
[----:B------:R-:W1:Y:S01]  /*de60*/  I2F R8, R8 ;  /* 0x0000000800087306 */ /* 0x000e620000201400 */
[----:B------:R-:W-:Y:S01]  /*de70*/  IMAD.IADD R12, R236, 0x1, -R16 ;  /* 0x00000001ec0c7824 */ /* 0x000fe200078e0a10 */
[----:B------:R-:W-:Y:S01]  /*de80*/  IABS R10, R10 ;  /* 0x0000000a000a7213 */ /* 0x000fe20000000000 */
[----:B--2---:R-:W-:Y:S01]  /*de90*/  FFMA.FTZ R14, R17, -UR31, R14 ;  /* 0x8000001f110e7c23 */ /* 0x004fe2000801000e */
[----:B------:R-:W-:Y:S01]  /*dea0*/  FSEL R179, R179, -INF , !P6 ;  /* 0xff800000b3b37808 */ /* 0x000fe20007000000 */
[--C-:B------:R-:W-:Y:S01]  /*deb0*/  IMAD.IADD R187, R230, 0x1, -R16.reuse ;  /* 0x00000001e6bb7824 */ /* 0x100fe200078e0a10 */
[----:B------:R-:W-:Y:S01]  /*dec0*/  ISETP.GE.AND P6, PT, R16, R234, PT ;  /* 0x000000ea1000720c */ /* 0x000fe20003fc6270 */
[----:B---3--:R-:W-:Y:S01]  /*ded0*/  HMMA.16816.F32 R28, R32, R42, RZ ;  /* 0x0000002a201c723c */ /* 0x008fe200000018ff */
[----:B------:R-:W2:Y:S01]  /*dee0*/  LDSM.16.M88.4 R40, [R219+0x2c00] ;  /* 0x002c0000db28783b */ /* 0x000ea20000000200 */
[----:B----4-:R-:W-:Y:S01]  /*def0*/  FFMA.FTZ R196, R196, -UR31, R9 ;  /* 0x8000001fc4c47c23 */ /* 0x010fe20008010009 */
[----:B------:R-:W-:Y:S01]  /*df00*/  FSEL R178, R14, -INF , !P5 ;  /* 0xff8000000eb27808 */ /* 0x000fe20006800000 */
[----:B------:R-:W-:Y:S01]  /*df10*/  IMAD.IADD R9, R233, 0x1, -R16 ;  /* 0x00000001e9097824 */ /* 0x000fe200078e0a10 */
[----:B------:R-:W3:Y:S01]  /*df20*/  I2F R4, R4 ;  /* 0x0000000400047306 */ /* 0x000ee20000201400 */
[----:B------:R-:W-:-:S02]  /*df30*/  ISETP.GE.AND P5, PT, R16, R231, PT ;  /* 0x000000e71000720c */ /* 0x000fc40003fa6270 */
[----:B------:R-:W-:Y:S01]  /*df40*/  FSEL R196, R196, -INF , !P4 ;  /* 0xff800000c4c47808 */ /* 0x000fe20006000000 */
[----:B-1----:R-:W-:Y:S01]  /*df50*/  FFMA.FTZ R203, R8, -UR31, R11 ;  /* 0x8000001f08cb7c23 */ /* 0x002fe2000801000b */
[----:B------:R-:W-:Y:S02]  /*df60*/  IABS R8, R12 ;  /* 0x0000000c00087213 */ /* 0x000fe40000000000 */
[----:B------:R-:W-:Y:S01]  /*df70*/  IABS R14, R9 ;  /* 0x00000009000e7213 */ /* 0x000fe20000000000 */
[----:B------:R-:W1:Y:S01]  /*df80*/  I2F R12, R10 ;  /* 0x0000000a000c7306 */ /* 0x000e620000201400 */
[----:B------:R-:W-:Y:S02]  /*df90*/  FSEL R203, R203, -INF , !P2 ;  /* 0xff800000cbcb7808 */ /* 0x000fe40005000000 */
[C---:B------:R-:W-:Y:S02]  /*dfa0*/  ISETP.GE.AND P4, PT, R16.reuse, R228, PT ;  /* 0x000000e41000720c */ /* 0x040fe40003f86270 */
[----:B------:R-:W-:-:S02]  /*dfb0*/  ISETP.GE.AND P2, PT, R16, R223, PT ;  /* 0x000000df1000720c */ /* 0x000fc40003f46270 */
[C---:B------:R-:W-:Y:S01]  /*dfc0*/  ISETP.LT.OR P6, PT, R16.reuse, R235, P6 ;  /* 0x000000eb1000720c */ /* 0x040fe200037c1670 */
[----:B------:R4:W2:Y:S01]  /*dfd0*/  I2F R57, R8 ;  /* 0x0000000800397306 */ /* 0x0008a20000201400 */
[----:B------:R-:W-:Y:S01]  /*dfe0*/  ISETP.LT.OR P5, PT, R16, R232, P5 ;  /* 0x000000e81000720c */ /* 0x000fe20002fa1670 */
[----:B---3--:R-:W-:Y:S01]  /*dff0*/  FFMA.FTZ R4, R4, -UR31, R13 ;  /* 0x8000001f04047c23 */ /* 0x008fe2000801000d */
[C---:B------:R-:W-:Y:S02]  /*e000*/  ISETP.LT.OR P4, PT, R16.reuse, R229, P4 ;  /* 0x000000e51000720c */ /* 0x040fe40002781670 */
[----:B------:R-:W-:Y:S02]  /*e010*/  ISETP.LT.OR P2, PT, R16, R226, P2 ;  /* 0x000000e21000720c */ /* 0x000fe40001741670 */
[----:B------:R-:W-:Y:S01]  /*e020*/  FSEL R184, R4, -INF , !P0 ;  /* 0xff80000004b87808 */ /* 0x000fe20004000000 */
[----:B-1----:R-:W-:Y:S01]  /*e030*/  FFMA.FTZ R12, R12, -UR31, R15 ;  /* 0x8000001f0c0c7c23 */ /* 0x002fe2000801000f */
[----:B------:R-:W-:-:S04]  /*e040*/  IABS R187, R187 ;  /* 0x000000bb00bb7213 */ /* 0x000fc80000000000 */
[----:B------:R-:W-:Y:S02]  /*e050*/  FSEL R183, R12, -INF , !P3 ;  /* 0xff8000000cb77808 */ /* 0x000fe40005800000 */
[----:B------:R-:W-:Y:S01]  /*e060*/  I2F R187, R187 ;  /* 0x000000bb00bb7306 */ /* 0x000fe20000201400 */
[----:B----4-:R-:W-:Y:S07]  /*e070*/  HMMA.16816.F32 R8, R24, R18, R44 ;  /* 0x000000121808723c */ /* 0x010fee000000182c */
[----:B------:R-:W-:Y:S01]  /*e080*/  IMAD.MOV.U32 R45, RZ, RZ, R14 ;  /* 0x000000ffff2d7224 */ /* 0x000fe200078e000e */
[----:B------:R-:W-:Y:S01]  /*e090*/  IADD3 R44, R115, 0x29, RZ ;  /* 0x00000029732c7810 */ /* 0x000fe20007ffe0ff */
[----:B------:R-:W-:-:S02]  /*e0a0*/  IMAD.IADD R14, R227, 0x1, -R16 ;  /* 0x00000001e30e7824 */ /* 0x000fc400078e0a10 */
[----:B------:R-:W-:Y:S01]  /*e0b0*/  HMMA.16816.F32 R16, R20, R18, R28 ;  /* 0x000000121410723c */ /* 0x000fe2000000181c */
[----:B------:R-:W1:Y:S01]  /*e0c0*/  LDSM.16.M88.4 R28, [R212] ;  /* 0x00000000d41c783b */ /* 0x000e620000000200 */
[----:B------:R-:W3:Y:S01]  /*e0d0*/  I2F R45, R45 ;  /* 0x0000002d002d7306 */ /* 0x000ee20000201400 */
[----:B------:R-:W-:Y:S01]  /*e0e0*/  IABS R14, R14 ;  /* 0x0000000e000e7213 */ /* 0x000fe20000000000 */
[--C-:B------:R-:W-:Y:S01]  /*e0f0*/  IMAD.IADD R4, R233, 0x1, -R44.reuse ;  /* 0x00000001e9047824 */ /* 0x100fe200078e0a2c */
[----:B------:R-:W-:Y:S01]  /*e100*/  ISETP.GE.AND P0, PT, R44, R234, PT ;  /* 0x000000ea2c00720c */ /* 0x000fe20003f06270 */
[----:B------:R-:W-:Y:S01]  /*e110*/  IMAD.IADD R246, R236, 0x1, -R44 ;  /* 0x00000001ecf67824 */ /* 0x000fe200078e0a2c */
[----:B------:R-:W-:Y:S02]  /*e120*/  ISETP.GE.AND P3, PT, R44, R231, PT ;  /* 0x000000e72c00720c */ /* 0x000fe40003f66270 */
[----:B------:R-:W-:Y:S02]  /*e130*/  IABS R4, R4 ;  /* 0x0000000400047213 */ /* 0x000fe40000000000 */
[----:B------:R-:W-:-:S02]  /*e140*/  IABS R246, R246 ;  /* 0x000000f600f67213 */ /* 0x000fc40000000000 */
[----:B--2---:R-:W-:Y:S01]  /*e150*/  FFMA.FTZ R8, R57, -UR31, R8 ;  /* 0x8000001f39087c23 */ /* 0x004fe20008010008 */
[C---:B------:R-:W-:Y:S02]  /*e160*/  ISETP.LT.OR P0, PT, R44.reuse, R235, P0 ;  /* 0x000000eb2c00720c */ /* 0x040fe40000701670 */
[----:B------:R-:W-:Y:S01]  /*e170*/  ISETP.LT.OR P3, PT, R44, R232, P3 ;  /* 0x000000e82c00720c */ /* 0x000fe20001f61670 */
[----:B------:R-:W2:Y:S01]  /*e180*/  I2F R246, R246 ;  /* 0x000000f600f67306 */ /* 0x000ea20000201400 */
[----:B---3--:R-:W-:Y:S01]  /*e190*/  FFMA.FTZ R10, R45, -UR31, R10 ;  /* 0x8000001f2d0a7c23 */ /* 0x008fe2000801000a */
[----:B------:R-:W-:Y:S01]  /*e1a0*/  FSEL R198, R8, -INF , !P6 ;  /* 0xff80000008c67808 */ /* 0x000fe20007000000 */
[----:B------:R-:W-:Y:S01]  /*e1b0*/  IMAD.MOV.U32 R8, RZ, RZ, R4 ;  /* 0x000000ffff087224 */ /* 0x000fe200078e0004 */
[----:B------:R-:W-:Y:S01]  /*e1c0*/  ISETP.GE.AND P6, PT, R44, R228, PT ;  /* 0x000000e42c00720c */ /* 0x000fe20003fc6270 */
[--C-:B------:R-:W-:Y:S01]  /*e1d0*/  IMAD.IADD R4, R230, 0x1, -R44.reuse ;  /* 0x00000001e6047824 */ /* 0x100fe200078e0a2c */
[----:B------:R-:W-:Y:S01]  /*e1e0*/  FSEL R247, R10, -INF , !P5 ;  /* 0xff8000000af77808 */ /* 0x000fe20006800000 */
[----:B------:R-:W-:Y:S01]  /*e1f0*/  IMAD.IADD R10, R227, 0x1, -R44 ;  /* 0x00000001e30a7824 */ /* 0x000fe200078e0a2c */
[----:B------:R3:W4:Y:S01]  /*e200*/  I2F R45, R14 ;  /* 0x0000000e002d7306 */ /* 0x0007220000201400 */
[C---:B------:R-:W-:Y:S01]  /*e210*/  ISETP.GE.AND P5, PT, R44.reuse, R223, PT ;  /* 0x000000df2c00720c */ /* 0x040fe20003fa6270 */
[----:B------:R-:W-:Y:S01]  /*e220*/  FFMA.FTZ R187, R187, -UR31, R16 ;  /* 0x8000001fbbbb7c23 */ /* 0x000fe20008010010 */
[----:B------:R-:W-:-:S02]  /*e230*/  ISETP.LT.OR P6, PT, R44, R229, P6 ;  /* 0x000000e52c00720c */ /* 0x000fc400037c1670 */
[----:B------:R-:W-:Y:S02]  /*e240*/  ISETP.LT.OR P5, PT, R44, R226, P5 ;  /* 0x000000e22c00720c */ /* 0x000fe40002fa1670 */
[----:B------:R-:W-:Y:S01]  /*e250*/  IABS R4, R4 ;  /* 0x0000000400047213 */ /* 0x000fe20000000000 */
[----:B------:R-:W1:Y:S01]  /*e260*/  I2F R8, R8 ;  /* 0x0000000800087306 */ /* 0x000e620000201400 */
[----:B------:R-:W-:Y:S01]  /*e270*/  IADD3 R44, R115, 0x30, RZ ;  /* 0x00000030732c7810 */ /* 0x000fe20007ffe0ff */
[----:B--2---:R-:W-:Y:S01]  /*e280*/  FFMA.FTZ R246, R246, -UR31, R9 ;  /* 0x8000001ff6f67c23 */ /* 0x004fe20008010009 */
[----:B------:R-:W-:Y:S02]  /*e290*/  IABS R10, R10 ;  /* 0x0000000a000a7213 */ /* 0x000fe40000000000 */
[----:B------:R-:W-:Y:S02]  /*e2a0*/  FSEL R187, R187, -INF , !P4 ;  /* 0xff800000bbbb7808 */ /* 0x000fe40006000000 */
[----:B------:R-:W-:Y:S01]  /*e2b0*/  FSEL R246, R246, -INF , !P0 ;  /* 0xff800000f6f67808 */ /* 0x000fe20004000000 */
[----:B---3--:R-:W-:Y:S01]  /*e2c0*/  HMMA.16816.F32 R12, R36, R40, RZ ;  /* 0x00000028240c723c */ /* 0x008fe200000018ff */
[----:B----4-:R-:W-:Y:S01]  /*e2d0*/  FFMA.FTZ R186, R45, -UR31, R18 ;  /* 0x8000001f2dba7c23 */ /* 0x010fe20008010012 */
[----:B------:R-:W2:Y:S01]  /*e2e0*/  I2F R4, R4 ;  /* 0x0000000400047306 */ /* 0x000ea20000201400 */
[----:B------:R-:W-:Y:S01]  /*e2f0*/  IMAD.IADD R45, R236, 0x1, -R44 ;  /* 0x00000001ec2d7824 */ /* 0x000fe200078e0a2c */
[----:B------:R-:W-:-:S02]  /*e300*/  ISETP.GE.AND P4, PT, R44, R234, PT ;  /* 0x000000ea2c00720c */ /* 0x000fc40003f86270 */
[----:B------:R-:W-:Y:S02]  /*e310*/  FSEL R186, R186, -INF , !P2 ;  /* 0xff800000baba7808 */ /* 0x000fe40005000000 */
[----:B------:R-:W-:Y:S01]  /*e320*/  IABS R45, R45 ;  /* 0x0000002d002d7213 */ /* 0x000fe20000000000 */
[----:B-1----:R-:W-:Y:S01]  /*e330*/  FFMA.FTZ R18, R8, -UR31, R11 ;  /* 0x8000001f08127c23 */ /* 0x002fe2000801000b */
[----:B------:R-:W1:Y:S01]  /*e340*/  I2F R16, R10 ;  /* 0x0000000a00107306 */ /* 0x000e620000201400 */
[C---:B------:R-:W-:Y:S02]  /*e350*/  ISETP.GE.AND P2, PT, R44.reuse, R231, PT ;  /* 0x000000e72c00720c */ /* 0x040fe40003f46270 */
[----:B------:R-:W-:Y:S02]  /*e360*/  ISETP.GE.AND P0, PT, R44, R228, PT ;  /* 0x000000e42c00720c */ /* 0x000fe40003f06270 */
[----:B------:R-:W-:Y:S02]  /*e370*/  FSEL R189, R18, -INF , !P3 ;  /* 0xff80000012bd7808 */ /* 0x000fe40005800000 */
[----:B------:R-:W-:Y:S01]  /*e380*/  IADD3 R18, R115, 0x31, RZ ;  /* 0x0000003173127810 */ /* 0x000fe20007ffe0ff */
[----:B------:R-:W3:Y:S01]  /*e390*/  I2F R45, R45 ;  /* 0x0000002d002d7306 */ /* 0x000ee20000201400 */
[----:B--2---:R-:W-:Y:S01]  /*e3a0*/  FFMA.FTZ R4, R4, -UR31, R17 ;  /* 0x8000001f04047c23 */ /* 0x004fe20008010011 */
[----:B------:R-:W-:-:S02]  /*e3b0*/  ISETP.GE.AND P3, PT, R44, R223, PT ;  /* 0x000000df2c00720c */ /* 0x000fc40003f66270 */
[----:B------:R-:W-:Y:S01]  /*e3c0*/  ISETP.LT.OR P4, PT, R44, R235, P4 ;  /* 0x000000eb2c00720c */ /* 0x000fe20002781670 */
[--C-:B------:R-:W-:Y:S01]  /*e3d0*/  IMAD.IADD R17, R236, 0x1, -R18.reuse ;  /* 0x00000001ec117824 */ /* 0x100fe200078e0a12 */
[----:B------:R-:W-:Y:S01]  /*e3e0*/  HMMA.16816.F32 R12, R24, R28, R12 ;  /* 0x0000001c180c723c */ /* 0x000fe2000000180c */
[----:B------:R-:W-:Y:S01]  /*e3f0*/  FSEL R193, R4, -INF , !P6 ;  /* 0xff80000004c17808 */ /* 0x000fe20007000000 */
[--C-:B------:R-:W-:Y:S01]  /*e400*/  IMAD.IADD R4, R233, 0x1, -R18.reuse ;  /* 0x00000001e9047824 */ /* 0x100fe200078e0a12 */
[----:B------:R-:W-:Y:S01]  /*e410*/  ISETP.LT.OR P2, PT, R44, R232, P2 ;  /* 0x000000e82c00720c */ /* 0x000fe20001741670 */
[----:B-1----:R-:W-:Y:S01]  /*e420*/  FFMA.FTZ R16, R16, -UR31, R19 ;  /* 0x8000001f10107c23 */ /* 0x002fe20008010013 */
[----:B------:R-:W-:Y:S01]  /*e430*/  ISETP.LT.OR P0, PT, R44, R229, P0 ;  /* 0x000000e52c00720c */ /* 0x000fe20000701670 */
[----:B------:R-:W-:Y:S01]  /*e440*/  IMAD.IADD R62, R230, 0x1, -R18 ;  /* 0x00000001e63e7824 */ /* 0x000fe200078e0a12 */
[----:B------:R-:W-:Y:S01]  /*e450*/  ISETP.LT.OR P3, PT, R44, R226, P3 ;  /* 0x000000e22c00720c */ /* 0x000fe20001f61670 */
[----:B------:R-:W-:Y:S01]  /*e460*/  HMMA.16816.F32 R8, R32, R40, RZ ;  /* 0x000000282008723c */ /* 0x000fe200000018ff */
[----:B------:R-:W-:-:S02]  /*e470*/  IABS R4, R4 ;  /* 0x0000000400047213 */ /* 0x000fc40000000000 */
[----:B------:R-:W-:Y:S02]  /*e480*/  IABS R19, R17 ;  /* 0x0000001100137213 */ /* 0x000fe40000000000 */
[----:B------:R-:W-:Y:S02]  /*e490*/  FSEL R244, R16, -INF , !P5 ;  /* 0xff80000010f47808 */ /* 0x000fe40006800000 */
[----:B------:R-:W-:Y:S01]  /*e4a0*/  IMAD.IADD R40, R233, 0x1, -R44 ;  /* 0x00000001e9287824 */ /* 0x000fe200078e0a2c */
[----:B------:R-:W1:Y:S01]  /*e4b0*/  I2F R60, R19 ;  /* 0x00000013003c7306 */ /* 0x000e620000201400 */
[C---:B------:R-:W-:Y:S02]  /*e4c0*/  ISETP.GE.AND P6, PT, R18.reuse, R234, PT ;  /* 0x000000ea1200720c */ /* 0x040fe40003fc6270 */
[----:B------:R-:W-:Y:S02]  /*e4d0*/  ISETP.GE.AND P5, PT, R18, R231, PT ;  /* 0x000000e71200720c */ /* 0x000fe40003fa6270 */
[----:B------:R-:W-:-:S02]  /*e4e0*/  IABS R40, R40 ;  /* 0x0000002800287213 */ /* 0x000fc40000000000 */
[C---:B------:R-:W-:Y:S01]  /*e4f0*/  ISETP.LT.OR P6, PT, R18.reuse, R235, P6 ;  /* 0x000000eb1200720c */ /* 0x040fe200037c1670 */
[----:B---3--:R-:W-:Y:S01]  /*e500*/  FFMA.FTZ R12, R45, -UR31, R12 ;  /* 0x8000001f2d0c7c23 */ /* 0x008fe2000801000c */
[----:B------:R-:W-:Y:S01]  /*e510*/  ISETP.LT.OR P5, PT, R18, R232, P5 ;  /* 0x000000e81200720c */ /* 0x000fe20002fa1670 */
[----:B------:R-:W-:Y:S01]  /*e520*/  IMAD.MOV.U32 R41, RZ, RZ, R40 ;  /* 0x000000ffff297224 */ /* 0x000fe200078e0028 */
[----:B------:R-:W-:Y:S01]  /*e530*/  IABS R62, R62 ;  /* 0x0000003e003e7213 */ /* 0x000fe20000000000 */
[--C-:B------:R-:W-:Y:S01]  /*e540*/  IMAD.IADD R40, R230, 0x1, -R44.reuse ;  /* 0x00000001e6287824 */ /* 0x100fe200078e0a2c */
[----:B------:R-:W-:Y:S01]  /*e550*/  FSEL R56, R12, -INF , !P4 ;  /* 0xff8000000c387808 */ /* 0x000fe20006000000 */
[----:B------:R-:W-:Y:S01]  /*e560*/  IMAD.IADD R44, R227, 0x1, -R44 ;  /* 0x00000001e32c7824 */ /* 0x000fe200078e0a2c */
[----:B------:R-:W-:Y:S01]  /*e570*/  ISETP.GE.AND P4, PT, R18, R228, PT ;  /* 0x000000e41200720c */ /* 0x000fe20003f86270 */
[----:B------:R-:W2:Y:S01]  /*e580*/  I2F R41, R41 ;  /* 0x0000002900297306 */ /* 0x000ea20000201400 */
[----:B------:R-:W-:Y:S01]  /*e590*/  HMMA.16816.F32 R8, R20, R28, R8 ;  /* 0x0000001c1408723c */ /* 0x000fe20000001808 */
[----:B------:R-:W-:Y:S01]  /*e5a0*/  IMAD.MOV.U32 R12, RZ, RZ, R4 ;  /* 0x000000ffff0c7224 */ /* 0x000fe200078e0004 */
[----:B------:R-:W-:Y:S01]  /*e5b0*/  IABS R44, R44 ;  /* 0x0000002c002c7213 */ /* 0x000fe20000000000 */
[----:B-1----:R-:W-:Y:S01]  /*e5c0*/  FFMA.FTZ R60, R60, -UR31, R13 ;  /* 0x8000001f3c3c7c23 */ /* 0x002fe2000801000d */
[----:B------:R-:W-:-:S02]  /*e5d0*/  IABS R40, R40 ;  /* 0x0000002800287213 */ /* 0x000fc40000000000 */
[-C--:B------:R-:W-:Y:S01]  /*e5e0*/  ISETP.LT.OR P4, PT, R18, R229.reuse, P4 ;  /* 0x000000e51200720c */ /* 0x080fe20002781670 */
[----:B------:R1:W3:Y:S01]  /*e5f0*/  I2F R17, R44 ;  /* 0x0000002c00117306 */ /* 0x0002e20000201400 */
[----:B------:R-:W-:Y:S02]  /*e600*/  IADD3 R28, R115, 0x38, RZ ;  /* 0x00000038731c7810 */ /* 0x000fe40007ffe0ff */
[----:B------:R-:W-:Y:S02]  /*e610*/  FSEL R60, R60, -INF , !P6 ;  /* 0xff8000003c3c7808 */ /* 0x000fe40007000000 */
[----:B------:R-:W-:Y:S01]  /*e620*/  ISETP.GE.AND P6, PT, R28, R228, PT ;  /* 0x000000e41c00720c */ /* 0x000fe20003fc6270 */
[----:B------:R-:W-:Y:S02]  /*e630*/  IMAD.IADD R16, R236, 0x1, -R28 ;  /* 0x00000001ec107824 */ /* 0x000fe400078e0a1c */
[----:B------:R-:W4:Y:S01]  /*e640*/  I2F R12, R12 ;  /* 0x0000000c000c7306 */ /* 0x000f220000201400 */
[----:B--2---:R-:W-:Y:S01]  /*e650*/  FFMA.FTZ R14, R41, -UR31, R14 ;  /* 0x8000001f290e7c23 */ /* 0x004fe2000801000e */
[----:B------:R-:W-:Y:S01]  /*e660*/  ISETP.LT.OR P6, PT, R28, R229, P6 ;  /* 0x000000e51c00720c */ /* 0x000fe200037c1670 */
[----:B------:R-:W-:-:S03]  /*e670*/  IMAD.IADD R13, R233, 0x1, -R28 ;  /* 0x00000001e90d7824 */ /* 0x000fc600078e0a1c */
[----:B------:R-:W-:Y:S01]  /*e680*/  FSEL R4, R14, -INF , !P2 ;  /* 0xff8000000e047808 */ /* 0x000fe20005000000 */
[----:B------:R-:W-:Y:S01]  /*e690*/  IMAD.IADD R14, R227, 0x1, -R18 ;  /* 0x00000001e30e7824 */ /* 0x000fe200078e0a12 */
[-C--:B-1----:R-:W-:Y:S01]  /*e6a0*/  HMMA.16816.F32 R44, R36, R42.reuse, RZ ;  /* 0x0000002a242c723c */ /* 0x082fe200000018ff */
[----:B------:R-:W1:Y:S01]  /*e6b0*/  I2F R29, R40 ;  /* 0x00000028001d7306 */ /* 0x000e620000201400 */
[C---:B------:R-:W-:Y:S01]  /*e6c0*/  ISETP.GE.AND P2, PT, R18.reuse, R223, PT ;  /* 0x000000df1200720c */ /* 0x040fe20003f46270 */
[----:B---3--:R-:W-:Y:S01]  /*e6d0*/  FFMA.FTZ R10, R17, -UR31, R10 ;  /* 0x8000001f110a7c23 */ /* 0x008fe2000801000a */
[----:B------:R-:W-:Y:S02]  /*e6e0*/  IABS R14, R14 ;  /* 0x0000000e000e7213 */ /* 0x000fe40000000000 */
[----:B------:R-:W-:Y:S01]  /*e6f0*/  ISETP.LT.OR P2, PT, R18, R226, P2 ;  /* 0x000000e21200720c */ /* 0x000fe20001741670 */
[----:B----4-:R-:W-:Y:S01]  /*e700*/  FFMA.FTZ R59, R12, -UR31, R15 ;  /* 0x8000001f0c3b7c23 */ /* 0x010fe2000801000f */
[----:B------:R-:W-:Y:S01]  /*e710*/  IABS R12, R16 ;  /* 0x00000010000c7213 */ /* 0x000fe20000000000 */
[----:B------:R-:W2:Y:S01]  /*e720*/  I2F R62, R62 ;  /* 0x0000003e003e7306 */ /* 0x000ea20000201400 */
[----:B------:R-:W-:Y:S01]  /*e730*/  HMMA.16816.F32 R16, R32, R42, RZ ;  /* 0x0000002a2010723c */ /* 0x000fe200000018ff */
[----:B------:R-:W-:-:S02]  /*e740*/  FSEL R57, R10, -INF , !P3 ;  /* 0xff8000000a397808 */ /* 0x000fc40005800000 */
[----:B------:R-:W-:Y:S02]  /*e750*/  IABS R10, R13 ;  /* 0x0000000d000a7213 */ /* 0x000fe40000000000 */
[----:B------:R-:W-:Y:S01]  /*e760*/  FSEL R59, R59, -INF , !P5 ;  /* 0xff8000003b3b7808 */ /* 0x000fe20006800000 */
[----:B-1----:R-:W-:Y:S01]  /*e770*/  FFMA.FTZ R58, R29, -UR31, R8 ;  /* 0x8000001f1d3a7c23 */ /* 0x002fe20008010008 */
[----:B------:R1:W-:Y:S01]  /*e780*/  I2F R61, R12 ;  /* 0x0000000c003d7306 */ /* 0x0003e20000201400 */
[----:B------:R-:W-:Y:S01]  /*e790*/  IMAD.MOV.U32 R8, RZ, RZ, R14 ;  /* 0x000000ffff087224 */ /* 0x000fe200078e000e */
[----:B------:R-:W3:Y:S01]  /*e7a0*/  LDSM.16.M88.4 R40, [R219+0x3000] ;  /* 0x00300000db28783b */ /* 0x000ee20000000200 */
[----:B------:R-:W-:Y:S02]  /*e7b0*/  ISETP.GE.AND P3, PT, R28, R231, PT ;  /* 0x000000e71c00720c */ /* 0x000fe40003f66270 */
[----:B------:R-:W-:Y:S02]  /*e7c0*/  FSEL R58, R58, -INF , !P0 ;  /* 0xff8000003a3a7808 */ /* 0x000fe40004000000 */
[C---:B------:R-:W-:Y:S01]  /*e7d0*/  ISETP.GE.AND P0, PT, R28.reuse, R234, PT ;  /* 0x000000ea1c00720c */ /* 0x040fe20003f06270 */
[----:B------:R-:W4:Y:S01]  /*e7e0*/  I2F R8, R8 ;  /* 0x0000000800087306 */ /* 0x000f220000201400 */
[----:B------:R-:W-:Y:S01]  /*e7f0*/  ISETP.GE.AND P5, PT, R28, R223, PT ;  /* 0x000000df1c00720c */ /* 0x000fe20003fa6270 */
[----:B--2---:R-:W-:Y:S01]  /*e800*/  FFMA.FTZ R62, R62, -UR31, R9 ;  /* 0x8000001f3e3e7c23 */ /* 0x004fe20008010009 */
[----:B------:R-:W-:-:S02]  /*e810*/  ISETP.LT.OR P0, PT, R28, R235, P0 ;  /* 0x000000eb1c00720c */ /* 0x000fc40000701670 */
[C---:B------:R-:W-:Y:S02]  /*e820*/  ISETP.LT.OR P3, PT, R28.reuse, R232, P3 ;  /* 0x000000e81c00720c */ /* 0x040fe40001f61670 */
[----:B------:R-:W-:Y:S01]  /*e830*/  ISETP.LT.OR P5, PT, R28, R226, P5 ;  /* 0x000000e21c00720c */ /* 0x000fe20002fa1670 */
[----:B-1----:R-:W-:Y:S01]  /*e840*/  HMMA.16816.F32 R12, R24, R30, R44 ;  /* 0x0000001e180c723c */ /* 0x002fe2000000182c */
[----:B------:R-:W-:-:S06]  /*e850*/  FSEL R62, R62, -INF , !P4 ;  /* 0xff8000003e3e7808 */ /* 0x000fcc0006000000 */
[----:B------:R-:W-:Y:S01]  /*e860*/  IMAD.MOV.U32 R45, RZ, RZ, R10 ;  /* 0x000000ffff2d7224 */ /* 0x000fe200078e000a */
[----:B------:R-:W-:Y:S01]  /*e870*/  IADD3 R44, R115, 0x39, RZ ;  /* 0x00000039732c7810 */ /* 0x000fe20007ffe0ff */
[--C-:B------:R-:W-:Y:S02]  /*e880*/  IMAD.IADD R10, R227, 0x1, -R28.reuse ;  /* 0x00000001e30a7824 */ /* 0x100fe400078e0a1c */
[----:B------:R-:W-:Y:S01]  /*e890*/  IMAD.IADD R47, R230, 0x1, -R28 ;  /* 0x00000001e62f7824 */ /* 0x000fe200078e0a1c */
[----:B------:R-:W-:Y:S01]  /*e8a0*/  ISETP.GE.AND P4, PT, R44, R234, PT ;  /* 0x000000ea2c00720c */ /* 0x000fe20003f86270 */
[----:B------:R-:W-:Y:S01]  /*e8b0*/  HMMA.16816.F32 R28, R20, R30, R16 ;  /* 0x0000001e141c723c */ /* 0x000fe20000001810 */
[----:B------:R-:W-:Y:S01]  /*e8c0*/  IABS R10, R10 ;  /* 0x0000000a000a7213 */ /* 0x000fe20000000000 */
[----:B------:R-:W1:Y:S01]  /*e8d0*/  I2F R45, R45 ;  /* 0x0000002d002d7306 */ /* 0x000e620000201400 */
[--C-:B------:R-:W-:Y:S01]  /*e8e0*/  IMAD.IADD R68, R236, 0x1, -R44.reuse ;  /* 0x00000001ec447824 */ /* 0x100fe200078e0a2c */
[----:B------:R-:W-:Y:S01]  /*e8f0*/  IABS R47, R47 ;  /* 0x0000002f002f7213 */ /* 0x000fe20000000000 */
[--C-:B------:R-:W-:Y:S01]  /*e900*/  IMAD.IADD R46, R230, 0x1, -R44.reuse ;  /* 0x00000001e62e7824 */ /* 0x100fe200078e0a2c */
[----:B------:R-:W-:Y:S01]  /*e910*/  ISETP.LT.OR P4, PT, R44, R235, P4 ;  /* 0x000000eb2c00720c */ /* 0x000fe20002781670 */
[----:B----4-:R-:W-:Y:S01]  /*e920*/  FFMA.FTZ R16, R8, -UR31, R11 ;  /* 0x8000001f08107c23 */ /* 0x010fe2000801000b */
[----:B------:R-:W-:Y:S01]  /*e930*/  IABS R68, R68 ;  /* 0x0000004400447213 */ /* 0x000fe20000000000 */
[----:B------:R-:W-:Y:S01]  /*e940*/  IMAD.IADD R17, R233, 0x1, -R44 ;  /* 0x00000001e9117824 */ /* 0x000fe200078e0a2c */
[----:B------:R2:W4:Y:S01]  /*e950*/  I2F R65, R10 ;  /* 0x0000000a00417306 */ /* 0x0005220000201400 */
[----:B------:R-:W-:Y:S01]  /*e960*/  FFMA.FTZ R12, R61, -UR31, R12 ;  /* 0x8000001f3d0c7c23 */ /* 0x000fe2000801000c */
[----:B------:R-:W-:-:S02]  /*e970*/  FSEL R61, R16, -INF , !P2 ;  /* 0xff800000103d7808 */ /* 0x000fc40005000000 */
[----:B------:R-:W-:Y:S02]  /*e980*/  IABS R16, R17 ;  /* 0x0000001100107213 */ /* 0x000fe40000000000 */
[----:B------:R-:W-:Y:S02]  /*e990*/  FSEL R64, R12, -INF , !P0 ;  /* 0xff8000000c407808 */ /* 0x000fe40004000000 */
[----:B------:R-:W4:Y:S01]  /*e9a0*/  I2F R47, R47 ;  /* 0x0000002f002f7306 */ /* 0x000f220000201400 */
[----:B------:R-:W-:Y:S01]  /*e9b0*/  IMAD.MOV.U32 R12, RZ, RZ, R16 ;  /* 0x000000ffff0c7224 */ /* 0x000fe200078e0010 */
[C---:B------:R-:W-:Y:S01]  /*e9c0*/  ISETP.GE.AND P2, PT, R44.reuse, R231, PT ;  /* 0x000000e72c00720c */ /* 0x040fe20003f46270 */
[----:B-1----:R-:W-:Y:S01]  /*e9d0*/  FFMA.FTZ R14, R45, -UR31, R14 ;  /* 0x8000001f2d0e7c23 */ /* 0x002fe2000801000e */
[----:B---3--:R-:W-:Y:S01]  /*e9e0*/  HMMA.16816.F32 R16, R36, R40, RZ ;  /* 0x000000282410723c */ /* 0x008fe200000018ff */
[----:B------:R-:W-:Y:S02]  /*e9f0*/  IADD3 R45, R115, 0x40, RZ ;  /* 0x00000040732d7810 */ /* 0x000fe40007ffe0ff */
[----:B------:R-:W-:Y:S01]  /*ea00*/  ISETP.GE.AND P0, PT, R44, R228, PT ;  /* 0x000000e42c00720c */ /* 0x000fe20003f06270 */
[----:B--2---:R-:W1:Y:S01]  /*ea10*/  LDSM.16.M88.4 R8, [R211] ;  /* 0x00000000d308783b */ /* 0x004e620000000200 */
[----:B------:R-:W2:Y:S01]  /*ea20*/  I2F R68, R68 ;  /* 0x0000004400447306 */ /* 0x000ea20000201400 */
[----:B------:R-:W-:Y:S01]  /*ea30*/  FSEL R63, R14, -INF , !P3 ;  /* 0xff8000000e3f7808 */ /* 0x000fe20005800000 */
[----:B------:R-:W-:Y:S01]  /*ea40*/  IMAD.IADD R14, R227, 0x1, -R44 ;  /* 0x00000001e30e7824 */ /* 0x000fe200078e0a2c */
[----:B------:R-:W-:Y:S01]  /*ea50*/  ISETP.GE.AND P3, PT, R44, R223, PT ;  /* 0x000000df2c00720c */ /* 0x000fe20003f66270 */
[----:B----4-:R-:W-:Y:S01]  /*ea60*/  FFMA.FTZ R30, R65, -UR31, R30 ;  /* 0x8000001f411e7c23 */ /* 0x010fe2000801001e */
[----:B------:R-:W-:-:S02]  /*ea70*/  IABS R46, R46 ;  /* 0x0000002e002e7213 */ /* 0x000fc40000000000 */
[----:B------:R-:W-:Y:S01]  /*ea80*/  IABS R14, R14 ;  /* 0x0000000e000e7213 */ /* 0x000fe20000000000 */
[----:B------:R-:W3:Y:S01]  /*ea90*/  I2F R12, R12 ;  /* 0x0000000c000c7306 */ /* 0x000ee20000201400 */
[----:B------:R-:W-:Y:S01]  /*eaa0*/  FFMA.FTZ R66, R47, -UR31, R28 ;  /* 0x8000001f2f427c23 */ /* 0x000fe2000801001c */
[----:B------:R-:W-:Y:S01]  /*eab0*/  FSEL R65, R30, -INF , !P5 ;  /* 0xff8000001e417808 */ /* 0x000fe20006800000 */
[----:B------:R-:W-:Y:S01]  /*eac0*/  IMAD.IADD R47, R236, 0x1, -R45 ;  /* 0x00000001ec2f7824 */ /* 0x000fe200078e0a2d */
[C---:B------:R-:W-:Y:S02]  /*ead0*/  ISETP.LT.OR P2, PT, R44.reuse, R232, P2 ;  /* 0x000000e82c00720c */ /* 0x040fe40001741670 */
[----:B------:R-:W-:Y:S01]  /*eae0*/  ISETP.LT.OR P0, PT, R44, R229, P0 ;  /* 0x000000e52c00720c */ /* 0x000fe20000701670 */
[----:B--2---:R-:W-:Y:S01]  /*eaf0*/  FFMA.FTZ R68, R68, -UR31, R13 ;  /* 0x8000001f44447c23 */ /* 0x004fe2000801000d */
[----:B------:R2:W4:Y:S01]  /*eb00*/  I2F R28, R14 ;  /* 0x0000000e001c7306 */ /* 0x0005220000201400 */
[----:B------:R-:W-:-:S02]  /*eb10*/  IABS R47, R47 ;  /* 0x0000002f002f7213 */ /* 0x000fc40000000000 */
[----:B------:R-:W-:Y:S02]  /*eb20*/  ISETP.LT.OR P3, PT, R44, R226, P3 ;  /* 0x000000e22c00720c */ /* 0x000fe40001f61670 */
[----:B------:R-:W-:Y:S01]  /*eb30*/  FSEL R66, R66, -INF , !P6 ;  /* 0xff80000042427808 */ /* 0x000fe20007000000 */
[----:B---3--:R-:W-:Y:S02]  /*eb40*/  FFMA.FTZ R67, R12, -UR31, R15 ;  /* 0x8000001f0c437c23 */ /* 0x008fe4000801000f */
[----:B------:R-:W-:Y:S01]  /*eb50*/  I2F R47, R47 ;  /* 0x0000002f002f7306 */ /* 0x000fe20000201400 */
[----:B------:R-:W-:Y:S02]  /*eb60*/  ISETP.GE.AND P6, PT, R45, R234, PT ;  /* 0x000000ea2d00720c */ /* 0x000fe40003fc6270 */
[----:B------:R-:W-:Y:S02]  /*eb70*/  FSEL R68, R68, -INF , !P4 ;  /* 0xff80000044447808 */ /* 0x000fe40006000000 */
[----:B------:R-:W-:-:S02]  /*eb80*/  FSEL R67, R67, -INF , !P2 ;  /* 0xff80000043437808 */ /* 0x000fc40005000000 */
[C---:B------:R-:W-:Y:S01]  /*eb90*/  ISETP.GE.AND P5, PT, R45.reuse, R231, PT ;  /* 0x000000e72d00720c */ /* 0x040fe20003fa6270 */
[----:B--2---:R-:W-:Y:S01]  /*eba0*/  HMMA.16816.F32 R12, R32, R40, RZ ;  /* 0x00000028200c723c */ /* 0x004fe200000018ff */
[----:B------:R-:W2:Y:S01]  /*ebb0*/  I2F R44, R46 ;  /* 0x0000002e002c7306 */ /* 0x000ea20000201400 */
[----:B----4-:R-:W-:Y:S01]  /*ebc0*/  FFMA.FTZ R28, R28, -UR31, R31 ;  /* 0x8000001f1c1c7c23 */ /* 0x010fe2000801001f */
[C---:B------:R-:W-:Y:S02]  /*ebd0*/  ISETP.GE.AND P4, PT, R45.reuse, R228, PT ;  /* 0x000000e42d00720c */ /* 0x040fe40003f86270 */
[----:B------:R-:W-:Y:S02]  /*ebe0*/  ISETP.GE.AND P2, PT, R45, R223, PT ;  /* 0x000000df2d00720c */ /* 0x000fe40003f46270 */
[----:B------:R-:W-:Y:S01]  /*ebf0*/  IMAD.IADD R40, R233, 0x1, -R45 ;  /* 0x00000001e9287824 */ /* 0x000fe200078e0a2d */
[----:B-1----:R-:W-:Y:S01]  /*ec00*/  HMMA.16816.F32 R16, R24, R8, R16 ;  /* 0x000000081810723c */ /* 0x002fe20000001810 */
[----:B------:R-:W-:-:S02]  /*ec10*/  FSEL R69, R28, -INF , !P3 ;  /* 0xff8000001c457808 */ /* 0x000fc40005800000 */
[C---:B------:R-:W-:Y:S02]  /*ec20*/  ISETP.LT.OR P6, PT, R45.reuse, R235, P6 ;  /* 0x000000eb2d00720c */ /* 0x040fe400037c1670 */
[----:B------:R-:W-:Y:S02]  /*ec30*/  IABS R30, R40 ;  /* 0x00000028001e7213 */ /* 0x000fe40000000000 */
[C---:B------:R-:W-:Y:S01]  /*ec40*/  ISETP.LT.OR P5, PT, R45.reuse, R232, P5 ;  /* 0x000000e82d00720c */ /* 0x040fe20002fa1670 */
[----:B--2---:R-:W-:Y:S01]  /*ec50*/  FFMA.FTZ R29, R44, -UR31, R29 ;  /* 0x8000001f2c1d7c23 */ /* 0x004fe2000801001d */
[C---:B------:R-:W-:Y:S01]  /*ec60*/  ISETP.LT.OR P4, PT, R45.reuse, R229, P4 ;  /* 0x000000e52d00720c */ /* 0x040fe20002781670 */
[----:B------:R-:W-:Y:S01]  /*ec70*/  IMAD.MOV.U32 R41, RZ, RZ, R30 ;  /* 0x000000ffff297224 */ /* 0x000fe200078e001e */
[----:B------:R-:W-:Y:S01]  /*ec80*/  ISETP.LT.OR P2, PT, R45, R226, P2 ;  /* 0x000000e22d00720c */ /* 0x000fe20001741670 */
[--C-:B------:R-:W-:Y:S01]  /*ec90*/  IMAD.IADD R30, R230, 0x1, -R45.reuse ;  /* 0x00000001e61e7824 */ /* 0x100fe200078e0a2d */
[----:B------:R-:W-:Y:S01]  /*eca0*/  FSEL R70, R29, -INF , !P0 ;  /* 0xff8000001d467808 */ /* 0x000fe20004000000 */
[----:B------:R-:W-:-:S02]  /*ecb0*/  IMAD.IADD R45, R227, 0x1, -R45 ;  /* 0x00000001e32d7824 */ /* 0x000fc400078e0a2d */
[----:B------:R-:W-:Y:S01]  /*ecc0*/  HMMA.16816.F32 R12, R20, R8, R12 ;  /* 0x00000008140c723c */ /* 0x000fe2000000180c */
[----:B------:R-:W1:Y:S01]  /*ecd0*/  I2F R41, R41 ;  /* 0x0000002900297306 */ /* 0x000e620000201400 */
[----:B------:R-:W-:Y:S02]  /*ece0*/  IABS R30, R30 ;  /* 0x0000001e001e7213 */ /* 0x000fe40000000000 */
[----:B------:R-:W-:-:S03]  /*ecf0*/  IABS R45, R45 ;  /* 0x0000002d002d7213 */ /* 0x000fc60000000000 */
[----:B------:R-:W-:Y:S01]  /*ed00*/  IADD3 R8, R115, 0x41, RZ ;  /* 0x0000004173087810 */ /* 0x000fe20007ffe0ff */
[----:B------:R-:W-:Y:S01]  /*ed10*/  FFMA.FTZ R16, R47, -UR31, R16 ;  /* 0x8000001f2f107c23 */ /* 0x000fe20008010010 */
[----:B------:R-:W2:Y:S02]  /*ed20*/  I2F R9, R30 ;  /* 0x0000001e00097306 */ /* 0x000ea40000201400 */
[----:B------:R-:W-:Y:S01]  /*ed30*/  ISETP.GE.AND P0, PT, R8, R234, PT ;  /* 0x000000ea0800720c */ /* 0x000fe20003f06270 */
[--C-:B------:R-:W-:Y:S01]  /*ed40*/  IMAD.IADD R31, R236, 0x1, -R8.reuse ;  /* 0x00000001ec1f7824 */ /* 0x100fe200078e0a08 */
[----:B------:R-:W-:Y:S01]  /*ed50*/  FSEL R72, R16, -INF , !P6 ;  /* 0xff80000010487808 */ /* 0x000fe20007000000 */
[--C-:B------:R-:W-:Y:S01]  /*ed60*/  IMAD.IADD R44, R230, 0x1, -R8.reuse ;  /* 0x00000001e62c7824 */ /* 0x100fe200078e0a08 */
[C---:B------:R-:W-:Y:S01]  /*ed70*/  ISETP.GE.AND P3, PT, R8.reuse, R231, PT ;  /* 0x000000e70800720c */ /* 0x040fe20003f66270 */
[----:B------:R-:W-:Y:S01]  /*ed80*/  IMAD.IADD R40, R227, 0x1, -R8 ;  /* 0x00000001e3287824 */ /* 0x000fe200078e0a08 */
[----:B------:R-:W-:Y:S01]  /*ed90*/  IABS R31, R31 ;  /* 0x0000001f001f7213 */ /* 0x000fe20000000000 */
[----:B-1----:R-:W-:Y:S01]  /*eda0*/  FFMA.FTZ R71, R41, -UR31, R18 ;  /* 0x8000001f29477c23 */ /* 0x002fe20008010012 */
[C---:B------:R-:W-:Y:S01]  /*edb0*/  ISETP.GE.AND P6, PT, R8.reuse, R228, PT ;  /* 0x000000e40800720c */ /* 0x040fe20003fc6270 */
[----:B------:R-:W-:Y:S01]  /*edc0*/  IMAD.IADD R18, R233, 0x1, -R8 ;  /* 0x00000001e9127824 */ /* 0x000fe200078e0a08 */
[----:B------:R-:W1:Y:S01]  /*edd0*/  I2F R41, R45 ;  /* 0x0000002d00297306 */ /* 0x000e620000201400 */
[----:B------:R-:W-:-:S02]  /*ede0*/  ISETP.LT.OR P0, PT, R8, R235, P0 ;  /* 0x000000eb0800720c */ /* 0x000fc40000701670 */
[----:B------:R-:W-:Y:S01]  /*edf0*/  FSEL R71, R71, -INF , !P5 ;  /* 0xff80000047477808 */ /* 0x000fe20006800000 */
[----:B--2---:R-:W-:Y:S01]  /*ee00*/  FFMA.FTZ R74, R9, -UR31, R12 ;  /* 0x8000001f094a7c23 */ /* 0x004fe2000801000c */
[----:B------:R-:W-:Y:S02]  /*ee10*/  IABS R28, R18 ;  /* 0x00000012001c7213 */ /* 0x000fe40000000000 */
[C---:B------:R-:W-:Y:S01]  /*ee20*/  ISETP.GE.AND P5, PT, R8.reuse, R223, PT ;  /* 0x000000df0800720c */ /* 0x040fe20003fa6270 */
[----:B------:R2:W3:Y:S01]  /*ee30*/  I2F R18, R31 ;  /* 0x0000001f00127306 */ /* 0x0004e20000201400 */
[C---:B------:R-:W-:Y:S01]  /*ee40*/  ISETP.LT.OR P3, PT, R8.reuse, R232, P3 ;  /* 0x000000e80800720c */ /* 0x040fe20001f61670 */
[----:B------:R-:W-:Y:S01]  /*ee50*/  IMAD.MOV.U32 R16, RZ, RZ, R28 ;  /* 0x000000ffff107224 */ /* 0x000fe200078e001c */
[C---:B------:R-:W-:Y:S02]  /*ee60*/  ISETP.LT.OR P6, PT, R8.reuse, R229, P6 ;  /* 0x000000e50800720c */ /* 0x040fe400037c1670 */
[----:B------:R-:W-:-:S02]  /*ee70*/  ISETP.LT.OR P5, PT, R8, R226, P5 ;  /* 0x000000e20800720c */ /* 0x000fc40002fa1670 */
[----:B------:R-:W-:Y:S01]  /*ee80*/  IADD3 R8, R115, 0x48, RZ ;  /* 0x0000004873087810 */ /* 0x000fe20007ffe0ff */
[----:B------:R-:W4:Y:S01]  /*ee90*/  I2F R16, R16 ;  /* 0x0000001000107306 */ /* 0x000f220000201400 */
[----:B------:R-:W-:Y:S01]  /*eea0*/  IABS R40, R40 ;  /* 0x0000002800287213 */ /* 0x000fe20000000000 */
[----:B-1----:R-:W-:Y:S01]  /*eeb0*/  FFMA.FTZ R14, R41, -UR31, R14 ;  /* 0x8000001f290e7c23 */ /* 0x002fe2000801000e */
[----:B------:R-:W-:Y:S01]  /*eec0*/  IABS R44, R44 ;  /* 0x0000002c002c7213 */ /* 0x000fe20000000000 */
[----:B------:R-:W-:Y:S01]  /*eed0*/  IMAD.IADD R9, R236, 0x1, -R8 ;  /* 0x00000001ec097824 */ /* 0x000fe200078e0a08 */
[----:B------:R-:W-:Y:S01]  /*eee0*/  FSEL R74, R74, -INF , !P4 ;  /* 0xff8000004a4a7808 */ /* 0x000fe20006000000 */
[----:B------:R-:W-:Y:S01]  /*eef0*/  IMAD.MOV.U32 R12, RZ, RZ, R40 ;  /* 0x000000ffff0c7224 */ /* 0x000fe200078e0028 */
[----:B------:R-:W-:Y:S01]  /*ef00*/  FSEL R73, R14, -INF , !P2 ;  /* 0xff8000000e497808 */ /* 0x000fe20005000000 */
[-C--:B--2---:R-:W-:Y:S01]  /*ef10*/  HMMA.16816.F32 R28, R36, R42.reuse, RZ ;  /* 0x0000002a241c723c */ /* 0x084fe200000018ff */
[----:B------:R-:W-:Y:S01]  /*ef20*/  IABS R9, R9 ;  /* 0x0000000900097213 */ /* 0x000fe20000000000 */
[----:B---3--:R-:W-:Y:S01]  /*ef30*/  FFMA.FTZ R17, R18, -UR31, R17 ;  /* 0x8000001f12117c23 */ /* 0x008fe20008010011 */
[----:B------:R-:W1:Y:S01]  /*ef40*/  I2F R44, R44 ;  /* 0x0000002c002c7306 */ /* 0x000e620000201400 */
[--C-:B------:R-:W-:Y:S01]  /*ef50*/  IMAD.IADD R46, R227, 0x1, -R8.reuse ;  /* 0x00000001e32e7824 */ /* 0x100fe200078e0a08 */
[----:B------:R-:W-:Y:S01]  /*ef60*/  ISETP.GE.AND P4, PT, R8, R234, PT ;  /* 0x000000ea0800720c */ /* 0x000fe20003f86270 */
[----:B------:R-:W-:Y:S01]  /*ef70*/  IMAD.MOV.U32 R45, RZ, RZ, R9 ;  /* 0x000000ffff2d7224 */ /* 0x000fe200078e0009 */
[----:B------:R-:W-:Y:S01]  /*ef80*/  FSEL R76, R17, -INF , !P0 ;  /* 0xff800000114c7808 */ /* 0x000fe20004000000 */
[----:B----4-:R-:W-:Y:S01]  /*ef90*/  FFMA.FTZ R19, R16, -UR31, R19 ;  /* 0x8000001f10137c23 */ /* 0x010fe20008010013 */
[----:B------:R-:W-:Y:S01]  /*efa0*/  HMMA.16816.F32 R40, R32, R42, RZ ;  /* 0x0000002a2028723c */ /* 0x000fe200000018ff */
[--C-:B------:R-:W-:Y:S01]  /*efb0*/  IMAD.IADD R16, R233, 0x1, -R8.reuse ;  /* 0x00000001e9107824 */ /* 0x100fe200078e0a08 */
[----:B------:R-:W2:Y:S01]  /*efc0*/  I2F R12, R12 ;  /* 0x0000000c000c7306 */ /* 0x000ea20000201400 */
[----:B------:R-:W-:Y:S01]  /*efd0*/  ISETP.GE.AND P2, PT, R8, R231, PT ;  /* 0x000000e70800720c */ /* 0x000fe20003f46270 */
[----:B------:R-:W-:Y:S01]  /*efe0*/  IMAD.IADD R14, R230, 0x1, -R8 ;  /* 0x00000001e60e7824 */ /* 0x000fe200078e0a08 */
[----:B------:R-:W-:-:S02]  /*eff0*/  FSEL R75, R19, -INF , !P3 ;  /* 0xff800000134b7808 */ /* 0x000fc40005800000 */
[----:B------:R-:W-:Y:S02]  /*f000*/  IABS R9, R16 ;  /* 0x0000001000097213 */ /* 0x000fe40000000000 */
[----:B------:R-:W3:Y:S01]  /*f010*/  LDSM.16.M88.4 R16, [R219+0x3400] ;  /* 0x00340000db10783b */ /* 0x000ee20000000200 */
[----:B------:R-:W4:Y:S01]  /*f020*/  I2F R45, R45 ;  /* 0x0000002d002d7306 */ /* 0x000f220000201400 */
[----:B------:R-:W-:Y:S01]  /*f030*/  ISETP.GE.AND P0, PT, R8, R228, PT ;  /* 0x000000e40800720c */ /* 0x000fe20003f06270 */
[----:B-1----:R-:W-:Y:S01]  /*f040*/  FFMA.FTZ R13, R44, -UR31, R13 ;  /* 0x8000001f2c0d7c23 */ /* 0x002fe2000801000d */
[C---:B------:R-:W-:Y:S02]  /*f050*/  ISETP.GE.AND P3, PT, R8.reuse, R223, PT ;  /* 0x000000df0800720c */ /* 0x040fe40003f66270 */
[----:B------:R-:W-:Y:S01]  /*f060*/  HMMA.16816.F32 R28, R24, R10, R28 ;  /* 0x0000000a181c723c */ /* 0x000fe2000000181c */
[----:B------:R-:W-:Y:S02]  /*f070*/  IABS R46, R46 ;  /* 0x0000002e002e7213 */ /* 0x000fe40000000000 */
[----:B------:R1:W1:Y:S01]  /*f080*/  I2F R47, R9 ;  /* 0x00000009002f7306 */ /* 0x0002620000201400 */
[----:B------:R-:W-:Y:S01]  /*f090*/  ISETP.LT.OR P4, PT, R8, R235, P4 ;  /* 0x000000eb0800720c */ /* 0x000fe20002781670 */
[----:B--2---:R-:W-:Y:S01]  /*f0a0*/  FFMA.FTZ R12, R12, -UR31, R15 ;  /* 0x8000001f0c0c7c23 */ /* 0x004fe2000801000f */
[----:B------:R-:W-:-:S02]  /*f0b0*/  ISETP.LT.OR P2, PT, R8, R232, P2 ;  /* 0x000000e80800720c */ /* 0x000fc40001741670 */
[C---:B------:R-:W-:Y:S02]  /*f0c0*/  ISETP.LT.OR P0, PT, R8.reuse, R229, P0 ;  /* 0x000000e50800720c */ /* 0x040fe40000701670 */
[----:B------:R-:W-:Y:S01]  /*f0d0*/  ISETP.LT.OR P3, PT, R8, R226, P3 ;  /* 0x000000e20800720c */ /* 0x000fe20001f61670 */
[----:B------:R2:W-:Y:S01]  /*f0e0*/  I2F R81, R46 ;  /* 0x0000002e00517306 */ /* 0x0005e20000201400 */
[----:B------:R-:W-:Y:S02]  /*f0f0*/  IABS R14, R14 ;  /* 0x0000000e000e7213 */ /* 0x000fe40000000000 */
[----:B------:R-:W-:Y:S02]  /*f100*/  FSEL R78, R13, -INF , !P6 ;  /* 0xff8000000d4e7808 */ /* 0x000fe40007000000 */
[----:B------:R-:W-:Y:S01]  /*f110*/  FSEL R77, R12, -INF , !P5 ;  /* 0xff8000000c4d7808 */ /* 0x000fe20006800000 */
[----:B-1----:R-:W-:Y:S02]  /*f120*/  HMMA.16816.F32 R8, R20, R10, R40 ;  /* 0x0000000a1408723c */ /* 0x002fe40000001828 */
[----:B------:R3:W1:Y:S05]  /*f130*/  I2F R41, R14 ;  /* 0x0000000e00297306 */ /* 0x00066a0000201400 */
[----:B----4-:R-:W-:Y:S01]  /*f140*/  FFMA.FTZ R28, R45, -UR31, R28 ;  /* 0x8000001f2d1c7c23 */ /* 0x010fe2000801001c */
[----:B------:R-:W-:Y:S01]  /*f150*/  IADD3 R40, R115, 0x49, RZ ;  /* 0x0000004973287810 */ /* 0x000fe20007ffe0ff */
[----:B------:R-:W-:-:S02]  /*f160*/  FFMA.FTZ R30, R47, -UR31, R30 ;  /* 0x8000001f2f1e7c23 */ /* 0x000fc4000801001e */
[----:B--2---:R-:W2:Y:S01]  /*f170*/  LDSM.16.M88.4 R44, [R210] ;  /* 0x00000000d22c783b */ /* 0x004ea20000000200 */
[----:B------:R-:W-:Y:S01]  /*f180*/  FSEL R80, R28, -INF , !P4 ;  /* 0xff8000001c507808 */ /* 0x000fe20006000000 */
[--C-:B------:R-:W-:Y:S01]  /*f190*/  IMAD.IADD R15, R236, 0x1, -R40.reuse ;  /* 0x00000001ec0f7824 */ /* 0x100fe200078e0a28 */
[----:B------:R-:W-:Y:S01]  /*f1a0*/  FSEL R79, R30, -INF , !P2 ;  /* 0xff8000001e4f7808 */ /* 0x000fe20005000000 */
[--C-:B------:R-:W-:Y:S01]  /*f1b0*/  IMAD.IADD R13, R233, 0x1, -R40.reuse ;  /* 0x00000001e90d7824 */ /* 0x100fe200078e0a28 */
[----:B------:R-:W-:Y:S01]  /*f1c0*/  ISETP.GE.AND P6, PT, R40, R234, PT ;  /* 0x000000ea2800720c */ /* 0x000fe20003fc6270 */
[--C-:B------:R-:W-:Y:S01]  /*f1d0*/  IMAD.IADD R42, R227, 0x1, -R40.reuse ;  /* 0x00000001e32a7824 */ /* 0x100fe200078e0a28 */
[----:B------:R-:W-:Y:S01]  /*f1e0*/  IABS R84, R15 ;  /* 0x0000000f00547213 */ /* 0x000fe20000000000 */
[----:B------:R-:W-:Y:S01]  /*f1f0*/  IMAD.IADD R30, R230, 0x1, -R40 ;  /* 0x00000001e61e7824 */ /* 0x000fe200078e0a28 */
[----:B------:R-:W-:Y:S02]  /*f200*/  IABS R12, R13 ;  /* 0x0000000d000c7213 */ /* 0x000fe40000000000 */
[----:B------:R-:W-:-:S02]  /*f210*/  ISETP.GE.AND P5, PT, R40, R231, PT ;  /* 0x000000e72800720c */ /* 0x000fc40003fa6270 */
[----:B------:R-:W4:Y:S01]  /*f220*/  I2F R84, R84 ;  /* 0x0000005400547306 */ /* 0x000f220000201400 */
[C---:B------:R-:W-:Y:S01]  /*f230*/  ISETP.GE.AND P4, PT, R40.reuse, R228, PT ;  /* 0x000000e42800720c */ /* 0x040fe20003f86270 */
[----:B------:R-:W-:Y:S01]  /*f240*/  IMAD.MOV.U32 R28, RZ, RZ, R12 ;  /* 0x000000ffff1c7224 */ /* 0x000fe200078e000c */
[C---:B------:R-:W-:Y:S01]  /*f250*/  ISETP.GE.AND P2, PT, R40.reuse, R223, PT ;  /* 0x000000df2800720c */ /* 0x040fe20003f46270 */
[----:B---3--:R-:W-:Y:S01]  /*f260*/  HMMA.16816.F32 R12, R36, R16, RZ ;  /* 0x00000010240c723c */ /* 0x008fe200000018ff */
[C---:B------:R-:W-:Y:S01]  /*f270*/  ISETP.LT.OR P6, PT, R40.reuse, R235, P6 ;  /* 0x000000eb2800720c */ /* 0x040fe200037c1670 */
[----:B-1----:R-:W-:Y:S01]  /*f280*/  FFMA.FTZ R82, R41, -UR31, R8 ;  /* 0x8000001f29527c23 */ /* 0x002fe20008010008 */
[C---:B------:R-:W-:Y:S01]  /*f290*/  ISETP.LT.OR P5, PT, R40.reuse, R232, P5 ;  /* 0x000000e82800720c */ /* 0x040fe20002fa1670 */
[----:B------:R-:W1:Y:S01]  /*f2a0*/  I2F R28, R28 ;  /* 0x0000001c001c7306 */ /* 0x000e620000201400 */
[C---:B------:R-:W-:Y:S01]  /*f2b0*/  ISETP.LT.OR P4, PT, R40.reuse, R229, P4 ;  /* 0x000000e52800720c */ /* 0x040fe20002781670 */
[----:B------:R-:W-:Y:S01]  /*f2c0*/  FFMA.FTZ R81, R81, -UR31, R10 ;  /* 0x8000001f51517c23 */ /* 0x000fe2000801000a */
[----:B------:R-:W-:Y:S01]  /*f2d0*/  ISETP.LT.OR P2, PT, R40, R226, P2 ;  /* 0x000000e22800720c */ /* 0x000fe20001741670 */
[----:B------:R-:W-:Y:S01]  /*f2e0*/  IMAD.IADD R10, R236, 0x1, -R85 ;  /* 0x00000001ec0a7824 */ /* 0x000fe200078e0a55 */
[----:B------:R-:W-:-:S02]  /*f2f0*/  IABS R40, R42 ;  /* 0x0000002a00287213 */ /* 0x000fc40000000000 */
[----:B------:R-:W-:Y:S01]  /*f300*/  IABS R30, R30 ;  /* 0x0000001e001e7213 */ /* 0x000fe20000000000 */
[----:B----4-:R-:W-:Y:S01]  /*f310*/  FFMA.FTZ R84, R84, -UR31, R29 ;  /* 0x8000001f54547c23 */ /* 0x010fe2000801001d */
[----:B------:R-:W-:Y:S01]  /*f320*/  IABS R29, R10 ;  /* 0x0000000a001d7213 */ /* 0x000fe20000000000 */
[----:B------:R-:W-:Y:S01]  /*f330*/  IMAD.MOV.U32 R8, RZ, RZ, R40 ;  /* 0x000000ffff087224 */ /* 0x000fe200078e0028 */
[----:B------:R-:W-:Y:S01]  /*f340*/  FSEL R82, R82, -INF , !P0 ;  /* 0xff80000052527808 */ /* 0x000fe20004000000 */
[----:B------:R-:W-:Y:S01]  /*f350*/  HMMA.16816.F32 R40, R32, R16, RZ ;  /* 0x000000102028723c */ /* 0x000fe200000018ff */
[----:B------:R-:W-:Y:S01]  /*f360*/  IMAD.IADD R10, R233, 0x1, -R85 ;  /* 0x00000001e90a7824 */ /* 0x000fe200078e0a55 */
[----:B------:R-:W3:Y:S01]  /*f370*/  I2F R30, R30 ;  /* 0x0000001e001e7306 */ /* 0x000ee20000201400 */
[----:B------:R-:W-:Y:S01]  /*f380*/  FSEL R81, R81, -INF , !P3 ;  /* 0xff80000051517808 */ /* 0x000fe20005800000 */
[----:B-1----:R-:W-:Y:S01]  /*f390*/  FFMA.FTZ R31, R28, -UR31, R31 ;  /* 0x8000001f1c1f7c23 */ /* 0x002fe2000801001f */
[----:B------:R-:W-:-:S02]  /*f3a0*/  IADD3 R28, R115, 0x51, RZ ;  /* 0x00000051731c7810 */ /* 0x000fc40007ffe0ff */
[----:B------:R-:W-:Y:S01]  /*f3b0*/  IABS R10, R10 ;  /* 0x0000000a000a7213 */ /* 0x000fe20000000000 */
[-C--:B--2---:R-:W-:Y:S01]  /*f3c0*/  HMMA.16816.F32 R12, R24, R44.reuse, R12 ;  /* 0x0000002c180c723c */ /* 0x084fe2000000180c */
[----:B------:R-:W-:Y:S01]  /*f3d0*/  FSEL R83, R31, -INF , !P5 ;  /* 0xff8000001f537808 */ /* 0x000fe20006800000 */
[----:B------:R-:W1:Y:S01]  /*f3e0*/  I2F R8, R8 ;  /* 0x0000000800087306 */ /* 0x000e620000201400 */
[--C-:B------:R-:W-:Y:S01]  /*f3f0*/  IMAD.IADD R31, R227, 0x1, -R85.reuse ;  /* 0x00000001e31f7824 */ /* 0x100fe200078e0a55 */
[----:B------:R-:W-:Y:S01]  /*f400*/  FSEL R84, R84, -INF , !P6 ;  /* 0xff80000054547808 */ /* 0x000fe20007000000 */
[----:B------:R-:W-:Y:S01]  /*f410*/  IMAD.MOV.U32 R87, RZ, RZ, R10 ;  /* 0x000000ffff577224 */ /* 0x000fe200078e000a */
[----:B------:R-:W-:Y:S01]  /*f420*/  ISETP.GE.AND P0, PT, R85, R234, PT ;  /* 0x000000ea5500720c */ /* 0x000fe20003f06270 */
[----:B------:R-:W-:Y:S01]  /*f430*/  IMAD.IADD R16, R230, 0x1, -R85 ;  /* 0x00000001e6107824 */ /* 0x000fe200078e0a55 */
[----:B------:R-:W-:Y:S01]  /*f440*/  IABS R31, R31 ;  /* 0x0000001f001f7213 */ /* 0x000fe20000000000 */
[--C-:B------:R-:W-:Y:S01]  /*f450*/  IMAD.IADD R92, R233, 0x1, -R28.reuse ;  /* 0x00000001e95c7824 */ /* 0x100fe200078e0a1c */
[----:B------:R-:W2:Y:S01]  /*f460*/  I2F R29, R29 ;  /* 0x0000001d001d7306 */ /* 0x000ea20000201400 */
[C---:B------:R-:W-:Y:S01]  /*f470*/  ISETP.GE.AND P3, PT, R85.reuse, R231, PT ;  /* 0x000000e75500720c */ /* 0x040fe20003f66270 */
[----:B---3--:R-:W-:Y:S01]  /*f480*/  FFMA.FTZ R9, R30, -UR31, R9 ;  /* 0x8000001f1e097c23 */ /* 0x008fe20008010009 */
[----:B------:R-:W-:Y:S01]  /*f490*/  IABS R10, R16 ;  /* 0x00000010000a7213 */ /* 0x000fe20000000000 */
[----:B------:R-:W-:Y:S01]  /*f4a0*/  IMAD.IADD R98, R230, 0x1, -R28 ;  /* 0x00000001e6627824 */ /* 0x000fe200078e0a1c */
[C---:B------:R-:W-:Y:S01]  /*f4b0*/  ISETP.GE.AND P6, PT, R85.reuse, R228, PT ;  /* 0x000000e45500720c */ /* 0x040fe20003fc6270 */
[----:B------:R-:W-:Y:S01]  /*f4c0*/  HMMA.16816.F32 R40, R20, R44, R40 ;  /* 0x0000002c1428723c */ /* 0x000fe20000001828 */
[C---:B------:R-:W-:Y:S01]  /*f4d0*/  ISETP.GE.AND P5, PT, R85.reuse, R223, PT ;  /* 0x000000df5500720c */ /* 0x040fe20003fa6270 */
[----:B------:R-:W3:Y:S01]  /*f4e0*/  I2F R87, R87 ;  /* 0x0000005700577306 */ /* 0x000ee20000201400 */
[----:B-1----:R-:W-:Y:S01]  /*f4f0*/  FFMA.FTZ R8, R8, -UR31, R11 ;  /* 0x8000001f08087c23 */ /* 0x002fe2000801000b */
[----:B------:R-:W-:-:S02]  /*f500*/  ISETP.LT.OR P0, PT, R85, R235, P0 ;  /* 0x000000eb5500720c */ /* 0x000fc40000701670 */
[----:B------:R-:W-:Y:S01]  /*f510*/  ISETP.LT.OR P3, PT, R85, R232, P3 ;  /* 0x000000e85500720c */ /* 0x000fe20001f61670 */
[----:B------:R-:W-:Y:S01]  /*f520*/  IMAD.IADD R44, R227, 0x1, -R28 ;  /* 0x00000001e32c7824 */ /* 0x000fe200078e0a1c */
[C---:B------:R-:W-:Y:S02]  /*f530*/  ISETP.LT.OR P6, PT, R85.reuse, R229, P6 ;  /* 0x000000e55500720c */ /* 0x040fe400037c1670 */
[----:B------:R-:W1:Y:S01]  /*f540*/  I2F R31, R31 ;  /* 0x0000001f001f7306 */ /* 0x000e620000201400 */
[----:B------:R-:W-:Y:S01]  /*f550*/  ISETP.LT.OR P5, PT, R85, R226, P5 ;  /* 0x000000e25500720c */ /* 0x000fe20002fa1670 */
[----:B--2---:R-:W-:Y:S01]  /*f560*/  FFMA.FTZ R12, R29, -UR31, R12 ;  /* 0x8000001f1d0c7c23 */ /* 0x004fe2000801000c */
[----:B------:R-:W-:Y:S02]  /*f570*/  FSEL R86, R9, -INF , !P4 ;  /* 0xff80000009567808 */ /* 0x000fe40006000000 */
[----:B------:R-:W-:Y:S02]  /*f580*/  FSEL R85, R8, -INF , !P2 ;  /* 0xff80000008557808 */ /* 0x000fe40005000000 */
[----:B------:R-:W-:Y:S01]  /*f590*/  IABS R92, R92 ;  /* 0x0000005c005c7213 */ /* 0x000fe20000000000 */
[----:B------:R2:W4:Y:S01]  /*f5a0*/  I2F R17, R10 ;  /* 0x0000000a00117306 */ /* 0x0005220000201400 */
[----:B---3--:R-:W-:Y:S01]  /*f5b0*/  FFMA.FTZ R87, R87, -UR31, R14 ;  /* 0x8000001f57577c23 */ /* 0x008fe2000801000e */
[----:B------:R-:W-:Y:S01]  /*f5c0*/  FSEL R88, R12, -INF , !P0 ;  /* 0xff8000000c587808 */ /* 0x000fe20004000000 */
[----:B------:R-:W-:Y:S01]  /*f5d0*/  IMAD.IADD R12, R236, 0x1, -R97 ;  /* 0x00000001ec0c7824 */ /* 0x000fe200078e0a61 */
[----:B------:R-:W-:-:S02]  /*f5e0*/  ISETP.GE.AND P4, PT, R28, R234, PT ;  /* 0x000000ea1c00720c */ /* 0x000fc40003f86270 */
[----:B------:R-:W-:Y:S02]  /*f5f0*/  FSEL R87, R87, -INF , !P3 ;  /* 0xff80000057577808 */ /* 0x000fe40005800000 */
[C---:B------:R-:W-:Y:S01]  /*f600*/  ISETP.GE.AND P2, PT, R28.reuse, R231, PT ;  /* 0x000000e71c00720c */ /* 0x040fe20003f46270 */
[----:B------:R-:W3:Y:S01]  /*f610*/  I2F R92, R92 ;  /* 0x0000005c005c7306 */ /* 0x000ee20000201400 */
[C---:B------:R-:W-:Y:S01]  /*f620*/  ISETP.GE.AND P0, PT, R28.reuse, R228, PT ;  /* 0x000000e41c00720c */ /* 0x040fe20003f06270 */
[----:B-1----:R-:W-:Y:S01]  /*f630*/  FFMA.FTZ R42, R31, -UR31, R42 ;  /* 0x8000001f1f2a7c23 */ /* 0x002fe2000801002a */
[C---:B------:R-:W-:Y:S02]  /*f640*/  ISETP.GE.AND P3, PT, R28.reuse, R223, PT ;  /* 0x000000df1c00720c */ /* 0x040fe40003f66270 */
[----:B------:R-:W-:Y:S01]  /*f650*/  ISETP.LT.OR P4, PT, R28, R235, P4 ;  /* 0x000000eb1c00720c */ /* 0x000fe20002781670 */
[----:B--2---:R-:W-:Y:S01]  /*f660*/  IMAD.IADD R10, R236, 0x1, -R28 ;  /* 0x00000001ec0a7824 */ /* 0x004fe200078e0a1c */
[C---:B------:R-:W-:Y:S01]  /*f670*/  ISETP.LT.OR P2, PT, R28.reuse, R232, P2 ;  /* 0x000000e81c00720c */ /* 0x040fe20001741670 */
[----:B----4-:R-:W-:Y:S01]  /*f680*/  FFMA.FTZ R40, R17, -UR31, R40 ;  /* 0x8000001f11287c23 */ /* 0x010fe20008010028 */
[----:B------:R-:W-:Y:S01]  /*f690*/  ISETP.LT.OR P0, PT, R28, R229, P0 ;  /* 0x000000e51c00720c */ /* 0x000fe20000701670 */
[----:B------:R-:W-:Y:S01]  /*f6a0*/  IMAD.IADD R17, R230, 0x1, -R97 ;  /* 0x00000001e6117824 */ /* 0x000fe200078e0a61 */
[----:B------:R-:W-:-:S02]  /*f6b0*/  IABS R16, R10 ;  /* 0x0000000a00107213 */ /* 0x000fc40000000000 */
[----:B------:R-:W-:Y:S01]  /*f6c0*/  HMMA.16816.F32 R8, R36, R18, RZ ;  /* 0x000000122408723c */ /* 0x000fe200000018ff */
[----:B------:R-:W-:Y:S01]  /*f6d0*/  ISETP.LT.OR P3, PT, R28, R226, P3 ;  /* 0x000000e21c00720c */ /* 0x000fe20001f61670 */
[----:B------:R-:W1:Y:S01]  /*f6e0*/  I2F R94, R16 ;  /* 0x00000010005e7306 */ /* 0x000e620000201400 */
[----:B------:R-:W2:Y:S01]  /*f6f0*/  LDSM.16.M88.4 R28, [R219+0x3800] ;  /* 0x00380000db1c783b */ /* 0x000ea20000000200 */
[----:B------:R-:W-:Y:S01]  /*f700*/  IABS R12, R12 ;  /* 0x0000000c000c7213 */ /* 0x000fe20000000000 */
[----:B---3--:R-:W-:Y:S01]  /*f710*/  FFMA.FTZ R92, R92, -UR31, R15 ;  /* 0x8000001f5c5c7c23 */ /* 0x008fe2000801000f */
[----:B------:R-:W-:Y:S02]  /*f720*/  IABS R98, R98 ;  /* 0x0000006200627213 */ /* 0x000fe40000000000 */
[----:B------:R-:W-:Y:S02]  /*f730*/  IABS R44, R44 ;  /* 0x0000002c002c7213 */ /* 0x000fe40000000000 */
[----:B------:R3:W-:Y:S01]  /*f740*/  I2F R45, R12 ;  /* 0x0000000c002d7306 */ /* 0x0007e20000201400 */
[----:B------:R-:W-:-:S02]  /*f750*/  IABS R17, R17 ;  /* 0x0000001100117213 */ /* 0x000fc40000000000 */
[----:B------:R-:W-:Y:S01]  /*f760*/  FSEL R91, R40, -INF , !P6 ;  /* 0xff800000285b7808 */ /* 0x000fe20007000000 */
[----:B------:R-:W-:Y:S01]  /*f770*/  IMAD.IADD R40, R233, 0x1, -R107 ;  /* 0x00000001e9287824 */ /* 0x000fe200078e0a6b */
[----:B------:R-:W-:Y:S02]  /*f780*/  FSEL R90, R42, -INF , !P5 ;  /* 0xff8000002a5a7808 */ /* 0x000fe40006800000 */
[----:B------:R-:W-:Y:S01]  /*f790*/  FSEL R92, R92, -INF , !P2 ;  /* 0xff8000005c5c7808 */ /* 0x000fe20005000000 */
[----:B-1----:R-:W-:Y:S01]  /*f7a0*/  FFMA.FTZ R94, R94, -UR31, R13 ;  /* 0x8000001f5e5e7c23 */ /* 0x002fe2000801000d */
[----:B------:R-:W1:Y:S01]  /*f7b0*/  I2F R98, R98 ;  /* 0x0000006200627306 */ /* 0x000e620000201400 */
[----:B------:R-:W-:Y:S01]  /*f7c0*/  IMAD.IADD R16, R227, 0x1, -R97 ;  /* 0x00000001e3107824 */ /* 0x000fe200078e0a61 */
[----:B------:R-:W-:Y:S02]  /*f7d0*/  ISETP.GE.AND P6, PT, R97, R234, PT ;  /* 0x000000ea6100720c */ /* 0x000fe40003fc6270 */
[----:B------:R-:W-:Y:S01]  /*f7e0*/  FSEL R94, R94, -INF , !P4 ;  /* 0xff8000005e5e7808 */ /* 0x000fe20006000000 */
[----:B------:R-:W-:Y:S01]  /*f7f0*/  HMMA.16816.F32 R8, R24, R46, R8 ;  /* 0x0000002e1808723c */ /* 0x000fe20000001808 */
[----:B------:R-:W-:-:S02]  /*f800*/  IABS R109, R16 ;  /* 0x00000010006d7213 */ /* 0x000fc40000000000 */
[----:B------:R-:W4:Y:S01]  /*f810*/  I2F R44, R44 ;  /* 0x0000002c002c7306 */ /* 0x000f220000201400 */
[C---:B------:R-:W-:Y:S02]  /*f820*/  ISETP.GE.AND P5, PT, R97.reuse, R231, PT ;  /* 0x000000e76100720c */ /* 0x040fe40003fa6270 */
[C---:B------:R-:W-:Y:S02]  /*f830*/  ISETP.GE.AND P4, PT, R97.reuse, R228, PT ;  /* 0x000000e46100720c */ /* 0x040fe40003f86270 */
[----:B---3--:R-:W-:Y:S01]  /*f840*/  HMMA.16816.F32 R12, R32, R18, RZ ;  /* 0x00000012200c723c */ /* 0x008fe200000018ff */
[C---:B------:R-:W-:Y:S02]  /*f850*/  ISETP.GE.AND P2, PT, R97.reuse, R223, PT ;  /* 0x000000df6100720c */ /* 0x040fe40003f46270 */
[----:B------:R3:W-:Y:S01]  /*f860*/  I2F R111, R17 ;  /* 0x00000011006f7306 */ /* 0x0007e20000201400 */
[C---:B------:R-:W-:Y:S02]  /*f870*/  ISETP.LT.OR P6, PT, R97.reuse, R235, P6 ;  /* 0x000000eb6100720c */ /* 0x040fe400037c1670 */
[----:B------:R-:W-:-:S02]  /*f880*/  ISETP.LT.OR P5, PT, R97, R232, P5 ;  /* 0x000000e86100720c */ /* 0x000fc40002fa1670 */
[C---:B------:R-:W-:Y:S02]  /*f890*/  ISETP.LT.OR P4, PT, R97.reuse, R229, P4 ;  /* 0x000000e56100720c */ /* 0x040fe40002781670 */
[----:B------:R-:W-:Y:S01]  /*f8a0*/  ISETP.LT.OR P2, PT, R97, R226, P2 ;  /* 0x000000e26100720c */ /* 0x000fe20001741670 */
[----:B-1----:R-:W-:Y:S01]  /*f8b0*/  FFMA.FTZ R97, R98, -UR31, R41 ;  /* 0x8000001f62617c23 */ /* 0x002fe20008010029 */
[----:B------:R-:W-:Y:S01]  /*f8c0*/  IABS R110, R40 ;  /* 0x00000028006e7213 */ /* 0x000fe20000000000 */
[----:B----4-:R-:W-:Y:S01]  /*f8d0*/  FFMA.FTZ R98, R44, -UR31, R43 ;  /* 0x8000001f2c627c23 */ /* 0x010fe2000801002b */
[----:B------:R-:W1:Y:S01]  /*f8e0*/  I2F R109, R109 ;  /* 0x0000006d006d7306 */ /* 0x000e620000201400 */
[----:B--2---:R-:W-:Y:S01]  /*f8f0*/  HMMA.16816.F32 R40, R36, R28, RZ ;  /* 0x0000001c2428723c */ /* 0x004fe200000018ff */
[----:B------:R-:W-:Y:S01]  /*f900*/  FFMA.FTZ R100, R45, -UR31, R8 ;  /* 0x8000001f2d647c23 */ /* 0x000fe20008010008 */
[----:B------:R-:W-:Y:S01]  /*f910*/  IADD3 R8, R115, 0x60, RZ ;  /* 0x0000006073087810 */ /* 0x000fe20007ffe0ff */
[----:B------:R-:W-:Y:S01]  /*f920*/  FFMA.FTZ R99, R99, -UR31, R10 ;  /* 0x8000001f63637c23 */ /* 0x000fe2000801000a */
[----:B---3--:R-:W2:Y:S01]  /*f930*/  LDSM.16.M88.4 R16, [R209] ;  /* 0x00000000d110783b */ /* 0x008ea20000000200 */
[----:B------:R-:W-:Y:S01]  /*f940*/  IMAD.IADD R10, R227, 0x1, -R107 ;  /* 0x00000001e30a7824 */ /* 0x000fe200078e0a6b */
[----:B------:R-:W-:Y:S01]  /*f950*/  FSEL R97, R97, -INF , !P0 ;  /* 0xff80000061617808 */ /* 0x000fe20004000000 */
[----:B------:R-:W3:Y:S01]  /*f960*/  I2F R110, R110 ;  /* 0x0000006e006e7306 */ /* 0x000ee20000201400 */
[----:B------:R-:W-:Y:S01]  /*f970*/  FSEL R98, R98, -INF , !P3 ;  /* 0xff80000062627808 */ /* 0x000fe20005800000 */
[----:B------:R-:W-:Y:S01]  /*f980*/  HMMA.16816.F32 R12, R20, R46, R12 ;  /* 0x0000002e140c723c */ /* 0x000fe2000000180c */
[----:B------:R-:W-:Y:S01]  /*f990*/  IABS R10, R10 ;  /* 0x0000000a000a7213 */ /* 0x000fe20000000000 */
[----:B------:R-:W-:Y:S01]  /*f9a0*/  FFMA.FTZ R9, R108, -UR31, R9 ;  /* 0x8000001f6c097c23 */ /* 0x000fe20008010009 */
[----:B------:R-:W-:-:S02]  /*f9b0*/  FSEL R100, R100, -INF , !P6 ;  /* 0xff80000064647808 */ /* 0x000fc40007000000 */
[----:B------:R-:W-:Y:S02]  /*f9c0*/  FSEL R99, R99, -INF , !P5 ;  /* 0xff80000063637808 */ /* 0x000fe40006800000 */
[C---:B------:R-:W-:Y:S01]  /*f9d0*/  ISETP.GE.AND P0, PT, R107.reuse, R234, PT ;  /* 0x000000ea6b00720c */ /* 0x040fe20003f06270 */
[----:B------:R-:W-:Y:S01]  /*f9e0*/  HMMA.16816.F32 R44, R32, R28, RZ ;  /* 0x0000001c202c723c */ /* 0x000fe200000018ff */
[----:B------:R4:W-:Y:S01]  /*f9f0*/  I2F R28, R112 ;  /* 0x00000070001c7306 */ /* 0x0009e20000201400 */
[C---:B------:R-:W-:Y:S02]  /*fa00*/  ISETP.GE.AND P3, PT, R107.reuse, R231, PT ;  /* 0x000000e76b00720c */ /* 0x040fe40003f66270 */
[C---:B------:R-:W-:Y:S02]  /*fa10*/  ISETP.GE.AND P6, PT, R107.reuse, R228, PT ;  /* 0x000000e46b00720c */ /* 0x040fe40003fc6270 */
[C---:B------:R-:W-:Y:S01]  /*fa20*/  ISETP.GE.AND P5, PT, R107.reuse, R223, PT ;  /* 0x000000df6b00720c */ /* 0x040fe20003fa6270 */
[----:B------:R-:W-:Y:S01]  /*fa30*/  IMAD.IADD R29, R236, 0x1, -R8 ;  /* 0x00000001ec1d7824 */ /* 0x000fe200078e0a08 */
[C---:B------:R-:W-:Y:S01]  /*fa40*/  ISETP.LT.OR P0, PT, R107.reuse, R235, P0 ;  /* 0x000000eb6b00720c */ /* 0x040fe20000701670 */
[----:B------:R-:W2:Y:S01]  /*fa50*/  I2F R10, R10 ;  /* 0x0000000a000a7306 */ /* 0x000ea20000201400 */
[----:B------:R-:W-:-:S02]  /*fa60*/  ISETP.LT.OR P3, PT, R107, R232, P3 ;  /* 0x000000e86b00720c */ /* 0x000fc40001f61670 */
[C---:B------:R-:W-:Y:S02]  /*fa70*/  ISETP.LT.OR P6, PT, R107.reuse, R229, P6 ;  /* 0x000000e56b00720c */ /* 0x040fe400037c1670 */
[----:B------:R-:W-:Y:S02]  /*fa80*/  ISETP.LT.OR P5, PT, R107, R226, P5 ;  /* 0x000000e26b00720c */ /* 0x000fe40002fa1670 */
[----:B-1----:R-:W-:Y:S01]  /*fa90*/  FFMA.FTZ R14, R109, -UR31, R14 ;  /* 0x8000001f6d0e7c23 */ /* 0x002fe2000801000e */
[----:B------:R-:W-:Y:S01]  /*faa0*/  IABS R29, R29 ;  /* 0x0000001d001d7213 */ /* 0x000fe20000000000 */
[----:B----4-:R-:W-:Y:S02]  /*fab0*/  IMAD.IADD R112, R233, 0x1, -R8 ;  /* 0x00000001e9707824 */ /* 0x010fe400078e0a08 */
[----:B------:R-:W-:Y:S01]  /*fac0*/  FFMA.FTZ R111, R111, -UR31, R12 ;  /* 0x8000001f6f6f7c23 */ /* 0x000fe2000801000c */
[----:B------:R-:W-:Y:S01]  /*fad0*/  IADD3 R12, R115, 0x61, RZ ;  /* 0x00000061730c7810 */ /* 0x000fe20007ffe0ff */
[----:B---3--:R-:W-:Y:S01]  /*fae0*/  FFMA.FTZ R109, R110, -UR31, R11 ;  /* 0x8000001f6e6d7c23 */ /* 0x008fe2000801000b */
[----:B------:R-:W-:Y:S01]  /*faf0*/  IABS R113, R112 ;  /* 0x0000007000717213 */ /* 0x000fe20000000000 */
[----:B------:R-:W-:Y:S01]  /*fb00*/  IMAD.IADD R112, R230, 0x1, -R8 ;  /* 0x00000001e6707824 */ /* 0x000fe200078e0a08 */
[----:B------:R-:W-:Y:S01]  /*fb10*/  FSEL R110, R9, -INF , !P0 ;  /* 0xff800000096e7808 */ /* 0x000fe20004000000 */
[----:B--2---:R-:W-:Y:S01]  /*fb20*/  FFMA.FTZ R10, R10, -UR31, R15 ;  /* 0x8000001f0a0a7c23 */ /* 0x004fe2000801000f */
[----:B------:R-:W-:Y:S01]  /*fb30*/  HMMA.16816.F32 R40, R24, R16, R40 ;  /* 0x000000101828723c */ /* 0x000fe20000001828 */
[----:B------:R-:W-:Y:S01]  /*fb40*/  IMAD.MOV.U32 R107, RZ, RZ, R113 ;  /* 0x000000ffff6b7224 */ /* 0x000fe200078e0071 */
[----:B------:R-:W-:Y:S01]  /*fb50*/  IABS R112, R112 ;  /* 0x0000007000707213 */ /* 0x000fe20000000000 */
[----:B------:R-:W1:Y:S01]  /*fb60*/  I2F R29, R29 ;  /* 0x0000001d001d7306 */ /* 0x000e620000201400 */
[----:B------:R-:W-:Y:S01]  /*fb70*/  FSEL R108, R111, -INF , !P4 ;  /* 0xff8000006f6c7808 */ /* 0x000fe20006000000 */
[----:B------:R-:W-:Y:S01]  /*fb80*/  FFMA.FTZ R13, R28, -UR31, R13 ;  /* 0x8000001f1c0d7c23 */ /* 0x000fe2000801000d */
[----:B------:R-:W-:-:S02]  /*fb90*/  FSEL R109, R109, -INF , !P3 ;  /* 0xff8000006d6d7808 */ /* 0x000fc40005800000 */
[----:B------:R-:W-:Y:S01]  /*fba0*/  HMMA.16816.F32 R44, R20, R16, R44 ;  /* 0x00000010142c723c */ /* 0x000fe2000000182c */
[C---:B------:R-:W-:Y:S02]  /*fbb0*/  ISETP.GE.AND P4, PT, R8.reuse, R234, PT ;  /* 0x000000ea0800720c */ /* 0x040fe40003f86270 */
[----:B------:R2:W3:Y:S01]  /*fbc0*/  I2F R17, R107 ;  /* 0x0000006b00117306 */ /* 0x0004e20000201400 */
[C---:B------:R-:W-:Y:S02]  /*fbd0*/  ISETP.GE.AND P0, PT, R8.reuse, R228, PT ;  /* 0x000000e40800720c */ /* 0x040fe40003f06270 */
[C---:B------:R-:W-:Y:S01]  /*fbe0*/  ISETP.GE.AND P3, PT, R8.reuse, R223, PT ;  /* 0x000000df0800720c */ /* 0x040fe20003f66270 */
[----:B------:R-:W-:Y:S01]  /*fbf0*/  IMAD.IADD R16, R227, 0x1, -R8 ;  /* 0x00000001e3107824 */ /* 0x000fe200078e0a08 */
[C---:B------:R-:W-:Y:S02]  /*fc00*/  ISETP.LT.OR P4, PT, R8.reuse, R235, P4 ;  /* 0x000000eb0800720c */ /* 0x040fe40002781670 */
[----:B------:R-:W-:Y:S01]  /*fc10*/  ISETP.LT.OR P0, PT, R8, R229, P0 ;  /* 0x000000e50800720c */ /* 0x000fe20000701670 */
[----:B------:R-:W4:Y:S01]  /*fc20*/  I2F R11, R112 ;  /* 0x00000070000b7306 */ /* 0x000f220000201400 */
[----:B------:R-:W-:-:S02]  /*fc30*/  IABS R16, R16 ;  /* 0x0000001000107213 */ /* 0x000fc40000000000 */
[----:B------:R-:W-:Y:S02]  /*fc40*/  ISETP.LT.OR P3, PT, R8, R226, P3 ;  /* 0x000000e20800720c */ /* 0x000fe40001f61670 */
[----:B------:R-:W-:Y:S01]  /*fc50*/  FSEL R111, R10, -INF , !P5 ;  /* 0xff8000000a6f7808 */ /* 0x000fe20006800000 */
[----:B-1----:R-:W-:Y:S01]  /*fc60*/  FFMA.FTZ R29, R29, -UR31, R40 ;  /* 0x8000001f1d1d7c23 */ /* 0x002fe20008010028 */
[-C--:B------:R-:W-:Y:S01]  /*fc70*/  ISETP.GE.AND P5, PT, R12, R231.reuse, PT ;  /* 0x000000e70c00720c */ /* 0x080fe20003fa6270 */
[----:B------:R-:W1:Y:S01]  /*fc80*/  I2F R9, R16 ;  /* 0x0000001000097306 */ /* 0x000e620000201400 */
[----:B--2---:R-:W-:Y:S01]  /*fc90*/  FSEL R107, R14, -INF , !P2 ;  /* 0xff8000000e6b7808 */ /* 0x004fe20005000000 */
[----:B------:R-:W-:Y:S01]  /*fca0*/  IMAD.IADD R14, R236, 0x1, -R12 ;  /* 0x00000001ec0e7824 */ /* 0x000fe200078e0a0c */
[----:B------:R-:W-:Y:S01]  /*fcb0*/  ISETP.GE.AND P2, PT, R8, R231, PT ;  /* 0x000000e70800720c */ /* 0x000fe20003f46270 */
[----:B---3--:R-:W-:Y:S01]  /*fcc0*/  FFMA.FTZ R17, R17, -UR31, R42 ;  /* 0x8000001f11117c23 */ /* 0x008fe2000801002a */
[----:B------:R-:W-:Y:S01]  /*fcd0*/  FSEL R114, R29, -INF , !P4 ;  /* 0xff8000001d727808 */ /* 0x000fe20006000000 */
[--C-:B------:R-:W-:Y:S01]  /*fce0*/  IMAD.IADD R40, R230, 0x1, -R12.reuse ;  /* 0x00000001e6287824 */ /* 0x100fe200078e0a0c */
[----:B------:R-:W-:Y:S01]  /*fcf0*/  ISETP.LT.OR P2, PT, R8, R232, P2 ;  /* 0x000000e80800720c */ /* 0x000fe20001741670 */
[----:B------:R-:W-:Y:S01]  /*fd00*/  IMAD.IADD R8, R233, 0x1, -R12 ;  /* 0x00000001e9087824 */ /* 0x000fe200078e0a0c */
[----:B------:R-:W-:Y:S01]  /*fd10*/  IABS R14, R14 ;  /* 0x0000000e000e7213 */ /* 0x000fe20000000000 */
[----:B----4-:R-:W-:Y:S01]  /*fd20*/  FFMA.FTZ R44, R11, -UR31, R44 ;  /* 0x8000001f0b2c7c23 */ /* 0x010fe2000801002c */
[----:B------:R-:W-:Y:S01]  /*fd30*/  FSEL R112, R13, -INF , !P6 ;  /* 0xff8000000d707808 */ /* 0x000fe20007000000 */
[----:B------:R-:W-:Y:S01]  /*fd40*/  IMAD.IADD R42, R227, 0x1, -R12 ;  /* 0x00000001e32a7824 */ /* 0x000fe200078e0a0c */
[----:B------:R-:W-:Y:S01]  /*fd50*/  IABS R8, R8 ;  /* 0x0000000800087213 */ /* 0x000fe20000000000 */
[----:B------:R-:W2:Y:S01]  /*fd60*/  I2F R16, R14 ;  /* 0x0000000e00107306 */ /* 0x000ea20000201400 */
[----:B------:R-:W-:Y:S01]  /*fd70*/  ISETP.GE.AND P6, PT, R12, R234, PT ;  /* 0x000000ea0c00720c */ /* 0x000fe20003fc6270 */
[----:B-1----:R-:W-:Y:S01]  /*fd80*/  FFMA.FTZ R46, R9, -UR31, R46 ;  /* 0x8000001f092e7c23 */ /* 0x002fe2000801002e */
[----:B------:R-:W-:-:S02]  /*fd90*/  FSEL R113, R17, -INF , !P2 ;  /* 0xff80000011717808 */ /* 0x000fc40005000000 */
[C---:B------:R-:W-:Y:S02]  /*fda0*/  ISETP.GE.AND P4, PT, R12.reuse, R228, PT ;  /* 0x000000e40c00720c */ /* 0x040fe40003f86270 */
[C---:B------:R-:W-:Y:S01]  /*fdb0*/  ISETP.GE.AND P2, PT, R12.reuse, R223, PT ;  /* 0x000000df0c00720c */ /* 0x040fe20003f46270 */
[----:B------:R1:W3:Y:S01]  /*fdc0*/  I2F R14, R8 ;  /* 0x00000008000e7306 */ /* 0x0002e20000201400 */
[C---:B------:R-:W-:Y:S02]  /*fdd0*/  ISETP.LT.OR P6, PT, R12.reuse, R235, P6 ;  /* 0x000000eb0c00720c */ /* 0x040fe400037c1670 */
[----:B------:R-:W-:Y:S02]  /*fde0*/  IABS R40, R40 ;  /* 0x0000002800287213 */ /* 0x000fe40000000000 */
[C---:B------:R-:W-:Y:S02]  /*fdf0*/  ISETP.LT.OR P5, PT, R12.reuse, R232, P5 ;  /* 0x000000e80c00720c */ /* 0x040fe40002fa1670 */
[----:B------:R-:W-:Y:S01]  /*fe00*/  ISETP.LT.OR P4, PT, R12, R229, P4 ;  /* 0x000000e50c00720c */ /* 0x000fe20002781670 */
[----:B--2---:R-:W-:Y:S01]  /*fe10*/  FFMA.FTZ R41, R16, -UR31, R41 ;  /* 0x8000001f10297c23 */ /* 0x004fe20008010029 */
[----:B------:R-:W-:Y:S01]  /*fe20*/  IADD3 R16, R115, 0x68, RZ ;  /* 0x0000006873107810 */ /* 0x000fe20007ffe0ff */
[----:B------:R-:W2:Y:S01]  /*fe30*/  I2F R40, R40 ;  /* 0x0000002800287306 */ /* 0x000ea20000201400 */
[----:B------:R-:W-:-:S02]  /*fe40*/  ISETP.LT.OR P2, PT, R12, R226, P2 ;  /* 0x000000e20c00720c */ /* 0x000fc40001741670 */
[----:B------:R-:W-:Y:S01]  /*fe50*/  FSEL R121, R41, -INF , !P6 ;  /* 0xff80000029797808 */ /* 0x000fe20007000000 */
[--C-:B------:R-:W-:Y:S01]  /*fe60*/  IMAD.IADD R17, R233, 0x1, -R16.reuse ;  /* 0x00000001e9117824 */ /* 0x100fe200078e0a10 */
[----:B------:R-:W-:Y:S01]  /*fe70*/  IABS R42, R42 ;  /* 0x0000002a002a7213 */ /* 0x000fe20000000000 */
[-C--:B-1----:R-:W-:Y:S01]  /*fe80*/  HMMA.16816.F32 R8, R36, R30.reuse, RZ ;  /* 0x0000001e2408723c */ /* 0x082fe200000018ff */
[----:B---3--:R-:W-:Y:S01]  /*fe90*/  FFMA.FTZ R43, R14, -UR31, R43 ;  /* 0x8000001f0e2b7c23 */ /* 0x008fe2000801002b */
[----:B------:R-:W-:Y:S01]  /*fea0*/  FSEL R117, R44, -INF , !P0 ;  /* 0xff8000002c757808 */ /* 0x000fe20004000000 */
[----:B------:R-:W1:Y:S01]  /*feb0*/  LDSM.16.M88.4 R12, [R219+0x3c00] ;  /* 0x003c0000db0c783b */ /* 0x000e620000000200 */
[--C-:B------:R-:W-:Y:S01]  /*fec0*/  IMAD.IADD R41, R230, 0x1, -R16.reuse ;  /* 0x00000001e6297824 */ /* 0x100fe200078e0a10 */
[----:B------:R-:W-:Y:S01]  /*fed0*/  IABS R17, R17 ;  /* 0x0000001100117213 */ /* 0x000fe20000000000 */
[----:B------:R-:W3:Y:S01]  /*fee0*/  I2F R42, R42 ;  /* 0x0000002a002a7306 */ /* 0x000ee20000201400 */
[----:B------:R-:W-:Y:S01]  /*fef0*/  FSEL R120, R43, -INF , !P5 ;  /* 0xff8000002b787808 */ /* 0x000fe20006800000 */
[--C-:B------:R-:W-:Y:S01]  /*ff00*/  IMAD.IADD R43, R227, 0x1, -R16.reuse ;  /* 0x00000001e32b7824 */ /* 0x100fe200078e0a10 */
[----:B------:R-:W-:Y:S01]  /*ff10*/  IABS R171, R41 ;  /* 0x0000002900ab7213 */ /* 0x000fe20000000000 */
[----:B--2---:R-:W-:Y:S01]  /*ff20*/  FFMA.FTZ R40, R40, -UR31, R45 ;  /* 0x8000001f28287c23 */ /* 0x004fe2000801002d */
[----:B------:R-:W-:Y:S01]  /*ff30*/  HMMA.16816.F32 R28, R32, R30, RZ ;  /* 0x0000001e201c723c */ /* 0x000fe200000018ff */
[----:B------:R-:W-:Y:S01]  /*ff40*/  IMAD.IADD R131, R236, 0x1, -R16 ;  /* 0x00000001ec837824 */ /* 0x000fe200078e0a10 */
[----:B------:R-:W-:Y:S01]  /*ff50*/  IABS R43, R43 ;  /* 0x0000002b002b7213 */ /* 0x000fe20000000000 */
[----:B------:R2:W4:Y:S01]  /*ff60*/  I2F R41, R17 ;  /* 0x0000001100297306 */ /* 0x0005220000201400 */
[----:B------:R-:W-:Y:S01]  /*ff70*/  FSEL R130, R40, -INF , !P4 ;  /* 0xff80000028827808 */ /* 0x000fe20006000000 */
[----:B------:R-:W-:Y:S01]  /*ff80*/  IMAD.IADD R44, R230, 0x1, -R172 ;  /* 0x00000001e62c7824 */ /* 0x000fe200078e0aac */
[----:B------:R-:W-:-:S02]  /*ff90*/  IABS R131, R131 ;  /* 0x0000008300837213 */ /* 0x000fc40000000000 */
[----:B------:R-:W-:Y:S02]  /*ffa0*/  FSEL R119, R46, -INF , !P3 ;  /* 0xff8000002e777808 */ /* 0x000fe40005800000 */
[----:B------:R-:W-:Y:S01]  /*ffb0*/  ISETP.GE.AND P3, PT, R16, R231, PT ;  /* 0x000000e71000720c */ /* 0x000fe20003f66270 */
[----:B---3--:R-:W-:Y:S01]  /*ffc0*/  FFMA.FTZ R47, R42, -UR31, R47 ;  /* 0x8000001f2a2f7c23 */ /* 0x008fe2000801002f */
[----:B------:R3:W-:Y:S01]  /*ffd0*/  I2F R175, R43 ;  /* 0x0000002b00af7306 */ /* 0x0007e20000201400 */
[----:B------:R-:W-:Y:S01]  /*ffe0*/  HMMA.16816.F32 R8, R24, R18, R8 ;  /* 0x000000121808723c */ /* 0x000fe20000001808 */
[C---:B------:R-:W-:Y:S02]  /*fff0*/  ISETP.LT.OR P3, PT, R16.reuse, R232, P3 ;  /* 0x000000e81000720c */ /* 0x040fe40001f61670 */
[----:B------:R-:W-:Y:S02]  /*10000*/  IABS R44, R44 ;  /* 0x0000002c002c7213 */ /* 0x000fe40000000000 */
[----:B------:R-:W-:-:S02]  /*10010*/  ISETP.GE.AND P0, PT, R16, R234, PT ;  /* 0x000000ea1000720c */ /* 0x000fc40003f06270 */
[----:B------:R-:W1:Y:S01]  /*10020*/  I2F R131, R131 ;  /* 0x0000008300837306 */ /* 0x000e620000201400 */
[C---:B------:R-:W-:Y:S02]  /*10030*/  ISETP.GE.AND P6, PT, R16.reuse, R228, PT ;  /* 0x000000e41000720c */ /* 0x040fe40003fc6270 */
[C---:B------:R-:W-:Y:S02]  /*10040*/  ISETP.GE.AND P5, PT, R16.reuse, R223, PT ;  /* 0x000000df1000720c */ /* 0x040fe40003fa6270 */
[----:B------:R-:W-:Y:S02]  /*10050*/  FSEL R129, R47, -INF , !P2 ;  /* 0xff8000002f817808 */ /* 0x000fe40005000000 */
[C---:B------:R-:W-:Y:S01]  /*10060*/  ISETP.LT.OR P0, PT, R16.reuse, R235, P0 ;  /* 0x000000eb1000720c */ /* 0x040fe20000701670 */
[----:B------:R-:W1:Y:S01]  /*10070*/  I2F R171, R171 ;  /* 0x000000ab00ab7306 */ /* 0x000e620000201400 */
[C---:B------:R-:W-:Y:S02]  /*10080*/  ISETP.LT.OR P6, PT, R16.reuse, R229, P6 ;  /* 0x000000e51000720c */ /* 0x040fe400037c1670 */
[----:B------:R-:W-:-:S02]  /*10090*/  ISETP.LT.OR P5, PT, R16, R226, P5 ;  /* 0x000000e21000720c */ /* 0x000fc40002fa1670 */
[----:B--2---:R-:W-:Y:S01]  /*100a0*/  HMMA.16816.F32 R16, R20, R18, R28 ;  /* 0x000000121410723c */ /* 0x004fe2000000181c */
[C---:B------:R-:W-:Y:S02]  /*100b0*/  ISETP.GE.AND P4, PT, R172.reuse, R234, PT ;  /* 0x000000eaac00720c */ /* 0x040fe40003f86270 */
[C---:B------:R-:W-:Y:S01]  /*100c0*/  ISETP.GE.AND P2, PT, R172.reuse, R231, PT ;  /* 0x000000e7ac00720c */ /* 0x040fe20003f46270 */
[----:B----4-:R-:W-:Y:S01]  /*100d0*/  FFMA.FTZ R10, R41, -UR31, R10 ;  /* 0x8000001f290a7c23 */ /* 0x010fe2000801000a */
[----:B------:R-:W-:Y:S01]  /*100e0*/  ISETP.LT.OR P4, PT, R172, R235, P4 ;  /* 0x000000ebac00720c */ /* 0x000fe20002781670 */
[----:B---3--:R-:W2:Y:S01]  /*100f0*/  LDSM.16.M88.4 R40, [R208] ;  /* 0x00000000d028783b */ /* 0x008ea20000000200 */
[----:B------:R-:W-:Y:S01]  /*10100*/  IMAD.IADD R28, R236, 0x1, -R172 ;  /* 0x00000001ec1c7824 */ /* 0x000fe200078e0aac */
[----:B------:R-:W-:Y:S01]  /*10110*/  ISETP.LT.OR P2, PT, R172, R232, P2 ;  /* 0x000000e8ac00720c */ /* 0x000fe20001741670 */
[----:B-1----:R-:W-:Y:S01]  /*10120*/  FFMA.FTZ R131, R131, -UR31, R8 ;  /* 0x8000001f83837c23 */ /* 0x002fe20008010008 */
[----:B------:R-:W-:Y:S01]  /*10130*/  FSEL R164, R10, -INF , !P3 ;  /* 0xff8000000aa47808 */ /* 0x000fe20005800000 */
[----:B------:R-:W-:Y:S01]  /*10140*/  IMAD.MOV.U32 R10, RZ, RZ, R44 ;  /* 0x000000ffff0a7224 */ /* 0x000fe200078e002c */
[----:B------:R-:W-:Y:S01]  /*10150*/  IABS R28, R28 ;  /* 0x0000001c001c7213 */ /* 0x000fe20000000000 */
[----:B------:R-:W-:Y:S01]  /*10160*/  HMMA.16816.F32 R44, R36, R12, RZ ;  /* 0x0000000c242c723c */ /* 0x000fe200000018ff */
[----:B------:R-:W-:Y:S01]  /*10170*/  IADD3 R8, R115, 0x70, RZ ;  /* 0x0000007073087810 */ /* 0x000fe20007ffe0ff */
[----:B------:R-:W-:-:S04]  /*10180*/  DEPBAR.LE SB0, 0x0 ;  /* 0x000080000000791a */ /* 0x000fc80000000000 */
[----:B------:R1:W3:Y:S01]  /*10190*/  I2F R174, R28 ;  /* 0x0000001c00ae7306 */ /* 0x0002e20000201400 */
[----:B------:R-:W-:Y:S01]  /*101a0*/  FSEL R131, R131, -INF , !P0 ;  /* 0xff80000083837808 */ /* 0x000fe20004000000 */
[----:B------:R-:W-:Y:S01]  /*101b0*/  HMMA.16816.F32 R36, R36, R14, RZ ;  /* 0x0000000e2424723c */ /* 0x000fe200000018ff */
[C---:B------:R-:W-:Y:S02]  /*101c0*/  ISETP.GE.AND P0, PT, R172.reuse, R228, PT ;  /* 0x000000e4ac00720c */ /* 0x040fe40003f06270 */
[C---:B------:R-:W-:Y:S01]  /*101d0*/  ISETP.GE.AND P3, PT, R172.reuse, R223, PT ;  /* 0x000000dfac00720c */ /* 0x040fe20003f66270 */
[----:B------:R-:W-:Y:S01]  /*101e0*/  FFMA.FTZ R16, R171, -UR31, R16 ;  /* 0x8000001fab107c23 */ /* 0x000fe20008010010 */
[C---:B------:R-:W-:Y:S01]  /*101f0*/  ISETP.LT.OR P0, PT, R172.reuse, R229, P0 ;  /* 0x000000e5ac00720c */ /* 0x040fe20000701670 */
[----:B------:R-:W4:Y:S01]  /*10200*/  I2F R10, R10 ;  /* 0x0000000a000a7306 */ /* 0x000f220000201400 */
[----:B------:R-:W-:Y:S01]  /*10210*/  FFMA.FTZ R18, R175, -UR31, R18 ;  /* 0x8000001faf127c23 */ /* 0x000fe20008010012 */
[----:B------:R-:W-:Y:S01]  /*10220*/  BAR.SYNC.DEFER_BLOCKING 0x0 ;  /* 0x0000000000007b1d */ /* 0x000fe20000010000 */
[----:B------:R-:W-:-:S02]  /*10230*/  ISETP.LT.OR P3, PT, R172, R226, P3 ;  /* 0x000000e2ac00720c */ /* 0x000fc40001f61670 */
[----:B------:R-:W-:Y:S02]  /*10240*/  FSEL R172, R16, -INF , !P6 ;  /* 0xff80000010ac7808 */ /* 0x000fe40007000000 */
[----:B------:R-:W-:Y:S01]  /*10250*/  FSEL R171, R18, -INF , !P5 ;  /* 0xff80000012ab7808 */ /* 0x000fe20006800000 */
[C---:B-1----:R-:W-:Y:S01]  /*10260*/  HMMA.16816.F32 R28, R32.reuse, R12, RZ ;  /* 0x0000000c201c723c */ /* 0x042fe200000018ff */
[----:B---3--:R-:W-:Y:S01]  /*10270*/  FFMA.FTZ R9, R174, -UR31, R9 ;  /* 0x8000001fae097c23 */ /* 0x008fe20008010009 */
[----:B------:R-:W-:Y:S01]  /*10280*/  ISETP.GE.AND P6, PT, R8, R234, PT ;  /* 0x000000ea0800720c */ /* 0x000fe20003fc6270 */
[----:B------:R-:W-:Y:S01]  /*10290*/  FFMA.FTZ R174, R188, -UR31, R11 ;  /* 0x8000001fbcae7c23 */ /* 0x000fe2000801000b */
[----:B------:R-:W-:Y:S02]  /*102a0*/  IADD3 R11, R115, 0x71, RZ ;  /* 0x00000071730b7810 */ /* 0x000fe40007ffe0ff */
[----:B------:R-:W-:Y:S01]  /*102b0*/  FSEL R175, R9, -INF , !P4 ;  /* 0xff80000009af7808 */ /* 0x000fe20006000000 */
[--C-:B------:R-:W-:Y:S01]  /*102c0*/  IMAD.IADD R13, R236, 0x1, -R8.reuse ;  /* 0x00000001ec0d7824 */ /* 0x100fe200078e0a08 */
[----:B------:R-:W-:Y:S01]  /*102d0*/  IABS R12, R185 ;  /* 0x000000b9000c7213 */ /* 0x000fe20000000000 */
[--C-:B------:R-:W-:Y:S01]  /*102e0*/  IMAD.IADD R185, R233, 0x1, -R8.reuse ;  /* 0x00000001e9b97824 */ /* 0x100fe200078e0a08 */
[----:B------:R-:W-:Y:S01]  /*102f0*/  HMMA.16816.F32 R32, R32, R14, RZ ;  /* 0x0000000e2020723c */ /* 0x000fe200000018ff */
[----:B------:R-:W-:Y:S01]  /*10300*/  FSEL R174, R174, -INF , !P2 ;  /* 0xff800000aeae7808 */ /* 0x000fe20005000000 */
[----:B------:R-:W-:Y:S01]  /*10310*/  IMAD.IADD R16, R236, 0x1, -R11 ;  /* 0x00000001ec107824 */ /* 0x000fe200078e0a0b */
[----:B------:R-:W-:Y:S01]  /*10320*/  IABS R13, R13 ;  /* 0x0000000d000d7213 */ /* 0x000fe20000000000 */
[----:B------:R-:W1:Y:S01]  /*10330*/  I2F R12, R12 ;  /* 0x0000000c000c7306 */ /* 0x000e620000201400 */
[----:B------:R-:W-:Y:S01]  /*10340*/  IABS R185, R185 ;  /* 0x000000b900b97213 */ /* 0x000fe20000000000 */
[--C-:B------:R-:W-:Y:S01]  /*10350*/  IMAD.IADD R9, R227, 0x1, -R8.reuse ;  /* 0x00000001e3097824 */ /* 0x100fe200078e0a08 */
[C---:B------:R-:W-:Y:S01]  /*10360*/  ISETP.GE.AND P5, PT, R8.reuse, R231, PT ;  /* 0x000000e70800720c */ /* 0x040fe20003fa6270 */
[-C--:B--2---:R-:W-:Y:S01]  /*10370*/  HMMA.16816.F32 R44, R24, R40.reuse, R44 ;  /* 0x00000028182c723c */ /* 0x084fe2000000182c */
[----:B------:R-:W-:Y:S01]  /*10380*/  IMAD.MOV.U32 R15, RZ, RZ, R13 ;  /* 0x000000ffff0f7224 */ /* 0x000fe200078e000d */
[----:B------:R-:W-:Y:S01]  /*10390*/  ISETP.GE.AND P4, PT, R8, R228, PT ;  /* 0x000000e40800720c */ /* 0x000fe20003f86270 */
[----:B------:R-:W-:Y:S01]  /*103a0*/  IMAD.IADD R13, R230, 0x1, -R8 ;  /* 0x00000001e60d7824 */ /* 0x000fe200078e0a08 */
[----:B------:R-:W-:Y:S01]  /*103b0*/  I2F R185, R185 ;  /* 0x000000b900b97306 */ /* 0x000fe20000201400 */
[----:B------:R-:W-:Y:S01]  /*103c0*/  ISETP.GE.AND P2, PT, R8, R223, PT ;  /* 0x000000df0800720c */ /* 0x000fe20003f46270 */
[----:B----4-:R-:W-:Y:S01]  /*103d0*/  FFMA.FTZ R10, R10, -UR31, R17 ;  /* 0x8000001f0a0a7c23 */ /* 0x010fe20008010011 */
[----:B------:R-:W-:Y:S01]  /*103e0*/  ISETP.LT.OR P6, PT, R8, R235, P6 ;  /* 0x000000eb0800720c */ /* 0x000fe200037c1670 */
[----:B------:R-:W-:Y:S01]  /*103f0*/  IMAD.IADD R17, R230, 0x1, -R11 ;  /* 0x00000001e6117824 */ /* 0x000fe200078e0a0b */
[C---:B------:R-:W-:Y:S01]  /*10400*/  ISETP.LT.OR P5, PT, R8.reuse, R232, P5 ;  /* 0x000000e80800720c */ /* 0x040fe20002fa1670 */
[C---:B------:R-:W-:Y:S01]  /*10410*/  HMMA.16816.F32 R28, R20.reuse, R40, R28 ;  /* 0x00000028141c723c */ /* 0x040fe2000000181c */
[C---:B------:R-:W-:Y:S01]  /*10420*/  ISETP.LT.OR P4, PT, R8.reuse, R229, P4 ;  /* 0x000000e50800720c */ /* 0x040fe20002781670 */
[----:B------:R-:W2:Y:S01]  /*10430*/  I2F R15, R15 ;  /* 0x0000000f000f7306 */ /* 0x000ea20000201400 */
[----:B------:R-:W-:Y:S01]  /*10440*/  ISETP.LT.OR P2, PT, R8, R226, P2 ;  /* 0x000000e20800720c */ /* 0x000fe20001741670 */
[----:B-1----:R-:W-:Y:S01]  /*10450*/  FFMA.FTZ R19, R12, -UR31, R19 ;  /* 0x8000001f0c137c23 */ /* 0x002fe20008010013 */
[----:B------:R-:W-:Y:S01]  /*10460*/  IABS R8, R16 ;  /* 0x0000001000087213 */ /* 0x000fe20000000000 */
[----:B------:R-:W-:Y:S01]  /*10470*/  IMAD.IADD R16, R233, 0x1, -R11 ;  /* 0x00000001e9107824 */ /* 0x000fe200078e0a0b */
[----:B------:R-:W-:Y:S01]  /*10480*/  IABS R13, R13 ;  /* 0x0000000d000d7213 */ /* 0x000fe20000000000 */
[----:B------:R-:W-:Y:S01]  /*10490*/  HMMA.16816.F32 R32, R20, R42, R32 ;  /* 0x0000002a1420723c */ /* 0x000fe20000001820 */
[----:B------:R-:W-:-:S02]  /*104a0*/  IABS R14, R9 ;  /* 0x00000009000e7213 */ /* 0x000fc40000000000 */
[----:B------:R-:W-:Y:S01]  /*104b0*/  IADD3 R12, R115, 0x78, RZ ;  /* 0x00000078730c7810 */ /* 0x000fe20007ffe0ff */
[----:B------:R-:W1:Y:S01]  /*104c0*/  I2F R9, R13 ;  /* 0x0000000d00097306 */ /* 0x000e620000201400 */
[----:B------:R-:W-:Y:S02]  /*104d0*/  IABS R16, R16 ;  /* 0x0000001000107213 */ /* 0x000fe40000000000 */
[----:B------:R-:W-:Y:S01]  /*104e0*/  FSEL R41, R10, -INF , !P0 ;  /* 0xff8000000a297808 */ /* 0x000fe20004000000 */
[----:B------:R-:W-:Y:S01]  /*104f0*/  HMMA.16816.F32 R36, R24, R42, R36 ;  /* 0x0000002a1824723c */ /* 0x000fe20000001824 */
[----:B------:R-:W-:Y:S01]  /*10500*/  IABS R10, R17 ;  /* 0x00000011000a7213 */ /* 0x000fe20000000000 */
[----:B--2---:R-:W-:Y:S01]  /*10510*/  FFMA.FTZ R15, R15, -UR31, R44 ;  /* 0x8000001f0f0f7c23 */ /* 0x004fe2000801002c */
[----:B------:R-:W-:Y:S01]  /*10520*/  FSEL R40, R19, -INF , !P3 ;  /* 0xff80000013287808 */ /* 0x000fe20005800000 */
[----:B------:R-:W2:Y:S01]  /*10530*/  I2F R13, R14 ;  /* 0x0000000e000d7306 */ /* 0x000ea20000201400 */
[----:B------:R-:W-:Y:S01]  /*10540*/  FFMA.FTZ R44, R185, -UR31, R46 ;  /* 0x8000001fb92c7c23 */ /* 0x000fe2000801002e */
[----:B------:R-:W-:Y:S01]  /*10550*/  ISETP.GE.AND P0, PT, R11, R234, PT ;  /* 0x000000ea0b00720c */ /* 0x000fe20003f06270 */
[--C-:B------:R-:W-:Y:S01]  /*10560*/  IMAD.IADD R17, R236, 0x1, -R12.reuse ;  /* 0x00000001ec117824 */ /* 0x100fe200078e0a0c */
[----:B------:R-:W-:Y:S01]  /*10570*/  FSEL R46, R15, -INF , !P6 ;  /* 0xff8000000f2e7808 */ /* 0x000fe20007000000 */
[----:B------:R-:W-:Y:S01]  /*10580*/  IMAD.IADD R15, R233, 0x1, -R12 ;  /* 0x00000001e90f7824 */ /* 0x000fe200078e0a0c */
[----:B------:R-:W-:-:S02]  /*10590*/  FSEL R44, R44, -INF , !P5 ;  /* 0xff8000002c2c7808 */ /* 0x000fc40006800000 */
[----:B------:R3:W4:Y:S01]  /*105a0*/  I2F R14, R8 ;  /* 0x00000008000e7306 */ /* 0x0007220000201400 */
[----:B------:R-:W-:Y:S01]  /*105b0*/  ISETP.GE.AND P3, PT, R11, R231, PT ;  /* 0x000000e70b00720c */ /* 0x000fe20003f66270 */
[----:B-1----:R-:W-:Y:S01]  /*105c0*/  FFMA.FTZ R9, R9, -UR31, R28 ;  /* 0x8000001f09097c23 */ /* 0x002fe2000801001c */
[C---:B------:R-:W-:Y:S02]  /*105d0*/  ISETP.GE.AND P6, PT, R11.reuse, R228, PT ;  /* 0x000000e40b00720c */ /* 0x040fe40003fc6270 */
[C---:B------:R-:W-:Y:S02]  /*105e0*/  ISETP.GE.AND P5, PT, R11.reuse, R223, PT ;  /* 0x000000df0b00720c */ /* 0x040fe40003fa6270 */
[----:B------:R-:W-:Y:S01]  /*105f0*/  IABS R17, R17 ;  /* 0x0000001100117213 */ /* 0x000fe20000000000 */
[----:B------:R-:W1:Y:S01]  /*10600*/  I2F R16, R16 ;  /* 0x0000001000107306 */ /* 0x000e620000201400 */
[----:B------:R-:W-:Y:S01]  /*10610*/  ISETP.LT.OR P0, PT, R11, R235, P0 ;  /* 0x000000eb0b00720c */ /* 0x000fe20000701670 */
[----:B--2---:R-:W-:Y:S01]  /*10620*/  FFMA.FTZ R13, R13, -UR31, R30 ;  /* 0x8000001f0d0d7c23 */ /* 0x004fe2000801001e */
[----:B------:R-:W-:-:S02]  /*10630*/  ISETP.LT.OR P3, PT, R11, R232, P3 ;  /* 0x000000e80b00720c */ /* 0x000fc40001f61670 */
[C---:B------:R-:W-:Y:S02]  /*10640*/  ISETP.LT.OR P6, PT, R11.reuse, R229, P6 ;  /* 0x000000e50b00720c */ /* 0x040fe400037c1670 */
[----:B------:R-:W-:Y:S01]  /*10650*/  ISETP.LT.OR P5, PT, R11, R226, P5 ;  /* 0x000000e20b00720c */ /* 0x000fe20002fa1670 */
[----:B---3--:R-:W-:Y:S01]  /*10660*/  IMAD.IADD R8, R227, 0x1, -R11 ;  /* 0x00000001e3087824 */ /* 0x008fe200078e0a0b */
[----:B------:R-:W2:Y:S01]  /*10670*/  I2F R10, R10 ;  /* 0x0000000a000a7306 */ /* 0x000ea20000201400 */
[----:B------:R-:W-:Y:S01]  /*10680*/  IMAD.MOV.U32 R11, RZ, RZ, R17 ;  /* 0x000000ffff0b7224 */ /* 0x000fe200078e0011 */
[----:B------:R-:W-:Y:S01]  /*10690*/  IABS R15, R15 ;  /* 0x0000000f000f7213 */ /* 0x000fe20000000000 */
[----:B------:R-:W-:Y:S01]  /*106a0*/  IMAD.IADD R17, R230, 0x1, -R12 ;  /* 0x00000001e6117824 */ /* 0x000fe200078e0a0c */
[----:B------:R-:W-:Y:S01]  /*106b0*/  IABS R8, R8 ;  /* 0x0000000800087213 */ /* 0x000fe20000000000 */
[----:B----4-:R-:W-:Y:S01]  /*106c0*/  FFMA.FTZ R185, R14, -UR31, R45 ;  /* 0x8000001f0eb97c23 */ /* 0x010fe2000801002d */
[----:B------:R-:W-:Y:S01]  /*106d0*/  IADD3 R14, R115, 0x79, RZ ;  /* 0x00000079730e7810 */ /* 0x000fe20007ffe0ff */
[----:B-1----:R-:W-:Y:S01]  /*106e0*/  FFMA.FTZ R16, R16, -UR31, R47 ;  /* 0x8000001f10107c23 */ /* 0x002fe2000801002f */
[----:B------:R-:W-:Y:S01]  /*106f0*/  IABS R17, R17 ;  /* 0x0000001100117213 */ /* 0x000fe20000000000 */
[----:B------:R-:W1:Y:S01]  /*10700*/  I2F R11, R11 ;  /* 0x0000000b000b7306 */ /* 0x000e620000201400 */
[----:B------:R-:W-:-:S02]  /*10710*/  FSEL R45, R13, -INF , !P2 ;  /* 0xff8000000d2d7808 */ /* 0x000fc40005000000 */
[----:B------:R-:W-:Y:S01]  /*10720*/  FSEL R47, R9, -INF , !P4 ;  /* 0xff800000092f7808 */ /* 0x000fe20006000000 */
[----:B------:R-:W-:Y:S01]  /*10730*/  IMAD.MOV.U32 R18, RZ, RZ, R17 ;  /* 0x000000ffff127224 */ /* 0x000fe200078e0011 */
[----:B------:R-:W-:Y:S01]  /*10740*/  FSEL R185, R185, -INF , !P0 ;  /* 0xff800000b9b97808 */ /* 0x000fe20004000000 */
[----:B------:R-:W-:Y:S01]  /*10750*/  IMAD.IADD R17, R236, 0x1, -R14 ;  /* 0x00000001ec117824 */ /* 0x000fe200078e0a0e */
[----:B------:R-:W-:Y:S01]  /*10760*/  FSEL R115, R16, -INF , !P3 ;  /* 0xff80000010737808 */ /* 0x000fe20005800000 */
[----:B------:R-:W3:Y:S01]  /*10770*/  I2F R8, R8 ;  /* 0x0000000800087306 */ /* 0x000ee20000201400 */
[C---:B------:R-:W-:Y:S01]  /*10780*/  ISETP.GE.AND P4, PT, R12.reuse, R234, PT ;  /* 0x000000ea0c00720c */ /* 0x040fe20003f86270 */
[----:B------:R-:W-:Y:S01]  /*10790*/  IMAD.IADD R9, R227, 0x1, -R12 ;  /* 0x00000001e3097824 */ /* 0x000fe200078e0a0c */
[C---:B------:R-:W-:Y:S01]  /*107a0*/  ISETP.GE.AND P2, PT, R12.reuse, R231, PT ;  /* 0x000000e70c00720c */ /* 0x040fe20003f46270 */
[----:B------:R-:W-:Y:S01]  /*107b0*/  IMAD.IADD R16, R233, 0x1, -R14 ;  /* 0x00000001e9107824 */ /* 0x000fe200078e0a0e */
[----:B------:R-:W-:Y:S01]  /*107c0*/  ISETP.GE.AND P0, PT, R12, R228, PT ;  /* 0x000000e40c00720c */ /* 0x000fe20003f06270 */
[----:B--2---:R-:W-:Y:S01]  /*107d0*/  FFMA.FTZ R10, R10, -UR31, R29 ;  /* 0x8000001f0a0a7c23 */ /* 0x004fe2000801001d */
[C---:B------:R-:W-:Y:S01]  /*107e0*/  ISETP.GE.AND P3, PT, R12.reuse, R223, PT ;  /* 0x000000df0c00720c */ /* 0x040fe20003f66270 */
[----:B------:R2:W4:Y:S01]  /*107f0*/  I2F R13, R18 ;  /* 0x00000012000d7306 */ /* 0x0005220000201400 */
[----:B------:R-:W-:Y:S01]  /*10800*/  IABS R17, R17 ;  /* 0x0000001100117213 */ /* 0x000fe20000000000 */
[----:B-1----:R-:W-:Y:S01]  /*10810*/  FFMA.FTZ R11, R11, -UR31, R36 ;  /* 0x8000001f0b0b7c23 */ /* 0x002fe20008010024 */
[----:B------:R-:W-:-:S02]  /*10820*/  ISETP.LT.OR P4, PT, R12, R235, P4 ;  /* 0x000000eb0c00720c */ /* 0x000fc40002781670 */
[C---:B------:R-:W-:Y:S02]  /*10830*/  ISETP.LT.OR P2, PT, R12.reuse, R232, P2 ;  /* 0x000000e80c00720c */ /* 0x040fe40001741670 */
[C---:B------:R-:W-:Y:S01]  /*10840*/  ISETP.LT.OR P0, PT, R12.reuse, R229, P0 ;  /* 0x000000e50c00720c */ /* 0x040fe20000701670 */
[----:B------:R-:W1:Y:S01]  /*10850*/  I2F R15, R15 ;  /* 0x0000000f000f7306 */ /* 0x000e620000201400 */
[----:B------:R-:W-:Y:S01]  /*10860*/  ISETP.LT.OR P3, PT, R12, R226, P3 ;  /* 0x000000e20c00720c */ /* 0x000fe20001f61670 */
[----:B---3--:R-:W-:Y:S01]  /*10870*/  FFMA.FTZ R31, R8, -UR31, R31 ;  /* 0x8000001f081f7c23 */ /* 0x008fe2000801001f */
[----:B------:R-:W-:Y:S02]  /*10880*/  IABS R9, R9 ;  /* 0x0000000900097213 */ /* 0x000fe40000000000 */
[----:B------:R-:W-:Y:S02]  /*10890*/  IABS R16, R16 ;  /* 0x0000001000107213 */ /* 0x000fe40000000000 */
[----:B------:R-:W-:Y:S01]  /*108a0*/  FSEL R200, R10, -INF , !P6 ;  /* 0xff8000000ac87808 */ /* 0x000fe20007000000 */
[----:B------:R3:W3:Y:S01]  /*108b0*/  I2F R12, R17 ;  /* 0x00000011000c7306 */ /* 0x0006e20000201400 */
[----:B--2---:R-:W-:Y:S01]  /*108c0*/  IMAD.IADD R18, R230, 0x1, -R14 ;  /* 0x00000001e6127824 */ /* 0x004fe200078e0a0e */
[----:B------:R-:W-:Y:S01]  /*108d0*/  FSEL R42, R31, -INF , !P5 ;  /* 0xff8000001f2a7808 */ /* 0x000fe20006800000 */
[----:B----4-:R-:W-:Y:S01]  /*108e0*/  FFMA.FTZ R13, R13, -UR31, R32 ;  /* 0x8000001f0d0d7c23 */ /* 0x010fe20008010020 */
[----:B------:R-:W-:-:S02]  /*108f0*/  FSEL R202, R11, -INF , !P4 ;  /* 0xff8000000bca7808 */ /* 0x000fc40006000000 */
[----:B------:R-:W-:Y:S02]  /*10900*/  IABS R18, R18 ;  /* 0x0000001200127213 */ /* 0x000fe40000000000 */
[----:B------:R-:W2:Y:S01]  /*10910*/  I2F R8, R16 ;  /* 0x0000001000087306 */ /* 0x000ea20000201400 */
[----:B------:R-:W-:Y:S01]  /*10920*/  FSEL R204, R13, -INF , !P0 ;  /* 0xff8000000dcc7808 */ /* 0x000fe20004000000 */
[----:B-1----:R-:W-:Y:S01]  /*10930*/  FFMA.FTZ R15, R15, -UR31, R38 ;  /* 0x8000001f0f0f7c23 */ /* 0x002fe20008010026 */
[----:B------:R-:W-:Y:S02]  /*10940*/  PLOP3.LUT P0, PT, PT, PT, UP0, 0x80, 0x0 ;  /* 0x000000000000781c */ /* 0x000fe40003f0f008 */
[C---:B------:R-:W-:Y:S02]  /*10950*/  ISETP.GE.AND P6, PT, R14.reuse, R234, PT ;  /* 0x000000ea0e00720c */ /* 0x040fe40003fc6270 */
[----:B------:R-:W-:Y:S01]  /*10960*/  FSEL R201, R15, -INF , !P2 ;  /* 0xff8000000fc97808 */ /* 0x000fe20005000000 */
[----:B---3--:R-:W-:Y:S01]  /*10970*/  IMAD.IADD R17, R227, 0x1, -R14 ;  /* 0x00000001e3117824 */ /* 0x008fe200078e0a0e */
[----:B------:R-:W1:Y:S01]  /*10980*/  I2F R9, R9 ;  /* 0x0000000900097306 */ /* 0x000e620000201400 */
[----:B------:R-:W-:Y:S01]  /*10990*/  ISETP.GE.AND P5, PT, R14, R231, PT ;  /* 0x000000e70e00720c */ /* 0x000fe20003fa6270 */
[----:B------:R-:W-:Y:S01]  /*109a0*/  FFMA.FTZ R12, R12, -UR31, R37 ;  /* 0x8000001f0c0c7c23 */ /* 0x000fe20008010025 */
[----:B------:R-:W-:-:S02]  /*109b0*/  ISETP.GE.AND P4, PT, R14, R228, PT ;  /* 0x000000e40e00720c */ /* 0x000fc40003f86270 */
[----:B------:R-:W-:Y:S02]  /*109c0*/  IABS R17, R17 ;  /* 0x0000001100117213 */ /* 0x000fe40000000000 */
[----:B------:R-:W-:Y:S01]  /*109d0*/  ISETP.GE.AND P2, PT, R14, R223, PT ;  /* 0x000000df0e00720c */ /* 0x000fe20003f46270 */
[----:B------:R-:W3:Y:S01]  /*109e0*/  I2F R10, R18 ;  /* 0x00000012000a7306 */ /* 0x000ee20000201400 */
[----:B--2---:R-:W-:Y:S01]  /*109f0*/  FFMA.FTZ R8, R8, -UR31, R39 ;  /* 0x8000001f08087c23 */ /* 0x004fe20008010027 */
[C---:B------:R-:W-:Y:S02]  /*10a00*/  ISETP.LT.OR P6, PT, R14.reuse, R235, P6 ;  /* 0x000000eb0e00720c */ /* 0x040fe400037c1670 */
[C---:B------:R-:W-:Y:S02]  /*10a10*/  ISETP.LT.OR P5, PT, R14.reuse, R232, P5 ;  /* 0x000000e80e00720c */ /* 0x040fe40002fa1670 */
[C---:B------:R-:W-:Y:S02]  /*10a20*/  ISETP.LT.OR P4, PT, R14.reuse, R229, P4 ;  /* 0x000000e50e00720c */ /* 0x040fe40002781670 */
[----:B------:R-:W2:Y:S01]  /*10a30*/  I2F R16, R17 ;  /* 0x0000001100107306 */ /* 0x000ea20000201400 */
[----:B-1----:R-:W-:Y:S01]  /*10a40*/  FFMA.FTZ R9, R9, -UR31, R34 ;  /* 0x8000001f09097c23 */ /* 0x002fe20008010022 */
[----:B------:R-:W-:-:S02]  /*10a50*/  ISETP.LT.OR P2, PT, R14, R226, P2 ;  /* 0x000000e20e00720c */ /* 0x000fc40001741670 */
[----:B------:R-:W-:Y:S02]  /*10a60*/  FSEL R207, R12, -INF , !P6 ;  /* 0xff8000000ccf7808 */ /* 0x000fe40007000000 */
[----:B------:R-:W-:Y:S01]  /*10a70*/  FSEL R188, R9, -INF , !P3 ;  /* 0xff80000009bc7808 */ /* 0x000fe20005800000 */
[----:B---3--:R-:W-:Y:S01]  /*10a80*/  FFMA.FTZ R10, R10, -UR31, R33 ;  /* 0x8000001f0a0a7c23 */ /* 0x008fe20008010021 */
[----:B------:R-:W-:-:S04]  /*10a90*/  FSEL R206, R8, -INF , !P5 ;  /* 0xff80000008ce7808 */ /* 0x000fc80006800000 */
[----:B------:R-:W-:Y:S01]  /*10aa0*/  FSEL R205, R10, -INF , !P4 ;  /* 0xff8000000acd7808 */ /* 0x000fe20006000000 */
[----:B--2---:R-:W-:-:S05]  /*10ab0*/  FFMA.FTZ R16, R16, -UR31, R35 ;  /* 0x8000001f10107c23 */ /* 0x004fca0008010023 */
        /* <DEDUP_REMOVED lines=58> */
.L_x_830:
[----:B------:R-:W-:Y:S05]  /*10e60*/  BSYNC B0 ;  /* 0x0000000000007941 */ /* 0x000fea0003800000 */
.L_x_829:
[----:B------:R-:W0:Y:S02]  /*10e70*/  LDGDEPBAR ;  /* 0x00000000000079af */ /* 0x000e240000000000 */
.L_x_828:
[----:B------:R-:W-:Y:S01]  /*10e80*/  FMNMX.FTZ R8, R5, R106, !PT ;  /* 0x0000006a05087209 */ /* 0x000fe20007810000 */
[----:B------:R-:W-:Y:S01]  /*10e90*/  IMAD.WIDE.U32 R20, R53, -0x326172a9, RZ ;  /* 0xcd9e8d5735147825 */ /* 0x000fe200078e00ff */
[----:B------:R-:W-:Y:S01]  /*10ea0*/  USHF.L.U32 UR4, UR36, 0x2, URZ ;  /* 0x0000000224047899 */ /* 0x000fe2000800063f */
[----:B------:R-:W-:Y:S01]  /*10eb0*/  STL.64 [R1+0x58], R222 ;  /* 0x000058de01007387 */ /* 0x000fe20000100a00 */
[----:B--2---:R-:W-:Y:S01]  /*10ec0*/  FMNMX.FTZ R11, R105, R8, !PT ;  /* 0x00000008690b7209 */ /* 0x004fe20007810000 */
[----:B------:R-:W-:Y:S01]  /*10ed0*/  IMAD.U32 R9, RZ, RZ, UR33 ;  /* 0x00000021ff097e24 */ /* 0x000fe2000f8e00ff */
[----:B------:R-:W-:Y:S01]  /*10ee0*/  LOP3.LUT R248, R21, R7, RZ, 0x3c, !PT ;  /* 0x0000000715f87212 */ /* 0x000fe200078e3cff */
[----:B------:R-:W-:Y:S01]  /*10ef0*/  UIADD3 UR5, UR4, 0x1, URZ ;  /* 0x0000000104057890 */ /* 0x000fe2000fffe03f */
[----:B------:R-:W-:Y:S01]  /*10f00*/  FMNMX.FTZ R12, R118, R11, !PT ;  /* 0x0000000b760c7209 */ /* 0x000fe20007810000 */
[----:B------:R-:W-:Y:S01]  /*10f10*/  STL.64 [R1+0x50], R220 ;  /* 0x000050dc01007387 */ /* 0x000fe20000100a00 */
[----:B------:R-:W-:Y:S01]  /*10f20*/  LOP3.LUT R36, R55, UR4, R9, 0x96, !PT ;  /* 0x0000000437247c12 */ /* 0x000fe2000f8e9609 */
[----:B------:R-:W-:Y:S01]  /*10f30*/  IMAD.WIDE.U32 R248, R248, -0x2daee0ad, RZ ;  /* 0xd2511f53f8f87825 */ /* 0x000fe200078e00ff */
[----:B------:R-:W-:Y:S01]  /*10f40*/  FMNMX.FTZ R12, R127, R12, !PT ;  /* 0x0000000c7f0c7209 */ /* 0x000fe20007810000 */
[----:B------:R2:W-:Y:S02]  /*10f50*/  STL.64 [R1+0x48], R218 ;  /* 0x000048da01007387 */ /* 0x0005e40000100a00 */
[----:B------:R-:W-:Y:S01]  /*10f60*/  IMAD.WIDE.U32 R36, R36, -0x326172a9, RZ ;  /* 0xcd9e8d5724247825 */ /* 0x000fe200078e00ff */
[----:B------:R-:W-:Y:S01]  /*10f70*/  FMNMX.FTZ R12, R165, R12, !PT ;  /* 0x0000000ca50c7209 */ /* 0x000fe20007810000 */
[----:B------:R3:W-:Y:S01]  /*10f80*/  STL.64 [R1+0x40], R212 ;  /* 0x000040d401007387 */ /* 0x0007e20000100a00 */
[----:B------:R-:W-:Y:S01]  /*10f90*/  LOP3.LUT R250, R249, UR23, R54, 0x96, !PT ;  /* 0x00000017f9fa7c12 */ /* 0x000fe2000f8e9636 */
[----:B------:R-:W-:Y:S01]  /*10fa0*/  IMAD.MOV.U32 R29, RZ, RZ, R189 ;  /* 0x000000ffff1d7224 */ /* 0x000fe200078e00bd */
[----:B------:R-:W-:Y:S01]  /*10fb0*/  FMNMX.FTZ R12, R169, R12, !PT ;  /* 0x0000000ca90c7209 */ /* 0x000fe20007810000 */
[----:B------:R-:W-:Y:S01]  /*10fc0*/  IMAD.MOV.U32 R27, RZ, RZ, R191 ;  /* 0x000000ffff1b7224 */ /* 0x000fe200078e00bf */
[----:B------:R-:W-:Y:S01]  /*10fd0*/  LOP3.LUT R8, R37, UR24, R20, 0x96, !PT ;  /* 0x0000001825087c12 */ /* 0x000fe2000f8e9614 */
[----:B------:R-:W-:Y:S01]  /*10fe0*/  IMAD.WIDE.U32 R250, R250, -0x326172a9, RZ ;  /* 0xcd9e8d57fafa7825 */ /* 0x000fe200078e00ff */
[----:B------:R-:W-:Y:S01]  /*10ff0*/  FMNMX.FTZ R25, R177, R12, !PT ;  /* 0x0000000cb1197209 */ /* 0x000fe20007810000 */
[----:B------:R-:W-:Y:S02]  /*11000*/  STL.64 [R1+0x38], R210 ;  /* 0x000038d201007387 */ /* 0x000fe40000100a00 */
[----:B------:R-:W-:Y:S01]  /*11010*/  IMAD.WIDE.U32 R12, R8, -0x2daee0ad, RZ ;  /* 0xd2511f53080c7825 */ /* 0x000fe200078e00ff */
[----:B------:R-:W-:Y:S01]  /*11020*/  FMNMX.FTZ R25, R190, R25, !PT ;  /* 0x00000019be197209 */ /* 0x000fe20007810000 */
[----:B------:R-:W-:Y:S01]  /*11030*/  STL.64 [R1+0x30], R208 ;  /* 0x000030d001007387 */ /* 0x000fe20000100a00 */
[----:B------:R-:W-:-:S02]  /*11040*/  LOP3.LUT R10, R251, UR22, R36, 0x96, !PT ;  /* 0x00000016fb0a7c12 */ /* 0x000fc4000f8e9624 */
[----:B------:R-:W-:Y:S01]  /*11050*/  FMNMX.FTZ R25, R192, R25, !PT ;  /* 0x00000019c0197209 */ /* 0x000fe20007810000 */
[----:B------:R-:W-:Y:S01]  /*11060*/  STL.64 [R1+0x28], R50 ;  /* 0x0000283201007387 */ /* 0x000fe20000100a00 */
[----:B------:R-:W-:Y:S01]  /*11070*/  LOP3.LUT R8, R13, UR21, R248, 0x96, !PT ;  /* 0x000000150d087c12 */ /* 0x000fe2000f8e96f8 */
[----:B------:R-:W-:Y:S01]  /*11080*/  IMAD.WIDE.U32 R10, R10, -0x2daee0ad, RZ ;  /* 0xd2511f530a0a7825 */ /* 0x000fe200078e00ff */
[----:B------:R-:W-:Y:S01]  /*11090*/  FMNMX.FTZ R25, R196, R25, !PT ;  /* 0x00000019c4197209 */ /* 0x000fe20007810000 */
[----:B------:R-:W-:Y:S02]  /*110a0*/  STL.64 [R1+0x20], R48 ;  /* 0x0000203001007387 */ /* 0x000fe40000100a00 */
[----:B-1----:R-:W-:Y:S01]  /*110b0*/  IMAD.WIDE.U32 R14, R8, -0x326172a9, RZ ;  /* 0xcd9e8d57080e7825 */ /* 0x002fe200078e00ff */
[----:B------:R-:W-:Y:S02]  /*110c0*/  FMNMX.FTZ R25, R198, R25, !PT ;  /* 0x00000019c6197209 */ /* 0x000fe40007810000 */
[----:B------:R-:W-:Y:S01]  /*110d0*/  LOP3.LUT R12, R11, UR19, R12, 0x96, !PT ;  /* 0x000000130b0c7c12 */ /* 0x000fe2000f8e960c */
[----:B------:R-:W-:Y:S01]  /*110e0*/  IMAD.U32 R11, RZ, RZ, UR5 ;  /* 0x00000005ff0b7e24 */ /* 0x000fe2000f8e00ff */
[----:B------:R-:W-:Y:S01]  /*110f0*/  FMNMX.FTZ R25, R246, R25, !PT ;  /* 0x00000019f6197209 */ /* 0x000fe20007810000 */
[----:B--2---:R-:W-:Y:S01]  /*11100*/  IMAD.MOV.U32 R218, RZ, RZ, R193 ;  /* 0x000000ffffda7224 */ /* 0x004fe200078e00c1 */
[----:B------:R-:W-:Y:S01]  /*11110*/  LOP3.LUT R8, R15, UR20, R250, 0x96, !PT ;  /* 0x000000140f087c12 */ /* 0x000fe2000f8e96fa */
[----:B------:R-:W-:Y:S01]  /*11120*/  IMAD.WIDE.U32 R12, R12, -0x326172a9, RZ ;  /* 0xcd9e8d570c0c7825 */ /* 0x000fe200078e00ff */
[----:B------:R-:W-:-:S03]  /*11130*/  FMNMX.FTZ R25, R56, R25, !PT ;  /* 0x0000001938197209 */ /* 0x000fc60007810000 */
[----:B------:R-:W-:Y:S01]  /*11140*/  IMAD.WIDE.U32 R8, R8, -0x2daee0ad, RZ ;  /* 0xd2511f5308087825 */ /* 0x000fe200078e00ff */
[----:B------:R-:W-:Y:S02]  /*11150*/  FMNMX.FTZ R25, R60, R25, !PT ;  /* 0x000000193c197209 */ /* 0x000fe40007810000 */
[----:B------:R-:W-:Y:S01]  /*11160*/  LOP3.LUT R14, R13, UR18, R14, 0x96, !PT ;  /* 0x000000120d0e7c12 */ /* 0x000fe2000f8e960e */
[----:B------:R-:W-:Y:S01]  /*11170*/  IMAD.MOV.U32 R219, RZ, RZ, R27 ;  /* 0x000000ffffdb7224 */ /* 0x000fe200078e001b */
[----:B------:R-:W-:Y:S02]  /*11180*/  FMNMX.FTZ R25, R64, R25, !PT ;  /* 0x0000001940197209 */ /* 0x000fe40007810000 */
        /* <DEDUP_REMOVED lines=9> */
[----:B------:R-:W-:Y:S02]  /*11220*/  FMNMX.FTZ R25, R80, R25, !PT ;  /* 0x0000001950197209 */ /* 0x000fe40007810000 */
[----:B------:R-:W-:Y:S01]  /*11230*/  LOP3.LUT R10, R19, UR16, R12, 0x96, !PT ;  /* 0x00000010130a7c12 */ /* 0x000fe2000f8e960c */
[----:B------:R-:W-:Y:S01]  /*11240*/  IMAD.WIDE.U32 R8, R8, -0x326172a9, RZ ;  /* 0xcd9e8d5708087825 */ /* 0x000fe200078e00ff */
[----:B------:R-:W-:-:S02]  /*11250*/  FMNMX.FTZ R25, R84, R25, !PT ;  /* 0x0000001954197209 */ /* 0x000fc40007810000 */
[----:B------:R-:W-:Y:S01]  /*11260*/  LOP3.LUT R13, R17, UR25, R18, 0x96, !PT ;  /* 0x00000019110d7c12 */ /* 0x000fe2000f8e9612 */
[----:B------:R-:W-:Y:S01]  /*11270*/  IMAD.WIDE.U32 R30, R10, -0x2daee0ad, RZ ;  /* 0xd2511f530a1e7825 */ /* 0x000fe200078e00ff */
[----:B------:R-:W-:Y:S02]  /*11280*/  LOP3.LUT R11, R9, UR24, R20, 0x96, !PT ;  /* 0x00000018090b7c12 */ /* 0x000fe4000f8e9614 */
[----:B------:R-:W-:Y:S02]  /*11290*/  LOP3.LUT R20, R251, UR22, R8, 0x96, !PT ;  /* 0x00000016fb147c12 */ /* 0x000fe4000f8e9608 */
[----:B------:R-:W-:Y:S01]  /*112a0*/  FMNMX.FTZ R25, R88, R25, !PT ;  /* 0x0000001958197209 */ /* 0x000fe20007810000 */
[----:B------:R-:W-:Y:S01]  /*112b0*/  IMAD.WIDE.U32 R18, R11, -0x2daee0ad, RZ ;  /* 0xd2511f530b127825 */ /* 0x000fe200078e00ff */
[----:B------:R-:W-:Y:S02]  /*112c0*/  LOP3.LUT R11, R31, UR26, R14, 0x96, !PT ;  /* 0x0000001a1f0b7c12 */ /* 0x000fe4000f8e960e */
[----:B------:R-:W-:Y:S01]  /*112d0*/  FMNMX.FTZ R25, R94, R25, !PT ;  /* 0x000000195e197209 */ /* 0x000fe20007810000 */
[----:B------:R-:W-:Y:S01]  /*112e0*/  IMAD.WIDE.U32 R20, R20, -0x2daee0ad, RZ ;  /* 0xd2511f5314147825 */ /* 0x000fe200078e00ff */
[----:B------:R-:W-:-:S02]  /*112f0*/  LOP3.LUT R12, R19, UR21, R248, 0x96, !PT ;  /* 0x00000015130c7c12 */ /* 0x000fc4000f8e96f8 */
[----:B------:R-:W-:Y:S02]  /*11300*/  FMNMX.FTZ R25, R100, R25, !PT ;  /* 0x0000001964197209 */ /* 0x000fe40007810000 */
[----:B------:R-:W-:Y:S02]  /*11310*/  LOP3.LUT R10, R21, UR19, R18, 0x96, !PT ;  /* 0x00000013150a7c12 */ /* 0x000fe4000f8e9612 */
[----:B------:R-:W-:Y:S02]  /*11320*/  FMNMX.FTZ R25, R110, R25, !PT ;  /* 0x000000196e197209 */ /* 0x000fe40007810000 */
[----:B------:R-:W-:Y:S01]  /*11330*/  LOP3.LUT R21, R30, 0xffff, RZ, 0xc0, !PT ;  /* 0x0000ffff1e157812 */ /* 0x000fe200078ec0ff */
[----:B------:R-:W-:Y:S01]  /*11340*/  IMAD.WIDE.U32 R222, R10, -0x326172a9, RZ ;  /* 0xcd9e8d570ade7825 */ /* 0x000fe200078e00ff */
[----:B------:R-:W-:Y:S02]  /*11350*/  LOP3.LUT R18, R30, 0xff, RZ, 0xc0, !PT ;  /* 0x000000ff1e127812 */ /* 0x000fe400078ec0ff */
[----:B------:R-:W-:-:S02]  /*11360*/  SHF.R.U32.HI R14, RZ, 0x10, R30 ;  /* 0x00000010ff0e7819 */ /* 0x000fc4000001161e */
[----:B------:R-:W-:Y:S01]  /*11370*/  SHF.R.U32.HI R19, RZ, 0x18, R30 ;  /* 0x00000018ff137819 */ /* 0x000fe2000001161e */
[----:B------:R-:W-:Y:S01]  /*11380*/  IMAD.WIDE.U32 R30, R12, -0x326172a9, RZ ;  /* 0xcd9e8d570c1e7825 */ /* 0x000fe200078e00ff */
[----:B------:R-:W-:Y:S02]  /*11390*/  FMNMX.FTZ R10, R114, R25, !PT ;  /* 0x00000019720a7209 */ /* 0x000fe40007810000 */
[C---:B------:R-:W-:Y:S02]  /*113a0*/  LOP3.LUT R23, R16.reuse, 0xffff, RZ, 0xc0, !PT ;  /* 0x0000ffff10177812 */ /* 0x040fe400078ec0ff */
[----:B------:R-:W-:Y:S02]  /*113b0*/  FMNMX.FTZ R10, R121, R10, !PT ;  /* 0x0000000a790a7209 */ /* 0x000fe40007810000 */
[----:B------:R-:W-:Y:S02]  /*113c0*/  LOP3.LUT R28, R16, 0xff, RZ, 0xc0, !PT ;  /* 0x000000ff101c7812 */ /* 0x000fe400078ec0ff */
[----:B------:R-:W-:-:S02]  /*113d0*/  LOP3.LUT R15, R31, UR20, R250, 0x96, !PT ;  /* 0x000000141f0f7c12 */ /* 0x000fc4000f8e96fa */
[----:B------:R-:W-:Y:S02]  /*113e0*/  SHF.R.U32.HI R23, RZ, 0x8, R23 ;  /* 0x00000008ff177819 */ /* 0x000fe40000011617 */
[----:B------:R-:W-:Y:S02]  /*113f0*/  FMNMX.FTZ R10, R131, R10, !PT ;  /* 0x0000000a830a7209 */ /* 0x000fe40007810000 */
[----:B------:R-:W-:Y:S01]  /*11400*/  PRMT R28, R28, 0x5410, R23 ;  /* 0x000054101c1c7816 */ /* 0x000fe20000000017 */
[----:B------:R-:W-:Y:S01]  /*11410*/  IMAD.WIDE.U32 R22, R15, -0x2daee0ad, RZ ;  /* 0xd2511f530f167825 */ /* 0x000fe200078e00ff */
[----:B------:R-:W-:Y:S02]  /*11420*/  FMNMX.FTZ R15, R175, R10, !PT ;  /* 0x0000000aaf0f7209 */ /* 0x000fe40007810000 */
[--C-:B------:R-:W-:Y:S02]  /*11430*/  SHF.R.U32.HI R26, RZ, 0x10, R16.reuse ;  /* 0x00000010ff1a7819 */ /* 0x100fe40000011610 */
[----:B------:R-:W-:-:S02]  /*11440*/  SHF.R.U32.HI R17, RZ, 0x18, R16 ;  /* 0x00000018ff117819 */ /* 0x000fc40000011610 */
[----:B------:R-:W-:Y:S02]  /*11450*/  FMNMX.FTZ R16, R46, R15, !PT ;  /* 0x0000000f2e107209 */ /* 0x000fe40007810000 */
[----:B------:R-:W-:Y:S02]  /*11460*/  LOP3.LUT R12, R223, UR18, R30, 0x96, !PT ;  /* 0x00000012df0c7c12 */ /* 0x000fe4000f8e961e */
[----:B------:R-:W-:Y:S02]  /*11470*/  FMNMX.FTZ R15, R185, R16, !PT ;  /* 0x00000010b90f7209 */ /* 0x000fe40007810000 */
[----:B------:R-:W-:Y:S01]  /*11480*/  LOP3.LUT R26, R26, 0xff, RZ, 0xc0, !PT ;  /* 0x000000ff1a1a7812 */ /* 0x000fe200078ec0ff */
[----:B---3--:R-:W-:Y:S01]  /*11490*/  IMAD.WIDE.U32 R212, R12, -0x2daee0ad, RZ ;  /* 0xd2511f530cd47825 */ /* 0x008fe200078e00ff */
[----:B------:R-:W-:Y:S02]  /*114a0*/  FMNMX.FTZ R16, R202, R15, !PT ;  /* 0x0000000fca107209 */ /* 0x000fe40007810000 */
[----:B------:R-:W-:-:S02]  /*114b0*/  PRMT R26, R26, 0x5410, R17 ;  /* 0x000054101a1a7816 */ /* 0x000fc40000000011 */
[----:B------:R-:W-:Y:S02]  /*114c0*/  FMNMX.FTZ R15, R207, R16, !PT ;  /* 0x00000010cf0f7209 */ /* 0x000fe40007810000 */
        /* <DEDUP_REMOVED lines=28> */
[----:B------:R-:W-:-:S02]  /*11690*/  FMNMX.FTZ R24, R3, R102, !PT ;  /* 0x0000006603187209 */ /* 0x000fc40007810000 */
[----:B------:R-:W-:Y:S02]  /*116a0*/  PRMT R12, R12, 0x5410, R15 ;  /* 0x000054100c0c7816 */ /* 0x000fe4000000000f */
[----:B------:R-:W-:Y:S02]  /*116b0*/  FMNMX.FTZ R15, R2, R93, !PT ;  /* 0x0000005d020f7209 */ /* 0x000fe40007810000 */
[----:B------:R-:W-:Y:S02]  /*116c0*/  PRMT R10, R10, 0x5410, R13 ;  /* 0x000054100a0a7816 */ /* 0x000fe4000000000d */
[----:B------:R-:W-:Y:S02]  /*116d0*/  FMNMX.FTZ R13, R101, R24, !PT ;  /* 0x00000018650d7209 */ /* 0x000fe40007810000 */
[----:B------:R-:W-:Y:S02]  /*116e0*/  FMNMX.FTZ R15, R96, R15, !PT ;  /* 0x0000000f600f7209 */ /* 0x000fe40007810000 */
[----:B------:R-:W-:-:S02]  /*116f0*/  FMNMX.FTZ R13, R116, R13, !PT ;  /* 0x0000000d740d7209 */ /* 0x000fc40007810000 */
[----:B------:R-:W-:Y:S02]  /*11700*/  FMNMX.FTZ R24, R104, R15, !PT ;  /* 0x0000000f68187209 */ /* 0x000fe40007810000 */
[----:B------:R-:W-:Y:S02]  /*11710*/  FMNMX.FTZ R13, R126, R13, !PT ;  /* 0x0000000d7e0d7209 */ /* 0x000fe40007810000 */
[----:B------:R-:W-:Y:S02]  /*11720*/  FMNMX.FTZ R15, R125, R24, !PT ;  /* 0x000000187d0f7209 */ /* 0x000fe40007810000 */
[----:B-1----:R-:W-:Y:S02]  /*11730*/  FMNMX.FTZ R189, R16, R189, !PT ;  /* 0x000000bd10bd7209 */ /* 0x002fe40007810000 */
[----:B------:R-:W-:Y:S02]  /*11740*/  FMNMX.FTZ R24, R0, R89, !PT ;  /* 0x0000005900187209 */ /* 0x000fe40007810000 */
[----:B------:R-:W-:Y:S01]  /*11750*/  FMNMX.FTZ R16, R128, R13, !PT ;  /* 0x0000000d80107209 */ /* 0x000fe20007810000 */
[----:B------:R-:W-:Y:S01]  /*11760*/  FMUL.FTZ R245, R189, c[0x0][0x23c] ;  /* 0x00008f00bdf57a20 */ /* 0x000fe20000410000 */
[----:B------:R-:W-:-:S02]  /*11770*/  SHF.R.U32.HI R38, RZ, 0x10, R17 ;  /* 0x00000010ff267819 */ /* 0x000fc40000011611 */
[----:B------:R-:W-:Y:S02]  /*11780*/  FMNMX.FTZ R24, R95, R24, !PT ;  /* 0x000000185f187209 */ /* 0x000fe40007810000 */
[----:B------:R-:W-:Y:S02]  /*11790*/  FMNMX.FTZ R15, R124, R15, !PT ;  /* 0x0000000f7c0f7209 */ /* 0x000fe40007810000 */
[----:B------:R-:W-:Y:S02]  /*117a0*/  FMNMX.FTZ R13, R167, R16, !PT ;  /* 0x00000010a70d7209 */ /* 0x000fe40007810000 */
[----:B------:R-:W-:Y:S02]  /*117b0*/  SHF.R.U32.HI R17, RZ, 0x18, R17 ;  /* 0x00000018ff117819 */ /* 0x000fe40000011611 */
[----:B------:R-:W-:Y:S02]  /*117c0*/  LOP3.LUT R38, R38, 0xff, RZ, 0xc0, !PT ;  /* 0x000000ff26267812 */ /* 0x000fe400078ec0ff */
[----:B------:R-:W-:-:S02]  /*117d0*/  FMNMX.FTZ R24, R103, R24, !PT ;  /* 0x0000001867187209 */ /* 0x000fc40007810000 */
[----:B------:R-:W-:Y:S02]  /*117e0*/  FMNMX.FTZ R16, R168, R15, !PT ;  /* 0x0000000fa8107209 */ /* 0x000fe40007810000 */
        /* <DEDUP_REMOVED lines=78> */
[----:B------:R-:W-:Y:S01]  /*11cd0*/  FMNMX.FTZ R195, R205, R16, !PT ;  /* 0x00000010cdc37209 */ /* 0x000fe20007810000 */
[----:B------:R-:W1:Y:S01]  /*11ce0*/  SHFL.BFLY PT, R24, R13, 0x2, 0x1f ;  /* 0x0c401f000d187f89 */ /* 0x000e6200000e0000 */
[----:B------:R-:W-:Y:S02]  /*11cf0*/  FMNMX.FTZ R15, R42, R15, !PT ;  /* 0x0000000f2a0f7209 */ /* 0x000fe40007810000 */
[----:B------:R-:W-:Y:S01]  /*11d00*/  FSETP.NEU.FTZ.AND P1, PT, R189, -INF , PT ;  /* 0xff800000bd00780b */ /* 0x000fe20003f3d000 */
[----:B------:R-:W2:Y:S01]  /*11d10*/  SHFL.BFLY PT, R16, R195, 0x2, 0x1f ;  /* 0x0c401f00c3107f89 */ /* 0x000ea200000e0000 */
[----:B------:R-:W-:Y:S02]  /*11d20*/  FMNMX.FTZ R32, R188, R15, !PT ;  /* 0x0000000fbc207209 */ /* 0x000fe40007810000 */
[----:B------:R-:W-:-:S02]  /*11d30*/  FSEL R245, R245, RZ, P1 ;  /* 0x000000fff5f57208 */ /* 0x000fc40000800000 */
[----:B------:R-:W-:Y:S02]  /*11d40*/  FMNMX.FTZ R32, R43, R32, !PT ;  /* 0x000000202b207209 */ /* 0x000fe40007810000 */
[----:B------:R-:W-:Y:S01]  /*11d50*/  LOP3.LUT R17, R11, 0xffff, RZ, 0xc0, !PT ;  /* 0x0000ffff0b117812 */ /* 0x000fe200078ec0ff */
[----:B------:R-:W-:Y:S01]  /*11d60*/  FFMA.FTZ R191, R190, c[0x0][0x23c], -R245 ;  /* 0x00008f00bebf7a23 */ /* 0x000fe200000108f5 */
[----:B------:R-:W-:Y:S01]  /*11d70*/  SHF.R.U32.HI R190, RZ, 0x18, R11 ;  /* 0x00000018ffbe7819 */ /* 0x000fe2000001160b */
[----:B------:R-:W3:Y:S01]  /*11d80*/  SHFL.BFLY PT, R15, R32, 0x2, 0x1f ;  /* 0x0c401f00200f7f89 */ /* 0x000ee200000e0000 */
[----:B------:R-:W-:Y:S01]  /*11d90*/  FFMA.FTZ R194, R177, c[0x0][0x23c], -R245 ;  /* 0x00008f00b1c27a23 */ /* 0x000fe200000108f5 */
[----:B------:R-:W-:Y:S01]  /*11da0*/  SHF.R.U32.HI R17, RZ, 0x8, R17 ;  /* 0x00000008ff117819 */ /* 0x000fe20000011611 */
[--C-:B------:R-:W-:Y:S01]  /*11db0*/  FFMA.FTZ R177, R196, c[0x0][0x23c], -R245.reuse ;  /* 0x00008f00c4b17a23 */ /* 0x100fe200000108f5 */
[----:B------:R-:W-:Y:S01]  /*11dc0*/  MUFU.EX2 R191, R191 ;  /* 0x000000bf00bf7308 */ /* 0x000fe20000000800 */
[--C-:B------:R-:W-:Y:S01]  /*11dd0*/  FFMA.FTZ R199, R105, c[0x0][0x23c], -R245.reuse ;  /* 0x00008f0069c77a23 */ /* 0x100fe200000108f5 */
[----:B------:R-:W-:Y:S01]  /*11de0*/  LOP3.LUT R14, R14, 0xff, RZ, 0xc0, !PT ;  /* 0x000000ff0e0e7812 */ /* 0x000fe200078ec0ff */
[----:B------:R-:W-:-:S02]  /*11df0*/  FFMA.FTZ R105, R118, c[0x0][0x23c], -R245 ;  /* 0x00008f0076697a23 */ /* 0x000fc400000108f5 */
[--C-:B------:R-:W-:Y:S01]  /*11e00*/  FFMA.FTZ R118, R165, c[0x0][0x23c], -R245.reuse ;  /* 0x00008f00a5767a23 */ /* 0x100fe200000108f5 */
[----:B-1----:R-:W-:Y:S01]  /*11e10*/  FMNMX.FTZ R13, R13, R24, !PT ;  /* 0x000000180d0d7209 */ /* 0x002fe20007810000 */
[--C-:B------:R-:W-:Y:S01]  /*11e20*/  FFMA.FTZ R165, R246, c[0x0][0x23c], -R245.reuse ;  /* 0x00008f00f6a57a23 */ /* 0x100fe200000108f5 */
[----:B------:R-:W-:Y:S01]  /*11e30*/  LOP3.LUT R24, R11, 0xff, RZ, 0xc0, !PT ;  /* 0x000000ff0b187812 */ /* 0x000fe200078ec0ff */
[--C-:B------:R-:W-:Y:S01]  /*11e40*/  FFMA.FTZ R242, R106, c[0x0][0x23c], -R245.reuse ;  /* 0x00008f006af27a23 */ /* 0x100fe200000108f5 */
[----:B--2---:R-:W-:Y:S01]  /*11e50*/  FMNMX.FTZ R195, R195, R16, !PT ;  /* 0x00000010c3c37209 */ /* 0x004fe20007810000 */
[--C-:B------:R-:W-:Y:S01]  /*11e60*/  FFMA.FTZ R106, R127, c[0x0][0x23c], -R245.reuse ;  /* 0x00008f007f6a7a23 */ /* 0x100fe200000108f5 */
[----:B------:R-:W1:Y:S01]  /*11e70*/  SHFL.BFLY PT, R16, R13, 0x1, 0x1f ;  /* 0x0c201f000d107f89 */ /* 0x000e6200000e0000 */
[----:B------:R-:W-:Y:S01]  /*11e80*/  FFMA.FTZ R192, R192, c[0x0][0x23c], -R245 ;  /* 0x00008f00c0c07a23 */ /* 0x000fe200000108f5 */
[----:B------:R-:W-:Y:S01]  /*11e90*/  MUFU.EX2 R177, R177 ;  /* 0x000000b100b17308 */ /* 0x000fe20000000800 */
[----:B------:R-:W-:Y:S01]  /*11ea0*/  PRMT R24, R24, 0x5410, R17 ;  /* 0x0000541018187816 */ /* 0x000fe20000000011 */
[----:B------:R-:W2:Y:S01]  /*11eb0*/  SHFL.BFLY PT, R34, R195, 0x1, 0x1f ;  /* 0x0c201f00c3227f89 */ /* 0x000ea200000e0000 */
[----:B------:R-:W-:-:S02]  /*11ec0*/  PRMT R14, R14, 0x5410, R19 ;  /* 0x000054100e0e7816 */ /* 0x000fc40000000013 */
[----:B---3--:R-:W-:Y:S02]  /*11ed0*/  FMNMX.FTZ R32, R32, R15, !PT ;  /* 0x0000000f20207209 */ /* 0x008fe40007810000 */
[----:B------:R-:W-:Y:S01]  /*11ee0*/  SHF.R.U32.HI R15, RZ, 0x10, R11 ;  /* 0x00000010ff0f7819 */ /* 0x000fe2000001160b */
[----:B------:R-:W3:Y:S02]  /*11ef0*/  MUFU.EX2 R192, R192 ;  /* 0x000000c000c07308 */ /* 0x000ee40000000800 */
[----:B------:R-:W4:Y:S01]  /*11f00*/  SHFL.BFLY PT, R193, R32, 0x1, 0x1f ;  /* 0x0c201f0020c17f89 */ /* 0x000f2200000e0000 */
[----:B------:R-:W-:-:S05]  /*11f10*/  LOP3.LUT R11, R15, 0xff, RZ, 0xc0, !PT ;  /* 0x000000ff0f0b7812 */ /* 0x000fca00078ec0ff */
[----:B------:R-:W-:Y:S01]  /*11f20*/  MUFU.EX2 R165, R165 ;  /* 0x000000a500a57308 */ /* 0x000fe20000000800 */
[----:B-1----:R-:W-:Y:S02]  /*11f30*/  FMNMX.FTZ R196, R13, R16, !PT ;  /* 0x000000100dc47209 */ /* 0x002fe40007810000 */
[----:B------:R-:W-:Y:S01]  /*11f40*/  PRMT R16, R11, 0x5410, R190 ;  /* 0x000054100b107816 */ /* 0x000fe200000000be */
[----:B------:R-:W-:Y:S01]  /*11f50*/  FFMA.FTZ R190, R198, c[0x0][0x23c], -R245 ;  /* 0x00008f00c6be7a23 */ /* 0x000fe200000108f5 */
[----:B------:R-:W1:Y:S01]  /*11f60*/  LDC.U8 R11, c[0x0][0x2d8] ;  /* 0x0000b600ff0b7b82 */ /* 0x000e620000000000 */
[C---:B------:R-:W-:Y:S01]  /*11f70*/  FMUL.FTZ R13, R196.reuse, c[0x0][0x23c] ;  /* 0x00008f00c40d7a20 */ /* 0x040fe20000410000 */
[----:B------:R-:W-:Y:S01]  /*11f80*/  FSETP.NEU.FTZ.AND P0, PT, R196, -INF , PT ;  /* 0xff800000c400780b */ /* 0x000fe20003f1d000 */
[----:B------:R-:W-:Y:S01]  /*11f90*/  MUFU.EX2 R105, R105 ;  /* 0x0000006900697308 */ /* 0x000fe20000000800 */
[----:B--2---:R-:W-:Y:S02]  /*11fa0*/  FMNMX.FTZ R195, R195, R34, !PT ;  /* 0x00000022c3c37209 */ /* 0x004fe40007810000 */
[----:B------:R-:W-:-:S02]  /*11fb0*/  FSEL R246, R13, RZ, P0 ;  /* 0x000000ff0df67208 */ /* 0x000fc40000000000 */
[----:B------:R-:W-:Y:S02]  /*11fc0*/  FSEL R34, R196, RZ, P0 ;  /* 0x000000ffc4227208 */ /* 0x000fe40000000000 */
[----:B----4-:R-:W-:Y:S01]  /*11fd0*/  FMNMX.FTZ R193, R32, R193, !PT ;  /* 0x000000c120c17209 */ /* 0x010fe20007810000 */
[--C-:B------:R-:W-:Y:S01]  /*11fe0*/  FFMA.FTZ R127, R197, c[0x0][0x23c], -R246.reuse ;  /* 0x00008f00c57f7a23 */ /* 0x100fe200000108f6 */
[----:B------:R-:W-:Y:S01]  /*11ff0*/  FSEL R32, R189, RZ, P1 ;  /* 0x000000ffbd207208 */ /* 0x000fe20000800000 */
[--C-:B------:R-:W-:Y:S01]  /*12000*/  FFMA.FTZ R197, R182, c[0x0][0x23c], -R246.reuse ;  /* 0x00008f00b6c57a23 */ /* 0x100fe200000108f6 */
[----:B------:R-:W-:Y:S01]  /*12010*/  FSETP.NEU.FTZ.AND P0, PT, R193, -INF , PT ;  /* 0xff800000c100780b */ /* 0x000fe20003f1d000 */
[----:B------:R-:W-:Y:S01]  /*12020*/  FFMA.FTZ R182, R101, c[0x0][0x23c], -R246 ;  /* 0x00008f0065b67a23 */ /* 0x000fe200000108f6 */
[----:B------:R-:W2:Y:S01]  /*12030*/  MUFU.EX2 R190, R190 ;  /* 0x000000be00be7308 */ /* 0x000ea20000000800 */
[----:B------:R-:W-:Y:S01]  /*12040*/  FADD.FTZ R34, R3, -R34 ;  /* 0x8000002203227221 */ /* 0x000fe20000010000 */
[----:B------:R-:W-:Y:S01]  /*12050*/  FSETP.NEU.FTZ.AND P1, PT, R195, -INF , PT ;  /* 0xff800000c300780b */ /* 0x000fe20003f3d000 */
[----:B------:R-:W-:-:S02]  /*12060*/  FFMA.FTZ R102, R102, c[0x0][0x23c], -R246 ;  /* 0x00008f0066667a23 */ /* 0x000fc400000108f6 */
[----:B------:R-:W-:Y:S01]  /*12070*/  FFMA.FTZ R198, R203, c[0x0][0x23c], -R246 ;  /* 0x00008f00cbc67a23 */ /* 0x000fe200000108f6 */
[----:B------:R-:W-:Y:S01]  /*12080*/  FSEL R33, R195, RZ, P1 ;  /* 0x000000ffc3217208 */ /* 0x000fe20000800000 */
[----:B------:R-:W-:Y:S01]  /*12090*/  FADD.FTZ R35, R5, -R32 ;  /* 0x8000002005237221 */ /* 0x000fe20000010000 */
[----:B-1----:R-:W-:Y:S01]  /*120a0*/  PRMT R3, R11, 0x7054, R11 ;  /* 0x000070540b037816 */ /* 0x002fe2000000000b */
[----:B------:R1:W-:Y:S01]  /*120b0*/  MUFU.EX2 R51, R102 ;  /* 0x0000006600337308 */ /* 0x0003e20000000800 */
[----:B------:R-:W-:Y:S01]  /*120c0*/  FSEL R11, R193, RZ, P0 ;  /* 0x000000ffc10b7208 */ /* 0x000fe20000000000 */
[--C-:B------:R-:W-:Y:S02]  /*120d0*/  FFMA.FTZ R5, R247, c[0x0][0x23c], -R246.reuse ;  /* 0x00008f00f7057a23 */ /* 0x100fe400000108f6 */
[--C-:B------:R-:W-:Y:S01]  /*120e0*/  FFMA.FTZ R203, R116, c[0x0][0x23c], -R246.reuse ;  /* 0x00008f0074cb7a23 */ /* 0x100fe200000108f6 */
[--C-:B------:R-:W-:Y:S01]  /*120f0*/  HSET2.LE.AND R21, R38, R3.reuse, PT ;  /* 0x0000000326157233 */ /* 0x100fe20003803000 */
[----:B------:R-:W-:Y:S01]  /*12100*/  FADD.FTZ R32, R0, -R11 ;  /* 0x8000000b00207221 */ /* 0x000fe20000010000 */
[--C-:B------:R-:W-:Y:S01]  /*12110*/  HSET2.LE.AND R10, R10, R3.reuse, PT ;  /* 0x000000030a0a7233 */ /* 0x100fe20003803000 */
[----:B------:R-:W4:Y:S01]  /*12120*/  MUFU.EX2 R182, R182 ;  /* 0x000000b600b67308 */ /* 0x000f220000000800 */
[--C-:B------:R-:W-:Y:S01]  /*12130*/  FFMA.FTZ R0, R29, c[0x0][0x23c], -R246.reuse ;  /* 0x00008f001d007a23 */ /* 0x100fe200000108f6 */
[--C-:B------:R-:W-:Y:S01]  /*12140*/  HSET2.LE.AND R20, R20, R3.reuse, PT ;  /* 0x0000000314147233 */ /* 0x100fe20003803000 */
[----:B------:R-:W-:Y:S01]  /*12150*/  FFMA.FTZ R126, R126, c[0x0][0x23c], -R246 ;  /* 0x00008f007e7e7a23 */ /* 0x000fe200000108f6 */
[----:B---3--:R-:W-:Y:S01]  /*12160*/  F2FP.PACK_AB R11, R177, R192 ;  /* 0x000000c0b10b723e */ /* 0x008fe200000000ff */
[----:B------:R-:W-:Y:S01]  /*12170*/  IMAD.WIDE.U32 R38, R52, -0x326172a9, RZ ;  /* 0xcd9e8d5734267825 */ /* 0x000fe200078e00ff */
[----:B------:R-:W-:-:S02]  /*12180*/  HSET2.LE.AND R22, R22, R3, PT ;  /* 0x0000000316167233 */ /* 0x000fc40003803000 */
[----:B------:R-:W-:Y:S01]  /*12190*/  MUFU.EX2 R127, R127 ;  /* 0x0000007f007f7308 */ /* 0x000fe20000000800 */
[----:B------:R-:W-:Y:S01]  /*121a0*/  FADD.FTZ R33, R2, -R33 ;  /* 0x8000002102217221 */ /* 0x000fe20000010000 */
[----:B------:R-:W-:Y:S01]  /*121b0*/  LOP3.LUT R20, R20, R11, RZ, 0xc0, !PT ;  /* 0x0000000b14147212 */ /* 0x000fe200078ec0ff */
[----:B------:R-:W-:Y:S01]  /*121c0*/  FFMA.FTZ R101, R169, c[0x0][0x23c], -R245 ;  /* 0x00008f00a9657a23 */ /* 0x000fe200000108f5 */
[----:B--2---:R-:W-:Y:S01]  /*121d0*/  F2FP.PACK_AB R11, R165, R190 ;  /* 0x000000bea50b723e */ /* 0x004fe200000000ff */
[--C-:B------:R-:W-:Y:S01]  /*121e0*/  HSET2.LE.AND R23, R30, R3.reuse, PT ;  /* 0x000000031e177233 */ /* 0x100fe20003803000 */
[--C-:B-1----:R-:W-:Y:S01]  /*121f0*/  FFMA.FTZ R102, R128, c[0x0][0x23c], -R246.reuse ;  /* 0x00008f0080667a23 */ /* 0x102fe200000108f6 */
[--C-:B------:R-:W-:Y:S01]  /*12200*/  HSET2.LE.AND R28, R28, R3.reuse, PT ;  /* 0x000000031c1c7233 */ /* 0x100fe20003803000 */
[----:B------:R-:W1:Y:S01]  /*12210*/  MUFU.EX2 R198, R198 ;  /* 0x000000c600c67308 */ /* 0x000e620000000800 */
[----:B----4-:R-:W-:Y:S01]  /*12220*/  F2FP.PACK_AB R29, R182, R51 ;  /* 0x00000033b61d723e */ /* 0x010fe200000000ff */
[----:B------:R-:W-:Y:S01]  /*12230*/  FFMA.FTZ R167, R167, c[0x0][0x23c], -R246 ;  /* 0x00008f00a7a77a23 */ /* 0x000fe200000108f6 */
[----:B------:R-:W-:Y:S01]  /*12240*/  LOP3.LUT R22, R22, R11, RZ, 0xc0, !PT ;  /* 0x0000000b16167212 */ /* 0x000fe200078ec0ff */
[--C-:B------:R-:W-:Y:S01]  /*12250*/  HSET2.LE.AND R26, R26, R3.reuse, PT ;  /* 0x000000031a1a7233 */ /* 0x100fe20003803000 */
[----:B------:R-:W-:Y:S01]  /*12260*/  LOP3.LUT R29, R10, R29, RZ, 0xc0, !PT ;  /* 0x0000001d0a1d7212 */ /* 0x000fe200078ec0ff */
[--C-:B------:R-:W-:Y:S01]  /*12270*/  HSET2.LE.AND R18, R18, R3.reuse, PT ;  /* 0x0000000312127233 */ /* 0x100fe20003803000 */
[----:B------:R-:W-:Y:S01]  /*12280*/  LOP3.LUT R10, R39, R7, RZ, 0x3c, !PT ;  /* 0x00000007270a7212 */ /* 0x000fe200078e3cff */
[----:B------:R-:W-:Y:S01]  /*12290*/  MUFU.EX2 R5, R5 ;  /* 0x0000000500057308 */ /* 0x000fe20000000800 */
[--C-:B------:R-:W-:Y:S01]  /*122a0*/  HSET2.LE.AND R12, R12, R3.reuse, PT ;  /* 0x000000030c0c7233 */ /* 0x100fe20003803000 */
[----:B------:R-:W-:Y:S01]  /*122b0*/  LOP3.LUT R9, R9, UR24, R38, 0x96, !PT ;  /* 0x0000001809097c12 */ /* 0x000fe2000f8e9626 */
[--C-:B------:R-:W-:Y:S01]  /*122c0*/  HSET2.LE.AND R24, R24, R3.reuse, PT ;  /* 0x0000000318187233 */ /* 0x100fe20003803000 */
[----:B------:R-:W-:Y:S01]  /*122d0*/  IMAD.WIDE.U32 R48, R10, -0x2daee0ad, RZ ;  /* 0xd2511f530a307825 */ /* 0x000fe200078e00ff */
[----:B------:R-:W-:-:S02]  /*122e0*/  HSET2.LE.AND R14, R14, R3, PT ;  /* 0x000000030e0e7233 */ /* 0x000fc40003803000 */
[----:B------:R-:W-:Y:S01]  /*122f0*/  HSET2.LE.AND R16, R16, R3, PT ;  /* 0x0000000310107233 */ /* 0x000fe20003803000 */
[----:B------:R-:W2:Y:S01]  /*12300*/  MUFU.EX2 R0, R0 ;  /* 0x0000000000007308 */ /* 0x000ea20000000800 */
[----:B-1----:R-:W-:Y:S01]  /*12310*/  F2FP.PACK_AB R2, R198, R127 ;  /* 0x0000007fc602723e */ /* 0x002fe200000000ff */
[----:B------:R-:W-:Y:S01]  /*12320*/  IMAD.MOV.U32 R169, RZ, RZ, R221 ;  /* 0x000000ffffa97224 */ /* 0x000fe200078e00dd */
[----:B------:R-:W-:Y:S02]  /*12330*/  LOP3.LUT R10, R49, UR23, R54, 0x96, !PT ;  /* 0x00000017310a7c12 */ /* 0x000fe4000f8e9636 */
[----:B------:R-:W-:Y:S01]  /*12340*/  LOP3.LUT R21, R21, R2, RZ, 0xc0, !PT ;  /* 0x0000000215157212 */ /* 0x000fe200078ec0ff */
[----:B------:R-:W-:Y:S02]  /*12350*/  FFMA.FTZ R2, R176, c[0x0][0x23c], -R246 ;  /* 0x00008f00b0027a23 */ /* 0x000fe400000108f6 */
[----:B------:R-:W1:Y:S01]  /*12360*/  MUFU.EX2 R106, R106 ;  /* 0x0000006a006a7308 */ /* 0x000e620000000800 */
[----:B------:R-:W-:Y:S01]  /*12370*/  IMAD.WIDE.U32 R208, R10, -0x326172a9, RZ ;  /* 0xcd9e8d570ad07825 */ /* 0x000fe200078e00ff */
[----:B------:R-:W-:-:S04]  /*12380*/  LOP3.LUT R10, R37, UR24, R38, 0x96, !PT ;  /* 0x00000018250a7c12 */ /* 0x000fc8000f8e9626 */
[----:B------:R-:W-:Y:S02]  /*12390*/  LOP3.LUT R36, R209, UR22, R36, 0x96, !PT ;  /* 0x00000016d1247c12 */ /* 0x000fe4000f8e9624 */
[----:B------:R-:W-:Y:S01]  /*123a0*/  MUFU.EX2 R203, R203 ;  /* 0x000000cb00cb7308 */ /* 0x000fe20000000800 */
[----:B--2---:R-:W-:Y:S02]  /*123b0*/  F2FP.PACK_AB R30, R0, R5 ;  /* 0x00000005001e723e */ /* 0x004fe400000000ff */
[----:B------:R-:W-:Y:S02]  /*123c0*/  IMAD.WIDE.U32 R36, R36, -0x2daee0ad, RZ ;  /* 0xd2511f5324247825 */ /* 0x000fe400078e00ff */
[----:B------:R-:W-:-:S03]  /*123d0*/  LOP3.LUT R23, R23, R30, RZ, 0xc0, !PT ;  /* 0x0000001e17177212 */ /* 0x000fc600078ec0ff */
[----:B------:R-:W2:Y:S01]  /*123e0*/  MUFU.EX2 R126, R126 ;  /* 0x0000007e007e7308 */ /* 0x000ea20000000800 */
[----:B-1----:R-:W-:-:S04]  /*123f0*/  F2FP.PACK_AB R11, R106, R105 ;  /* 0x000000696a0b723e */ /* 0x002fc800000000ff */
[----:B------:R-:W-:-:S03]  /*12400*/  LOP3.LUT R30, R28, R11, RZ, 0xc0, !PT ;  /* 0x0000000b1c1e7212 */ /* 0x000fc600078ec0ff */
[----:B------:R-:W1:Y:S08]  /*12410*/  MUFU.EX2 R194, R194 ;  /* 0x000000c200c27308 */ /* 0x000e700000000800 */
[----:B------:R-:W-:Y:S01]  /*12420*/  MUFU.EX2 R242, R242 ;  /* 0x000000f200f27308 */ /* 0x000fe20000000800 */
[----:B--2---:R-:W-:-:S04]  /*12430*/  F2FP.PACK_AB R31, R126, R203 ;  /* 0x000000cb7e1f723e */ /* 0x004fc800000000ff */
[----:B------:R-:W-:-:S03]  /*12440*/  LOP3.LUT R31, R26, R31, RZ, 0xc0, !PT ;  /* 0x0000001f1a1f7212 */ /* 0x000fc600078ec0ff */
[----:B------:R-:W2:Y:S01]  /*12450*/  MUFU.EX2 R199, R199 ;  /* 0x000000c700c77308 */ /* 0x000ea20000000800 */
[----:B-1----:R-:W-:-:S04]  /*12460*/  F2FP.PACK_AB R11, R191, R194 ;  /* 0x000000c2bf0b723e */ /* 0x002fc800000000ff */
[----:B------:R-:W-:-:S03]  /*12470*/  LOP3.LUT R26, R18, R11, RZ, 0xc0, !PT ;  /* 0x0000000b121a7212 */ /* 0x000fc600078ec0ff */
[----:B------:R-:W-:Y:S08]  /*12480*/  MUFU.EX2 R118, R118 ;  /* 0x0000007600767308 */ /* 0x000ff00000000800 */
[----:B------:R-:W1:Y:S01]  /*12490*/  MUFU.EX2 R101, R101 ;  /* 0x0000006500657308 */ /* 0x000e620000000800 */
[----:B--2---:R-:W-:-:S04]  /*124a0*/  F2FP.PACK_AB R11, R199, R242 ;  /* 0x000000f2c70b723e */ /* 0x004fc800000000ff */
[----:B------:R-:W-:Y:S01]  /*124b0*/  LOP3.LUT R28, R12, R11, RZ, 0xc0, !PT ;  /* 0x0000000b0c1c7212 */ /* 0x000fe200078ec0ff */
[----:B------:R-:W-:Y:S02]  /*124c0*/  IMAD.WIDE.U32 R12, R10, -0x2daee0ad, RZ ;  /* 0xd2511f530a0c7825 */ /* 0x000fe400078e00ff */
[----:B------:R-:W-:Y:S03]  /*124d0*/  MUFU.EX2 R2, R2 ;  /* 0x0000000200027308 */ /* 0x000fe60000000800 */
[----:B------:R-:W-:-:S05]  /*124e0*/  LOP3.LUT R10, R13, UR21, R48, 0x96, !PT ;  /* 0x000000150d0a7c12 */ /* 0x000fca000f8e9630 */
[----:B------:R-:W2:Y:S01]  /*124f0*/  MUFU.EX2 R197, R197 ;  /* 0x000000c500c57308 */ /* 0x000ea20000000800 */
[----:B-1----:R-:W-:-:S04]  /*12500*/  F2FP.PACK_AB R11, R101, R118 ;  /* 0x00000076650b723e */ /* 0x002fc800000000ff */
[----:B------:R-:W-:Y:S02]  /*12510*/  LOP3.LUT R24, R24, R11, RZ, 0xc0, !PT ;  /* 0x0000000b18187212 */ /* 0x000fe400078ec0ff */
[----:B------:R-:W-:Y:S01]  /*12520*/  LOP3.LUT R11, R37, UR19, R12, 0x96, !PT ;  /* 0x00000013250b7c12 */ /* 0x000fe2000f8e960c */
[----:B------:R-:W-:Y:S08]  /*12530*/  MUFU.EX2 R102, R102 ;  /* 0x0000006600667308 */ /* 0x000ff00000000800 */
[----:B------:R-:W1:Y:S01]  /*12540*/  MUFU.EX2 R167, R167 ;  /* 0x000000a700a77308 */ /* 0x000e620000000800 */
[----:B--2---:R-:W-:-:S04]  /*12550*/  F2FP.PACK_AB R27, R197, R2 ;  /* 0x00000002c51b723e */ /* 0x004fc800000000ff */
[----:B------:R-:W-:Y:S01]  /*12560*/  LOP3.LUT R27, R14, R27, RZ, 0xc0, !PT ;  /* 0x0000001b0e1b7212 */ /* 0x000fe200078ec0ff */
[----:B------:R-:W-:-:S05]  /*12570*/  IMAD.WIDE.U32 R14, R10, -0x326172a9, RZ ;  /* 0xcd9e8d570a0e7825 */ /* 0x000fca00078e00ff */
[----:B------:R-:W-:Y:S02]  /*12580*/  LOP3.LUT R10, R15, UR20, R208, 0x96, !PT ;  /* 0x000000140f0a7c12 */ /* 0x000fe4000f8e96d0 */
[----:B-1----:R-:W-:-:S03]  /*12590*/  F2FP.PACK_AB R25, R167, R102 ;  /* 0x00000066a719723e */ /* 0x002fc600000000ff */
[----:B------:R-:W-:Y:S01]  /*125a0*/  IMAD.WIDE.U32 R12, R10, -0x2daee0ad, RZ ;  /* 0xd2511f530a0c7825 */ /* 0x000fe200078e00ff */
[----:B------:R-:W-:-:S03]  /*125b0*/  LOP3.LUT R25, R16, R25, RZ, 0xc0, !PT ;  /* 0x0000001910197212 */ /* 0x000fc600078ec0ff */
[----:B------:R-:W-:Y:S01]  /*125c0*/  IMAD.WIDE.U32 R16, R11, -0x326172a9, RZ ;  /* 0xcd9e8d570b107825 */ /* 0x000fe200078e00ff */
[----:B------:R-:W-:-:S03]  /*125d0*/  LOP3.LUT R10, R13, UR17, R36, 0x96, !PT ;  /* 0x000000110d0a7c12 */ /* 0x000fc6000f8e9624 */
[----:B------:R-:W-:Y:S01]  /*125e0*/  IMAD.WIDE.U32 R36, R9, -0x2daee0ad, RZ ;  /* 0xd2511f5309247825 */ /* 0x000fe200078e00ff */
        /* <DEDUP_REMOVED lines=10> */
[----:B------:R-:W-:Y:S01]  /*12690*/  PRMT R12, R12, 0x5410, R13 ;  /* 0x000054100c0c7816 */ /* 0x000fe2000000000d */
[----:B------:R-:W-:-:S04]  /*126a0*/  FMUL.FTZ R13, R195, c[0x0][0x23c] ;  /* 0x00008f00c30d7a20 */ /* 0x000fc80000410000 */
[----:B------:R-:W-:Y:S01]  /*126b0*/  HSET2.LE.AND R12, R12, R3, PT ;  /* 0x000000030c0c7233 */ /* 0x000fe20003803000 */
[----:B------:R-:W-:-:S05]  /*126c0*/  FSEL R211, R13, RZ, P1 ;  /* 0x000000ff0dd37208 */ /* 0x000fca0000800000 */
[--C-:B------:R-:W-:Y:S02]  /*126d0*/  FFMA.FTZ R249, R104, c[0x0][0x23c], -R211.reuse ;  /* 0x00008f0068f97a23 */ /* 0x100fe400000108d3 */
[--C-:B------:R-:W-:Y:S02]  /*126e0*/  FFMA.FTZ R176, R125, c[0x0][0x23c], -R211.reuse ;  /* 0x00008f007db07a23 */ /* 0x100fe400000108d3 */
[--C-:B------:R-:W-:Y:S02]  /*126f0*/  FFMA.FTZ R104, R173, c[0x0][0x23c], -R211.reuse ;  /* 0x00008f00ad687a23 */ /* 0x100fe400000108d3 */
[----:B------:R-:W-:Y:S01]  /*12700*/  MUFU.EX2 R249, R249 ;  /* 0x000000f900f97308 */ /* 0x000fe20000000800 */
[----:B------:R-:W-:-:S07]  /*12710*/  FFMA.FTZ R128, R124, c[0x0][0x23c], -R211 ;  /* 0x00008f007c807a23 */ /* 0x000fce00000108d3 */
[----:B------:R-:W1:Y:S08]  /*12720*/  MUFU.EX2 R176, R176 ;  /* 0x000000b000b07308 */ /* 0x000e700000000800 */
[----:B------:R-:W-:Y:S01]  /*12730*/  MUFU.EX2 R104, R104 ;  /* 0x0000006800687308 */ /* 0x000fe20000000800 */
[----:B-1----:R-:W-:-:S07]  /*12740*/  F2FP.PACK_AB R13, R176, R249 ;  /* 0x000000f9b00d723e */ /* 0x002fce00000000ff */
[----:B------:R-:W-:Y:S01]  /*12750*/  MUFU.EX2 R128, R128 ;  /* 0x0000008000807308 */ /* 0x000fe20000000800 */
[----:B------:R-:W-:Y:S02]  /*12760*/  LOP3.LUT R18, R12, R13, RZ, 0xc0, !PT ;  /* 0x0000000d0c127212 */ /* 0x000fe400078ec0ff */
[--C-:B------:R-:W-:Y:S02]  /*12770*/  SHF.R.U32.HI R12, RZ, 0x10, R16.reuse ;  /* 0x00000010ff0c7819 */ /* 0x100fe40000011610 */
[----:B------:R-:W-:Y:S01]  /*12780*/  SHF.R.U32.HI R13, RZ, 0x18, R16 ;  /* 0x00000018ff0d7819 */ /* 0x000fe20000011610 */
[----:B------:R-:W-:Y:S01]  /*12790*/  IMAD.WIDE.U32 R16, R10, -0x2daee0ad, RZ ;  /* 0xd2511f530a107825 */ /* 0x000fe200078e00ff */
[----:B------:R-:W-:-:S04]  /*127a0*/  LOP3.LUT R12, R12, 0xff, RZ, 0xc0, !PT ;  /* 0x000000ff0c0c7812 */ /* 0x000fc800078ec0ff */
[----:B------:R-:W-:Y:S01]  /*127b0*/  PRMT R12, R12, 0x5410, R13 ;  /* 0x000054100c0c7816 */ /* 0x000fe2000000000d */
[----:B------:R-:W-:Y:S01]  /*127c0*/  FMUL.FTZ R13, R193, c[0x0][0x23c] ;  /* 0x00008f00c10d7a20 */ /* 0x000fe20000410000 */
[----:B------:R-:W-:-:S03]  /*127d0*/  LOP3.LUT R10, R17, UR26, R14, 0x96, !PT ;  /* 0x0000001a110a7c12 */ /* 0x000fc6000f8e960e */
[----:B------:R-:W-:Y:S01]  /*127e0*/  HSET2.LE.AND R12, R12, R3, PT ;  /* 0x000000030c0c7233 */ /* 0x000fe20003803000 */
[----:B------:R-:W-:Y:S02]  /*127f0*/  FSEL R210, R13, RZ, P0 ;  /* 0x000000ff0dd27208 */ /* 0x000fe40000000000 */
[----:B------:R-:W-:Y:S02]  /*12800*/  LOP3.LUT R13, R16, 0xffff, RZ, 0xc0, !PT ;  /* 0x0000ffff100d7812 */ /* 0x000fe400078ec0ff */
[----:B------:R-:W-:Y:S01]  /*12810*/  FSETP.NEU.FTZ.AND P0, PT, R195, -INF , PT ;  /* 0xff800000c300780b */ /* 0x000fe20003f1d000 */
[--C-:B------:R-:W-:Y:S01]  /*12820*/  FFMA.FTZ R247, R103, c[0x0][0x23c], -R210.reuse ;  /* 0x00008f0067f77a23 */ /* 0x100fe200000108d2 */
[----:B------:R-:W-:Y:S01]  /*12830*/  SHF.R.U32.HI R13, RZ, 0x8, R13 ;  /* 0x00000008ff0d7819 */ /* 0x000fe2000001160d */
[----:B------:R-:W-:Y:S02]  /*12840*/  FFMA.FTZ R54, R123, c[0x0][0x23c], -R210 ;  /* 0x00008f007b367a23 */ /* 0x000fe400000108d2 */
[----:B------:R-:W-:-:S02]  /*12850*/  FFMA.FTZ R103, R181, c[0x0][0x23c], -R211 ;  /* 0x00008f00b5677a23 */ /* 0x000fc400000108d3 */
[----:B------:R-:W-:Y:S01]  /*12860*/  MUFU.EX2 R247, R247 ;  /* 0x000000f700f77308 */ /* 0x000fe20000000800 */
[--C-:B------:R-:W-:Y:S02]  /*12870*/  FFMA.FTZ R123, R170, c[0x0][0x23c], -R210.reuse ;  /* 0x00008f00aa7b7a23 */ /* 0x100fe400000108d2 */
[--C-:B------:R-:W-:Y:S02]  /*12880*/  FFMA.FTZ R116, R180, c[0x0][0x23c], -R210.reuse ;  /* 0x00008f00b4747a23 */ /* 0x100fe400000108d2 */
[--C-:B------:R-:W-:Y:S02]  /*12890*/  FFMA.FTZ R181, R93, c[0x0][0x23c], -R211.reuse ;  /* 0x00008f005db57a23 */ /* 0x100fe400000108d3 */
[----:B------:R-:W-:Y:S01]  /*128a0*/  FFMA.FTZ R180, R96, c[0x0][0x23c], -R211 ;  /* 0x00008f0060b47a23 */ /* 0x000fe200000108d3 */
[----:B------:R-:W1:Y:S01]  /*128b0*/  MUFU.EX2 R54, R54 ;  /* 0x0000003600367308 */ /* 0x000e620000000800 */
[--C-:B------:R-:W-:Y:S02]  /*128c0*/  FFMA.FTZ R170, R95, c[0x0][0x23c], -R210.reuse ;  /* 0x00008f005faa7a23 */ /* 0x100fe400000108d2 */
[----:B------:R-:W-:-:S02]  /*128d0*/  FFMA.FTZ R96, R122, c[0x0][0x23c], -R210 ;  /* 0x00008f007a607a23 */ /* 0x000fc400000108d2 */
[--C-:B------:R-:W-:Y:S02]  /*128e0*/  FFMA.FTZ R93, R166, c[0x0][0x23c], -R210.reuse ;  /* 0x00008f00a65d7a23 */ /* 0x100fe400000108d2 */
[--C-:B------:R-:W-:Y:S01]  /*128f0*/  FFMA.FTZ R122, R187, c[0x0][0x23c], -R211.reuse ;  /* 0x00008f00bb7a7a23 */ /* 0x100fe200000108d3 */
[----:B------:R-:W2:Y:S01]  /*12900*/  MUFU.EX2 R103, R103 ;  /* 0x0000006700677308 */ /* 0x000ea20000000800 */
[----:B------:R-:W-:Y:S02]  /*12910*/  FFMA.FTZ R95, R218, c[0x0][0x23c], -R211 ;  /* 0x00008f00da5f7a23 */ /* 0x000fe400000108d3 */
[--C-:B------:R-:W-:Y:S02]  /*12920*/  FFMA.FTZ R125, R186, c[0x0][0x23c], -R210.reuse ;  /* 0x00008f00ba7d7a23 */ /* 0x100fe400000108d2 */
[--C-:B------:R-:W-:Y:S02]  /*12930*/  FFMA.FTZ R124, R244, c[0x0][0x23c], -R210.reuse ;  /* 0x00008f00f47c7a23 */ /* 0x100fe400000108d2 */
[----:B------:R-:W-:Y:S01]  /*12940*/  FMUL.FTZ R244, R195, c[0x0][0x23c] ;  /* 0x00008f00c3f47a20 */ /* 0x000fe20000410000 */
[----:B-1----:R-:W-:Y:S01]  /*12950*/  F2FP.PACK_AB R19, R54, R247 ;  /* 0x000000f73613723e */ /* 0x002fe200000000ff */
[----:B------:R-:W-:Y:S01]  /*12960*/  MUFU.EX2 R123, R123 ;  /* 0x0000007b007b7308 */ /* 0x000fe20000000800 */
[----:B------:R-:W-:-:S02]  /*12970*/  FFMA.FTZ R173, R178, c[0x0][0x23c], -R210 ;  /* 0x00008f00b2ad7a23 */ /* 0x000fc400000108d2 */
[----:B------:R-:W-:Y:S01]  /*12980*/  LOP3.LUT R19, R12, R19, RZ, 0xc0, !PT ;  /* 0x000000130c137212 */ /* 0x000fe200078ec0ff */
[----:B------:R-:W-:Y:S01]  /*12990*/  IMAD.MOV.U32 R178, RZ, RZ, R222 ;  /* 0x000000ffffb27224 */ /* 0x000fe200078e00de */
[----:B------:R-:W-:Y:S02]  /*129a0*/  LOP3.LUT R12, R16, 0xff, RZ, 0xc0, !PT ;  /* 0x000000ff100c7812 */ /* 0x000fe400078ec0ff */
[----:B------:R-:W-:Y:S01]  /*129b0*/  FSEL R244, R244, RZ, P0 ;  /* 0x000000fff4f47208 */ /* 0x000fe20000000000 */
[----:B------:R-:W1:Y:S01]  /*129c0*/  MUFU.EX2 R116, R116 ;  /* 0x0000007400747308 */ /* 0x000e620000000800 */
[----:B------:R-:W-:Y:S02]  /*129d0*/  PRMT R12, R12, 0x5410, R13 ;  /* 0x000054100c0c7816 */ /* 0x000fe4000000000d */
[----:B--2---:R-:W-:Y:S01]  /*129e0*/  F2FP.PACK_AB R13, R103, R104 ;  /* 0x00000068670d723e */ /* 0x004fe200000000ff */
[----:B------:R-:W-:Y:S02]  /*129f0*/  FFMA.FTZ R166, R184, c[0x0][0x23c], -R244 ;  /* 0x00008f00b8a67a23 */ /* 0x000fe400000108f4 */
[----:B------:R-:W-:-:S02]  /*12a00*/  HSET2.LE.AND R12, R12, R3, PT ;  /* 0x000000030c0c7233 */ /* 0x000fc40003803000 */
[----:B------:R-:W-:Y:S03]  /*12a10*/  MUFU.EX2 R181, R181 ;  /* 0x000000b500b57308 */ /* 0x000fe60000000800 */
[----:B------:R-:W-:Y:S02]  /*12a20*/  LOP3.LUT R14, R12, R13, RZ, 0xc0, !PT ;  /* 0x0000000d0c0e7212 */ /* 0x000fe400078ec0ff */
[--C-:B------:R-:W-:Y:S02]  /*12a30*/  SHF.R.U32.HI R12, RZ, 0x10, R16.reuse ;  /* 0x00000010ff0c7819 */ /* 0x100fe40000011610 */
[----:B------:R-:W-:Y:S01]  /*12a40*/  SHF.R.U32.HI R13, RZ, 0x18, R16 ;  /* 0x00000018ff0d7819 */ /* 0x000fe20000011610 */
[----:B------:R-:W2:Y:S01]  /*12a50*/  MUFU.EX2 R180, R180 ;  /* 0x000000b400b47308 */ /* 0x000ea20000000800 */
[----:B------:R-:W-:Y:S02]  /*12a60*/  LOP3.LUT R12, R12, 0xff, RZ, 0xc0, !PT ;  /* 0x000000ff0c0c7812 */ /* 0x000fe400078ec0ff */
[----:B-1----:R-:W-:-:S02]  /*12a70*/  F2FP.PACK_AB R15, R116, R123 ;  /* 0x0000007b740f723e */ /* 0x002fc400000000ff */
[----:B------:R-:W-:Y:S02]  /*12a80*/  PRMT R12, R12, 0x5410, R13 ;  /* 0x000054100c0c7816 */ /* 0x000fe4000000000d */
[----:B------:R-:W-:Y:S01]  /*12a90*/  LOP3.LUT R13, R11, 0xffff, RZ, 0xc0, !PT ;  /* 0x0000ffff0b0d7812 */ /* 0x000fe200078ec0ff */
[----:B------:R-:W-:Y:S02]  /*12aa0*/  MUFU.EX2 R170, R170 ;  /* 0x000000aa00aa7308 */ /* 0x000fe40000000800 */
[----:B------:R-:W-:Y:S01]  /*12ab0*/  HSET2.LE.AND R12, R12, R3, PT ;  /* 0x000000030c0c7233 */ /* 0x000fe20003803000 */
[----:B------:R-:W-:-:S04]  /*12ac0*/  SHF.R.U32.HI R13, RZ, 0x8, R13 ;  /* 0x00000008ff0d7819 */ /* 0x000fc8000001160d */
[----:B------:R-:W-:Y:S01]  /*12ad0*/  LOP3.LUT R15, R12, R15, RZ, 0xc0, !PT ;  /* 0x0000000f0c0f7212 */ /* 0x000fe200078ec0ff */
[----:B------:R-:W-:Y:S01]  /*12ae0*/  MUFU.EX2 R96, R96 ;  /* 0x0000006000607308 */ /* 0x000fe20000000800 */
[----:B------:R-:W-:-:S04]  /*12af0*/  LOP3.LUT R12, R11, 0xff, RZ, 0xc0, !PT ;  /* 0x000000ff0b0c7812 */ /* 0x000fc800078ec0ff */
[----:B------:R-:W-:Y:S02]  /*12b00*/  PRMT R12, R12, 0x5410, R13 ;  /* 0x000054100c0c7816 */ /* 0x000fe4000000000d */
[----:B--2---:R-:W-:Y:S01]  /*12b10*/  F2FP.PACK_AB R13, R180, R181 ;  /* 0x000000b5b40d723e */ /* 0x004fe200000000ff */
[----:B------:R-:W-:Y:S02]  /*12b20*/  MUFU.EX2 R93, R93 ;  /* 0x0000005d005d7308 */ /* 0x000fe40000000800 */
[----:B------:R-:W-:-:S05]  /*12b30*/  HSET2.LE.AND R12, R12, R3, PT ;  /* 0x000000030c0c7233 */ /* 0x000fca0003803000 */
[----:B------:R-:W-:Y:S01]  /*12b40*/  LOP3.LUT R16, R12, R13, RZ, 0xc0, !PT ;  /* 0x0000000d0c107212 */ /* 0x000fe200078ec0ff */
[----:B------:R-:W-:Y:S01]  /*12b50*/  FFMA.FTZ R13, R89, c[0x0][0x23c], -R210 ;  /* 0x00008f00590d7a23 */ /* 0x000fe200000108d2 */
[----:B------:R-:W-:Y:S01]  /*12b60*/  SHF.R.U32.HI R12, RZ, 0x10, R11 ;  /* 0x00000010ff0c7819 */ /* 0x000fe2000001160b */
[----:B------:R-:W-:Y:S01]  /*12b70*/  FFMA.FTZ R89, R168, c[0x0][0x23c], -R211 ;  /* 0x00008f00a8597a23 */ /* 0x000fe200000108d3 */
[----:B------:R-:W-:Y:S01]  /*12b80*/  SHF.R.U32.HI R11, RZ, 0x18, R11 ;  /* 0x00000018ff0b7819 */ /* 0x000fe2000001160b */
[----:B------:R-:W1:Y:S01]  /*12b90*/  MUFU.EX2 R50, R13 ;  /* 0x0000000d00327308 */ /* 0x000e620000000800 */
[----:B------:R-:W-:Y:S01]  /*12ba0*/  LOP3.LUT R12, R12, 0xff, RZ, 0xc0, !PT ;  /* 0x000000ff0c0c7812 */ /* 0x000fe200078ec0ff */
[----:B------:R-:W-:Y:S02]  /*12bb0*/  IMAD.MOV.U32 R168, RZ, RZ, R220 ;  /* 0x000000ffffa87224 */ /* 0x000fe400078e00dc */
[----:B------:R-:W-:Y:S01]  /*12bc0*/  IMAD.MOV.U32 R211, RZ, RZ, R219 ;  /* 0x000000ffffd37224 */ /* 0x000fe200078e00db */
[----:B------:R-:W-:-:S02]  /*12bd0*/  PRMT R12, R12, 0x5410, R11 ;  /* 0x000054100c0c7816 */ /* 0x000fc4000000000b */
[----:B------:R-:W-:Y:S01]  /*12be0*/  LOP3.LUT R11, R10, 0xffff, RZ, 0xc0, !PT ;  /* 0x0000ffff0a0b7812 */ /* 0x000fe200078ec0ff */
[----:B------:R-:W2:Y:S02]  /*12bf0*/  MUFU.EX2 R89, R89 ;  /* 0x0000005900597308 */ /* 0x000ea40000000800 */
[----:B------:R-:W-:Y:S01]  /*12c00*/  HSET2.LE.AND R12, R12, R3, PT ;  /* 0x000000030c0c7233 */ /* 0x000fe20003803000 */
[----:B------:R-:W-:Y:S02]  /*12c10*/  SHF.R.U32.HI R11, RZ, 0x8, R11 ;  /* 0x00000008ff0b7819 */ /* 0x000fe4000001160b */
[----:B-1----:R-:W-:-:S03]  /*12c20*/  F2FP.PACK_AB R17, R170, R50 ;  /* 0x00000032aa11723e */ /* 0x002fc600000000ff */
[----:B------:R-:W-:Y:S01]  /*12c30*/  MUFU.EX2 R122, R122 ;  /* 0x0000007a007a7308 */ /* 0x000fe20000000800 */
[----:B------:R-:W-:Y:S02]  /*12c40*/  F2FP.PACK_AB R13, R93, R96 ;  /* 0x000000605d0d723e */ /* 0x000fe400000000ff */
[----:B------:R-:W-:Y:S02]  /*12c50*/  LOP3.LUT R17, R12, R17, RZ, 0xc0, !PT ;  /* 0x000000110c117212 */ /* 0x000fe400078ec0ff */
[----:B------:R-:W-:-:S03]  /*12c60*/  LOP3.LUT R12, R10, 0xff, RZ, 0xc0, !PT ;  /* 0x000000ff0a0c7812 */ /* 0x000fc600078ec0ff */
[----:B------:R-:W1:Y:S01]  /*12c70*/  MUFU.EX2 R95, R95 ;  /* 0x0000005f005f7308 */ /* 0x000e620000000800 */
[----:B------:R-:W-:Y:S02]  /*12c80*/  PRMT R12, R12, 0x5410, R11 ;  /* 0x000054100c0c7816 */ /* 0x000fe4000000000b */
[----:B--2---:R-:W-:-:S03]  /*12c90*/  F2FP.PACK_AB R11, R89, R128 ;  /* 0x00000080590b723e */ /* 0x004fc600000000ff */
[----:B------:R-:W-:Y:S02]  /*12ca0*/  HSET2.LE.AND R12, R12, R3, PT ;  /* 0x000000030c0c7233 */ /* 0x000fe40003803000 */
[----:B------:R-:W-:Y:S03]  /*12cb0*/  MUFU.EX2 R125, R125 ;  /* 0x0000007d007d7308 */ /* 0x000fe60000000800 */
[----:B------:R-:W-:Y:S02]  /*12cc0*/  LOP3.LUT R12, R12, R11, RZ, 0xc0, !PT ;  /* 0x0000000b0c0c7212 */ /* 0x000fe400078ec0ff */
[--C-:B------:R-:W-:Y:S02]  /*12cd0*/  SHF.R.U32.HI R11, RZ, 0x10, R10.reuse ;  /* 0x00000010ff0b7819 */ /* 0x100fe4000001160a */
[----:B------:R-:W-:Y:S01]  /*12ce0*/  SHF.R.U32.HI R10, RZ, 0x18, R10 ;  /* 0x00000018ff0a7819 */ /* 0x000fe2000001160a */
[----:B------:R-:W2:Y:S01]  /*12cf0*/  MUFU.EX2 R124, R124 ;  /* 0x0000007c007c7308 */ /* 0x000ea20000000800 */
[----:B------:R-:W-:-:S04]  /*12d00*/  LOP3.LUT R11, R11, 0xff, RZ, 0xc0, !PT ;  /* 0x000000ff0b0b7812 */ /* 0x000fc800078ec0ff */
[----:B------:R-:W-:-:S03]  /*12d10*/  PRMT R10, R11, 0x5410, R10 ;  /* 0x000054100b0a7816 */ /* 0x000fc6000000000a */
[----:B------:R-:W-:Y:S02]  /*12d20*/  MUFU.EX2 R166, R166 ;  /* 0x000000a600a67308 */ /* 0x000fe40000000800 */
[----:B------:R-:W-:-:S05]  /*12d30*/  HSET2.LE.AND R10, R10, R3, PT ;  /* 0x000000030a0a7233 */ /* 0x000fca0003803000 */
[----:B------:R-:W-:Y:S02]  /*12d40*/  LOP3.LUT R13, R10, R13, RZ, 0xc0, !PT ;  /* 0x0000000d0a0d7212 */ /* 0x000fe400078ec0ff */
[----:B------:R-:W-:Y:S02]  /*12d50*/  LOP3.LUT R10, R209, UR22, R8, 0x96, !PT ;  /* 0x00000016d10a7c12 */ /* 0x000fe4000f8e9608 */
[----:B------:R-:W-:-:S03]  /*12d60*/  LOP3.LUT R8, R37, UR21, R48, 0x96, !PT ;  /* 0x0000001525087c12 */ /* 0x000fc6000f8e9630 */
[----:B------:R-:W-:-:S05]  /*12d70*/  IMAD.WIDE.U32 R38, R10, -0x2daee0ad, RZ ;  /* 0xd2511f530a267825 */ /* 0x000fca00078e00ff */
[----:B------:R-:W-:Y:S01]  /*12d80*/  LOP3.LUT R9, R39, UR19, R36, 0x96, !PT ;  /* 0x0000001327097c12 */ /* 0x000fe2000f8e9624 */
[----:B------:R-:W-:-:S04]  /*12d90*/  IMAD.WIDE.U32 R36, R8, -0x326172a9, RZ ;  /* 0xcd9e8d5708247825 */ /* 0x000fc800078e00ff */
[----:B------:R-:W-:Y:S01]  /*12da0*/  IMAD.WIDE.U32 R220, R9, -0x326172a9, RZ ;  /* 0xcd9e8d5709dc7825 */ /* 0x000fe200078e00ff */
[----:B------:R-:W-:-:S03]  /*12db0*/  LOP3.LUT R8, R37, UR20, R208, 0x96, !PT ;  /* 0x0000001425087c12 */ /* 0x000fc6000f8e96d0 */
[----:B------:R-:W-:Y:S01]  /*12dc0*/  IMAD.MOV.U32 R39, RZ, RZ, R213 ;  /* 0x000000ffff277224 */ /* 0x000fe200078e00d5 */
[----:B------:R-:W-:Y:S01]  /*12dd0*/  LOP3.LUT R9, R221, UR18, R36, 0x96, !PT ;  /* 0x00000012dd097c12 */ /* 0x000fe2000f8e9624 */
[----:B------:R-:W-:-:S04]  /*12de0*/  IMAD.WIDE.U32 R10, R8, -0x2daee0ad, RZ ;  /* 0xd2511f53080a7825 */ /* 0x000fc800078e00ff */
[----:B------:R-:W-:Y:S01]  /*12df0*/  IMAD.MOV.U32 R187, RZ, RZ, R39 ;  /* 0x000000ffffbb7224 */ /* 0x000fe200078e0027 */
[----:B------:R-:W-:Y:S01]  /*12e00*/  LOP3.LUT R8, R11, UR17, R38, 0x96, !PT ;  /* 0x000000110b087c12 */ /* 0x000fe2000f8e9626 */
[----:B------:R-:W-:Y:S02]  /*12e10*/  IMAD.MOV.U32 R38, RZ, RZ, R212 ;  /* 0x000000ffff267224 */ /* 0x000fe400078e00d4 */
[----:B------:R-:W-:-:S04]  /*12e20*/  IMAD.WIDE.U32 R212, R9, -0x2daee0ad, RZ ;  /* 0xd2511f5309d47825 */ /* 0x000fc800078e00ff */
[----:B------:R-:W-:Y:S01]  /*12e30*/  IMAD.WIDE.U32 R218, R8, -0x326172a9, RZ ;  /* 0xcd9e8d5708da7825 */ /* 0x000fe200078e00ff */
[----:B------:R-:W-:-:S03]  /*12e40*/  LOP3.LUT R9, R213, UR13, R10, 0x96, !PT ;  /* 0x0000000dd5097c12 */ /* 0x000fc6000f8e960a */
[----:B------:R-:W-:Y:S02]  /*12e50*/  IMAD.MOV.U32 R186, RZ, RZ, R38 ;  /* 0x000000ffffba7224 */ /* 0x000fe400078e0026 */
[----:B------:R-:W-:-:S04]  /*12e60*/  IMAD.WIDE.U32 R36, R9, -0x326172a9, RZ ;  /* 0xcd9e8d5709247825 */ /* 0x000fc800078e00ff */
[----:B------:R-:W-:Y:S01]  /*12e70*/  IMAD.MOV.U32 R38, RZ, RZ, R168 ;  /* 0x000000ffff267224 */ /* 0x000fe200078e00a8 */
[C---:B------:R-:W-:Y:S01]  /*12e80*/  LOP3.LUT R9, R36.reuse, 0xffff, RZ, 0xc0, !PT ;  /* 0x0000ffff24097812 */ /* 0x040fe200078ec0ff */
[----:B------:R-:W-:Y:S01]  /*12e90*/  IMAD.MOV.U32 R39, RZ, RZ, R169 ;  /* 0x000000ffff277224 */ /* 0x000fe200078e00a9 */
[----:B------:R-:W-:Y:S01]  /*12ea0*/  LOP3.LUT R10, R36, 0xff, RZ, 0xc0, !PT ;  /* 0x000000ff240a7812 */ /* 0x000fe200078ec0ff */
[----:B------:R-:W-:Y:S01]  /*12eb0*/  FFMA.FTZ R169, R179, c[0x0][0x23c], -R244 ;  /* 0x00008f00b3a97a23 */ /* 0x000fe200000108f4 */
[----:B------:R-:W-:Y:S02]  /*12ec0*/  SHF.R.U32.HI R9, RZ, 0x8, R9 ;  /* 0x00000008ff097819 */ /* 0x000fe40000011609 */
[--C-:B------:R-:W-:Y:S02]  /*12ed0*/  SHF.R.U32.HI R8, RZ, 0x10, R36.reuse ;  /* 0x00000010ff087819 */ /* 0x100fe40000011624 */
[----:B------:R-:W-:Y:S01]  /*12ee0*/  SHF.R.U32.HI R11, RZ, 0x18, R36 ;  /* 0x00000018ff0b7819 */ /* 0x000fe20000011624 */
[----:B------:R-:W-:Y:S01]  /*12ef0*/  FFMA.FTZ R168, R183, c[0x0][0x23c], -R210 ;  /* 0x00008f00b7a87a23 */ /* 0x000fe200000108d2 */
[----:B------:R-:W-:Y:S01]  /*12f00*/  PRMT R10, R10, 0x5410, R9 ;  /* 0x000054100a0a7816 */ /* 0x000fe20000000009 */
[----:B------:R-:W3:Y:S01]  /*12f10*/  MUFU.EX2 R169, R169 ;  /* 0x000000a900a97308 */ /* 0x000ee20000000800 */
[----:B------:R-:W-:Y:S01]  /*12f20*/  LOP3.LUT R8, R8, 0xff, RZ, 0xc0, !PT ;  /* 0x000000ff08087812 */ /* 0x000fe200078ec0ff */
[----:B------:R-:W-:Y:S01]  /*12f30*/  IMAD.MOV.U32 R179, RZ, RZ, R223 ;  /* 0x000000ffffb37224 */ /* 0x000fe200078e00df */
[----:B-1----:R-:W-:Y:S01]  /*12f40*/  F2FP.PACK_AB R9, R95, R122 ;  /* 0x0000007a5f09723e */ /* 0x002fe200000000ff */
[----:B------:R-:W-:Y:S01]  /*12f50*/  HSET2.LE.AND R10, R10, R3, PT ;  /* 0x000000030a0a7233 */ /* 0x000fe20003803000 */
[----:B------:R-:W-:-:S03]  /*12f60*/  PRMT R8, R8, 0x5410, R11 ;  /* 0x0000541008087816 */ /* 0x000fc6000000000b */
[----:B------:R-:W-:Y:S01]  /*12f70*/  MUFU.EX2 R173, R173 ;  /* 0x000000ad00ad7308 */ /* 0x000fe20000000800 */
[----:B------:R-:W-:Y:S01]  /*12f80*/  LOP3.LUT R10, R10, R9, RZ, 0xc0, !PT ;  /* 0x000000090a0a7212 */ /* 0x000fe200078ec0ff */
[----:B------:R-:W-:Y:S01]  /*12f90*/  HSET2.LE.AND R8, R8, R3, PT ;  /* 0x0000000308087233 */ /* 0x000fe20003803000 */
[----:B------:R-:W-:Y:S01]  /*12fa0*/  LOP3.LUT R9, R37, UR25, R218, 0x96, !PT ;  /* 0x0000001925097c12 */ /* 0x000fe2000f8e96da */
[----:B------:R-:W-:Y:S01]  /*12fb0*/  FMUL.FTZ R35, R35, c[0x0][0x23c] ;  /* 0x00008f0023237a20 */ /* 0x000fe20000410000 */
[----:B--2---:R-:W-:Y:S01]  /*12fc0*/  F2FP.PACK_AB R11, R124, R125 ;  /* 0x0000007d7c0b723e */ /* 0x004fe200000000ff */
[----:B------:R-:W-:Y:S01]  /*12fd0*/  FMUL.FTZ R34, R34, c[0x0][0x23c] ;  /* 0x00008f0022227a20 */ /* 0x000fe20000410000 */
[----:B------:R-:W-:Y:S01]  /*12fe0*/  LOP3.LUT R37, R9, 0xffff, RZ, 0xc0, !PT ;  /* 0x0000ffff09257812 */ /* 0x000fe200078ec0ff */
[----:B------:R-:W1:Y:S01]  /*12ff0*/  MUFU.EX2 R168, R168 ;  /* 0x000000a800a87308 */ /* 0x000e620000000800 */
[----:B------:R-:W-:Y:S01]  /*13000*/  SHF.R.U32.HI R36, RZ, 0x10, R9 ;  /* 0x00000010ff247819 */ /* 0x000fe20000011609 */
[----:B------:R-:W-:Y:S01]  /*13010*/  FMUL.FTZ R184, R33, c[0x0][0x23c] ;  /* 0x00008f0021b87a20 */ /* 0x000fe20000410000 */
[----:B------:R-:W-:Y:S01]  /*13020*/  LOP3.LUT R11, R8, R11, RZ, 0xc0, !PT ;  /* 0x0000000b080b7212 */ /* 0x000fe200078ec0ff */
[----:B------:R-:W-:Y:S01]  /*13030*/  FMUL.FTZ R183, R32, c[0x0][0x23c] ;  /* 0x00008f0020b77a20 */ /* 0x000fe20000410000 */
[----:B------:R-:W-:Y:S01]  /*13040*/  LOP3.LUT R8, R9, 0xff, RZ, 0xc0, !PT ;  /* 0x000000ff09087812 */ /* 0x000fe200078ec0ff */
[----:B------:R2:W5:Y:S01]  /*13050*/  LDL.LU.64 R222, [R1+0x58] ;  /* 0x0000580001de7983 */ /* 0x0005620000300a00 */
[----:B------:R-:W-:-:S02]  /*13060*/  SHF.R.U32.HI R37, RZ, 0x8, R37 ;  /* 0x00000008ff257819 */ /* 0x000fc40000011625 */
[----:B------:R-:W-:Y:S02]  /*13070*/  SHF.R.U32.HI R9, RZ, 0x18, R9 ;  /* 0x00000018ff097819 */ /* 0x000fe40000011609 */
[----:B------:R-:W-:Y:S02]  /*13080*/  LOP3.LUT R36, R36, 0xff, RZ, 0xc0, !PT ;  /* 0x000000ff24247812 */ /* 0x000fe400078ec0ff */
[----:B------:R-:W-:Y:S02]  /*13090*/  PRMT R8, R8, 0x5410, R37 ;  /* 0x0000541008087816 */ /* 0x000fe40000000025 */
[----:B------:R-:W-:Y:S02]  /*130a0*/  PRMT R36, R36, 0x5410, R9 ;  /* 0x0000541024247816 */ /* 0x000fe40000000009 */
[----:B---3--:R-:W-:Y:S01]  /*130b0*/  F2FP.PACK_AB R37, R166, R169 ;  /* 0x000000a9a625723e */ /* 0x008fe200000000ff */
[--C-:B------:R-:W-:Y:S02]  /*130c0*/  HSET2.LE.AND R8, R8, R3.reuse, PT ;  /* 0x0000000308087233 */ /* 0x100fe40003803000 */
[----:B------:R-:W-:Y:S01]  /*130d0*/  HSET2.LE.AND R9, R36, R3, PT ;  /* 0x0000000324097233 */ /* 0x000fe20003803000 */
[----:B-1----:R-:W-:-:S02]  /*130e0*/  F2FP.PACK_AB R36, R168, R173 ;  /* 0x000000ada824723e */ /* 0x002fc400000000ff */
[----:B------:R-:W-:Y:S01]  /*130f0*/  LOP3.LUT R8, R8, R37, RZ, 0xc0, !PT ;  /* 0x0000002508087212 */ /* 0x000fe200078ec0ff */
[----:B------:R-:W-:Y:S01]  /*13100*/  IMAD.MOV.U32 R37, RZ, RZ, R179 ;  /* 0x000000ffff257224 */ /* 0x000fe200078e00b3 */
[----:B------:R-:W-:Y:S01]  /*13110*/  LOP3.LUT R9, R9, R36, RZ, 0xc0, !PT ;  /* 0x0000002409097212 */ /* 0x000fe200078ec0ff */
[----:B------:R-:W-:Y:S01]  /*13120*/  IMAD.MOV.U32 R36, RZ, RZ, R178 ;  /* 0x000000ffff247224 */ /* 0x000fe200078e00b2 */
[----:B------:R-:W1:Y:S08]  /*13130*/  MUFU.EX2 R179, R35 ;  /* 0x0000002300b37308 */ /* 0x000e700000000800 */
[----:B------:R3:W4:Y:S02]  /*13140*/  MUFU.EX2 R178, R34 ;  /* 0x0000002200b27308 */ /* 0x0007240000000800 */
[----:B---3--:R-:W3:Y:S06]  /*13150*/  LDSM.16.MT88.4 R32, [R216+0x4000] ;  /* 0x00400000d820783b */ /* 0x008eec0000004200 */
[----:B------:R-:W2:Y:S08]  /*13160*/  MUFU.EX2 R184, R184 ;  /* 0x000000b800b87308 */ /* 0x000eb00000000800 */
[----:B------:R-:W2:Y:S01]  /*13170*/  MUFU.EX2 R183, R183 ;  /* 0x000000b700b77308 */ /* 0x000ea20000000800 */
[----:B-1----:R-:W-:-:S02]  /*13180*/  FMUL.FTZ R132, R132, R179 ;  /* 0x000000b384847220 */ /* 0x002fc40000410000 */
[----:B------:R-:W-:Y:S02]  /*13190*/  FMUL.FTZ R133, R133, R179 ;  /* 0x000000b385857220 */ /* 0x000fe40000410000 */
[-C--:B----4-:R-:W-:Y:S02]  /*131a0*/  FMUL.FTZ R134, R134, R178.reuse ;  /* 0x000000b286867220 */ /* 0x090fe40000410000 */
[----:B------:R-:W-:Y:S02]  /*131b0*/  FMUL.FTZ R135, R135, R178 ;  /* 0x000000b287877220 */ /* 0x000fe40000410000 */
[-C--:B--2---:R-:W-:Y:S02]  /*131c0*/  FMUL.FTZ R140, R140, R184.reuse ;  /* 0x000000b88c8c7220 */ /* 0x084fe40000410000 */
[----:B------:R-:W-:Y:S02]  /*131d0*/  FMUL.FTZ R141, R141, R184 ;  /* 0x000000b88d8d7220 */ /* 0x000fe40000410000 */
[----:B------:R-:W-:-:S02]  /*131e0*/  FMUL.FTZ R142, R142, R183 ;  /* 0x000000b78e8e7220 */ /* 0x000fc40000410000 */
[----:B------:R-:W-:Y:S02]  /*131f0*/  FMUL.FTZ R143, R143, R183 ;  /* 0x000000b78f8f7220 */ /* 0x000fe40000410000 */
[-C--:B------:R-:W-:Y:S02]  /*13200*/  FMUL.FTZ R152, R152, R179.reuse ;  /* 0x000000b398987220 */ /* 0x080fe40000410000 */
[----:B------:R-:W-:Y:S02]  /*13210*/  FMUL.FTZ R153, R153, R179 ;  /* 0x000000b399997220 */ /* 0x000fe40000410000 */
[-C--:B------:R-:W-:Y:S02]  /*13220*/  FMUL.FTZ R154, R154, R178.reuse ;  /* 0x000000b29a9a7220 */ /* 0x080fe40000410000 */
[----:B------:R-:W-:Y:S01]  /*13230*/  FMUL.FTZ R155, R155, R178 ;  /* 0x000000b29b9b7220 */ /* 0x000fe20000410000 */
[-C--:B---3--:R-:W-:Y:S08]  /*13240*/  HMMA.16816.F32 R132, R28, R32.reuse, R132 ;  /* 0x000000201c84723c */ /* 0x088ff00000001884 */
[----:B------:R-:W-:Y:S07]  /*13250*/  HMMA.16816.F32 R140, R16, R32, R140 ;  /* 0x00000020108c723c */ /* 0x000fee000000188c */
[----:B------:R-:W-:-:S02]  /*13260*/  IMAD.MOV.U32 R32, RZ, RZ, R36 ;  /* 0x000000ffff207224 */ /* 0x000fc400078e0024 */
[----:B------:R-:W-:Y:S02]  /*13270*/  IMAD.MOV.U32 R33, RZ, RZ, R37 ;  /* 0x000000ffff217224 */ /* 0x000fe400078e0025 */
[-C--:B------:R-:W-:Y:S02]  /*13280*/  FMUL.FTZ R36, R136, R184.reuse ;  /* 0x000000b888247220 */ /* 0x080fe40000410000 */
[----:B------:R-:W-:Y:S02]  /*13290*/  FMUL.FTZ R37, R137, R184 ;  /* 0x000000b889257220 */ /* 0x000fe40000410000 */
[----:B------:R-:W-:Y:S02]  /*132a0*/  IMAD.MOV.U32 R136, RZ, RZ, R38 ;  /* 0x000000ffff887224 */ /* 0x000fe400078e0026 */
[----:B------:R-:W-:Y:S02]  /*132b0*/  IMAD.MOV.U32 R137, RZ, RZ, R39 ;  /* 0x000000ffff897224 */ /* 0x000fe400078e0027 */
[----:B------:R-:W-:-:S02]  /*132c0*/  FMUL.FTZ R38, R138, R183 ;  /* 0x000000b78a267220 */ /* 0x000fc40000410000 */
[----:B------:R-:W-:Y:S01]  /*132d0*/  FMUL.FTZ R39, R139, R183 ;  /* 0x000000b78b277220 */ /* 0x000fe20000410000 */
[----:B------:R-:W-:Y:S01]  /*132e0*/  HMMA.16816.F32 R152, R28, R34, R152 ;  /* 0x000000221c98723c */ /* 0x000fe20000001898 */
[----:B------:R-:W-:Y:S02]  /*132f0*/  IMAD.MOV.U32 R138, RZ, RZ, R32 ;  /* 0x000000ffff8a7224 */ /* 0x000fe400078e0020 */
[----:B------:R-:W-:-:S05]  /*13300*/  IMAD.MOV.U32 R139, RZ, RZ, R33 ;  /* 0x000000ffff8b7224 */ /* 0x000fca00078e0021 */
[----:B------:R-:W-:Y:S01]  /*13310*/  HMMA.16816.F32 R36, R16, R34, R36 ;  /* 0x000000221024723c */ /* 0x000fe20000001824 */
[----:B------:R-:W1:Y:S01]  /*13320*/  LDSM.16.MT88.4 R32, [R215+0x4000] ;  /* 0x00400000d720783b */ /* 0x000e620000004200 */
[-C--:B------:R-:W-:Y:S02]  /*13330*/  FMUL.FTZ R148, R148, R184.reuse ;  /* 0x000000b894947220 */ /* 0x080fe40000410000 */
[-C--:B------:R-:W-:Y:S02]  /*13340*/  FMUL.FTZ R149, R149, R184.reuse ;  /* 0x000000b895957220 */ /* 0x080fe40000410000 */
[-C--:B------:R-:W-:Y:S02]  /*13350*/  FMUL.FTZ R150, R150, R183.reuse ;  /* 0x000000b796967220 */ /* 0x080fe40000410000 */
[----:B------:R-:W-:Y:S02]  /*13360*/  FMUL.FTZ R151, R151, R183 ;  /* 0x000000b797977220 */ /* 0x000fe40000410000 */
[----:B------:R-:W-:-:S02]  /*13370*/  FMUL.FTZ R144, R144, R184 ;  /* 0x000000b890907220 */ /* 0x000fc40000410000 */
[----:B------:R-:W-:Y:S02]  /*13380*/  FMUL.FTZ R145, R145, R184 ;  /* 0x000000b891917220 */ /* 0x000fe40000410000 */
[-C--:B------:R-:W-:Y:S02]  /*13390*/  FMUL.FTZ R146, R146, R183.reuse ;  /* 0x000000b792927220 */ /* 0x080fe40000410000 */
[----:B------:R-:W-:Y:S01]  /*133a0*/  FMUL.FTZ R147, R147, R183 ;  /* 0x000000b793937220 */ /* 0x000fe20000410000 */
[C---:B-1----:R-:W-:Y:S08]  /*133b0*/  HMMA.16816.F32 R148, R16.reuse, R32, R148 ;  /* 0x000000201094723c */ /* 0x042ff00000001894 */
[----:B------:R-:W-:Y:S01]  /*133c0*/  HMMA.16816.F32 R144, R16, R34, R144 ;  /* 0x000000221090723c */ /* 0x000fe20000001890 */
[----:B------:R-:W1:Y:S07]  /*133d0*/  LDSM.16.MT88.4 R16, [R216+0x4400] ;  /* 0x00440000d810783b */ /* 0x000e6e0000004200 */
[-C--:B-1----:R-:W-:Y:S08]  /*133e0*/  HMMA.16816.F32 R132, R24, R16.reuse, R132 ;  /* 0x000000101884723c */ /* 0x082ff00000001884 */
[C---:B------:R-:W-:Y:S08]  /*133f0*/  HMMA.16816.F32 R140, R12.reuse, R16, R140 ;  /* 0x000000100c8c723c */ /* 0x040ff0000000188c */
[-C--:B------:R-:W-:Y:S08]  /*13400*/  HMMA.16816.F32 R36, R12, R18.reuse, R36 ;  /* 0x000000120c24723c */ /* 0x080ff00000001824 */
[----:B------:R-:W-:Y:S01]  /*13410*/  HMMA.16816.F32 R152, R24, R18, R152 ;  /* 0x000000121898723c */ /* 0x000fe20000001898 */
[----:B------:R-:W1:Y:S07]  /*13420*/  LDSM.16.MT88.4 R16, [R215+0x4400] ;  /* 0x00440000d710783b */ /* 0x000e6e0000004200 */
[C---:B-1----:R-:W-:Y:S08]  /*13430*/  HMMA.16816.F32 R148, R12.reuse, R16, R148 ;  /* 0x000000100c94723c */ /* 0x042ff00000001894 */
[----:B------:R-:W-:Y:S01]  /*13440*/  HMMA.16816.F32 R144, R12, R18, R144 ;  /* 0x000000120c90723c */ /* 0x000fe20000001890 */
[----:B------:R-:W1:Y:S01]  /*13450*/  LDSM.16.MT88.4 R12, [R216+0x4800] ;  /* 0x00480000d80c783b */ /* 0x000e620000004200 */
[----:B------:R-:W-:-:S02]  /*13460*/  FMUL.FTZ R156, R156, R179 ;  /* 0x000000b39c9c7220 */ /* 0x000fc40000410000 */
[----:B------:R-:W-:Y:S02]  /*13470*/  FMUL.FTZ R157, R157, R179 ;  /* 0x000000b39d9d7220 */ /* 0x000fe40000410000 */
[-C--:B------:R-:W-:Y:S02]  /*13480*/  FMUL.FTZ R158, R158, R178.reuse ;  /* 0x000000b29e9e7220 */ /* 0x080fe40000410000 */
[----:B------:R-:W-:-:S07]  /*13490*/  FMUL.FTZ R159, R159, R178 ;  /* 0x000000b29f9f7220 */ /* 0x000fce0000410000 */
[----:B------:R-:W-:Y:S08]  /*134a0*/  HMMA.16816.F32 R156, R28, R32, R156 ;  /* 0x000000201c9c723c */ /* 0x000ff0000000189c */
[-C--:B-1----:R-:W-:Y:S08]  /*134b0*/  HMMA.16816.F32 R132, R20, R12.reuse, R132 ;  /* 0x0000000c1484723c */ /* 0x082ff00000001884 */
[C---:B------:R-:W-:Y:S08]  /*134c0*/  HMMA.16816.F32 R140, R8.reuse, R12, R140 ;  /* 0x0000000c088c723c */ /* 0x040ff0000000188c */
[-C--:B------:R-:W-:Y:S08]  /*134d0*/  HMMA.16816.F32 R36, R8, R14.reuse, R36 ;  /* 0x0000000e0824723c */ /* 0x080ff00000001824 */
[----:B------:R-:W-:Y:S01]  /*134e0*/  HMMA.16816.F32 R152, R20, R14, R152 ;  /* 0x0000000e1498723c */ /* 0x000fe20000001898 */
[----:B------:R-:W1:Y:S01]  /*134f0*/  LDSM.16.MT88.4 R12, [R215+0x4800] ;  /* 0x00480000d70c783b */ /* 0x000e620000004200 */
[----:B------:R-:W-:-:S02]  /*13500*/  FMUL.FTZ R160, R160, R179 ;  /* 0x000000b3a0a07220 */ /* 0x000fc40000410000 */
[----:B------:R-:W-:Y:S02]  /*13510*/  FMUL.FTZ R161, R161, R179 ;  /* 0x000000b3a1a17220 */ /* 0x000fe40000410000 */
[-C--:B------:R-:W-:Y:S02]  /*13520*/  FMUL.FTZ R162, R162, R178.reuse ;  /* 0x000000b2a2a27220 */ /* 0x080fe40000410000 */
[----:B------:R-:W-:Y:S01]  /*13530*/  FMUL.FTZ R163, R163, R178 ;  /* 0x000000b2a3a37220 */ /* 0x000fe20000410000 */
[----:B------:R-:W-:Y:S01]  /*13540*/  HMMA.16816.F32 R156, R24, R16, R156 ;  /* 0x00000010189c723c */ /* 0x000fe2000000189c */
[----:B------:R-:W-:-:S07]  /*13550*/  FFMA.FTZ R33, R69, c[0x0][0x23c], -R210 ;  /* 0x00008f0045217a23 */ /* 0x000fce00000108d2 */
[----:B------:R-:W-:Y:S07]  /*13560*/  HMMA.16816.F32 R160, R28, R34, R160 ;  /* 0x000000221ca0723c */ /* 0x000fee00000018a0 */
[----:B------:R-:W-:Y:S02]  /*13570*/  IMAD.MOV.U32 R31, RZ, RZ, R139 ;  /* 0x000000ffff1f7224 */ /* 0x000fe400078e008b */
[----:B------:R-:W-:Y:S02]  /*13580*/  IMAD.MOV.U32 R139, RZ, RZ, R137 ;  /* 0x000000ffff8b7224 */ /* 0x000fe400078e0089 */
[----:B------:R-:W-:-:S02]  /*13590*/  FFMA.FTZ R137, R62, c[0x0][0x23c], -R244 ;  /* 0x00008f003e897a23 */ /* 0x000fc400000108f4 */
[----:B------:R-:W-:Y:S01]  /*135a0*/  FFMA.FTZ R34, R58, c[0x0][0x23c], -R244 ;  /* 0x00008f003a227a23 */ /* 0x000fe200000108f4 */
[C---:B-1----:R-:W-:Y:S08]  /*135b0*/  HMMA.16816.F32 R148, R8.reuse, R12, R148 ;  /* 0x0000000c0894723c */ /* 0x042ff00000001894 */
[----:B------:R-:W-:Y:S07]  /*135c0*/  HMMA.16816.F32 R144, R8, R14, R144 ;  /* 0x0000000e0890723c */ /* 0x000fee0000001890 */
[----:B------:R-:W-:Y:S01]  /*135d0*/  LOP3.LUT R8, R219, UR16, R220, 0x96, !PT ;  /* 0x00000010db087c12 */ /* 0x000fe2000f8e96dc */
[--C-:B------:R-:W-:Y:S01]  /*135e0*/  FFMA.FTZ R62, R57, c[0x0][0x23c], -R210.reuse ;  /* 0x00008f00393e7a23 */ /* 0x100fe200000108d2 */
[----:B------:R1:W5:Y:S03]  /*135f0*/  LDL.LU.64 R220, [R1+0x50] ;  /* 0x0000500001dc7983 */ /* 0x0003660000300a00 */
[----:B------:R-:W-:Y:S01]  /*13600*/  IMAD.WIDE.U32 R16, R8, -0x2daee0ad, RZ ;  /* 0xd2511f5308107825 */ /* 0x000fe200078e00ff */
[----:B------:R1:W5:Y:S03]  /*13610*/  LDL.LU.64 R218, [R1+0x48] ;  /* 0x0000480001da7983 */ /* 0x0003660000300a00 */
[----:B------:R-:W-:Y:S01]  /*13620*/  FFMA.FTZ R58, R65, c[0x0][0x23c], -R210 ;  /* 0x00008f00413a7a23 */ /* 0x000fe200000108d2 */
[----:B------:R-:W-:Y:S01]  /*13630*/  LOP3.LUT R9, R17, UR26, R212, 0x96, !PT ;  /* 0x0000001a11097c12 */ /* 0x000fe2000f8e96d4 */
[----:B------:R-:W-:Y:S01]  /*13640*/  FFMA.FTZ R57, R61, c[0x0][0x23c], -R210 ;  /* 0x00008f003d397a23 */ /* 0x000fe200000108d2 */
[----:B------:R1:W5:Y:S04]  /*13650*/  LDL.LU.64 R212, [R1+0x40] ;  /* 0x0000400001d47983 */ /* 0x0003680000300a00 */
[----:B------:R-:W2:Y:S01]  /*13660*/  LDL.LU R210, [R1+0x10] ;  /* 0x0000100001d27983 */ /* 0x000ea20000300800 */
[----:B------:R-:W-:Y:S01]  /*13670*/  HMMA.16816.F32 R160, R24, R18, R160 ;  /* 0x0000001218a0723c */ /* 0x000fe200000018a0 */
[----:B------:R-:W-:-:S02]  /*13680*/  LOP3.LUT R11, R16, 0xffff, RZ, 0xc0, !PT ;  /* 0x0000ffff100b7812 */ /* 0x000fc400078ec0ff */
[--C-:B------:R-:W-:Y:S02]  /*13690*/  SHF.R.U32.HI R8, RZ, 0x10, R16.reuse ;  /* 0x00000010ff087819 */ /* 0x100fe40000011610 */
[----:B------:R-:W-:Y:S02]  /*136a0*/  SHF.R.U32.HI R11, RZ, 0x8, R11 ;  /* 0x00000008ff0b7819 */ /* 0x000fe4000001160b */
[----:B------:R-:W-:Y:S01]  /*136b0*/  LOP3.LUT R18, R16, 0xff, RZ, 0xc0, !PT ;  /* 0x000000ff10127812 */ /* 0x000fe200078ec0ff */
[----:B------:R-:W-:Y:S01]  /*136c0*/  HMMA.16816.F32 R156, R20, R12, R156 ;  /* 0x0000000c149c723c */ /* 0x000fe2000000189c */
[----:B------:R-:W-:Y:S02]  /*136d0*/  SHF.R.U32.HI R16, RZ, 0x18, R16 ;  /* 0x00000018ff107819 */ /* 0x000fe40000011610 */
[----:B------:R-:W-:Y:S02]  /*136e0*/  PRMT R18, R18, 0x5410, R11 ;  /* 0x0000541012127816 */ /* 0x000fe4000000000b */
[----:B------:R-:W-:-:S02]  /*136f0*/  LOP3.LUT R11, R8, 0xff, RZ, 0xc0, !PT ;  /* 0x000000ff080b7812 */ /* 0x000fc400078ec0ff */
[----:B------:R-:W-:Y:S02]  /*13700*/  LOP3.LUT R8, R9, 0xffff, RZ, 0xc0, !PT ;  /* 0x0000ffff09087812 */ /* 0x000fe400078ec0ff */
[----:B------:R-:W-:Y:S02]  /*13710*/  PRMT R16, R11, 0x5410, R16 ;  /* 0x000054100b107816 */ /* 0x000fe40000000010 */
[----:B------:R-:W-:-:S05]  /*13720*/  SHF.R.U32.HI R11, RZ, 0x8, R8 ;  /* 0x00000008ff0b7819 */ /* 0x000fca0000011608 */
[----:B------:R-:W-:Y:S01]  /*13730*/  HMMA.16816.F32 R160, R20, R14, R160 ;  /* 0x0000000e14a0723c */ /* 0x000fe200000018a0 */
[--C-:B------:R-:W-:Y:S01]  /*13740*/  FFMA.FTZ R35, R66, c[0x0][0x23c], -R244.reuse ;  /* 0x00008f0042237a23 */ /* 0x100fe200000108f4 */
[----:B------:R-:W3:Y:S05]  /*13750*/  LDSM.16.MT88.4 R12, [R216+0x4c00] ;  /* 0x004c0000d80c783b */ /* 0x000eea0000004200 */
[--C-:B------:R-:W-:Y:S02]  /*13760*/  SHF.R.U32.HI R20, RZ, 0x10, R9.reuse ;  /* 0x00000010ff147819 */ /* 0x100fe40000011609 */
[----:B------:R-:W-:Y:S02]  /*13770*/  LOP3.LUT R22, R9, 0xff, RZ, 0xc0, !PT ;  /* 0x000000ff09167812 */ /* 0x000fe400078ec0ff */
[----:B------:R-:W-:Y:S01]  /*13780*/  SHF.R.U32.HI R9, RZ, 0x18, R9 ;  /* 0x00000018ff097819 */ /* 0x000fe20000011609 */
[----:B------:R-:W-:Y:S01]  /*13790*/  FFMA.FTZ R32, R70, c[0x0][0x23c], -R244 ;  /* 0x00008f0046207a23 */ /* 0x000fe200000108f4 */
[----:B------:R-:W-:-:S02]  /*137a0*/  LOP3.LUT R20, R20, 0xff, RZ, 0xc0, !PT ;  /* 0x000000ff14147812 */ /* 0x000fc400078ec0ff */
[----:B------:R-:W-:Y:S02]  /*137b0*/  PRMT R22, R22, 0x5410, R11 ;  /* 0x0000541016167816 */ /* 0x000fe4000000000b */
[----:B------:R-:W-:Y:S01]  /*137c0*/  PRMT R20, R20, 0x5410, R9 ;  /* 0x0000541014147816 */ /* 0x000fe20000000009 */
[----:B------:R-:W-:Y:S01]  /*137d0*/  MUFU.EX2 R58, R58 ;  /* 0x0000003a003a7308 */ /* 0x000fe20000000800 */
[----:B------:R-:W4:Y:S07]  /*137e0*/  LDSM.16.MT88.4 R8, [R215+0x4c00] ;  /* 0x004c0000d708783b */ /* 0x000f2e0000004200 */
[----:B------:R-:W1:Y:S08]  /*137f0*/  MUFU.EX2 R33, R33 ;  /* 0x0000002100217308 */ /* 0x000e700000000800 */
[----:B------:R-:W-:Y:S08]  /*13800*/  MUFU.EX2 R35, R35 ;  /* 0x0000002300237308 */ /* 0x000ff00000000800 */
[----:B------:R-:W1:Y:S08]  /*13810*/  MUFU.EX2 R32, R32 ;  /* 0x0000002000207308 */ /* 0x000e700000000800 */
[----:B------:R-:W-:Y:S08]  /*13820*/  MUFU.EX2 R34, R34 ;  /* 0x0000002200227308 */ /* 0x000ff00000000800 */
[----:B------:R-:W3:Y:S01]  /*13830*/  MUFU.EX2 R137, R137 ;  /* 0x0000008900897308 */ /* 0x000ee20000000800 */
[--C-:B------:R-:W-:Y:S01]  /*13840*/  HSET2.LE.AND R16, R16, R3.reuse, PT ;  /* 0x0000000310107233 */ /* 0x100fe20003803000 */
[----:B-1----:R-:W-:Y:S01]  /*13850*/  F2FP.PACK_AB R19, R33, R58 ;  /* 0x0000003a2113723e */ /* 0x002fe200000000ff */
[----:B------:R-:W-:-:S05]  /*13860*/  HSET2.LE.AND R18, R18, R3, PT ;  /* 0x0000000312127233 */ /* 0x000fca0003803000 */
[----:B------:R-:W-:Y:S01]  /*13870*/  MUFU.EX2 R62, R62 ;  /* 0x0000003e003e7308 */ /* 0x000fe20000000800 */
[----:B------:R-:W-:-:S07]  /*13880*/  F2FP.PACK_AB R17, R32, R35 ;  /* 0x000000232011723e */ /* 0x000fce00000000ff */
[----:B------:R-:W1:Y:S01]  /*13890*/  MUFU.EX2 R57, R57 ;  /* 0x0000003900397308 */ /* 0x000e620000000800 */
[----:B------:R-:W-:Y:S01]  /*138a0*/  LOP3.LUT R19, R16, R19, RZ, 0xc0, !PT ;  /* 0x0000001310137212 */ /* 0x000fe200078ec0ff */
[----:B------:R-:W-:Y:S01]  /*138b0*/  HSET2.LE.AND R16, R22, R3, PT ;  /* 0x0000000316107233 */ /* 0x000fe20003803000 */
[----:B------:R-:W-:Y:S02]  /*138c0*/  LOP3.LUT R18, R18, R17, RZ, 0xc0, !PT ;  /* 0x0000001112127212 */ /* 0x000fe400078ec0ff */
[----:B---3--:R-:W-:-:S04]  /*138d0*/  F2FP.PACK_AB R17, R137, R34 ;  /* 0x000000228911723e */ /* 0x008fc800000000ff */
[----:B------:R-:W-:Y:S01]  /*138e0*/  LOP3.LUT R16, R16, R17, RZ, 0xc0, !PT ;  /* 0x0000001110107212 */ /* 0x000fe200078ec0ff */
[----:B------:R-:W-:Y:S01]  /*138f0*/  HSET2.LE.AND R17, R20, R3, PT ;  /* 0x0000000314117233 */ /* 0x000fe20003803000 */
[----:B-1----:R-:W-:Y:S01]  /*13900*/  F2FP.PACK_AB R20, R57, R62 ;  /* 0x0000003e3914723e */ /* 0x002fe200000000ff */
[----:B------:R-:W-:-:S03]  /*13910*/  IMAD.MOV.U32 R30, RZ, RZ, R138 ;  /* 0x000000ffff1e7224 */ /* 0x000fc600078e008a */
[----:B------:R-:W-:Y:S01]  /*13920*/  LOP3.LUT R17, R17, R20, RZ, 0xc0, !PT ;  /* 0x0000001411117212 */ /* 0x000fe200078ec0ff */
[----:B------:R-:W-:-:S06]  /*13930*/  FFMA.FTZ R69, R68, c[0x0][0x23c], -R245 ;  /* 0x00008f0044457a23 */ /* 0x000fcc00000108f5 */
[----:B------:R-:W-:Y:S01]  /*13940*/  HMMA.16816.F32 R140, R16, R12, R140 ;  /* 0x0000000c108c723c */ /* 0x000fe2000000188c */
[----:B------:R-:W-:-:S07]  /*13950*/  FFMA.FTZ R68, R63, c[0x0][0x23c], -R246 ;  /* 0x00008f003f447a23 */ /* 0x000fce00000108f6 */
[C---:B------:R-:W-:Y:S08]  /*13960*/  HMMA.16816.F32 R36, R16.reuse, R14, R36 ;  /* 0x0000000e1024723c */ /* 0x040ff00000001824 */
[C---:B----4-:R-:W-:Y:S08]  /*13970*/  HMMA.16816.F32 R148, R16.reuse, R8, R148 ;  /* 0x000000081094723c */ /* 0x050ff00000001894 */
[----:B------:R-:W-:Y:S07]  /*13980*/  HMMA.16816.F32 R144, R16, R10, R144 ;  /* 0x0000000a1090723c */ /* 0x000fee0000001890 */
[----:B------:R-:W-:Y:S01]  /*13990*/  LOP3.LUT R16, R139, UR16, R30, 0x96, !PT ;  /* 0x000000108b107c12 */ /* 0x000fe2000f8e961e */
[----:B------:R-:W-:-:S02]  /*139a0*/  FFMA.FTZ R66, R60, c[0x0][0x23c], -R245 ;  /* 0x00008f003c427a23 */ /* 0x000fc400000108f5 */
[----:B------:R-:W-:Y:S02]  /*139b0*/  FFMA.FTZ R63, R67, c[0x0][0x23c], -R246 ;  /* 0x00008f00433f7a23 */ /* 0x000fe400000108f6 */
[----:B------:R-:W-:-:S04]  /*139c0*/  IMAD.WIDE.U32 R16, R16, -0x2daee0ad, RZ ;  /* 0xd2511f5310107825 */ /* 0x000fc800078e00ff */
[--C-:B------:R-:W-:Y:S01]  /*139d0*/  FFMA.FTZ R60, R64, c[0x0][0x23c], -R245.reuse ;  /* 0x00008f00403c7a23 */ /* 0x100fe200000108f5 */
[----:B------:R-:W-:Y:S02]  /*139e0*/  LOP3.LUT R22, R17, UR26, R186, 0x96, !PT ;  /* 0x0000001a11167c12 */ /* 0x000fe4000f8e96ba */
[----:B------:R-:W-:Y:S02]  /*139f0*/  LOP3.LUT R19, R16, 0xffff, RZ, 0xc0, !PT ;  /* 0x0000ffff10137812 */ /* 0x000fe400078ec0ff */
[--C-:B------:R-:W-:Y:S01]  /*13a00*/  SHF.R.U32.HI R17, RZ, 0x10, R16.reuse ;  /* 0x00000010ff117819 */ /* 0x100fe20000011610 */
[----:B------:R-:W-:Y:S01]  /*13a10*/  FFMA.FTZ R31, R56, c[0x0][0x23c], -R245 ;  /* 0x00008f00381f7a23 */ /* 0x000fe200000108f5 */
[----:B------:R-:W-:Y:S01]  /*13a20*/  MUFU.EX2 R68, R68 ;  /* 0x0000004400447308 */ /* 0x000fe20000000800 */
[----:B------:R-:W-:Y:S02]  /*13a30*/  LOP3.LUT R18, R16, 0xff, RZ, 0xc0, !PT ;  /* 0x000000ff10127812 */ /* 0x000fe400078ec0ff */
[----:B------:R-:W-:-:S02]  /*13a40*/  SHF.R.U32.HI R16, RZ, 0x18, R16 ;  /* 0x00000018ff107819 */ /* 0x000fc40000011610 */
[----:B------:R-:W-:-:S03]  /*13a50*/  LOP3.LUT R17, R17, 0xff, RZ, 0xc0, !PT ;  /* 0x000000ff11117812 */ /* 0x000fc600078ec0ff */
[----:B------:R-:W1:Y:S01]  /*13a60*/  MUFU.EX2 R63, R63 ;  /* 0x0000003f003f7308 */ /* 0x000e620000000800 */
[----:B------:R-:W-:Y:S01]  /*13a70*/  SHF.R.U32.HI R19, RZ, 0x8, R19 ;  /* 0x00000008ff137819 */ /* 0x000fe20000011613 */
[----:B------:R-:W-:Y:S01]  /*13a80*/  IMAD.MOV.U32 R138, RZ, RZ, R136 ;  /* 0x000000ffff8a7224 */ /* 0x000fe200078e0088 */
[----:B------:R-:W-:Y:S01]  /*13a90*/  PRMT R16, R17, 0x5410, R16 ;  /* 0x0000541011107816 */ /* 0x000fe20000000010 */
[----:B------:R-:W-:-:S04]  /*13aa0*/  FFMA.FTZ R29, R4, c[0x0][0x23c], -R246 ;  /* 0x00008f00041d7a23 */ /* 0x000fc800000108f6 */
[----:B------:R-:W-:Y:S01]  /*13ab0*/  MUFU.EX2 R60, R60 ;  /* 0x0000003c003c7308 */ /* 0x000fe20000000800 */
[----:B------:R-:W-:Y:S01]  /*13ac0*/  FFMA.FTZ R136, R59, c[0x0][0x23c], -R246 ;  /* 0x00008f003b887a23 */ /* 0x000fe200000108f6 */
[----:B------:R-:W-:-:S06]  /*13ad0*/  PRMT R18, R18, 0x5410, R19 ;  /* 0x0000541012127816 */ /* 0x000fcc0000000013 */
[----:B------:R-:W3:Y:S01]  /*13ae0*/  MUFU.EX2 R69, R69 ;  /* 0x0000004500457308 */ /* 0x000ee20000000800 */
[----:B------:R-:W-:Y:S02]  /*13af0*/  LOP3.LUT R17, R22, 0xffff, RZ, 0xc0, !PT ;  /* 0x0000ffff16117812 */ /* 0x000fe400078ec0ff */
[----:B------:R-:W-:-:S05]  /*13b00*/  SHF.R.U32.HI R19, RZ, 0x10, R22 ;  /* 0x00000010ff137819 */ /* 0x000fca0000011616 */
[----:B------:R-:W-:Y:S01]  /*13b10*/  MUFU.EX2 R31, R31 ;  /* 0x0000001f001f7308 */ /* 0x000fe20000000800 */
[----:B------:R-:W-:Y:S02]  /*13b20*/  LOP3.LUT R20, R22, 0xff, RZ, 0xc0, !PT ;  /* 0x000000ff16147812 */ /* 0x000fe400078ec0ff */
[----:B------:R-:W-:-:S05]  /*13b30*/  SHF.R.U32.HI R21, RZ, 0x8, R17 ;  /* 0x00000008ff157819 */ /* 0x000fca0000011611 */
[----:B------:R-:W4:Y:S01]  /*13b40*/  MUFU.EX2 R66, R66 ;  /* 0x0000004200427308 */ /* 0x000f220000000800 */
[----:B------:R-:W-:Y:S02]  /*13b50*/  SHF.R.U32.HI R22, RZ, 0x18, R22 ;  /* 0x00000018ff167819 */ /* 0x000fe40000011616 */
[----:B------:R-:W-:Y:S01]  /*13b60*/  LOP3.LUT R17, R19, 0xff, RZ, 0xc0, !PT ;  /* 0x000000ff13117812 */ /* 0x000fe200078ec0ff */
[----:B------:R-:W-:-:S04]  /*13b70*/  HSET2.LE.AND R16, R16, R3, PT ;  /* 0x0000000310107233 */ /* 0x000fc80003803000 */
[----:B------:R-:W-:Y:S01]  /*13b80*/  MUFU.EX2 R29, R29 ;  /* 0x0000001d001d7308 */ /* 0x000fe20000000800 */
[----:B------:R-:W-:Y:S01]  /*13b90*/  PRMT R20, R20, 0x5410, R21 ;  /* 0x0000541014147816 */ /* 0x000fe20000000015 */
[----:B------:R-:W-:Y:S01]  /*13ba0*/  HSET2.LE.AND R18, R18, R3, PT ;  /* 0x0000000312127233 */ /* 0x000fe20003803000 */
[----:B------:R-:W-:-:S05]  /*13bb0*/  PRMT R4, R17, 0x5410, R22 ;  /* 0x0000541011047816 */ /* 0x000fca0000000016 */
[----:B------:R-:W4:Y:S01]  /*13bc0*/  MUFU.EX2 R136, R136 ;  /* 0x0000008800887308 */ /* 0x000f220000000800 */
[----:B-1----:R-:W-:Y:S02]  /*13bd0*/  F2FP.PACK_AB R19, R63, R68 ;  /* 0x000000443f13723e */ /* 0x002fe400000000ff */
[----:B---3--:R-:W-:Y:S02]  /*13be0*/  F2FP.PACK_AB R17, R69, R60 ;  /* 0x0000003c4511723e */ /* 0x008fe400000000ff */
[----:B------:R-:W-:Y:S01]  /*13bf0*/  LOP3.LUT R19, R16, R19, RZ, 0xc0, !PT ;  /* 0x0000001310137212 */ /* 0x000fe200078ec0ff */
[--C-:B------:R-:W-:Y:S01]  /*13c00*/  HSET2.LE.AND R16, R20, R3.reuse, PT ;  /* 0x0000000314107233 */ /* 0x100fe20003803000 */
[----:B------:R-:W-:Y:S02]  /*13c10*/  LOP3.LUT R18, R18, R17, RZ, 0xc0, !PT ;  /* 0x0000001112127212 */ /* 0x000fe400078ec0ff */
[----:B----4-:R-:W-:Y:S01]  /*13c20*/  F2FP.PACK_AB R17, R66, R31 ;  /* 0x0000001f4211723e */ /* 0x010fe200000000ff */
[----:B------:R-:W-:-:S03]  /*13c30*/  HSET2.LE.AND R4, R4, R3, PT ;  /* 0x0000000304047233 */ /* 0x000fc60003803000 */
[----:B------:R-:W-:Y:S02]  /*13c40*/  LOP3.LUT R16, R16, R17, RZ, 0xc0, !PT ;  /* 0x0000001110107212 */ /* 0x000fe400078ec0ff */
[----:B------:R-:W-:Y:S01]  /*13c50*/  F2FP.PACK_AB R17, R136, R29 ;  /* 0x0000001d8811723e */ /* 0x000fe200000000ff */
        /* <DEDUP_REMOVED lines=15> */
[----:B------:R-:W-:-:S04]  /*13d50*/  LOP3.LUT R9, R251, UR22, R14, 0x96, !PT ;  /* 0x00000016fb097c12 */ /* 0x000fc8000f8e960e */
        /* <DEDUP_REMOVED lines=28> */
[----:B------:R-:W-:Y:S02]  /*13f20*/  LOP3.LUT R10, R13, UR24, R186, 0x96, !PT ;  /* 0x000000180d0a7c12 */ /* 0x000fe4000f8e96ba */
[----:B------:R-:W-:Y:S01]  /*13f30*/  LOP3.LUT R13, R25, UR17, R22, 0x96, !PT ;  /* 0x00000011190d7c12 */ /* 0x000fe2000f8e9616 */
[----:B------:R-:W-:Y:S01]  /*13f40*/  IMAD.WIDE.U32 R22, R4, -0x326172a9, RZ ;  /* 0xcd9e8d5704167825 */ /* 0x000fe200078e00ff */
[----:B------:R-:W-:-:S03]  /*13f50*/  LOP3.LUT R4, R27, UR13, R250, 0x96, !PT ;  /* 0x0000000d1b047c12 */ /* 0x000fc6000f8e96fa */
[----:B------:R-:W-:-:S04]  /*13f60*/  IMAD.WIDE.U32 R64, R12, -0x326172a9, RZ ;  /* 0xcd9e8d570c407825 */ /* 0x000fc800078e00ff */
[----:B------:R-:W-:Y:S01]  /*13f70*/  IMAD.WIDE.U32 R186, R4, -0x326172a9, RZ ;  /* 0xcd9e8d5704ba7825 */ /* 0x000fe200078e00ff */
[----:B------:R-:W-:-:S03]  /*13f80*/  LOP3.LUT R4, R65, UR16, R16, 0x96, !PT ;  /* 0x0000001041047c12 */ /* 0x000fc6000f8e9610 */
[----:B--2---:R-:W-:Y:S02]  /*13f90*/  FFMA.FTZ R20, R210, R179, R242 ;  /* 0x000000b3d2147223 */ /* 0x004fe400000100f2 */
[----:B------:R-:W-:Y:S02]  /*13fa0*/  FFMA.FTZ R244, R211, R184, R181 ;  /* 0x000000b8d3f47223 */ /* 0x000fe400000100b5 */
[----:B------:R-:W-:-:S04]  /*13fb0*/  IMAD.WIDE.U32 R16, R9, -0x2daee0ad, RZ ;  /* 0xd2511f5309107825 */ /* 0x000fc800078e00ff */
[----:B------:R-:W-:Y:S01]  /*13fc0*/  IMAD.WIDE.U32 R210, R8, -0x2daee0ad, RZ ;  /* 0xd2511f5308d27825 */ /* 0x000fe200078e00ff */
[----:B------:R-:W-:-:S04]  /*13fd0*/  LOP3.LUT R9, R17, UR21, R48, 0x96, !PT ;  /* 0x0000001511097c12 */ /* 0x000fc8000f8e9630 */
[----:B------:R-:W-:Y:S01]  /*13fe0*/  LOP3.LUT R8, R211, UR19, R16, 0x96, !PT ;  /* 0x00000013d3087c12 */ /* 0x000fe2000f8e9610 */
[----:B------:R-:W-:Y:S01]  /*13ff0*/  IMAD.WIDE.U32 R16, R10, -0x2daee0ad, RZ ;  /* 0xd2511f530a107825 */ /* 0x000fe200078e00ff */
[----:B------:R-:W-:-:S03]  /*14000*/  LOP3.LUT R12, R187, UR25, R64, 0x96, !PT ;  /* 0x00000019bb0c7c12 */ /* 0x000fc6000f8e9640 */
[----:B------:R-:W-:Y:S02]  /*14010*/  FFMA.FTZ R243, R243, R178, R51 ;  /* 0x000000b2f3f37223 */ /* 0x000fe40000010033 */
        /* <DEDUP_REMOVED lines=8> */
[----:B------:R-:W-:Y:S01]  /*140a0*/  FFMA.FTZ R251, R252, R183, R50 ;  /* 0x000000b7fcfb7223 */ /* 0x000fe20000010032 */
[----:B------:R-:W-:Y:S01]  /*140b0*/  LOP3.LUT R9, R17, UR20, R208, 0x96, !PT ;  /* 0x0000001411097c12 */ /* 0x000fe2000f8e96d0 */
[----:B------:R-:W-:-:S04]  /*140c0*/  IMAD.WIDE.U32 R50, R10, -0x326172a9, RZ ;  /* 0xcd9e8d570a327825 */ /* 0x000fc800078e00ff */
[----:B------:R-:W-:Y:S02]  /*140d0*/  IMAD.MOV.U32 R10, RZ, RZ, R210 ;  /* 0x000000ffff0a7224 */ /* 0x000fe400078e00d2 */
[----:B------:R-:W-:-:S04]  /*140e0*/  IMAD.WIDE.U32 R208, R8, -0x2daee0ad, RZ ;  /* 0xd2511f5308d07825 */ /* 0x000fc800078e00ff */
[----:B------:R-:W-:Y:S01]  /*140f0*/  IMAD.WIDE.U32 R64, R64, -0x2daee0ad, RZ ;  /* 0xd2511f5340407825 */ /* 0x000fe200078e00ff */
[----:B------:R-:W-:Y:S02]  /*14100*/  LOP3.LUT R16, R51, UR18, R16, 0x96, !PT ;  /* 0x0000001233107c12 */ /* 0x000fe4000f8e9610 */
[----:B------:R-:W-:Y:S02]  /*14110*/  LOP3.LUT R10, R209, UR17, R10, 0x96, !PT ;  /* 0x00000011d10a7c12 */ /* 0x000fe4000f8e960a */
[----:B------:R-:W-:Y:S01]  /*14120*/  LOP3.LUT R8, R65, UR13, R208, 0x96, !PT ;  /* 0x0000000d41087c12 */ /* 0x000fe2000f8e96d0 */
[----:B------:R-:W-:-:S04]  /*14130*/  IMAD.WIDE.U32 R208, R9, -0x2daee0ad, RZ ;  /* 0xd2511f5309d07825 */ /* 0x000fc800078e00ff */
[----:B------:R-:W-:Y:S01]  /*14140*/  IMAD.WIDE.U32 R16, R16, -0x2daee0ad, RZ ;  /* 0xd2511f5310107825 */ /* 0x000fe200078e00ff */
[----:B------:R-:W-:-:S03]  /*14150*/  LOP3.LUT R27, R209, UR17, R178, 0x96, !PT ;  /* 0x00000011d11b7c12 */ /* 0x000fc6000f8e96b2 */
[----:B------:R-:W-:Y:S02]  /*14160*/  IMAD.MOV.U32 R11, RZ, RZ, R211 ;  /* 0x000000ffff0b7224 */ /* 0x000fe400078e00d3 */
[----:B------:R-:W-:Y:S01]  /*14170*/  IMAD.WIDE.U32 R14, R13, -0x326172a9, RZ ;  /* 0xcd9e8d570d0e7825 */ /* 0x000fe200078e00ff */
[----:B------:R-:W-:Y:S01]  /*14180*/  LOP3.LUT R9, R17, UR13, R208, 0x96, !PT ;  /* 0x0000000d11097c12 */ /* 0x000fe2000f8e96d0 */
[----:B------:R1:W5:Y:S02]  /*14190*/  LDL.LU.64 R210, [R1+0x38] ;  /* 0x0000380001d27983 */ /* 0x0003640000300a00 */
[----:B------:R-:W-:-:S04]  /*141a0*/  IMAD.WIDE.U32 R10, R10, -0x326172a9, RZ ;  /* 0xcd9e8d570a0a7825 */ /* 0x000fc800078e00ff */
[----:B------:R-:W-:Y:S01]  /*141b0*/  IMAD.WIDE.U32 R178, R8, -0x326172a9, RZ ;  /* 0xcd9e8d5708b27825 */ /* 0x000fe200078e00ff */
[----:B------:R-:W-:Y:S01]  /*141c0*/  LOP3.LUT R13, R15, UR16, R18, 0x96, !PT ;  /* 0x000000100f0d7c12 */ /* 0x000fe2000f8e9612 */
[----:B------:R1:W5:Y:S01]  /*141d0*/  LDL.LU.64 R208, [R1+0x30] ;  /* 0x0000300001d07983 */ /* 0x0003620000300a00 */
[----:B------:R-:W-:Y:S02]  /*141e0*/  LOP3.LUT R15, R22, 0xffff, RZ, 0xc0, !PT ;  /* 0x0000ffff160f7812 */ /* 0x000fe400078ec0ff */
        /* <DEDUP_REMOVED lines=8> */
[----:B------:R-:W-:Y:S02]  /*14270*/  SHF.R.U32.HI R18, RZ, 0x10, R22 ;  /* 0x00000010ff127819 */ /* 0x000fe40000011616 */
[----:B------:R-:W-:Y:S02]  /*14280*/  SHF.R.U32.HI R27, RZ, 0x8, R15 ;  /* 0x00000008ff1b7819 */ /* 0x000fe4000001160f */
[----:B------:R-:W-:Y:S02]  /*14290*/  LOP3.LUT R15, R18, 0xff, RZ, 0xc0, !PT ;  /* 0x000000ff120f7812 */ /* 0x000fe400078ec0ff */
[----:B------:R-:W-:-:S02]  /*142a0*/  LOP3.LUT R24, R22, 0xff, RZ, 0xc0, !PT ;  /* 0x000000ff16187812 */ /* 0x000fc400078ec0ff */
[----:B------:R-:W-:Y:S02]  /*142b0*/  LOP3.LUT R55, R179, UR25, R48, 0x96, !PT ;  /* 0x00000019b3377c12 */ /* 0x000fe4000f8e9630 */
[C---:B------:R-:W-:Y:S02]  /*142c0*/  LOP3.LUT R17, R178.reuse, 0xffff, RZ, 0xc0, !PT ;  /* 0x0000ffffb2117812 */ /* 0x040fe400078ec0ff */
[----:B------:R-:W-:Y:S02]  /*142d0*/  LOP3.LUT R250, R178, 0xff, RZ, 0xc0, !PT ;  /* 0x000000ffb2fa7812 */ /* 0x000fe400078ec0ff */
[--C-:B------:R-:W-:Y:S02]  /*142e0*/  SHF.R.U32.HI R18, RZ, 0x10, R178.reuse ;  /* 0x00000010ff127819 */ /* 0x100fe400000116b2 */
[----:B------:R-:W-:Y:S01]  /*142f0*/  SHF.R.U32.HI R30, RZ, 0x18, R178 ;  /* 0x00000018ff1e7819 */ /* 0x000fe200000116b2 */
[----:B------:R-:W-:Y:S01]  /*14300*/  IMAD.WIDE.U32 R178, R13, -0x2daee0ad, RZ ;  /* 0xd2511f530db27825 */ /* 0x000fe200078e00ff */
[----:B------:R-:W-:-:S04]  /*14310*/  SHF.R.U32.HI R22, RZ, 0x18, R22 ;  /* 0x00000018ff167819 */ /* 0x000fc80000011616 */
[----:B------:R-:W-:Y:S02]  /*14320*/  PRMT R22, R15, 0x5410, R22 ;  /* 0x000054100f167816 */ /* 0x000fe40000000016 */
[----:B------:R-:W-:Y:S01]  /*14330*/  LOP3.LUT R15, R179, UR26, R138, 0x96, !PT ;  /* 0x0000001ab30f7c12 */ /* 0x000fe2000f8e968a */
[----:B------:R-:W-:Y:S01]  /*14340*/  IMAD.WIDE.U32 R138, R4, -0x2daee0ad, RZ ;  /* 0xd2511f53048a7825 */ /* 0x000fe200078e00ff */
[----:B------:R-:W-:Y:S02]  /*14350*/  PRMT R24, R24, 0x5410, R27 ;  /* 0x0000541018187816 */ /* 0x000fe4000000001b */
[----:B------:R-:W-:Y:S02]  /*14360*/  LOP3.LUT R9, R49, UR16, R50, 0x96, !PT ;  /* 0x0000001031097c12 */ /* 0x000fe4000f8e9632 */
[----:B------:R-:W-:Y:S01]  /*14370*/  LOP3.LUT R13, R139, UR26, R26, 0x96, !PT ;  /* 0x0000001a8b0d7c12 */ /* 0x000fe2000f8e961a */
[----:B------:R-:W-:Y:S01]  /*14380*/  IMAD.WIDE.U32 R26, R11, -0x2daee0ad, RZ ;  /* 0xd2511f530b1a7825 */ /* 0x000fe200078e00ff */
[----:B------:R-:W-:-:S02]  /*14390*/  SHF.R.U32.HI R19, RZ, 0x8, R19 ;  /* 0x00000008ff137819 */ /* 0x000fc40000011613 */
[----:B------:R-:W-:Y:S02]  /*143a0*/  LOP3.LUT R14, R23, UR25, R14, 0x96, !PT ;  /* 0x00000019170e7c12 */ /* 0x000fe4000f8e960e */
[----:B------:R-:W-:Y:S02]  /*143b0*/  LOP3.LUT R21, R21, 0xff, RZ, 0xc0, !PT ;  /* 0x000000ff15157812 */ /* 0x000fe400078ec0ff */
[----:B------:R-:W-:Y:S02]  /*143c0*/  LOP3.LUT R242, R186, 0xff, RZ, 0xc0, !PT ;  /* 0x000000ffbaf27812 */ /* 0x000fe400078ec0ff */
[----:B------:R-:W-:Y:S02]  /*143d0*/  LOP3.LUT R184, R12, 0xffff, RZ, 0xc0, !PT ;  /* 0x0000ffff0cb87812 */ /* 0x000fe400078ec0ff */
[----:B------:R-:W-:Y:S02]  /*143e0*/  LOP3.LUT R4, R138, 0xffff, RZ, 0xc0, !PT ;  /* 0x0000ffff8a047812 */ /* 0x000fe400078ec0ff */
[----:B------:R-:W-:-:S02]  /*143f0*/  LOP3.LUT R67, R178, 0xff, RZ, 0xc0, !PT ;  /* 0x000000ffb2437812 */ /* 0x000fc400078ec0ff */
[----:B------:R-:W-:Y:S01]  /*14400*/  SHF.R.U32.HI R70, RZ, 0x10, R178 ;  /* 0x00000010ff467819 */ /* 0x000fe200000116b2 */
[--C-:B------:R-:W-:Y:S01]  /*14410*/  FFMA.FTZ R181, R72, c[0x0][0x23c], -R245.reuse ;  /* 0x00008f0048b57a23 */ /* 0x100fe200000108f5 */
[----:B------:R-:W-:Y:S02]  /*14420*/  LOP3.LUT R23, R186, 0xffff, RZ, 0xc0, !PT ;  /* 0x0000ffffba177812 */ /* 0x000fe400078ec0ff */
[----:B------:R-:W-:Y:S02]  /*14430*/  LOP3.LUT R61, R178, 0xffff, RZ, 0xc0, !PT ;  /* 0x0000ffffb23d7812 */ /* 0x000fe400078ec0ff */
[--C-:B------:R-:W-:Y:S02]  /*14440*/  SHF.R.U32.HI R59, RZ, 0x10, R138.reuse ;  /* 0x00000010ff3b7819 */ /* 0x100fe4000001168a */
[----:B------:R-:W-:Y:S01]  /*14450*/  SHF.R.U32.HI R183, RZ, 0x18, R138 ;  /* 0x00000018ffb77819 */ /* 0x000fe2000001168a */
[----:B------:R-:W-:Y:S01]  /*14460*/  FFMA.FTZ R175, R175, c[0x0][0x23c], -R245 ;  /* 0x00008f00afaf7a23 */ /* 0x000fe200000108f5 */
[----:B------:R-:W-:Y:S01]  /*14470*/  PRMT R10, R10, 0x5410, R19 ;  /* 0x000054100a0a7816 */ /* 0x000fe20000000013 */
[----:B------:R-:W-:Y:S01]  /*14480*/  FFMA.FTZ R46, R46, c[0x0][0x23c], -R245 ;  /* 0x00008f002e2e7a23 */ /* 0x000fe200000108f5 */
[----:B------:R-:W-:Y:S01]  /*14490*/  LOP3.LUT R11, R27, UR26, R64, 0x96, !PT ;  /* 0x0000001a1b0b7c12 */ /* 0x000fe2000f8e9640 */
[----:B------:R-:W-:Y:S01]  /*144a0*/  IMAD.WIDE.U32 R64, R9, -0x2daee0ad, RZ ;  /* 0xd2511f5309407825 */ /* 0x000fe200078e00ff */
[----:B------:R-:W-:-:S03]  /*144b0*/  SHF.R.U32.HI R19, RZ, 0x8, R17 ;  /* 0x00000008ff137819 */ /* 0x000fc60000011611 */
[--C-:B------:R-:W-:Y:S01]  /*144c0*/  FFMA.FTZ R202, R202, c[0x0][0x23c], -R245.reuse ;  /* 0x00008f00caca7a23 */ /* 0x100fe200000108f5 */
[----:B------:R-:W-:Y:S01]  /*144d0*/  LOP3.LUT R17, R18, 0xff, RZ, 0xc0, !PT ;  /* 0x000000ff12117812 */ /* 0x000fe200078ec0ff */
[----:B------:R-:W-:Y:S01]  /*144e0*/  FFMA.FTZ R207, R207, c[0x0][0x23c], -R245 ;  /* 0x00008f00cfcf7a23 */ /* 0x000fe200000108f5 */
[----:B------:R-:W-:Y:S02]  /*144f0*/  SHF.R.U32.HI R23, RZ, 0x8, R23 ;  /* 0x00000008ff177819 */ /* 0x000fe40000011617 */
[----:B------:R-:W-:Y:S02]  /*14500*/  FSETP.NEU.FTZ.AND P0, PT, R193, -INF , PT ;  /* 0xff800000c100780b */ /* 0x000fe40003f1d000 */
[----:B------:R-:W-:Y:S02]  /*14510*/  FSETP.NEU.FTZ.AND P1, PT, R195, -INF , PT ;  /* 0xff800000c300780b */ /* 0x000fe40003f3d000 */
[----:B------:R-:W-:Y:S02]  /*14520*/  SHF.R.U32.HI R25, RZ, 0x10, R186 ;  /* 0x00000010ff197819 */ /* 0x000fe400000116ba */
[----:B------:R-:W-:-:S02]  /*14530*/  SHF.R.U32.HI R248, RZ, 0x18, R178 ;  /* 0x00000018fff87819 */ /* 0x000fc400000116b2 */
[----:B------:R-:W-:Y:S01]  /*14540*/  SHF.R.U32.HI R252, RZ, 0x18, R55 ;  /* 0x00000018fffc7819 */ /* 0x000fe20000011637 */
[----:B------:R-:W-:Y:S01]  /*14550*/  FFMA.FTZ R71, R71, c[0x0][0x23c], -R246 ;  /* 0x00008f0047477a23 */ /* 0x000fe200000108f6 */
[----:B------:R-:W-:Y:S01]  /*14560*/  PRMT R8, R21, 0x5410, R8 ;  /* 0x0000541015087816 */ /* 0x000fe20000000008 */
[--C-:B------:R-:W-:Y:S01]  /*14570*/  FFMA.FTZ R113, R113, c[0x0][0x23c], -R246.reuse ;  /* 0x00008f0071717a23 */ /* 0x100fe200000108f6 */
[----:B------:R-:W-:Y:S01]  /*14580*/  LOP3.LUT R21, R14, 0xffff, RZ, 0xc0, !PT ;  /* 0x0000ffff0e157812 */ /* 0x000fe200078ec0ff */
[----:B------:R-:W-:Y:S01]  /*14590*/  FFMA.FTZ R174, R174, c[0x0][0x23c], -R246 ;  /* 0x00008f00aeae7a23 */ /* 0x000fe200000108f6 */
[----:B------:R-:W-:Y:S01]  /*145a0*/  SHF.R.U32.HI R56, RZ, 0x10, R14 ;  /* 0x00000010ff387819 */ /* 0x000fe2000001160e */
[--C-:B------:R-:W-:Y:S01]  /*145b0*/  FFMA.FTZ R115, R115, c[0x0][0x23c], -R246.reuse ;  /* 0x00008f0073737a23 */ /* 0x100fe200000108f6 */
[----:B------:R-:W-:Y:S01]  /*145c0*/  PRMT R250, R250, 0x5410, R19 ;  /* 0x00005410fafa7816 */ /* 0x000fe20000000013 */
[----:B------:R-:W-:Y:S01]  /*145d0*/  FFMA.FTZ R201, R201, c[0x0][0x23c], -R246 ;  /* 0x00008f00c9c97a23 */ /* 0x000fe200000108f6 */
[----:B------:R-:W-:Y:S01]  /*145e0*/  PRMT R30, R17, 0x5410, R30 ;  /* 0x00005410111e7816 */ /* 0x000fe2000000001e */
[----:B------:R-:W-:Y:S01]  /*145f0*/  FFMA.FTZ R206, R206, c[0x0][0x23c], -R246 ;  /* 0x00008f00cece7a23 */ /* 0x000fe200000108f6 */
[----:B------:R-:W-:Y:S01]  /*14600*/  LOP3.LUT R9, R65, UR26, R16, 0x96, !PT ;  /* 0x0000001a41097c12 */ /* 0x000fe2000f8e9610 */
[----:B------:R-:W-:Y:S01]  /*14610*/  FADD.FTZ R20, R199, R20 ;  /* 0x00000014c7147221 */ /* 0x000fe20000010000 */
[----:B------:R-:W-:Y:S01]  /*14620*/  PRMT R242, R242, 0x5410, R23 ;  /* 0x00005410f2f27816 */ /* 0x000fe20000000017 */
[----:B------:R-:W-:Y:S01]  /*14630*/  HSET2.LE.AND R24, R24, R3, PT ;  /* 0x0000000318187233 */ /* 0x000fe20003803000 */
[----:B------:R-:W-:Y:S01]  /*14640*/  LOP3.LUT R17, R64, 0xffff, RZ, 0xc0, !PT ;  /* 0x0000ffff40117812 */ /* 0x000fe200078ec0ff */
[----:B------:R-:W-:Y:S01]  /*14650*/  FADD.FTZ R170, R170, R251 ;  /* 0x000000fbaaaa7221 */ /* 0x000fe20000010000 */
[----:B------:R-:W-:Y:S01]  /*14660*/  LOP3.LUT R19, R64, 0xff, RZ, 0xc0, !PT ;  /* 0x000000ff40137812 */ /* 0x000fe200078ec0ff */
[----:B------:R-:W-:Y:S01]  /*14670*/  FADD.FTZ R182, R182, R243 ;  /* 0x000000f3b6b67221 */ /* 0x000fe20000010000 */
[--C-:B------:R-:W-:Y:S01]  /*14680*/  SHF.R.U32.HI R18, RZ, 0x10, R64.reuse ;  /* 0x00000010ff127819 */ /* 0x100fe20000011640 */
[----:B------:R1:W5:Y:S01]  /*14690*/  LDL.LU.64 R50, [R1+0x28] ;  /* 0x0000280001327983 */ /* 0x0003620000300a00 */
[----:B------:R-:W-:-:S02]  /*146a0*/  SHF.R.U32.HI R16, RZ, 0x18, R64 ;  /* 0x00000018ff107819 */ /* 0x000fc40000011640 */
[----:B------:R-:W-:Y:S02]  /*146b0*/  LOP3.LUT R23, R14, 0xff, RZ, 0xc0, !PT ;  /* 0x000000ff0e177812 */ /* 0x000fe400078ec0ff */
[----:B------:R-:W-:Y:S02]  /*146c0*/  SHF.R.U32.HI R184, RZ, 0x8, R184 ;  /* 0x00000008ffb87819 */ /* 0x000fe400000116b8 */
[----:B------:R-:W-:Y:S01]  /*146d0*/  LOP3.LUT R65, R12, 0xff, RZ, 0xc0, !PT ;  /* 0x000000ff0c417812 */ /* 0x000fe200078ec0ff */
[----:B------:R-:W-:Y:S01]  /*146e0*/  FFMA.FTZ R139, R94, c[0x0][0x23c], -R245 ;  /* 0x00008f005e8b7a23 */ /* 0x000fe200000108f5 */
[----:B------:R-:W-:Y:S02]  /*146f0*/  SHF.R.U32.HI R64, RZ, 0x8, R21 ;  /* 0x00000008ff407819 */ /* 0x000fe40000011615 */
[----:B------:R-:W-:Y:S01]  /*14700*/  LOP3.LUT R187, R138, 0xff, RZ, 0xc0, !PT ;  /* 0x000000ff8abb7812 */ /* 0x000fe200078ec0ff */
[----:B------:R-:W-:Y:S01]  /*14710*/  FFMA.FTZ R72, R88, c[0x0][0x23c], -R245 ;  /* 0x00008f0058487a23 */ /* 0x000fe200000108f5 */
[----:B------:R-:W-:-:S02]  /*14720*/  SHF.R.U32.HI R14, RZ, 0x18, R14 ;  /* 0x00000018ff0e7819 */ /* 0x000fc4000001160e */
[----:B------:R-:W-:Y:S01]  /*14730*/  SHF.R.U32.HI R61, RZ, 0x8, R61 ;  /* 0x00000008ff3d7819 */ /* 0x000fe2000001163d */
[----:B------:R-:W-:Y:S01]  /*14740*/  FFMA.FTZ R179, R80, c[0x0][0x23c], -R245 ;  /* 0x00008f0050b37a23 */ /* 0x000fe200000108f5 */
[----:B------:R-:W-:Y:S02]  /*14750*/  LOP3.LUT R21, R56, 0xff, RZ, 0xc0, !PT ;  /* 0x000000ff38157812 */ /* 0x000fe400078ec0ff */
[----:B------:R-:W-:Y:S02]  /*14760*/  LOP3.LUT R27, R26, 0xffff, RZ, 0xc0, !PT ;  /* 0x0000ffff1a1b7812 */ /* 0x000fe400078ec0ff */
[----:B------:R-:W-:Y:S02]  /*14770*/  SHF.R.U32.HI R178, RZ, 0x10, R26 ;  /* 0x00000010ffb27819 */ /* 0x000fe4000001161a */
[----:B------:R-:W-:Y:S02]  /*14780*/  SHF.R.U32.HI R186, RZ, 0x18, R186 ;  /* 0x00000018ffba7819 */ /* 0x000fe400000116ba */
[----:B------:R-:W-:Y:S01]  /*14790*/  LOP3.LUT R25, R25, 0xff, RZ, 0xc0, !PT ;  /* 0x000000ff19197812 */ /* 0x000fe200078ec0ff */
[--C-:B------:R-:W-:Y:S01]  /*147a0*/  HSET2.LE.AND R10, R10, R3.reuse, PT ;  /* 0x000000030a0a7233 */ /* 0x100fe20003803000 */
[----:B------:R-:W-:Y:S01]  /*147b0*/  PRMT R21, R21, 0x5410, R14 ;  /* 0x0000541015157816 */ /* 0x000fe2000000000e */
[----:B------:R-:W-:Y:S01]  /*147c0*/  HSET2.LE.AND R8, R8, R3, PT ;  /* 0x0000000308087233 */ /* 0x000fe20003803000 */
[----:B------:R-:W-:Y:S01]  /*147d0*/  SHF.R.U32.HI R14, RZ, 0x10, R12 ;  /* 0x00000010ff0e7819 */ /* 0x000fe2000001160c */
[----:B------:R-:W-:Y:S01]  /*147e0*/  IMAD.MOV.U32 R94, RZ, RZ, R244 ;  /* 0x000000ffff5e7224 */ /* 0x000fe200078e00f4 */
[----:B------:R-:W-:Y:S01]  /*147f0*/  PRMT R184, R65, 0x5410, R184 ;  /* 0x0000541041b87816 */ /* 0x000fe200000000b8 */
[----:B------:R-:W-:Y:S01]  /*14800*/  MUFU.EX2 R181, R181 ;  /* 0x000000b500b57308 */ /* 0x000fe20000000800 */
[----:B------:R-:W-:Y:S01]  /*14810*/  SHF.R.U32.HI R244, RZ, 0x18, R12 ;  /* 0x00000018fff47819 */ /* 0x000fe2000001160c */
[----:B------:R-:W-:Y:S01]  /*14820*/  FADD.FTZ R247, R247, R170 ;  /* 0x000000aaf7f77221 */ /* 0x000fe20000010000 */
[----:B------:R-:W-:Y:S01]  /*14830*/  LOP3.LUT R65, R14, 0xff, RZ, 0xc0, !PT ;  /* 0x000000ff0e417812 */ /* 0x000fe200078ec0ff */
[----:B------:R-:W-:Y:S01]  /*14840*/  FADD.FTZ R199, R203, R182 ;  /* 0x000000b6cbc77221 */ /* 0x000fe20000010000 */
[----:B------:R-:W-:-:S03]  /*14850*/  LOP3.LUT R12, R28, 0xffff, RZ, 0xc0, !PT ;  /* 0x0000ffff1c0c7812 */ /* 0x000fc600078ec0ff */
[----:B------:R-:W-:Y:S01]  /*14860*/  MUFU.EX2 R174, R174 ;  /* 0x000000ae00ae7308 */ /* 0x000fe20000000800 */
[----:B------:R-:W-:Y:S01]  /*14870*/  PRMT R244, R65, 0x5410, R244 ;  /* 0x0000541041f47816 */ /* 0x000fe200000000f4 */
[----:B------:R-:W-:Y:S01]  /*14880*/  HSET2.LE.AND R250, R250, R3, PT ;  /* 0x00000003fafa7233 */ /* 0x000fe20003803000 */
[--C-:B------:R-:W-:Y:S01]  /*14890*/  SHF.R.U32.HI R56, RZ, 0x10, R28.reuse ;  /* 0x00000010ff387819 */ /* 0x100fe2000001161c */
[----:B------:R1:W5:Y:S01]  /*148a0*/  LDL.LU.64 R48, [R1+0x20] ;  /* 0x0000200001307983 */ /* 0x0003620000300a00 */
[----:B------:R-:W-:Y:S02]  /*148b0*/  LOP3.LUT R14, R28, 0xff, RZ, 0xc0, !PT ;  /* 0x000000ff1c0e7812 */ /* 0x000fe400078ec0ff */
[----:B------:R-:W-:Y:S02]  /*148c0*/  SHF.R.U32.HI R65, RZ, 0x18, R28 ;  /* 0x00000018ff417819 */ /* 0x000fe4000001161c */
[----:B------:R-:W-:Y:S02]  /*148d0*/  SHF.R.U32.HI R28, RZ, 0x8, R12 ;  /* 0x00000008ff1c7819 */ /* 0x000fe4000001160c */
[----:B------:R-:W-:-:S02]  /*148e0*/  LOP3.LUT R12, R56, 0xff, RZ, 0xc0, !PT ;  /* 0x000000ff380c7812 */ /* 0x000fc400078ec0ff */
[----:B------:R-:W-:Y:S02]  /*148f0*/  PRMT R14, R14, 0x5410, R28 ;  /* 0x000054100e0e7816 */ /* 0x000fe4000000001c */
[----:B------:R-:W-:Y:S01]  /*14900*/  LOP3.LUT R28, R55, 0xffff, RZ, 0xc0, !PT ;  /* 0x0000ffff371c7812 */ /* 0x000fe200078ec0ff */
[----:B------:R-:W-:Y:S01]  /*14910*/  FFMA.FTZ R138, R76, c[0x0][0x23c], -R245 ;  /* 0x00008f004c8a7a23 */ /* 0x000fe200000108f5 */
[----:B------:R-:W-:Y:S01]  /*14920*/  PRMT R12, R12, 0x5410, R65 ;  /* 0x000054100c0c7816 */ /* 0x000fe20000000041 */
[--C-:B------:R-:W-:Y:S01]  /*14930*/  FFMA.FTZ R76, R84, c[0x0][0x23c], -R245.reuse ;  /* 0x00008f00544c7a23 */ /* 0x100fe200000108f5 */
[----:B------:R-:W-:Y:S01]  /*14940*/  SHF.R.U32.HI R28, RZ, 0x8, R28 ;  /* 0x00000008ff1c7819 */ /* 0x000fe2000001161c */
[----:B------:R-:W-:Y:S01]  /*14950*/  FFMA.FTZ R65, R121, c[0x0][0x23c], -R245 ;  /* 0x00008f0079417a23 */ /* 0x000fe200000108f5 */
[----:B------:R-:W-:Y:S01]  /*14960*/  LOP3.LUT R121, R55, 0xff, RZ, 0xc0, !PT ;  /* 0x000000ff37797812 */ /* 0x000fe200078ec0ff */
[----:B------:R-:W-:Y:S02]  /*14970*/  IMAD.MOV.U32 R84, RZ, RZ, R70 ;  /* 0x000000ffff547224 */ /* 0x000fe400078e0046 */
[----:B------:R-:W-:Y:S01]  /*14980*/  IMAD.MOV.U32 R88, RZ, RZ, R67 ;  /* 0x000000ffff587224 */ /* 0x000fe200078e0043 */
[----:B------:R-:W-:Y:S01]  /*14990*/  PRMT R23, R23, 0x5410, R64 ;  /* 0x0000541017177816 */ /* 0x000fe20000000040 */
[--C-:B------:R-:W-:Y:S01]  /*149a0*/  FFMA.FTZ R64, R114, c[0x0][0x23c], -R245.reuse ;  /* 0x00008f0072407a23 */ /* 0x100fe200000108f5 */
[----:B------:R-:W-:Y:S01]  /*149b0*/  PRMT R28, R121, 0x5410, R28 ;  /* 0x00005410791c7816 */ /* 0x000fe2000000001c */
[----:B------:R-:W-:Y:S01]  /*149c0*/  FFMA.FTZ R56, R131, c[0x0][0x23c], -R245 ;  /* 0x00008f0083387a23 */ /* 0x000fe200000108f5 */
[----:B------:R-:W-:-:S02]  /*149d0*/  SHF.R.U32.HI R114, RZ, 0x8, R17 ;  /* 0x00000008ff727819 */ /* 0x000fc40000011611 */
[----:B------:R-:W-:Y:S02]  /*149e0*/  PRMT R131, R88, 0x5410, R61 ;  /* 0x0000541058837816 */ /* 0x000fe4000000003d */
[----:B------:R-:W-:Y:S01]  /*149f0*/  LOP3.LUT R121, R84, 0xff, RZ, 0xc0, !PT ;  /* 0x000000ff54797812 */ /* 0x000fe200078ec0ff */
[--C-:B------:R-:W-:Y:S01]  /*14a00*/  FFMA.FTZ R67, R100, c[0x0][0x23c], -R245.reuse ;  /* 0x00008f0064437a23 */ /* 0x100fe200000108f5 */
[----:B------:R-:W-:Y:S01]  /*14a10*/  SHF.R.U32.HI R84, RZ, 0x8, R4 ;  /* 0x00000008ff547819 */ /* 0x000fe20000011604 */
[--C-:B------:R-:W-:Y:S01]  /*14a20*/  FFMA.FTZ R70, R110, c[0x0][0x23c], -R245.reuse ;  /* 0x00008f006e467a23 */ /* 0x100fe200000108f5 */
[----:B------:R-:W-:Y:S01]  /*14a30*/  LOP3.LUT R88, R59, 0xff, RZ, 0xc0, !PT ;  /* 0x000000ff3b587812 */ /* 0x000fe200078ec0ff */
[----:B------:R-:W-:Y:S01]  /*14a40*/  FFMA.FTZ R4, R185, c[0x0][0x23c], -R245 ;  /* 0x00008f00b9047a23 */ /* 0x000fe200000108f5 */
[----:B------:R-:W-:Y:S01]  /*14a50*/  PRMT R114, R19, 0x5410, R114 ;  /* 0x0000541013727816 */ /* 0x000fe20000000072 */
[----:B------:R-:W-:Y:S01]  /*14a60*/  FMUL.FTZ R245, R193, c[0x0][0x23c] ;  /* 0x00008f00c1f57a20 */ /* 0x000fe20000410000 */
[----:B------:R-:W-:Y:S01]  /*14a70*/  PRMT R88, R88, 0x5410, R183 ;  /* 0x0000541058587816 */ /* 0x000fe200000000b7 */
[----:B------:R-:W-:Y:S01]  /*14a80*/  FMUL.FTZ R19, R195, c[0x0][0x23c] ;  /* 0x00008f00c3137a20 */ /* 0x000fe20000410000 */
[----:B------:R-:W-:-:S02]  /*14a90*/  LOP3.LUT R17, R18, 0xff, RZ, 0xc0, !PT ;  /* 0x000000ff12117812 */ /* 0x000fc400078ec0ff */
[----:B------:R-:W-:Y:S02]  /*14aa0*/  LOP3.LUT R183, R15, 0xffff, RZ, 0xc0, !PT ;  /* 0x0000ffff0fb77812 */ /* 0x000fe400078ec0ff */
[----:B------:R-:W-:Y:S02]  /*14ab0*/  FSEL R245, R245, RZ, P0 ;  /* 0x000000fff5f57208 */ /* 0x000fe40000000000 */
[----:B------:R-:W-:Y:S02]  /*14ac0*/  PRMT R110, R17, 0x5410, R16 ;  /* 0x00005410116e7816 */ /* 0x000fe40000000010 */
[----:B------:R-:W-:Y:S02]  /*14ad0*/  FSEL R19, R19, RZ, P1 ;  /* 0x000000ff13137208 */ /* 0x000fe40000800000 */
[----:B------:R-:W-:Y:S02]  /*14ae0*/  SHF.R.U32.HI R183, RZ, 0x8, R183 ;  /* 0x00000008ffb77819 */ /* 0x000fe400000116b7 */
[----:B------:R-:W-:Y:S01]  /*14af0*/  LOP3.LUT R16, R15, 0xff, RZ, 0xc0, !PT ;  /* 0x000000ff0f107812 */ /* 0x000fe200078ec0ff */
[----:B------:R-:W-:Y:S01]  /*14b00*/  FFMA.FTZ R81, R81, c[0x0][0x23c], -R245 ;  /* 0x00008f0051517a23 */ /* 0x000fe200000108f5 */
[----:B------:R-:W-:Y:S01]  /*14b10*/  SHF.R.U32.HI R80, RZ, 0x10, R55 ;  /* 0x00000010ff507819 */ /* 0x000fe20000011637 */
[----:B------:R-:W-:Y:S01]  /*14b20*/  FFMA.FTZ R245, R97, c[0x0][0x23c], -R19 ;  /* 0x00008f0061f57a23 */ /* 0x000fe20000010813 */
[----:B------:R-:W-:Y:S01]  /*14b30*/  PRMT R183, R16, 0x5410, R183 ;  /* 0x0000541010b77816 */ /* 0x000fe200000000b7 */
[----:B------:R-:W-:Y:S01]  /*14b40*/  FMUL.FTZ R97, R193, c[0x0][0x23c] ;  /* 0x00008f00c1617a20 */ /* 0x000fe20000410000 */
[----:B------:R-:W-:-:S02]  /*14b50*/  SHF.R.U32.HI R16, RZ, 0x10, R15 ;  /* 0x00000010ff107819 */ /* 0x000fc4000001160f */
[----:B------:R-:W-:Y:S01]  /*14b60*/  FSETP.NEU.FTZ.AND P0, PT, R193, -INF , PT ;  /* 0xff800000c100780b */ /* 0x000fe20003f1d000 */
[----:B------:R2:W-:Y:S01]  /*14b70*/  MUFU.EX2 R61, R46 ;  /* 0x0000002e003d7308 */ /* 0x0005e20000000800 */
[----:B------:R-:W-:Y:S02]  /*14b80*/  LOP3.LUT R55, R80, 0xff, RZ, 0xc0, !PT ;  /* 0x000000ff50377812 */ /* 0x000fe400078ec0ff */
[----:B------:R-:W-:Y:S02]  /*14b90*/  SHF.R.U32.HI R185, RZ, 0x18, R15 ;  /* 0x00000018ffb97819 */ /* 0x000fe4000001160f */
[----:B------:R-:W-:Y:S02]  /*14ba0*/  LOP3.LUT R16, R16, 0xff, RZ, 0xc0, !PT ;  /* 0x000000ff10107812 */ /* 0x000fe400078ec0ff */
[----:B------:R-:W-:Y:S02]  /*14bb0*/  FSEL R97, R97, RZ, P0 ;  /* 0x000000ff61617208 */ /* 0x000fe40000000000 */
[----:B------:R-:W-:Y:S01]  /*14bc0*/  SHF.R.U32.HI R17, RZ, 0x10, R13 ;  /* 0x00000010ff117819 */ /* 0x000fe2000001160d */
[----:B------:R-:W-:Y:S01]  /*14bd0*/  IMAD.MOV.U32 R18, RZ, RZ, R94 ;  /* 0x000000ffff127224 */ /* 0x000fe200078e005e */
[----:B------:R-:W-:Y:S01]  /*14be0*/  PRMT R186, R25, 0x5410, R186 ;  /* 0x0000541019ba7816 */ /* 0x000fe200000000ba */
[----:B------:R-:W-:Y:S01]  /*14bf0*/  FFMA.FTZ R100, R87, c[0x0][0x23c], -R246 ;  /* 0x00008f0057647a23 */ /* 0x000fe200000108f6 */
[----:B------:R-:W-:-:S02]  /*14c00*/  LOP3.LUT R25, R26, 0xff, RZ, 0xc0, !PT ;  /* 0x000000ff1a197812 */ /* 0x000fc400078ec0ff */
[----:B--2---:R-:W-:Y:S02]  /*14c10*/  SHF.R.U32.HI R46, RZ, 0x8, R27 ;  /* 0x00000008ff2e7819 */ /* 0x004fe4000001161b */
[----:B------:R-:W-:Y:S01]  /*14c20*/  LOP3.LUT R27, R178, 0xff, RZ, 0xc0, !PT ;  /* 0x000000ffb21b7812 */ /* 0x000fe200078ec0ff */
[--C-:B------:R-:W-:Y:S01]  /*14c30*/  FFMA.FTZ R178, R79, c[0x0][0x23c], -R246.reuse ;  /* 0x00008f004fb27a23 */ /* 0x100fe200000108f6 */
[----:B------:R-:W-:Y:S01]  /*14c40*/  PRMT R185, R16, 0x5410, R185 ;  /* 0x0000541010b97816 */ /* 0x000fe200000000b9 */
[----:B------:R-:W-:Y:S01]  /*14c50*/  FFMA.FTZ R79, R83, c[0x0][0x23c], -R246 ;  /* 0x00008f00534f7a23 */ /* 0x000fe200000108f6 */
[----:B------:R-:W-:Y:S01]  /*14c60*/  PRMT R252, R55, 0x5410, R252 ;  /* 0x0000541037fc7816 */ /* 0x000fe200000000fc */
[--C-:B------:R-:W-:Y:S01]  /*14c70*/  FFMA.FTZ R87, R74, c[0x0][0x23c], -R19.reuse ;  /* 0x00008f004a577a23 */ /* 0x100fe20000010813 */
[C---:B------:R-:W-:Y:S01]  /*14c80*/  LOP3.LUT R15, R13.reuse, 0xffff, RZ, 0xc0, !PT ;  /* 0x0000ffff0d0f7812 */ /* 0x040fe200078ec0ff */
[----:B------:R-:W-:Y:S01]  /*14c90*/  FFMA.FTZ R83, R86, c[0x0][0x23c], -R19 ;  /* 0x00008f0056537a23 */ /* 0x000fe20000010813 */
[----:B------:R-:W-:Y:S01]  /*14ca0*/  LOP3.LUT R94, R13, 0xff, RZ, 0xc0, !PT ;  /* 0x000000ff0d5e7812 */ /* 0x000fe200078ec0ff */
[----:B------:R2:W-:Y:S01]  /*14cb0*/  MUFU.EX2 R55, R175 ;  /* 0x000000af00377308 */ /* 0x0005e20000000800 */
[----:B------:R-:W-:Y:S01]  /*14cc0*/  SHF.R.U32.HI R16, RZ, 0x18, R13 ;  /* 0x00000018ff107819 */ /* 0x000fe2000001160d */
[----:B------:R-:W-:Y:S01]  /*14cd0*/  FFMA.FTZ R74, R82, c[0x0][0x23c], -R19 ;  /* 0x00008f00524a7a23 */ /* 0x000fe20000010813 */
[----:B------:R-:W-:Y:S01]  /*14ce0*/  PRMT R84, R187, 0x5410, R84 ;  /* 0x00005410bb547816 */ /* 0x000fe20000000054 */
[----:B------:R-:W-:Y:S01]  /*14cf0*/  FFMA.FTZ R86, R85, c[0x0][0x23c], -R97 ;  /* 0x00008f0055567a23 */ /* 0x000fe20000010861 */
[----:B------:R-:W-:-:S02]  /*14d00*/  LOP3.LUT R13, R17, 0xff, RZ, 0xc0, !PT ;  /* 0x000000ff110d7812 */ /* 0x000fc400078ec0ff */
[----:B------:R-:W-:Y:S02]  /*14d10*/  LOP3.LUT R187, R11, 0xffff, RZ, 0xc0, !PT ;  /* 0x0000ffff0bbb7812 */ /* 0x000fe400078ec0ff */
[----:B------:R-:W-:Y:S02]  /*14d20*/  PRMT R25, R25, 0x5410, R46 ;  /* 0x0000541019197816 */ /* 0x000fe4000000002e */
[----:B------:R3:W-:Y:S01]  /*14d30*/  MUFU.EX2 R46, R207 ;  /* 0x000000cf002e7308 */ /* 0x0007e20000000800 */
[----:B------:R-:W-:Y:S02]  /*14d40*/  SHF.R.U32.HI R26, RZ, 0x18, R26 ;  /* 0x00000018ff1a7819 */ /* 0x000fe4000001161a */
[----:B--2---:R-:W-:Y:S01]  /*14d50*/  PRMT R175, R121, 0x5410, R248 ;  /* 0x0000541079af7816 */ /* 0x004fe200000000f8 */
[--C-:B------:R-:W-:Y:S02]  /*14d60*/  FFMA.FTZ R121, R75, c[0x0][0x23c], -R246.reuse ;  /* 0x00008f004b797a23 */ /* 0x100fe400000108f6 */
[----:B------:R-:W-:Y:S01]  /*14d70*/  FFMA.FTZ R75, R92, c[0x0][0x23c], -R246 ;  /* 0x00008f005c4b7a23 */ /* 0x000fe200000108f6 */
[----:B------:R-:W-:Y:S01]  /*14d80*/  PRMT R92, R13, 0x5410, R16 ;  /* 0x000054100d5c7816 */ /* 0x000fe20000000010 */
[----:B------:R-:W-:Y:S01]  /*14d90*/  FFMA.FTZ R248, R78, c[0x0][0x23c], -R19 ;  /* 0x00008f004ef87a23 */ /* 0x000fe20000010813 */
[----:B------:R-:W-:Y:S01]  /*14da0*/  SHF.R.U32.HI R187, RZ, 0x8, R187 ;  /* 0x00000008ffbb7819 */ /* 0x000fe200000116bb */
[----:B------:R-:W-:Y:S01]  /*14db0*/  FFMA.FTZ R85, R73, c[0x0][0x23c], -R97 ;  /* 0x00008f0049557a23 */ /* 0x000fe20000010861 */
[----:B------:R-:W-:Y:S01]  /*14dc0*/  LOP3.LUT R16, R11, 0xff, RZ, 0xc0, !PT ;  /* 0x000000ff0b107812 */ /* 0x000fe200078ec0ff */
[----:B------:R-:W-:Y:S01]  /*14dd0*/  MUFU.EX2 R74, R74 ;  /* 0x0000004a004a7308 */ /* 0x000fe20000000800 */
[----:B---3--:R-:W-:Y:S01]  /*14de0*/  FFMA.FTZ R207, R108, c[0x0][0x23c], -R19 ;  /* 0x00008f006ccf7a23 */ /* 0x008fe20000010813 */
[----:B------:R-:W-:Y:S01]  /*14df0*/  SHF.R.U32.HI R13, RZ, 0x10, R11 ;  /* 0x00000010ff0d7819 */ /* 0x000fe2000001160b */
[----:B------:R-:W-:Y:S01]  /*14e00*/  FFMA.FTZ R108, R77, c[0x0][0x23c], -R97 ;  /* 0x00008f004d6c7a23 */ /* 0x000fe20000010861 */
[----:B------:R-:W-:-:S04]  /*14e10*/  PRMT R26, R27, 0x5410, R26 ;  /* 0x000054101b1a7816 */ /* 0x000fc8000000001a */
[----:B------:R-:W2:Y:S01]  /*14e20*/  MUFU.EX2 R83, R83 ;  /* 0x0000005300537308 */ /* 0x000ea20000000800 */
[----:B------:R-:W-:Y:S02]  /*14e30*/  PRMT R187, R16, 0x5410, R187 ;  /* 0x0000541010bb7816 */ /* 0x000fe400000000bb */
[----:B------:R-:W-:-:S05]  /*14e40*/  SHF.R.U32.HI R27, RZ, 0x18, R11 ;  /* 0x00000018ff1b7819 */ /* 0x000fca000001160b */
[----:B------:R-:W-:Y:S01]  /*14e50*/  MUFU.EX2 R81, R81 ;  /* 0x0000005100517308 */ /* 0x000fe20000000800 */
[----:B------:R-:W-:Y:S02]  /*14e60*/  LOP3.LUT R16, R13, 0xff, RZ, 0xc0, !PT ;  /* 0x000000ff0d107812 */ /* 0x000fe400078ec0ff */
[----:B------:R-:W-:-:S05]  /*14e70*/  SHF.R.U32.HI R78, RZ, 0x10, R9 ;  /* 0x00000010ff4e7819 */ /* 0x000fca0000011609 */
[----:B------:R-:W3:Y:S01]  /*14e80*/  MUFU.EX2 R86, R86 ;  /* 0x0000005600567308 */ /* 0x000ee20000000800 */
[C---:B------:R-:W-:Y:S02]  /*14e90*/  LOP3.LUT R13, R9.reuse, 0xffff, RZ, 0xc0, !PT ;  /* 0x0000ffff090d7812 */ /* 0x040fe400078ec0ff */
[----:B------:R-:W-:Y:S02]  /*14ea0*/  LOP3.LUT R11, R9, 0xff, RZ, 0xc0, !PT ;  /* 0x000000ff090b7812 */ /* 0x000fe400078ec0ff */
[----:B------:R-:W-:-:S03]  /*14eb0*/  PRMT R27, R16, 0x5410, R27 ;  /* 0x00005410101b7816 */ /* 0x000fc6000000001b */
[----:B------:R-:W-:Y:S01]  /*14ec0*/  MUFU.EX2 R87, R87 ;  /* 0x0000005700577308 */ /* 0x000fe20000000800 */
[----:B------:R-:W-:Y:S02]  /*14ed0*/  SHF.R.U32.HI R9, RZ, 0x18, R9 ;  /* 0x00000018ff097819 */ /* 0x000fe40000011609 */
[----:B------:R-:W-:-:S05]  /*14ee0*/  LOP3.LUT R78, R78, 0xff, RZ, 0xc0, !PT ;  /* 0x000000ff4e4e7812 */ /* 0x000fca00078ec0ff */
[----:B------:R-:W4:Y:S01]  /*14ef0*/  MUFU.EX2 R248, R248 ;  /* 0x000000f800f87308 */ /* 0x000f220000000800 */
[----:B------:R-:W-:-:S07]  /*14f00*/  SHF.R.U32.HI R16, RZ, 0x8, R13 ;  /* 0x00000008ff107819 */ /* 0x000fce000001160d */
[----:B------:R-:W-:Y:S01]  /*14f10*/  MUFU.EX2 R85, R85 ;  /* 0x0000005500557308 */ /* 0x000fe20000000800 */
[----:B------:R-:W-:-:S07]  /*14f20*/  PRMT R78, R78, 0x5410, R9 ;  /* 0x000054104e4e7816 */ /* 0x000fce0000000009 */
[----:B------:R-:W1:Y:S01]  /*14f30*/  MUFU.EX2 R108, R108 ;  /* 0x0000006c006c7308 */ /* 0x000e620000000800 */
[----:B------:R-:W-:Y:S01]  /*14f40*/  PRMT R82, R11, 0x5410, R16 ;  /* 0x000054100b527816 */ /* 0x000fe20000000010 */
[--C-:B------:R-:W-:Y:S02]  /*14f50*/  FFMA.FTZ R9, R164, c[0x0][0x23c], -R246.reuse ;  /* 0x00008f00a4097a23 */ /* 0x100fe400000108f6 */
[--C-:B------:R-:W-:Y:S02]  /*14f60*/  FFMA.FTZ R80, R109, c[0x0][0x23c], -R246.reuse ;  /* 0x00008f006d507a23 */ /* 0x100fe400000108f6 */
[----:B------:R-:W-:Y:S02]  /*14f70*/  FFMA.FTZ R11, R120, c[0x0][0x23c], -R246 ;  /* 0x00008f00780b7a23 */ /* 0x000fe400000108f6 */
[--C-:B------:R-:W-:Y:S01]  /*14f80*/  FFMA.FTZ R164, R112, c[0x0][0x23c], -R19.reuse ;  /* 0x00008f0070a47a23 */ /* 0x100fe20000010813 */
[----:B------:R-:W-:Y:S01]  /*14f90*/  MUFU.EX2 R59, R202 ;  /* 0x000000ca003b7308 */ /* 0x000fe20000000800 */
[--C-:B------:R-:W-:Y:S01]  /*14fa0*/  FFMA.FTZ R91, R91, c[0x0][0x23c], -R19.reuse ;  /* 0x00008f005b5b7a23 */ /* 0x100fe20000010813 */
[----:B--2---:R-:W-:Y:S01]  /*14fb0*/  F2FP.PACK_AB R13, R83, R74 ;  /* 0x0000004a530d723e */ /* 0x004fe200000000ff */
[----:B------:R-:W-:-:S02]  /*14fc0*/  FFMA.FTZ R120, R117, c[0x0][0x23c], -R19 ;  /* 0x00008f0075787a23 */ /* 0x000fc40000010813 */
[--C-:B------:R-:W-:Y:S02]  /*14fd0*/  FFMA.FTZ R130, R130, c[0x0][0x23c], -R19.reuse ;  /* 0x00008f0082827a23 */ /* 0x100fe40000010813 */
[--C-:B------:R-:W-:Y:S01]  /*14fe0*/  FFMA.FTZ R172, R172, c[0x0][0x23c], -R19.reuse ;  /* 0x00008f00acac7a23 */ /* 0x100fe20000010813 */
[----:B------:R2:W-:Y:S01]  /*14ff0*/  MUFU.EX2 R202, R71 ;  /* 0x0000004700ca7308 */ /* 0x0005e20000000800 */
[--C-:B------:R-:W-:Y:S02]  /*15000*/  FFMA.FTZ R112, R41, c[0x0][0x23c], -R19.reuse ;  /* 0x00008f0029707a23 */ /* 0x100fe40000010813 */
[--C-:B------:R-:W-:Y:S02]  /*15010*/  FFMA.FTZ R109, R47, c[0x0][0x23c], -R19.reuse ;  /* 0x00008f002f6d7a23 */ /* 0x100fe40000010813 */
[--C-:B------:R-:W-:Y:S02]  /*15020*/  FFMA.FTZ R200, R200, c[0x0][0x23c], -R19.reuse ;  /* 0x00008f00c8c87a23 */ /* 0x100fe40000010813 */
[----:B------:R-:W-:-:S02]  /*15030*/  FFMA.FTZ R204, R204, c[0x0][0x23c], -R19 ;  /* 0x00008f00cccc7a23 */ /* 0x000fc40000010813 */
[----:B------:R-:W-:Y:S01]  /*15040*/  FFMA.FTZ R205, R205, c[0x0][0x23c], -R19 ;  /* 0x00008f00cdcd7a23 */ /* 0x000fe20000010813 */
[----:B---3--:R-:W-:Y:S01]  /*15050*/  F2FP.PACK_AB R19, R86, R81 ;  /* 0x000000515613723e */ /* 0x008fe200000000ff */
[--C-:B------:R-:W-:Y:S01]  /*15060*/  HSET2.LE.AND R14, R14, R3.reuse, PT ;  /* 0x000000030e0e7233 */ /* 0x100fe20003803000 */
[----:B------:R-:W-:Y:S01]  /*15070*/  SHF.R.U32.HI R15, RZ, 0x8, R15 ;  /* 0x00000008ff0f7819 */ /* 0x000fe2000001160f */
[--C-:B--2---:R-:W-:Y:S02]  /*15080*/  FFMA.FTZ R71, R99, c[0x0][0x23c], -R246.reuse ;  /* 0x00008f0063477a23 */ /* 0x104fe400000108f6 */
[----:B------:R-:W-:Y:S01]  /*15090*/  FFMA.FTZ R99, R44, c[0x0][0x23c], -R246 ;  /* 0x00008f002c637a23 */ /* 0x000fe200000108f6 */
[----:B------:R-:W-:Y:S01]  /*150a0*/  LOP3.LUT R19, R8, R19, RZ, 0xc0, !PT ;  /* 0x0000001308137212 */ /* 0x000fe200078ec0ff */
[----:B------:R-:W-:Y:S01]  /*150b0*/  IMAD.MOV.U32 R246, RZ, RZ, R18 ;  /* 0x000000fffff67224 */ /* 0x000fe200078e0012 */
[----:B------:R-:W-:Y:S01]  /*150c0*/  LOP3.LUT R18, R10, R13, RZ, 0xc0, !PT ;  /* 0x0000000d0a127212 */ /* 0x000fe200078ec0ff */
[----:B------:R-:W-:Y:S01]  /*150d0*/  HSET2.LE.AND R17, R12, R3, PT ;  /* 0x000000030c117233 */ /* 0x000fe20003803000 */
[----:B----4-:R-:W-:-:S02]  /*150e0*/  F2FP.PACK_AB R13, R248, R87 ;  /* 0x00000057f80d723e */ /* 0x010fc400000000ff */
[----:B-1----:R-:W-:Y:S01]  /*150f0*/  F2FP.PACK_AB R8, R108, R85 ;  /* 0x000000556c08723e */ /* 0x002fe200000000ff */
[----:B------:R-:W-:Y:S01]  /*15100*/  MUFU.EX2 R44, R11 ;  /* 0x0000000b002c7308 */ /* 0x000fe20000000800 */
[----:B------:R-:W-:Y:S02]  /*15110*/  PRMT R94, R94, 0x5410, R15 ;  /* 0x000054105e5e7816 */ /* 0x000fe4000000000f */
[----:B------:R-:W-:Y:S02]  /*15120*/  LOP3.LUT R16, R14, R13, RZ, 0xc0, !PT ;  /* 0x0000000d0e107212 */ /* 0x000fe400078ec0ff */
[----:B------:R-:W-:Y:S01]  /*15130*/  LOP3.LUT R17, R17, R8, RZ, 0xc0, !PT ;  /* 0x0000000811117212 */ /* 0x000fe200078ec0ff */
[----:B------:R-:W1:Y:S02]  /*15140*/  LDSM.16.MT88.4 R12, [R216+0x5000] ;  /* 0x00500000d80c783b */ /* 0x000e640000004200 */
[----:B------:R2:W-:Y:S02]  /*15150*/  MUFU.EX2 R41, R9 ;  /* 0x0000000900297308 */ /* 0x0005e40000000800 */
[----:B--2---:R-:W2:Y:S06]  /*15160*/  LDSM.16.MT88.4 R8, [R215+0x5000] ;  /* 0x00500000d708783b */ /* 0x004eac0000004200 */
[----:B------:R-:W3:Y:S01]  /*15170*/  MUFU.EX2 R138, R138 ;  /* 0x0000008a008a7308 */ /* 0x000ee20000000800 */
[----:B------:R-:W-:-:S07]  /*15180*/  FSETP.NEU.FTZ.AND P0, PT, R193, -INF , PT ;  /* 0xff800000c100780b */ /* 0x000fce0003f1d000 */
[----:B------:R4:W-:Y:S08]  /*15190*/  MUFU.EX2 R73, R91 ;  /* 0x0000005b00497308 */ /* 0x0009f00000000800 */
[----:B------:R-:W-:Y:S01]  /*151a0*/  MUFU.EX2 R179, R179 ;  /* 0x000000b300b37308 */ /* 0x000fe20000000800 */
[----:B----4-:R-:W-:-:S07]  /*151b0*/  FMUL.FTZ R91, R193, c[0x0][0x23c] ;  /* 0x00008f00c15b7a20 */ /* 0x010fce0000410000 */
[----:B------:R-:W-:Y:S01]  /*151c0*/  MUFU.EX2 R76, R76 ;  /* 0x0000004c004c7308 */ /* 0x000fe20000000800 */
[----:B------:R-:W-:-:S07]  /*151d0*/  FSEL R91, R91, RZ, P0 ;  /* 0x000000ff5b5b7208 */ /* 0x000fce0000000000 */
[----:B------:R-:W4:Y:S01]  /*151e0*/  MUFU.EX2 R121, R121 ;  /* 0x0000007900797308 */ /* 0x000f220000000800 */
[----:B------:R-:W-:-:S07]  /*151f0*/  FFMA.FTZ R117, R107, c[0x0][0x23c], -R91 ;  /* 0x00008f006b757a23 */ /* 0x000fce000001085b */
[----:B------:R-:W-:Y:S08]  /*15200*/  MUFU.EX2 R178, R178 ;  /* 0x000000b200b27308 */ /* 0x000ff00000000800 */
[----:B------:R-:W2:Y:S01]  /*15210*/  MUFU.EX2 R79, R79 ;  /* 0x0000004f004f7308 */ /* 0x000ea20000000800 */
[----:B------:R-:W-:Y:S02]  /*15220*/  FFMA.FTZ R107, R45, c[0x0][0x23c], -R91 ;  /* 0x00008f002d6b7a23 */ /* 0x000fe4000001085b */
[----:B------:R-:W-:Y:S01]  /*15230*/  FADD.FTZ R45, R105, R20 ;  /* 0x00000014692d7221 */ /* 0x000fe20000010000 */
[--C-:B------:R-:W-:Y:S01]  /*15240*/  HSET2.LE.AND R20, R23, R3.reuse, PT ;  /* 0x0000000317147233 */ /* 0x100fe20003803000 */
[----:B---3--:R-:W-:Y:S01]  /*15250*/  F2FP.PACK_AB R23, R138, R181 ;  /* 0x000000b58a17723e */ /* 0x008fe200000000ff */
[----:B-1----:R-:W-:Y:S01]  /*15260*/  HMMA.16816.F32 R140, R16, R12, R140 ;  /* 0x0000000c108c723c */ /* 0x002fe2000000188c */
[----:B------:R-:W-:-:S02]  /*15270*/  HSET2.LE.AND R21, R21, R3, PT ;  /* 0x0000000315157233 */ /* 0x000fc40003803000 */
[----:B------:R-:W-:Y:S01]  /*15280*/  LOP3.LUT R20, R20, R23, RZ, 0xc0, !PT ;  /* 0x0000001714147212 */ /* 0x000fe200078ec0ff */
[----:B------:R-:W-:-:S04]  /*15290*/  HSET2.LE.AND R23, R22, R3, PT ;  /* 0x0000000316177233 */ /* 0x000fc80003803000 */
[C---:B------:R-:W-:Y:S08]  /*152a0*/  HMMA.16816.F32 R36, R16.reuse, R14, R36 ;  /* 0x0000000e1024723c */ /* 0x040ff00000001824 */
[C---:B--2---:R-:W-:Y:S08]  /*152b0*/  HMMA.16816.F32 R148, R16.reuse, R8, R148 ;  /* 0x000000081094723c */ /* 0x044ff00000001894 */
[----:B------:R-:W-:Y:S07]  /*152c0*/  HMMA.16816.F32 R144, R16, R10, R144 ;  /* 0x0000000a1090723c */ /* 0x000fee0000001890 */
[----:B----4-:R-:W-:-:S02]  /*152d0*/  F2FP.PACK_AB R18, R121, R202 ;  /* 0x000000ca7912723e */ /* 0x010fc400000000ff */
[----:B------:R-:W-:Y:S02]  /*152e0*/  F2FP.PACK_AB R17, R76, R179 ;  /* 0x000000b34c11723e */ /* 0x000fe400000000ff */
[----:B------:R-:W-:Y:S02]  /*152f0*/  F2FP.PACK_AB R16, R79, R178 ;  /* 0x000000b24f10723e */ /* 0x000fe400000000ff */
[----:B------:R-:W-:Y:S02]  /*15300*/  LOP3.LUT R21, R21, R18, RZ, 0xc0, !PT ;  /* 0x0000001215157212 */ /* 0x000fe400078ec0ff */
[----:B------:R-:W-:Y:S02]  /*15310*/  LOP3.LUT R22, R24, R17, RZ, 0xc0, !PT ;  /* 0x0000001118167212 */ /* 0x000fe400078ec0ff */
[----:B------:R-:W-:Y:S01]  /*15320*/  LOP3.LUT R23, R23, R16, RZ, 0xc0, !PT ;  /* 0x0000001017177212 */ /* 0x000fe200078ec0ff */
[----:B------:R-:W-:Y:S01]  /*15330*/  FADD.FTZ R45, R106, R45 ;  /* 0x0000002d6a2d7221 */ /* 0x000fe20000010000 */
[----:B------:R-:W1:Y:S01]  /*15340*/  LDSM.16.MT88.4 R16, [R216+0x5400] ;  /* 0x00540000d810783b */ /* 0x000e620000004200 */
[----:B------:R2:W-:Y:S01]  /*15350*/  MUFU.EX2 R47, R113 ;  /* 0x00000071002f7308 */ /* 0x0005e20000000800 */
[----:B------:R-:W-:-:S02]  /*15360*/  FFMA.FTZ R77, R90, c[0x0][0x23c], -R97 ;  /* 0x00008f005a4d7a23 */ /* 0x000fc40000010861 */
[--C-:B------:R-:W-:Y:S02]  /*15370*/  FFMA.FTZ R98, R98, c[0x0][0x23c], -R91.reuse ;  /* 0x00008f0062627a23 */ /* 0x100fe4000001085b */
[--C-:B------:R-:W-:Y:S02]  /*15380*/  FFMA.FTZ R119, R119, c[0x0][0x23c], -R91.reuse ;  /* 0x00008f0077777a23 */ /* 0x100fe4000001085b */
[--C-:B------:R-:W-:Y:S02]  /*15390*/  FFMA.FTZ R129, R129, c[0x0][0x23c], -R91.reuse ;  /* 0x00008f0081817a23 */ /* 0x100fe4000001085b */
[--C-:B------:R-:W-:Y:S02]  /*153a0*/  FFMA.FTZ R171, R171, c[0x0][0x23c], -R91.reuse ;  /* 0x00008f00abab7a23 */ /* 0x100fe4000001085b */
[--C-:B------:R-:W-:Y:S02]  /*153b0*/  FFMA.FTZ R97, R42, c[0x0][0x23c], -R91.reuse ;  /* 0x00008f002a617a23 */ /* 0x100fe4000001085b */
[----:B------:R-:W-:-:S02]  /*153c0*/  FFMA.FTZ R188, R188, c[0x0][0x23c], -R91 ;  /* 0x00008f00bcbc7a23 */ /* 0x000fc4000001085b */
[--C-:B--2---:R-:W-:Y:S02]  /*153d0*/  FFMA.FTZ R113, R111, c[0x0][0x23c], -R91.reuse ;  /* 0x00008f006f717a23 */ /* 0x104fe4000001085b */
[--C-:B------:R-:W-:Y:S02]  /*153e0*/  FFMA.FTZ R111, R40, c[0x0][0x23c], -R91.reuse ;  /* 0x00008f00286f7a23 */ /* 0x100fe4000001085b */
[----:B------:R-:W-:Y:S01]  /*153f0*/  FFMA.FTZ R91, R43, c[0x0][0x23c], -R91 ;  /* 0x00008f002b5b7a23 */ /* 0x000fe2000001085b */
[----:B------:R-:W-:Y:S01]  /*15400*/  MUFU.EX2 R40, R207 ;  /* 0x000000cf00287308 */ /* 0x000fe20000000800 */
[----:B------:R-:W-:Y:S02]  /*15410*/  FADD.FTZ R247, R54, R247 ;  /* 0x000000f736f77221 */ /* 0x000fe40000010000 */
[----:B------:R-:W-:Y:S01]  /*15420*/  FADD.FTZ R118, R118, R45 ;  /* 0x0000002d76767221 */ /* 0x000fe20000010000 */
[----:B------:R-:W-:Y:S01]  /*15430*/  HMMA.16816.F32 R132, R20, R12, R132 ;  /* 0x0000000c1484723c */ /* 0x000fe20000001884 */
[----:B------:R-:W-:-:S03]  /*15440*/  FADD.FTZ R180, R180, R246 ;  /* 0x000000f6b4b47221 */ /* 0x000fc60000010000 */
[----:B------:R-:W2:Y:S01]  /*15450*/  MUFU.EX2 R43, R164 ;  /* 0x000000a4002b7308 */ /* 0x000ea20000000800 */
[----:B------:R-:W-:-:S03]  /*15460*/  FADD.FTZ R105, R249, R180 ;  /* 0x000000b4f9697221 */ /* 0x000fc60000010000 */
[----:B------:R-:W-:Y:S01]  /*15470*/  HMMA.16816.F32 R152, R20, R14, R152 ;  /* 0x0000000e1498723c */ /* 0x000fe20000001898 */
[----:B------:R-:W3:Y:S03]  /*15480*/  LDSM.16.MT88.4 R12, [R215+0x5400] ;  /* 0x00540000d70c783b */ /* 0x000ee60000004200 */
[----:B------:R-:W-:Y:S01]  /*15490*/  MUFU.EX2 R45, R117 ;  /* 0x00000075002d7308 */ /* 0x000fe20000000800 */
[----:B------:R-:W-:-:S07]  /*154a0*/  FADD.FTZ R199, R126, R199 ;  /* 0x000000c77ec77221 */ /* 0x000fce0000010000 */
[----:B------:R-:W4:Y:S01]  /*154b0*/  MUFU.EX2 R54, R113 ;  /* 0x0000007100367308 */ /* 0x000f220000000800 */
[----:B------:R-:W-:Y:S02]  /*154c0*/  FADD.FTZ R105, R176, R105 ;  /* 0x00000069b0697221 */ /* 0x000fe40000010000 */
[----:B------:R-:W-:-:S05]  /*154d0*/  FADD.FTZ R102, R102, R199 ;  /* 0x000000c766667221 */ /* 0x000fca0000010000 */
[----:B------:R-:W-:Y:S01]  /*154e0*/  MUFU.EX2 R72, R72 ;  /* 0x0000004800487308 */ /* 0x000fe20000000800 */
[----:B------:R-:W-:-:S07]  /*154f0*/  FADD.FTZ R128, R128, R105 ;  /* 0x0000006980807221 */ /* 0x000fce0000010000 */
[----:B------:R-:W-:Y:S01]  /*15500*/  MUFU.EX2 R139, R139 ;  /* 0x0000008b008b7308 */ /* 0x000fe20000000800 */
[C---:B------:R-:W-:Y:S07]  /*15510*/  HMMA.16816.F32 R156, R20.reuse, R8, R156 ;  /* 0x00000008149c723c */ /* 0x040fee000000189c */
[----:B------:R-:W-:Y:S08]  /*15520*/  MUFU.EX2 R67, R67 ;  /* 0x0000004300437308 */ /* 0x000ff00000000800 */
[----:B------:R-:W-:Y:S08]  /*15530*/  MUFU.EX2 R70, R70 ;  /* 0x0000004600467308 */ /* 0x000ff00000000800 */
[----:B------:R-:W-:Y:S08]  /*15540*/  MUFU.EX2 R100, R100 ;  /* 0x0000006400647308 */ /* 0x000ff00000000800 */
[----:B------:R-:W-:Y:S08]  /*15550*/  MUFU.EX2 R75, R75 ;  /* 0x0000004b004b7308 */ /* 0x000ff00000000800 */
[----:B------:R-:W-:Y:S08]  /*15560*/  MUFU.EX2 R71, R71 ;  /* 0x0000004700477308 */ /* 0x000ff00000000800 */
[----:B------:R-:W-:Y:S08]  /*15570*/  MUFU.EX2 R80, R80 ;  /* 0x0000005000507308 */ /* 0x000ff00000000800 */
[----:B------:R-:W1:Y:S08]  /*15580*/  MUFU.EX2 R90, R245 ;  /* 0x000000f5005a7308 */ /* 0x000e700000000800 */
[----:B------:R-:W-:Y:S08]  /*15590*/  MUFU.EX2 R77, R77 ;  /* 0x0000004d004d7308 */ /* 0x000ff00000000800 */
[----:B------:R-:W1:Y:S01]  /*155a0*/  MUFU.EX2 R98, R98 ;  /* 0x0000006200627308 */ /* 0x000e620000000800 */
[--C-:B------:R-:W-:Y:S01]  /*155b0*/  HSET2.LE.AND R9, R25, R3.reuse, PT ;  /* 0x0000000319097233 */ /* 0x100fe20003803000 */
[----:B------:R-:W-:Y:S01]  /*155c0*/  FADD.FTZ R101, R101, R118 ;  /* 0x0000007665657221 */ /* 0x000fe20000010000 */
[--C-:B------:R-:W-:Y:S01]  /*155d0*/  HSET2.LE.AND R8, R26, R3.reuse, PT ;  /* 0x000000031a087233 */ /* 0x100fe20003803000 */
[----:B------:R-:W-:Y:S01]  /*155e0*/  FADD.FTZ R167, R167, R102 ;  /* 0x00000066a7a77221 */ /* 0x000fe20000010000 */
[--C-:B------:R-:W-:Y:S01]  /*155f0*/  HSET2.LE.AND R25, R27, R3.reuse, PT ;  /* 0x000000031b197233 */ /* 0x100fe20003803000 */
[----:B------:R-:W-:Y:S01]  /*15600*/  FADD.FTZ R89, R89, R128 ;  /* 0x0000008059597221 */ /* 0x000fe20000010000 */
[----:B--2---:R-:W-:Y:S01]  /*15610*/  F2FP.PACK_AB R26, R43, R40 ;  /* 0x000000282b1a723e */ /* 0x004fe200000000ff */
[----:B------:R-:W-:Y:S01]  /*15620*/  FADD.FTZ R96, R96, R247 ;  /* 0x000000f760607221 */ /* 0x000fe20000010000 */
[----:B----4-:R-:W-:Y:S01]  /*15630*/  F2FP.PACK_AB R27, R54, R45 ;  /* 0x0000002d361b723e */ /* 0x010fe200000000ff */
[----:B------:R-:W-:Y:S01]  /*15640*/  FADD.FTZ R194, R194, R101 ;  /* 0x00000065c2c27221 */ /* 0x000fe20000010000 */
[----:B------:R-:W-:Y:S01]  /*15650*/  LOP3.LUT R26, R9, R26, RZ, 0xc0, !PT ;  /* 0x0000001a091a7212 */ /* 0x000fe200078ec0ff */
[----:B------:R-:W-:Y:S01]  /*15660*/  FADD.FTZ R102, R2, R167 ;  /* 0x000000a702667221 */ /* 0x000fe20000010000 */
[----:B------:R-:W-:Y:S01]  /*15670*/  HMMA.16816.F32 R160, R20, R10, R160 ;  /* 0x0000000a14a0723c */ /* 0x000fe200000018a0 */
[----:B------:R-:W-:Y:S01]  /*15680*/  FADD.FTZ R104, R104, R89 ;  /* 0x0000005968687221 */ /* 0x000fe20000010000 */
[----:B------:R-:W-:Y:S01]  /*15690*/  LOP3.LUT R27, R8, R27, RZ, 0xc0, !PT ;  /* 0x0000001b081b7212 */ /* 0x000fe200078ec0ff */
[----:B------:R-:W-:Y:S01]  /*156a0*/  FADD.FTZ R96, R93, R96 ;  /* 0x000000605d607221 */ /* 0x000fe20000010000 */
[--C-:B------:R-:W-:Y:S01]  /*156b0*/  HSET2.LE.AND R24, R187, R3.reuse, PT ;  /* 0x00000003bb187233 */ /* 0x100fe20003803000 */
[----:B-1----:R-:W-:Y:S01]  /*156c0*/  F2FP.PACK_AB R93, R90, R73 ;  /* 0x000000495a5d723e */ /* 0x002fe200000000ff */
[--C-:B------:R-:W-:Y:S01]  /*156d0*/  HSET2.LE.AND R8, R183, R3.reuse, PT ;  /* 0x00000003b7087233 */ /* 0x100fe20003803000 */
[----:B------:R-:W-:Y:S01]  /*156e0*/  F2FP.PACK_AB R106, R98, R77 ;  /* 0x0000004d626a723e */ /* 0x000fe200000000ff */
[--C-:B------:R-:W-:Y:S01]  /*156f0*/  HSET2.LE.AND R10, R131, R3.reuse, PT ;  /* 0x00000003830a7233 */ /* 0x100fe20003803000 */
[----:B------:R-:W-:Y:S01]  /*15700*/  F2FP.PACK_AB R21, R70, R67 ;  /* 0x000000434615723e */ /* 0x000fe200000000ff */
[--C-:B------:R-:W-:Y:S01]  /*15710*/  HSET2.LE.AND R11, R175, R3.reuse, PT ;  /* 0x00000003af0b7233 */ /* 0x100fe20003803000 */
[----:B------:R-:W-:Y:S01]  /*15720*/  F2FP.PACK_AB R20, R80, R71 ;  /* 0x000000475014723e */ /* 0x000fe200000000ff */
[----:B------:R-:W-:Y:S01]  /*15730*/  HSET2.LE.AND R9, R185, R3, PT ;  /* 0x00000003b9097233 */ /* 0x000fe20003803000 */
[----:B------:R-:W-:Y:S01]  /*15740*/  F2FP.PACK_AB R23, R139, R72 ;  /* 0x000000488b17723e */ /* 0x000fe200000000ff */
[----:B------:R-:W-:Y:S01]  /*15750*/  FADD.FTZ R191, R191, R194 ;  /* 0x000000c2bfbf7221 */ /* 0x000fe20000010000 */
[----:B------:R-:W-:Y:S01]  /*15760*/  F2FP.PACK_AB R22, R75, R100 ;  /* 0x000000644b16723e */ /* 0x000fe200000000ff */
[----:B------:R-:W-:-:S02]  /*15770*/  FADD.FTZ R102, R197, R102 ;  /* 0x00000066c5667221 */ /* 0x000fc40000010000 */
[----:B------:R-:W-:Y:S01]  /*15780*/  FADD.FTZ R104, R103, R104 ;  /* 0x0000006867687221 */ /* 0x000fe20000010000 */
[----:B------:R-:W-:Y:S01]  /*15790*/  LOP3.LUT R24, R24, R93, RZ, 0xc0, !PT ;  /* 0x0000005d18187212 */ /* 0x000fe200078ec0ff */
[----:B------:R-:W-:Y:S01]  /*157a0*/  FADD.FTZ R123, R123, R96 ;  /* 0x000000607b7b7221 */ /* 0x000fe20000010000 */
[----:B------:R-:W-:Y:S01]  /*157b0*/  LOP3.LUT R25, R25, R106, RZ, 0xc0, !PT ;  /* 0x0000006a19197212 */ /* 0x000fe200078ec0ff */
[----:B------:R-:W-:Y:S01]  /*157c0*/  FADD.FTZ R192, R192, R191 ;  /* 0x000000bfc0c07221 */ /* 0x000fe20000010000 */
[----:B------:R-:W-:Y:S01]  /*157d0*/  LOP3.LUT R10, R10, R21, RZ, 0xc0, !PT ;  /* 0x000000150a0a7212 */ /* 0x000fe200078ec0ff */
[----:B------:R-:W-:Y:S01]  /*157e0*/  FADD.FTZ R127, R127, R102 ;  /* 0x000000667f7f7221 */ /* 0x000fe20000010000 */
[----:B------:R-:W-:Y:S02]  /*157f0*/  LOP3.LUT R11, R11, R20, RZ, 0xc0, !PT ;  /* 0x000000140b0b7212 */ /* 0x000fe400078ec0ff */
[----:B------:R-:W-:Y:S02]  /*15800*/  LOP3.LUT R8, R8, R23, RZ, 0xc0, !PT ;  /* 0x0000001708087212 */ /* 0x000fe400078ec0ff */
[----:B------:R-:W-:Y:S01]  /*15810*/  LOP3.LUT R9, R9, R22, RZ, 0xc0, !PT ;  /* 0x0000001609097212 */ /* 0x000fe200078ec0ff */
[----:B------:R-:W-:Y:S01]  /*15820*/  MUFU.EX2 R42, R120 ;  /* 0x00000078002a7308 */ /* 0x000fe20000000800 */
[----:B------:R-:W-:Y:S01]  /*15830*/  FADD.FTZ R169, R169, R104 ;  /* 0x00000068a9a97221 */ /* 0x000fe20000010000 */
[----:B------:R-:W1:Y:S01]  /*15840*/  LDSM.16.MT88.4 R20, [R216+0x5800] ;  /* 0x00580000d814783b */ /* 0x000e620000004200 */
[----:B------:R-:W-:-:S02]  /*15850*/  FADD.FTZ R116, R116, R123 ;  /* 0x0000007b74747221 */ /* 0x000fc40000010000 */
[----:B------:R-:W-:-:S03]  /*15860*/  FADD.FTZ R177, R177, R192 ;  /* 0x000000c0b1b17221 */ /* 0x000fc60000010000 */
[----:B------:R-:W2:Y:S01]  /*15870*/  MUFU.EX2 R89, R130 ;  /* 0x0000008200597308 */ /* 0x000ea20000000800 */
[----:B------:R-:W-:Y:S01]  /*15880*/  FADD.FTZ R198, R198, R127 ;  /* 0x0000007fc6c67221 */ /* 0x000fe20000010000 */
[----:B------:R-:W-:Y:S01]  /*15890*/  HMMA.16816.F32 R140, R24, R16, R140 ;  /* 0x00000010188c723c */ /* 0x000fe2000000188c */
[----:B------:R-:W-:-:S05]  /*158a0*/  FADD.FTZ R169, R166, R169 ;  /* 0x000000a9a6a97221 */ /* 0x000fca0000010000 */
[----:B------:R-:W-:Y:S01]  /*158b0*/  MUFU.EX2 R96, R119 ;  /* 0x0000007700607308 */ /* 0x000fe20000000800 */
[----:B------:R-:W-:Y:S01]  /*158c0*/  FADD.FTZ R173, R173, R116 ;  /* 0x00000074adad7221 */ /* 0x000fe20000010000 */
[----:B------:R-:W-:Y:S06]  /*158d0*/  HMMA.16816.F32 R36, R24, R18, R36 ;  /* 0x000000121824723c */ /* 0x000fec0000001824 */
[----:B------:R-:W4:Y:S02]  /*158e0*/  MUFU.EX2 R101, R129 ;  /* 0x0000008100657308 */ /* 0x000f240000000800 */
[----:B------:R-:W-:Y:S01]  /*158f0*/  HMMA.16816.F32 R132, R8, R16, R132 ;  /* 0x000000100884723c */ /* 0x000fe20000001884 */
[----:B------:R-:W-:-:S02]  /*15900*/  FADD.FTZ R190, R190, R177 ;  /* 0x000000b1bebe7221 */ /* 0x000fc40000010000 */
[----:B------:R-:W-:-:S03]  /*15910*/  FADD.FTZ R5, R5, R198 ;  /* 0x000000c605057221 */ /* 0x000fc60000010000 */
[----:B------:R-:W-:Y:S02]  /*15920*/  MUFU.EX2 R56, R56 ;  /* 0x0000003800387308 */ /* 0x000fe40000000800 */
[----:B------:R-:W-:Y:S01]  /*15930*/  HMMA.16816.F32 R152, R8, R18, R152 ;  /* 0x000000120898723c */ /* 0x000fe20000001898 */
[----:B------:R-:W1:Y:S01]  /*15940*/  LDSM.16.MT88.4 R16, [R215+0x5800] ;  /* 0x00580000d710783b */ /* 0x000e620000004200 */
[----:B------:R-:W-:-:S04]  /*15950*/  FADD.FTZ R122, R122, R169 ;  /* 0x000000a97a7a7221 */ /* 0x000fc80000010000 */
[----:B------:R-:W-:Y:S01]  /*15960*/  MUFU.EX2 R171, R171 ;  /* 0x000000ab00ab7308 */ /* 0x000fe20000000800 */
[----:B------:R-:W-:Y:S02]  /*15970*/  FADD.FTZ R168, R168, R173 ;  /* 0x000000ada8a87221 */ /* 0x000fe40000010000 */
[----:B------:R-:W-:-:S05]  /*15980*/  FADD.FTZ R190, R165, R190 ;  /* 0x000000bea5be7221 */ /* 0x000fca0000010000 */
[----:B------:R-:W1:Y:S01]  /*15990*/  MUFU.EX2 R102, R111 ;  /* 0x0000006f00667308 */ /* 0x000e620000000800 */
[----:B------:R-:W-:Y:S02]  /*159a0*/  FADD.FTZ R0, R0, R5 ;  /* 0x0000000500007221 */ /* 0x000fe40000010000 */
[----:B------:R-:W-:Y:S01]  /*159b0*/  FADD.FTZ R95, R95, R122 ;  /* 0x0000007a5f5f7221 */ /* 0x000fe20000010000 */
[----:B---3--:R-:W-:Y:S01]  /*159c0*/  HMMA.16816.F32 R148, R24, R12, R148 ;  /* 0x0000000c1894723c */ /* 0x008fe20000001894 */
[----:B------:R-:W-:-:S03]  /*159d0*/  FADD.FTZ R125, R125, R168 ;  /* 0x000000a87d7d7221 */ /* 0x000fc60000010000 */
[----:B------:R-:W-:Y:S01]  /*159e0*/  MUFU.EX2 R64, R64 ;  /* 0x0000004000407308 */ /* 0x000fe20000000800 */
[--C-:B------:R-:W-:Y:S01]  /*159f0*/  HSET2.LE.AND R28, R28, R3.reuse, PT ;  /* 0x000000031c1c7233 */ /* 0x100fe20003803000 */
[----:B------:R-:W-:Y:S02]  /*15a00*/  FADD.FTZ R34, R34, R95 ;  /* 0x0000005f22227221 */ /* 0x000fe40000010000 */
[----:B------:R-:W-:Y:S04]  /*15a10*/  HMMA.16816.F32 R144, R24, R14, R144 ;  /* 0x0000000e1890723c */ /* 0x000fe80000001890 */
[----:B------:R-:W3:Y:S01]  /*15a20*/  MUFU.EX2 R65, R65 ;  /* 0x0000004100417308 */ /* 0x000ee20000000800 */
[----:B------:R-:W-:Y:S02]  /*15a30*/  FADD.FTZ R5, R124, R125 ;  /* 0x0000007d7c057221 */ /* 0x000fe40000010000 */
[----:B------:R-:W-:Y:S01]  /*15a40*/  FADD.FTZ R25, R31, R190 ;  /* 0x000000be1f197221 */ /* 0x000fe20000010000 */
[----:B--2---:R-:W-:Y:S01]  /*15a50*/  F2FP.PACK_AB R31, R89, R42 ;  /* 0x0000002a591f723e */ /* 0x004fe200000000ff */
[----:B------:R-:W-:Y:S01]  /*15a60*/  FADD.FTZ R27, R29, R0 ;  /* 0x000000001d1b7221 */ /* 0x000fe20000010000 */
[----:B------:R-:W-:-:S02]  /*15a70*/  HSET2.LE.AND R29, R252, R3, PT ;  /* 0x00000003fc1d7233 */ /* 0x000fc40003803000 */
[----:B------:R-:W-:Y:S01]  /*15a80*/  MUFU.EX2 R2, R172 ;  /* 0x000000ac00027308 */ /* 0x000fe20000000800 */
[----:B----4-:R-:W-:Y:S01]  /*15a90*/  F2FP.PACK_AB R0, R101, R96 ;  /* 0x000000606500723e */ /* 0x010fe200000000ff */
[----:B------:R-:W-:-:S06]  /*15aa0*/  FADD.FTZ R25, R66, R25 ;  /* 0x0000001942197221 */ /* 0x000fcc0000010000 */
[----:B------:R-:W2:Y:S01]  /*15ab0*/  MUFU.EX2 R93, R112 ;  /* 0x00000070005d7308 */ /* 0x000ea20000000800 */
[----:B------:R-:W-:Y:S01]  /*15ac0*/  LOP3.LUT R28, R28, R31, RZ, 0xc0, !PT ;  /* 0x0000001f1c1c7212 */ /* 0x000fe200078ec0ff */
[----:B------:R-:W-:Y:S01]  /*15ad0*/  FADD.FTZ R34, R137, R34 ;  /* 0x0000002289227221 */ /* 0x000fe20000010000 */
[----:B------:R-:W-:Y:S01]  /*15ae0*/  LOP3.LUT R29, R29, R0, RZ, 0xc0, !PT ;  /* 0x000000001d1d7212 */ /* 0x000fe200078ec0ff */
[--C-:B------:R-:W-:Y:S01]  /*15af0*/  HSET2.LE.AND R31, R30, R3.reuse, PT ;  /* 0x000000031e1f7233 */ /* 0x100fe20003803000 */
[----:B------:R-:W-:Y:S01]  /*15b00*/  FADD.FTZ R62, R62, R5 ;  /* 0x000000053e3e7221 */ /* 0x000fe20000010000 */
[----:B------:R-:W-:Y:S01]  /*15b10*/  HSET2.LE.AND R26, R242, R3, PT ;  /* 0x00000003f21a7233 */ /* 0x000fe20003803000 */
[----:B------:R-:W-:Y:S01]  /*15b20*/  HMMA.16816.F32 R156, R8, R12, R156 ;  /* 0x0000000c089c723c */ /* 0x000fe2000000189c */
[----:B-1----:R-:W-:Y:S01]  /*15b30*/  F2FP.PACK_AB R0, R102, R171 ;  /* 0x000000ab6600723e */ /* 0x002fe200000000ff */
[----:B------:R-:W-:Y:S01]  /*15b40*/  FADD.FTZ R27, R136, R27 ;  /* 0x0000001b881b7221 */ /* 0x000fe20000010000 */
[----:B------:R-:W-:Y:S01]  /*15b50*/  F2FP.PACK_AB R5, R55, R56 ;  /* 0x000000383705723e */ /* 0x000fe200000000ff */
[----:B------:R-:W-:-:S03]  /*15b60*/  FADD.FTZ R35, R35, R34 ;  /* 0x0000002223237221 */ /* 0x000fc60000010000 */
[----:B------:R-:W-:Y:S01]  /*15b70*/  FADD.FTZ R12, R60, R25 ;  /* 0x000000193c0c7221 */ /* 0x000fe20000010000 */
[----:B------:R-:W-:Y:S01]  /*15b80*/  HMMA.16816.F32 R160, R8, R14, R160 ;  /* 0x0000000e08a0723c */ /* 0x000fe200000018a0 */
[----:B------:R-:W-:Y:S01]  /*15b90*/  LOP3.LUT R31, R31, R0, RZ, 0xc0, !PT ;  /* 0x000000001f1f7212 */ /* 0x000fe200078ec0ff */
[----:B------:R-:W-:Y:S01]  /*15ba0*/  FADD.FTZ R57, R57, R62 ;  /* 0x0000003e39397221 */ /* 0x000fe20000010000 */
[----:B------:R-:W-:Y:S01]  /*15bb0*/  LOP3.LUT R26, R26, R5, RZ, 0xc0, !PT ;  /* 0x000000051a1a7212 */ /* 0x000fe200078ec0ff */
[----:B------:R-:W-:Y:S01]  /*15bc0*/  FADD.FTZ R68, R68, R27 ;  /* 0x0000001b44447221 */ /* 0x000fe20000010000 */
[--C-:B------:R-:W-:Y:S01]  /*15bd0*/  HSET2.LE.AND R24, R184, R3.reuse, PT ;  /* 0x00000003b8187233 */ /* 0x100fe20003803000 */
[----:B------:R-:W-:Y:S01]  /*15be0*/  MUFU.EX2 R109, R109 ;  /* 0x0000006d006d7308 */ /* 0x000fe20000000800 */
[----:B------:R-:W-:Y:S01]  /*15bf0*/  FADD.FTZ R12, R69, R12 ;  /* 0x0000000c450c7221 */ /* 0x000fe20000010000 */
[--C-:B------:R-:W-:Y:S01]  /*15c00*/  HSET2.LE.AND R27, R186, R3.reuse, PT ;  /* 0x00000003ba1b7233 */ /* 0x100fe20003803000 */
[----:B------:R-:W-:Y:S01]  /*15c10*/  F2FP.PACK_AB R0, R174, R41 ;  /* 0x00000029ae00723e */ /* 0x000fe200000000ff */
[----:B------:R-:W-:Y:S01]  /*15c20*/  FADD.FTZ R32, R32, R35 ;  /* 0x0000002320207221 */ /* 0x000fe20000010000 */
[----:B---3--:R-:W-:Y:S01]  /*15c30*/  F2FP.PACK_AB R5, R65, R64 ;  /* 0x000000404105723e */ /* 0x008fe200000000ff */
[----:B------:R-:W-:-:S02]  /*15c40*/  HSET2.LE.AND R25, R244, R3, PT ;  /* 0x00000003f4197233 */ /* 0x000fc40003803000 */
[----:B------:R-:W1:Y:S01]  /*15c50*/  MUFU.EX2 R200, R200 ;  /* 0x000000c800c87308 */ /* 0x000e620000000800 */
[----:B--2---:R-:W-:Y:S01]  /*15c60*/  F2FP.PACK_AB R13, R93, R2 ;  /* 0x000000025d0d723e */ /* 0x004fe200000000ff */
[----:B------:R-:W-:Y:S01]  /*15c70*/  FADD.FTZ R58, R58, R57 ;  /* 0x000000393a3a7221 */ /* 0x000fe20000010000 */
[----:B------:R-:W-:Y:S01]  /*15c80*/  F2FP.PACK_AB R8, R44, R47 ;  /* 0x0000002f2c08723e */ /* 0x000fe200000000ff */
[----:B------:R-:W-:Y:S01]  /*15c90*/  FADD.FTZ R181, R181, R12 ;  /* 0x0000000cb5b57221 */ /* 0x000fe20000010000 */
[----:B------:R-:W-:Y:S01]  /*15ca0*/  LOP3.LUT R24, R24, R5, RZ, 0xc0, !PT ;  /* 0x0000000518187212 */ /* 0x000fe200078ec0ff */
[----:B------:R-:W-:Y:S01]  /*15cb0*/  FADD.FTZ R5, R87, R32 ;  /* 0x0000002057057221 */ /* 0x000fe20000010000 */
[----:B------:R-:W-:Y:S01]  /*15cc0*/  LOP3.LUT R27, R27, R0, RZ, 0xc0, !PT ;  /* 0x000000001b1b7212 */ /* 0x000fe200078ec0ff */
[----:B------:R-:W-:Y:S01]  /*15cd0*/  MUFU.EX2 R107, R107 ;  /* 0x0000006b006b7308 */ /* 0x000fe20000000800 */
[----:B------:R-:W-:Y:S01]  /*15ce0*/  LOP3.LUT R30, R250, R13, RZ, 0xc0, !PT ;  /* 0x0000000dfa1e7212 */ /* 0x000fe200078ec0ff */
[----:B------:R-:W-:Y:S01]  /*15cf0*/  FADD.FTZ R63, R63, R68 ;  /* 0x000000443f3f7221 */ /* 0x000fe20000010000 */
[----:B------:R-:W-:Y:S01]  /*15d00*/  LOP3.LUT R25, R25, R8, RZ, 0xc0, !PT ;  /* 0x0000000819197212 */ /* 0x000fe200078ec0ff */
[----:B------:R-:W-:Y:S01]  /*15d10*/  FADD.FTZ R58, R33, R58 ;  /* 0x0000003a213a7221 */ /* 0x000fe20000010000 */
[----:B------:R-:W2:Y:S01]  /*15d20*/  LDSM.16.MT88.4 R8, [R216+0x5c00] ;  /* 0x005c0000d808783b */ /* 0x000ea20000004200 */
[----:B------:R-:W-:-:S02]  /*15d30*/  FADD.FTZ R138, R138, R181 ;  /* 0x000000b58a8a7221 */ /* 0x000fc40000010000 */
[----:B------:R-:W3:Y:S01]  /*15d40*/  MUFU.EX2 R0, R97 ;  /* 0x0000006100007308 */ /* 0x000ee20000000800 */
[----:B------:R-:W-:Y:S01]  /*15d50*/  FADD.FTZ R5, R248, R5 ;  /* 0x00000005f8057221 */ /* 0x000fe20000010000 */
[----:B------:R-:W4:Y:S01]  /*15d60*/  LDSM.16.MT88.4 R12, [R215+0x5c00] ;  /* 0x005c0000d70c783b */ /* 0x000f220000004200 */
[----:B------:R-:W-:Y:S02]  /*15d70*/  FADD.FTZ R202, R202, R63 ;  /* 0x0000003fcaca7221 */ /* 0x000fe40000010000 */
[----:B------:R-:W-:Y:S02]  /*15d80*/  FADD.FTZ R85, R85, R58 ;  /* 0x0000003a55557221 */ /* 0x000fe40000010000 */
[----:B------:R-:W-:Y:S01]  /*15d90*/  FADD.FTZ R179, R179, R138 ;  /* 0x0000008ab3b37221 */ /* 0x000fe20000010000 */
[----:B------:R-:W-:Y:S01]  /*15da0*/  HMMA.16816.F32 R140, R28, R20, R140 ;  /* 0x000000141c8c723c */ /* 0x000fe2000000188c */
[----:B------:R-:W-:Y:S02]  /*15db0*/  FADD.FTZ R74, R74, R5 ;  /* 0x000000054a4a7221 */ /* 0x000fe40000010000 */
[----:B------:R-:W-:-:S02]  /*15dc0*/  FADD.FTZ R121, R121, R202 ;  /* 0x000000ca79797221 */ /* 0x000fc40000010000 */
[----:B------:R-:W-:-:S03]  /*15dd0*/  FADD.FTZ R108, R108, R85 ;  /* 0x000000556c6c7221 */ /* 0x000fc60000010000 */
[----:B------:R-:W-:Y:S01]  /*15de0*/  HMMA.16816.F32 R132, R24, R20, R132 ;  /* 0x000000141884723c */ /* 0x000fe20000001884 */
[----:B------:R-:W-:Y:S02]  /*15df0*/  FADD.FTZ R179, R76, R179 ;  /* 0x000000b34cb37221 */ /* 0x000fe40000010000 */
[----:B------:R-:W-:-:S04]  /*15e00*/  FADD.FTZ R74, R83, R74 ;  /* 0x0000004a534a7221 */ /* 0x000fc80000010000 */
[--C-:B------:R-:W-:Y:S01]  /*15e10*/  HSET2.LE.AND R20, R82, R3.reuse, PT ;  /* 0x0000000352147233 */ /* 0x100fe20003803000 */
[----:B-1----:R-:W-:Y:S01]  /*15e20*/  F2FP.PACK_AB R21, R200, R109 ;  /* 0x0000006dc815723e */ /* 0x002fe200000000ff */
[----:B------:R-:W-:Y:S01]  /*15e30*/  MUFU.EX2 R188, R188 ;  /* 0x000000bc00bc7308 */ /* 0x000fe20000000800 */
[C---:B------:R-:W-:Y:S01]  /*15e40*/  HMMA.16816.F32 R152, R24.reuse, R22, R152 ;  /* 0x000000161898723c */ /* 0x040fe20000001898 */
[----:B------:R-:W-:Y:S01]  /*15e50*/  FADD.FTZ R178, R178, R121 ;  /* 0x00000079b2b27221 */ /* 0x000fe20000010000 */
[----:B------:R-:W-:Y:S01]  /*15e60*/  LOP3.LUT R20, R20, R21, RZ, 0xc0, !PT ;  /* 0x0000001514147212 */ /* 0x000fe200078ec0ff */
[----:B------:R-:W-:Y:S01]  /*15e70*/  FADD.FTZ R81, R81, R108 ;  /* 0x0000006c51517221 */ /* 0x000fe20000010000 */
[----:B------:R-:W-:Y:S01]  /*15e80*/  HSET2.LE.AND R21, R78, R3, PT ;  /* 0x000000034e157233 */ /* 0x000fe20003803000 */
[----:B------:R-:W-:Y:S02]  /*15e90*/  FADD.FTZ R5, R73, R74 ;  /* 0x0000004a49057221 */ /* 0x000fe40000010000 */
[----:B------:R-:W1:Y:S01]  /*15ea0*/  MUFU.EX2 R91, R91 ;  /* 0x0000005b005b7308 */ /* 0x000e620000000800 */
[----:B------:R-:W-:Y:S01]  /*15eb0*/  HMMA.16816.F32 R156, R24, R16, R156 ;  /* 0x00000010189c723c */ /* 0x000fe2000000189c */
[----:B------:R-:W-:-:S02]  /*15ec0*/  FADD.FTZ R79, R79, R178 ;  /* 0x000000b24f4f7221 */ /* 0x000fc40000010000 */
[----:B------:R-:W-:-:S04]  /*15ed0*/  FADD.FTZ R86, R86, R81 ;  /* 0x0000005156567221 */ /* 0x000fc80000010000 */
[----:B------:R-:W-:Y:S01]  /*15ee0*/  MUFU.EX2 R204, R204 ;  /* 0x000000cc00cc7308 */ /* 0x000fe20000000800 */
[----:B------:R-:W-:Y:S01]  /*15ef0*/  HMMA.16816.F32 R160, R24, R18, R160 ;  /* 0x0000001218a0723c */ /* 0x000fe200000018a0 */
[----:B------:R-:W-:-:S06]  /*15f00*/  FADD.FTZ R5, R90, R5 ;  /* 0x000000055a057221 */ /* 0x000fcc0000010000 */
[----:B------:R-:W1:Y:S01]  /*15f10*/  MUFU.EX2 R205, R205 ;  /* 0x000000cd00cd7308 */ /* 0x000e620000000800 */
[----:B------:R-:W-:Y:S01]  /*15f20*/  FADD.FTZ R26, R72, R179 ;  /* 0x000000b3481a7221 */ /* 0x000fe20000010000 */
[----:B------:R-:W-:Y:S03]  /*15f30*/  HMMA.16816.F32 R36, R28, R22, R36 ;  /* 0x000000161c24723c */ /* 0x000fe60000001824 */
[----:B------:R-:W-:-:S05]  /*15f40*/  FADD.FTZ R26, R139, R26 ;  /* 0x0000001a8b1a7221 */ /* 0x000fca0000010000 */
[----:B------:R-:W-:Y:S01]  /*15f50*/  HMMA.16816.F32 R148, R28, R16, R148 ;  /* 0x000000101c94723c */ /* 0x000fe20000001894 */
[----:B------:R-:W-:Y:S01]  /*15f60*/  MUFU.EX2 R4, R4 ;  /* 0x0000000400047308 */ /* 0x000fe20000000800 */
[----:B------:R-:W-:-:S06]  /*15f70*/  FADD.FTZ R77, R77, R86 ;  /* 0x000000564d4d7221 */ /* 0x000fcc0000010000 */
[----:B------:R-:W-:Y:S01]  /*15f80*/  HMMA.16816.F32 R144, R28, R18, R144 ;  /* 0x000000121c90723c */ /* 0x000fe20000001890 */
[----:B------:R-:W-:Y:S06]  /*15f90*/  MUFU.EX2 R99, R99 ;  /* 0x0000006300637308 */ /* 0x000fec0000000800 */
[----:B---3--:R-:W-:Y:S02]  /*15fa0*/  F2FP.PACK_AB R28, R0, R107 ;  /* 0x0000006b001c723e */ /* 0x008fe400000000ff */
[----:B------:R-:W-:Y:S02]  /*15fb0*/  MUFU.EX2 R201, R201 ;  /* 0x000000c900c97308 */ /* 0x000fe40000000800 */
[----:B------:R-:W-:Y:S01]  /*15fc0*/  LOP3.LUT R21, R21, R28, RZ, 0xc0, !PT ;  /* 0x0000001c15157212 */ /* 0x000fe200078ec0ff */
[----:B------:R-:W-:-:S02]  /*15fd0*/  FADD.FTZ R28, R100, R79 ;  /* 0x0000004f641c7221 */ /* 0x000fc40000010000 */
[----:B------:R-:W-:-:S03]  /*15fe0*/  FADD.FTZ R67, R67, R26 ;  /* 0x0000001a43437221 */ /* 0x000fc60000010000 */
[----:B------:R-:W3:Y:S01]  /*15ff0*/  MUFU.EX2 R206, R206 ;  /* 0x000000ce00ce7308 */ /* 0x000ee20000000800 */
[----:B------:R-:W-:Y:S02]  /*16000*/  FADD.FTZ R40, R40, R5 ;  /* 0x0000000528287221 */ /* 0x000fe40000010000 */
[----:B------:R-:W-:-:S05]  /*16010*/  FADD.FTZ R28, R75, R28 ;  /* 0x0000001c4b1c7221 */ /* 0x000fca0000010000 */
[----:B------:R-:W2:Y:S01]  /*16020*/  MUFU.EX2 R24, R115 ;  /* 0x0000007300187308 */ /* 0x000ea20000000800 */
[----:B------:R-:W-:Y:S02]  /*16030*/  FADD.FTZ R98, R98, R77 ;  /* 0x0000004d62627221 */ /* 0x000fe40000010000 */
[----:B------:R-:W-:Y:S01]  /*16040*/  FADD.FTZ R67, R70, R67 ;  /* 0x0000004346437221 */ /* 0x000fe20000010000 */
[--C-:B------:R-:W-:Y:S01]  /*16050*/  HSET2.LE.AND R23, R110, R3.reuse, PT ;  /* 0x000000036e177233 */ /* 0x100fe20003803000 */
[----:B------:R-:W-:Y:S01]  /*16060*/  FADD.FTZ R43, R43, R40 ;  /* 0x000000282b2b7221 */ /* 0x000fe20000010000 */
[----:B------:R-:W-:Y:S01]  /*16070*/  HSET2.LE.AND R22, R114, R3, PT ;  /* 0x0000000372167233 */ /* 0x000fe20003803000 */
[----:B-1----:R-:W-:Y:S01]  /*16080*/  F2FP.PACK_AB R16, R91, R188 ;  /* 0x000000bc5b10723e */ /* 0x002fe200000000ff */
[----:B------:R-:W-:Y:S01]  /*16090*/  FADD.FTZ R71, R71, R28 ;  /* 0x0000001c47477221 */ /* 0x000fe20000010000 */
[----:B------:R-:W-:Y:S01]  /*160a0*/  F2FP.PACK_AB R17, R205, R204 ;  /* 0x000000cccd11723e */ /* 0x000fe200000000ff */
[----:B------:R-:W-:-:S02]  /*160b0*/  FADD.FTZ R45, R45, R98 ;  /* 0x000000622d2d7221 */ /* 0x000fc40000010000 */
[----:B------:R-:W-:Y:S02]  /*160c0*/  FADD.FTZ R64, R64, R67 ;  /* 0x0000004340407221 */ /* 0x000fe40000010000 */
        /* <DEDUP_REMOVED lines=8> */
[----:B------:R-:W-:Y:S01]  /*16150*/  F2FP.PACK_AB R17, R46, R59 ;  /* 0x0000003b2e11723e */ /* 0x000fe200000000ff */
[--C-:B------:R-:W-:Y:S01]  /*16160*/  HSET2.LE.AND R16, R94, R3.reuse, PT ;  /* 0x000000035e107233 */ /* 0x100fe20003803000 */
[----:B------:R-:W-:Y:S01]  /*16170*/  FADD.FTZ R89, R89, R42 ;  /* 0x0000002a59597221 */ /* 0x000fe20000010000 */
[----:B------:R-:W-:Y:S01]  /*16180*/  HSET2.LE.AND R3, R92, R3, PT ;  /* 0x000000035c037233 */ /* 0x000fe20003803000 */
[----:B---3--:R-:W-:Y:S01]  /*16190*/  F2FP.PACK_AB R32, R206, R201 ;  /* 0x000000c9ce20723e */ /* 0x008fe200000000ff */
[----:B------:R-:W-:Y:S01]  /*161a0*/  FADD.FTZ R47, R47, R80 ;  /* 0x000000502f2f7221 */ /* 0x000fe20000010000 */
[----:B------:R-:W-:Y:S01]  /*161b0*/  F2FP.PACK_AB R25, R4, R61 ;  /* 0x0000003d0419723e */ /* 0x000fe200000000ff */
[----:B------:R-:W-:Y:S01]  /*161c0*/  FADD.FTZ R96, R96, R45 ;  /* 0x0000002d60607221 */ /* 0x000fe20000010000 */
[----:B--2---:R-:W-:Y:S01]  /*161d0*/  F2FP.PACK_AB R30, R24, R99 ;  /* 0x00000063181e723e */ /* 0x004fe200000000ff */
        /* <DEDUP_REMOVED lines=19> */
[----:B----4-:R-:W-:Y:S01]  /*16310*/  HMMA.16816.F32 R148, R20, R12, R148 ;  /* 0x0000000c1494723c */ /* 0x010fe20000001894 */
        /* <DEDUP_REMOVED lines=17> */
[----:B------:R-:W-:-:S02]  /*16430*/  FADD.FTZ R243, R206, R201 ;  /* 0x000000c9cef37221 */ /* 0x000fc40000010000 */
[----:B------:R-:W-:Y:S01]  /*16440*/  FADD.FTZ R252, R91, R188 ;  /* 0x000000bc5bfc7221 */ /* 0x000fe20000010000 */
[----:B------:R2:W-:Y:S01]  /*16450*/  STL [R1+0x14], R0 ;  /* 0x0000140001007387 */ /* 0x0005e20000100800 */
[----:B------:R-:W-:Y:S02]  /*16460*/  IMAD.MOV.U32 R3, RZ, RZ, R196 ;  /* 0x000000ffff037224 */ /* 0x000fe400078e00c4 */
[----:B------:R-:W-:Y:S02]  /*16470*/  IMAD.MOV.U32 R5, RZ, RZ, R189 ;  /* 0x000000ffff057224 */ /* 0x000fe400078e00bd */
[----:B-1----:R-:W-:Y:S02]  /*16480*/  IMAD.MOV.U32 R2, RZ, RZ, R195 ;  /* 0x000000ffff027224 */ /* 0x002fe400078e00c3 */
[----:B--2---:R-:W-:Y:S02]  /*16490*/  IMAD.MOV.U32 R0, RZ, RZ, R193 ;  /* 0x000000ffff007224 */ /* 0x004fe400078e00c1 */
.L_x_827:
[----:B-1----:R-:W-:-:S06]  /*164a0*/  UISETP.GT.AND UP0, UPT, UR36, UR9, UPT ;  /* 0x000000092400728c */ /* 0x002fcc000bf04270 */
[----:B------:R-:W-:-:S13]  /*164b0*/  PLOP3.LUT P0, PT, PT, PT, UP0, 0x80, 0x0 ;  /* 0x000000000000781c */ /* 0x000fda0003f0f008 */
[----:B------:R-:W-:Y:S05]  /*164c0*/  @!P0 BRA `(.L_x_831) ;  /* 0x00009f6000008947 */ /* 0x000fea0003800000 */
[----:B------:R-:W-:Y:S01]  /*164d0*/  MOV R167, R3 ;  /* 0x0000000300a77202 */ /* 0x000fe20000000f00 */
[----:B------:R-:W-:Y:S01]  /*164e0*/  IMAD.MOV.U32 R164, RZ, RZ, R2 ;  /* 0x000000ffffa47224 */ /* 0x000fe200078e0002 */
[----:B------:R-:W1:Y:S01]  /*164f0*/  LDC.U8 R242, c[0x0][0x2d8] ;  /* 0x0000b600fff27b82 */ /* 0x000e620000000000 */
[----:B------:R-:W-:Y:S01]  /*16500*/  IMAD.WIDE.U32 R2, R6, -0x2daee0ad, RZ ;  /* 0xd2511f5306027825 */ /* 0x000fe200078e00ff */
[----:B------:R-:W-:Y:S01]  /*16510*/  ULDC.64 UR4, c[0x0][0x1a0] ;  /* 0x0000680000047ab9 */ /* 0x000fe20000000a00 */
[----:B------:R-:W-:Y:S01]  /*16520*/  MOV R166, R5 ;  /* 0x0000000500a67202 */ /* 0x000fe20000000f00 */
[----:B------:R-:W-:Y:S01]  /*16530*/  ULDC UR39, c[0x0][0x19c] ;  /* 0x0000670000277ab9 */ /* 0x000fe20000000800 */
[----:B------:R-:W-:Y:S01]  /*16540*/  IMAD.WIDE.U32 R250, R53, -0x326172a9, RZ ;  /* 0xcd9e8d5735fa7825 */ /* 0x000fe200078e00ff */
[----:B------:R2:W-:Y:S01]  /*16550*/  STL.64 [R1], R2 ;  /* 0x0000000201007387 */ /* 0x0005e20000100a00 */
[----:B------:R-:W-:Y:S01]  /*16560*/  UIMAD.WIDE.U32 UR42, UR4, 0x60, URZ ;  /* 0x00000060042a78a5 */ /* 0x000fe2000f8e003f */
[----:B------:R-:W-:Y:S01]  /*16570*/  MOV R165, R0 ;  /* 0x0000000000a57202 */ /* 0x000fe20000000f00 */
[----:B------:R-:W-:Y:S01]  /*16580*/  IMAD.WIDE.U32 R246, R52, -0x326172a9, RZ ;  /* 0xcd9e8d5734f67825 */ /* 0x000fe200078e00ff */
[-C--:B------:R-:W-:Y:S01]  /*16590*/  LOP3.LUT R248, R251, R7.reuse, RZ, 0x3c, !PT ;  /* 0x00000007fbf87212 */ /* 0x080fe200078e3cff */
[----:B------:R-:W-:Y:S01]  /*165a0*/  UIMAD UR38, UR5, 0x60, URZ ;  /* 0x00000060052678a4 */ /* 0x000fe2000f8e023f */
[----:B------:R-:W-:Y:S01]  /*165b0*/  ISETP.GE.AND P4, PT, R240, c[0x0][0x220], PT ;  /* 0x00008800f0007a0c */ /* 0x000fe20003f86270 */
[----:B------:R-:W-:Y:S01]  /*165c0*/  UIMAD.WIDE.U32 UR44, UR6, 0x60, URZ ;  /* 0x00000060062c78a5 */ /* 0x000fe2000f8e003f */
[----:B------:R-:W-:Y:S01]  /*165d0*/  LOP3.LUT R244, R247, R7, RZ, 0x3c, !PT ;  /* 0x00000007f7f47212 */ /* 0x000fe200078e3cff */
[----:B------:R-:W-:Y:S01]  /*165e0*/  UIMAD UR40, UR39, 0x60, URZ ;  /* 0x00000060272878a4 */ /* 0x000fe2000f8e023f */
[----:B------:R-:W-:Y:S01]  /*165f0*/  IMAD.WIDE.U32 R248, R248, -0x2daee0ad, RZ ;  /* 0xd2511f53f8f87825 */ /* 0x000fe200078e00ff */
[----:B------:R-:W-:-:S02]  /*16600*/  USHF.L.U64.HI UR34, UR4, 0x6, UR5 ;  /* 0x0000000604227899 */ /* 0x000fc40008010205 */
[----:B------:R-:W-:Y:S01]  /*16610*/  USHF.L.U32 UR35, UR4, 0x6, URZ ;  /* 0x0000000604237899 */ /* 0x000fe2000800063f */
[----:B------:R-:W-:Y:S01]  /*16620*/  IMAD.WIDE.U32 R244, R244, -0x2daee0ad, RZ ;  /* 0xd2511f53f4f47825 */ /* 0x000fe200078e00ff */
[----:B------:R-:W-:Y:S02]  /*16630*/  USHF.L.U32 UR37, UR6, 0x6, URZ ;  /* 0x0000000606257899 */ /* 0x000fe4000800063f */
[----:B------:R-:W-:Y:S01]  /*16640*/  USHF.L.U64.HI UR39, UR6, 0x6, UR39 ;  /* 0x0000000606277899 */ /* 0x000fe20008010227 */
[----:B-1----:R-:W-:Y:S01]  /*16650*/  PRMT R242, R242, 0x7054, R242 ;  /* 0x00007054f2f27816 */ /* 0x002fe200000000f2 */
[----:B------:R-:W-:Y:S02]  /*16660*/  UIADD3 UR38, UR38, UR43, URZ ;  /* 0x0000002b26267290 */ /* 0x000fe4000fffe03f */
[----:B------:R-:W-:Y:S01]  /*16670*/  UIADD3 UR40, UR40, UR45, URZ ;  /* 0x0000002d28287290 */ /* 0x000fe2000fffe03f */
[----:B--2--5:R-:W-:Y:S01]  /*16680*/  MOV R2, R48 ;  /* 0x0000003000027202 */ /* 0x024fe20000000f00 */
[----:B------:R-:W-:-:S05]  /*16690*/  IMAD.MOV.U32 R3, RZ, RZ, R51 ;  /* 0x000000ffff037224 */ /* 0x000fca00078e0033 */
[----:B------:R1:W-:Y:S01]  /*166a0*/  STL.64 [R1+0x8], R2 ;  /* 0x0000080201007387 */ /* 0x0003e20000100a00 */
[----:B------:R-:W-:Y:S05]  /*166b0*/  BRA `(.L_x_832) ;  /* 0x0000032000007947 */ /* 0x000fea0003800000 */
.L_x_834:
[----:B------:R1:W-:Y:S01]  /*166c0*/  @P4 STS [R222+0x2000], RZ ;  /* 0x002000ffde004388 */ /* 0x0003e20000000800 */
[----:B------:R-:W-:Y:S02]  /*166d0*/  UIADD3 UR41, UR36, -0x2, URZ ;  /* 0xfffffffe24297890 */ /* 0x000fe4000fffe03f */
[----:B------:R-:W-:Y:S01]  /*166e0*/  ULDC.64 UR4, c[0x0][0x198] ;  /* 0x0000660000047ab9 */ /* 0x000fe20000000a00 */
[----:B------:R1:W-:Y:S01]  /*166f0*/  @P4 STS [R222+0x2004], RZ ;  /* 0x002004ffde004388 */ /* 0x0003e20000000800 */
[----:B------:R-:W-:Y:S02]  /*16700*/  USHF.R.S32.HI UR36, URZ, 0x1f, UR41 ;  /* 0x0000001f3f247899 */ /* 0x000fe40008011429 */
[----:B------:R-:W-:Y:S01]  /*16710*/  UIMAD.WIDE.U32 UR46, UR41, UR4, URZ ;  /* 0x00000004292e72a5 */ /* 0x000fe2000f8e003f */
[----:B------:R1:W-:Y:S01]  /*16720*/  @P4 STS.64 [R222+0x2008], RZ ;  /* 0x002008ffde004388 */ /* 0x0003e20000000a00 */
[----:B------:R-:W-:Y:S04]  /*16730*/  UIMAD UR36, UR36, UR4, URZ ;  /* 0x00000004242472a4 */ /* 0x000fe8000f8e023f */
[----:B------:R-:W-:Y:S01]  /*16740*/  UIMAD UR36, UR41, UR5, UR36 ;  /* 0x00000005292472a4 */ /* 0x000fe2000f8e0224 */
[----:B------:R-:W-:Y:S02]  /*16750*/  IMAD.U32 R3, RZ, RZ, UR46 ;  /* 0x0000002eff037e24 */ /* 0x000fe4000f8e00ff */
[----:B------:R-:W-:Y:S01]  /*16760*/  IMAD.U32 R0, RZ, RZ, UR46 ;  /* 0x0000002eff007e24 */ /* 0x000fe2000f8e00ff */
[----:B------:R-:W-:Y:S02]  /*16770*/  UIADD3 UR36, UR47, UR36, URZ ;  /* 0x000000242f247290 */ /* 0x000fe4000fffe03f */
[----:B------:R-:W-:Y:S04]  /*16780*/  LEA R3, P1, R3, R224, 0x7 ;  /* 0x000000e003037211 */ /* 0x000fe800078238ff */
[----:B------:R-:W-:Y:S01]  /*16790*/  IMAD.U32 R173, RZ, RZ, UR36 ;  /* 0x00000024ffad7e24 */ /* 0x000fe2000f8e00ff */
[C---:B------:R-:W-:Y:S02]  /*167a0*/  @!P4 LEA R178, P6, R3.reuse, c[0x0][0x168], 0x1 ;  /* 0x00005a0003b2ca11 */ /* 0x040fe400078c08ff */
[----:B------:R-:W-:Y:S02]  /*167b0*/  @!P4 IADD3 R169, P0, R3, UR12, RZ ;  /* 0x0000000c03a9cc10 */ /* 0x000fe4000ff1e0ff */
[----:B------:R-:W-:Y:S02]  /*167c0*/  LEA.HI.X R0, R0, R239, R173, 0x7, P1 ;  /* 0x000000ef00007211 */ /* 0x000fe400008f3cad */
[----:B------:R-:W-:Y:S02]  /*167d0*/  @!P4 LEA R176, P5, R169, c[0x0][0x168], 0x1 ;  /* 0x00005a00a9b0ca11 */ /* 0x000fe400078a08ff */
[C---:B------:R-:W-:Y:S02]  /*167e0*/  @!P4 LEA.HI.X R179, R3.reuse, c[0x0][0x16c], R0, 0x1, P6 ;  /* 0x00005b0003b3ca11 */ /* 0x040fe400030f0c00 */
[C---:B------:R-:W-:Y:S02]  /*167f0*/  @!P4 IADD3.X R2, R0.reuse, UR7, RZ, P0, !PT ;  /* 0x000000070002cc10 */ /* 0x040fe400087fe4ff */
[----:B------:R-:W-:Y:S01]  /*16800*/  @!P4 IADD3 R171, P3, R3, UR37, RZ ;  /* 0x0000002503abcc10 */ /* 0x000fe2000ff7e0ff */
[----:B------:R-:W-:Y:S01]  /*16810*/  @!PT LDS RZ, [RZ] ;  /* 0x00000000fffff984 */ /* 0x000fe20000000800 */
[----:B------:R-:W-:Y:S01]  /*16820*/  @!PT LDS RZ, [RZ] ;  /* 0x00000000fffff984 */ /* 0x000fe20000000800 */
[----:B------:R-:W-:Y:S01]  /*16830*/  @!PT LDS RZ, [RZ] ;  /* 0x00000000fffff984 */ /* 0x000fe20000000800 */
[----:B------:R1:W-:Y:S01]  /*16840*/  @!P4 LDGSTS.E.BYPASS.LTC128B.128 [R222+0x2000], [R178.64] ;  /* 0x02000000b2decfae */ /* 0x0003e2000b901d4e */
[----:B------:R-:W-:Y:S02]  /*16850*/  @!P4 LEA.HI.X R177, R169, c[0x0][0x16c], R2, 0x1, P5 ;  /* 0x00005b00a9b1ca11 */ /* 0x000fe400028f0c02 */
[----:B------:R-:W-:Y:S01]  /*16860*/  @!P4 LEA R174, P2, R171, c[0x0][0x168], 0x1 ;  /* 0x00005a00abaeca11 */ /* 0x000fe200078408ff */
[----:B------:R1:W-:Y:S01]  /*16870*/  @P4 STS.128 [R222+0x2800], RZ ;  /* 0x002800ffde004388 */ /* 0x0003e20000000c00 */
[C---:B------:R-:W-:Y:S02]  /*16880*/  @!P4 IADD3.X R168, R0.reuse, UR39, RZ, P3, !PT ;  /* 0x0000002700a8cc10 */ /* 0x040fe40009ffe4ff */
[----:B------:R-:W-:Y:S01]  /*16890*/  @!P4 IADD3 R173, P1, R3, UR44, RZ ;  /* 0x0000002c03adcc10 */ /* 0x000fe2000ff3e0ff */
[----:B------:R-:W-:Y:S01]  /*168a0*/  @!PT LDS RZ, [RZ] ;  /* 0x00000000fffff984 */ /* 0x000fe20000000800 */
[----:B------:R-:W-:Y:S01]  /*168b0*/  @!PT LDS RZ, [RZ] ;  /* 0x00000000fffff984 */ /* 0x000fe20000000800 */
[----:B------:R-:W-:Y:S01]  /*168c0*/  @!PT LDS RZ, [RZ] ;  /* 0x00000000fffff984 */ /* 0x000fe20000000800 */
[----:B------:R1:W-:Y:S01]  /*168d0*/  @!P4 LDGSTS.E.BYPASS.LTC128B.128 [R222+0x2800], [R176.64] ;  /* 0x02800000b0decfae */ /* 0x0003e2000b901d4e */
[----:B------:R-:W-:Y:S02]  /*168e0*/  @!P4 LEA.HI.X R175, R171, c[0x0][0x16c], R168, 0x1, P2 ;  /* 0x00005b00abafca11 */ /* 0x000fe400010f0ca8 */
[C---:B------:R-:W-:Y:S01]  /*168f0*/  @!P4 LEA R172, P0, R173.reuse, c[0x0][0x168], 0x1 ;  /* 0x00005a00adacca11 */ /* 0x040fe200078008ff */
[----:B------:R1:W-:Y:S01]  /*16900*/  @P4 STS.128 [R222+0x3000], RZ ;  /* 0x003000ffde004388 */ /* 0x0003e20000000c00 */
[----:B------:R-:W-:Y:S03]  /*16910*/  @!P4 IADD3.X R170, R0, UR40, RZ, P1, !PT ;  /* 0x0000002800aacc10 */ /* 0x000fe60008ffe4ff */
        /* <DEDUP_REMOVED lines=10> */
[----:B------:R-:W0:Y:S01]  /*169c0*/  LDGDEPBAR ;  /* 0x00000000000079af */ /* 0x000e220000000000 */
[----:B------:R-:W-:-:S05]  /*169d0*/  BRA `(.L_x_833) ;  /* 0x0000088000007947 */ /* 0x000fca0003800000 */
.L_x_832:
        /* <DEDUP_REMOVED lines=9> */
[----:B------:R-:W-:Y:S06]  /*16a70*/  @P4 STS [R222+0x4000], RZ ;  /* 0x004000ffde004388 */ /* 0x000fec0000000800 */
        /* <DEDUP_REMOVED lines=8> */
[C---:B------:R-:W-:Y:S01]  /*16b00*/  @!P4 LEA R26, P2, R3.reuse, c[0x0][0x170], 0x1 ;  /* 0x00005c00031aca11 */ /* 0x040fe200078408ff */
        /* <DEDUP_REMOVED lines=8> */
[----:B------:R-:W-:Y:S02]  /*16b90*/  @!P4 LEA R22, P1, R6, c[0x0][0x170], 0x1 ;  /* 0x00005c000616ca11 */ /* 0x000fe400078208ff */
        /* <DEDUP_REMOVED lines=22> */
[----:B------:R-:W1:Y:S06]  /*16d00*/  LDSM.16.M88.4 R176, [R220+0x1000] ;  /* 0x00100000dcb0783b */ /* 0x000e6c0000000200 */
[----:B------:R-:W3:Y:S06]  /*16d10*/  LDSM.16.M88.4 R180, [R219+0x2400] ;  /* 0x00240000dbb4783b */ /* 0x000eec0000000200 */
[----:B------:R-:W0:Y:S06]  /*16d20*/  LDGDEPBAR ;  /* 0x00000000000079af */ /* 0x000e2c0000000000 */
[----:B------:R-:W2:Y:S06]  /*16d30*/  LDSM.16.M88.4 R184, [R219+0x2800] ;  /* 0x00280000dbb8783b */ /* 0x000eac0000000200 */
[----:B------:R-:W2:Y:S06]  /*16d40*/  LDSM.16.M88.4 R188, [R219+0x2c00] ;  /* 0x002c0000dbbc783b */ /* 0x000eac0000000200 */
[----:B------:R-:W2:Y:S01]  /*16d50*/  LDSM.16.M88.4 R192, [R219+0x3000] ;  /* 0x00300000dbc0783b */ /* 0x000ea20000000200 */
[-C--:B-----5:R-:W-:Y:S05]  /*16d60*/  HMMA.16816.F32 R4, R168, R172.reuse, RZ ;  /* 0x000000aca804723c */ /* 0x0a0fea00000018ff */
[----:B------:R-:W-:Y:S03]  /*16d70*/  LDSM.16.M88.4 R196, [R219+0x3800] ;  /* 0x00380000dbc4783b */ /* 0x000fe60000000200 */
[C---:B-1----:R-:W-:Y:S03]  /*16d80*/  HMMA.16816.F32 R8, R176.reuse, R172, RZ ;  /* 0x000000acb008723c */ /* 0x042fe600000018ff */
[----:B------:R-:W-:Y:S06]  /*16d90*/  LDSM.16.M88.4 R200, [R219+0x3c00] ;  /* 0x003c0000dbc8783b */ /* 0x000fec0000000200 */
[----:B------:R-:W-:Y:S01]  /*16da0*/  LDSM.16.M88.4 R204, [R211] ;  /* 0x00000000d3cc783b */ /* 0x000fe20000000200 */
[-C--:B------:R-:W-:Y:S08]  /*16db0*/  HMMA.16816.F32 R12, R176, R174.reuse, RZ ;  /* 0x000000aeb00c723c */ /* 0x080ff000000018ff */
[C---:B----4-:R-:W-:Y:S01]  /*16dc0*/  HMMA.16816.F32 R16, R168.reuse, R174, RZ ;  /* 0x000000aea810723c */ /* 0x050fe200000018ff */
[----:B------:R-:W1:Y:S07]  /*16dd0*/  LDSM.16.M88.4 R172, [R219+0x3400] ;  /* 0x00340000dbac783b */ /* 0x000e6e0000000200 */
[-C--:B---3--:R-:W-:Y:S08]  /*16de0*/  HMMA.16816.F32 R20, R168, R180.reuse, RZ ;  /* 0x000000b4a814723c */ /* 0x088ff000000018ff */
[C---:B--2---:R-:W-:Y:S08]  /*16df0*/  HMMA.16816.F32 R24, R176.reuse, R180, RZ ;  /* 0x000000b4b018723c */ /* 0x044ff000000018ff */
        /* <DEDUP_REMOVED lines=33> */
[----:B------:R-:W5:Y:S07]  /*17010*/  LDSM.16.M88.4 R168, [R210] ;  /* 0x00000000d2a8783b */ /* 0x000f6e0000000200 */
[-C--:B--2---:R-:W-:Y:S08]  /*17020*/  HMMA.16816.F32 R4, R180, R184.reuse, R4 ;  /* 0x000000b8b404723c */ /* 0x084ff00000001804 */
        /* <DEDUP_REMOVED lines=35> */
.L_x_833:
[----:B------:R-:W-:Y:S01]  /*17260*/  IMAD.U32 R0, RZ, RZ, UR6 ;  /* 0x00000006ff007e24 */ /* 0x000fe2000f8e00ff */
[----:B------:R-:W-:Y:S01]  /*17270*/  STL [R1+0x68], R252 ;  /* 0x000068fc01007387 */ /* 0x000fe20000100800 */
[----:B------:R-:W-:Y:S02]  /*17280*/  USHF.L.U32 UR5, UR6, 0x2, URZ ;  /* 0x0000000206057899 */ /* 0x000fe4000800063f */
[----:B-1----:R-:W-:Y:S01]  /*17290*/  IMAD R175, R0, 0x80, R221 ;  /* 0x0000008000af7824 */ /* 0x002fe200078e02dd */
[----:B------:R-:W-:Y:S01]  /*172a0*/  STL [R1+0x64], R241 ;  /* 0x000064f101007387 */ /* 0x000fe20000100800 */
[----:B------:R-:W-:Y:S02]  /*172b0*/  UIADD3 UR4, UR5, 0x1, URZ ;  /* 0x0000000105047890 */ /* 0x000fe4000fffe03f */
[--C-:B------:R-:W-:Y:S01]  /*172c0*/  IMAD.IADD R0, R236, 0x1, -R175.reuse ;  /* 0x00000001ec007824 */ /* 0x100fe200078e0aaf */
[C---:B------:R-:W-:Y:S01]  /*172d0*/  IADD3 R174, R175.reuse, 0x1, RZ ;  /* 0x00000001afae7810 */ /* 0x040fe20007ffe0ff */
[----:B------:R-:W-:Y:S01]  /*172e0*/  STL [R1+0x60], R240 ;  /* 0x000060f001007387 */ /* 0x000fe20000100800 */
[----:B------:R-:W-:Y:S01]  /*172f0*/  IADD3 R177, R175, 0x8, RZ ;  /* 0x00000008afb17810 */ /* 0x000fe20007ffe0ff */
[----:B------:R-:W-:Y:S01]  /*17300*/  UISETP.GT.AND UP0, UPT, UR6, UR9, UPT ;  /* 0x000000090600728c */ /* 0x000fe2000bf04270 */
[----:B------:R-:W-:Y:S01]  /*17310*/  IABS R201, R0 ;  /* 0x0000000000c97213 */ /* 0x000fe20000000000 */
[--C-:B------:R-:W-:Y:S01]  /*17320*/  IMAD.IADD R0, R233, 0x1, -R175.reuse ;  /* 0x00000001e9007824 */ /* 0x100fe200078e0aaf */
[C---:B------:R-:W-:Y:S01]  /*17330*/  IADD3 R183, R175.reuse, 0x9, RZ ;  /* 0x00000009afb77810 */ /* 0x040fe20007ffe0ff */
[----:B------:R-:W-:Y:S01]  /*17340*/  STL [R1+0x5c], R239 ;  /* 0x00005cef01007387 */ /* 0x000fe20000100800 */
[C---:B------:R-:W-:Y:S01]  /*17350*/  IADD3 R170, R175.reuse, 0x11, RZ ;  /* 0x00000011afaa7810 */ /* 0x040fe20007ffe0ff */
[----:B------:R-:W-:Y:S01]  /*17360*/  UMOV UR36, UR6 ;  /* 0x0000000600247c82 */ /* 0x000fe20008000000 */
[----:B------:R-:W-:Y:S01]  /*17370*/  I2F R201, R201 ;  /* 0x000000c900c97306 */ /* 0x000fe20000201400 */
[----:B------:R-:W-:Y:S01]  /*17380*/  IABS R199, R0 ;  /* 0x0000000000c77213 */ /* 0x000fe20000000000 */
[--C-:B------:R-:W-:Y:S01]  /*17390*/  IMAD.IADD R0, R230, 0x1, -R175.reuse ;  /* 0x00000001e6007824 */ /* 0x100fe200078e0aaf */
[C---:B------:R-:W-:Y:S01]  /*173a0*/  IADD3 R206, R175.reuse, 0x10, RZ ;  /* 0x00000010afce7810 */ /* 0x040fe20007ffe0ff */
[C---:B------:R-:W-:Y:S01]  /*173b0*/  IMAD.IADD R2, R236.reuse, 0x1, -R170 ;  /* 0x00000001ec027824 */ /* 0x040fe200078e0aaa */
[----:B------:R-:W-:Y:S01]  /*173c0*/  IADD3 R205, R175, 0x18, RZ ;  /* 0x00000018afcd7810 */ /* 0x000fe20007ffe0ff */
[----:B------:R-:W-:Y:S01]  /*173d0*/  STL [R1+0x58], R238 ;  /* 0x000058ee01007387 */ /* 0x000fe20000100800 */
[----:B------:R-:W-:Y:S01]  /*173e0*/  IABS R171, R0 ;  /* 0x0000000000ab7213 */ /* 0x000fe20000000000 */
[----:B------:R-:W-:Y:S01]  /*173f0*/  IMAD.IADD R0, R227, 0x1, -R175 ;  /* 0x00000001e3007824 */ /* 0x000fe200078e0aaf */
[----:B------:R-:W-:Y:S01]  /*17400*/  IABS R188, R2 ;  /* 0x0000000200bc7213 */ /* 0x000fe20000000000 */
[----:B------:R-:W-:Y:S01]  /*17410*/  I2F R199, R199 ;  /* 0x000000c700c77306 */ /* 0x000fe20000201400 */
[----:B------:R-:W-:Y:S01]  /*17420*/  IMAD.IADD R2, R233, 0x1, -R174 ;  /* 0x00000001e9027824 */ /* 0x000fe200078e0aae */
[----:B------:R-:W-:Y:S01]  /*17430*/  IADD3 R169, R175, 0x19, RZ ;  /* 0x00000019afa97810 */ /* 0x000fe20007ffe0ff */
[----:B------:R-:W-:Y:S01]  /*17440*/  IMAD.IADD R3, R233, 0x1, -R206 ;  /* 0x00000001e9037824 */ /* 0x000fe200078e0ace */
[----:B------:R-:W-:Y:S01]  /*17450*/  IABS R197, R0 ;  /* 0x0000000000c57213 */ /* 0x000fe20000000000 */
[C---:B------:R-:W-:Y:S01]  /*17460*/  IMAD.IADD R0, R236.reuse, 0x1, -R174 ;  /* 0x00000001ec007824 */ /* 0x040fe200078e0aae */
[C---:B------:R-:W-:Y:S01]  /*17470*/  IADD3 R204, R175.reuse, 0x20, RZ ;  /* 0x00000020afcc7810 */ /* 0x040fe20007ffe0ff */
[----:B------:R-:W-:Y:S01]  /*17480*/  STL [R1+0x54], R237 ;  /* 0x000054ed01007387 */ /* 0x000fe20000100800 */
[C---:B------:R-:W-:Y:S02]  /*17490*/  IADD3 R202, R175.reuse, 0x21, RZ ;  /* 0x00000021afca7810 */ /* 0x040fe40007ffe0ff */
[----:B------:R-:W-:Y:S01]  /*174a0*/  I2F R171, R171 ;  /* 0x000000ab00ab7306 */ /* 0x000fe20000201400 */
[----:B------:R-:W-:Y:S01]  /*174b0*/  IABS R182, R0 ;  /* 0x0000000000b67213 */ /* 0x000fe20000000000 */
[C---:B------:R-:W-:Y:S01]  /*174c0*/  IMAD.IADD R0, R236.reuse, 0x1, -R177 ;  /* 0x00000001ec007824 */ /* 0x040fe200078e0ab1 */
[----:B------:R-:W-:Y:S01]  /*174d0*/  IABS R189, R3 ;  /* 0x0000000300bd7213 */ /* 0x000fe20000000000 */
[C---:B------:R-:W-:Y:S01]  /*174e0*/  IMAD.IADD R3, R236.reuse, 0x1, -R202 ;  /* 0x00000001ec037824 */ /* 0x040fe200078e0aca */
[C---:B------:R-:W-:Y:S01]  /*174f0*/  IADD3 R196, R175.reuse, 0x28, RZ ;  /* 0x00000028afc47810 */ /* 0x040fe20007ffe0ff */
[----:B------:R-:W-:Y:S01]  /*17500*/  STL [R1+0x50], R225 ;  /* 0x000050e101007387 */ /* 0x000fe20000100800 */
[----:B------:R-:W-:Y:S01]  /*17510*/  IABS R173, R0 ;  /* 0x0000000000ad7213 */ /* 0x000fe20000000000 */
[C---:B------:R-:W-:Y:S01]  /*17520*/  IMAD.IADD R0, R236.reuse, 0x1, -R183 ;  /* 0x00000001ec007824 */ /* 0x040fe200078e0ab7 */
[C---:B------:R-:W-:Y:S01]  /*17530*/  IADD3 R193, R175.reuse, 0x30, RZ ;  /* 0x00000030afc17810 */ /* 0x040fe20007ffe0ff */
[----:B------:R-:W-:Y:S01]  /*17540*/  I2F R182, R182 ;  /* 0x000000b600b67306 */ /* 0x000fe20000201400 */
[C---:B------:R-:W-:Y:S01]  /*17550*/  IADD3 R194, R175.reuse, 0x29, RZ ;  /* 0x00000029afc27810 */ /* 0x040fe20007ffe0ff */
[----:B------:R-:W-:Y:S01]  /*17560*/  STL [R1+0x4c], R224 ;  /* 0x00004ce001007387 */ /* 0x000fe20000100800 */
[----:B------:R-:W-:Y:S01]  /*17570*/  IABS R180, R0 ;  /* 0x0000000000b47213 */ /* 0x000fe20000000000 */
[C---:B------:R-:W-:Y:S01]  /*17580*/  IMAD.IADD R0, R236.reuse, 0x1, -R206 ;  /* 0x00000001ec007824 */ /* 0x040fe200078e0ace */
[C---:B------:R-:W-:Y:S01]  /*17590*/  IADD3 R186, R175.reuse, 0x31, RZ ;  /* 0x00000031afba7810 */ /* 0x040fe20007ffe0ff */
[C---:B------:R-:W-:Y:S01]  /*175a0*/  IMAD.IADD R172, R236.reuse, 0x1, -R193 ;  /* 0x00000001ecac7824 */ /* 0x040fe200078e0ac1 */
[----:B------:R-:W-:Y:S01]  /*175b0*/  STL [R1+0x48], R222 ;  /* 0x000048de01007387 */ /* 0x000fe20000100800 */
[C---:B------:R-:W-:Y:S02]  /*175c0*/  ISETP.GE.AND P2, PT, R175.reuse, R232, PT ;  /* 0x000000e8af00720c */ /* 0x040fe40003f46270 */
[----:B------:R-:W-:Y:S01]  /*175d0*/  I2F R180, R180 ;  /* 0x000000b400b47306 */ /* 0x000fe20000201400 */
[----:B------:R-:W-:Y:S01]  /*175e0*/  IABS R179, R0 ;  /* 0x0000000000b37213 */ /* 0x000fe20000000000 */
[C---:B------:R-:W-:Y:S01]  /*175f0*/  IMAD.IADD R198, R236.reuse, 0x1, -R186 ;  /* 0x00000001ecc67824 */ /* 0x040fe200078e0aba */
[----:B------:R-:W-:Y:S01]  /*17600*/  IABS R0, R2 ;  /* 0x0000000200007213 */ /* 0x000fe20000000000 */
[----:B------:R-:W-:Y:S01]  /*17610*/  IMAD.IADD R2, R236, 0x1, -R205 ;  /* 0x00000001ec027824 */ /* 0x000fe200078e0acd */
[----:B------:R-:W-:Y:S01]  /*17620*/  STL [R1+0x44], R220 ;  /* 0x000044dc01007387 */ /* 0x000fe20000100800 */
[----:B------:R-:W-:Y:S02]  /*17630*/  ISETP.GE.OR P2, PT, R175, R231, !P2 ;  /* 0x000000e7af00720c */ /* 0x000fe40005746670 */
[CC--:B------:R-:W-:Y:S01]  /*17640*/  ISETP.GE.AND P6, PT, R174.reuse, R235.reuse, PT ;  /* 0x000000ebae00720c */ /* 0x0c0fe20003fc6270 */
[----:B------:R-:W-:Y:S01]  /*17650*/  STL [R1+0x40], R219 ;  /* 0x000040db01007387 */ /* 0x000fe20000100800 */
[----:B------:R-:W-:Y:S01]  /*17660*/  I2F R0, R0 ;  /* 0x0000000000007306 */ /* 0x000fe20000201400 */
[----:B------:R-:W-:Y:S01]  /*17670*/  IABS R195, R2 ;  /* 0x0000000200c37213 */ /* 0x000fe20000000000 */
[----:B------:R-:W-:Y:S01]  /*17680*/  IMAD.IADD R2, R233, 0x1, -R177 ;  /* 0x00000001e9027824 */ /* 0x000fe200078e0ab1 */
[----:B------:R1:W-:Y:S01]  /*17690*/  STL [R1+0x3c], R218 ;  /* 0x00003cda01007387 */ /* 0x0003e20000100800 */
[----:B------:R-:W-:Y:S02]  /*176a0*/  ISETP.GE.OR P6, PT, R174, R234, !P6 ;  /* 0x000000eaae00720c */ /* 0x000fe400077c6670 */
[CC--:B------:R-:W-:Y:S02]  /*176b0*/  ISETP.GE.AND P5, PT, R175.reuse, R235.reuse, PT ;  /* 0x000000ebaf00720c */ /* 0x0c0fe40003fa6270 */
[----:B------:R-:W-:Y:S01]  /*176c0*/  IABS R181, R2 ;  /* 0x0000000200b57213 */ /* 0x000fe20000000000 */
[C---:B------:R-:W-:Y:S01]  /*176d0*/  IMAD.IADD R2, R236.reuse, 0x1, -R169 ;  /* 0x00000001ec027824 */ /* 0x040fe200078e0aa9 */
[----:B------:R-:W-:Y:S01]  /*176e0*/  I2F R195, R195 ;  /* 0x000000c300c37306 */ /* 0x000fe20000201400 */
[----:B------:R-:W-:Y:S02]  /*176f0*/  ISETP.GE.OR P5, PT, R175, R234, !P5 ;  /* 0x000000eaaf00720c */ /* 0x000fe40006fa6670 */
[----:B------:R-:W-:Y:S02]  /*17700*/  ISETP.GE.AND P3, PT, R177, R235, PT ;  /* 0x000000ebb100720c */ /* 0x000fe40003f66270 */
[----:B------:R-:W-:Y:S01]  /*17710*/  IABS R192, R2 ;  /* 0x0000000200c07213 */ /* 0x000fe20000000000 */
[----:B------:R-:W-:Y:S01]  /*17720*/  IMAD.IADD R2, R233, 0x1, -R183 ;  /* 0x00000001e9027824 */ /* 0x000fe200078e0ab7 */
[----:B------:R-:W-:Y:S02]  /*17730*/  ISETP.GE.OR P3, PT, R177, R234, !P3 ;  /* 0x000000eab100720c */ /* 0x000fe40005f66670 */
[C---:B------:R-:W-:Y:S01]  /*17740*/  ISETP.GE.AND P0, PT, R175.reuse, R226, PT ;  /* 0x000000e2af00720c */ /* 0x040fe20003f06270 */
[----:B------:R-:W-:Y:S01]  /*17750*/  I2F R179, R179 ;  /* 0x000000b300b37306 */ /* 0x000fe20000201400 */
[----:B------:R-:W-:Y:S01]  /*17760*/  IABS R178, R2 ;  /* 0x0000000200b27213 */ /* 0x000fe20000000000 */
[C---:B------:R-:W-:Y:S01]  /*17770*/  IMAD.IADD R2, R236.reuse, 0x1, -R204 ;  /* 0x00000001ec027824 */ /* 0x040fe200078e0acc */
[C---:B------:R-:W-:Y:S02]  /*17780*/  ISETP.GE.OR P0, PT, R175.reuse, R223, !P0 ;  /* 0x000000dfaf00720c */ /* 0x040fe40004706670 */
[----:B------:R-:W-:Y:S02]  /*17790*/  ISETP.GE.AND P1, PT, R175, R229, PT ;  /* 0x000000e5af00720c */ /* 0x000fe40003f26270 */
[----:B------:R-:W-:Y:S01]  /*177a0*/  IABS R185, R2 ;  /* 0x0000000200b97213 */ /* 0x000fe20000000000 */
[----:B-1----:R-:W2:Y:S01]  /*177b0*/  LDL.64 R218, [R1] ;  /* 0x0000000001da7983 */ /* 0x002ea20000100a00 */
[----:B------:R-:W-:Y:S01]  /*177c0*/  IABS R2, R3 ;  /* 0x0000000300027213 */ /* 0x000fe20000000000 */
[----:B------:R-:W1:Y:S01]  /*177d0*/  I2F R192, R192 ;  /* 0x000000c000c07306 */ /* 0x000e620000201400 */
[----:B------:R-:W-:Y:S01]  /*177e0*/  IMAD.IADD R3, R233, 0x1, -R170 ;  /* 0x00000001e9037824 */ /* 0x000fe200078e0aaa */
[----:B------:R-:W-:Y:S02]  /*177f0*/  ISETP.GE.OR P1, PT, R175, R228, !P1 ;  /* 0x000000e4af00720c */ /* 0x000fe40004f26670 */
[----:B------:R-:W-:Y:S02]  /*17800*/  STL [R1+0x38], R217 ;  /* 0x000038d901007387 */ /* 0x000fe40000100800 */
[----:B------:R-:W-:Y:S01]  /*17810*/  IABS R190, R3 ;  /* 0x0000000300be7213 */ /* 0x000fe20000000000 */
[C---:B------:R-:W-:Y:S01]  /*17820*/  IMAD.IADD R3, R236.reuse, 0x1, -R196 ;  /* 0x00000001ec037824 */ /* 0x040fe200078e0ac4 */
[----:B------:R-:W-:Y:S02]  /*17830*/  STL [R1+0x34], R214 ;  /* 0x000034d601007387 */ /* 0x000fe40000100800 */
[----:B------:R-:W3:Y:S02]  /*17840*/  I2F R185, R185 ;  /* 0x000000b900b97306 */ /* 0x000ee40000201400 */
[----:B------:R-:W-:Y:S01]  /*17850*/  IABS R191, R3 ;  /* 0x0000000300bf7213 */ /* 0x000fe20000000000 */
[C---:B------:R-:W-:Y:S01]  /*17860*/  IMAD.IADD R3, R233.reuse, 0x1, -R205 ;  /* 0x00000001e9037824 */ /* 0x040fe200078e0acd */
[----:B------:R-:W-:Y:S04]  /*17870*/  STL [R1+0x30], R213 ;  /* 0x000030d501007387 */ /* 0x000fe80000100800 */
[----:B------:R-:W-:Y:S01]  /*17880*/  IABS R187, R3 ;  /* 0x0000000300bb7213 */ /* 0x000fe20000000000 */
[----:B------:R-:W-:Y:S01]  /*17890*/  IMAD.IADD R3, R236, 0x1, -R194 ;  /* 0x00000001ec037824 */ /* 0x000fe200078e0ac2 */
[----:B------:R-:W4:Y:S01]  /*178a0*/  I2F R2, R2 ;  /* 0x0000000200027306 */ /* 0x000f220000201400 */
[----:B------:R-:W-:Y:S03]  /*178b0*/  STL [R1+0x2c], R212 ;  /* 0x00002cd401007387 */ /* 0x000fe60000100800 */
[----:B------:R-:W-:Y:S01]  /*178c0*/  IABS R176, R3 ;  /* 0x0000000300b07213 */ /* 0x000fe20000000000 */
[C---:B------:R-:W-:Y:S01]  /*178d0*/  IMAD.IADD R3, R233.reuse, 0x1, -R169 ;  /* 0x00000001e9037824 */ /* 0x040fe200078e0aa9 */
[----:B------:R-:W-:Y:S04]  /*178e0*/  STL [R1+0x28], R211 ;  /* 0x000028d301007387 */ /* 0x000fe80000100800 */
[----:B------:R-:W-:Y:S01]  /*178f0*/  I2F R178, R178 ;  /* 0x000000b200b27306 */ /* 0x000fe20000201400 */
[----:B------:R-:W-:Y:S01]  /*17900*/  IABS R168, R3 ;  /* 0x0000000300a87213 */ /* 0x000fe20000000000 */
[----:B------:R-:W-:Y:S01]  /*17910*/  STL [R1+0x24], R210 ;  /* 0x000024d201007387 */ /* 0x000fe20000100800 */
[----:B------:R-:W-:Y:S01]  /*17920*/  IABS R3, R172 ;  /* 0x000000ac00037213 */ /* 0x000fe20000000000 */
[C---:B------:R-:W-:Y:S02]  /*17930*/  IMAD.IADD R172, R233.reuse, 0x1, -R204 ;  /* 0x00000001e9ac7824 */ /* 0x040fe400078e0acc */
[----:B------:R-:W-:Y:S03]  /*17940*/  STL [R1+0x20], R209 ;  /* 0x000020d101007387 */ /* 0x000fe60000100800 */
[----:B------:R-:W-:Y:S01]  /*17950*/  IABS R184, R172 ;  /* 0x000000ac00b87213 */ /* 0x000fe20000000000 */
[----:B------:R-:W-:Y:S01]  /*17960*/  I2F R190, R190 ;  /* 0x000000be00be7306 */ /* 0x000fe20000201400 */
[----:B------:R-:W-:Y:S01]  /*17970*/  IABS R172, R198 ;  /* 0x000000c600ac7213 */ /* 0x000fe20000000000 */
[----:B------:R-:W-:Y:S04]  /*17980*/  STL [R1+0x18], R208 ;  /* 0x000018d001007387 */ /* 0x000fe80000100800 */
[----:B------:R-:W-:Y:S04]  /*17990*/  STL [R1+0x6c], R236 ;  /* 0x00006cec01007387 */ /* 0x000fe80000100800 */
[----:B------:R-:W1:Y:S01]  /*179a0*/  I2F R187, R187 ;  /* 0x000000bb00bb7306 */ /* 0x000e620000201400 */
[----:B------:R-:W-:Y:S04]  /*179b0*/  STL [R1+0x70], R233 ;  /* 0x000070e901007387 */ /* 0x000fe80000100800 */
[----:B------:R-:W-:Y:S04]  /*179c0*/  STL [R1+0x74], R235 ;  /* 0x000074eb01007387 */ /* 0x000fe80000100800 */
[----:B------:R-:W-:Y:S01]  /*179d0*/  STL [R1+0x78], R234 ;  /* 0x000078ea01007387 */ /* 0x000fe20000100800 */
[----:B------:R-:W-:Y:S03]  /*179e0*/  I2F R176, R176 ;  /* 0x000000b000b07306 */ /* 0x000fe60000201400 */
[----:B------:R-:W-:Y:S04]  /*179f0*/  STL [R1+0x7c], R232 ;  /* 0x00007ce801007387 */ /* 0x000fe80000100800 */
[----:B------:R-:W-:Y:S03]  /*17a00*/  STL [R1+0x80], R231 ;  /* 0x000080e701007387 */ /* 0x000fe60000100800 */
[----:B------:R-:W1:Y:S10]  /*17a10*/  I2F R168, R168 ;  /* 0x000000a800a87306 */ /* 0x000e740000201400 */
[----:B------:R-:W1:Y:S10]  /*17a20*/  I2F R191, R191 ;  /* 0x000000bf00bf7306 */ /* 0x000e740000201400 */
[----:B------:R-:W1:Y:S10]  /*17a30*/  I2F R197, R197 ;  /* 0x000000c500c57306 */ /* 0x000e740000201400 */
[----:B------:R-:W1:Y:S10]  /*17a40*/  I2F R173, R173 ;  /* 0x000000ad00ad7306 */ /* 0x000e740000201400 */
[----:B------:R-:W1:Y:S10]  /*17a50*/  I2F R188, R188 ;  /* 0x000000bc00bc7306 */ /* 0x000e740000201400 */
[----:B------:R-:W1:Y:S10]  /*17a60*/  I2F R3, R3 ;  /* 0x0000000300037306 */ /* 0x000e740000201400 */
[----:B------:R-:W-:Y:S10]  /*17a70*/  I2F R181, R181 ;  /* 0x000000b500b57306 */ /* 0x000ff40000201400 */
[----:B------:R-:W-:Y:S10]  /*17a80*/  I2F R172, R172 ;  /* 0x000000ac00ac7306 */ /* 0x000ff40000201400 */
[----:B------:R-:W4:Y:S01]  /*17a90*/  I2F R189, R189 ;  /* 0x000000bd00bd7306 */ /* 0x000f220000201400 */
[----:B-1----:R-:W-:Y:S02]  /*17aa0*/  FFMA.FTZ R33, R192, -UR31, R33 ;  /* 0x8000001fc0217c23 */ /* 0x002fe40008010021 */
[----:B------:R-:W-:Y:S02]  /*17ab0*/  IMAD.IADD R192, R233, 0x1, -R193 ;  /* 0x00000001e9c07824 */ /* 0x000fe400078e0ac1 */
[----:B---3--:R-:W-:Y:S02]  /*17ac0*/  FFMA.FTZ R36, R185, -UR31, R36 ;  /* 0x8000001fb9247c23 */ /* 0x008fe40008010024 */
[----:B------:R-:W-:Y:S01]  /*17ad0*/  FFMA.FTZ R7, R0, -UR31, R7 ;  /* 0x8000001f00077c23 */ /* 0x000fe20008010007 */
[----:B------:R-:W-:Y:S01]  /*17ae0*/  IABS R192, R192 ;  /* 0x000000c000c07213 */ /* 0x000fe20000000000 */
[----:B------:R-:W-:Y:S02]  /*17af0*/  IMAD.IADD R0, R233, 0x1, -R194 ;  /* 0x00000001e9007824 */ /* 0x000fe400078e0ac2 */
[----:B------:R-:W-:Y:S01]  /*17b00*/  FFMA.FTZ R32, R195, -UR31, R32 ;  /* 0x8000001fc3207c23 */ /* 0x000fe20008010020 */
[----:B------:R1:W-:Y:S01]  /*17b10*/  I2F R185, R192 ;  /* 0x000000c000b97306 */ /* 0x0003e20000201400 */
[----:B----4-:R-:W-:Y:S01]  /*17b20*/  FFMA.FTZ R37, R2, -UR31, R37 ;  /* 0x8000001f02257c23 */ /* 0x010fe20008010025 */
[----:B------:R-:W-:Y:S01]  /*17b30*/  IABS R195, R0 ;  /* 0x0000000000c37213 */ /* 0x000fe20000000000 */
[----:B------:R-:W-:Y:S01]  /*17b40*/  FFMA.FTZ R34, R187, -UR31, R34 ;  /* 0x8000001fbb227c23 */ /* 0x000fe20008010022 */
[C---:B------:R-:W-:Y:S01]  /*17b50*/  IADD3 R2, R175.reuse, 0x48, RZ ;  /* 0x00000048af027810 */ /* 0x040fe20007ffe0ff */
[----:B------:R-:W-:Y:S01]  /*17b60*/  FFMA.FTZ R35, R168, -UR31, R35 ;  /* 0x8000001fa8237c23 */ /* 0x000fe20008010023 */
[----:B------:R-:W-:Y:S01]  /*17b70*/  IADD3 R0, R175, 0x40, RZ ;  /* 0x00000040af007810 */ /* 0x000fe20007ffe0ff */
[----:B------:R-:W-:Y:S02]  /*17b80*/  FFMA.FTZ R17, R180, -UR31, R17 ;  /* 0x8000001fb4117c23 */ /* 0x000fe40008010011 */
[----:B------:R-:W-:Y:S01]  /*17b90*/  IMAD.IADD R180, R233, 0x1, -R196 ;  /* 0x00000001e9b47824 */ /* 0x000fe200078e0ac4 */
[----:B------:R3:W-:Y:S01]  /*17ba0*/  I2F R198, R195 ;  /* 0x000000c300c67306 */ /* 0x0007e20000201400 */
[----:B------:R-:W-:Y:S01]  /*17bb0*/  FFMA.FTZ R5, R182, -UR31, R5 ;  /* 0x8000001fb6057c23 */ /* 0x000fe20008010005 */
[C---:B------:R-:W-:Y:S01]  /*17bc0*/  IADD3 R182, R175.reuse, 0x38, RZ ;  /* 0x00000038afb67810 */ /* 0x040fe20007ffe0ff */
[----:B------:R-:W-:Y:S01]  /*17bd0*/  FFMA.FTZ R19, R178, -UR31, R19 ;  /* 0x8000001fb2137c23 */ /* 0x000fe20008010013 */
[----:B------:R-:W-:Y:S01]  /*17be0*/  IADD3 R178, R175, 0x41, RZ ;  /* 0x00000041afb27810 */ /* 0x000fe20007ffe0ff */
[----:B------:R-:W-:Y:S02]  /*17bf0*/  FFMA.FTZ R23, R190, -UR31, R23 ;  /* 0x8000001fbe177c23 */ /* 0x000fe40008010017 */
[----:B------:R-:W-:Y:S02]  /*17c00*/  FFMA.FTZ R49, R176, -UR31, R49 ;  /* 0x8000001fb0317c23 */ /* 0x000fe40008010031 */
[----:B------:R-:W-:Y:S02]  /*17c10*/  FFMA.FTZ R8, R171, -UR31, R8 ;  /* 0x8000001fab087c23 */ /* 0x000fe40008010008 */
[----:B------:R4:W4:Y:S01]  /*17c20*/  I2F R171, R184 ;  /* 0x000000b800ab7306 */ /* 0x0009220000201400 */
[----:B------:R-:W-:Y:S02]  /*17c30*/  FFMA.FTZ R48, R191, -UR31, R48 ;  /* 0x8000001fbf307c23 */ /* 0x000fe40008010030 */
[C---:B-1----:R-:W-:Y:S02]  /*17c40*/  IMAD.IADD R192, R236.reuse, 0x1, -R2 ;  /* 0x00000001ecc07824 */ /* 0x042fe400078e0a02 */
[----:B------:R-:W-:Y:S01]  /*17c50*/  FFMA.FTZ R20, R179, -UR31, R20 ;  /* 0x8000001fb3147c23 */ /* 0x000fe20008010014 */
[----:B------:R-:W-:Y:S01]  /*17c60*/  IABS R179, R180 ;  /* 0x000000b400b37213 */ /* 0x000fe20000000000 */
[----:B------:R-:W-:Y:S01]  /*17c70*/  FFMA.FTZ R10, R197, -UR31, R10 ;  /* 0x8000001fc50a7c23 */ /* 0x000fe2000801000a */
[----:B------:R-:W-:Y:S01]  /*17c80*/  IABS R190, R192 ;  /* 0x000000c000be7213 */ /* 0x000fe20000000000 */
[--C-:B------:R-:W-:Y:S01]  /*17c90*/  IMAD.IADD R192, R233, 0x1, -R182.reuse ;  /* 0x00000001e9c07824 */ /* 0x100fe200078e0ab6 */
[----:B------:R-:W-:Y:S01]  /*17ca0*/  IADD3 R180, R175, 0x39, RZ ;  /* 0x00000039afb47810 */ /* 0x000fe20007ffe0ff */
[C---:B------:R-:W-:Y:S01]  /*17cb0*/  IMAD.IADD R197, R236.reuse, 0x1, -R182 ;  /* 0x00000001ecc57824 */ /* 0x040fe200078e0ab6 */
[----:B------:R1:W1:Y:S01]  /*17cc0*/  I2F R191, R190 ;  /* 0x000000be00bf7306 */ /* 0x0002620000201400 */
[----:B---3--:R-:W-:Y:S01]  /*17cd0*/  IMAD.IADD R195, R236, 0x1, -R178 ;  /* 0x00000001ecc37824 */ /* 0x008fe200078e0ab2 */
[----:B------:R-:W-:Y:S01]  /*17ce0*/  IABS R187, R192 ;  /* 0x000000c000bb7213 */ /* 0x000fe20000000000 */
[----:B------:R-:W-:Y:S01]  /*17cf0*/  FFMA.FTZ R16, R173, -UR31, R16 ;  /* 0x8000001fad107c23 */ /* 0x000fe20008010010 */
[----:B------:R-:W-:Y:S01]  /*17d00*/  IADD3 R192, R175, 0x49, RZ ;  /* 0x00000049afc07810 */ /* 0x000fe20007ffe0ff */
[----:B------:R-:W-:Y:S01]  /*17d10*/  FFMA.FTZ R21, R188, -UR31, R21 ;  /* 0x8000001fbc157c23 */ /* 0x000fe20008010015 */
[----:B------:R-:W-:Y:S01]  /*17d20*/  IABS R200, R195 ;  /* 0x000000c300c87213 */ /* 0x000fe20000000000 */
[----:B------:R-:W-:Y:S01]  /*17d30*/  FFMA.FTZ R52, R3, -UR31, R52 ;  /* 0x8000001f03347c23 */ /* 0x000fe20008010034 */
[----:B------:R-:W-:Y:S01]  /*17d40*/  IABS R173, R197 ;  /* 0x000000c500ad7213 */ /* 0x000fe20000000000 */
[C---:B------:R-:W-:Y:S01]  /*17d50*/  IMAD.IADD R195, R236.reuse, 0x1, -R192 ;  /* 0x00000001ecc37824 */ /* 0x040fe200078e0ac0 */
[----:B------:R-:W3:Y:S01]  /*17d60*/  I2F R179, R179 ;  /* 0x000000b300b37306 */ /* 0x000ee20000201400 */
[----:B------:R-:W-:Y:S01]  /*17d70*/  IMAD.IADD R197, R236, 0x1, -R180 ;  /* 0x00000001ecc57824 */ /* 0x000fe200078e0ab4 */
[----:B------:R-:W-:Y:S01]  /*17d80*/  FSEL R10, R10, -INF , !P0 ;  /* 0xff8000000a0a7808 */ /* 0x000fe20004000000 */
[----:B----4-:R-:W-:Y:S01]  /*17d90*/  IMAD.IADD R184, R233, 0x1, -R202 ;  /* 0x00000001e9b87824 */ /* 0x010fe200078e0aca */
[----:B------:R-:W-:Y:S01]  /*17da0*/  IABS R176, R195 ;  /* 0x000000c300b07213 */ /* 0x000fe20000000000 */
[----:B------:R-:W-:Y:S01]  /*17db0*/  IMAD.IADD R195, R230, 0x1, -R174 ;  /* 0x00000001e6c37824 */ /* 0x000fe200078e0aae */
[----:B------:R-:W-:Y:S01]  /*17dc0*/  ISETP.GE.AND P0, PT, R174, R232, PT ;  /* 0x000000e8ae00720c */ /* 0x000fe20003f06270 */
[----:B------:R-:W-:Y:S01]  /*17dd0*/  FFMA.FTZ R22, R189, -UR31, R22 ;  /* 0x8000001fbd167c23 */ /* 0x000fe20008010016 */
[----:B------:R-:W-:Y:S01]  /*17de0*/  IABS R188, R197 ;  /* 0x000000c500bc7213 */ /* 0x000fe20000000000 */
[----:B------:R-:W-:Y:S01]  /*17df0*/  IMAD.IADD R197, R236, 0x1, -R0 ;  /* 0x00000001ecc57824 */ /* 0x000fe200078e0a00 */
[----:B------:R4:W4:Y:S01]  /*17e00*/  I2F R168, R176 ;  /* 0x000000b000a87306 */ /* 0x0009220000201400 */
[----:B------:R-:W-:Y:S01]  /*17e10*/  FFMA.FTZ R38, R171, -UR31, R38 ;  /* 0x8000001fab267c23 */ /* 0x000fe20008010026 */
[----:B------:R-:W-:Y:S01]  /*17e20*/  IABS R184, R184 ;  /* 0x000000b800b87213 */ /* 0x000fe20000000000 */
[----:B------:R-:W-:Y:S01]  /*17e30*/  IMAD.IADD R189, R233, 0x1, -R186 ;  /* 0x00000001e9bd7824 */ /* 0x000fe200078e0aba */
[----:B-1----:R-:W-:Y:S01]  /*17e40*/  IABS R190, R195 ;  /* 0x000000c300be7213 */ /* 0x002fe20000000000 */
[----:B------:R-:W-:Y:S01]  /*17e50*/  FFMA.FTZ R6, R199, -UR31, R6 ;  /* 0x8000001fc7067c23 */ /* 0x000fe20008010006 */
[----:B------:R-:W-:Y:S01]  /*17e60*/  ISETP.GE.OR P0, PT, R174, R231, !P0 ;  /* 0x000000e7ae00720c */ /* 0x000fe20004706670 */
[----:B------:R-:W-:Y:S01]  /*17e70*/  FFMA.FTZ R80, R191, -UR31, R80 ;  /* 0x8000001fbf507c23 */ /* 0x000fe20008010050 */
[----:B------:R-:W-:Y:S01]  /*17e80*/  FSEL R199, R5, -INF , !P6 ;  /* 0xff80000005c77808 */ /* 0x000fe20007000000 */
[----:B------:R-:W-:Y:S01]  /*17e90*/  FFMA.FTZ R18, R181, -UR31, R18 ;  /* 0x8000001fb5127c23 */ /* 0x000fe20008010012 */
[----:B------:R-:W1:Y:S01]  /*17ea0*/  I2F R184, R184 ;  /* 0x000000b800b87306 */ /* 0x000e620000201400 */
[----:B------:R-:W-:Y:S01]  /*17eb0*/  ISETP.GE.AND P6, PT, R205, R235, PT ;  /* 0x000000ebcd00720c */ /* 0x000fe20003fc6270 */
[----:B------:R-:W-:Y:S01]  /*17ec0*/  FFMA.FTZ R53, R172, -UR31, R53 ;  /* 0x8000001fac357c23 */ /* 0x000fe20008010035 */
[----:B------:R-:W-:Y:S01]  /*17ed0*/  IABS R181, R197 ;  /* 0x000000c500b57213 */ /* 0x000fe20000000000 */
[----:B---3--:R-:W-:Y:S01]  /*17ee0*/  FFMA.FTZ R50, R179, -UR31, R50 ;  /* 0x8000001fb3327c23 */ /* 0x008fe20008010032 */
[-C--:B------:R-:W-:Y:S01]  /*17ef0*/  ISETP.GE.OR P6, PT, R205, R234.reuse, !P6 ;  /* 0x000000eacd00720c */ /* 0x080fe200077c6670 */
[----:B------:R-:W-:Y:S01]  /*17f00*/  FFMA.FTZ R4, R201, -UR31, R4 ;  /* 0x8000001fc9047c23 */ /* 0x000fe20008010004 */
[----:B------:R-:W-:Y:S01]  /*17f10*/  IABS R189, R189 ;  /* 0x000000bd00bd7213 */ /* 0x000fe20000000000 */
[----:B------:R-:W-:Y:S01]  /*17f20*/  IMAD.IADD R5, R230, 0x1, -R183 ;  /* 0x00000001e6057824 */ /* 0x000fe200078e0ab7 */
[----:B------:R-:W-:Y:S01]  /*17f30*/  FSEL R238, R32, -INF , !P6 ;  /* 0xff80000020ee7808 */ /* 0x000fe20007000000 */
[----:B------:R3:W3:Y:S01]  /*17f40*/  I2F R3, R190 ;  /* 0x000000be00037306 */ /* 0x0006e20000201400 */
[----:B------:R-:W-:Y:S01]  /*17f50*/  ISETP.GE.AND P6, PT, R202, R235, PT ;  /* 0x000000ebca00720c */ /* 0x000fe20003fc6270 */
[----:B------:R-:W-:Y:S01]  /*17f60*/  FFMA.FTZ R51, R198, -UR31, R51 ;  /* 0x8000001fc6337c23 */ /* 0x000fe20008010033 */
[----:B------:R-:W-:Y:S01]  /*17f70*/  IABS R5, R5 ;  /* 0x0000000500057213 */ /* 0x000fe20000000000 */
[----:B----4-:R-:W-:Y:S01]  /*17f80*/  IMAD.IADD R176, R233, 0x1, -R180 ;  /* 0x00000001e9b07824 */ /* 0x010fe200078e0ab4 */
[----:B------:R-:W-:Y:S01]  /*17f90*/  IADD3 R198, R175, 0x58, RZ ;  /* 0x00000058afc67810 */ /* 0x000fe20007ffe0ff */
[----:B------:R-:W-:Y:S01]  /*17fa0*/  FFMA.FTZ R54, R185, -UR31, R54 ;  /* 0x8000001fb9367c23 */ /* 0x000fe20008010036 */
[----:B------:R-:W-:Y:S01]  /*17fb0*/  ISETP.GE.OR P6, PT, R202, R234, !P6 ;  /* 0x000000eaca00720c */ /* 0x000fe200077c6670 */
[----:B------:R-:W-:Y:S01]  /*17fc0*/  FFMA.FTZ R81, R168, -UR31, R81 ;  /* 0x8000001fa8517c23 */ /* 0x000fe20008010051 */
[----:B------:R-:W-:Y:S01]  /*17fd0*/  IABS R171, R176 ;  /* 0x000000b000ab7213 */ /* 0x000fe20000000000 */
[----:B------:R-:W4:Y:S01]  /*17fe0*/  I2F R188, R188 ;  /* 0x000000bc00bc7306 */ /* 0x000f220000201400 */
[----:B------:R-:W-:Y:S02]  /*17ff0*/  IADD3 R176, R175, 0x50, RZ ;  /* 0x00000050afb07810 */ /* 0x000fe40007ffe0ff */
[----:B------:R-:W-:Y:S01]  /*18000*/  FSEL R203, R4, -INF , !P5 ;  /* 0xff80000004cb7808 */ /* 0x000fe20006800000 */
[----:B-1----:R-:W-:Y:S01]  /*18010*/  FFMA.FTZ R39, R184, -UR31, R39 ;  /* 0x8000001fb8277c23 */ /* 0x002fe20008010027 */
[C---:B------:R-:W-:Y:S01]  /*18020*/  ISETP.GE.AND P5, PT, R183.reuse, R235, PT ;  /* 0x000000ebb700720c */ /* 0x040fe20003fa6270 */
[----:B------:R-:W-:Y:S02]  /*18030*/  IMAD.IADD R195, R236, 0x1, -R176 ;  /* 0x00000001ecc37824 */ /* 0x000fe400078e0ab0 */
[----:B------:R-:W-:Y:S01]  /*18040*/  IMAD.IADD R184, R230, 0x1, -R177 ;  /* 0x00000001e6b87824 */ /* 0x000fe200078e0ab1 */
[----:B------:R-:W-:Y:S01]  /*18050*/  ISETP.GE.OR P5, PT, R183, R234, !P5 ;  /* 0x000000eab700720c */ /* 0x000fe20006fa6670 */
[----:B------:R-:W1:Y:S01]  /*18060*/  I2F R172, R171 ;  /* 0x000000ab00ac7306 */ /* 0x000e620000201400 */
[----:B------:R-:W-:Y:S02]  /*18070*/  IABS R197, R195 ;  /* 0x000000c300c57213 */ /* 0x000fe40000000000 */
[----:B------:R-:W-:Y:S01]  /*18080*/  IABS R195, R184 ;  /* 0x000000b800c37213 */ /* 0x000fe20000000000 */
[----:B------:R-:W-:Y:S01]  /*18090*/  IMAD.IADD R184, R233, 0x1, -R0 ;  /* 0x00000001e9b87824 */ /* 0x000fe200078e0a00 */
[----:B---3--:R-:W-:Y:S01]  /*180a0*/  IADD3 R190, R175, 0x51, RZ ;  /* 0x00000051afbe7810 */ /* 0x008fe20007ffe0ff */
[----:B------:R-:W-:Y:S01]  /*180b0*/  FFMA.FTZ R9, R3, -UR31, R9 ;  /* 0x8000001f03097c23 */ /* 0x000fe20008010009 */
[----:B------:R-:W-:Y:S02]  /*180c0*/  FSEL R3, R16, -INF , !P3 ;  /* 0xff80000010037808 */ /* 0x000fe40005800000 */
[C---:B------:R-:W-:Y:S01]  /*180d0*/  ISETP.GE.AND P3, PT, R177.reuse, R232, PT ;  /* 0x000000e8b100720c */ /* 0x040fe20003f66270 */
[----:B------:R3:W3:Y:S01]  /*180e0*/  I2F R171, R197 ;  /* 0x000000c500ab7306 */ /* 0x0006e20000201400 */
[----:B------:R-:W-:Y:S02]  /*180f0*/  IABS R184, R184 ;  /* 0x000000b800b87213 */ /* 0x000fe40000000000 */
[-C--:B------:R-:W-:Y:S01]  /*18100*/  ISETP.GE.OR P3, PT, R177, R231.reuse, !P3 ;  /* 0x000000e7b100720c */ /* 0x080fe20005f66670 */
[----:B----4-:R-:W-:Y:S03]  /*18110*/  FFMA.FTZ R65, R188, -UR31, R65 ;  /* 0x8000001fbc417c23 */ /* 0x010fe60008010041 */
[----:B------:R-:W-:Y:S02]  /*18120*/  FSEL R16, R18, -INF , !P3 ;  /* 0xff80000012107808 */ /* 0x000fe40005800000 */
[CC--:B------:R-:W-:Y:S01]  /*18130*/  ISETP.GE.AND P3, PT, R170.reuse, R232.reuse, PT ;  /* 0x000000e8aa00720c */ /* 0x0c0fe20003f66270 */
[----:B------:R-:W4:Y:S03]  /*18140*/  I2F R173, R173 ;  /* 0x000000ad00ad7306 */ /* 0x000f260000201400 */
[-C--:B------:R-:W-:Y:S01]  /*18150*/  ISETP.GE.OR P3, PT, R170, R231.reuse, !P3 ;  /* 0x000000e7aa00720c */ /* 0x080fe20005f66670 */
[----:B-1----:R-:W-:Y:S03]  /*18160*/  FFMA.FTZ R67, R172, -UR31, R67 ;  /* 0x8000001fac437c23 */ /* 0x002fe60008010043 */
[----:B------:R-:W-:Y:S02]  /*18170*/  FSEL R4, R23, -INF , !P3 ;  /* 0xff80000017047808 */ /* 0x000fe40005800000 */
[CC--:B------:R-:W-:Y:S01]  /*18180*/  ISETP.GE.AND P3, PT, R169.reuse, R232.reuse, PT ;  /* 0x000000e8a900720c */ /* 0x0c0fe20003f66270 */
[----:B------:R-:W1:Y:S03]  /*18190*/  I2F R189, R189 ;  /* 0x000000bd00bd7306 */ /* 0x000e660000201400 */
[----:B------:R-:W-:Y:S01]  /*181a0*/  ISETP.GE.OR P3, PT, R169, R231, !P3 ;  /* 0x000000e7a900720c */ /* 0x000fe20005f66670 */
[----:B---3--:R-:W-:Y:S02]  /*181b0*/  IMAD.IADD R197, R236, 0x1, -R190 ;  /* 0x00000001ecc57824 */ /* 0x008fe400078e0abe */
[----:B------:R-:W-:Y:S01]  /*181c0*/  FFMA.FTZ R84, R171, -UR31, R84 ;  /* 0x8000001fab547c23 */ /* 0x000fe20008010054 */
[----:B------:R-:W-:Y:S02]  /*181d0*/  FSEL R241, R35, -INF , !P3 ;  /* 0xff80000023f17808 */ /* 0x000fe40005800000 */
[----:B------:R-:W-:Y:S01]  /*181e0*/  IABS R188, R197 ;  /* 0x000000c500bc7213 */ /* 0x000fe20000000000 */
[----:B------:R-:W3:Y:S01]  /*181f0*/  I2F R179, R184 ;  /* 0x000000b800b37306 */ /* 0x000ee20000201400 */
[CC--:B------:R-:W-:Y:S02]  /*18200*/  ISETP.GE.AND P3, PT, R202.reuse, R232.reuse, PT ;  /* 0x000000e8ca00720c */ /* 0x0c0fe40003f66270 */
[----:B------:R-:W-:Y:S01]  /*18210*/  IADD3 R197, R175, 0x59, RZ ;  /* 0x00000059afc57810 */ /* 0x000fe20007ffe0ff */
[----:B----4-:R-:W-:Y:S01]  /*18220*/  FFMA.FTZ R64, R173, -UR31, R64 ;  /* 0x8000001fad407c23 */ /* 0x010fe20008010040 */
[-C--:B------:R-:W-:Y:S04]  /*18230*/  ISETP.GE.OR P3, PT, R202, R231.reuse, !P3 ;  /* 0x000000e7ca00720c */ /* 0x080fe80005f66670 */
[----:B------:R-:W-:Y:S01]  /*18240*/  FSEL R39, R39, -INF , !P3 ;  /* 0xff80000027277808 */ /* 0x000fe20005800000 */
[----:B------:R-:W4:Y:S01]  /*18250*/  I2F R184, R188 ;  /* 0x000000bc00b87306 */ /* 0x000f220000201400 */
[CC--:B------:R-:W-:Y:S01]  /*18260*/  ISETP.GE.AND P3, PT, R194.reuse, R232.reuse, PT ;  /* 0x000000e8c200720c */ /* 0x0c0fe20003f66270 */
[----:B-1----:R-:W-:Y:S03]  /*18270*/  FFMA.FTZ R55, R189, -UR31, R55 ;  /* 0x8000001fbd377c23 */ /* 0x002fe60008010037 */
[-C--:B------:R-:W-:Y:S02]  /*18280*/  ISETP.GE.OR P3, PT, R194, R231.reuse, !P3 ;  /* 0x000000e7c200720c */ /* 0x080fe40005f66670 */
[----:B------:R-:W-:Y:S01]  /*18290*/  FSEL R189, R7, -INF , !P0 ;  /* 0xff80000007bd7808 */ /* 0x000fe20004000000 */
[----:B------:R-:W-:Y:S01]  /*182a0*/  IMAD.IADD R7, R233, 0x1, -R178 ;  /* 0x00000001e9077824 */ /* 0x000fe200078e0ab2 */
[C---:B------:R-:W-:Y:S01]  /*182b0*/  ISETP.GE.AND P0, PT, R206.reuse, R232, PT ;  /* 0x000000e8ce00720c */ /* 0x040fe20003f06270 */
[----:B------:R-:W1:Y:S03]  /*182c0*/  I2F R173, R195 ;  /* 0x000000c300ad7306 */ /* 0x000e660000201400 */
[----:B------:R-:W-:Y:S01]  /*182d0*/  ISETP.GE.OR P0, PT, R206, R231, !P0 ;  /* 0x000000e7ce00720c */ /* 0x000fe20004706670 */
[----:B---3--:R-:W-:Y:S01]  /*182e0*/  FFMA.FTZ R70, R179, -UR31, R70 ;  /* 0x8000001fb3467c23 */ /* 0x008fe20008010046 */
[----:B------:R-:W-:Y:S02]  /*182f0*/  IABS R7, R7 ;  /* 0x0000000700077213 */ /* 0x000fe40000000000 */
[----:B------:R-:W-:Y:S01]  /*18300*/  FSEL R179, R17, -INF , !P5 ;  /* 0xff80000011b37808 */ /* 0x000fe20006800000 */
[----:B------:R-:W-:Y:S01]  /*18310*/  IMAD.IADD R17, R230, 0x1, -R206 ;  /* 0x00000001e6117824 */ /* 0x000fe200078e0ace */
[C---:B------:R-:W-:Y:S01]  /*18320*/  ISETP.GE.AND P5, PT, R169.reuse, R235, PT ;  /* 0x000000eba900720c */ /* 0x040fe20003fa6270 */
[----:B------:R-:W3:Y:S01]  /*18330*/  I2F R181, R181 ;  /* 0x000000b500b57306 */ /* 0x000ee20000201400 */
[----:B------:R-:W-:Y:S02]  /*18340*/  FSEL R171, R22, -INF , !P0 ;  /* 0xff80000016ab7808 */ /* 0x000fe40004000000 */
[----:B------:R-:W-:Y:S01]  /*18350*/  IABS R17, R17 ;  /* 0x0000001100117213 */ /* 0x000fe20000000000 */
[----:B----4-:R-:W-:Y:S01]  /*18360*/  FFMA.FTZ R85, R184, -UR31, R85 ;  /* 0x8000001fb8557c23 */ /* 0x010fe20008010055 */
[----:B------:R-:W-:Y:S02]  /*18370*/  FSEL R184, R6, -INF , !P2 ;  /* 0xff80000006b87808 */ /* 0x000fe40005000000 */
[CC--:B------:R-:W-:Y:S02]  /*18380*/  ISETP.GE.AND P2, PT, R206.reuse, R235.reuse, PT ;  /* 0x000000ebce00720c */ /* 0x0c0fe40003f46270 */
[-C--:B------:R-:W-:Y:S01]  /*18390*/  ISETP.GE.OR P5, PT, R169, R234.reuse, !P5 ;  /* 0x000000eaa900720c */ /* 0x080fe20006fa6670 */
[----:B------:R4:W2:Y:S01]  /*183a0*/  I2F R32, R7 ;  /* 0x0000000700207306 */ /* 0x0008a20000201400 */
[----:B------:R-:W-:Y:S02]  /*183b0*/  ISETP.GE.OR P2, PT, R206, R234, !P2 ;  /* 0x000000eace00720c */ /* 0x000fe40005746670 */
[----:B------:R-:W-:Y:S01]  /*183c0*/  FSEL R239, R33, -INF , !P5 ;  /* 0xff80000021ef7808 */ /* 0x000fe20006800000 */
[----:B-1----:R-:W-:Y:S01]  /*183d0*/  FFMA.FTZ R12, R173, -UR31, R12 ;  /* 0x8000001fad0c7c23 */ /* 0x002fe2000801000c */
[----:B------:R-:W-:Y:S02]  /*183e0*/  FSEL R173, R20, -INF , !P2 ;  /* 0xff80000014ad7808 */ /* 0x000fe40005000000 */
[C---:B------:R-:W-:Y:S02]  /*183f0*/  ISETP.GE.AND P2, PT, R183.reuse, R232, PT ;  /* 0x000000e8b700720c */ /* 0x040fe40003f46270 */
[C---:B------:R-:W-:Y:S01]  /*18400*/  ISETP.GE.AND P5, PT, R196.reuse, R235, PT ;  /* 0x000000ebc400720c */ /* 0x040fe20003fa6270 */
[----:B------:R-:W1:Y:S01]  /*18410*/  I2F R187, R187 ;  /* 0x000000bb00bb7306 */ /* 0x000e620000201400 */
[-C--:B------:R-:W-:Y:S02]  /*18420*/  ISETP.GE.OR P2, PT, R183, R231.reuse, !P2 ;  /* 0x000000e7b700720c */ /* 0x080fe40005746670 */
[----:B------:R-:W-:Y:S01]  /*18430*/  ISETP.GE.OR P5, PT, R196, R234, !P5 ;  /* 0x000000eac400720c */ /* 0x000fe20006fa6670 */
[----:B---3--:R-:W-:Y:S01]  /*18440*/  FFMA.FTZ R68, R181, -UR31, R68 ;  /* 0x8000001fb5447c23 */ /* 0x008fe20008010044 */
[----:B------:R-:W-:Y:S02]  /*18450*/  FSEL R181, R19, -INF , !P2 ;  /* 0xff80000013b57808 */ /* 0x000fe40005000000 */
[CC--:B------:R-:W-:Y:S02]  /*18460*/  ISETP.GE.AND P2, PT, R205.reuse, R232.reuse, PT ;  /* 0x000000e8cd00720c */ /* 0x0c0fe40003f46270 */
[----:B------:R-:W-:Y:S01]  /*18470*/  FSEL R172, R48, -INF , !P5 ;  /* 0xff80000030ac7808 */ /* 0x000fe20006800000 */
[----:B------:R3:W3:Y:S01]  /*18480*/  I2F R19, R17 ;  /* 0x0000001100137306 */ /* 0x0006e20000201400 */
[----:B------:R-:W-:Y:S02]  /*18490*/  ISETP.GE.OR P2, PT, R205, R231, !P2 ;  /* 0x000000e7cd00720c */ /* 0x000fe40005746670 */
[----:B------:R-:W-:Y:S01]  /*184a0*/  IADD3 R195, R175, 0x60, RZ ;  /* 0x00000060afc37810 */ /* 0x000fe20007ffe0ff */
[C---:B----4-:R-:W-:Y:S01]  /*184b0*/  IMAD.IADD R7, R233.reuse, 0x1, -R2 ;  /* 0x00000001e9077824 */ /* 0x050fe200078e0a02 */
[----:B------:R-:W-:Y:S01]  /*184c0*/  FSEL R240, R34, -INF , !P2 ;  /* 0xff80000022f07808 */ /* 0x000fe20005000000 */
[----:B------:R-:W-:Y:S01]  /*184d0*/  IMAD.IADD R34, R233, 0x1, -R192 ;  /* 0x00000001e9227824 */ /* 0x000fe200078e0ac0 */
[-C--:B------:R-:W-:Y:S01]  /*184e0*/  ISETP.GE.AND P2, PT, R204, R232.reuse, PT ;  /* 0x000000e8cc00720c */ /* 0x080fe20003f46270 */
[----:B--2---:R-:W-:Y:S01]  /*184f0*/  FFMA.FTZ R71, R32, -UR31, R71 ;  /* 0x8000001f20477c23 */ /* 0x004fe20008010047 */
[----:B------:R-:W-:Y:S01]  /*18500*/  IABS R7, R7 ;  /* 0x0000000700077213 */ /* 0x000fe20000000000 */
[----:B------:R2:W4:Y:S01]  /*18510*/  I2F R20, R5 ;  /* 0x0000000500147306 */ /* 0x0005220000201400 */
[----:B------:R-:W-:Y:S02]  /*18520*/  ISETP.GE.OR P2, PT, R204, R231, !P2 ;  /* 0x000000e7cc00720c */ /* 0x000fe40005746670 */
[----:B------:R-:W-:Y:S01]  /*18530*/  ISETP.GE.AND P5, PT, R193, R235, PT ;  /* 0x000000ebc100720c */ /* 0x000fe20003fa6270 */
[----:B------:R-:W-:Y:S01]  /*18540*/  IMAD.MOV.U32 R23, RZ, RZ, R7 ;  /* 0x000000ffff177224 */ /* 0x000fe200078e0007 */
[----:B------:R-:W-:Y:S01]  /*18550*/  FSEL R33, R38, -INF , !P2 ;  /* 0xff80000026217808 */ /* 0x000fe20005000000 */
[----:B------:R-:W-:Y:S01]  /*18560*/  IMAD.IADD R7, R227, 0x1, -R174 ;  /* 0x00000001e3077824 */ /* 0x000fe200078e0aae */
[C---:B------:R-:W-:Y:S01]  /*18570*/  ISETP.GE.AND P2, PT, R196.reuse, R232, PT ;  /* 0x000000e8c400720c */ /* 0x040fe20003f46270 */
[----:B-1----:R-:W-:Y:S01]  /*18580*/  FFMA.FTZ R66, R187, -UR31, R66 ;  /* 0x8000001fbb427c23 */ /* 0x002fe20008010042 */
[-C--:B------:R-:W-:Y:S01]  /*18590*/  ISETP.GE.OR P5, PT, R193, R234.reuse, !P5 ;  /* 0x000000eac100720c */ /* 0x080fe20006fa6670 */
[----:B------:R-:W1:Y:S01]  /*185a0*/  I2F R200, R200 ;  /* 0x000000c800c87306 */ /* 0x000e620000201400 */
[----:B------:R-:W-:Y:S02]  /*185b0*/  IABS R7, R7 ;  /* 0x0000000700077213 */ /* 0x000fe40000000000 */
[----:B------:R-:W-:Y:S01]  /*185c0*/  ISETP.GE.OR P2, PT, R196, R231, !P2 ;  /* 0x000000e7c400720c */ /* 0x000fe20005746670 */
[----:B---3--:R-:W-:Y:S01]  /*185d0*/  IMAD.IADD R17, R236, 0x1, -R197 ;  /* 0x00000001ec117824 */ /* 0x008fe200078e0ac5 */
[----:B------:R-:W-:Y:S01]  /*185e0*/  FSEL R187, R8, -INF , !P1 ;  /* 0xff80000008bb7808 */ /* 0x000fe20004800000 */
[----:B------:R-:W-:Y:S01]  /*185f0*/  FFMA.FTZ R24, R19, -UR31, R24 ;  /* 0x8000001f13187c23 */ /* 0x000fe20008010018 */
[C---:B------:R-:W-:Y:S02]  /*18600*/  ISETP.GE.AND P1, PT, R170.reuse, R235, PT ;  /* 0x000000ebaa00720c */ /* 0x040fe40003f26270 */
[----:B------:R-:W-:Y:S01]  /*18610*/  IABS R17, R17 ;  /* 0x0000001100117213 */ /* 0x000fe20000000000 */
[----:B------:R-:W3:Y:S01]  /*18620*/  I2F R18, R7 ;  /* 0x0000000700127306 */ /* 0x000ee20000201400 */
[-C--:B------:R-:W-:Y:S02]  /*18630*/  ISETP.GE.OR P1, PT, R170, R234.reuse, !P1 ;  /* 0x000000eaaa00720c */ /* 0x080fe40004f26670 */
[----:B------:R-:W-:Y:S01]  /*18640*/  FSEL R52, R52, -INF , !P5 ;  /* 0xff80000034347808 */ /* 0x000fe20006800000 */
[----:B--2---:R-:W-:Y:S01]  /*18650*/  IMAD.IADD R5, R236, 0x1, -R198 ;  /* 0x00000001ec057824 */ /* 0x004fe200078e0ac6 */
[-C--:B------:R-:W-:Y:S01]  /*18660*/  ISETP.GE.AND P5, PT, R182, R235.reuse, PT ;  /* 0x000000ebb600720c */ /* 0x080fe20003fa6270 */
[----:B----4-:R-:W-:Y:S01]  /*18670*/  FFMA.FTZ R13, R20, -UR31, R13 ;  /* 0x8000001f140d7c23 */ /* 0x010fe2000801000d */
[----:B------:R-:W-:Y:S01]  /*18680*/  FSEL R168, R21, -INF , !P1 ;  /* 0xff80000015a87808 */ /* 0x000fe20004800000 */
[----:B------:R-:W-:Y:S01]  /*18690*/  IMAD.IADD R21, R230, 0x1, -R170 ;  /* 0x00000001e6157824 */ /* 0x000fe200078e0aaa */
[----:B------:R-:W-:Y:S01]  /*186a0*/  ISETP.GE.AND P1, PT, R204, R235, PT ;  /* 0x000000ebcc00720c */ /* 0x000fe20003f26270 */
[----:B------:R2:W4:Y:S01]  /*186b0*/  I2F R48, R17 ;  /* 0x0000001100307306 */ /* 0x0005220000201400 */
[----:B------:R-:W-:Y:S01]  /*186c0*/  IABS R5, R5 ;  /* 0x0000000500057213 */ /* 0x000fe20000000000 */
[----:B------:R-:W-:Y:S01]  /*186d0*/  IMAD.IADD R20, R230, 0x1, -R205 ;  /* 0x00000001e6147824 */ /* 0x000fe200078e0acd */
[-C--:B------:R-:W-:Y:S01]  /*186e0*/  ISETP.GE.OR P1, PT, R204, R234.reuse, !P1 ;  /* 0x000000eacc00720c */ /* 0x080fe20004f26670 */
[----:B-1----:R-:W-:Y:S01]  /*186f0*/  FFMA.FTZ R69, R200, -UR31, R69 ;  /* 0x8000001fc8457c23 */ /* 0x002fe20008010045 */
[----:B------:R-:W-:Y:S02]  /*18700*/  FSEL R200, R37, -INF , !P6 ;  /* 0xff80000025c87808 */ /* 0x000fe40007000000 */
[----:B------:R-:W-:Y:S02]  /*18710*/  ISETP.GE.AND P6, PT, R194, R235, PT ;  /* 0x000000ebc200720c */ /* 0x000fe40003fc6270 */
[----:B------:R-:W-:Y:S01]  /*18720*/  FSEL R8, R36, -INF , !P1 ;  /* 0xff80000024087808 */ /* 0x000fe20004800000 */
[----:B------:R-:W1:Y:S01]  /*18730*/  I2F R5, R5 ;  /* 0x0000000500057306 */ /* 0x000e620000201400 */
[-C--:B------:R-:W-:Y:S02]  /*18740*/  ISETP.GE.OR P6, PT, R194, R234.reuse, !P6 ;  /* 0x000000eac200720c */ /* 0x080fe400077c6670 */
[-C--:B------:R-:W-:Y:S01]  /*18750*/  ISETP.GE.OR P5, PT, R182, R234.reuse, !P5 ;  /* 0x000000eab600720c */ /* 0x080fe20006fa6670 */
[----:B---3--:R-:W-:Y:S01]  /*18760*/  FFMA.FTZ R11, R18, -UR31, R11 ;  /* 0x8000001f120b7c23 */ /* 0x008fe2000801000b */
[----:B------:R-:W-:Y:S01]  /*18770*/  IABS R7, R21 ;  /* 0x0000001500077213 */ /* 0x000fe20000000000 */
[----:B------:R-:W-:Y:S01]  /*18780*/  IMAD.IADD R18, R230, 0x1, -R202 ;  /* 0x00000001e6127824 */ /* 0x000fe200078e0aca */
[----:B------:R-:W-:Y:S02]  /*18790*/  FSEL R188, R49, -INF , !P6 ;  /* 0xff80000031bc7808 */ /* 0x000fe40007000000 */
[----:B------:R-:W-:Y:S01]  /*187a0*/  ISETP.GE.AND P6, PT, R186, R235, PT ;  /* 0x000000ebba00720c */ /* 0x000fe20003fc6270 */
[----:B------:R3:W3:Y:S01]  /*187b0*/  I2F R22, R7 ;  /* 0x0000000700167306 */ /* 0x0006e20000201400 */
[----:B------:R-:W-:Y:S02]  /*187c0*/  ISETP.GE.AND P1, PT, R174, R229, PT ;  /* 0x000000e5ae00720c */ /* 0x000fe40003f26270 */
[----:B------:R-:W-:Y:S01]  /*187d0*/  ISETP.GE.OR P6, PT, R186, R234, !P6 ;  /* 0x000000eaba00720c */ /* 0x000fe200077c6670 */
[----:B--2---:R-:W-:Y:S01]  /*187e0*/  IMAD.IADD R17, R236, 0x1, -R195 ;  /* 0x00000001ec117824 */ /* 0x004fe200078e0ac3 */
[----:B------:R-:W-:Y:S01]  /*187f0*/  ISETP.GE.AND P0, PT, R174, R226, PT ;  /* 0x000000e2ae00720c */ /* 0x000fe20003f06270 */
[----:B----4-:R-:W-:Y:S01]  /*18800*/  FFMA.FTZ R97, R48, -UR31, R97 ;  /* 0x8000001f30617c23 */ /* 0x010fe20008010061 */
[----:B------:R-:W-:Y:S02]  /*18810*/  FSEL R201, R53, -INF , !P6 ;  /* 0xff80000035c97808 */ /* 0x000fe40007000000 */
[----:B------:R-:W-:Y:S01]  /*18820*/  IABS R17, R17 ;  /* 0x0000001100117213 */ /* 0x000fe20000000000 */
[----:B------:R-:W2:Y:S01]  /*18830*/  I2F R23, R23 ;  /* 0x0000001700177306 */ /* 0x000ea20000201400 */
[----:B------:R-:W-:Y:S02]  /*18840*/  ISETP.GE.AND P6, PT, R180, R235, PT ;  /* 0x000000ebb400720c */ /* 0x000fe40003fc6270 */
[----:B------:R-:W-:Y:S01]  /*18850*/  ISETP.GE.OR P1, PT, R174, R228, !P1 ;  /* 0x000000e4ae00720c */ /* 0x000fe20004f26670 */
[----:B-1----:R-:W-:Y:S01]  /*18860*/  FFMA.FTZ R96, R5, -UR31, R96 ;  /* 0x8000001f05607c23 */ /* 0x002fe20008010060 */
[-C--:B------:R-:W-:Y:S01]  /*18870*/  ISETP.GE.OR P6, PT, R180, R234.reuse, !P6 ;  /* 0x000000eab400720c */ /* 0x080fe200077c6670 */
[----:B------:R-:W-:Y:S01]  /*18880*/  IMAD.IADD R5, R230, 0x1, -R169 ;  /* 0x00000001e6057824 */ /* 0x000fe200078e0aa9 */
[----:B------:R-:W-:Y:S02]  /*18890*/  ISETP.GE.OR P0, PT, R174, R223, !P0 ;  /* 0x000000dfae00720c */ /* 0x000fe40004706670 */
[----:B------:R-:W-:Y:S01]  /*188a0*/  FSEL R36, R65, -INF , !P6 ;  /* 0xff80000041247808 */ /* 0x000fe20007000000 */
[----:B------:R-:W1:Y:S01]  /*188b0*/  I2F R207, R17 ;  /* 0x0000001100cf7306 */ /* 0x000e620000201400 */
[----:B------:R-:W-:Y:S02]  /*188c0*/  ISETP.GE.AND P6, PT, R0, R235, PT ;  /* 0x000000eb0000720c */ /* 0x000fe40003fc6270 */
[----:B------:R-:W-:Y:S01]  /*188d0*/  FSEL R174, R64, -INF , !P5 ;  /* 0xff80000040ae7808 */ /* 0x000fe20006800000 */
[----:B---3--:R-:W-:Y:S01]  /*188e0*/  IMAD.IADD R7, R227, 0x1, -R177 ;  /* 0x00000001e3077824 */ /* 0x008fe200078e0ab1 */
[----:B------:R-:W-:Y:S01]  /*188f0*/  FSEL R37, R50, -INF , !P2 ;  /* 0xff80000032257808 */ /* 0x000fe20005000000 */
[----:B------:R-:W-:Y:S01]  /*18900*/  FFMA.FTZ R25, R22, -UR31, R25 ;  /* 0x8000001f16197c23 */ /* 0x000fe20008010019 */
[----:B------:R-:W-:Y:S01]  /*18910*/  ISETP.GE.OR P6, PT, R0, R234, !P6 ;  /* 0x000000ea0000720c */ /* 0x000fe200077c6670 */
[----:B------:R-:W-:Y:S01]  /*18920*/  IMAD.IADD R50, R233, 0x1, -R176 ;  /* 0x00000001e9327824 */ /* 0x000fe200078e0ab0 */
[C---:B------:R-:W-:Y:S02]  /*18930*/  ISETP.GE.AND P5, PT, R177.reuse, R229, PT ;  /* 0x000000e5b100720c */ /* 0x040fe40003fa6270 */
[----:B------:R-:W-:Y:S02]  /*18940*/  ISETP.GE.AND P2, PT, R177, R226, PT ;  /* 0x000000e2b100720c */ /* 0x000fe40003f46270 */
[----:B------:R-:W-:Y:S01]  /*18950*/  FSEL R21, R51, -INF , !P3 ;  /* 0xff80000033157808 */ /* 0x000fe20005800000 */
[----:B--2---:R-:W-:Y:S01]  /*18960*/  FFMA.FTZ R82, R23, -UR31, R82 ;  /* 0x8000001f17527c23 */ /* 0x004fe20008010052 */
[----:B------:R-:W-:Y:S02]  /*18970*/  ISETP.GE.AND P3, PT, R193, R232, PT ;  /* 0x000000e8c100720c */ /* 0x000fe40003f66270 */
[C---:B------:R-:W-:Y:S02]  /*18980*/  ISETP.GE.OR P2, PT, R177.reuse, R223, !P2 ;  /* 0x000000dfb100720c */ /* 0x040fe40005746670 */
[----:B------:R-:W-:Y:S02]  /*18990*/  ISETP.GE.OR P5, PT, R177, R228, !P5 ;  /* 0x000000e4b100720c */ /* 0x000fe40006fa6670 */
[----:B------:R-:W-:Y:S02]  /*189a0*/  FSEL R177, R68, -INF , !P6 ;  /* 0xff80000044b17808 */ /* 0x000fe40007000000 */
[C---:B------:R-:W-:Y:S01]  /*189b0*/  ISETP.GE.AND P6, PT, R178.reuse, R235, PT ;  /* 0x000000ebb200720c */ /* 0x040fe20003fc6270 */
[----:B-1----:R-:W-:Y:S01]  /*189c0*/  FFMA.FTZ R100, R207, -UR31, R100 ;  /* 0x8000001fcf647c23 */ /* 0x002fe20008010064 */
[----:B------:R-:W-:Y:S02]  /*189d0*/  IABS R20, R20 ;  /* 0x0000001400147213 */ /* 0x000fe40000000000 */
[----:B------:R-:W-:Y:S02]  /*189e0*/  ISETP.GE.OR P3, PT, R193, R231, !P3 ;  /* 0x000000e7c100720c */ /* 0x000fe40005f66670 */
[----:B------:R1:W2:Y:S01]  /*189f0*/  I2F R38, R20 ;  /* 0x0000001400267306 */ /* 0x0002a20000201400 */
[----:B------:R-:W-:Y:S02]  /*18a00*/  ISETP.GE.OR P6, PT, R178, R234, !P6 ;  /* 0x000000eab200720c */ /* 0x000fe400077c6670 */
[----:B------:R-:W-:Y:S02]  /*18a10*/  IABS R5, R5 ;  /* 0x0000000500057213 */ /* 0x000fe40000000000 */
[----:B------:R-:W-:Y:S02]  /*18a20*/  FSEL R17, R54, -INF , !P3 ;  /* 0xff80000036117808 */ /* 0x000fe40005800000 */
[----:B------:R-:W-:Y:S02]  /*18a30*/  ISETP.GE.AND P3, PT, R186, R232, PT ;  /* 0x000000e8ba00720c */ /* 0x000fe40003f66270 */
[----:B------:R-:W-:Y:S01]  /*18a40*/  FSEL R51, R69, -INF , !P6 ;  /* 0xff80000045337808 */ /* 0x000fe20007000000 */
[----:B------:R3:W4:Y:S01]  /*18a50*/  I2F R48, R5 ;  /* 0x0000000500307306 */ /* 0x0007220000201400 */
[----:B------:R-:W-:Y:S02]  /*18a60*/  ISETP.GE.AND P6, PT, R2, R235, PT ;  /* 0x000000eb0200720c */ /* 0x000fe40003fc6270 */
[----:B------:R-:W-:Y:S02]  /*18a70*/  IABS R34, R34 ;  /* 0x0000002200227213 */ /* 0x000fe40000000000 */
[----:B------:R-:W-:Y:S02]  /*18a80*/  ISETP.GE.OR P3, PT, R186, R231, !P3 ;  /* 0x000000e7ba00720c */ /* 0x000fe40005f66670 */
[----:B------:R-:W-:Y:S02]  /*18a90*/  ISETP.GE.OR P6, PT, R2, R234, !P6 ;  /* 0x000000ea0200720c */ /* 0x000fe400077c6670 */
[----:B------:R-:W-:Y:S01]  /*18aa0*/  FSEL R55, R55, -INF , !P3 ;  /* 0xff80000037377808 */ /* 0x000fe20005800000 */
[----:B------:R-:W4:Y:S01]  /*18ab0*/  I2F R34, R34 ;  /* 0x0000002200227306 */ /* 0x000f220000201400 */
[----:B------:R-:W-:Y:S02]  /*18ac0*/  ISETP.GE.AND P3, PT, R182, R232, PT ;  /* 0x000000e8b600720c */ /* 0x000fe40003f66270 */
[----:B------:R-:W-:Y:S01]  /*18ad0*/  FSEL R32, R80, -INF , !P6 ;  /* 0xff80000050207808 */ /* 0x000fe20007000000 */
[----:B-1----:R-:W-:Y:S01]  /*18ae0*/  IMAD.IADD R20, R227, 0x1, -R183 ;  /* 0x00000001e3147824 */ /* 0x002fe200078e0ab7 */
[----:B------:R-:W-:Y:S01]  /*18af0*/  ISETP.GE.AND P6, PT, R192, R235, PT ;  /* 0x000000ebc000720c */ /* 0x000fe20003fc6270 */
[----:B--2---:R-:W-:Y:S01]  /*18b00*/  FFMA.FTZ R28, R38, -UR31, R28 ;  /* 0x8000001f261c7c23 */ /* 0x004fe2000801001c */
[----:B------:R-:W-:Y:S01]  /*18b10*/  ISETP.GE.OR P3, PT, R182, R231, !P3 ;  /* 0x000000e7b600720c */ /* 0x000fe20005f66670 */
[----:B------:R-:W-:Y:S01]  /*18b20*/  IMAD.IADD R80, R233, 0x1, -R198 ;  /* 0x00000001e9507824 */ /* 0x000fe200078e0ac6 */
[----:B------:R-:W-:Y:S02]  /*18b30*/  ISETP.GE.OR P6, PT, R192, R234, !P6 ;  /* 0x000000eac000720c */ /* 0x000fe400077c6670 */
[----:B------:R-:W-:Y:S02]  /*18b40*/  FSEL R65, R66, -INF , !P3 ;  /* 0xff80000042417808 */ /* 0x000fe40005800000 */
[----:B------:R-:W-:Y:S01]  /*18b50*/  ISETP.GE.AND P3, PT, R183, R229, PT ;  /* 0x000000e5b700720c */ /* 0x000fe20003f66270 */
[----:B---3--:R-:W-:Y:S01]  /*18b60*/  IMAD.IADD R5, R230, 0x1, -R204 ;  /* 0x00000001e6057824 */ /* 0x008fe200078e0acc */
[----:B------:R-:W-:Y:S01]  /*18b70*/  FSEL R81, R81, -INF , !P6 ;  /* 0xff80000051517808 */ /* 0x000fe20007000000 */
[----:B----4-:R-:W-:Y:S01]  /*18b80*/  FFMA.FTZ R29, R48, -UR31, R29 ;  /* 0x8000001f301d7c23 */ /* 0x010fe2000801001d */
[C---:B------:R-:W-:Y:S02]  /*18b90*/  ISETP.GE.AND P6, PT, R183.reuse, R226, PT ;  /* 0x000000e2b700720c */ /* 0x040fe40003fc6270 */
[C---:B------:R-:W-:Y:S02]  /*18ba0*/  ISETP.GE.OR P3, PT, R183.reuse, R228, !P3 ;  /* 0x000000e4b700720c */ /* 0x040fe40005f66670 */
[----:B------:R-:W-:Y:S02]  /*18bb0*/  ISETP.GE.OR P6, PT, R183, R223, !P6 ;  /* 0x000000dfb700720c */ /* 0x000fe400077c6670 */
[----:B------:R-:W-:Y:S01]  /*18bc0*/  FSEL R183, R9, -INF , !P1 ;  /* 0xff80000009b77808 */ /* 0x000fe20004800000 */
[----:B------:R-:W-:Y:S01]  /*18bd0*/  FFMA.FTZ R83, R34, -UR31, R83 ;  /* 0x8000001f22537c23 */ /* 0x000fe20008010053 */
[CC--:B------:R-:W-:Y:S01]  /*18be0*/  ISETP.GE.AND P1, PT, R180.reuse, R232.reuse, PT ;  /* 0x000000e8b400720c */ /* 0x0c0fe20003f26270 */
[----:B------:R-:W-:Y:S01]  /*18bf0*/  IMAD.IADD R9, R233, 0x1, -R190 ;  /* 0x00000001e9097824 */ /* 0x000fe200078e0abe */
[----:B------:R-:W-:Y:S02]  /*18c00*/  IABS R5, R5 ;  /* 0x0000000500057213 */ /* 0x000fe40000000000 */
[----:B------:R-:W-:Y:S02]  /*18c10*/  ISETP.GE.OR P1, PT, R180, R231, !P1 ;  /* 0x000000e7b400720c */ /* 0x000fe40004f26670 */
[----:B------:R-:W1:Y:S01]  /*18c20*/  I2F R34, R5 ;  /* 0x0000000500227306 */ /* 0x000e620000201400 */
[----:B------:R-:W-:Y:S02]  /*18c30*/  FSEL R13, R13, -INF , !P3 ;  /* 0xff8000000d0d7808 */ /* 0x000fe40005800000 */
[----:B------:R-:W-:Y:S02]  /*18c40*/  FSEL R53, R67, -INF , !P1 ;  /* 0xff80000043357808 */ /* 0x000fe40004800000 */
[----:B------:R-:W-:Y:S02]  /*18c50*/  ISETP.GE.AND P1, PT, R176, R235, PT ;  /* 0x000000ebb000720c */ /* 0x000fe40003f26270 */
[----:B------:R-:W-:Y:S02]  /*18c60*/  ISETP.GE.AND P3, PT, R178, R232, PT ;  /* 0x000000e8b200720c */ /* 0x000fe40003f66270 */
[----:B------:R-:W-:Y:S02]  /*18c70*/  ISETP.GE.OR P1, PT, R176, R234, !P1 ;  /* 0x000000eab000720c */ /* 0x000fe40004f26670 */
[-C--:B------:R-:W-:Y:S02]  /*18c80*/  ISETP.GE.OR P3, PT, R178, R231.reuse, !P3 ;  /* 0x000000e7b200720c */ /* 0x080fe40005f66670 */
[----:B------:R-:W-:Y:S02]  /*18c90*/  FSEL R191, R84, -INF , !P1 ;  /* 0xff80000054bf7808 */ /* 0x000fe40004800000 */
[C---:B------:R-:W-:Y:S02]  /*18ca0*/  ISETP.GE.AND P1, PT, R0.reuse, R232, PT ;  /* 0x000000e80000720c */ /* 0x040fe40003f26270 */
[----:B------:R-:W-:Y:S02]  /*18cb0*/  FSEL R71, R71, -INF , !P3 ;  /* 0xff80000047477808 */ /* 0x000fe40005800000 */
[----:B------:R-:W-:Y:S02]  /*18cc0*/  ISETP.GE.OR P1, PT, R0, R231, !P1 ;  /* 0x000000e70000720c */ /* 0x000fe40004f26670 */
[----:B------:R-:W-:Y:S02]  /*18cd0*/  ISETP.GE.AND P3, PT, R198, R235, PT ;  /* 0x000000ebc600720c */ /* 0x000fe40003f66270 */
[----:B------:R-:W-:Y:S01]  /*18ce0*/  FSEL R49, R70, -INF , !P1 ;  /* 0xff80000046317808 */ /* 0x000fe20004800000 */
[----:B-1----:R-:W-:Y:S01]  /*18cf0*/  FFMA.FTZ R40, R34, -UR31, R40 ;  /* 0x8000001f22287c23 */ /* 0x002fe20008010028 */
[----:B------:R-:W-:Y:S02]  /*18d00*/  ISETP.GE.AND P1, PT, R206, R229, PT ;  /* 0x000000e5ce00720c */ /* 0x000fe40003f26270 */
[----:B------:R-:W-:Y:S02]  /*18d10*/  ISETP.GE.OR P3, PT, R198, R234, !P3 ;  /* 0x000000eac600720c */ /* 0x000fe40005f66670 */
[----:B------:R-:W-:Y:S02]  /*18d20*/  ISETP.GE.OR P1, PT, R206, R228, !P1 ;  /* 0x000000e4ce00720c */ /* 0x000fe40004f26670 */
[----:B------:R-:W-:Y:S02]  /*18d30*/  FSEL R70, R96, -INF , !P3 ;  /* 0xff80000060467808 */ /* 0x000fe40005800000 */
[----:B------:R-:W-:Y:S02]  /*18d40*/  ISETP.GE.AND P3, PT, R2, R232, PT ;  /* 0x000000e80200720c */ /* 0x000fe40003f66270 */
[----:B------:R-:W-:Y:S01]  /*18d50*/  FSEL R96, R24, -INF , !P1 ;  /* 0xff80000018607808 */ /* 0x000fe20004800000 */
[----:B------:R-:W-:Y:S01]  /*18d60*/  IMAD.IADD R24, R230, 0x1, -R196 ;  /* 0x00000001e6187824 */ /* 0x000fe200078e0ac4 */
[C---:B------:R-:W-:Y:S02]  /*18d70*/  ISETP.GE.AND P1, PT, R197.reuse, R235, PT ;  /* 0x000000ebc500720c */ /* 0x040fe40003f26270 */
[----:B------:R-:W-:Y:S02]  /*18d80*/  ISETP.GE.OR P3, PT, R2, R231, !P3 ;  /* 0x000000e70200720c */ /* 0x000fe40005f66670 */
[----:B------:R-:W-:Y:S02]  /*18d90*/  ISETP.GE.OR P1, PT, R197, R234, !P1 ;  /* 0x000000eac500720c */ /* 0x000fe40004f26670 */
[----:B------:R-:W-:Y:S02]  /*18da0*/  IADD3 R5, R175, 0x69, RZ ;  /* 0x00000069af057810 */ /* 0x000fe40007ffe0ff */
[----:B------:R-:W-:Y:S02]  /*18db0*/  FSEL R69, R82, -INF , !P3 ;  /* 0xff80000052457808 */ /* 0x000fe40005800000 */
[----:B------:R-:W-:Y:S02]  /*18dc0*/  FSEL R66, R97, -INF , !P1 ;  /* 0xff80000061427808 */ /* 0x000fe40004800000 */
[C---:B------:R-:W-:Y:S02]  /*18dd0*/  ISETP.GE.AND P1, PT, R170.reuse, R226, PT ;  /* 0x000000e2aa00720c */ /* 0x040fe40003f26270 */
[C---:B------:R-:W-:Y:S02]  /*18de0*/  ISETP.GE.AND P3, PT, R170.reuse, R229, PT ;  /* 0x000000e5aa00720c */ /* 0x040fe40003f66270 */
[----:B------:R-:W-:Y:S02]  /*18df0*/  ISETP.GE.OR P1, PT, R170, R223, !P1 ;  /* 0x000000dfaa00720c */ /* 0x000fe40004f26670 */
[----:B------:R-:W-:Y:S02]  /*18e00*/  FSEL R19, R12, -INF , !P5 ;  /* 0xff8000000c137808 */ /* 0x000fe40006800000 */
[----:B------:R-:W-:Y:S01]  /*18e10*/  IABS R12, R9 ;  /* 0x00000009000c7213 */ /* 0x000fe20000000000 */
[----:B------:R-:W-:Y:S01]  /*18e20*/  IMAD.IADD R9, R236, 0x1, -R5 ;  /* 0x00000001ec097824 */ /* 0x000fe200078e0a05 */
[----:B------:R-:W-:Y:S01]  /*18e30*/  ISETP.GE.OR P3, PT, R170, R228, !P3 ;  /* 0x000000e4aa00720c */ /* 0x000fe20005f66670 */
[----:B------:R-:W-:Y:S01]  /*18e40*/  IMAD.IADD R170, R227, 0x1, -R170 ;  /* 0x00000001e3aa7824 */ /* 0x000fe200078e0aaa */
[----:B------:R-:W-:Y:S02]  /*18e50*/  IABS R20, R20 ;  /* 0x0000001400147213 */ /* 0x000fe40000000000 */
[----:B------:R-:W1:Y:S01]  /*18e60*/  I2F R12, R12 ;  /* 0x0000000c000c7306 */ /* 0x000e620000201400 */
[----:B------:R-:W-:Y:S02]  /*18e70*/  IABS R84, R9 ;  /* 0x0000000900547213 */ /* 0x000fe40000000000 */
[----:B------:R-:W-:Y:S02]  /*18e80*/  IABS R9, R170 ;  /* 0x000000aa00097213 */ /* 0x000fe40000000000 */
[----:B------:R-:W-:Y:S02]  /*18e90*/  FSEL R170, R11, -INF , !P0 ;  /* 0xff8000000baa7808 */ /* 0x000fe40004000000 */
[----:B------:R-:W-:Y:S02]  /*18ea0*/  ISETP.GE.AND P0, PT, R192, R232, PT ;  /* 0x000000e8c000720c */ /* 0x000fe40003f06270 */
[----:B------:R-:W-:Y:S01]  /*18eb0*/  ISETP.GE.AND P5, PT, R190, R235, PT ;  /* 0x000000ebbe00720c */ /* 0x000fe20003fa6270 */
[----:B------:R-:W2:Y:S01]  /*18ec0*/  I2F R22, R9 ;  /* 0x0000000900167306 */ /* 0x000ea20000201400 */
[----:B------:R-:W-:Y:S02]  /*18ed0*/  ISETP.GE.OR P0, PT, R192, R231, !P0 ;  /* 0x000000e7c000720c */ /* 0x000fe40004706670 */
[-C--:B------:R-:W-:Y:S02]  /*18ee0*/  ISETP.GE.OR P5, PT, R190, R234.reuse, !P5 ;  /* 0x000000eabe00720c */ /* 0x080fe40006fa6670 */
[----:B------:R-:W-:Y:S02]  /*18ef0*/  FSEL R82, R25, -INF , !P3 ;  /* 0xff80000019527808 */ /* 0x000fe40005800000 */
[----:B------:R-:W-:Y:S02]  /*18f00*/  ISETP.GE.AND P3, PT, R195, R235, PT ;  /* 0x000000ebc300720c */ /* 0x000fe40003f66270 */
[----:B------:R-:W-:Y:S01]  /*18f10*/  FSEL R185, R85, -INF , !P5 ;  /* 0xff80000055b97808 */ /* 0x000fe20006800000 */
[----:B------:R3:W4:Y:S01]  /*18f20*/  I2F R54, R20 ;  /* 0x0000001400367306 */ /* 0x0007220000201400 */
[----:B------:R-:W-:Y:S02]  /*18f30*/  IABS R7, R7 ;  /* 0x0000000700077213 */ /* 0x000fe40000000000 */
[----:B------:R-:W-:Y:S01]  /*18f40*/  ISETP.GE.OR P3, PT, R195, R234, !P3 ;  /* 0x000000eac300720c */ /* 0x000fe20005f66670 */
[----:B-1----:R-:W-:Y:S01]  /*18f50*/  FFMA.FTZ R87, R12, -UR31, R87 ;  /* 0x8000001f0c577c23 */ /* 0x002fe20008010057 */
[----:B------:R-:W-:Y:S02]  /*18f60*/  IADD3 R25, R175, 0x78, RZ ;  /* 0x00000078af197810 */ /* 0x000fe40007ffe0ff */
[----:B------:R-:W-:Y:S02]  /*18f70*/  FSEL R100, R100, -INF , !P3 ;  /* 0xff80000064647808 */ /* 0x000fe40005800000 */
[----:B------:R-:W-:Y:S01]  /*18f80*/  ISETP.GE.AND P3, PT, R205, R226, PT ;  /* 0x000000e2cd00720c */ /* 0x000fe20003f66270 */
[----:B------:R-:W1:Y:S01]  /*18f90*/  I2F R35, R7 ;  /* 0x0000000700237306 */ /* 0x000e620000201400 */
[----:B------:R-:W-:Y:S02]  /*18fa0*/  FSEL R83, R83, -INF , !P0 ;  /* 0xff80000053537808 */ /* 0x000fe40004000000 */
[C---:B------:R-:W-:Y:S01]  /*18fb0*/  ISETP.GE.AND P0, PT, R205.reuse, R229, PT ;  /* 0x000000e5cd00720c */ /* 0x040fe20003f06270 */
[----:B--2---:R-:W-:Y:S01]  /*18fc0*/  FFMA.FTZ R27, R22, -UR31, R27 ;  /* 0x8000001f161b7c23 */ /* 0x004fe2000801001b */
[----:B------:R-:W-:Y:S02]  /*18fd0*/  IABS R9, R18 ;  /* 0x0000001200097213 */ /* 0x000fe40000000000 */
[CC--:B------:R-:W-:Y:S02]  /*18fe0*/  ISETP.GE.OR P3, PT, R205.reuse, R223.reuse, !P3 ;  /* 0x000000dfcd00720c */ /* 0x0c0fe40005f66670 */
[----:B------:R-:W-:Y:S01]  /*18ff0*/  ISETP.GE.OR P0, PT, R205, R228, !P0 ;  /* 0x000000e4cd00720c */ /* 0x000fe20004706670 */
[----:B------:R2:W2:Y:S01]  /*19000*/  I2F R38, R9 ;  /* 0x0000000900267306 */ /* 0x0004a20000201400 */
[----:B------:R-:W-:Y:S01]  /*19010*/  IMAD.IADD R205, R227, 0x1, -R205 ;  /* 0x00000001e3cd7824 */ /* 0x000fe200078e0acd */
[----:B------:R-:W-:Y:S02]  /*19020*/  IABS R50, R50 ;  /* 0x0000003200327213 */ /* 0x000fe40000000000 */
[----:B---3--:R-:W-:Y:S01]  /*19030*/  IADD3 R20, R175, 0x68, RZ ;  /* 0x00000068af147810 */ /* 0x008fe20007ffe0ff */
[----:B----4-:R-:W-:Y:S01]  /*19040*/  FFMA.FTZ R15, R54, -UR31, R15 ;  /* 0x8000001f360f7c23 */ /* 0x010fe2000801000f */
[----:B------:R-:W-:Y:S02]  /*19050*/  ISETP.GE.AND P5, PT, R206, R226, PT ;  /* 0x000000e2ce00720c */ /* 0x000fe40003fa6270 */
[----:B------:R-:W-:Y:S01]  /*19060*/  IABS R80, R80 ;  /* 0x0000005000507213 */ /* 0x000fe20000000000 */
[----:B------:R-:W-:Y:S01]  /*19070*/  IMAD.IADD R67, R236, 0x1, -R20 ;  /* 0x00000001ec437824 */ /* 0x000fe200078e0a14 */
[----:B------:R-:W3:Y:S01]  /*19080*/  I2F R50, R50 ;  /* 0x0000003200327306 */ /* 0x000ee20000201400 */
[----:B------:R-:W-:Y:S01]  /*19090*/  ISETP.GE.OR P5, PT, R206, R223, !P5 ;  /* 0x000000dfce00720c */ /* 0x000fe20006fa6670 */
[----:B------:R-:W-:Y:S02]  /*190a0*/  IMAD.IADD R206, R227, 0x1, -R206 ;  /* 0x00000001e3ce7824 */ /* 0x000fe400078e0ace */
[----:B------:R-:W-:Y:S01]  /*190b0*/  IABS R67, R67 ;  /* 0x0000004300437213 */ /* 0x000fe20000000000 */
[----:B-1----:R-:W-:Y:S01]  /*190c0*/  FFMA.FTZ R14, R35, -UR31, R14 ;  /* 0x8000001f230e7c23 */ /* 0x002fe2000801000e */
[----:B------:R-:W-:Y:S01]  /*190d0*/  IADD3 R7, R175, 0x61, RZ ;  /* 0x00000061af077810 */ /* 0x000fe20007ffe0ff */
[----:B------:R-:W-:Y:S01]  /*190e0*/  IMAD.IADD R35, R233, 0x1, -R195 ;  /* 0x00000001e9237824 */ /* 0x000fe200078e0ac3 */
[----:B------:R-:W-:Y:S02]  /*190f0*/  IABS R206, R206 ;  /* 0x000000ce00ce7213 */ /* 0x000fe40000000000 */
[----:B------:R-:W1:Y:S01]  /*19100*/  I2F R67, R67 ;  /* 0x0000004300437306 */ /* 0x000e620000201400 */
[----:B------:R-:W-:Y:S01]  /*19110*/  IMAD.IADD R64, R236, 0x1, -R7 ;  /* 0x00000001ec407824 */ /* 0x000fe200078e0a07 */
[----:B------:R-:W-:Y:S02]  /*19120*/  FSEL R12, R14, -INF , !P2 ;  /* 0xff8000000e0c7808 */ /* 0x000fe40005000000 */
[----:B--2---:R-:W-:Y:S01]  /*19130*/  IADD3 R9, R175, 0x70, RZ ;  /* 0x00000070af097810 */ /* 0x004fe20007ffe0ff */
[----:B------:R-:W-:Y:S01]  /*19140*/  FFMA.FTZ R41, R38, -UR31, R41 ;  /* 0x8000001f26297c23 */ /* 0x000fe20008010029 */
[----:B------:R-:W-:Y:S02]  /*19150*/  IABS R64, R64 ;  /* 0x0000004000407213 */ /* 0x000fe40000000000 */
[-C--:B------:R-:W-:Y:S01]  /*19160*/  ISETP.GE.AND P2, PT, R176, R232.reuse, PT ;  /* 0x000000e8b000720c */ /* 0x080fe20003f46270 */
[----:B------:R-:W-:Y:S01]  /*19170*/  IMAD.IADD R11, R236, 0x1, -R9 ;  /* 0x00000001ec0b7824 */ /* 0x000fe200078e0a09 */
[----:B------:R-:W2:Y:S01]  /*19180*/  I2F R23, R206 ;  /* 0x000000ce00177306 */ /* 0x000ea20000201400 */
[----:B------:R-:W-:Y:S02]  /*19190*/  IABS R35, R35 ;  /* 0x0000002300237213 */ /* 0x000fe40000000000 */
[----:B------:R-:W-:Y:S01]  /*191a0*/  ISETP.GE.OR P2, PT, R176, R231, !P2 ;  /* 0x000000e7b000720c */ /* 0x000fe20005746670 */
[----:B---3--:R-:W-:Y:S01]  /*191b0*/  FFMA.FTZ R86, R50, -UR31, R86 ;  /* 0x8000001f32567c23 */ /* 0x008fe20008010056 */
[----:B------:R-:W-:Y:S01]  /*191c0*/  IABS R18, R11 ;  /* 0x0000000b00127213 */ /* 0x000fe20000000000 */
[----:B------:R-:W-:Y:S01]  /*191d0*/  IMAD.IADD R50, R233, 0x1, -R197 ;  /* 0x00000001e9327824 */ /* 0x000fe200078e0ac5 */
[----:B------:R-:W-:Y:S02]  /*191e0*/  IABS R11, R205 ;  /* 0x000000cd000b7213 */ /* 0x000fe40000000000 */
[----:B------:R-:W-:Y:S01]  /*191f0*/  FSEL R85, R86, -INF , !P2 ;  /* 0xff80000056557808 */ /* 0x000fe20005000000 */
[----:B------:R-:W3:Y:S01]  /*19200*/  I2F R64, R64 ;  /* 0x0000004000407306 */ /* 0x000ee20000201400 */
[----:B------:R-:W-:Y:S01]  /*19210*/  FSEL R86, R27, -INF , !P1 ;  /* 0xff8000001b567808 */ /* 0x000fe20004800000 */
[----:B------:R-:W-:Y:S01]  /*19220*/  IMAD.IADD R27, R233, 0x1, -R5 ;  /* 0x00000001e91b7824 */ /* 0x000fe200078e0a05 */
[----:B------:R-:W-:Y:S01]  /*19230*/  ISETP.GE.AND P1, PT, R197, R232, PT ;  /* 0x000000e8c500720c */ /* 0x000fe20003f26270 */
[----:B-1----:R-:W-:Y:S01]  /*19240*/  FFMA.FTZ R112, R67, -UR31, R112 ;  /* 0x8000001f43707c23 */ /* 0x002fe20008010070 */
[----:B------:R-:W-:Y:S02]  /*19250*/  FSEL R205, R28, -INF , !P0 ;  /* 0xff8000001ccd7808 */ /* 0x000fe40004000000 */
[----:B------:R-:W-:Y:S02]  /*19260*/  ISETP.GE.OR P1, PT, R197, R231, !P1 ;  /* 0x000000e7c500720c */ /* 0x000fe40004f26670 */
[----:B------:R-:W-:Y:S01]  /*19270*/  ISETP.GE.AND P0, PT, R7, R235, PT ;  /* 0x000000eb0700720c */ /* 0x000fe20003f06270 */
[----:B------:R-:W1:Y:S01]  /*19280*/  I2F R207, R11 ;  /* 0x0000000b00cf7306 */ /* 0x000e620000201400 */
[----:B------:R-:W-:Y:S02]  /*19290*/  ISETP.GE.AND P2, PT, R169, R229, PT ;  /* 0x000000e5a900720c */ /* 0x000fe40003f46270 */
[----:B------:R-:W-:Y:S01]  /*192a0*/  ISETP.GE.OR P0, PT, R7, R234, !P0 ;  /* 0x000000ea0700720c */ /* 0x000fe20004706670 */
[----:B--2---:R-:W-:Y:S01]  /*192b0*/  FFMA.FTZ R26, R23, -UR31, R26 ;  /* 0x8000001f171a7c23 */ /* 0x004fe2000801001a */
[----:B------:R-:W-:Y:S01]  /*192c0*/  ISETP.GE.OR P2, PT, R169, R228, !P2 ;  /* 0x000000e4a900720c */ /* 0x000fe20005746670 */
[----:B------:R-:W-:Y:S01]  /*192d0*/  IMAD.IADD R23, R230, 0x1, -R194 ;  /* 0x00000001e6177824 */ /* 0x000fe200078e0ac2 */
[----:B------:R-:W-:Y:S02]  /*192e0*/  IABS R50, R50 ;  /* 0x0000003200327213 */ /* 0x000fe40000000000 */
[----:B------:R-:W-:Y:S01]  /*192f0*/  FSEL R54, R29, -INF , !P2 ;  /* 0xff8000001d367808 */ /* 0x000fe20005000000 */
[----:B------:R-:W2:Y:S01]  /*19300*/  I2F R80, R80 ;  /* 0x0000005000507306 */ /* 0x000ea20000201400 */
[----:B------:R-:W-:Y:S02]  /*19310*/  ISETP.GE.AND P2, PT, R20, R235, PT ;  /* 0x000000eb1400720c */ /* 0x000fe40003f46270 */
[----:B------:R-:W-:Y:S01]  /*19320*/  IABS R38, R27 ;  /* 0x0000001b00267213 */ /* 0x000fe20000000000 */
[----:B---3--:R-:W-:Y:S01]  /*19330*/  FFMA.FTZ R101, R64, -UR31, R101 ;  /* 0x8000001f40657c23 */ /* 0x008fe20008010065 */
[----:B------:R-:W-:Y:S01]  /*19340*/  ISETP.GE.OR P2, PT, R20, R234, !P2 ;  /* 0x000000ea1400720c */ /* 0x000fe20005746670 */
[----:B------:R-:W-:Y:S03]  /*19350*/  IMAD.IADD R64, R233, 0x1, -R7 ;  /* 0x00000001e9407824 */ /* 0x000fe600078e0a07 */
[----:B------:R-:W-:Y:S01]  /*19360*/  FSEL R68, R101, -INF , !P0 ;  /* 0xff80000065447808 */ /* 0x000fe20004000000 */
[----:B------:R-:W3:Y:S01]  /*19370*/  I2F R18, R18 ;  /* 0x0000001200127306 */ /* 0x000ee20000201400 */
[----:B------:R-:W-:Y:S02]  /*19380*/  ISETP.GE.AND P0, PT, R169, R226, PT ;  /* 0x000000e2a900720c */ /* 0x000fe40003f06270 */
[----:B------:R-:W-:Y:S01]  /*19390*/  FSEL R112, R112, -INF , !P2 ;  /* 0xff80000070707808 */ /* 0x000fe20005000000 */
[----:B-1----:R-:W-:Y:S01]  /*193a0*/  FFMA.FTZ R30, R207, -UR31, R30 ;  /* 0x8000001fcf1e7c23 */ /* 0x002fe2000801001e */
[----:B------:R-:W-:Y:S02]  /*193b0*/  IABS R11, R24 ;  /* 0x00000018000b7213 */ /* 0x000fe40000000000 */
[-C--:B------:R-:W-:Y:S01]  /*193c0*/  ISETP.GE.OR P0, PT, R169, R223.reuse, !P0 ;  /* 0x000000dfa900720c */ /* 0x080fe20004706670 */
[----:B------:R-:W-:Y:S01]  /*193d0*/  IMAD.IADD R169, R227, 0x1, -R169 ;  /* 0x00000001e3a97824 */ /* 0x000fe200078e0aa9 */
[----:B------:R-:W-:Y:S01]  /*193e0*/  FSEL R30, R30, -INF , !P3 ;  /* 0xff8000001e1e7808 */ /* 0x000fe20005800000 */
[----:B------:R1:W4:Y:S01]  /*193f0*/  I2F R67, R11 ;  /* 0x0000000b00437306 */ /* 0x0003220000201400 */
[----:B------:R-:W-:Y:S02]  /*19400*/  ISETP.GE.AND P2, PT, R204, R226, PT ;  /* 0x000000e2cc00720c */ /* 0x000fe40003f46270 */
[----:B------:R-:W-:Y:S01]  /*19410*/  FSEL R101, R26, -INF , !P5 ;  /* 0xff8000001a657808 */ /* 0x000fe20006800000 */
[----:B--2---:R-:W-:Y:S01]  /*19420*/  FFMA.FTZ R98, R80, -UR31, R98 ;  /* 0x8000001f50627c23 */ /* 0x004fe20008010062 */
[----:B------:R-:W-:Y:S02]  /*19430*/  ISETP.GE.OR P2, PT, R204, R223, !P2 ;  /* 0x000000dfcc00720c */ /* 0x000fe40005746670 */
[----:B------:R-:W-:Y:S02]  /*19440*/  IADD3 R26, R175, 0x79, RZ ;  /* 0x00000079af1a7810 */ /* 0x000fe40007ffe0ff */
[-C--:B------:R-:W-:Y:S01]  /*19450*/  ISETP.GE.AND P5, PT, R198, R232.reuse, PT ;  /* 0x000000e8c600720c */ /* 0x080fe20003fa6270 */
[----:B------:R-:W2:Y:S01]  /*19460*/  I2F R84, R84 ;  /* 0x0000005400547306 */ /* 0x000ea20000201400 */
[C---:B------:R-:W-:Y:S01]  /*19470*/  ISETP.GE.AND P3, PT, R195.reuse, R232, PT ;  /* 0x000000e8c300720c */ /* 0x040fe20003f66270 */
[----:B------:R-:W-:Y:S01]  /*19480*/  IMAD.IADD R22, R236, 0x1, -R26 ;  /* 0x00000001ec167824 */ /* 0x000fe200078e0a1a */
[-C--:B------:R-:W-:Y:S01]  /*19490*/  ISETP.GE.OR P5, PT, R198, R231.reuse, !P5 ;  /* 0x000000e7c600720c */ /* 0x080fe20006fa6670 */
[----:B---3--:R-:W-:Y:S01]  /*194a0*/  FFMA.FTZ R116, R18, -UR31, R116 ;  /* 0x8000001f12747c23 */ /* 0x008fe20008010074 */
[----:B------:R-:W-:Y:S01]  /*194b0*/  ISETP.GE.OR P3, PT, R195, R231, !P3 ;  /* 0x000000e7c300720c */ /* 0x000fe20005f66670 */
[----:B------:R-:W-:Y:S01]  /*194c0*/  IMAD.IADD R18, R230, 0x1, -R186 ;  /* 0x00000001e6127824 */ /* 0x000fe200078e0aba */
[----:B------:R-:W-:Y:S02]  /*194d0*/  IABS R29, R22 ;  /* 0x00000016001d7213 */ /* 0x000fe40000000000 */
[----:B------:R-:W-:Y:S01]  /*194e0*/  IABS R64, R64 ;  /* 0x0000004000407213 */ /* 0x000fe20000000000 */
[----:B------:R-:W3:Y:S01]  /*194f0*/  I2F R50, R50 ;  /* 0x0000003200327306 */ /* 0x000ee20000201400 */
[----:B------:R-:W-:Y:S02]  /*19500*/  IABS R18, R18 ;  /* 0x0000001200127213 */ /* 0x000fe40000000000 */
[----:B-1----:R-:W-:Y:S01]  /*19510*/  IADD3 R11, R175, 0x71, RZ ;  /* 0x00000071af0b7810 */ /* 0x002fe20007ffe0ff */
[----:B----4-:R-:W-:Y:S01]  /*19520*/  FFMA.FTZ R44, R67, -UR31, R44 ;  /* 0x8000001f432c7c23 */ /* 0x010fe2000801002c */
[----:B------:R-:W-:Y:S02]  /*19530*/  FSEL R175, R98, -INF , !P5 ;  /* 0xff80000062af7808 */ /* 0x000fe40006800000 */
[----:B------:R-:W-:Y:S01]  /*19540*/  ISETP.GE.AND P5, PT, R202, R229, PT ;  /* 0x000000e5ca00720c */ /* 0x000fe20003fa6270 */
[----:B------:R-:W-:Y:S02]  /*19550*/  IMAD.IADD R14, R236, 0x1, -R11 ;  /* 0x00000001ec0e7824 */ /* 0x000fe400078e0a0b */
[----:B------:R-:W1:Y:S01]  /*19560*/  I2F R35, R35 ;  /* 0x0000002300237306 */ /* 0x000e620000201400 */
[----:B------:R-:W-:Y:S02]  /*19570*/  ISETP.GE.OR P5, PT, R202, R228, !P5 ;  /* 0x000000e4ca00720c */ /* 0x000fe40006fa6670 */
[----:B------:R-:W-:Y:S01]  /*19580*/  IABS R24, R14 ;  /* 0x0000000e00187213 */ /* 0x000fe20000000000 */
[----:B--2---:R-:W-:Y:S01]  /*19590*/  FFMA.FTZ R113, R84, -UR31, R113 ;  /* 0x8000001f54717c23 */ /* 0x004fe20008010071 */
[----:B------:R-:W-:Y:S02]  /*195a0*/  IABS R14, R169 ;  /* 0x000000a9000e7213 */ /* 0x000fe40000000000 */
[----:B------:R-:W-:Y:S03]  /*195b0*/  FSEL R41, R41, -INF , !P5 ;  /* 0xff80000029297808 */ /* 0x000fe60006800000 */
[----:B------:R2:W4:Y:S01]  /*195c0*/  I2F R28, R14 ;  /* 0x0000000e001c7306 */ /* 0x0005220000201400 */
[----:B------:R-:W-:Y:S01]  /*195d0*/  FSEL R169, R15, -INF , !P6 ;  /* 0xff8000000fa97808 */ /* 0x000fe20007000000 */
[----:B------:R-:W-:Y:S01]  /*195e0*/  IMAD.IADD R15, R236, 0x1, -R25 ;  /* 0x00000001ec0f7824 */ /* 0x000fe200078e0a19 */
[----:B------:R-:W-:Y:S01]  /*195f0*/  ISETP.GE.AND P6, PT, R190, R232, PT ;  /* 0x000000e8be00720c */ /* 0x000fe20003fc6270 */
[----:B---3--:R-:W-:Y:S01]  /*19600*/  FFMA.FTZ R99, R50, -UR31, R99 ;  /* 0x8000001f32637c23 */ /* 0x008fe20008010063 */
[----:B------:R-:W-:Y:S01]  /*19610*/  ISETP.GE.AND P5, PT, R9, R235, PT ;  /* 0x000000eb0900720c */ /* 0x000fe20003fa6270 */
[----:B------:R-:W-:Y:S01]  /*19620*/  IMAD.IADD R50, R233, 0x1, -R20 ;  /* 0x00000001e9327824 */ /* 0x000fe200078e0a14 */
[----:B------:R-:W-:Y:S02]  /*19630*/  ISETP.GE.OR P6, PT, R190, R231, !P6 ;  /* 0x000000e7be00720c */ /* 0x000fe400077c6670 */
[----:B------:R-:W-:Y:S01]  /*19640*/  ISETP.GE.OR P5, PT, R9, R234, !P5 ;  /* 0x000000ea0900720c */ /* 0x000fe20006fa6670 */
[----:B------:R3:W3:Y:S01]  /*19650*/  I2F R22, R29 ;  /* 0x0000001d00167306 */ /* 0x0006e20000201400 */
[----:B------:R-:W-:Y:S02]  /*19660*/  FSEL R87, R87, -INF , !P6 ;  /* 0xff80000057577808 */ /* 0x000fe40007000000 */
[----:B------:R-:W-:Y:S01]  /*19670*/  ISETP.GE.AND P6, PT, R204, R229, PT ;  /* 0x000000e5cc00720c */ /* 0x000fe20003fc6270 */
[----:B-1----:R-:W-:Y:S01]  /*19680*/  FFMA.FTZ R102, R35, -UR31, R102 ;  /* 0x8000001f23667c23 */ /* 0x002fe20008010066 */
[----:B------:R-:W-:Y:S01]  /*19690*/  FSEL R116, R116, -INF , !P5 ;  /* 0xff80000074747808 */ /* 0x000fe20006800000 */
[----:B------:R-:W-:Y:S01]  /*196a0*/  IMAD.IADD R35, R233, 0x1, -R9 ;  /* 0x00000001e9237824 */ /* 0x000fe200078e0a09 */
[----:B------:R-:W-:Y:S01]  /*196b0*/  ISETP.GE.OR P6, PT, R204, R228, !P6 ;  /* 0x000000e4cc00720c */ /* 0x000fe200077c6670 */
[----:B------:R-:W-:Y:S01]  /*196c0*/  IMAD.IADD R204, R227, 0x1, -R204 ;  /* 0x00000001e3cc7824 */ /* 0x000fe200078e0acc */
[----:B------:R-:W-:Y:S01]  /*196d0*/  IABS R34, R15 ;  /* 0x0000000f00227213 */ /* 0x000fe20000000000 */
[----:B------:R-:W1:Y:S01]  /*196e0*/  I2F R48, R18 ;  /* 0x0000001200307306 */ /* 0x000e620000201400 */
[----:B------:R-:W-:Y:S01]  /*196f0*/  IMAD.IADD R15, R230, 0x1, -R193 ;  /* 0x00000001e60f7824 */ /* 0x000fe200078e0ac1 */
[----:B------:R-:W-:Y:S02]  /*19700*/  ISETP.GE.AND P5, PT, R196, R226, PT ;  /* 0x000000e2c400720c */ /* 0x000fe40003fa6270 */
[----:B--2---:R-:W-:Y:S01]  /*19710*/  IABS R14, R23 ;  /* 0x00000017000e7213 */ /* 0x004fe20000000000 */
[----:B----4-:R-:W-:Y:S01]  /*19720*/  FFMA.FTZ R31, R28, -UR31, R31 ;  /* 0x8000001f1c1f7c23 */ /* 0x010fe2000801001f */
[----:B------:R-:W-:Y:S02]  /*19730*/  IABS R35, R35 ;  /* 0x0000002300237213 */ /* 0x000fe40000000000 */
[----:B------:R-:W-:Y:S02]  /*19740*/  ISETP.GE.OR P5, PT, R196, R223, !P5 ;  /* 0x000000dfc400720c */ /* 0x000fe40006fa6670 */
[----:B------:R2:W4:Y:S01]  /*19750*/  I2F R80, R14 ;  /* 0x0000000e00507306 */ /* 0x0005220000201400 */
[----:B------:R-:W-:Y:S01]  /*19760*/  IABS R50, R50 ;  /* 0x0000003200327213 */ /* 0x000fe20000000000 */
[----:B---3--:R-:W-:Y:S02]  /*19770*/  IMAD.IADD R29, R230, 0x1, -R182 ;  /* 0x00000001e61d7824 */ /* 0x008fe400078e0ab6 */
[----:B------:R-:W-:Y:S02]  /*19780*/  FFMA.FTZ R129, R22, -UR31, R129 ;  /* 0x8000001f16817c23 */ /* 0x000fe40008010081 */
[----:B------:R-:W-:Y:S01]  /*19790*/  IMAD.IADD R22, R230, 0x1, -R2 ;  /* 0x00000001e6167824 */ /* 0x000fe200078e0a02 */
[----:B------:R-:W-:Y:S03]  /*197a0*/  IABS R27, R29 ;  /* 0x0000001d001b7213 */ /* 0x000fe60000000000 */
[----:B------:R3:W3:Y:S01]  /*197b0*/  I2F R67, R35 ;  /* 0x0000002300437306 */ /* 0x0006e20000201400 */
[----:B-1----:R-:W-:Y:S02]  /*197c0*/  FFMA.FTZ R57, R48, -UR31, R57 ;  /* 0x8000001f30397c23 */ /* 0x002fe40008010039 */
[----:B------:R-:W-:Y:S07]  /*197d0*/  IMAD.IADD R48, R230, 0x1, -R190 ;  /* 0x00000001e6307824 */ /* 0x000fee00078e0abe */
[----:B------:R-:W1:Y:S01]  /*197e0*/  I2F R24, R24 ;  /* 0x0000001800187306 */ /* 0x000e620000201400 */
[----:B--2---:R-:W-:Y:S01]  /*197f0*/  IABS R14, R204 ;  /* 0x000000cc000e7213 */ /* 0x004fe20000000000 */
[----:B----4-:R-:W-:Y:S08]  /*19800*/  FFMA.FTZ R45, R80, -UR31, R45 ;  /* 0x8000001f502d7c23 */ /* 0x010ff0000801002d */
[----:B------:R2:W4:Y:S01]  /*19810*/  I2F R23, R14 ;  /* 0x0000000e00177306 */ /* 0x0005220000201400 */
[----:B---3--:R-:W-:Y:S02]  /*19820*/  IMAD.IADD R35, R233, 0x1, -R11 ;  /* 0x00000001e9237824 */ /* 0x008fe400078e0a0b */
[----:B------:R-:W-:Y:S03]  /*19830*/  FFMA.FTZ R118, R67, -UR31, R118 ;  /* 0x8000001f43767c23 */ /* 0x000fe60008010076 */
[----:B------:R-:W-:Y:S04]  /*19840*/  IABS R28, R35 ;  /* 0x00000023001c7213 */ /* 0x000fe80000000000 */
[----:B------:R-:W3:Y:S01]  /*19850*/  I2F R34, R34 ;  /* 0x0000002200227306 */ /* 0x000ee20000201400 */
[C---:B------:R-:W-:Y:S02]  /*19860*/  IMAD.IADD R35, R227.reuse, 0x1, -R193 ;  /* 0x00000001e3237824 */ /* 0x040fe400078e0ac1 */
[----:B-1----:R-:W-:Y:S02]  /*19870*/  FFMA.FTZ R117, R24, -UR31, R117 ;  /* 0x8000001f18757c23 */ /* 0x002fe40008010075 */
[----:B------:R-:W-:Y:S05]  /*19880*/  IMAD.IADD R24, R227, 0x1, -R194 ;  /* 0x00000001e3187824 */ /* 0x000fea00078e0ac2 */
[----:B------:R-:W1:Y:S01]  /*19890*/  I2F R84, R28 ;  /* 0x0000001c00547306 */ /* 0x000e620000201400 */
[----:B------:R-:W-:Y:S02]  /*198a0*/  IABS R24, R24 ;  /* 0x0000001800187213 */ /* 0x000fe40000000000 */
[----:B--2---:R-:W-:Y:S01]  /*198b0*/  IABS R14, R15 ;  /* 0x0000000f000e7213 */ /* 0x004fe20000000000 */
[----:B----4-:R-:W-:Y:S01]  /*198c0*/  FFMA.FTZ R42, R23, -UR31, R42 ;  /* 0x8000001f172a7c23 */ /* 0x010fe2000801002a */
[----:B------:R-:W-:Y:S01]  /*198d0*/  FSEL R15, R40, -INF , !P6 ;  /* 0xff800000280f7808 */ /* 0x000fe20007000000 */
[----:B------:R-:W-:Y:S01]  /*198e0*/  IMAD.IADD R40, R230, 0x1, -R180 ;  /* 0x00000001e6287824 */ /* 0x000fe200078e0ab4 */
[C---:B------:R-:W-:Y:S03]  /*198f0*/  ISETP.GE.AND P6, PT, R5.reuse, R235, PT ;  /* 0x000000eb0500720c */ /* 0x040fe60003fc6270 */
[----:B------:R-:W2:Y:S01]  /*19900*/  I2F R64, R64 ;  /* 0x0000004000407306 */ /* 0x000ea20000201400 */
[----:B------:R-:W-:Y:S02]  /*19910*/  FSEL R42, R42, -INF , !P2 ;  /* 0xff8000002a2a7808 */ /* 0x000fe40005000000 */
[----:B------:R-:W-:Y:S01]  /*19920*/  ISETP.GE.OR P6, PT, R5, R234, !P6 ;  /* 0x000000ea0500720c */ /* 0x000fe200077c6670 */
[----:B---3--:R-:W-:Y:S01]  /*19930*/  FFMA.FTZ R128, R34, -UR31, R128 ;  /* 0x8000001f22807c23 */ /* 0x008fe20008010080 */
[----:B------:R-:W-:Y:S01]  /*19940*/  ISETP.GE.AND P2, PT, R20, R232, PT ;  /* 0x000000e81400720c */ /* 0x000fe20003f46270 */
[----:B------:R-:W-:Y:S01]  /*19950*/  IMAD.IADD R34, R233, 0x1, -R25 ;  /* 0x00000001e9227824 */ /* 0x000fe200078e0a19 */
[----:B------:R-:W-:Y:S02]  /*19960*/  FSEL R252, R113, -INF , !P6 ;  /* 0xff80000071fc7808 */ /* 0x000fe40007000000 */
[----:B------:R-:W-:Y:S01]  /*19970*/  FSEL R113, R99, -INF , !P1 ;  /* 0xff80000063717808 */ /* 0x000fe20004800000 */
[----:B------:R-:W3:Y:S01]  /*19980*/  I2F R97, R14 ;  /* 0x0000000e00617306 */ /* 0x000ee20000201400 */
[----:B------:R-:W-:Y:S02]  /*19990*/  ISETP.GE.AND P1, PT, R196, R229, PT ;  /* 0x000000e5c400720c */ /* 0x000fe40003f26270 */
[----:B------:R-:W-:Y:S01]  /*199a0*/  IABS R34, R34 ;  /* 0x0000002200227213 */ /* 0x000fe20000000000 */
[----:B-1----:R-:W-:Y:S01]  /*199b0*/  FFMA.FTZ R119, R84, -UR31, R119 ;  /* 0x8000001f54777c23 */ /* 0x002fe20008010077 */
[----:B------:R-:W-:Y:S01]  /*199c0*/  ISETP.GE.OR P1, PT, R196, R228, !P1 ;  /* 0x000000e4c400720c */ /* 0x000fe20004f26670 */
[----:B------:R-:W-:Y:S01]  /*199d0*/  IMAD.IADD R196, R227, 0x1, -R196 ;  /* 0x00000001e3c47824 */ /* 0x000fe200078e0ac4 */
[----:B------:R-:W-:Y:S01]  /*199e0*/  FSEL R28, R31, -INF , !P0 ;  /* 0xff8000001f1c7808 */ /* 0x000fe20004000000 */
[----:B------:R-:W-:Y:S01]  /*199f0*/  IMAD.IADD R31, R230, 0x1, -R0 ;  /* 0x00000001e61f7824 */ /* 0x000fe200078e0a00 */
[----:B------:R-:W-:Y:S01]  /*19a00*/  FSEL R29, R44, -INF , !P1 ;  /* 0xff8000002c1d7808 */ /* 0x000fe20004800000 */
[----:B------:R-:W1:Y:S01]  /*19a10*/  I2F R50, R50 ;  /* 0x0000003200327306 */ /* 0x000e620000201400 */
[----:B------:R-:W-:Y:S01]  /*19a20*/  IABS R18, R196 ;  /* 0x000000c400127213 */ /* 0x000fe20000000000 */
[----:B------:R-:W-:Y:S01]  /*19a30*/  IMAD.IADD R44, R227, 0x1, -R186 ;  /* 0x00000001e32c7824 */ /* 0x000fe200078e0aba */
[----:B------:R-:W-:Y:S01]  /*19a40*/  FSEL R99, R102, -INF , !P3 ;  /* 0xff80000066637808 */ /* 0x000fe20005800000 */
[----:B--2---:R-:W-:Y:S01]  /*19a50*/  FFMA.FTZ R103, R64, -UR31, R103 ;  /* 0x8000001f40677c23 */ /* 0x004fe20008010067 */
[C---:B------:R-:W-:Y:S02]  /*19a60*/  ISETP.GE.AND P0, PT, R7.reuse, R232, PT ;  /* 0x000000e80700720c */ /* 0x040fe40003f06270 */
[-C--:B------:R-:W-:Y:S02]  /*19a70*/  ISETP.GE.OR P2, PT, R20, R231.reuse, !P2 ;  /* 0x000000e71400720c */ /* 0x080fe40005746670 */
[----:B------:R-:W-:Y:S01]  /*19a80*/  ISETP.GE.OR P0, PT, R7, R231, !P0 ;  /* 0x000000e70700720c */ /* 0x000fe20004706670 */
[----:B------:R-:W2:Y:S01]  /*19a90*/  I2F R207, R18 ;  /* 0x0000001200cf7306 */ /* 0x000ea20000201400 */
[----:B------:R-:W-:Y:S02]  /*19aa0*/  ISETP.GE.AND P1, PT, R11, R235, PT ;  /* 0x000000eb0b00720c */ /* 0x000fe40003f26270 */
[----:B------:R-:W-:Y:S01]  /*19ab0*/  FSEL R103, R103, -INF , !P0 ;  /* 0xff80000067677808 */ /* 0x000fe20004000000 */
[----:B---3--:R-:W-:Y:S01]  /*19ac0*/  FFMA.FTZ R56, R97, -UR31, R56 ;  /* 0x8000001f61387c23 */ /* 0x008fe20008010038 */
[----:B------:R-:W-:Y:S02]  /*19ad0*/  ISETP.GE.OR P1, PT, R11, R234, !P1 ;  /* 0x000000ea0b00720c */ /* 0x000fe40004f26670 */
[CC--:B------:R-:W-:Y:S02]  /*19ae0*/  ISETP.GE.AND P6, PT, R202.reuse, R226.reuse, PT ;  /* 0x000000e2ca00720c */ /* 0x0c0fe40003fc6270 */
[----:B------:R-:W-:Y:S01]  /*19af0*/  FSEL R98, R117, -INF , !P1 ;  /* 0xff80000075627808 */ /* 0x000fe20004800000 */
[----:B------:R-:W3:Y:S01]  /*19b00*/  I2F R18, R27 ;  /* 0x0000001b00127306 */ /* 0x000ee20000201400 */
[----:B------:R-:W-:Y:S02]  /*19b10*/  IABS R31, R31 ;  /* 0x0000001f001f7213 */ /* 0x000fe40000000000 */
[----:B------:R-:W-:Y:S01]  /*19b20*/  ISETP.GE.OR P6, PT, R202, R223, !P6 ;  /* 0x000000dfca00720c */ /* 0x000fe200077c6670 */
[----:B-1----:R-:W-:Y:S01]  /*19b30*/  FFMA.FTZ R114, R50, -UR31, R114 ;  /* 0x8000001f32727c23 */ /* 0x002fe20008010072 */
[C---:B------:R-:W-:Y:S01]  /*19b40*/  ISETP.GE.AND P1, PT, R194.reuse, R226, PT ;  /* 0x000000e2c200720c */ /* 0x040fe20003f26270 */
[----:B------:R-:W-:Y:S01]  /*19b50*/  IMAD.IADD R202, R227, 0x1, -R202 ;  /* 0x00000001e3ca7824 */ /* 0x000fe200078e0aca */
[----:B------:R-:W-:Y:S02]  /*19b60*/  ISETP.GE.AND P3, PT, R194, R229, PT ;  /* 0x000000e5c200720c */ /* 0x000fe40003f66270 */
[----:B------:R-:W-:Y:S01]  /*19b70*/  FSEL R114, R114, -INF , !P2 ;  /* 0xff80000072727808 */ /* 0x000fe20005000000 */
[----:B------:R1:W4:Y:S01]  /*19b80*/  I2F R117, R31 ;  /* 0x0000001f00757306 */ /* 0x0003220000201400 */
[C---:B------:R-:W-:Y:S02]  /*19b90*/  ISETP.GE.OR P1, PT, R194.reuse, R223, !P1 ;  /* 0x000000dfc200720c */ /* 0x040fe40004f26670 */
[----:B------:R-:W-:Y:S01]  /*19ba0*/  ISETP.GE.OR P3, PT, R194, R228, !P3 ;  /* 0x000000e4c200720c */ /* 0x000fe20005f66670 */
[----:B--2---:R-:W-:Y:S01]  /*19bb0*/  FFMA.FTZ R46, R207, -UR31, R46 ;  /* 0x8000001fcf2e7c23 */ /* 0x004fe2000801002e */
[----:B------:R-:W-:Y:S02]  /*19bc0*/  ISETP.GE.AND P2, PT, R186, R229, PT ;  /* 0x000000e5ba00720c */ /* 0x000fe40003f46270 */
[----:B------:R-:W-:Y:S02]  /*19bd0*/  FSEL R45, R45, -INF , !P3 ;  /* 0xff8000002d2d7808 */ /* 0x000fe40005800000 */
[----:B------:R-:W-:Y:S01]  /*19be0*/  ISETP.GE.AND P3, PT, R25, R235, PT ;  /* 0x000000eb1900720c */ /* 0x000fe20003f66270 */
[----:B------:R-:W2:Y:S01]  /*19bf0*/  I2F R102, R34 ;  /* 0x0000002200667306 */ /* 0x000ea20000201400 */
[----:B------:R-:W-:Y:S02]  /*19c00*/  ISETP.GE.AND P0, PT, R193, R229, PT ;  /* 0x000000e5c100720c */ /* 0x000fe40003f06270 */
[----:B------:R-:W-:Y:S01]  /*19c10*/  ISETP.GE.OR P3, PT, R25, R234, !P3 ;  /* 0x000000ea1900720c */ /* 0x000fe20005f66670 */
[----:B---3--:R-:W-:Y:S01]  /*19c20*/  FFMA.FTZ R60, R18, -UR31, R60 ;  /* 0x8000001f123c7c23 */ /* 0x008fe2000801003c */
[----:B------:R-:W-:Y:S01]  /*19c30*/  IABS R27, R40 ;  /* 0x00000028001b7213 */ /* 0x000fe20000000000 */
[----:B------:R-:W-:Y:S01]  /*19c40*/  IMAD.IADD R18, R227, 0x1, -R2 ;  /* 0x00000001e3127824 */ /* 0x000fe200078e0a02 */
[----:B------:R-:W-:Y:S02]  /*19c50*/  FSEL R128, R128, -INF , !P3 ;  /* 0xff80000080807808 */ /* 0x000fe40005800000 */
[C---:B------:R-:W-:Y:S01]  /*19c60*/  ISETP.GE.OR P0, PT, R193.reuse, R228, !P0 ;  /* 0x000000e4c100720c */ /* 0x040fe20004706670 */
[----:B------:R3:W3:Y:S01]  /*19c70*/  I2F R40, R27 ;  /* 0x0000001b00287306 */ /* 0x0006e20000201400 */
[C---:B------:R-:W-:Y:S02]  /*19c80*/  ISETP.GE.AND P3, PT, R193.reuse, R226, PT ;  /* 0x000000e2c100720c */ /* 0x040fe40003f66270 */
[----:B------:R-:W-:Y:S01]  /*19c90*/  IABS R14, R202 ;  /* 0x000000ca000e7213 */ /* 0x000fe20000000000 */
[----:B-1----:R-:W-:Y:S01]  /*19ca0*/  IMAD.IADD R31, R230, 0x1, -R178 ;  /* 0x00000001e61f7824 */ /* 0x002fe200078e0ab2 */
[----:B------:R-:W-:Y:S01]  /*19cb0*/  ISETP.GE.OR P3, PT, R193, R223, !P3 ;  /* 0x000000dfc100720c */ /* 0x000fe20005f66670 */
[----:B----4-:R-:W-:Y:S01]  /*19cc0*/  FFMA.FTZ R72, R117, -UR31, R72 ;  /* 0x8000001f75487c23 */ /* 0x010fe20008010048 */
[----:B------:R-:W-:Y:S02]  /*19cd0*/  FSEL R97, R56, -INF , !P0 ;  /* 0xff80000038617808 */ /* 0x000fe40004000000 */
[----:B------:R-:W-:Y:S01]  /*19ce0*/  IABS R23, R31 ;  /* 0x0000001f00177213 */ /* 0x000fe20000000000 */
[----:B------:R-:W1:Y:S01]  /*19cf0*/  I2F R14, R14 ;  /* 0x0000000e000e7306 */ /* 0x000e620000201400 */
[----:B------:R-:W-:Y:S02]  /*19d00*/  ISETP.GE.AND P0, PT, R26, R235, PT ;  /* 0x000000eb1a00720c */ /* 0x000fe40003f06270 */
[----:B------:R-:W-:Y:S01]  /*19d10*/  ISETP.GE.OR P2, PT, R186, R228, !P2 ;  /* 0x000000e4ba00720c */ /* 0x000fe20005746670 */
[----:B--2---:R-:W-:Y:S01]  /*19d20*/  FFMA.FTZ R130, R102, -UR31, R130 ;  /* 0x8000001f66827c23 */ /* 0x004fe20008010082 */
[----:B------:R-:W-:Y:S04]  /*19d30*/  ISETP.GE.OR P0, PT, R26, R234, !P0 ;  /* 0x000000ea1a00720c */ /* 0x000fe80004706670 */
[----:B------:R-:W-:Y:S01]  /*19d40*/  FSEL R129, R129, -INF , !P0 ;  /* 0xff80000081817808 */ /* 0x000fe20004000000 */
[----:B------:R-:W2:Y:S01]  /*19d50*/  I2F R64, R23 ;  /* 0x0000001700407306 */ /* 0x000ea20000201400 */
[----:B------:R-:W-:Y:S02]  /*19d60*/  ISETP.GE.AND P0, PT, R186, R226, PT ;  /* 0x000000e2ba00720c */ /* 0x000fe40003f06270 */
[----:B---3--:R-:W-:Y:S01]  /*19d70*/  IABS R27, R35 ;  /* 0x00000023001b7213 */ /* 0x008fe20000000000 */
[----:B------:R-:W-:Y:S01]  /*19d80*/  FFMA.FTZ R61, R40, -UR31, R61 ;  /* 0x8000001f283d7c23 */ /* 0x000fe2000801003d */
[----:B------:R-:W-:Y:S01]  /*19d90*/  ISETP.GE.OR P0, PT, R186, R223, !P0 ;  /* 0x000000dfba00720c */ /* 0x000fe20004706670 */
[----:B------:R-:W-:Y:S04]  /*19da0*/  IMAD.IADD R186, R227, 0x1, -R197 ;  /* 0x00000001e3ba7824 */ /* 0x000fe800078e0ac5 */
[----:B------:R-:W3:Y:S01]  /*19db0*/  I2F R35, R27 ;  /* 0x0000001b00237306 */ /* 0x000ee20000201400 */
[----:B------:R-:W-:Y:S01]  /*19dc0*/  IABS R186, R186 ;  /* 0x000000ba00ba7213 */ /* 0x000fe20000000000 */
[----:B-1----:R-:W-:Y:S02]  /*19dd0*/  FFMA.FTZ R43, R14, -UR31, R43 ;  /* 0x8000001f0e2b7c23 */ /* 0x002fe4000801002b */
[----:B------:R-:W-:Y:S06]  /*19de0*/  IMAD.IADD R14, R230, 0x1, -R192 ;  /* 0x00000001e60e7824 */ /* 0x000fec00078e0ac0 */
[----:B------:R-:W1:Y:S01]  /*19df0*/  I2F R38, R38 ;  /* 0x0000002600267306 */ /* 0x000e620000201400 */
[----:B------:R-:W-:Y:S02]  /*19e00*/  IABS R50, R14 ;  /* 0x0000000e00327213 */ /* 0x000fe40000000000 */
[----:B------:R-:W-:Y:S01]  /*19e10*/  FSEL R14, R43, -INF , !P6 ;  /* 0xff8000002b0e7808 */ /* 0x000fe20007000000 */
[----:B--2---:R-:W-:Y:S01]  /*19e20*/  FFMA.FTZ R73, R64, -UR31, R73 ;  /* 0x8000001f40497c23 */ /* 0x004fe20008010049 */
[----:B------:R-:W-:Y:S02]  /*19e30*/  FSEL R43, R57, -INF , !P2 ;  /* 0xff800000392b7808 */ /* 0x000fe40005000000 */
[C---:B------:R-:W-:Y:S02]  /*19e40*/  ISETP.GE.AND P6, PT, R5.reuse, R232, PT ;  /* 0x000000e80500720c */ /* 0x040fe40003fc6270 */
[C---:B------:R-:W-:Y:S01]  /*19e50*/  ISETP.GE.AND P2, PT, R182.reuse, R229, PT ;  /* 0x000000e5b600720c */ /* 0x040fe20003f46270 */
[----:B------:R-:W2:Y:S01]  /*19e60*/  I2F R50, R50 ;  /* 0x0000003200327306 */ /* 0x000ea20000201400 */
[----:B------:R-:W-:Y:S02]  /*19e70*/  ISETP.GE.OR P6, PT, R5, R231, !P6 ;  /* 0x000000e70500720c */ /* 0x000fe400077c6670 */
[----:B------:R-:W-:Y:S01]  /*19e80*/  ISETP.GE.OR P2, PT, R182, R228, !P2 ;  /* 0x000000e4b600720c */ /* 0x000fe20005746670 */
[----:B---3--:R-:W-:Y:S01]  /*19e90*/  FFMA.FTZ R58, R35, -UR31, R58 ;  /* 0x8000001f233a7c23 */ /* 0x008fe2000801003a */
[----:B------:R-:W-:Y:S01]  /*19ea0*/  IABS R27, R44 ;  /* 0x0000002c001b7213 */ /* 0x000fe20000000000 */
[----:B------:R-:W-:Y:S02]  /*19eb0*/  IMAD.IADD R44, R233, 0x1, -R26 ;  /* 0x00000001e92c7824 */ /* 0x000fe400078e0a1a */
[----:B------:R-:W-:Y:S02]  /*19ec0*/  IMAD.IADD R35, R230, 0x1, -R197 ;  /* 0x00000001e6237824 */ /* 0x000fe400078e0ac5 */
[----:B------:R3:W4:Y:S01]  /*19ed0*/  I2F R34, R27 ;  /* 0x0000001b00227306 */ /* 0x0007220000201400 */
[----:B------:R-:W-:Y:S01]  /*19ee0*/  IABS R31, R44 ;  /* 0x0000002c001f7213 */ /* 0x000fe20000000000 */
[----:B------:R-:W-:Y:S01]  /*19ef0*/  IMAD.IADD R44, R227, 0x1, -R180 ;  /* 0x00000001e32c7824 */ /* 0x000fe200078e0ab4 */
[----:B------:R-:W-:Y:S01]  /*19f00*/  IABS R102, R35 ;  /* 0x0000002300667213 */ /* 0x000fe20000000000 */
[----:B-1----:R-:W-:Y:S02]  /*19f10*/  FFMA.FTZ R115, R38, -UR31, R115 ;  /* 0x8000001f26737c23 */ /* 0x002fe40008010073 */
[----:B------:R-:W-:Y:S03]  /*19f20*/  IMAD.IADD R35, R230, 0x1, -R195 ;  /* 0x00000001e6237824 */ /* 0x000fe600078e0ac3 */
[----:B------:R-:W-:Y:S01]  /*19f30*/  FSEL R56, R115, -INF , !P6 ;  /* 0xff80000073387808 */ /* 0x000fe20007000000 */
[----:B------:R-:W1:Y:S01]  /*19f40*/  I2F R80, R31 ;  /* 0x0000001f00507306 */ /* 0x000e620000201400 */
[----:B------:R-:W-:Y:S01]  /*19f50*/  FSEL R115, R60, -INF , !P2 ;  /* 0xff8000003c737808 */ /* 0x000fe20005000000 */
[----:B------:R-:W-:Y:S01]  /*19f60*/  IMAD.IADD R60, R227, 0x1, -R192 ;  /* 0x00000001e33c7824 */ /* 0x000fe200078e0ac0 */
[----:B------:R-:W-:Y:S01]  /*19f70*/  ISETP.GE.AND P2, PT, R180, R229, PT ;  /* 0x000000e5b400720c */ /* 0x000fe20003f46270 */
[----:B--2---:R-:W-:Y:S01]  /*19f80*/  FFMA.FTZ R77, R50, -UR31, R77 ;  /* 0x8000001f324d7c23 */ /* 0x004fe2000801004d */
[----:B------:R-:W-:Y:S01]  /*19f90*/  ISETP.GE.AND P6, PT, R182, R226, PT ;  /* 0x000000e2b600720c */ /* 0x000fe20003fc6270 */
[----:B------:R-:W-:Y:S01]  /*19fa0*/  IMAD.IADD R50, R230, 0x1, -R5 ;  /* 0x00000001e6327824 */ /* 0x000fe200078e0a05 */
[----:B------:R-:W-:Y:S02]  /*19fb0*/  IABS R60, R60 ;  /* 0x0000003c003c7213 */ /* 0x000fe40000000000 */
[----:B------:R-:W-:Y:S01]  /*19fc0*/  ISETP.GE.OR P2, PT, R180, R228, !P2 ;  /* 0x000000e4b400720c */ /* 0x000fe20005746670 */
[----:B------:R-:W2:Y:S01]  /*19fd0*/  I2F R24, R24 ;  /* 0x0000001800187306 */ /* 0x000ea20000201400 */
[----:B------:R-:W-:Y:S02]  /*19fe0*/  IABS R50, R50 ;  /* 0x0000003200327213 */ /* 0x000fe40000000000 */
[----:B------:R-:W-:Y:S01]  /*19ff0*/  FSEL R40, R61, -INF , !P2 ;  /* 0xff8000003d287808 */ /* 0x000fe20005000000 */
[----:B---3--:R-:W-:Y:S01]  /*1a000*/  IMAD.IADD R27, R227, 0x1, -R182 ;  /* 0x00000001e31b7824 */ /* 0x008fe200078e0ab6 */
[----:B------:R-:W-:Y:S01]  /*1a010*/  ISETP.GE.OR P6, PT, R182, R223, !P6 ;  /* 0x000000dfb600720c */ /* 0x000fe200077c6670 */
[----:B----4-:R-:W-:Y:S01]  /*1a020*/  FFMA.FTZ R59, R34, -UR31, R59 ;  /* 0x8000001f223b7c23 */ /* 0x010fe2000801003b */
[----:B------:R-:W-:Y:S01]  /*1a030*/  LOP3.LUT R34, R249, UR23, R218, 0x96, !PT ;  /* 0x00000017f9227c12 */ /* 0x000fe2000f8e96da */
[----:B------:R-:W-:Y:S01]  /*1a040*/  IMAD.IADD R61, R227, 0x1, -R176 ;  /* 0x00000001e33d7824 */ /* 0x000fe200078e0ab0 */
[----:B------:R-:W-:Y:S01]  /*1a050*/  IABS R27, R27 ;  /* 0x0000001b001b7213 */ /* 0x000fe20000000000 */
[----:B------:R-:W3:Y:S01]  /*1a060*/  I2F R194, R50 ;  /* 0x0000003200c27306 */ /* 0x000ee20000201400 */
[----:B------:R-:W-:Y:S02]  /*1a070*/  FSEL R64, R59, -INF , !P0 ;  /* 0xff8000003b407808 */ /* 0x000fe40004000000 */
[----:B------:R-:W-:Y:S01]  /*1a080*/  ISETP.GE.AND P0, PT, R26, R232, PT ;  /* 0x000000e81a00720c */ /* 0x000fe20003f06270 */
[----:B-1----:R-:W-:Y:S01]  /*1a090*/  FFMA.FTZ R131, R80, -UR31, R131 ;  /* 0x8000001f50837c23 */ /* 0x002fe20008010083 */
[----:B------:R-:W-:Y:S02]  /*1a0a0*/  IABS R31, R22 ;  /* 0x00000016001f7213 */ /* 0x000fe40000000000 */
[----:B------:R-:W-:Y:S02]  /*1a0b0*/  ISETP.GE.OR P0, PT, R26, R231, !P0 ;  /* 0x000000e71a00720c */ /* 0x000fe40004706670 */
[----:B------:R-:W-:Y:S01]  /*1a0c0*/  IABS R22, R44 ;  /* 0x0000002c00167213 */ /* 0x000fe20000000000 */
[----:B------:R1:W4:Y:S01]  /*1a0d0*/  I2F R23, R27 ;  /* 0x0000001b00177306 */ /* 0x0003220000201400 */
[----:B------:R-:W-:Y:S01]  /*1a0e0*/  IMAD.IADD R44, R227, 0x1, -R178 ;  /* 0x00000001e32c7824 */ /* 0x000fe200078e0ab2 */
[----:B------:R-:W-:Y:S01]  /*1a0f0*/  ISETP.GE.AND P2, PT, R0, R229, PT ;  /* 0x000000e50000720c */ /* 0x000fe20003f46270 */
[----:B--2---:R-:W-:Y:S01]  /*1a100*/  FFMA.FTZ R47, R24, -UR31, R47 ;  /* 0x8000001f182f7c23 */ /* 0x004fe2000801002f */
[----:B------:R-:W-:Y:S02]  /*1a110*/  IABS R35, R35 ;  /* 0x0000002300237213 */ /* 0x000fe40000000000 */
[----:B------:R-:W-:Y:S02]  /*1a120*/  ISETP.GE.OR P2, PT, R0, R228, !P2 ;  /* 0x000000e40000720c */ /* 0x000fe40005746670 */
[----:B------:R-:W-:Y:S02]  /*1a130*/  FSEL R24, R47, -INF , !P1 ;  /* 0xff8000002f187808 */ /* 0x000fe40004800000 */
[----:B------:R2:W2:Y:S01]  /*1a140*/  I2F R193, R31 ;  /* 0x0000001f00c17306 */ /* 0x0004a20000201400 */
[CC--:B------:R-:W-:Y:S02]  /*1a150*/  ISETP.GE.AND P1, PT, R11.reuse, R232.reuse, PT ;  /* 0x000000e80b00720c */ /* 0x0c0fe40003f26270 */
[----:B------:R-:W-:Y:S01]  /*1a160*/  FSEL R117, R72, -INF , !P2 ;  /* 0xff80000048757808 */ /* 0x000fe20005000000 */
[----:B---3--:R-:W-:Y:S01]  /*1a170*/  FFMA.FTZ R109, R194, -UR31, R109 ;  /* 0x8000001fc26d7c23 */ /* 0x008fe2000801006d */
[----:B------:R-:W-:Y:S02]  /*1a180*/  ISETP.GE.OR P1, PT, R11, R231, !P1 ;  /* 0x000000e70b00720c */ /* 0x000fe40004f26670 */
[C---:B------:R-:W-:Y:S02]  /*1a190*/  ISETP.GE.AND P2, PT, R178.reuse, R229, PT ;  /* 0x000000e5b200720c */ /* 0x040fe40003f46270 */
[----:B------:R-:W-:Y:S01]  /*1a1a0*/  FSEL R119, R119, -INF , !P1 ;  /* 0xff80000077777808 */ /* 0x000fe20004800000 */
[----:B------:R-:W3:Y:S01]  /*1a1b0*/  I2F R22, R22 ;  /* 0x0000001600167306 */ /* 0x000ee20000201400 */
[----:B------:R-:W-:Y:S02]  /*1a1c0*/  ISETP.GE.AND P1, PT, R25, R232, PT ;  /* 0x000000e81900720c */ /* 0x000fe40003f26270 */
[----:B------:R-:W-:Y:S01]  /*1a1d0*/  ISETP.GE.OR P2, PT, R178, R228, !P2 ;  /* 0x000000e4b200720c */ /* 0x000fe20005746670 */
[----:B-1----:R-:W-:Y:S01]  /*1a1e0*/  IMAD.IADD R27, R227, 0x1, -R0 ;  /* 0x00000001e31b7824 */ /* 0x002fe200078e0a00 */
[----:B------:R-:W-:Y:S01]  /*1a1f0*/  ISETP.GE.OR P1, PT, R25, R231, !P1 ;  /* 0x000000e71900720c */ /* 0x000fe20004f26670 */
[----:B----4-:R-:W-:Y:S01]  /*1a200*/  FFMA.FTZ R62, R23, -UR31, R62 ;  /* 0x8000001f173e7c23 */ /* 0x010fe2000801003e */
[----:B------:R-:W-:Y:S01]  /*1a210*/  IABS R61, R61 ;  /* 0x0000003d003d7213 */ /* 0x000fe20000000000 */
[----:B------:R-:W-:Y:S01]  /*1a220*/  IMAD.IADD R23, R227, 0x1, -R198 ;  /* 0x00000001e3177824 */ /* 0x000fe200078e0ac6 */
[----:B------:R-:W-:Y:S01]  /*1a230*/  IABS R27, R27 ;  /* 0x0000001b001b7213 */ /* 0x000fe20000000000 */
[----:B------:R-:W1:Y:S01]  /*1a240*/  I2F R207, R35 ;  /* 0x0000002300cf7306 */ /* 0x000e620000201400 */
[----:B------:R-:W-:Y:S02]  /*1a250*/  FSEL R47, R130, -INF , !P1 ;  /* 0xff800000822f7808 */ /* 0x000fe40004800000 */
[----:B------:R-:W-:Y:S01]  /*1a260*/  FSEL R84, R62, -INF , !P6 ;  /* 0xff8000003e547808 */ /* 0x000fe20007000000 */
[----:B--2---:R-:W-:Y:S01]  /*1a270*/  IMAD.IADD R31, R230, 0x1, -R176 ;  /* 0x00000001e61f7824 */ /* 0x004fe200078e0ab0 */
[----:B------:R-:W-:Y:S01]  /*1a280*/  IABS R23, R23 ;  /* 0x0000001700177213 */ /* 0x000fe20000000000 */
[----:B------:R-:W-:Y:S01]  /*1a290*/  FFMA.FTZ R76, R193, -UR31, R76 ;  /* 0x8000001fc14c7c23 */ /* 0x000fe2000801004c */
[----:B------:R-:W-:Y:S02]  /*1a2a0*/  FSEL R130, R73, -INF , !P2 ;  /* 0xff80000049827808 */ /* 0x000fe40005000000 */
[----:B------:R-:W-:Y:S01]  /*1a2b0*/  IABS R38, R31 ;  /* 0x0000001f00267213 */ /* 0x000fe20000000000 */
[----:B------:R-:W2:Y:S01]  /*1a2c0*/  I2F R57, R27 ;  /* 0x0000001b00397306 */ /* 0x000ea20000201400 */
[----:B------:R-:W-:Y:S02]  /*1a2d0*/  IABS R31, R44 ;  /* 0x0000002c001f7213 */ /* 0x000fe40000000000 */
[----:B------:R-:W-:Y:S01]  /*1a2e0*/  IABS R44, R48 ;  /* 0x00000030002c7213 */ /* 0x000fe20000000000 */
[----:B---3--:R-:W-:Y:S01]  /*1a2f0*/  FFMA.FTZ R63, R22, -UR31, R63 ;  /* 0x8000001f163f7c23 */ /* 0x008fe2000801003f */
[----:B------:R-:W-:Y:S02]  /*1a300*/  LOP3.LUT R22, R245, UR23, R218, 0x96, !PT ;  /* 0x00000017f5167c12 */ /* 0x000fe4000f8e96da */
[----:B------:R-:W-:Y:S02]  /*1a310*/  ISETP.GE.AND P1, PT, R178, R226, PT ;  /* 0x000000e2b200720c */ /* 0x000fe40003f26270 */
[----:B------:R-:W-:Y:S01]  /*1a320*/  ISETP.GE.AND P6, PT, R192, R229, PT ;  /* 0x000000e5c000720c */ /* 0x000fe20003fc6270 */
[----:B------:R-:W3:Y:S01]  /*1a330*/  I2F R27, R38 ;  /* 0x00000026001b7306 */ /* 0x000ee20000201400 */
[----:B------:R-:W-:Y:S02]  /*1a340*/  ISETP.GE.OR P1, PT, R178, R223, !P1 ;  /* 0x000000dfb200720c */ /* 0x000fe40004f26670 */
[----:B------:R-:W-:Y:S01]  /*1a350*/  ISETP.GE.OR P6, PT, R192, R228, !P6 ;  /* 0x000000e4c000720c */ /* 0x000fe200077c6670 */
[----:B-1----:R-:W-:Y:S01]  /*1a360*/  FFMA.FTZ R104, R207, -UR31, R104 ;  /* 0x8000001fcf687c23 */ /* 0x002fe20008010068 */
[----:B------:R-:W-:Y:S01]  /*1a370*/  ISETP.GE.AND P2, PT, R2, R229, PT ;  /* 0x000000e50200720c */ /* 0x000fe20003f46270 */
[----:B------:R-:W-:Y:S01]  /*1a380*/  IMAD.WIDE.U32 R34, R34, -0x326172a9, RZ ;  /* 0xcd9e8d5722227825 */ /* 0x000fe200078e00ff */
[----:B------:R-:W-:Y:S02]  /*1a390*/  FSEL R77, R77, -INF , !P6 ;  /* 0xff8000004d4d7808 */ /* 0x000fe40007000000 */
[----:B------:R-:W-:Y:S01]  /*1a3a0*/  ISETP.GE.AND P6, PT, R176, R226, PT ;  /* 0x000000e2b000720c */ /* 0x000fe20003fc6270 */
[----:B------:R1:W4:Y:S01]  /*1a3b0*/  I2F R38, R31 ;  /* 0x0000001f00267306 */ /* 0x0003220000201400 */
[----:B------:R-:W-:Y:S02]  /*1a3c0*/  ISETP.GE.OR P2, PT, R2, R228, !P2 ;  /* 0x000000e40200720c */ /* 0x000fe40005746670 */
[----:B------:R-:W-:Y:S01]  /*1a3d0*/  ISETP.GE.OR P6, PT, R176, R223, !P6 ;  /* 0x000000dfb000720c */ /* 0x000fe200077c6670 */
[----:B--2---:R-:W-:Y:S02]  /*1a3e0*/  FFMA.FTZ R74, R57, -UR31, R74 ;  /* 0x8000001f394a7c23 */ /* 0x004fe4000801004a */
[----:B------:R-:W-:Y:S04]  /*1a3f0*/  IMAD.IADD R57, R227, 0x1, -R195 ;  /* 0x00000001e3397824 */ /* 0x000fe800078e0ac3 */
[----:B------:R2:W2:Y:S01]  /*1a400*/  I2F R48, R44 ;  /* 0x0000002c00307306 */ /* 0x0004a20000201400 */
[----:B------:R-:W-:Y:S01]  /*1a410*/  IABS R57, R57 ;  /* 0x0000003900397213 */ /* 0x000fe20000000000 */
[----:B---3--:R-:W-:Y:S08]  /*1a420*/  FFMA.FTZ R88, R27, -UR31, R88 ;  /* 0x8000001f1b587c23 */ /* 0x008ff00008010058 */
[----:B------:R-:W3:Y:S01]  /*1a430*/  I2F R59, R23 ;  /* 0x00000017003b7306 */ /* 0x000ee20000201400 */
[----:B-1----:R-:W-:Y:S01]  /*1a440*/  IABS R31, R18 ;  /* 0x00000012001f7213 */ /* 0x002fe20000000000 */
[----:B----4-:R-:W-:Y:S01]  /*1a450*/  FFMA.FTZ R75, R38, -UR31, R75 ;  /* 0x8000001f264b7c23 */ /* 0x010fe2000801004b */
[----:B------:R-:W-:Y:S01]  /*1a460*/  FSEL R18, R46, -INF , !P5 ;  /* 0xff8000002e127808 */ /* 0x000fe20006800000 */
[----:B------:R-:W-:Y:S01]  /*1a470*/  IMAD.IADD R38, R227, 0x1, -R7 ;  /* 0x00000001e3267824 */ /* 0x000fe200078e0a07 */
[----:B------:R-:W-:Y:S05]  /*1a480*/  ISETP.GE.AND P5, PT, R9, R232, PT ;  /* 0x000000e80900720c */ /* 0x000fea0003fa6270 */
[----:B------:R-:W1:Y:S01]  /*1a490*/  I2F R31, R31 ;  /* 0x0000001f001f7306 */ /* 0x000e620000201400 */
[----:B------:R-:W-:Y:S02]  /*1a4a0*/  FSEL R80, R75, -INF , !P1 ;  /* 0xff8000004b507808 */ /* 0x000fe40004800000 */
[----:B------:R-:W-:Y:S01]  /*1a4b0*/  ISETP.GE.OR P5, PT, R9, R231, !P5 ;  /* 0x000000e70900720c */ /* 0x000fe20006fa6670 */
[----:B--2---:R-:W-:Y:S01]  /*1a4c0*/  IMAD.IADD R44, R230, 0x1, -R198 ;  /* 0x00000001e62c7824 */ /* 0x004fe200078e0ac6 */
[----:B------:R-:W-:Y:S01]  /*1a4d0*/  IABS R38, R38 ;  /* 0x0000002600267213 */ /* 0x000fe20000000000 */
[----:B------:R-:W-:Y:S01]  /*1a4e0*/  FFMA.FTZ R89, R48, -UR31, R89 ;  /* 0x8000001f30597c23 */ /* 0x000fe20008010059 */
[----:B------:R-:W-:Y:S01]  /*1a4f0*/  ISETP.GE.AND P1, PT, R198, R229, PT ;  /* 0x000000e5c600720c */ /* 0x000fe20003f26270 */
[----:B------:R-:W-:Y:S01]  /*1a500*/  IMAD.IADD R48, R230, 0x1, -R11 ;  /* 0x00000001e6307824 */ /* 0x000fe200078e0a0b */
[----:B------:R-:W-:Y:S01]  /*1a510*/  IABS R46, R44 ;  /* 0x0000002c002e7213 */ /* 0x000fe20000000000 */
[----:B------:R-:W2:Y:S01]  /*1a520*/  I2F R27, R57 ;  /* 0x00000039001b7306 */ /* 0x000ea20000201400 */
[----:B------:R-:W-:Y:S02]  /*1a530*/  FSEL R44, R118, -INF , !P5 ;  /* 0xff800000762c7808 */ /* 0x000fe40006800000 */
[----:B------:R-:W-:Y:S01]  /*1a540*/  ISETP.GE.OR P1, PT, R198, R228, !P1 ;  /* 0x000000e4c600720c */ /* 0x000fe20004f26670 */
[----:B---3--:R-:W-:Y:S01]  /*1a550*/  FFMA.FTZ R94, R59, -UR31, R94 ;  /* 0x8000001f3b5e7c23 */ /* 0x008fe2000801005e */
[----:B------:R-:W-:Y:S01]  /*1a560*/  IABS R48, R48 ;  /* 0x0000003000307213 */ /* 0x000fe20000000000 */
[----:B------:R-:W-:Y:S01]  /*1a570*/  IMAD.WIDE.U32 R22, R22, -0x326172a9, RZ ;  /* 0xcd9e8d5716167825 */ /* 0x000fe200078e00ff */
[C---:B------:R-:W-:Y:S03]  /*1a580*/  ISETP.GE.AND P5, PT, R180.reuse, R226, PT ;  /* 0x000000e2b400720c */ /* 0x040fe60003fa6270 */
[----:B------:R3:W4:Y:S01]  /*1a590*/  I2F R118, R60 ;  /* 0x0000003c00767306 */ /* 0x0007220000201400 */
[----:B------:R-:W-:Y:S01]  /*1a5a0*/  ISETP.GE.OR P5, PT, R180, R223, !P5 ;  /* 0x000000dfb400720c */ /* 0x000fe20006fa6670 */
[----:B------:R-:W-:Y:S02]  /*1a5b0*/  IMAD.IADD R180, R230, 0x1, -R7 ;  /* 0x00000001e6b47824 */ /* 0x000fe400078e0a07 */
[----:B-1----:R-:W-:Y:S03]  /*1a5c0*/  FFMA.FTZ R78, R31, -UR31, R78 ;  /* 0x8000001f1f4e7c23 */ /* 0x002fe6000801004e */
[----:B------:R-:W-:Y:S03]  /*1a5d0*/  IABS R180, R180 ;  /* 0x000000b400b47213 */ /* 0x000fe60000000000 */
[----:B------:R-:W1:Y:S01]  /*1a5e0*/  I2F R67, R46 ;  /* 0x0000002e00437306 */ /* 0x000e620000201400 */
[----:B--2---:R-:W-:Y:S02]  /*1a5f0*/  FFMA.FTZ R106, R27, -UR31, R106 ;  /* 0x8000001f1b6a7c23 */ /* 0x004fe4000801006a */
[C---:B------:R-:W-:Y:S07]  /*1a600*/  IMAD.IADD R57, R227.reuse, 0x1, -R20 ;  /* 0x00000001e3397824 */ /* 0x040fee00078e0a14 */
[----:B------:R-:W2:Y:S01]  /*1a610*/  I2F R61, R61 ;  /* 0x0000003d003d7306 */ /* 0x000ea20000201400 */
[----:B------:R-:W-:Y:S02]  /*1a620*/  IABS R57, R57 ;  /* 0x0000003900397213 */ /* 0x000fe40000000000 */
[----:B---3--:R-:W-:Y:S01]  /*1a630*/  FSEL R60, R58, -INF , !P3 ;  /* 0xff8000003a3c7808 */ /* 0x008fe20005800000 */
[----:B------:R-:W-:Y:S01]  /*1a640*/  IMAD.IADD R58, R230, 0x1, -R9 ;  /* 0x00000001e63a7824 */ /* 0x000fe200078e0a09 */
[----:B------:R-:W-:Y:S01]  /*1a650*/  ISETP.GE.AND P3, PT, R0, R226, PT ;  /* 0x000000e20000720c */ /* 0x000fe20003f66270 */
[----:B----4-:R-:W-:Y:S04]  /*1a660*/  FFMA.FTZ R79, R118, -UR31, R79 ;  /* 0x8000001f764f7c23 */ /* 0x010fe8000801004f */
[----:B------:R-:W3:Y:S01]  /*1a670*/  I2F R186, R186 ;  /* 0x000000ba00ba7306 */ /* 0x000ee20000201400 */
[-C--:B------:R-:W-:Y:S01]  /*1a680*/  ISETP.GE.OR P3, PT, R0, R223.reuse, !P3 ;  /* 0x000000df0000720c */ /* 0x080fe20005f66670 */
[----:B------:R-:W-:Y:S01]  /*1a690*/  IMAD.IADD R0, R227, 0x1, -R190 ;  /* 0x00000001e3007824 */ /* 0x000fe200078e0abe */
[----:B------:R-:W-:Y:S01]  /*1a6a0*/  IABS R58, R58 ;  /* 0x0000003a003a7213 */ /* 0x000fe20000000000 */
[----:B-1----:R-:W-:Y:S01]  /*1a6b0*/  FFMA.FTZ R92, R67, -UR31, R92 ;  /* 0x8000001f435c7c23 */ /* 0x002fe2000801005c */
[----:B------:R-:W-:Y:S01]  /*1a6c0*/  FSEL R50, R74, -INF , !P3 ;  /* 0xff8000004a327808 */ /* 0x000fe20005800000 */
[----:B------:R-:W-:Y:S01]  /*1a6d0*/  IMAD.MOV.U32 R74, RZ, RZ, R38 ;  /* 0x000000ffff4a7224 */ /* 0x000fe200078e0026 */
[----:B------:R-:W-:Y:S02]  /*1a6e0*/  FSEL R46, R131, -INF , !P0 ;  /* 0xff800000832e7808 */ /* 0x000fe40004000000 */
[----:B------:R-:W-:Y:S01]  /*1a6f0*/  FSEL R92, R92, -INF , !P1 ;  /* 0xff8000005c5c7808 */ /* 0x000fe20004800000 */
[----:B------:R-:W1:Y:S01]  /*1a700*/  I2F R31, R58 ;  /* 0x0000003a001f7306 */ /* 0x000e620000201400 */
[----:B------:R-:W-:Y:S02]  /*1a710*/  ISETP.GE.AND P1, PT, R197, R226, PT ;  /* 0x000000e2c500720c */ /* 0x000fe40003f26270 */
[----:B------:R-:W-:Y:S01]  /*1a720*/  IABS R0, R0 ;  /* 0x0000000000007213 */ /* 0x000fe20000000000 */
[----:B--2---:R-:W-:Y:S01]  /*1a730*/  FFMA.FTZ R90, R61, -UR31, R90 ;  /* 0x8000001f3d5a7c23 */ /* 0x004fe2000801005a */
[----:B------:R-:W-:Y:S01]  /*1a740*/  ISETP.GE.OR P1, PT, R197, R223, !P1 ;  /* 0x000000dfc500720c */ /* 0x000fe20004f26670 */
[----:B------:R-:W-:Y:S01]  /*1a750*/  IMAD.IADD R61, R230, 0x1, -R25 ;  /* 0x00000001e63d7824 */ /* 0x000fe200078e0a19 */
[----:B------:R-:W-:Y:S02]  /*1a760*/  ISETP.GE.AND P3, PT, R190, R229, PT ;  /* 0x000000e5be00720c */ /* 0x000fe40003f66270 */
[----:B------:R-:W-:Y:S01]  /*1a770*/  FSEL R131, R76, -INF , !P2 ;  /* 0xff8000004c837808 */ /* 0x000fe20005000000 */
[----:B------:R-:W2:Y:S01]  /*1a780*/  I2F R74, R74 ;  /* 0x0000004a004a7306 */ /* 0x000ea20000201400 */
[----:B------:R-:W-:Y:S02]  /*1a790*/  ISETP.GE.OR P3, PT, R190, R228, !P3 ;  /* 0x000000e4be00720c */ /* 0x000fe40005f66670 */
[----:B------:R-:W-:Y:S01]  /*1a7a0*/  FSEL R193, R90, -INF , !P6 ;  /* 0xff8000005ac17808 */ /* 0x000fe20007000000 */
[----:B---3--:R-:W-:Y:S01]  /*1a7b0*/  FFMA.FTZ R95, R186, -UR31, R95 ;  /* 0x8000001fba5f7c23 */ /* 0x008fe2000801005f */
[-C--:B------:R-:W-:Y:S02]  /*1a7c0*/  ISETP.GE.AND P0, PT, R2, R226.reuse, PT ;  /* 0x000000e20200720c */ /* 0x080fe40003f06270 */
[----:B------:R-:W-:Y:S02]  /*1a7d0*/  ISETP.GE.AND P2, PT, R192, R226, PT ;  /* 0x000000e2c000720c */ /* 0x000fe40003f46270 */
[----:B------:R-:W-:Y:S01]  /*1a7e0*/  FSEL R207, R95, -INF , !P1 ;  /* 0xff8000005fcf7808 */ /* 0x000fe20004800000 */
[----:B------:R3:W4:Y:S01]  /*1a7f0*/  I2F R178, R0 ;  /* 0x0000000000b27306 */ /* 0x0007220000201400 */
[-C--:B------:R-:W-:Y:S01]  /*1a800*/  ISETP.GE.OR P0, PT, R2, R223.reuse, !P0 ;  /* 0x000000df0200720c */ /* 0x080fe20004706670 */
[----:B------:R-:W-:Y:S01]  /*1a810*/  IMAD.IADD R2, R230, 0x1, -R20 ;  /* 0x00000001e6027824 */ /* 0x000fe200078e0a14 */
[----:B------:R-:W-:Y:S01]  /*1a820*/  ISETP.GE.OR P2, PT, R192, R223, !P2 ;  /* 0x000000dfc000720c */ /* 0x000fe20005746670 */
[----:B-1----:R-:W-:Y:S01]  /*1a830*/  FFMA.FTZ R120, R31, -UR31, R120 ;  /* 0x8000001f1f787c23 */ /* 0x002fe20008010078 */
[----:B------:R-:W-:Y:S02]  /*1a840*/  FSEL R38, R78, -INF , !P0 ;  /* 0xff8000004e267808 */ /* 0x000fe40004000000 */
[----:B------:R-:W-:Y:S02]  /*1a850*/  FSEL R58, R89, -INF , !P3 ;  /* 0xff800000593a7808 */ /* 0x000fe40005800000 */
[C---:B------:R-:W-:Y:S01]  /*1a860*/  ISETP.GE.AND P0, PT, R197.reuse, R229, PT ;  /* 0x000000e5c500720c */ /* 0x040fe20003f06270 */
[----:B------:R-:W1:Y:S01]  /*1a870*/  I2F R78, R48 ;  /* 0x00000030004e7306 */ /* 0x000e620000201400 */
[----:B------:R-:W-:Y:S02]  /*1a880*/  IABS R2, R2 ;  /* 0x0000000200027213 */ /* 0x000fe40000000000 */
[----:B------:R-:W-:Y:S01]  /*1a890*/  ISETP.GE.OR P0, PT, R197, R228, !P0 ;  /* 0x000000e4c500720c */ /* 0x000fe20004706670 */
[----:B--2---:R-:W-:Y:S01]  /*1a8a0*/  FFMA.FTZ R107, R74, -UR31, R107 ;  /* 0x8000001f4a6b7c23 */ /* 0x004fe2000801006b */
[----:B------:R-:W-:Y:S02]  /*1a8b0*/  FMNMX.FTZ R74, R203, R166, !PT ;  /* 0x000000a6cb4a7209 */ /* 0x000fe40007810000 */
[C---:B------:R-:W-:Y:S02]  /*1a8c0*/  ISETP.GE.AND P3, PT, R198.reuse, R226, PT ;  /* 0x000000e2c600720c */ /* 0x040fe40003f66270 */
[----:B------:R-:W-:Y:S01]  /*1a8d0*/  FMNMX.FTZ R74, R199, R74, !PT ;  /* 0x0000004ac74a7209 */ /* 0x000fe20007810000 */
[----:B------:R-:W2:Y:S01]  /*1a8e0*/  I2F R192, R2 ;  /* 0x0000000200c07306 */ /* 0x000ea20000201400 */
[----:B------:R-:W-:Y:S02]  /*1a8f0*/  ISETP.GE.OR P3, PT, R198, R223, !P3 ;  /* 0x000000dfc600720c */ /* 0x000fe40005f66670 */
[----:B------:R-:W-:Y:S01]  /*1a900*/  FMNMX.FTZ R74, R3, R74, !PT ;  /* 0x0000004a034a7209 */ /* 0x000fe20007810000 */
[----:B---3--:R-:W-:Y:S01]  /*1a910*/  IMAD.U32 R0, RZ, RZ, UR33 ;  /* 0x00000021ff007e24 */ /* 0x008fe2000f8e00ff */
[----:B------:R-:W-:Y:S01]  /*1a920*/  FSEL R6, R94, -INF , !P3 ;  /* 0xff8000005e067808 */ /* 0x000fe20005800000 */
[----:B----4-:R-:W-:Y:S01]  /*1a930*/  FFMA.FTZ R91, R178, -UR31, R91 ;  /* 0x8000001fb25b7c23 */ /* 0x010fe2000801005b */
[----:B------:R-:W-:Y:S02]  /*1a940*/  FMNMX.FTZ R74, R179, R74, !PT ;  /* 0x0000004ab34a7209 */ /* 0x000fe40007810000 */
[----:B------:R-:W-:Y:S01]  /*1a950*/  LOP3.LUT R0, R219, UR5, R0, 0x96, !PT ;  /* 0x00000005db007c12 */ /* 0x000fe2000f8e9600 */
[----:B------:R-:W3:Y:S01]  /*1a960*/  I2F R102, R102 ;  /* 0x0000006600667306 */ /* 0x000ee20000201400 */
[----:B------:R-:W-:Y:S02]  /*1a970*/  FMNMX.FTZ R31, R173, R74, !PT ;  /* 0x0000004aad1f7209 */ /* 0x000fe40007810000 */
[----:B------:R-:W-:Y:S01]  /*1a980*/  FMNMX.FTZ R74, R184, R167, !PT ;  /* 0x000000a7b84a7209 */ /* 0x000fe20007810000 */
[----:B------:R-:W-:Y:S01]  /*1a990*/  IMAD.WIDE.U32 R72, R0, -0x326172a9, RZ ;  /* 0xcd9e8d5700487825 */ /* 0x000fe200078e00ff */
[----:B------:R-:W-:Y:S02]  /*1a9a0*/  ISETP.GE.AND P3, PT, R5, R229, PT ;  /* 0x000000e50500720c */ /* 0x000fe40003f66270 */
[----:B------:R-:W-:Y:S01]  /*1a9b0*/  FMNMX.FTZ R27, R189, R74, !PT ;  /* 0x0000004abd1b7209 */ /* 0x000fe20007810000 */
[----:B-1----:R-:W-:Y:S01]  /*1a9c0*/  FFMA.FTZ R121, R78, -UR31, R121 ;  /* 0x8000001f4e797c23 */ /* 0x002fe20008010079 */
[----:B------:R-:W-:Y:S01]  /*1a9d0*/  FMNMX.FTZ R31, R168, R31, !PT ;  /* 0x0000001fa81f7209 */ /* 0x000fe20007810000 */
[----:B------:R-:W1:Y:S01]  /*1a9e0*/  I2F R180, R180 ;  /* 0x000000b400b47306 */ /* 0x000e620000201400 */
[----:B------:R-:W-:Y:S02]  /*1a9f0*/  ISETP.GE.OR P3, PT, R5, R228, !P3 ;  /* 0x000000e40500720c */ /* 0x000fe40005f66670 */
[----:B------:R-:W-:Y:S01]  /*1aa00*/  FMNMX.FTZ R74, R16, R27, !PT ;  /* 0x0000001b104a7209 */ /* 0x000fe20007810000 */
[----:B------:R-:W-:Y:S01]  /*1aa10*/  IMAD.IADD R27, R227, 0x1, -R5 ;  /* 0x00000001e31b7824 */ /* 0x000fe200078e0a05 */
[----:B------:R-:W-:Y:S01]  /*1aa20*/  FMNMX.FTZ R31, R238, R31, !PT ;  /* 0x0000001fee1f7209 */ /* 0x000fe20007810000 */
[----:B--2---:R-:W-:Y:S01]  /*1aa30*/  FFMA.FTZ R108, R192, -UR31, R108 ;  /* 0x8000001fc06c7c23 */ /* 0x004fe2000801006c */
[--C-:B------:R-:W-:Y:S02]  /*1aa40*/  LOP3.LUT R0, R23, UR22, R72.reuse, 0x96, !PT ;  /* 0x0000001617007c12 */ /* 0x100fe4000f8e9648 */
[----:B------:R-:W-:Y:S01]  /*1aa50*/  LOP3.LUT R76, R35, UR22, R72, 0x96, !PT ;  /* 0x00000016234c7c12 */ /* 0x000fe2000f8e9648 */
[----:B------:R-:W2:Y:S01]  /*1aa60*/  I2F R57, R57 ;  /* 0x0000003900397306 */ /* 0x000ea20000201400 */
[----:B------:R-:W-:Y:S02]  /*1aa70*/  FSEL R72, R63, -INF , !P5 ;  /* 0xff8000003f487808 */ /* 0x000fe40006800000 */
[----:B------:R-:W-:Y:S01]  /*1aa80*/  ISETP.GE.AND P5, PT, R176, R229, PT ;  /* 0x000000e5b000720c */ /* 0x000fe20003fa6270 */
[----:B---3--:R-:W-:Y:S01]  /*1aa90*/  FFMA.FTZ R93, R102, -UR31, R93 ;  /* 0x8000001f665d7c23 */ /* 0x008fe2000801005d */
[----:B------:R-:W-:Y:S02]  /*1aaa0*/  FSEL R78, R109, -INF , !P3 ;  /* 0xff8000006d4e7808 */ /* 0x000fe40005800000 */
[----:B------:R-:W-:Y:S02]  /*1aab0*/  FMNMX.FTZ R74, R181, R74, !PT ;  /* 0x0000004ab54a7209 */ /* 0x000fe40007810000 */
[----:B------:R-:W-:Y:S02]  /*1aac0*/  ISETP.GE.AND P3, PT, R5, R226, PT ;  /* 0x000000e20500720c */ /* 0x000fe40003f66270 */
[----:B------:R-:W-:Y:S02]  /*1aad0*/  FMNMX.FTZ R31, R239, R31, !PT ;  /* 0x0000001fef1f7209 */ /* 0x000fe40007810000 */
[----:B------:R-:W-:Y:S01]  /*1aae0*/  ISETP.GE.OR P5, PT, R176, R228, !P5 ;  /* 0x000000e4b000720c */ /* 0x000fe20006fa6670 */
[----:B-1----:R-:W-:Y:S01]  /*1aaf0*/  FFMA.FTZ R105, R180, -UR31, R105 ;  /* 0x8000001fb4697c23 */ /* 0x002fe20008010069 */
[----:B------:R-:W-:Y:S02]  /*1ab00*/  ISETP.GE.OR P3, PT, R5, R223, !P3 ;  /* 0x000000df0500720c */ /* 0x000fe40005f66670 */
[----:B------:R-:W-:Y:S01]  /*1ab10*/  FMNMX.FTZ R5, R171, R74, !PT ;  /* 0x0000004aab057209 */ /* 0x000fe20007810000 */
[----:B------:R-:W-:Y:S01]  /*1ab20*/  IMAD.IADD R74, R227, 0x1, -R11 ;  /* 0x00000001e34a7824 */ /* 0x000fe200078e0a0b */
[----:B------:R-:W-:Y:S02]  /*1ab30*/  FSEL R48, R79, -INF , !P2 ;  /* 0xff8000004f307808 */ /* 0x000fe40005000000 */
[----:B------:R-:W-:Y:S02]  /*1ab40*/  ISETP.GE.AND P2, PT, R195, R229, PT ;  /* 0x000000e5c300720c */ /* 0x000fe40003f46270 */
[----:B------:R-:W-:Y:S01]  /*1ab50*/  IABS R61, R61 ;  /* 0x0000003d003d7213 */ /* 0x000fe20000000000 */
[----:B--2---:R-:W-:Y:S01]  /*1ab60*/  FFMA.FTZ R110, R57, -UR31, R110 ;  /* 0x8000001f396e7c23 */ /* 0x004fe2000801006e */
[----:B------:R-:W-:Y:S02]  /*1ab70*/  FMNMX.FTZ R31, R8, R31, !PT ;  /* 0x0000001f081f7209 */ /* 0x000fe40007810000 */
[C---:B------:R-:W-:Y:S02]  /*1ab80*/  LOP3.LUT R182, R73.reuse, UR24, R250, 0x96, !PT ;  /* 0x0000001849b67c12 */ /* 0x040fe4000f8e96fa */
[----:B------:R-:W1:Y:S01]  /*1ab90*/  I2F R61, R61 ;  /* 0x0000003d003d7306 */ /* 0x000e620000201400 */
[----:B------:R-:W-:Y:S02]  /*1aba0*/  LOP3.LUT R2, R73, UR24, R246, 0x96, !PT ;  /* 0x0000001849027c12 */ /* 0x000fe4000f8e96f6 */
[----:B------:R-:W-:Y:S01]  /*1abb0*/  FSEL R73, R88, -INF , !P5 ;  /* 0xff80000058497808 */ /* 0x000fe20006800000 */
[----:B------:R-:W-:Y:S01]  /*1abc0*/  IMAD.WIDE.U32 R88, R76, -0x2daee0ad, RZ ;  /* 0xd2511f534c587825 */ /* 0x000fe200078e00ff */
[----:B------:R-:W-:Y:S02]  /*1abd0*/  FMNMX.FTZ R5, R4, R5, !PT ;  /* 0x0000000504057209 */ /* 0x000fe40007810000 */
[----:B------:R-:W-:Y:S02]  /*1abe0*/  ISETP.GE.AND P5, PT, R190, R226, PT ;  /* 0x000000e2be00720c */ /* 0x000fe40003fa6270 */
[----:B------:R-:W-:Y:S02]  /*1abf0*/  ISETP.GE.OR P2, PT, R195, R228, !P2 ;  /* 0x000000e4c300720c */ /* 0x000fe40005746670 */
[----:B------:R-:W-:Y:S02]  /*1ac00*/  FMNMX.FTZ R31, R200, R31, !PT ;  /* 0x0000001fc81f7209 */ /* 0x000fe40007810000 */
[----:B------:R-:W-:Y:S01]  /*1ac10*/  FMNMX.FTZ R76, R240, R5, !PT ;  /* 0x00000005f04c7209 */ /* 0x000fe20007810000 */
[----:B------:R-:W-:Y:S01]  /*1ac20*/  IMAD.IADD R5, R227, 0x1, -R9 ;  /* 0x00000001e3057824 */ /* 0x000fe200078e0a09 */
[----:B------:R-:W-:Y:S02]  /*1ac30*/  ISETP.GE.OR P5, PT, R190, R223, !P5 ;  /* 0x000000dfbe00720c */ /* 0x000fe40006fa6670 */
[----:B------:R-:W-:Y:S02]  /*1ac40*/  FSEL R104, R104, -INF , !P2 ;  /* 0xff80000068687808 */ /* 0x000fe40005000000 */
[----:B------:R-:W-:Y:S02]  /*1ac50*/  FMNMX.FTZ R31, R172, R31, !PT ;  /* 0x0000001fac1f7209 */ /* 0x000fe40007810000 */
[----:B------:R-:W-:Y:S02]  /*1ac60*/  ISETP.GE.AND P2, PT, R7, R226, PT ;  /* 0x000000e20700720c */ /* 0x000fe40003f46270 */
[----:B------:R-:W-:Y:S01]  /*1ac70*/  FSEL R197, R91, -INF , !P5 ;  /* 0xff8000005bc57808 */ /* 0x000fe20006800000 */
[----:B------:R-:W-:Y:S01]  /*1ac80*/  IMAD.WIDE.U32 R90, R182, -0x2daee0ad, RZ ;  /* 0xd2511f53b65a7825 */ /* 0x000fe200078e00ff */
[----:B------:R-:W-:Y:S02]  /*1ac90*/  FMNMX.FTZ R76, R241, R76, !PT ;  /* 0x0000004cf14c7209 */ /* 0x000fe40007810000 */
[----:B------:R-:W-:Y:S01]  /*1aca0*/  FMNMX.FTZ R31, R188, R31, !PT ;  /* 0x0000001fbc1f7209 */ /* 0x000fe20007810000 */
[----:B-1----:R-:W-:Y:S01]  /*1acb0*/  FFMA.FTZ R124, R61, -UR31, R124 ;  /* 0x8000001f3d7c7c23 */ /* 0x002fe2000801007c */
[C---:B------:R-:W-:Y:S02]  /*1acc0*/  ISETP.GE.AND P6, PT, R7.reuse, R229, PT ;  /* 0x000000e50700720c */ /* 0x040fe40003fc6270 */
[----:B------:R-:W-:Y:S02]  /*1acd0*/  ISETP.GE.OR P2, PT, R7, R223, !P2 ;  /* 0x000000df0700720c */ /* 0x000fe40005746670 */
[----:B------:R-:W-:Y:S02]  /*1ace0*/  FMNMX.FTZ R76, R33, R76, !PT ;  /* 0x0000004c214c7209 */ /* 0x000fe40007810000 */
[----:B------:R-:W-:Y:S02]  /*1acf0*/  ISETP.GE.AND P1, PT, R11, R229, PT ;  /* 0x000000e50b00720c */ /* 0x000fe40003f26270 */
[----:B------:R-:W-:Y:S02]  /*1ad00*/  FSEL R204, R107, -INF , !P2 ;  /* 0xff8000006bcc7808 */ /* 0x000fe40005000000 */
[----:B------:R-:W-:Y:S02]  /*1ad10*/  ISETP.GE.AND P2, PT, R11, R226, PT ;  /* 0x000000e20b00720c */ /* 0x000fe40003f46270 */
[----:B------:R-:W-:Y:S02]  /*1ad20*/  ISETP.GE.OR P6, PT, R7, R228, !P6 ;  /* 0x000000e40700720c */ /* 0x000fe400077c6670 */
[----:B------:R-:W-:Y:S02]  /*1ad30*/  LOP3.LUT R7, R89, UR19, R90, 0x96, !PT ;  /* 0x0000001359077c12 */ /* 0x000fe4000f8e965a */
[----:B------:R-:W-:Y:S02]  /*1ad40*/  FMNMX.FTZ R90, R52, R31, !PT ;  /* 0x0000001f345a7209 */ /* 0x000fe40007810000 */
[----:B------:R-:W-:Y:S02]  /*1ad50*/  FSEL R62, R93, -INF , !P0 ;  /* 0xff8000005d3e7808 */ /* 0x000fe40004000000 */
[----:B------:R-:W-:Y:S02]  /*1ad60*/  FMNMX.FTZ R76, R39, R76, !PT ;  /* 0x0000004c274c7209 */ /* 0x000fe40007810000 */
[----:B------:R-:W-:Y:S02]  /*1ad70*/  ISETP.GE.AND P0, PT, R195, R226, PT ;  /* 0x000000e2c300720c */ /* 0x000fe40003f06270 */
[C---:B------:R-:W-:Y:S02]  /*1ad80*/  ISETP.GE.OR P1, PT, R11.reuse, R228, !P1 ;  /* 0x000000e40b00720c */ /* 0x040fe40004f26670 */
[-C--:B------:R-:W-:Y:S02]  /*1ad90*/  ISETP.GE.OR P2, PT, R11, R223.reuse, !P2 ;  /* 0x000000df0b00720c */ /* 0x080fe40005746670 */
[----:B------:R-:W-:Y:S02]  /*1ada0*/  FMNMX.FTZ R11, R201, R90, !PT ;  /* 0x0000005ac90b7209 */ /* 0x000fe40007810000 */
[----:B------:R-:W-:Y:S02]  /*1adb0*/  FMNMX.FTZ R76, R37, R76, !PT ;  /* 0x0000004c254c7209 */ /* 0x000fe40007810000 */
[----:B------:R-:W-:Y:S01]  /*1adc0*/  ISETP.GE.OR P0, PT, R195, R223, !P0 ;  /* 0x000000dfc300720c */ /* 0x000fe20004706670 */
[----:B------:R-:W-:Y:S01]  /*1add0*/  IMAD.WIDE.U32 R194, R2, -0x2daee0ad, RZ ;  /* 0xd2511f5302c27825 */ /* 0x000fe200078e00ff */
[----:B------:R-:W-:Y:S02]  /*1ade0*/  FMNMX.FTZ R11, R174, R11, !PT ;  /* 0x0000000bae0b7209 */ /* 0x000fe40007810000 */
[----:B------:R-:W-:Y:S02]  /*1adf0*/  FSEL R93, R105, -INF , !P6 ;  /* 0xff800000695d7808 */ /* 0x000fe40007000000 */
[----:B------:R-:W-:Y:S01]  /*1ae00*/  FSEL R206, R106, -INF , !P0 ;  /* 0xff8000006ace7808 */ /* 0x000fe20004000000 */
[--C-:B------:R-:W-:Y:S01]  /*1ae10*/  IMAD.IADD R106, R230, 0x1, -R26.reuse ;  /* 0x00000001e66a7824 */ /* 0x100fe200078e0a1a */
[----:B------:R-:W-:Y:S02]  /*1ae20*/  FMNMX.FTZ R76, R21, R76, !PT ;  /* 0x0000004c154c7209 */ /* 0x000fe40007810000 */
[----:B------:R-:W-:Y:S02]  /*1ae30*/  ISETP.GE.AND P0, PT, R25, R229, PT ;  /* 0x000000e51900720c */ /* 0x000fe40003f06270 */
[----:B------:R-:W-:Y:S02]  /*1ae40*/  ISETP.GE.AND P6, PT, R20, R226, PT ;  /* 0x000000e21400720c */ /* 0x000fe40003fc6270 */
[----:B------:R-:W-:Y:S02]  /*1ae50*/  FMNMX.FTZ R90, R36, R11, !PT ;  /* 0x0000000b245a7209 */ /* 0x000fe40007810000 */
[C---:B------:R-:W-:Y:S02]  /*1ae60*/  ISETP.GE.AND P5, PT, R20.reuse, R229, PT ;  /* 0x000000e51400720c */ /* 0x040fe40003fa6270 */
[----:B------:R-:W-:Y:S02]  /*1ae70*/  FMNMX.FTZ R76, R17, R76, !PT ;  /* 0x0000004c114c7209 */ /* 0x000fe40007810000 */
[----:B------:R-:W-:Y:S02]  /*1ae80*/  ISETP.GE.OR P0, PT, R25, R228, !P0 ;  /* 0x000000e41900720c */ /* 0x000fe40004706670 */
[C---:B------:R-:W-:Y:S02]  /*1ae90*/  ISETP.GE.OR P6, PT, R20.reuse, R223, !P6 ;  /* 0x000000df1400720c */ /* 0x040fe400077c6670 */
[----:B------:R-:W-:Y:S02]  /*1aea0*/  FMNMX.FTZ R90, R177, R90, !PT ;  /* 0x0000005ab15a7209 */ /* 0x000fe40007810000 */
[----:B------:R-:W-:Y:S02]  /*1aeb0*/  ISETP.GE.OR P5, PT, R20, R228, !P5 ;  /* 0x000000e41400720c */ /* 0x000fe40006fa6670 */
[----:B------:R-:W-:Y:S02]  /*1aec0*/  FSEL R95, R121, -INF , !P1 ;  /* 0xff800000795f7808 */ /* 0x000fe40004800000 */
[----:B------:R-:W-:Y:S02]  /*1aed0*/  FMNMX.FTZ R76, R55, R76, !PT ;  /* 0x0000004c374c7209 */ /* 0x000fe40007810000 */
[----:B------:R-:W-:Y:S02]  /*1aee0*/  FSEL R192, R110, -INF , !P6 ;  /* 0xff8000006ec07808 */ /* 0x000fe40007000000 */
[-C--:B------:R-:W-:Y:S02]  /*1aef0*/  ISETP.GE.AND P6, PT, R26, R229.reuse, PT ;  /* 0x000000e51a00720c */ /* 0x080fe40003fc6270 */
[----:B------:R-:W-:Y:S02]  /*1af00*/  FSEL R121, R124, -INF , !P0 ;  /* 0xff8000007c797808 */ /* 0x000fe40004000000 */
[----:B------:R-:W-:Y:S02]  /*1af10*/  ISETP.GE.AND P0, PT, R26, R226, PT ;  /* 0x000000e21a00720c */ /* 0x000fe40003f06270 */
[----:B------:R-:W-:Y:S01]  /*1af20*/  FMNMX.FTZ R11, R51, R90, !PT ;  /* 0x0000005a330b7209 */ /* 0x000fe20007810000 */
[----:B------:R-:W-:Y:S01]  /*1af30*/  IMAD.IADD R90, R227, 0x1, -R26 ;  /* 0x00000001e35a7824 */ /* 0x000fe200078e0a1a */
[----:B------:R-:W-:Y:S02]  /*1af40*/  FSEL R108, R108, -INF , !P5 ;  /* 0xff8000006c6c7808 */ /* 0x000fe40006800000 */
[----:B------:R-:W-:Y:S02]  /*1af50*/  ISETP.GE.AND P5, PT, R9, R229, PT ;  /* 0x000000e50900720c */ /* 0x000fe40003fa6270 */
[----:B------:R-:W-:Y:S02]  /*1af60*/  FMNMX.FTZ R76, R65, R76, !PT ;  /* 0x0000004c414c7209 */ /* 0x000fe40007810000 */
[C---:B------:R-:W-:Y:S02]  /*1af70*/  ISETP.GE.OR P6, PT, R26.reuse, R228, !P6 ;  /* 0x000000e41a00720c */ /* 0x040fe400077c6670 */
[----:B------:R-:W-:Y:S02]  /*1af80*/  ISETP.GE.OR P0, PT, R26, R223, !P0 ;  /* 0x000000df1a00720c */ /* 0x000fe40004706670 */
[----:B------:R-:W-:Y:S02]  /*1af90*/  FMNMX.FTZ R26, R187, R164, !PT ;  /* 0x000000a4bb1a7209 */ /* 0x000fe40007810000 */
[----:B------:R-:W-:Y:S02]  /*1afa0*/  FMNMX.FTZ R94, R32, R11, !PT ;  /* 0x0000000b205e7209 */ /* 0x000fe40007810000 */
[----:B------:R-:W-:Y:S02]  /*1afb0*/  ISETP.GE.OR P5, PT, R9, R228, !P5 ;  /* 0x000000e40900720c */ /* 0x000fe40006fa6670 */
[----:B------:R-:W-:Y:S02]  /*1afc0*/  FMNMX.FTZ R26, R183, R26, !PT ;  /* 0x0000001ab71a7209 */ /* 0x000fe40007810000 */
[----:B------:R-:W-:Y:S02]  /*1afd0*/  FMNMX.FTZ R76, R53, R76, !PT ;  /* 0x0000004c354c7209 */ /* 0x000fe40007810000 */
[----:B------:R-:W-:Y:S02]  /*1afe0*/  FMNMX.FTZ R94, R81, R94, !PT ;  /* 0x0000005e515e7209 */ /* 0x000fe40007810000 */
[----:B------:R-:W-:Y:S02]  /*1aff0*/  FSEL R120, R120, -INF , !P5 ;  /* 0xff80000078787808 */ /* 0x000fe40006800000 */
[-C--:B------:R-:W-:Y:S02]  /*1b000*/  ISETP.GE.AND P1, PT, R25, R226.reuse, PT ;  /* 0x000000e21900720c */ /* 0x080fe40003f26270 */
[----:B------:R-:W-:Y:S02]  /*1b010*/  ISETP.GE.AND P5, PT, R9, R226, PT ;  /* 0x000000e20900720c */ /* 0x000fe40003fa6270 */
[----:B------:R-:W-:Y:S02]  /*1b020*/  FMNMX.FTZ R26, R19, R26, !PT ;  /* 0x0000001a131a7209 */ /* 0x000fe40007810000 */
[----:B------:R-:W-:Y:S02]  /*1b030*/  FMNMX.FTZ R76, R49, R76, !PT ;  /* 0x0000004c314c7209 */ /* 0x000fe40007810000 */
[----:B------:R-:W-:Y:S02]  /*1b040*/  FMNMX.FTZ R94, R191, R94, !PT ;  /* 0x0000005ebf5e7209 */ /* 0x000fe40007810000 */
[-C--:B------:R-:W-:Y:S02]  /*1b050*/  ISETP.GE.OR P1, PT, R25, R223.reuse, !P1 ;  /* 0x000000df1900720c */ /* 0x080fe40004f26670 */
[----:B------:R-:W-:Y:S01]  /*1b060*/  ISETP.GE.OR P5, PT, R9, R223, !P5 ;  /* 0x000000df0900720c */ /* 0x000fe20006fa6670 */
[----:B------:R-:W-:Y:S01]  /*1b070*/  IMAD.IADD R9, R227, 0x1, -R25 ;  /* 0x00000001e3097824 */ /* 0x000fe200078e0a19 */
[----:B------:R-:W-:Y:S02]  /*1b080*/  FMNMX.FTZ R25, R10, R165, !PT ;  /* 0x000000a50a197209 */ /* 0x000fe40007810000 */
[----:B------:R-:W-:Y:S02]  /*1b090*/  FMNMX.FTZ R76, R71, R76, !PT ;  /* 0x0000004c474c7209 */ /* 0x000fe40007810000 */
[----:B------:R-:W-:Y:S02]  /*1b0a0*/  IABS R102, R27 ;  /* 0x0000001b00667213 */ /* 0x000fe40000000000 */
[----:B------:R-:W-:Y:S02]  /*1b0b0*/  FMNMX.FTZ R27, R13, R26, !PT ;  /* 0x0000001a0d1b7209 */ /* 0x000fe40007810000 */
[----:B------:R-:W-:Y:S02]  /*1b0c0*/  IABS R11, R5 ;  /* 0x00000005000b7213 */ /* 0x000fe40000000000 */
[----:B------:R-:W1:Y:S01]  /*1b0d0*/  I2F R102, R102 ;  /* 0x0000006600667306 */ /* 0x000e620000201400 */
[----:B------:R-:W-:Y:S02]  /*1b0e0*/  FMNMX.FTZ R5, R185, R94, !PT ;  /* 0x0000005eb9057209 */ /* 0x000fe40007810000 */
[----:B------:R-:W-:Y:S02]  /*1b0f0*/  FMNMX.FTZ R25, R170, R25, !PT ;  /* 0x00000019aa197209 */ /* 0x000fe40007810000 */
[----:B------:R-:W-:Y:S02]  /*1b100*/  FMNMX.FTZ R27, R96, R27, !PT ;  /* 0x0000001b601b7209 */ /* 0x000fe40007810000 */
[----:B------:R-:W-:Y:S02]  /*1b110*/  FMNMX.FTZ R76, R69, R76, !PT ;  /* 0x0000004c454c7209 */ /* 0x000fe40007810000 */
[----:B------:R-:W-:Y:S01]  /*1b120*/  FMNMX.FTZ R5, R70, R5, !PT ;  /* 0x0000000546057209 */ /* 0x000fe20007810000 */
[----:B------:R-:W2:Y:S01]  /*1b130*/  I2F R11, R11 ;  /* 0x0000000b000b7306 */ /* 0x000ea20000201400 */
        /* <DEDUP_REMOVED lines=12> */
[----:B------:R-:W-:Y:S01]  /*1b200*/  FMNMX.FTZ R5, R68, R5, !PT ;  /* 0x0000000544057209 */ /* 0x000fe20007810000 */
[----:B--2---:R-:W-:Y:S01]  /*1b210*/  FFMA.FTZ R122, R11, -UR31, R122 ;  /* 0x8000001f0b7a7c23 */ /* 0x004fe2000801007a */
        /* <DEDUP_REMOVED lines=39> */
[----:B------:R-:W-:Y:S02]  /*1b490*/  IABS R74, R74 ;  /* 0x0000004a004a7213 */ /* 0x000fe40000000000 */
[----:B------:R-:W-:Y:S02]  /*1b4a0*/  IABS R9, R9 ;  /* 0x0000000900097213 */ /* 0x000fe40000000000 */
[----:B------:R-:W-:Y:S02]  /*1b4b0*/  FMNMX.FTZ R26, R131, R26, !PT ;  /* 0x0000001a831a7209 */ /* 0x000fe40007810000 */
[----:B------:R-:W2:Y:S01]  /*1b4c0*/  I2F R74, R74 ;  /* 0x0000004a004a7306 */ /* 0x000ea20000201400 */
[----:B------:R-:W-:Y:S02]  /*1b4d0*/  FMNMX.FTZ R57, R50, R57, !PT ;  /* 0x0000003932397209 */ /* 0x000fe40007810000 */
[----:B------:R-:W-:Y:S02]  /*1b4e0*/  IABS R90, R90 ;  /* 0x0000005a005a7213 */ /* 0x000fe40000000000 */
[----:B------:R-:W-:Y:S02]  /*1b4f0*/  FMNMX.FTZ R26, R77, R26, !PT ;  /* 0x0000001a4d1a7209 */ /* 0x000fe40007810000 */
[----:B------:R-:W-:Y:S02]  /*1b500*/  FMNMX.FTZ R57, R80, R57, !PT ;  /* 0x0000003950397209 */ /* 0x000fe40007810000 */
[----:B------:R-:W-:Y:S01]  /*1b510*/  FMNMX.FTZ R31, R73, R26, !PT ;  /* 0x0000001a491f7209 */ /* 0x000fe20007810000 */
[----:B------:R-:W3:Y:S01]  /*1b520*/  I2F R9, R9 ;  /* 0x0000000900097306 */ /* 0x000ee20000201400 */
[----:B------:R-:W-:Y:S01]  /*1b530*/  FMNMX.FTZ R57, R38, R57, !PT ;  /* 0x0000003926397209 */ /* 0x000fe20007810000 */
[----:B------:R-:W-:Y:S01]  /*1b540*/  IMAD.WIDE.U32 R26, R0, -0x2daee0ad, RZ ;  /* 0xd2511f53001a7825 */ /* 0x000fe200078e00ff */
[----:B------:R-:W-:Y:S02]  /*1b550*/  FMNMX.FTZ R31, R58, R31, !PT ;  /* 0x0000001f3a1f7209 */ /* 0x000fe40007810000 */
[----:B------:R-:W-:Y:S02]  /*1b560*/  FMNMX.FTZ R110, R48, R57, !PT ;  /* 0x00000039306e7209 */ /* 0x000fe40007810000 */
[----:B-1----:R-:W-:Y:S02]  /*1b570*/  FMNMX.FTZ R25, R94, R25, !PT ;  /* 0x000000195e197209 */ /* 0x002fe40007810000 */
[----:B------:R-:W-:Y:S01]  /*1b580*/  FMNMX.FTZ R110, R193, R110, !PT ;  /* 0x0000006ec16e7209 */ /* 0x000fe20007810000 */
[----:B------:R-:W1:Y:S01]  /*1b590*/  I2F R90, R90 ;  /* 0x0000005a005a7306 */ /* 0x000e620000201400 */
[----:B------:R-:W-:Y:S02]  /*1b5a0*/  FMNMX.FTZ R5, R76, R5, !PT ;  /* 0x000000054c057209 */ /* 0x000fe40007810000 */
[----:B------:R-:W-:Y:S01]  /*1b5b0*/  FMNMX.FTZ R31, R92, R31, !PT ;  /* 0x0000001f5c1f7209 */ /* 0x000fe20007810000 */
[----:B--2---:R-:W-:Y:S01]  /*1b5c0*/  FFMA.FTZ R123, R74, -UR31, R123 ;  /* 0x8000001f4a7b7c23 */ /* 0x004fe2000801007b */
[----:B------:R-:W-:Y:S01]  /*1b5d0*/  FMNMX.FTZ R11, R197, R110, !PT ;  /* 0x0000006ec50b7209 */ /* 0x000fe20007810000 */
[----:B------:R-:W2:Y:S01]  /*1b5e0*/  SHFL.BFLY PT, R76, R5, 0x1, 0x1f ;  /* 0x0c201f00054c7f89 */ /* 0x000ea200000e0000 */
[----:B------:R-:W-:Y:S02]  /*1b5f0*/  LOP3.LUT R0, R27, UR19, R194, 0x96, !PT ;  /* 0x000000131b007c12 */ /* 0x000fe4000f8e96c2 */
[----:B------:R-:W-:Y:S02]  /*1b600*/  FMNMX.FTZ R27, R62, R31, !PT ;  /* 0x0000001f3e1b7209 */ /* 0x000fe40007810000 */
[----:B------:R-:W-:Y:S02]  /*1b610*/  IABS R106, R106 ;  /* 0x0000006a006a7213 */ /* 0x000fe40000000000 */
[----:B------:R-:W-:Y:S01]  /*1b620*/  FMNMX.FTZ R94, R6, R11, !PT ;  /* 0x0000000b065e7209 */ /* 0x000fe20007810000 */
[----:B---3--:R-:W-:Y:S01]  /*1b630*/  FFMA.FTZ R126, R9, -UR31, R126 ;  /* 0x8000001f097e7c23 */ /* 0x008fe2000801007e */
[----:B------:R-:W-:Y:S01]  /*1b640*/  FMNMX.FTZ R102, R104, R27, !PT ;  /* 0x0000001b68667209 */ /* 0x000fe20007810000 */
[----:B------:R-:W3:Y:S01]  /*1b650*/  SHFL.BFLY PT, R74, R25, 0x1, 0x1f ;  /* 0x0c201f00194a7f89 */ /* 0x000ee200000e0000 */
[----:B------:R-:W4:Y:S01]  /*1b660*/  I2F R106, R106 ;  /* 0x0000006a006a7306 */ /* 0x000f220000201400 */
[----:B------:R-:W-:Y:S02]  /*1b670*/  FMNMX.FTZ R9, R207, R94, !PT ;  /* 0x0000005ecf097209 */ /* 0x000fe40007810000 */
[----:B------:R-:W-:Y:S02]  /*1b680*/  FMNMX.FTZ R27, R93, R102, !PT ;  /* 0x000000665d1b7209 */ /* 0x000fe40007810000 */
[----:B------:R-:W-:Y:S02]  /*1b690*/  LOP3.LUT R20, R91, UR21, R248, 0x96, !PT ;  /* 0x000000155b147c12 */ /* 0x000fe4000f8e96f8 */
[----:B------:R-:W-:Y:S01]  /*1b6a0*/  FMNMX.FTZ R27, R108, R27, !PT ;  /* 0x0000001b6c1b7209 */ /* 0x000fe20007810000 */
[----:B-1----:R-:W-:Y:S01]  /*1b6b0*/  FFMA.FTZ R127, R90, -UR31, R127 ;  /* 0x8000001f5a7f7c23 */ /* 0x002fe2000801007f */
[----:B------:R-:W-:Y:S01]  /*1b6c0*/  FSEL R198, R111, -INF , !P3 ;  /* 0xff8000006fc67808 */ /* 0x000fe20005800000 */
[----:B------:R-:W-:Y:S01]  /*1b6d0*/  IMAD.WIDE.U32 R90, R7, -0x326172a9, RZ ;  /* 0xcd9e8d57075a7825 */ /* 0x000fe200078e00ff */
[----:B------:R-:W-:Y:S02]  /*1b6e0*/  FMNMX.FTZ R7, R206, R9, !PT ;  /* 0x00000009ce077209 */ /* 0x000fe40007810000 */
[----:B------:R-:W-:Y:S02]  /*1b6f0*/  FMNMX.FTZ R27, R78, R27, !PT ;  /* 0x0000001b4e1b7209 */ /* 0x000fe40007810000 */
[----:B------:R-:W-:Y:S02]  /*1b700*/  FMNMX.FTZ R7, R204, R7, !PT ;  /* 0x00000007cc077209 */ /* 0x000fe40007810000 */
[----:B--2---:R-:W-:Y:S02]  /*1b710*/  FMNMX.FTZ R5, R5, R76, !PT ;  /* 0x0000004c05057209 */ /* 0x004fe40007810000 */
[----:B------:R-:W-:Y:S02]  /*1b720*/  FMNMX.FTZ R94, R120, R27, !PT ;  /* 0x0000001b785e7209 */ /* 0x000fe40007810000 */
[----:B------:R-:W-:Y:S01]  /*1b730*/  FMNMX.FTZ R7, R192, R7, !PT ;  /* 0x00000007c0077209 */ /* 0x000fe20007810000 */
[C---:B------:R-:W-:Y:S01]  /*1b740*/  FMUL.FTZ R178, R5.reuse, c[0x0][0x23c] ;  /* 0x00008f0005b27a20 */ /* 0x040fe20000410000 */
[----:B------:R-:W-:Y:S01]  /*1b750*/  FSETP.NEU.FTZ.AND P3, PT, R5, -INF , PT ;  /* 0xff8000000500780b */ /* 0x000fe20003f7d000 */
[----:B----4-:R-:W-:Y:S01]  /*1b760*/  FFMA.FTZ R125, R106, -UR31, R125 ;  /* 0x8000001f6a7d7c23 */ /* 0x010fe2000801007d */
[----:B------:R-:W-:Y:S01]  /*1b770*/  FMNMX.FTZ R94, R95, R94, !PT ;  /* 0x0000005e5f5e7209 */ /* 0x000fe20007810000 */
[----:B------:R-:W-:Y:S01]  /*1b780*/  IMAD.WIDE.U32 R106, R20, -0x326172a9, RZ ;  /* 0xcd9e8d57146a7825 */ /* 0x000fe200078e00ff */
[----:B------:R-:W-:Y:S02]  /*1b790*/  FMNMX.FTZ R7, R198, R7, !PT ;  /* 0x00000007c6077209 */ /* 0x000fe40007810000 */
[----:B------:R-:W-:Y:S02]  /*1b7a0*/  FSEL R196, R122, -INF , !P5 ;  /* 0xff8000007ac47808 */ /* 0x000fe40006800000 */
[----:B------:R-:W-:Y:S02]  /*1b7b0*/  FSEL R178, R178, RZ, P3 ;  /* 0x000000ffb2b27208 */ /* 0x000fe40001800000 */
[----:B------:R-:W-:Y:S02]  /*1b7c0*/  LOP3.LUT R2, R195, UR21, R244, 0x96, !PT ;  /* 0x00000015c3027c12 */ /* 0x000fe4000f8e96f4 */
[----:B------:R-:W-:Y:S01]  /*1b7d0*/  FSEL R195, R123, -INF , !P2 ;  /* 0xff8000007bc37808 */ /* 0x000fe20005000000 */
[--C-:B------:R-:W-:Y:S01]  /*1b7e0*/  FFMA.FTZ R180, R3, c[0x0][0x23c], -R178.reuse ;  /* 0x00008f0003b47a23 */ /* 0x100fe200000108b2 */
[----:B------:R-:W-:Y:S01]  /*1b7f0*/  FMNMX.FTZ R11, R121, R94, !PT ;  /* 0x0000005e790b7209 */ /* 0x000fe20007810000 */
[----:B------:R-:W-:Y:S01]  /*1b800*/  IMAD.WIDE.U32 R122, R2, -0x326172a9, RZ ;  /* 0xcd9e8d57027a7825 */ /* 0x000fe200078e00ff */
[----:B------:R-:W-:Y:S02]  /*1b810*/  FMNMX.FTZ R94, R196, R7, !PT ;  /* 0x00000007c45e7209 */ /* 0x000fe40007810000 */
[----:B---3--:R-:W-:Y:S01]  /*1b820*/  FMNMX.FTZ R3, R25, R74, !PT ;  /* 0x0000004a19037209 */ /* 0x008fe20007810000 */
[----:B------:R-:W-:Y:S01]  /*1b830*/  MUFU.EX2 R180, R180 ;  /* 0x000000b400b47308 */ /* 0x000fe20000000800 */
[----:B------:R-:W-:Y:S01]  /*1b840*/  FSEL R194, R126, -INF , !P1 ;  /* 0xff8000007ec27808 */ /* 0x000fe20004800000 */
[--C-:B------:R-:W-:Y:S01]  /*1b850*/  FFMA.FTZ R203, R203, c[0x0][0x23c], -R178.reuse ;  /* 0x00008f00cbcb7a23 */ /* 0x100fe200000108b2 */
[----:B------:R-:W-:Y:S01]  /*1b860*/  FMNMX.FTZ R25, R195, R94, !PT ;  /* 0x0000005ec3197209 */ /* 0x000fe20007810000 */
[----:B------:R-:W-:Y:S01]  /*1b870*/  FMUL.FTZ R176, R3, c[0x0][0x23c] ;  /* 0x00008f0003b07a20 */ /* 0x000fe20000410000 */
[----:B------:R-:W-:Y:S01]  /*1b880*/  FSEL R7, R127, -INF , !P0 ;  /* 0xff8000007f077808 */ /* 0x000fe20004000000 */
[--C-:B------:R-:W-:Y:S01]  /*1b890*/  FFMA.FTZ R190, R199, c[0x0][0x23c], -R178.reuse ;  /* 0x00008f00c7be7a23 */ /* 0x100fe200000108b2 */
[----:B------:R-:W-:Y:S01]  /*1b8a0*/  FMNMX.FTZ R2, R194, R25, !PT ;  /* 0x00000019c2027209 */ /* 0x000fe20007810000 */
[----:B------:R-:W-:Y:S01]  /*1b8b0*/  FFMA.FTZ R179, R179, c[0x0][0x23c], -R178 ;  /* 0x00008f00b3b37a23 */ /* 0x000fe200000108b2 */
[----:B------:R-:W-:Y:S01]  /*1b8c0*/  LOP3.LUT R9, R91, UR18, R106, 0x96, !PT ;  /* 0x000000125b097c12 */ /* 0x000fe2000f8e966a */
[----:B------:R-:W-:Y:S01]  /*1b8d0*/  FFMA.FTZ R236, R252, c[0x0][0x23c], -R178 ;  /* 0x00008f00fcec7a23 */ /* 0x000fe200000108b2 */
[----:B------:R-:W-:Y:S01]  /*1b8e0*/  LOP3.LUT R20, R107, UR20, R34, 0x96, !PT ;  /* 0x000000146b147c12 */ /* 0x000fe2000f8e9622 */
[----:B------:R-:W-:Y:S01]  /*1b8f0*/  MUFU.EX2 R190, R190 ;  /* 0x000000be00be7308 */ /* 0x000fe20000000800 */
[----:B------:R-:W-:Y:S01]  /*1b900*/  IMAD.WIDE.U32 R106, R0, -0x326172a9, RZ ;  /* 0xcd9e8d57006a7825 */ /* 0x000fe200078e00ff */
[----:B------:R-:W-:Y:S02]  /*1b910*/  FMNMX.FTZ R0, R7, R2, !PT ;  /* 0x0000000207007209 */ /* 0x000fe40007810000 */
[----:B------:R-:W-:Y:S01]  /*1b920*/  FSEL R76, R125, -INF , !P6 ;  /* 0xff8000007d4c7808 */ /* 0x000fe20007000000 */
[----:B------:R-:W-:Y:S01]  /*1b930*/  IMAD.WIDE.U32 R110, R9, -0x2daee0ad, RZ ;  /* 0xd2511f53096e7825 */ /* 0x000fe200078e00ff */
[----:B------:R-:W-:Y:S01]  /*1b940*/  FSETP.NEU.FTZ.AND P2, PT, R3, -INF , PT ;  /* 0xff8000000300780b */ /* 0x000fe20003f5d000 */
[----:B------:R-:W1:Y:S01]  /*1b950*/  SHFL.BFLY PT, R9, R0, 0x2, 0x1f ;  /* 0x0c401f0000097f89 */ /* 0x000e6200000e0000 */
[----:B------:R-:W-:Y:S01]  /*1b960*/  FMNMX.FTZ R11, R76, R11, !PT ;  /* 0x0000000b4c0b7209 */ /* 0x000fe20007810000 */
[----:B------:R-:W-:Y:S01]  /*1b970*/  IMAD.WIDE.U32 R126, R20, -0x2daee0ad, RZ ;  /* 0xd2511f53147e7825 */ /* 0x000fe200078e00ff */
[----:B------:R-:W2:Y:S01]  /*1b980*/  MUFU.EX2 R179, R179 ;  /* 0x000000b300b37308 */ /* 0x000ea20000000800 */
[----:B------:R-:W-:Y:S02]  /*1b990*/  FSEL R176, R176, RZ, P2 ;  /* 0x000000ffb0b07208 */ /* 0x000fe40001000000 */
[----:B------:R-:W-:Y:S01]  /*1b9a0*/  LOP3.LUT R25, R123, UR20, R22, 0x96, !PT ;  /* 0x000000147b197c12 */ /* 0x000fe2000f8e9616 */
[----:B------:R-:W-:Y:S01]  /*1b9b0*/  FFMA.FTZ R188, R188, c[0x0][0x23c], -R178 ;  /* 0x00008f00bcbc7a23 */ /* 0x000fe200000108b2 */
[----:B------:R-:W3:Y:S01]  /*1b9c0*/  SHFL.BFLY PT, R74, R11, 0x2, 0x1f ;  /* 0x0c401f000b4a7f89 */ /* 0x000ee200000e0000 */
[----:B------:R-:W-:Y:S01]  /*1b9d0*/  LOP3.LUT R89, R107, UR18, R122, 0x96, !PT ;  /* 0x000000126b597c12 */ /* 0x000fe2000f8e967a */
[----:B------:R-:W-:Y:S01]  /*1b9e0*/  FFMA.FTZ R182, R16, c[0x0][0x23c], -R176 ;  /* 0x00008f0010b67a23 */ /* 0x000fe200000108b0 */
[----:B------:R-:W-:Y:S01]  /*1b9f0*/  LOP3.LUT R20, R127, UR17, R88, 0x96, !PT ;  /* 0x000000117f147c12 */ /* 0x000fe2000f8e9658 */
[----:B------:R-:W-:Y:S01]  /*1ba00*/  IMAD.WIDE.U32 R124, R25, -0x2daee0ad, RZ ;  /* 0xd2511f53197c7825 */ /* 0x000fe200078e00ff */
[----:B------:R-:W-:Y:S03]  /*1ba10*/  LOP3.LUT R16, R111, UR13, R126, 0x96, !PT ;  /* 0x0000000d6f107c12 */ /* 0x000fe6000f8e967e */
[----:B------:R-:W-:Y:S01]  /*1ba20*/  MUFU.EX2 R182, R182 ;  /* 0x000000b600b67308 */ /* 0x000fe20000000800 */
[----:B------:R-:W-:Y:S01]  /*1ba30*/  IMAD.WIDE.U32 R88, R89, -0x2daee0ad, RZ ;  /* 0xd2511f5359587825 */ /* 0x000fe200078e00ff */
[----:B------:R-:W-:Y:S03]  /*1ba40*/  LOP3.LUT R26, R125, UR17, R26, 0x96, !PT ;  /* 0x000000117d1a7c12 */ /* 0x000fe6000f8e961a */
[----:B------:R-:W-:Y:S01]  /*1ba50*/  IMAD.WIDE.U32 R126, R16, -0x326172a9, RZ ;  /* 0xcd9e8d57107e7825 */ /* 0x000fe200078e00ff */
[----:B------:R-:W-:Y:S02]  /*1ba60*/  LOP3.LUT R25, R89, UR13, R124, 0x96, !PT ;  /* 0x0000000d59197c12 */ /* 0x000fe4000f8e967c */
[----:B-1----:R-:W-:Y:S01]  /*1ba70*/  FMNMX.FTZ R9, R0, R9, !PT ;  /* 0x0000000900097209 */ /* 0x002fe20007810000 */
[----:B------:R-:W-:Y:S01]  /*1ba80*/  IMAD.WIDE.U32 R122, R20, -0x326172a9, RZ ;  /* 0xcd9e8d57147a7825 */ /* 0x000fe200078e00ff */
[--C-:B------:R-:W-:Y:S02]  /*1ba90*/  SHF.R.U32.HI R91, RZ, 0x10, R126.reuse ;  /* 0x00000010ff5b7819 */ /* 0x100fe4000001167e */
[----:B------:R-:W-:Y:S01]  /*1baa0*/  SHF.R.U32.HI R109, RZ, 0x18, R126 ;  /* 0x00000018ff6d7819 */ /* 0x000fe2000001167e */
[----:B------:R-:W1:Y:S01]  /*1bab0*/  SHFL.BFLY PT, R0, R9, 0x1, 0x1f ;  /* 0x0c201f0009007f89 */ /* 0x000e6200000e0000 */
[----:B------:R-:W-:Y:S01]  /*1bac0*/  LOP3.LUT R20, R123, UR16, R90, 0x96, !PT ;  /* 0x000000107b147c12 */ /* 0x000fe2000f8e965a */
[----:B------:R-:W-:Y:S01]  /*1bad0*/  FFMA.FTZ R222, R200, c[0x0][0x23c], -R178 ;  /* 0x00008f00c8de7a23 */ /* 0x000fe200000108b2 */
[----:B---3--:R-:W-:Y:S01]  /*1bae0*/  FMNMX.FTZ R2, R11, R74, !PT ;  /* 0x0000004a0b027209 */ /* 0x008fe20007810000 */
[----:B------:R-:W-:Y:S01]  /*1baf0*/  IMAD.WIDE.U32 R74, R26, -0x326172a9, RZ ;  /* 0xcd9e8d571a4a7825 */ /* 0x000fe200078e00ff */
[----:B------:R-:W-:Y:S02]  /*1bb00*/  LOP3.LUT R16, R127, UR25, R122, 0x96, !PT ;  /* 0x000000197f107c12 */ /* 0x000fe4000f8e967a */
[----:B------:R-:W-:Y:S01]  /*1bb10*/  LOP3.LUT R102, R91, 0xff, RZ, 0xc0, !PT ;  /* 0x000000ff5b667812 */ /* 0x000fe200078ec0ff */
[----:B------:R-:W3:Y:S01]  /*1bb20*/  SHFL.BFLY PT, R27, R2, 0x1, 0x1f ;  /* 0x0c201f00021b7f89 */ /* 0x000ee200000e0000 */
[----:B------:R-:W-:Y:S01]  /*1bb30*/  IMAD.WIDE.U32 R122, R25, -0x326172a9, RZ ;  /* 0xcd9e8d57197a7825 */ /* 0x000fe200078e00ff */
[----:B------:R-:W-:Y:S01]  /*1bb40*/  LOP3.LUT R11, R75, UR16, R106, 0x96, !PT ;  /* 0x000000104b0b7c12 */ /* 0x000fe2000f8e966a */
[----:B------:R4:W2:Y:S01]  /*1bb50*/  MUFU.EX2 R25, R203 ;  /* 0x000000cb00197308 */ /* 0x0008a20000000800 */
[----:B------:R-:W-:Y:S01]  /*1bb60*/  LOP3.LUT R75, R126, 0xffff, RZ, 0xc0, !PT ;  /* 0x0000ffff7e4b7812 */ /* 0x000fe200078ec0ff */
[----:B------:R-:W-:Y:S01]  /*1bb70*/  IMAD.WIDE.U32 R124, R20, -0x2daee0ad, RZ ;  /* 0xd2511f53147c7825 */ /* 0x000fe200078e00ff */
[----:B------:R-:W-:Y:S02]  /*1bb80*/  LOP3.LUT R94, R122, 0xffff, RZ, 0xc0, !PT ;  /* 0x0000ffff7a5e7812 */ /* 0x000fe400078ec0ff */
[----:B------:R-:W-:Y:S01]  /*1bb90*/  LOP3.LUT R79, R123, UR25, R74, 0x96, !PT ;  /* 0x000000197b4f7c12 */ /* 0x000fe2000f8e964a */
[----:B------:R-:W-:Y:S01]  /*1bba0*/  FFMA.FTZ R26, R184, c[0x0][0x23c], -R176 ;  /* 0x00008f00b81a7a23 */ /* 0x000fe200000108b0 */
[----:B------:R-:W-:Y:S01]  /*1bbb0*/  LOP3.LUT R90, R122, 0xff, RZ, 0xc0, !PT ;  /* 0x000000ff7a5a7812 */ /* 0x000fe200078ec0ff */
[----:B------:R-:W-:Y:S01]  /*1bbc0*/  FFMA.FTZ R200, R129, c[0x0][0x23c], -R178 ;  /* 0x00008f0081c87a23 */ /* 0x000fe200000108b2 */
[----:B------:R-:W-:Y:S01]  /*1bbd0*/  SHF.R.U32.HI R31, RZ, 0x18, R122 ;  /* 0x00000018ff1f7819 */ /* 0x000fe2000001167a */
[----:B------:R-:W-:Y:S01]  /*1bbe0*/  FFMA.FTZ R252, R114, c[0x0][0x23c], -R176 ;  /* 0x00008f0072fc7a23 */ /* 0x000fe200000108b0 */
[----:B------:R-:W-:Y:S01]  /*1bbf0*/  SHF.R.U32.HI R20, RZ, 0x10, R122 ;  /* 0x00000010ff147819 */ /* 0x000fe2000001167a */
[----:B------:R-:W-:Y:S01]  /*1bc00*/  MUFU.EX2 R26, R26 ;  /* 0x0000001a001a7308 */ /* 0x000fe20000000800 */
[----:B------:R-:W-:Y:S01]  /*1bc10*/  IMAD.WIDE.U32 R122, R11, -0x2daee0ad, RZ ;  /* 0xd2511f530b7a7825 */ /* 0x000fe200078e00ff */
[----:B------:R-:W-:Y:S02]  /*1bc20*/  LOP3.LUT R106, R126, 0xff, RZ, 0xc0, !PT ;  /* 0x000000ff7e6a7812 */ /* 0x000fe400078ec0ff */
[----:B------:R-:W-:Y:S01]  /*1bc30*/  SHF.R.U32.HI R75, RZ, 0x8, R75 ;  /* 0x00000008ff4b7819 */ /* 0x000fe2000001164b */
[--C-:B------:R-:W-:Y:S01]  /*1bc40*/  FFMA.FTZ R126, R17, c[0x0][0x23c], -R176.reuse ;  /* 0x00008f00117e7a23 */ /* 0x100fe200000108b0 */
[----:B-1----:R-:W-:Y:S01]  /*1bc50*/  FMNMX.FTZ R0, R9, R0, !PT ;  /* 0x0000000009007209 */ /* 0x002fe20007810000 */
[----:B------:R-:W-:Y:S01]  /*1bc60*/  FFMA.FTZ R237, R103, c[0x0][0x23c], -R176 ;  /* 0x00008f0067ed7a23 */ /* 0x000fe200000108b0 */
[----:B------:R-:W-:Y:S01]  /*1bc70*/  SHF.R.U32.HI R9, RZ, 0x8, R94 ;  /* 0x00000008ff097819 */ /* 0x000fe2000001165e */
[--C-:B------:R-:W-:Y:S01]  /*1bc80*/  FFMA.FTZ R210, R66, c[0x0][0x23c], -R178.reuse ;  /* 0x00008f0042d27a23 */ /* 0x100fe200000108b2 */
[----:B------:R-:W-:Y:S01]  /*1bc90*/  MUFU.EX2 R200, R200 ;  /* 0x000000c800c87308 */ /* 0x000fe20000000800 */
[----:B------:R-:W-:Y:S01]  /*1bca0*/  PRMT R106, R106, 0x5410, R75 ;  /* 0x000054106a6a7816 */ /* 0x000fe2000000004b */
[----:B------:R-:W-:Y:S01]  /*1bcb0*/  FMUL.FTZ R199, R0, c[0x0][0x23c] ;  /* 0x00008f0000c77a20 */ /* 0x000fe20000410000 */
[----:B------:R-:W-:Y:S01]  /*1bcc0*/  PRMT R75, R90, 0x5410, R9 ;  /* 0x000054105a4b7816 */ /* 0x000fe20000000009 */
[----:B------:R-:W-:Y:S01]  /*1bcd0*/  FFMA.FTZ R212, R191, c[0x0][0x23c], -R178 ;  /* 0x00008f00bfd47a23 */ /* 0x000fe200000108b2 */
[----:B------:R-:W-:Y:S01]  /*1bce0*/  LOP3.LUT R11, R123, UR26, R88, 0x96, !PT ;  /* 0x0000001a7b0b7c12 */ /* 0x000fe2000f8e9658 */
[--C-:B------:R-:W-:Y:S01]  /*1bcf0*/  FFMA.FTZ R191, R47, c[0x0][0x23c], -R176.reuse ;  /* 0x00008f002fbf7a23 */ /* 0x100fe200000108b0 */
[C---:B------:R-:W-:Y:S01]  /*1bd00*/  LOP3.LUT R59, R122.reuse, 0xffff, RZ, 0xc0, !PT ;  /* 0x0000ffff7a3b7812 */ /* 0x040fe200078ec0ff */
[----:B------:R-:W-:Y:S01]  /*1bd10*/  FFMA.FTZ R66, R39, c[0x0][0x23c], -R176 ;  /* 0x00008f0027427a23 */ /* 0x000fe200000108b0 */
[----:B------:R-:W-:Y:S01]  /*1bd20*/  SHF.R.U32.HI R88, RZ, 0x10, R122 ;  /* 0x00000010ff587819 */ /* 0x000fe2000001167a */
[----:B------:R-:W-:Y:S01]  /*1bd30*/  MUFU.EX2 R126, R126 ;  /* 0x0000007e007e7308 */ /* 0x000fe20000000800 */
[----:B------:R-:W-:Y:S01]  /*1bd40*/  LOP3.LUT R67, R122, 0xff, RZ, 0xc0, !PT ;  /* 0x000000ff7a437812 */ /* 0x000fe200078ec0ff */
[----:B------:R-:W-:Y:S01]  /*1bd50*/  FFMA.FTZ R39, R71, c[0x0][0x23c], -R176 ;  /* 0x00008f0047277a23 */ /* 0x000fe200000108b0 */
[----:B------:R-:W-:Y:S01]  /*1bd60*/  SHF.R.U32.HI R63, RZ, 0x18, R122 ;  /* 0x00000018ff3f7819 */ /* 0x000fe2000001167a */
[----:B------:R-:W-:Y:S01]  /*1bd70*/  IMAD.U32 R122, RZ, RZ, UR4 ;  /* 0x00000004ff7a7e24 */ /* 0x000fe2000f8e00ff */
[----:B------:R-:W-:Y:S01]  /*1bd80*/  LOP3.LUT R9, R16, 0xffff, RZ, 0xc0, !PT ;  /* 0x0000ffff10097812 */ /* 0x000fe200078ec0ff */
[--C-:B------:R-:W-:Y:S01]  /*1bd90*/  FFMA.FTZ R217, R69, c[0x0][0x23c], -R176.reuse ;  /* 0x00008f0045d97a23 */ /* 0x100fe200000108b0 */
[----:B------:R-:W-:Y:S01]  /*1bda0*/  LOP3.LUT R89, R124, 0xffff, RZ, 0xc0, !PT ;  /* 0x0000ffff7c597812 */ /* 0x000fe200078ec0ff */
[--C-:B------:R-:W-:Y:S01]  /*1bdb0*/  FFMA.FTZ R213, R175, c[0x0][0x23c], -R176.reuse ;  /* 0x00008f00afd57a23 */ /* 0x100fe200000108b0 */
[----:B------:R-:W-:Y:S01]  /*1bdc0*/  FSETP.NEU.FTZ.AND P0, PT, R0, -INF , PT ;  /* 0xff8000000000780b */ /* 0x000fe20003f1d000 */
[----:B------:R-:W-:Y:S01]  /*1bdd0*/  MUFU.EX2 R191, R191 ;  /* 0x000000bf00bf7308 */ /* 0x000fe20000000800 */
[----:B------:R-:W-:Y:S01]  /*1bde0*/  LOP3.LUT R94, R16, 0xff, RZ, 0xc0, !PT ;  /* 0x000000ff105e7812 */ /* 0x000fe200078ec0ff */
[--C-:B------:R-:W-:Y:S01]  /*1bdf0*/  FFMA.FTZ R214, R85, c[0x0][0x23c], -R176.reuse ;  /* 0x00008f0055d67a23 */ /* 0x100fe200000108b0 */
[----:B------:R-:W-:Y:S01]  /*1be00*/  SHF.R.U32.HI R9, RZ, 0x8, R9 ;  /* 0x00000008ff097819 */ /* 0x000fe20000011609 */
[----:B------:R-:W-:Y:S01]  /*1be10*/  FFMA.FTZ R221, R87, c[0x0][0x23c], -R176 ;  /* 0x00008f0057dd7a23 */ /* 0x000fe200000108b0 */
[----:B------:R-:W-:Y:S01]  /*1be20*/  LOP3.LUT R122, R219, UR33, R122, 0x96, !PT ;  /* 0x00000021db7a7c12 */ /* 0x000fe2000f8e967a */
[----:B------:R-:W-:Y:S01]  /*1be30*/  FFMA.FTZ R181, R181, c[0x0][0x23c], -R176 ;  /* 0x00008f00b5b57a23 */ /* 0x000fe200000108b0 */
[----:B------:R-:W-:Y:S01]  /*1be40*/  LOP3.LUT R57, R125, UR26, R110, 0x96, !PT ;  /* 0x0000001a7d397c12 */ /* 0x000fe2000f8e966e */
[----:B------:R-:W-:Y:S01]  /*1be50*/  FFMA.FTZ R125, R239, c[0x0][0x23c], -R178 ;  /* 0x00008f00ef7d7a23 */ /* 0x000fe200000108b2 */
[----:B------:R-:W-:Y:S01]  /*1be60*/  SHF.R.U32.HI R74, RZ, 0x10, R124 ;  /* 0x00000010ff4a7819 */ /* 0x000fe2000001167c */
[----:B------:R-:W-:Y:S01]  /*1be70*/  IMAD.WIDE.U32 R122, R122, -0x326172a9, RZ ;  /* 0xcd9e8d577a7a7825 */ /* 0x000fe200078e00ff */
[----:B------:R-:W-:Y:S01]  /*1be80*/  PRMT R109, R102, 0x5410, R109 ;  /* 0x00005410666d7816 */ /* 0x000fe2000000006d */
[----:B------:R-:W-:Y:S01]  /*1be90*/  MUFU.EX2 R181, R181 ;  /* 0x000000b500b57308 */ /* 0x000fe20000000800 */
[----:B---3--:R-:W-:Y:S01]  /*1bea0*/  FMNMX.FTZ R2, R2, R27, !PT ;  /* 0x0000001b02027209 */ /* 0x008fe20007810000 */
[----:B------:R-:W-:Y:S01]  /*1beb0*/  FFMA.FTZ R239, R68, c[0x0][0x23c], -R178 ;  /* 0x00008f0044ef7a23 */ /* 0x000fe200000108b2 */
[----:B------:R-:W-:Y:S01]  /*1bec0*/  LOP3.LUT R27, R124, 0xff, RZ, 0xc0, !PT ;  /* 0x000000ff7c1b7812 */ /* 0x000fe200078ec0ff */
[--C-:B------:R-:W-:Y:S01]  /*1bed0*/  HSET2.LE.AND R47, R109, R242.reuse, PT ;  /* 0x000000f26d2f7233 */ /* 0x100fe20003803000 */
[----:B------:R-:W-:Y:S01]  /*1bee0*/  SHF.R.U32.HI R102, RZ, 0x8, R89 ;  /* 0x00000008ff667819 */ /* 0x000fe20000011659 */
[----:B------:R-:W-:Y:S01]  /*1bef0*/  FMUL.FTZ R110, R2, c[0x0][0x23c] ;  /* 0x00008f00026e7a20 */ /* 0x000fe20000410000 */
[----:B------:R-:W-:Y:S01]  /*1bf00*/  FSEL R199, R199, RZ, P0 ;  /* 0x000000ffc7c77208 */ /* 0x000fe20000000000 */
[----:B------:R-:W-:Y:S01]  /*1bf10*/  FFMA.FTZ R189, R189, c[0x0][0x23c], -R176 ;  /* 0x00008f00bdbd7a23 */ /* 0x000fe200000108b0 */
[----:B------:R-:W-:Y:S01]  /*1bf20*/  SHF.R.U32.HI R90, RZ, 0x10, R16 ;  /* 0x00000010ff5a7819 */ /* 0x000fe20000011610 */
[----:B------:R-:W-:Y:S01]  /*1bf30*/  MUFU.EX2 R125, R125 ;  /* 0x0000007d007d7308 */ /* 0x000fe20000000800 */
[----:B------:R-:W-:Y:S01]  /*1bf40*/  PRMT R94, R94, 0x5410, R9 ;  /* 0x000054105e5e7816 */ /* 0x000fe20000000009 */
[----:B----4-:R-:W-:Y:S01]  /*1bf50*/  FFMA.FTZ R203, R10, c[0x0][0x23c], -R199 ;  /* 0x00008f000acb7a23 */ /* 0x010fe200000108c7 */
[----:B------:R-:W-:Y:S01]  /*1bf60*/  SHF.R.U32.HI R9, RZ, 0x10, R79 ;  /* 0x00000010ff097819 */ /* 0x000fe2000001164f */
[--C-:B------:R-:W-:Y:S01]  /*1bf70*/  FFMA.FTZ R184, R12, c[0x0][0x23c], -R199.reuse ;  /* 0x00008f000cb87a23 */ /* 0x100fe200000108c7 */
[----:B------:R-:W-:Y:S01]  /*1bf80*/  LOP3.LUT R88, R88, 0xff, RZ, 0xc0, !PT ;  /* 0x000000ff58587812 */ /* 0x000fe200078ec0ff */
[----:B------:R-:W-:Y:S01]  /*1bf90*/  FFMA.FTZ R186, R170, c[0x0][0x23c], -R199 ;  /* 0x00008f00aaba7a23 */ /* 0x000fe200000108c7 */
[----:B------:R-:W-:Y:S01]  /*1bfa0*/  PRMT R27, R27, 0x5410, R102 ;  /* 0x000054101b1b7816 */ /* 0x000fe20000000066 */
[--C-:B------:R-:W-:Y:S01]  /*1bfb0*/  FFMA.FTZ R171, R171, c[0x0][0x23c], -R176.reuse ;  /* 0x00008f00abab7a23 */ /* 0x100fe200000108b0 */
[----:B------:R-:W-:Y:S01]  /*1bfc0*/  LOP3.LUT R102, R74, 0xff, RZ, 0xc0, !PT ;  /* 0x000000ff4a667812 */ /* 0x000fe200078ec0ff */
[----:B------:R-:W-:Y:S01]  /*1bfd0*/  MUFU.EX2 R189, R189 ;  /* 0x000000bd00bd7308 */ /* 0x000fe20000000800 */
[----:B------:R-:W-:Y:S01]  /*1bfe0*/  LOP3.LUT R74, R57, 0xffff, RZ, 0xc0, !PT ;  /* 0x0000ffff394a7812 */ /* 0x000fe200078ec0ff */
[----:B------:R-:W-:Y:S01]  /*1bff0*/  FFMA.FTZ R37, R37, c[0x0][0x23c], -R176 ;  /* 0x00008f0025257a23 */ /* 0x000fe200000108b0 */
[----:B------:R-:W-:Y:S01]  /*1c000*/  SHF.R.U32.HI R127, RZ, 0x18, R16 ;  /* 0x00000018ff7f7819 */ /* 0x000fe20000011610 */
[--C-:B------:R-:W-:Y:S01]  /*1c010*/  FFMA.FTZ R33, R33, c[0x0][0x23c], -R176.reuse ;  /* 0x00008f0021217a23 */ /* 0x100fe200000108b0 */
[----:B------:R-:W-:Y:S01]  /*1c020*/  LOP3.LUT R10, R90, 0xff, RZ, 0xc0, !PT ;  /* 0x000000ff5a0a7812 */ /* 0x000fe200078ec0ff */
[--C-:B------:R-:W-:Y:S01]  /*1c030*/  FFMA.FTZ R83, R83, c[0x0][0x23c], -R176.reuse ;  /* 0x00008f0053537a23 */ /* 0x100fe200000108b0 */
[----:B------:R-:W-:Y:S01]  /*1c040*/  FSETP.NEU.FTZ.AND P1, PT, R2, -INF , PT ;  /* 0xff8000000200780b */ /* 0x000fe20003f3d000 */
[----:B------:R-:W-:Y:S01]  /*1c050*/  FFMA.FTZ R49, R49, c[0x0][0x23c], -R176 ;  /* 0x00008f0031317a23 */ /* 0x000fe200000108b0 */
[----:B------:R-:W-:Y:S01]  /*1c060*/  SHF.R.U32.HI R90, RZ, 0x18, R79 ;  /* 0x00000018ff5a7819 */ /* 0x000fe2000001164f */
[----:B------:R-:W-:Y:S01]  /*1c070*/  MUFU.EX2 R203, R203 ;  /* 0x000000cb00cb7308 */ /* 0x000fe20000000800 */
[C---:B------:R-:W-:Y:S01]  /*1c080*/  LOP3.LUT R118, R79.reuse, 0xffff, RZ, 0xc0, !PT ;  /* 0x0000ffff4f767812 */ /* 0x040fe200078ec0ff */
[--C-:B------:R-:W-:Y:S01]  /*1c090*/  FFMA.FTZ R233, R112, c[0x0][0x23c], -R178.reuse ;  /* 0x00008f0070e97a23 */ /* 0x100fe200000108b2 */
        /* <DEDUP_REMOVED lines=8> */
[----:B------:R-:W-:Y:S01]  /*1c120*/  SHF.R.U32.HI R61, RZ, 0x18, R124 ;  /* 0x00000018ff3d7819 */ /* 0x000fe2000001167c */
[----:B------:R-:W-:Y:S01]  /*1c130*/  FFMA.FTZ R124, R240, c[0x0][0x23c], -R176 ;  /* 0x00008f00f07c7a23 */ /* 0x000fe200000108b0 */
[----:B------:R-:W-:Y:S01]  /*1c140*/  LOP3.LUT R105, R57, 0xff, RZ, 0xc0, !PT ;  /* 0x000000ff39697812 */ /* 0x000fe200078ec0ff */
[----:B------:R-:W-:Y:S01]  /*1c150*/  FFMA.FTZ R240, R100, c[0x0][0x23c], -R178 ;  /* 0x00008f0064f07a23 */ /* 0x000fe200000108b2 */
[----:B------:R-:W-:Y:S01]  /*1c160*/  SHF.R.U32.HI R74, RZ, 0x8, R74 ;  /* 0x00000008ff4a7819 */ /* 0x000fe2000001164a */
[----:B------:R-:W-:Y:S01]  /*1c170*/  FFMA.FTZ R100, R21, c[0x0][0x23c], -R176 ;  /* 0x00008f0015647a23 */ /* 0x000fe200000108b0 */
[----:B------:R-:W-:Y:S01]  /*1c180*/  PRMT R127, R10, 0x5410, R127 ;  /* 0x000054100a7f7816 */ /* 0x000fe2000000007f */
[----:B------:R-:W-:Y:S01]  /*1c190*/  FFMA.FTZ R173, R173, c[0x0][0x23c], -R178 ;  /* 0x00008f00adad7a23 */ /* 0x000fe200000108b2 */
[----:B------:R-:W-:Y:S01]  /*1c1a0*/  LOP3.LUT R10, R123, UR24, R246, 0x96, !PT ;  /* 0x000000187b0a7c12 */ /* 0x000fe2000f8e96f6 */
[----:B------:R-:W-:Y:S01]  /*1c1b0*/  MUFU.EX2 R184, R184 ;  /* 0x000000b800b87308 */ /* 0x000fe20000000800 */
[----:B------:R-:W-:Y:S01]  /*1c1c0*/  LOP3.LUT R9, R23, UR22, R122, 0x96, !PT ;  /* 0x0000001617097c12 */ /* 0x000fe2000f8e967a */
[--C-:B------:R-:W-:Y:S01]  /*1c1d0*/  FFMA.FTZ R185, R116, c[0x0][0x23c], -R178.reuse ;  /* 0x00008f0074b97a23 */ /* 0x100fe200000108b2 */
[----:B------:R-:W-:Y:S01]  /*1c1e0*/  FSEL R110, R110, RZ, P1 ;  /* 0x000000ff6e6e7208 */ /* 0x000fe20000800000 */
[----:B------:R-:W-:Y:S01]  /*1c1f0*/  FFMA.FTZ R168, R168, c[0x0][0x23c], -R178 ;  /* 0x00008f00a8a87a23 */ /* 0x000fe200000108b2 */
[----:B------:R-:W-:Y:S01]  /*1c200*/  PRMT R79, R79, 0x5410, R90 ;  /* 0x000054104f4f7816 */ /* 0x000fe2000000005a */
[----:B------:R-:W-:Y:S01]  /*1c210*/  FFMA.FTZ R51, R51, c[0x0][0x23c], -R178 ;  /* 0x00008f0033337a23 */ /* 0x000fe200000108b2 */
[----:B------:R-:W-:Y:S01]  /*1c220*/  SHF.R.U32.HI R90, RZ, 0x8, R59 ;  /* 0x00000008ff5a7819 */ /* 0x000fe2000001163b */
[--C-:B------:R-:W-:Y:S01]  /*1c230*/  FFMA.FTZ R202, R187, c[0x0][0x23c], -R110.reuse ;  /* 0x00008f00bbca7a23 */ /* 0x100fe2000001086e */
[----:B------:R-:W-:Y:S01]  /*1c240*/  SHF.R.U32.HI R57, RZ, 0x18, R57 ;  /* 0x00000018ff397819 */ /* 0x000fe20000011639 */
[----:B------:R-:W-:Y:S01]  /*1c250*/  MUFU.EX2 R124, R124 ;  /* 0x0000007c007c7308 */ /* 0x000fe20000000800 */
[----:B------:R-:W-:Y:S01]  /*1c260*/  LOP3.LUT R88, R88, 0xff, RZ, 0xc0, !PT ;  /* 0x000000ff58587812 */ /* 0x000fe200078ec0ff */
[--C-:B------:R-:W-:Y:S01]  /*1c270*/  FFMA.FTZ R187, R183, c[0x0][0x23c], -R110.reuse ;  /* 0x00008f00b7bb7a23 */ /* 0x100fe2000001086e */
[----:B------:R-:W-:Y:S01]  /*1c280*/  PRMT R59, R102, 0x5410, R61 ;  /* 0x00005410663b7816 */ /* 0x000fe2000000003d */
[----:B------:R-:W-:Y:S01]  /*1c290*/  FFMA.FTZ R183, R19, c[0x0][0x23c], -R110 ;  /* 0x00008f0013b77a23 */ /* 0x000fe2000001086e */
[----:B------:R-:W-:Y:S01]  /*1c2a0*/  PRMT R105, R105, 0x5410, R74 ;  /* 0x0000541069697816 */ /* 0x000fe2000000004a */
[--C-:B------:R-:W-:Y:S01]  /*1c2b0*/  FFMA.FTZ R170, R13, c[0x0][0x23c], -R110.reuse ;  /* 0x00008f000daa7a23 */ /* 0x100fe2000001086e */
[----:B------:R-:W-:Y:S01]  /*1c2c0*/  LOP3.LUT R74, R11, 0xffff, RZ, 0xc0, !PT ;  /* 0x0000ffff0b4a7812 */ /* 0x000fe200078ec0ff */
[----:B------:R-:W-:Y:S01]  /*1c2d0*/  FFMA.FTZ R231, R92, c[0x0][0x23c], -R110 ;  /* 0x00008f005ce77a23 */ /* 0x000fe2000001086e */
[----:B------:R-:W-:Y:S01]  /*1c2e0*/  SHF.R.U32.HI R61, RZ, 0x10, R11 ;  /* 0x00000010ff3d7819 */ /* 0x000fe2000001160b */
[----:B------:R-:W-:Y:S01]  /*1c2f0*/  MUFU.EX2 R202, R202 ;  /* 0x000000ca00ca7308 */ /* 0x000fe20000000800 */
[----:B------:R-:W-:Y:S01]  /*1c300*/  PRMT R67, R67, 0x5410, R90 ;  /* 0x0000541043437816 */ /* 0x000fe2000000005a */
[----:B------:R-:W-:Y:S01]  /*1c310*/  IMAD.WIDE.U32 R90, R10, -0x2daee0ad, RZ ;  /* 0xd2511f530a5a7825 */ /* 0x000fe200078e00ff */
[----:B------:R-:W-:Y:S01]  /*1c320*/  PRMT R57, R88, 0x5410, R57 ;  /* 0x0000541058397816 */ /* 0x000fe20000000039 */
[--C-:B------:R-:W-:Y:S01]  /*1c330*/  HSET2.LE.AND R59, R59, R242.reuse, PT ;  /* 0x000000f23b3b7233 */ /* 0x100fe20003803000 */
[----:B------:R-:W-:Y:S01]  /*1c340*/  LOP3.LUT R19, R11, 0xff, RZ, 0xc0, !PT ;  /* 0x000000ff0b137812 */ /* 0x000fe200078ec0ff */
[----:B------:R-:W-:Y:S01]  /*1c350*/  IMAD.WIDE.U32 R88, R9, -0x2daee0ad, RZ ;  /* 0xd2511f5309587825 */ /* 0x000fe200078e00ff */
[----:B------:R-:W-:Y:S01]  /*1c360*/  SHF.R.U32.HI R12, RZ, 0x18, R11 ;  /* 0x00000018ff0c7819 */ /* 0x000fe2000001160b */
[--C-:B------:R-:W-:Y:S01]  /*1c370*/  HSET2.LE.AND R57, R57, R242.reuse, PT ;  /* 0x000000f239397233 */ /* 0x100fe20003803000 */
[----:B------:R-:W-:Y:S01]  /*1c380*/  SHF.R.U32.HI R74, RZ, 0x8, R74 ;  /* 0x00000008ff4a7819 */ /* 0x000fe2000001164a */
[----:B------:R-:W1:Y:S01]  /*1c390*/  MUFU.EX2 R187, R187 ;  /* 0x000000bb00bb7308 */ /* 0x000e620000000800 */
[----:B------:R-:W-:Y:S01]  /*1c3a0*/  LOP3.LUT R61, R61, 0xff, RZ, 0xc0, !PT ;  /* 0x000000ff3d3d7812 */ /* 0x000fe200078ec0ff */
[----:B------:R-:W-:Y:S01]  /*1c3b0*/  FFMA.FTZ R225, R104, c[0x0][0x23c], -R110 ;  /* 0x00008f0068e17a23 */ /* 0x000fe2000001086e */
[----:B------:R-:W-:Y:S01]  /*1c3c0*/  PRMT R19, R19, 0x5410, R74 ;  /* 0x0000541013137816 */ /* 0x000fe2000000004a */
[----:B------:R-:W-:Y:S01]  /*1c3d0*/  FFMA.FTZ R232, R62, c[0x0][0x23c], -R110 ;  /* 0x00008f003ee87a23 */ /* 0x000fe2000001086e */
[----:B------:R-:W-:Y:S01]  /*1c3e0*/  PRMT R61, R61, 0x5410, R12 ;  /* 0x000054103d3d7816 */ /* 0x000fe2000000000c */
[----:B------:R-:W-:Y:S01]  /*1c3f0*/  FFMA.FTZ R103, R41, c[0x0][0x23c], -R110 ;  /* 0x00008f0029677a23 */ /* 0x000fe2000001086e */
[----:B------:R-:W-:Y:S01]  /*1c400*/  LOP3.LUT R74, R89, UR19, R90, 0x96, !PT ;  /* 0x00000013594a7c12 */ /* 0x000fe2000f8e965a */
[----:B------:R-:W-:Y:S01]  /*1c410*/  FFMA.FTZ R109, R40, c[0x0][0x23c], -R110 ;  /* 0x00008f00286d7a23 */ /* 0x000fe2000001086e */
[----:B------:R-:W-:Y:S01]  /*1c420*/  FSEL R11, R2, RZ, P1 ;  /* 0x000000ff020b7208 */ /* 0x000fe20000800000 */
[----:B------:R-:W-:Y:S01]  /*1c430*/  MUFU.EX2 R183, R183 ;  /* 0x000000b700b77308 */ /* 0x000fe20000000800 */
[----:B------:R-:W-:Y:S01]  /*1c440*/  LOP3.LUT R9, R91, UR21, R244, 0x96, !PT ;  /* 0x000000155b097c12 */ /* 0x000fe2000f8e96f4 */
[----:B------:R-:W-:Y:S01]  /*1c450*/  FFMA.FTZ R114, R15, c[0x0][0x23c], -R110 ;  /* 0x00008f000f727a23 */ /* 0x000fe2000001086e */
[----:B------:R-:W-:Y:S01]  /*1c460*/  FSEL R12, R0, RZ, P0 ;  /* 0x000000ff000c7208 */ /* 0x000fe20000000000 */
[----:B------:R-:W-:Y:S01]  /*1c470*/  FADD.FTZ R11, -R11, R164 ;  /* 0x000000a40b0b7221 */ /* 0x000fe20000010100 */
[----:B--2---:R-:W-:Y:S01]  /*1c480*/  F2FP.PACK_AB R15, R179, R180 ;  /* 0x000000b4b30f723e */ /* 0x004fe200000000ff */
[----:B------:R-:W-:Y:S01]  /*1c490*/  IMAD.WIDE.U32 R90, R9, -0x326172a9, RZ ;  /* 0xcd9e8d57095a7825 */ /* 0x000fe200078e00ff */
[----:B------:R-:W-:Y:S01]  /*1c4a0*/  F2FP.PACK_AB R17, R190, R25 ;  /* 0x00000019be11723e */ /* 0x000fe200000000ff */
[--C-:B------:R-:W-:Y:S01]  /*1c4b0*/  HSET2.LE.AND R61, R61, R242.reuse, PT ;  /* 0x000000f23d3d7233 */ /* 0x100fe20003803000 */
[----:B------:R-:W-:Y:S01]  /*1c4c0*/  SHF.R.U32.HI R118, RZ, 0x8, R118 ;  /* 0x00000008ff767819 */ /* 0x000fe20000011676 */
[----:B------:R-:W2:Y:S01]  /*1c4d0*/  MUFU.EX2 R170, R170 ;  /* 0x000000aa00aa7308 */ /* 0x000ea20000000800 */
[----:B------:R-:W-:Y:S01]  /*1c4e0*/  FADD.FTZ R9, -R12, R165 ;  /* 0x000000a50c097221 */ /* 0x000fe20000010100 */
[----:B------:R-:W-:Y:S01]  /*1c4f0*/  FSEL R10, R3, RZ, P2 ;  /* 0x000000ff030a7208 */ /* 0x000fe20001000000 */
[----:B------:R-:W-:Y:S01]  /*1c500*/  IMAD.WIDE.U32 R164, R74, -0x326172a9, RZ ;  /* 0xcd9e8d574aa47825 */ /* 0x000fe200078e00ff */
[----:B------:R-:W-:Y:S01]  /*1c510*/  LOP3.LUT R74, R91, UR20, R22, 0x96, !PT ;  /* 0x000000145b4a7c12 */ /* 0x000fe2000f8e9616 */
[--C-:B------:R-:W-:Y:S01]  /*1c520*/  HSET2.LE.AND R63, R63, R242.reuse, PT ;  /* 0x000000f23f3f7233 */ /* 0x100fe20003803000 */
[----:B------:R-:W-:Y:S01]  /*1c530*/  PRMT R111, R111, 0x5410, R118 ;  /* 0x000054106f6f7816 */ /* 0x000fe20000000076 */
[----:B------:R-:W-:Y:S01]  /*1c540*/  FADD.FTZ R10, -R10, R167 ;  /* 0x000000a70a0a7221 */ /* 0x000fe20000010100 */
[----:B------:R-:W-:Y:S01]  /*1c550*/  LOP3.LUT R12, R165, UR18, R90, 0x96, !PT ;  /* 0x00000012a50c7c12 */ /* 0x000fe2000f8e965a */
[----:B------:R-:W-:Y:S01]  /*1c560*/  IMAD.WIDE.U32 R90, R74, -0x2daee0ad, RZ ;  /* 0xd2511f534a5a7825 */ /* 0x000fe200078e00ff */
[----:B------:R-:W-:Y:S01]  /*1c570*/  MUFU.EX2 R173, R173 ;  /* 0x000000ad00ad7308 */ /* 0x000fe20000000800 */
[----:B------:R-:W-:Y:S01]  /*1c580*/  FSEL R13, R5, RZ, P3 ;  /* 0x000000ff050d7208 */ /* 0x000fe20001800000 */
[--C-:B------:R-:W-:Y:S01]  /*1c590*/  HSET2.LE.AND R62, R67, R242.reuse, PT ;  /* 0x000000f2433e7233 */ /* 0x100fe20003803000 */
[----:B------:R-:W-:Y:S01]  /*1c5a0*/  IMAD.WIDE.U32 R208, R12, -0x2daee0ad, RZ ;  /* 0xd2511f530cd07825 */ /* 0x000fe200078e00ff */
[----:B------:R-:W-:Y:S01]  /*1c5b0*/  LOP3.LUT R88, R91, UR17, R88, 0x96, !PT ;  /* 0x000000115b587c12 */ /* 0x000fe2000f8e9658 */
[----:B------:R-:W-:Y:S01]  /*1c5c0*/  UIADD3 UR4, UR5, 0x2, URZ ;  /* 0x0000000205047890 */ /* 0x000fe2000fffe03f */
[----:B------:R-:W-:Y:S01]  /*1c5d0*/  LOP3.LUT R20, R20, 0xff, RZ, 0xc0, !PT ;  /* 0x000000ff14147812 */ /* 0x000fe200078ec0ff */
[----:B------:R-:W-:Y:S01]  /*1c5e0*/  FFMA.FTZ R91, R174, c[0x0][0x23c], -R178 ;  /* 0x00008f00ae5b7a23 */ /* 0x000fe200000108b2 */
[----:B------:R-:W-:Y:S01]  /*1c5f0*/  LOP3.LUT R12, R209, UR13, R90, 0x96, !PT ;  /* 0x0000000dd10c7c12 */ /* 0x000fe2000f8e965a */
[----:B------:R-:W-:Y:S01]  /*1c600*/  IMAD.WIDE.U32 R88, R88, -0x326172a9, RZ ;  /* 0xcd9e8d5758587825 */ /* 0x000fe200078e00ff */
[----:B------:R-:W-:Y:S01]  /*1c610*/  MUFU.EX2 R168, R168 ;  /* 0x000000a800a87308 */ /* 0x000fe20000000800 */
[----:B------:R-:W-:Y:S01]  /*1c620*/  PRMT R31, R20, 0x5410, R31 ;  /* 0x00005410141f7816 */ /* 0x000fe2000000001f */
[----:B------:R-:W-:Y:S01]  /*1c630*/  UIADD3 UR5, UR5, 0x3, URZ ;  /* 0x0000000305057890 */ /* 0x000fe2000fffe03f */
[----:B------:R-:W-:Y:S01]  /*1c640*/  IMAD.WIDE.U32 R234, R12, -0x326172a9, RZ ;  /* 0xcd9e8d570cea7825 */ /* 0x000fe200078e00ff */
[----:B------:R-:W-:Y:S02]  /*1c650*/  LOP3.LUT R102, R89, UR16, R164, 0x96, !PT ;  /* 0x0000001059667c12 */ /* 0x000fe4000f8e96a4 */
[----:B------:R-:W-:Y:S01]  /*1c660*/  LOP3.LUT R20, R123, UR24, R250, 0x96, !PT ;  /* 0x000000187b147c12 */ /* 0x000fe2000f8e96fa */
[----:B------:R-:W-:Y:S01]  /*1c670*/  FFMA.FTZ R12, R172, c[0x0][0x23c], -R178 ;  /* 0x00008f00ac0c7a23 */ /* 0x000fe200000108b2 */
[----:B------:R-:W-:Y:S01]  /*1c680*/  LOP3.LUT R74, R235, UR25, R88, 0x96, !PT ;  /* 0x00000019eb4a7c12 */ /* 0x000fe2000f8e9658 */
[----:B------:R-:W-:Y:S01]  /*1c690*/  FFMA.FTZ R88, R96, c[0x0][0x23c], -R110 ;  /* 0x00008f0060587a23 */ /* 0x000fe2000001086e */
[----:B------:R-:W-:Y:S01]  /*1c6a0*/  MUFU.EX2 R171, R171 ;  /* 0x000000ab00ab7308 */ /* 0x000fe20000000800 */
[----:B------:R-:W-:Y:S01]  /*1c6b0*/  IMAD.WIDE.U32 R40, R102, -0x2daee0ad, RZ ;  /* 0xd2511f5366287825 */ /* 0x000fe200078e00ff */
[----:B------:R-:W-:Y:S02]  /*1c6c0*/  LOP3.LUT R16, R35, UR22, R122, 0x96, !PT ;  /* 0x0000001623107c12 */ /* 0x000fe4000f8e967a */
[----:B------:R-:W-:Y:S01]  /*1c6d0*/  PLOP3.LUT P0, PT, PT, PT, UP0, 0x80, 0x0 ;  /* 0x000000000000781c */ /* 0x000fe20003f0f008 */
[----:B------:R-:W-:Y:S02]  /*1c6e0*/  FFMA.FTZ R90, R36, c[0x0][0x23c], -R178 ;  /* 0x00008f00245a7a23 */ /* 0x000fe400000108b2 */
[----:B------:R-:W-:Y:S02]  /*1c6f0*/  IMAD.MOV.U32 R36, RZ, RZ, R188 ;  /* 0x000000ffff247224 */ /* 0x000fe400078e00bc */
[----:B------:R-:W-:Y:S01]  /*1c700*/  FFMA.FTZ R174, R95, c[0x0][0x23c], -R110 ;  /* 0x00008f005fae7a23 */ /* 0x000fe2000001086e */
[----:B------:R3:W-:Y:S01]  /*1c710*/  MUFU.EX2 R172, R88 ;  /* 0x0000005800ac7308 */ /* 0x0007e20000000800 */
[----:B------:R-:W-:Y:S02]  /*1c720*/  FFMA.FTZ R118, R238, c[0x0][0x23c], -R178 ;  /* 0x00008f00ee767a23 */ /* 0x000fe400000108b2 */
[--C-:B------:R-:W-:Y:S02]  /*1c730*/  FFMA.FTZ R238, R99, c[0x0][0x23c], -R176.reuse ;  /* 0x00008f0063ee7a23 */ /* 0x100fe400000108b0 */
[--C-:B------:R-:W-:Y:S02]  /*1c740*/  FFMA.FTZ R123, R241, c[0x0][0x23c], -R176.reuse ;  /* 0x00008f00f17b7a23 */ /* 0x100fe400000108b0 */
[----:B------:R-:W-:Y:S01]  /*1c750*/  FFMA.FTZ R241, R56, c[0x0][0x23c], -R176 ;  /* 0x00008f0038f17a23 */ /* 0x000fe200000108b0 */
[--C-:B------:R-:W-:Y:S01]  /*1c760*/  HSET2.LE.AND R56, R105, R242.reuse, PT ;  /* 0x000000f269387233 */ /* 0x100fe20003803000 */
[----:B------:R-:W-:Y:S01]  /*1c770*/  IMAD.MOV.U32 R89, RZ, RZ, R209 ;  /* 0x000000ffff597224 */ /* 0x000fe200078e00d1 */
[----:B------:R4:W-:Y:S01]  /*1c780*/  MUFU.EX2 R95, R36 ;  /* 0x00000024005f7308 */ /* 0x0009e20000000800 */
[----:B------:R-:W-:Y:S02]  /*1c790*/  FFMA.FTZ R167, R101, c[0x0][0x23c], -R199 ;  /* 0x00008f0065a77a23 */ /* 0x000fe400000108c7 */
[--C-:B------:R-:W-:Y:S02]  /*1c7a0*/  FFMA.FTZ R101, R201, c[0x0][0x23c], -R178.reuse ;  /* 0x00008f00c9657a23 */ /* 0x100fe400000108b2 */
[----:B------:R-:W-:Y:S02]  /*1c7b0*/  FFMA.FTZ R201, R128, c[0x0][0x23c], -R178 ;  /* 0x00008f0080c97a23 */ /* 0x000fe400000108b2 */
[----:B------:R-:W-:Y:S02]  /*1c7c0*/  IMAD.MOV.U32 R129, RZ, RZ, R89 ;  /* 0x000000ffff817224 */ /* 0x000fe400078e0059 */
[----:B------:R-:W-:Y:S01]  /*1c7d0*/  FFMA.FTZ R188, R46, c[0x0][0x23c], -R176 ;  /* 0x00008f002ebc7a23 */ /* 0x000fe200000108b0 */
[----:B------:R2:W-:Y:S01]  /*1c7e0*/  MUFU.EX2 R92, R12 ;  /* 0x0000000c005c7308 */ /* 0x0005e20000000800 */
[--C-:B------:R-:W-:Y:S01]  /*1c7f0*/  HSET2.LE.AND R46, R106, R242.reuse, PT ;  /* 0x000000f26a2e7233 */ /* 0x100fe20003803000 */
[----:B------:R-:W-:Y:S02]  /*1c800*/  FFMA.FTZ R96, R52, c[0x0][0x23c], -R178 ;  /* 0x00008f0034607a23 */ /* 0x000fe400000108b2 */
[----:B---3--:R-:W-:Y:S02]  /*1c810*/  IMAD.MOV.U32 R88, RZ, RZ, R208 ;  /* 0x000000ffff587224 */ /* 0x008fe400078e00d0 */
[----:B------:R-:W-:Y:S01]  /*1c820*/  FFMA.FTZ R107, R54, c[0x0][0x23c], -R110 ;  /* 0x00008f00366b7a23 */ /* 0x000fe2000001086e */
[----:B------:R-:W-:Y:S01]  /*1c830*/  LOP3.LUT R46, R46, R15, RZ, 0xc0, !PT ;  /* 0x0000000f2e2e7212 */ /* 0x000fe200078ec0ff */
[----:B------:R-:W-:Y:S01]  /*1c840*/  IMAD.MOV.U32 R128, RZ, RZ, R88 ;  /* 0x000000ffff807224 */ /* 0x000fe200078e0058 */
[----:B-1----:R-:W-:Y:S01]  /*1c850*/  F2FP.PACK_AB R15, R187, R202 ;  /* 0x000000cabb0f723e */ /* 0x002fe200000000ff */
[----:B------:R-:W-:Y:S01]  /*1c860*/  MUFU.EX2 R99, R37 ;  /* 0x0000002500637308 */ /* 0x000fe20000000800 */
[----:B------:R-:W-:Y:S02]  /*1c870*/  IMAD.MOV.U32 R54, RZ, RZ, R234 ;  /* 0x000000ffff367224 */ /* 0x000fe400078e00ea */
[----:B------:R-:W-:Y:S01]  /*1c880*/  IMAD.MOV.U32 R52, RZ, RZ, R128 ;  /* 0x000000ffff347224 */ /* 0x000fe200078e0080 */
[----:B----4-:R-:W3:Y:S01]  /*1c890*/  LDL.LU R36, [R1+0x14] ;  /* 0x0000140001247983 */ /* 0x010ee20000300800 */
[----:B------:R-:W-:Y:S01]  /*1c8a0*/  FFMA.FTZ R165, R82, c[0x0][0x23c], -R110 ;  /* 0x00008f0052a57a23 */ /* 0x000fe2000001086e */
[----:B------:R-:W-:Y:S01]  /*1c8b0*/  SHF.R.U32.HI R71, RZ, 0x18, R54 ;  /* 0x00000018ff477819 */ /* 0x000fe20000011636 */
[--C-:B------:R-:W-:Y:S02]  /*1c8c0*/  FFMA.FTZ R82, R81, c[0x0][0x23c], -R178.reuse ;  /* 0x00008f0051527a23 */ /* 0x100fe400000108b2 */
[----:B------:R-:W-:Y:S01]  /*1c8d0*/  FFMA.FTZ R81, R177, c[0x0][0x23c], -R178 ;  /* 0x00008f00b1517a23 */ /* 0x000fe200000108b2 */
[----:B------:R-:W-:Y:S01]  /*1c8e0*/  MUFU.EX2 R123, R123 ;  /* 0x0000007b007b7308 */ /* 0x000fe20000000800 */
[--C-:B------:R-:W-:Y:S01]  /*1c8f0*/  FFMA.FTZ R177, R44, c[0x0][0x23c], -R176.reuse ;  /* 0x00008f002cb17a23 */ /* 0x100fe200000108b0 */
[--C-:B------:R-:W-:Y:S01]  /*1c900*/  HSET2.LE.AND R44, R94, R242.reuse, PT ;  /* 0x000000f25e2c7233 */ /* 0x100fe20003803000 */
[--C-:B------:R-:W-:Y:S01]  /*1c910*/  FFMA.FTZ R88, R53, c[0x0][0x23c], -R176.reuse ;  /* 0x00008f0035587a23 */ /* 0x100fe200000108b0 */
[----:B--2---:R-:W-:Y:S01]  /*1c920*/  F2FP.PACK_AB R12, R181, R182 ;  /* 0x000000b6b50c723e */ /* 0x004fe200000000ff */
[----:B------:R-:W-:Y:S02]  /*1c930*/  IMAD.MOV.U32 R53, RZ, RZ, R129 ;  /* 0x000000ffff357224 */ /* 0x000fe400078e0081 */
[----:B------:R-:W-:Y:S01]  /*1c940*/  FFMA.FTZ R129, R55, c[0x0][0x23c], -R176 ;  /* 0x00008f0037817a23 */ /* 0x000fe200000108b0 */
[----:B------:R-:W-:Y:S01]  /*1c950*/  LOP3.LUT R44, R44, R17, RZ, 0xc0, !PT ;  /* 0x000000112c2c7212 */ /* 0x000fe200078ec0ff */
[----:B------:R-:W-:Y:S01]  /*1c960*/  IMAD.MOV.U32 R55, RZ, RZ, R235 ;  /* 0x000000ffff377224 */ /* 0x000fe200078e00eb */
[----:B------:R-:W-:Y:S01]  /*1c970*/  MUFU.EX2 R167, R167 ;  /* 0x000000a700a77308 */ /* 0x000fe20000000800 */
[----:B------:R-:W-:Y:S01]  /*1c980*/  IMAD.MOV.U32 R68, RZ, RZ, R52 ;  /* 0x000000ffff447224 */ /* 0x000fe200078e0034 */
[--C-:B------:R-:W-:Y:S01]  /*1c990*/  HSET2.LE.AND R52, R111, R242.reuse, PT ;  /* 0x000000f26f347233 */ /* 0x100fe20003803000 */
[----:B------:R-:W-:Y:S01]  /*1c9a0*/  SHF.R.U32.HI R17, RZ, 0x10, R54 ;  /* 0x00000010ff117819 */ /* 0x000fe20000011636 */
[----:B------:R-:W-:Y:S01]  /*1c9b0*/  FFMA.FTZ R89, R65, c[0x0][0x23c], -R176 ;  /* 0x00008f0041597a23 */ /* 0x000fe200000108b0 */
[C---:B------:R-:W-:Y:S01]  /*1c9c0*/  LOP3.LUT R21, R54.reuse, 0xffff, RZ, 0xc0, !PT ;  /* 0x0000ffff36157812 */ /* 0x040fe200078ec0ff */
[----:B------:R-:W-:Y:S01]  /*1c9d0*/  FFMA.FTZ R234, R73, c[0x0][0x23c], -R110 ;  /* 0x00008f0049ea7a23 */ /* 0x000fe2000001086e */
[----:B------:R-:W-:Y:S01]  /*1c9e0*/  LOP3.LUT R65, R54, 0xff, RZ, 0xc0, !PT ;  /* 0x000000ff36417812 */ /* 0x000fe200078ec0ff */
[--C-:B------:R-:W-:Y:S01]  /*1c9f0*/  HSET2.LE.AND R54, R75, R242.reuse, PT ;  /* 0x000000f24b367233 */ /* 0x100fe20003803000 */
[----:B------:R-:W-:Y:S01]  /*1ca00*/  LOP3.LUT R52, R52, R15, RZ, 0xc0, !PT ;  /* 0x0000000f34347212 */ /* 0x000fe200078ec0ff */
[----:B------:R-:W-:Y:S01]  /*1ca10*/  MUFU.EX2 R100, R100 ;  /* 0x0000006400647308 */ /* 0x000fe20000000800 */
[----:B------:R-:W-:Y:S01]  /*1ca20*/  F2FP.PACK_AB R15, R170, R183 ;  /* 0x000000b7aa0f723e */ /* 0x000fe200000000ff */
[----:B------:R-:W-:Y:S01]  /*1ca30*/  FFMA.FTZ R208, R113, c[0x0][0x23c], -R176 ;  /* 0x00008f0071d07a23 */ /* 0x000fe200000108b0 */
[----:B------:R-:W-:Y:S01]  /*1ca40*/  LOP3.LUT R73, R40, 0xff, RZ, 0xc0, !PT ;  /* 0x000000ff28497812 */ /* 0x000fe200078ec0ff */
[----:B------:R-:W-:Y:S01]  /*1ca50*/  IMAD.MOV.U32 R69, RZ, RZ, R53 ;  /* 0x000000ffff457224 */ /* 0x000fe200078e0035 */
[----:B------:R-:W-:Y:S01]  /*1ca60*/  LOP3.LUT R54, R54, R15, RZ, 0xc0, !PT ;  /* 0x0000000f36367212 */ /* 0x000fe200078ec0ff */
[--C-:B------:R-:W-:Y:S01]  /*1ca70*/  HSET2.LE.AND R53, R79, R242.reuse, PT ;  /* 0x000000f24f357233 */ /* 0x100fe20003803000 */
[----:B------:R-:W-:Y:S01]  /*1ca80*/  SHF.R.U32.HI R15, RZ, 0x10, R40 ;  /* 0x00000010ff0f7819 */ /* 0x000fe20000011628 */
[----:B------:R-:W-:Y:S01]  /*1ca90*/  FADD.FTZ R13, -R13, R166 ;  /* 0x000000a60d0d7221 */ /* 0x000fe20000010100 */
[----:B------:R-:W-:Y:S01]  /*1caa0*/  SHF.R.U32.HI R79, RZ, 0x18, R40 ;  /* 0x00000018ff4f7819 */ /* 0x000fe20000011628 */
[----:B------:R-:W-:Y:S01]  /*1cab0*/  MUFU.EX2 R118, R118 ;  /* 0x0000007600767308 */ /* 0x000fe20000000800 */
[--C-:B------:R-:W-:Y:S01]  /*1cac0*/  FFMA.FTZ R166, R4, c[0x0][0x23c], -R176.reuse ;  /* 0x00008f0004a67a23 */ /* 0x100fe200000108b0 */
[----:B------:R-:W-:Y:S01]  /*1cad0*/  LOP3.LUT R47, R47, R12, RZ, 0xc0, !PT ;  /* 0x0000000c2f2f7212 */ /* 0x000fe200078ec0ff */
[----:B------:R-:W-:Y:S01]  /*1cae0*/  FFMA.FTZ R176, R119, c[0x0][0x23c], -R176 ;  /* 0x00008f0077b07a23 */ /* 0x000fe200000108b0 */
[----:B------:R-:W-:Y:S01]  /*1caf0*/  F2FP.PACK_AB R12, R189, R26 ;  /* 0x0000001abd0c723e */ /* 0x000fe200000000ff */
[--C-:B------:R-:W-:Y:S01]  /*1cb00*/  FFMA.FTZ R119, R30, c[0x0][0x23c], -R199.reuse ;  /* 0x00008f001e777a23 */ /* 0x100fe200000108c7 */
[----:B------:R-:W-:Y:S01]  /*1cb10*/  LOP3.LUT R30, R40, 0xffff, RZ, 0xc0, !PT ;  /* 0x0000ffff281e7812 */ /* 0x000fe200078ec0ff */
[--C-:B------:R-:W-:Y:S01]  /*1cb20*/  FFMA.FTZ R209, R70, c[0x0][0x23c], -R178.reuse ;  /* 0x00008f0046d17a23 */ /* 0x100fe200000108b2 */
[----:B------:R-:W2:Y:S01]  /*1cb30*/  LDL.LU R40, [R1+0x10] ;  /* 0x0000100001287983 */ /* 0x000ea20000300800 */
[----:B------:R-:W-:Y:S01]  /*1cb40*/  FFMA.FTZ R178, R98, c[0x0][0x23c], -R178 ;  /* 0x00008f0062b27a23 */ /* 0x000fe200000108b2 */
[----:B------:R-:W-:Y:S01]  /*1cb50*/  MUFU.EX2 R166, R166 ;  /* 0x000000a600a67308 */ /* 0x000fe20000000800 */
[----:B------:R-:W-:Y:S01]  /*1cb60*/  FFMA.FTZ R98, R45, c[0x0][0x23c], -R110 ;  /* 0x00008f002d627a23 */ /* 0x000fe2000001086e */
[--C-:B------:R-:W-:Y:S01]  /*1cb70*/  HSET2.LE.AND R45, R127, R242.reuse, PT ;  /* 0x000000f27f2d7233 */ /* 0x100fe20003803000 */
[----:B------:R-:W-:Y:S01]  /*1cb80*/  LOP3.LUT R75, R74, 0xff, RZ, 0xc0, !PT ;  /* 0x000000ff4a4b7812 */ /* 0x000fe200078ec0ff */
[----:B------:R-:W-:Y:S01]  /*1cb90*/  FMUL.FTZ R11, R11, c[0x0][0x23c] ;  /* 0x00008f000b0b7a20 */ /* 0x000fe20000410000 */
[----:B------:R-:W-:Y:S01]  /*1cba0*/  LOP3.LUT R32, R41, UR26, R68, 0x96, !PT ;  /* 0x0000001a29207c12 */ /* 0x000fe2000f8e9644 */
[--C-:B------:R-:W-:Y:S01]  /*1cbb0*/  FFMA.FTZ R169, R169, c[0x0][0x23c], -R199.reuse ;  /* 0x00008f00a9a97a23 */ /* 0x100fe200000108c7 */
[----:B------:R-:W-:Y:S01]  /*1cbc0*/  LOP3.LUT R45, R45, R12, RZ, 0xc0, !PT ;  /* 0x0000000c2d2d7212 */ /* 0x000fe200078ec0ff */
[--C-:B------:R-:W-:Y:S01]  /*1cbd0*/  FFMA.FTZ R235, R58, c[0x0][0x23c], -R110.reuse ;  /* 0x00008f003aeb7a23 */ /* 0x100fe2000001086e */
[----:B------:R-:W-:Y:S01]  /*1cbe0*/  F2FP.PACK_AB R12, R186, R203 ;  /* 0x000000cbba0c723e */ /* 0x000fe200000000ff */
[----:B------:R-:W-:Y:S01]  /*1cbf0*/  MUFU.EX2 R119, R119 ;  /* 0x0000007700777308 */ /* 0x000fe20000000800 */
[----:B------:R-:W-:Y:S01]  /*1cc00*/  LOP3.LUT R127, R32, 0xff, RZ, 0xc0, !PT ;  /* 0x000000ff207f7812 */ /* 0x000fe200078ec0ff */
[--C-:B------:R-:W-:Y:S01]  /*1cc10*/  HSET2.LE.AND R55, R31, R242.reuse, PT ;  /* 0x000000f21f377233 */ /* 0x100fe20003803000 */
[----:B------:R-:W-:Y:S01]  /*1cc20*/  LOP3.LUT R53, R53, R12, RZ, 0xc0, !PT ;  /* 0x0000000c35357212 */ /* 0x000fe200078ec0ff */
[--C-:B------:R-:W-:Y:S01]  /*1cc30*/  FFMA.FTZ R102, R14, c[0x0][0x23c], -R199.reuse ;  /* 0x00008f000e667a23 */ /* 0x100fe200000108c7 */
[----:B------:R-:W-:Y:S01]  /*1cc40*/  LOP3.LUT R12, R74, 0xffff, RZ, 0xc0, !PT ;  /* 0x0000ffff4a0c7812 */ /* 0x000fe200078ec0ff */
[----:B------:R-:W-:Y:S01]  /*1cc50*/  FMUL.FTZ R10, R10, c[0x0][0x23c] ;  /* 0x00008f000a0a7a20 */ /* 0x000fe20000410000 */
[--C-:B------:R-:W-:Y:S01]  /*1cc60*/  HSET2.LE.AND R58, R27, R242.reuse, PT ;  /* 0x000000f21b3a7233 */ /* 0x100fe20003803000 */
[----:B------:R-:W-:Y:S01]  /*1cc70*/  FFMA.FTZ R43, R43, c[0x0][0x23c], -R110 ;  /* 0x00008f002b2b7a23 */ /* 0x000fe2000001086e */
[----:B------:R-:W-:Y:S01]  /*1cc80*/  SHF.R.U32.HI R12, RZ, 0x8, R12 ;  /* 0x00000008ff0c7819 */ /* 0x000fe2000001160c */
[----:B------:R-:W1:Y:S01]  /*1cc90*/  MUFU.EX2 R169, R169 ;  /* 0x000000a900a97308 */ /* 0x000e620000000800 */
[----:B------:R-:W-:Y:S01]  /*1cca0*/  FFMA.FTZ R85, R117, c[0x0][0x23c], -R110 ;  /* 0x00008f0075557a23 */ /* 0x000fe2000001086e */
[----:B------:R-:W-:Y:S01]  /*1ccb0*/  SHF.R.U32.HI R30, RZ, 0x8, R30 ;  /* 0x00000008ff1e7819 */ /* 0x000fe2000001161e */
[----:B------:R-:W-:Y:S01]  /*1ccc0*/  FFMA.FTZ R113, R42, c[0x0][0x23c], -R199 ;  /* 0x00008f002a717a23 */ /* 0x000fe200000108c7 */
[----:B------:R-:W-:Y:S01]  /*1ccd0*/  PRMT R75, R75, 0x5410, R12 ;  /* 0x000054104b4b7816 */ /* 0x000fe2000000000c */
[----:B------:R-:W-:Y:S01]  /*1cce0*/  FFMA.FTZ R29, R29, c[0x0][0x23c], -R110 ;  /* 0x00008f001d1d7a23 */ /* 0x000fe2000001086e */
[----:B------:R-:W-:Y:S01]  /*1ccf0*/  SHF.R.U32.HI R12, RZ, 0x8, R21 ;  /* 0x00000008ff0c7819 */ /* 0x000fe20000011615 */
[----:B------:R-:W-:Y:S01]  /*1cd00*/  IMAD.WIDE.U32 R20, R20, -0x2daee0ad, RZ ;  /* 0xd2511f5314147825 */ /* 0x000fe200078e00ff */
[----:B------:R-:W-:Y:S02]  /*1cd10*/  PRMT R73, R73, 0x5410, R30 ;  /* 0x0000541049497816 */ /* 0x000fe4000000001e */
[----:B------:R-:W-:Y:S01]  /*1cd20*/  MUFU.EX2 R117, R33 ;  /* 0x0000002100757308 */ /* 0x000fe20000000800 */
[----:B------:R-:W-:Y:S01]  /*1cd30*/  PRMT R65, R65, 0x5410, R12 ;  /* 0x0000541041417816 */ /* 0x000fe2000000000c */
[--C-:B------:R-:W-:Y:S01]  /*1cd40*/  FFMA.FTZ R87, R77, c[0x0][0x23c], -R110.reuse ;  /* 0x00008f004d577a23 */ /* 0x100fe2000001086e */
[----:B------:R-:W-:Y:S01]  /*1cd50*/  LOP3.LUT R12, R17, 0xff, RZ, 0xc0, !PT ;  /* 0x000000ff110c7812 */ /* 0x000fe200078ec0ff */
[----:B------:R-:W-:Y:S01]  /*1cd60*/  FFMA.FTZ R106, R28, c[0x0][0x23c], -R199 ;  /* 0x00008f001c6a7a23 */ /* 0x000fe200000108c7 */
[----:B------:R-:W-:Y:S01]  /*1cd70*/  LOP3.LUT R30, R15, 0xff, RZ, 0xc0, !PT ;  /* 0x000000ff0f1e7812 */ /* 0x000fe200078ec0ff */
[----:B------:R-:W-:Y:S01]  /*1cd80*/  FFMA.FTZ R28, R97, c[0x0][0x23c], -R110 ;  /* 0x00008f00611c7a23 */ /* 0x000fe2000001086e */
[----:B------:R-:W-:Y:S01]  /*1cd90*/  PRMT R71, R12, 0x5410, R71 ;  /* 0x000054100c477816 */ /* 0x000fe20000000047 */
[--C-:B------:R-:W-:Y:S01]  /*1cda0*/  FFMA.FTZ R97, R24, c[0x0][0x23c], -R199.reuse ;  /* 0x00008f0018617a23 */ /* 0x100fe200000108c7 */
[----:B------:R-:W-:Y:S01]  /*1cdb0*/  LOP3.LUT R12, R32, 0xffff, RZ, 0xc0, !PT ;  /* 0x0000ffff200c7812 */ /* 0x000fe200078ec0ff */
[----:B------:R-:W4:Y:S01]  /*1cdc0*/  MUFU.EX2 R10, R10 ;  /* 0x0000000a000a7308 */ /* 0x000f220000000800 */
[----:B------:R-:W-:Y:S01]  /*1cdd0*/  SHF.R.U32.HI R77, RZ, 0x10, R32 ;  /* 0x00000010ff4d7819 */ /* 0x000fe20000011620 */
[----:B------:R-:W-:Y:S01]  /*1cde0*/  FFMA.FTZ R164, R86, c[0x0][0x23c], -R199 ;  /* 0x00008f0056a47a23 */ /* 0x000fe200000108c7 */
[----:B------:R-:W-:Y:S01]  /*1cdf0*/  SHF.R.U32.HI R12, RZ, 0x8, R12 ;  /* 0x00000008ff0c7819 */ /* 0x000fe2000001160c */
[--C-:B------:R-:W-:Y:S01]  /*1ce00*/  FFMA.FTZ R4, R93, c[0x0][0x23c], -R110.reuse ;  /* 0x00008f005d047a23 */ /* 0x100fe2000001086e */
[----:B-1----:R-:W-:Y:S01]  /*1ce10*/  F2FP.PACK_AB R14, R169, R184 ;  /* 0x000000b8a90e723e */ /* 0x002fe200000000ff */
[----:B------:R-:W-:Y:S01]  /*1ce20*/  FFMA.FTZ R112, R115, c[0x0][0x23c], -R110 ;  /* 0x00008f0073707a23 */ /* 0x000fe2000001086e */
[----:B------:R-:W-:Y:S01]  /*1ce30*/  PRMT R127, R127, 0x5410, R12 ;  /* 0x000054107f7f7816 */ /* 0x000fe2000000000c */
[--C-:B------:R-:W-:Y:S01]  /*1ce40*/  HSET2.LE.AND R71, R71, R242.reuse, PT ;  /* 0x000000f247477233 */ /* 0x100fe20003803000 */
[----:B------:R-:W-:Y:S01]  /*1ce50*/  LOP3.LUT R55, R55, R14, RZ, 0xc0, !PT ;  /* 0x0000000e37377212 */ /* 0x000fe200078ec0ff */
[----:B------:R1:W1:Y:S01]  /*1ce60*/  MUFU.EX2 R12, R11 ;  /* 0x0000000b000c7308 */ /* 0x0002620000000800 */
[----:B------:R-:W-:Y:S01]  /*1ce70*/  LOP3.LUT R14, R21, UR21, R248, 0x96, !PT ;  /* 0x00000015150e7c12 */ /* 0x000fe2000f8e96f8 */
[--C-:B------:R-:W-:Y:S01]  /*1ce80*/  HSET2.LE.AND R70, R65, R242.reuse, PT ;  /* 0x000000f241467233 */ /* 0x100fe20003803000 */
[----:B------:R-:W-:Y:S01]  /*1ce90*/  PRMT R79, R30, 0x5410, R79 ;  /* 0x000054101e4f7816 */ /* 0x000fe2000000004f */
[----:B------:R-:W-:Y:S01]  /*1cea0*/  IMAD.WIDE.U32 R30, R16, -0x2daee0ad, RZ ;  /* 0xd2511f53101e7825 */ /* 0x000fe200078e00ff */
[----:B------:R-:W-:Y:S02]  /*1ceb0*/  SHF.R.U32.HI R32, RZ, 0x18, R32 ;  /* 0x00000018ff207819 */ /* 0x000fe40000011620 */
[----:B------:R-:W-:Y:S01]  /*1cec0*/  LOP3.LUT R77, R77, 0xff, RZ, 0xc0, !PT ;  /* 0x000000ff4d4d7812 */ /* 0x000fe200078ec0ff */
[----:B------:R-:W-:Y:S01]  /*1ced0*/  IMAD.WIDE.U32 R14, R14, -0x326172a9, RZ ;  /* 0xcd9e8d570e0e7825 */ /* 0x000fe200078e00ff */
[--C-:B------:R-:W-:Y:S01]  /*1cee0*/  HSET2.LE.AND R79, R79, R242.reuse, PT ;  /* 0x000000f24f4f7233 */ /* 0x100fe20003803000 */
[----:B------:R1:W-:Y:S01]  /*1cef0*/  MUFU.EX2 R94, R43 ;  /* 0x0000002b005e7308 */ /* 0x0003e20000000800 */
[----:B------:R-:W-:Y:S01]  /*1cf00*/  PRMT R77, R77, 0x5410, R32 ;  /* 0x000054104d4d7816 */ /* 0x000fe20000000020 */
[--C-:B------:R-:W-:Y:S01]  /*1cf10*/  FFMA.FTZ R206, R206, c[0x0][0x23c], -R199.reuse ;  /* 0x00008f00cece7a23 */ /* 0x100fe200000108c7 */
[--C-:B------:R-:W-:Y:S01]  /*1cf20*/  SHF.R.U32.HI R69, RZ, 0x10, R74.reuse ;  /* 0x00000010ff457819 */ /* 0x100fe2000001164a */
[C---:B----4-:R-:W-:Y:S01]  /*1cf30*/  FMUL.FTZ R27, R10.reuse, R155 ;  /* 0x0000009b0a1b7220 */ /* 0x050fe20000410000 */
[----:B------:R-:W-:Y:S01]  /*1cf40*/  SHF.R.U32.HI R74, RZ, 0x18, R74 ;  /* 0x00000018ff4a7819 */ /* 0x000fe2000001164a */
[----:B------:R-:W-:Y:S01]  /*1cf50*/  FMUL.FTZ R42, R10, R162 ;  /* 0x000000a20a2a7220 */ /* 0x000fe20000410000 */
[--C-:B------:R-:W-:Y:S01]  /*1cf60*/  HSET2.LE.AND R77, R77, R242.reuse, PT ;  /* 0x000000f24d4d7233 */ /* 0x100fe20003803000 */
[----:B------:R-:W-:Y:S01]  /*1cf70*/  IMAD.MOV.U32 R162, RZ, RZ, R210 ;  /* 0x000000ffffa27224 */ /* 0x000fe200078e00d2 */
[----:B------:R-:W-:Y:S01]  /*1cf80*/  LOP3.LUT R69, R69, 0xff, RZ, 0xc0, !PT ;  /* 0x000000ff45457812 */ /* 0x000fe200078ec0ff */
[----:B------:R-:W-:Y:S01]  /*1cf90*/  MUFU.EX2 R164, R164 ;  /* 0x000000a400a47308 */ /* 0x000fe20000000800 */
[--C-:B------:R-:W-:Y:S02]  /*1cfa0*/  FFMA.FTZ R204, R204, c[0x0][0x23c], -R199.reuse ;  /* 0x00008f00cccc7a23 */ /* 0x100fe400000108c7 */
[----:B------:R-:W-:Y:S01]  /*1cfb0*/  FFMA.FTZ R8, R108, c[0x0][0x23c], -R110 ;  /* 0x00008f006c087a23 */ /* 0x000fe2000001086e */
[----:B------:R-:W-:Y:S01]  /*1cfc0*/  PRMT R69, R69, 0x5410, R74 ;  /* 0x0000541045457816 */ /* 0x000fe2000000004a */
[----:B-1----:R-:W-:Y:S01]  /*1cfd0*/  FMUL.FTZ R11, R13, c[0x0][0x23c] ;  /* 0x00008f000d0b7a20 */ /* 0x002fe20000410000 */
[----:B------:R-:W-:Y:S01]  /*1cfe0*/  LOP3.LUT R13, R31, UR19, R20, 0x96, !PT ;  /* 0x000000131f0d7c12 */ /* 0x000fe2000f8e9614 */
[C---:B------:R-:W-:Y:S02]  /*1cff0*/  FMUL.FTZ R16, R12.reuse, R140 ;  /* 0x0000008c0c107220 */ /* 0x040fe40000410000 */
[C---:B------:R-:W-:Y:S01]  /*1d000*/  FMUL.FTZ R17, R12.reuse, R141 ;  /* 0x0000008d0c117220 */ /* 0x040fe20000410000 */
[----:B------:R-:W-:Y:S01]  /*1d010*/  MUFU.EX2 R106, R106 ;  /* 0x0000006a006a7308 */ /* 0x000fe20000000800 */
[C---:B------:R-:W-:Y:S01]  /*1d020*/  FMUL.FTZ R20, R12.reuse, R136 ;  /* 0x000000880c147220 */ /* 0x040fe20000410000 */
[--C-:B------:R-:W-:Y:S01]  /*1d030*/  HSET2.LE.AND R69, R69, R242.reuse, PT ;  /* 0x000000f245457233 */ /* 0x100fe20003803000 */
[C---:B------:R-:W-:Y:S02]  /*1d040*/  FMUL.FTZ R21, R12.reuse, R137 ;  /* 0x000000890c157220 */ /* 0x040fe40000410000 */
[C---:B------:R-:W-:Y:S02]  /*1d050*/  FMUL.FTZ R32, R12.reuse, R148 ;  /* 0x000000940c207220 */ /* 0x040fe40000410000 */
[C---:B------:R-:W-:Y:S02]  /*1d060*/  FMUL.FTZ R33, R12.reuse, R149 ;  /* 0x000000950c217220 */ /* 0x040fe40000410000 */
[----:B------:R-:W-:Y:S01]  /*1d070*/  FMUL.FTZ R37, R12, R145 ;  /* 0x000000910c257220 */ /* 0x000fe20000410000 */
[----:B------:R-:W1:Y:S01]  /*1d080*/  MUFU.EX2 R11, R11 ;  /* 0x0000000b000b7308 */ /* 0x000e620000000800 */
[--C-:B------:R-:W-:Y:S01]  /*1d090*/  FFMA.FTZ R108, R18, c[0x0][0x23c], -R199.reuse ;  /* 0x00008f00126c7a23 */ /* 0x100fe200000108c7 */
[----:B------:R-:W-:Y:S01]  /*1d0a0*/  F2FP.PACK_AB R18, R123, R124 ;  /* 0x0000007c7b12723e */ /* 0x000fe200000000ff */
[----:B------:R-:W-:Y:S02]  /*1d0b0*/  FMUL.FTZ R43, R10, R163 ;  /* 0x000000a30a2b7220 */ /* 0x000fe40000410000 */
[--C-:B------:R-:W-:Y:S01]  /*1d0c0*/  FFMA.FTZ R122, R205, c[0x0][0x23c], -R110.reuse ;  /* 0x00008f00cd7a7a23 */ /* 0x100fe2000001086e */
[----:B------:R-:W-:Y:S01]  /*1d0d0*/  LOP3.LUT R59, R59, R18, RZ, 0xc0, !PT ;  /* 0x000000123b3b7212 */ /* 0x000fe200078ec0ff */
[--C-:B------:R-:W-:Y:S01]  /*1d0e0*/  FFMA.FTZ R104, R60, c[0x0][0x23c], -R199.reuse ;  /* 0x00008f003c687a23 */ /* 0x100fe200000108c7 */
[--C-:B------:R-:W-:Y:S01]  /*1d0f0*/  HSET2.LE.AND R60, R19, R242.reuse, PT ;  /* 0x000000f2133c7233 */ /* 0x100fe20003803000 */
[----:B------:R-:W-:Y:S01]  /*1d100*/  F2FP.PACK_AB R19, R168, R173 ;  /* 0x000000ada813723e */ /* 0x000fe200000000ff */
[----:B------:R-:W-:Y:S01]  /*1d110*/  MUFU.EX2 R113, R113 ;  /* 0x0000007100717308 */ /* 0x000fe20000000800 */
[--C-:B------:R-:W-:Y:S02]  /*1d120*/  FFMA.FTZ R86, R131, c[0x0][0x23c], -R110.reuse ;  /* 0x00008f0083567a23 */ /* 0x100fe4000001086e */
[----:B------:R-:W-:Y:S01]  /*1d130*/  LOP3.LUT R56, R56, R19, RZ, 0xc0, !PT ;  /* 0x0000001338387212 */ /* 0x000fe200078ec0ff */
[--C-:B------:R-:W-:Y:S02]  /*1d140*/  FFMA.FTZ R205, R78, c[0x0][0x23c], -R110.reuse ;  /* 0x00008f004ecd7a23 */ /* 0x100fe4000001086e */
[--C-:B------:R-:W-:Y:S02]  /*1d150*/  FFMA.FTZ R105, R64, c[0x0][0x23c], -R199.reuse ;  /* 0x00008f0040697a23 */ /* 0x100fe400000108c7 */
[--C-:B------:R-:W-:Y:S02]  /*1d160*/  FFMA.FTZ R175, R120, c[0x0][0x23c], -R110.reuse ;  /* 0x00008f0078af7a23 */ /* 0x100fe4000001086e */
[----:B------:R-:W4:Y:S01]  /*1d170*/  MUFU.EX2 R102, R102 ;  /* 0x0000006600667308 */ /* 0x000f220000000800 */
[--C-:B------:R-:W-:Y:S02]  /*1d180*/  FFMA.FTZ R130, R130, c[0x0][0x23c], -R110.reuse ;  /* 0x00008f0082827a23 */ /* 0x100fe4000001086e */
[--C-:B------:R-:W-:Y:S02]  /*1d190*/  FFMA.FTZ R121, R121, c[0x0][0x23c], -R110.reuse ;  /* 0x00008f0079797a23 */ /* 0x100fe4000001086e */
[----:B------:R-:W-:Y:S01]  /*1d1a0*/  FFMA.FTZ R110, R76, c[0x0][0x23c], -R110 ;  /* 0x00008f004c6e7a23 */ /* 0x000fe2000001086e */
[--C-:B------:R-:W-:Y:S01]  /*1d1b0*/  HSET2.LE.AND R76, R127, R242.reuse, PT ;  /* 0x000000f27f4c7233 */ /* 0x100fe20003803000 */
        /* <DEDUP_REMOVED lines=8> */
[----:B------:R4:W-:Y:S01]  /*1d240*/  MUFU.EX2 R93, R28 ;  /* 0x0000001c005d7308 */ /* 0x0009e20000000800 */
[----:B------:R-:W-:Y:S09]  /*1d250*/  FFMA.FTZ R194, R194, c[0x0][0x23c], -R199 ;  /* 0x00008f00c2c27a23 */ /* 0x000ff200000108c7 */
[----:B------:R-:W-:Y:S01]  /*1d260*/  MUFU.EX2 R108, R108 ;  /* 0x0000006c006c7308 */ /* 0x000fe20000000800 */
[C---:B-1----:R-:W-:Y:S09]  /*1d270*/  FMUL.FTZ R29, R11.reuse, R157 ;  /* 0x0000009d0b1d7220 */ /* 0x042ff20000410000 */
[----:B------:R-:W1:Y:S01]  /*1d280*/  MUFU.EX2 R97, R97 ;  /* 0x0000006100617308 */ /* 0x000e620000000800 */
[----:B----4-:R-:W-:Y:S09]  /*1d290*/  FMUL.FTZ R28, R11, R156 ;  /* 0x0000009c0b1c7220 */ /* 0x010ff20000410000 */
[----:B------:R-:W4:Y:S10]  /*1d2a0*/  MUFU.EX2 R165, R165 ;  /* 0x000000a500a57308 */ /* 0x000f340000000800 */
[----:B------:R-:W-:Y:S10]  /*1d2b0*/  MUFU.EX2 R89, R89 ;  /* 0x0000005900597308 */ /* 0x000ff40000000800 */
[----:B------:R-:W1:Y:S10]  /*1d2c0*/  MUFU.EX2 R88, R88 ;  /* 0x0000005800587308 */ /* 0x000e740000000800 */
[----:B------:R-:W-:Y:S10]  /*1d2d0*/  MUFU.EX2 R122, R122 ;  /* 0x0000007a007a7308 */ /* 0x000ff40000000800 */
[----:B------:R-:W1:Y:S10]  /*1d2e0*/  MUFU.EX2 R107, R107 ;  /* 0x0000006b006b7308 */ /* 0x000e740000000800 */
[----:B------:R1:W-:Y:S10]  /*1d2f0*/  MUFU.EX2 R120, R66 ;  /* 0x0000004200787308 */ /* 0x0003f40000000800 */
[----:B------:R-:W-:Y:S10]  /*1d300*/  MUFU.EX2 R104, R104 ;  /* 0x0000006800687308 */ /* 0x000ff40000000800 */
[----:B------:R-:W1:Y:S10]  /*1d310*/  MUFU.EX2 R105, R105 ;  /* 0x0000006900697308 */ /* 0x000e740000000800 */
[----:B------:R-:W-:Y:S10]  /*1d320*/  MUFU.EX2 R116, R224 ;  /* 0x000000e000747308 */ /* 0x000ff40000000800 */
[----:B------:R-:W1:Y:S01]  /*1d330*/  MUFU.EX2 R115, R222 ;  /* 0x000000de00737308 */ /* 0x000e620000000800 */
[C---:B---3--:R-:W-:Y:S02]  /*1d340*/  FFMA.FTZ R202, R12.reuse, R36, R202 ;  /* 0x000000240cca7223 */ /* 0x048fe400000100ca */
[----:B------:R-:W-:Y:S01]  /*1d350*/  FMUL.FTZ R36, R12, R144 ;  /* 0x000000900c247220 */ /* 0x000fe20000410000 */
[----:B------:R-:W-:Y:S01]  /*1d360*/  LOP3.LUT R12, R15, UR20, R34, 0x96, !PT ;  /* 0x000000140f0c7c12 */ /* 0x000fe2000f8e9622 */
[----:B------:R-:W-:Y:S05]  /*1d370*/  FADD.FTZ R202, R187, R202 ;  /* 0x000000cabbca7221 */ /* 0x000fea0000010000 */
[----:B------:R-:W-:Y:S10]  /*1d380*/  MUFU.EX2 R114, R114 ;  /* 0x0000007200727308 */ /* 0x000ff40000000800 */
[----:B------:R-:W3:Y:S10]  /*1d390*/  MUFU.EX2 R103, R103 ;  /* 0x0000006700677308 */ /* 0x000ef40000000800 */
[----:B------:R-:W1:Y:S10]  /*1d3a0*/  MUFU.EX2 R98, R98 ;  /* 0x0000006200627308 */ /* 0x000e740000000800 */
[----:B------:R-:W-:Y:S01]  /*1d3b0*/  MUFU.EX2 R128, R128 ;  /* 0x0000008000807308 */ /* 0x000fe20000000800 */
[----:B--2---:R-:W-:Y:S09]  /*1d3c0*/  FFMA.FTZ R144, R11, R40, R25 ;  /* 0x000000280b907223 */ /* 0x004ff20000010019 */
[----:B------:R-:W2:Y:S01]  /*1d3d0*/  MUFU.EX2 R127, R127 ;  /* 0x0000007f007f7308 */ /* 0x000ea20000000800 */
[----:B------:R-:W-:Y:S04]  /*1d3e0*/  IMAD.WIDE.U32 R40, R12, -0x2daee0ad, RZ ;  /* 0xd2511f530c287825 */ /* 0x000fe800078e00ff */
[----:B------:R-:W-:Y:S01]  /*1d3f0*/  IMAD.WIDE.U32 R12, R13, -0x326172a9, RZ ;  /* 0xcd9e8d570d0c7825 */ /* 0x000fe200078e00ff */
[----:B------:R-:W-:Y:S03]  /*1d400*/  LOP3.LUT R30, R41, UR17, R30, 0x96, !PT ;  /* 0x00000011291e7c12 */ /* 0x000fe6000f8e961e */
[----:B------:R-:W-:Y:S01]  /*1d410*/  FMUL.FTZ R41, R11, R161 ;  /* 0x000000a10b297220 */ /* 0x000fe20000410000 */
[----:B------:R-:W-:Y:S01]  /*1d420*/  MUFU.EX2 R91, R91 ;  /* 0x0000005b005b7308 */ /* 0x000fe20000000800 */
[----:B------:R-:W-:Y:S01]  /*1d430*/  LOP3.LUT R24, R13, UR18, R14, 0x96, !PT ;  /* 0x000000120d187c12 */ /* 0x000fe2000f8e960e */
[----:B------:R-:W-:Y:S04]  /*1d440*/  IMAD.WIDE.U32 R14, R30, -0x326172a9, RZ ;  /* 0xcd9e8d571e0e7825 */ /* 0x000fe800078e00ff */
[----:B------:R-:W-:Y:S01]  /*1d450*/  IMAD.WIDE.U32 R24, R24, -0x2daee0ad, RZ ;  /* 0xd2511f5318187825 */ /* 0x000fe200078e00ff */
[----:B------:R-:W-:Y:S03]  /*1d460*/  LOP3.LUT R12, R15, UR16, R12, 0x96, !PT ;  /* 0x000000100f0c7c12 */ /* 0x000fe6000f8e960c */
[----:B------:R-:W1:Y:S01]  /*1d470*/  MUFU.EX2 R90, R90 ;  /* 0x0000005a005a7308 */ /* 0x000e620000000800 */
[----:B------:R-:W-:Y:S01]  /*1d480*/  LOP3.LUT R13, R25, UR13, R40, 0x96, !PT ;  /* 0x0000000d190d7c12 */ /* 0x000fe2000f8e9628 */
[C---:B------:R-:W-:Y:S02]  /*1d490*/  FMUL.FTZ R25, R11.reuse, R153 ;  /* 0x000000990b197220 */ /* 0x040fe40000410000 */
[----:B------:R-:W-:Y:S02]  /*1d4a0*/  FMUL.FTZ R40, R11, R160 ;  /* 0x000000a00b287220 */ /* 0x000fe40000410000 */
[----:B------:R-:W-:Y:S04]  /*1d4b0*/  IMAD.WIDE.U32 R30, R13, -0x326172a9, RZ ;  /* 0xcd9e8d570d1e7825 */ /* 0x000fe800078e00ff */
[----:B------:R-:W2:Y:S01]  /*1d4c0*/  MUFU.EX2 R129, R129 ;  /* 0x0000008100817308 */ /* 0x000ea20000000800 */
[----:B------:R-:W-:Y:S01]  /*1d4d0*/  LOP3.LUT R68, R31, UR25, R14, 0x96, !PT ;  /* 0x000000191f447c12 */ /* 0x000fe2000f8e960e */
[----:B------:R-:W-:Y:S01]  /*1d4e0*/  FMUL.FTZ R13, R11, R133 ;  /* 0x000000850b0d7220 */ /* 0x000fe20000410000 */
[----:B------:R-:W-:Y:S01]  /*1d4f0*/  LOP3.LUT R14, R30, 0xffff, RZ, 0xc0, !PT ;  /* 0x0000ffff1e0e7812 */ /* 0x000fe200078ec0ff */
[----:B------:R-:W-:Y:S01]  /*1d500*/  FMUL.FTZ R31, R10, R159 ;  /* 0x0000009f0a1f7220 */ /* 0x000fe20000410000 */
[----:B------:R-:W-:Y:S01]  /*1d510*/  LOP3.LUT R145, R30, 0xff, RZ, 0xc0, !PT ;  /* 0x000000ff1e917812 */ /* 0x000fe200078ec0ff */
[----:B------:R-:W-:Y:S01]  /*1d520*/  IMAD.MOV.U32 R161, RZ, RZ, R219 ;  /* 0x000000ffffa17224 */ /* 0x000fe200078e00db */
[----:B------:R-:W-:Y:S01]  /*1d530*/  SHF.R.U32.HI R141, RZ, 0x10, R30 ;  /* 0x00000010ff8d7819 */ /* 0x000fe2000001161e */
[----:B------:R-:W-:Y:S01]  /*1d540*/  IMAD.MOV.U32 R160, RZ, RZ, R218 ;  /* 0x000000ffffa07224 */ /* 0x000fe200078e00da */
[----:B------:R-:W-:Y:S01]  /*1d550*/  SHF.R.U32.HI R14, RZ, 0x8, R14 ;  /* 0x00000008ff0e7819 */ /* 0x000fe2000001160e */
[----:B------:R-:W-:Y:S01]  /*1d560*/  MUFU.EX2 R96, R96 ;  /* 0x0000006000607308 */ /* 0x000fe20000000800 */
[----:B------:R-:W-:Y:S01]  /*1d570*/  LOP3.LUT R141, R141, 0xff, RZ, 0xc0, !PT ;  /* 0x000000ff8d8d7812 */ /* 0x000fe200078ec0ff */
[----:B------:R-:W-:Y:S01]  /*1d580*/  IMAD.MOV.U32 R153, RZ, RZ, R214 ;  /* 0x000000ffff997224 */ /* 0x000fe200078e00d6 */
[----:B------:R-:W-:Y:S01]  /*1d590*/  PRMT R145, R145, 0x5410, R14 ;  /* 0x0000541091917816 */ /* 0x000fe2000000000e */
[----:B------:R-:W-:Y:S01]  /*1d5a0*/  IMAD.MOV.U32 R160, RZ, RZ, R212 ;  /* 0x000000ffffa07224 */ /* 0x000fe200078e00d4 */
[----:B------:R-:W-:Y:S01]  /*1d5b0*/  SHF.R.U32.HI R14, RZ, 0x18, R30 ;  /* 0x00000018ff0e7819 */ /* 0x000fe2000001161e */
[----:B------:R-:W-:Y:S01]  /*1d5c0*/  FMUL.FTZ R30, R10, R158 ;  /* 0x0000009e0a1e7220 */ /* 0x000fe20000410000 */
[----:B------:R-:W-:Y:S01]  /*1d5d0*/  LOP3.LUT R18, R68, 0xffff, RZ, 0xc0, !PT ;  /* 0x0000ffff44127812 */ /* 0x000fe200078ec0ff */
[--C-:B-1----:R-:W-:Y:S01]  /*1d5e0*/  HSET2.LE.AND R66, R145, R242.reuse, PT ;  /* 0x000000f291427233 */ /* 0x102fe20003803000 */
[----:B------:R-:W-:Y:S01]  /*1d5f0*/  PRMT R141, R141, 0x5410, R14 ;  /* 0x000054108d8d7816 */ /* 0x000fe2000000000e */
[----:B------:R-:W1:Y:S01]  /*1d600*/  MUFU.EX2 R101, R101 ;  /* 0x0000006500657308 */ /* 0x000e620000000800 */
[----:B------:R-:W-:Y:S01]  /*1d610*/  IMAD.WIDE.U32 R14, R12, -0x2daee0ad, RZ ;  /* 0xd2511f530c0e7825 */ /* 0x000fe200078e00ff */
[----:B------:R-:W-:Y:S02]  /*1d620*/  LOP3.LUT R19, R68, 0xff, RZ, 0xc0, !PT ;  /* 0x000000ff44137812 */ /* 0x000fe400078ec0ff */
[----:B------:R-:W-:Y:S01]  /*1d630*/  SHF.R.U32.HI R18, RZ, 0x8, R18 ;  /* 0x00000008ff127819 */ /* 0x000fe20000011612 */
[--C-:B------:R-:W-:Y:S01]  /*1d640*/  HSET2.LE.AND R67, R141, R242.reuse, PT ;  /* 0x000000f28d437233 */ /* 0x100fe20003803000 */
[C---:B------:R-:W-:Y:S02]  /*1d650*/  LOP3.LUT R12, R14.reuse, 0xffff, RZ, 0xc0, !PT ;  /* 0x0000ffff0e0c7812 */ /* 0x040fe400078ec0ff */
[----:B------:R-:W-:Y:S02]  /*1d660*/  LOP3.LUT R137, R14, 0xff, RZ, 0xc0, !PT ;  /* 0x000000ff0e897812 */ /* 0x000fe400078ec0ff */
[----:B------:R-:W-:Y:S01]  /*1d670*/  MUFU.EX2 R112, R112 ;  /* 0x0000007000707308 */ /* 0x000fe20000000800 */
[----:B------:R-:W-:Y:S02]  /*1d680*/  SHF.R.U32.HI R12, RZ, 0x8, R12 ;  /* 0x00000008ff0c7819 */ /* 0x000fe4000001160c */
[----:B------:R-:W-:Y:S01]  /*1d690*/  LOP3.LUT R78, R15, UR26, R24, 0x96, !PT ;  /* 0x0000001a0f4e7c12 */ /* 0x000fe2000f8e9618 */
[----:B------:R-:W-:Y:S01]  /*1d6a0*/  FMUL.FTZ R24, R11, R152 ;  /* 0x000000980b187220 */ /* 0x000fe20000410000 */
[----:B------:R-:W-:Y:S01]  /*1d6b0*/  SHF.R.U32.HI R131, RZ, 0x18, R14 ;  /* 0x00000018ff837819 */ /* 0x000fe2000001160e */
[C---:B------:R-:W-:Y:S01]  /*1d6c0*/  FFMA.FTZ R152, R10.reuse, R243, R26 ;  /* 0x000000f30a987223 */ /* 0x040fe2000001001a */
[----:B------:R-:W-:Y:S01]  /*1d6d0*/  PRMT R137, R137, 0x5410, R12 ;  /* 0x0000541089897816 */ /* 0x000fe2000000000c */
[C---:B------:R-:W-:Y:S01]  /*1d6e0*/  FMUL.FTZ R15, R10.reuse, R135 ;  /* 0x000000870a0f7220 */ /* 0x040fe20000410000 */
[----:B------:R-:W-:Y:S01]  /*1d6f0*/  SHF.R.U32.HI R12, RZ, 0x10, R14 ;  /* 0x00000010ff0c7819 */ /* 0x000fe2000001160e */
[----:B------:R-:W1:Y:S01]  /*1d700*/  MUFU.EX2 R109, R109 ;  /* 0x0000006d006d7308 */ /* 0x000e620000000800 */
[C---:B------:R-:W-:Y:S01]  /*1d710*/  FMUL.FTZ R14, R10.reuse, R134 ;  /* 0x000000860a0e7220 */ /* 0x040fe20000410000 */
[----:B------:R-:W-:Y:S01]  /*1d720*/  PRMT R19, R19, 0x5410, R18 ;  /* 0x0000541013137816 */ /* 0x000fe20000000012 */
[----:B------:R-:W-:Y:S01]  /*1d730*/  FMUL.FTZ R26, R10, R154 ;  /* 0x0000009a0a1a7220 */ /* 0x000fe20000410000 */
[----:B------:R-:W-:Y:S01]  /*1d740*/  F2FP.PACK_AB R10, R166, R171 ;  /* 0x000000aba60a723e */ /* 0x000fe200000000ff */
[--C-:B------:R-:W-:Y:S01]  /*1d750*/  HSET2.LE.AND R74, R137, R242.reuse, PT ;  /* 0x000000f2894a7233 */ /* 0x100fe20003803000 */
[----:B------:R-:W-:Y:S01]  /*1d760*/  LOP3.LUT R12, R12, 0xff, RZ, 0xc0, !PT ;  /* 0x000000ff0c0c7812 */ /* 0x000fe200078ec0ff */
[--C-:B------:R-:W-:Y:S01]  /*1d770*/  HSET2.LE.AND R64, R19, R242.reuse, PT ;  /* 0x000000f213407233 */ /* 0x100fe20003803000 */
[----:B------:R-:W-:Y:S01]  /*1d780*/  LOP3.LUT R57, R57, R10, RZ, 0xc0, !PT ;  /* 0x0000000a39397212 */ /* 0x000fe200078ec0ff */
[----:B------:R-:W-:Y:S01]  /*1d790*/  FADD.FTZ R189, R189, R152 ;  /* 0x00000098bdbd7221 */ /* 0x000fe20000010000 */
[----:B------:R-:W-:Y:S01]  /*1d7a0*/  MUFU.EX2 R130, R130 ;  /* 0x0000008200827308 */ /* 0x000fe20000000800 */
[----:B------:R-:W-:Y:S01]  /*1d7b0*/  F2FP.PACK_AB R10, R164, R167 ;  /* 0x000000a7a40a723e */ /* 0x000fe200000000ff */
[----:B------:R-:W-:Y:S01]  /*1d7c0*/  IMAD.MOV.U32 R243, RZ, RZ, R211 ;  /* 0x000000fffff37224 */ /* 0x000fe200078e00d3 */
[--C-:B------:R-:W-:Y:S02]  /*1d7d0*/  SHF.R.U32.HI R19, RZ, 0x10, R68.reuse ;  /* 0x00000010ff137819 */ /* 0x100fe40000011644 */
[----:B------:R-:W-:Y:S02]  /*1d7e0*/  LOP3.LUT R61, R61, R10, RZ, 0xc0, !PT ;  /* 0x0000000a3d3d7212 */ /* 0x000fe400078ec0ff */
[----:B------:R-:W-:Y:S02]  /*1d7f0*/  F2FP.PACK_AB R10, R106, R119 ;  /* 0x000000776a0a723e */ /* 0x000fe400000000ff */
[----:B------:R-:W-:Y:S01]  /*1d800*/  SHF.R.U32.HI R18, RZ, 0x18, R68 ;  /* 0x00000018ff127819 */ /* 0x000fe20000011644 */
[----:B------:R-:W-:Y:S01]  /*1d810*/  MUFU.EX2 R157, R220 ;  /* 0x000000dc009d7308 */ /* 0x000fe20000000800 */
[----:B------:R-:W-:Y:S01]  /*1d820*/  LOP3.LUT R63, R63, R10, RZ, 0xc0, !PT ;  /* 0x0000000a3f3f7212 */ /* 0x000fe200078ec0ff */
[--C-:B------:R-:W-:Y:S01]  /*1d830*/  HSET2.LE.AND R68, R75, R242.reuse, PT ;  /* 0x000000f24b447233 */ /* 0x100fe20003803000 */
[----:B------:R-:W-:Y:S02]  /*1d840*/  F2FP.PACK_AB R10, R100, R99 ;  /* 0x00000063640a723e */ /* 0x000fe400000000ff */
[----:B------:R-:W-:Y:S02]  /*1d850*/  LOP3.LUT R19, R19, 0xff, RZ, 0xc0, !PT ;  /* 0x000000ff13137812 */ /* 0x000fe400078ec0ff */
[----:B------:R-:W-:Y:S02]  /*1d860*/  LOP3.LUT R67, R67, R10, RZ, 0xc0, !PT ;  /* 0x0000000a43437212 */ /* 0x000fe400078ec0ff */
[----:B------:R-:W-:Y:S01]  /*1d870*/  F2FP.PACK_AB R10, R102, R113 ;  /* 0x00000071660a723e */ /* 0x000fe200000000ff */
[----:B------:R-:W-:Y:S01]  /*1d880*/  MUFU.EX2 R156, R217 ;  /* 0x000000d9009c7308 */ /* 0x000fe20000000800 */
[----:B------:R-:W-:Y:S01]  /*1d890*/  PRMT R131, R12, 0x5410, R131 ;  /* 0x000054100c837816 */ /* 0x000fe20000000083 */
[----:B------:R-:W-:Y:S01]  /*1d8a0*/  FMUL.FTZ R12, R11, R132 ;  /* 0x000000840b0c7220 */ /* 0x000fe20000410000 */
[----:B------:R-:W-:Y:S02]  /*1d8b0*/  F2FP.PACK_AB R11, R125, R118 ;  /* 0x000000767d0b723e */ /* 0x000fe400000000ff */
[----:B------:R-:W-:Y:S01]  /*1d8c0*/  PRMT R19, R19, 0x5410, R18 ;  /* 0x0000541013137816 */ /* 0x000fe20000000012 */
[--C-:B------:R-:W-:Y:S01]  /*1d8d0*/  HSET2.LE.AND R75, R131, R242.reuse, PT ;  /* 0x000000f2834b7233 */ /* 0x100fe20003803000 */
[----:B------:R-:W-:Y:S01]  /*1d8e0*/  LOP3.LUT R69, R69, R10, RZ, 0xc0, !PT ;  /* 0x0000000a45457212 */ /* 0x000fe200078ec0ff */
[----:B------:R-:W-:Y:S01]  /*1d8f0*/  FFMA.FTZ R131, R80, c[0x0][0x23c], -R199 ;  /* 0x00008f0050837a23 */ /* 0x000fe200000108c7 */
[----:B------:R-:W-:Y:S01]  /*1d900*/  F2FP.PACK_AB R10, R97, R108 ;  /* 0x0000006c610a723e */ /* 0x000fe200000000ff */
[----:B------:R-:W-:Y:S01]  /*1d910*/  MUFU.EX2 R158, R49 ;  /* 0x00000031009e7308 */ /* 0x000fe20000000800 */
[----:B------:R-:W-:Y:S01]  /*1d920*/  LOP3.LUT R58, R58, R11, RZ, 0xc0, !PT ;  /* 0x0000000b3a3a7212 */ /* 0x000fe200078ec0ff */
[--C-:B------:R-:W-:Y:S01]  /*1d930*/  HSET2.LE.AND R65, R19, R242.reuse, PT ;  /* 0x000000f213417233 */ /* 0x100fe20003803000 */
[----:B----4-:R-:W-:Y:S02]  /*1d940*/  F2FP.PACK_AB R11, R165, R172 ;  /* 0x000000aca50b723e */ /* 0x010fe400000000ff */
[----:B------:R-:W-:Y:S02]  /*1d950*/  LOP3.LUT R71, R71, R10, RZ, 0xc0, !PT ;  /* 0x0000000a47477212 */ /* 0x000fe400078ec0ff */
[----:B------:R-:W-:Y:S02]  /*1d960*/  F2FP.PACK_AB R10, R88, R89 ;  /* 0x00000059580a723e */ /* 0x000fe400000000ff */
[----:B------:R-:W-:Y:S01]  /*1d970*/  LOP3.LUT R19, R78, 0xffff, RZ, 0xc0, !PT ;  /* 0x0000ffff4e137812 */ /* 0x000fe200078ec0ff */
[----:B------:R-:W-:Y:S01]  /*1d980*/  MUFU.EX2 R131, R131 ;  /* 0x0000008300837308 */ /* 0x000fe20000000800 */
[----:B------:R-:W-:Y:S02]  /*1d990*/  LOP3.LUT R60, R60, R11, RZ, 0xc0, !PT ;  /* 0x0000000b3c3c7212 */ /* 0x000fe400078ec0ff */
[----:B------:R-:W-:Y:S02]  /*1d9a0*/  F2FP.PACK_AB R11, R107, R122 ;  /* 0x0000007a6b0b723e */ /* 0x000fe400000000ff */
[----:B------:R-:W-:Y:S02]  /*1d9b0*/  LOP3.LUT R75, R75, R10, RZ, 0xc0, !PT ;  /* 0x0000000a4b4b7212 */ /* 0x000fe400078ec0ff */
[----:B------:R-:W-:Y:S02]  /*1d9c0*/  LOP3.LUT R10, R78, 0xff, RZ, 0xc0, !PT ;  /* 0x000000ff4e0a7812 */ /* 0x000fe400078ec0ff */
[----:B------:R-:W-:Y:S01]  /*1d9d0*/  SHF.R.U32.HI R19, RZ, 0x8, R19 ;  /* 0x00000008ff137819 */ /* 0x000fe20000011613 */
[----:B------:R-:W-:Y:S01]  /*1d9e0*/  MUFU.EX2 R9, R9 ;  /* 0x0000000900097308 */ /* 0x000fe20000000800 */
[----:B------:R-:W-:Y:S02]  /*1d9f0*/  LOP3.LUT R62, R62, R11, RZ, 0xc0, !PT ;  /* 0x0000000b3e3e7212 */ /* 0x000fe400078ec0ff */
[----:B------:R-:W-:Y:S02]  /*1da00*/  F2FP.PACK_AB R11, R95, R92 ;  /* 0x0000005c5f0b723e */ /* 0x000fe400000000ff */
[----:B------:R-:W-:Y:S02]  /*1da10*/  PRMT R19, R10, 0x5410, R19 ;  /* 0x000054100a137816 */ /* 0x000fe40000000013 */
[----:B------:R-:W-:Y:S02]  /*1da20*/  F2FP.PACK_AB R10, R105, R104 ;  /* 0x00000068690a723e */ /* 0x000fe400000000ff */
[----:B------:R-:W-:Y:S01]  /*1da30*/  LOP3.LUT R66, R66, R11, RZ, 0xc0, !PT ;  /* 0x0000000b42427212 */ /* 0x000fe200078ec0ff */
[----:B------:R-:W-:Y:S01]  /*1da40*/  MUFU.EX2 R193, R193 ;  /* 0x000000c100c17308 */ /* 0x000fe20000000800 */
[----:B------:R-:W-:Y:S01]  /*1da50*/  F2FP.PACK_AB R11, R115, R116 ;  /* 0x00000074730b723e */ /* 0x000fe200000000ff */
[--C-:B------:R-:W-:Y:S01]  /*1da60*/  HSET2.LE.AND R72, R19, R242.reuse, PT ;  /* 0x000000f213487233 */ /* 0x100fe20003803000 */
[----:B------:R-:W-:Y:S02]  /*1da70*/  LOP3.LUT R77, R77, R10, RZ, 0xc0, !PT ;  /* 0x0000000a4d4d7212 */ /* 0x000fe400078ec0ff */
[--C-:B------:R-:W-:Y:S02]  /*1da80*/  SHF.R.U32.HI R10, RZ, 0x10, R78.reuse ;  /* 0x00000010ff0a7819 */ /* 0x100fe4000001164e */
[----:B------:R-:W-:Y:S02]  /*1da90*/  LOP3.LUT R64, R64, R11, RZ, 0xc0, !PT ;  /* 0x0000000b40407212 */ /* 0x000fe400078ec0ff */
[----:B---3--:R-:W-:Y:S01]  /*1daa0*/  F2FP.PACK_AB R11, R103, R114 ;  /* 0x00000072670b723e */ /* 0x008fe200000000ff */
[----:B------:R-:W-:Y:S01]  /*1dab0*/  MUFU.EX2 R206, R206 ;  /* 0x000000ce00ce7308 */ /* 0x000fe20000000800 */
[----:B------:R-:W-:Y:S01]  /*1dac0*/  SHF.R.U32.HI R19, RZ, 0x18, R78 ;  /* 0x00000018ff137819 */ /* 0x000fe2000001164e */
[--C-:B------:R-:W-:Y:S01]  /*1dad0*/  HSET2.LE.AND R78, R73, R242.reuse, PT ;  /* 0x000000f2494e7233 */ /* 0x100fe20003803000 */
[----:B------:R-:W-:Y:S02]  /*1dae0*/  LOP3.LUT R10, R10, 0xff, RZ, 0xc0, !PT ;  /* 0x000000ff0a0a7812 */ /* 0x000fe400078ec0ff */
[----:B------:R-:W-:Y:S02]  /*1daf0*/  LOP3.LUT R68, R68, R11, RZ, 0xc0, !PT ;  /* 0x0000000b44447212 */ /* 0x000fe400078ec0ff */
[----:B------:R-:W-:Y:S02]  /*1db00*/  F2FP.PACK_AB R11, R98, R111 ;  /* 0x0000006f620b723e */ /* 0x000fe400000000ff */
[----:B------:R-:W-:Y:S01]  /*1db10*/  PRMT R73, R10, 0x5410, R19 ;  /* 0x000054100a497816 */ /* 0x000fe20000000013 */
[----:B------:R-:W-:Y:S01]  /*1db20*/  MUFU.EX2 R204, R204 ;  /* 0x000000cc00cc7308 */ /* 0x000fe20000000800 */
[----:B--2---:R-:W-:Y:S02]  /*1db30*/  F2FP.PACK_AB R10, R127, R128 ;  /* 0x000000807f0a723e */ /* 0x004fe400000000ff */
[----:B------:R-:W-:Y:S01]  /*1db40*/  LOP3.LUT R70, R70, R11, RZ, 0xc0, !PT ;  /* 0x0000000b46467212 */ /* 0x000fe200078ec0ff */
[--C-:B------:R-:W-:Y:S01]  /*1db50*/  HSET2.LE.AND R73, R73, R242.reuse, PT ;  /* 0x000000f249497233 */ /* 0x100fe20003803000 */
[----:B------:R-:W-:Y:S02]  /*1db60*/  F2FP.PACK_AB R11, R90, R91 ;  /* 0x0000005b5a0b723e */ /* 0x000fe400000000ff */
[----:B------:R-:W-:Y:S01]  /*1db70*/  LOP3.LUT R79, R79, R10, RZ, 0xc0, !PT ;  /* 0x0000000a4f4f7212 */ /* 0x000fe200078ec0ff */
[----:B------:R-:W-:Y:S01]  /*1db80*/  IMAD.U32 R10, RZ, RZ, UR4 ;  /* 0x00000004ff0a7e24 */ /* 0x000fe2000f8e00ff */
[----:B------:R-:W-:Y:S01]  /*1db90*/  F2FP.PACK_AB R18, R120, R117 ;  /* 0x000000757812723e */ /* 0x000fe200000000ff */
[----:B------:R-:W-:Y:S01]  /*1dba0*/  MUFU.EX2 R4, R4 ;  /* 0x0000000400047308 */ /* 0x000fe20000000800 */
[----:B------:R-:W-:Y:S02]  /*1dbb0*/  LOP3.LUT R74, R74, R11, RZ, 0xc0, !PT ;  /* 0x0000000b4a4a7212 */ /* 0x000fe400078ec0ff */
[----:B------:R-:W-:Y:S02]  /*1dbc0*/  F2FP.PACK_AB R11, R94, R93 ;  /* 0x0000005d5e0b723e */ /* 0x000fe400000000ff */
[----:B------:R-:W-:Y:S02]  /*1dbd0*/  LOP3.LUT R10, R161, UR33, R10, 0x96, !PT ;  /* 0x00000021a10a7c12 */ /* 0x000fe4000f8e960a */
[----:B------:R-:W-:Y:S02]  /*1dbe0*/  LOP3.LUT R65, R65, R18, RZ, 0xc0, !PT ;  /* 0x0000001241417212 */ /* 0x000fe400078ec0ff */
[----:B------:R-:W-:Y:S01]  /*1dbf0*/  F2FP.PACK_AB R18, R129, R126 ;  /* 0x0000007e8112723e */ /* 0x000fe200000000ff */
[----:B------:R-:W-:Y:S01]  /*1dc00*/  MUFU.EX2 R8, R8 ;  /* 0x0000000800087308 */ /* 0x000fe20000000800 */
[----:B------:R-:W-:Y:S02]  /*1dc10*/  LOP3.LUT R76, R76, R11, RZ, 0xc0, !PT ;  /* 0x0000000b4c4c7212 */ /* 0x000fe400078ec0ff */
[----:B-1----:R-:W-:Y:S02]  /*1dc20*/  F2FP.PACK_AB R11, R101, R96 ;  /* 0x00000060650b723e */ /* 0x002fe400000000ff */
[----:B------:R-:W-:Y:S01]  /*1dc30*/  LOP3.LUT R73, R73, R18, RZ, 0xc0, !PT ;  /* 0x0000001249497212 */ /* 0x000fe200078ec0ff */
[----:B------:R-:W-:Y:S01]  /*1dc40*/  IMAD.WIDE.U32 R18, R10, -0x326172a9, RZ ;  /* 0xcd9e8d570a127825 */ /* 0x000fe200078e00ff */
[----:B------:R-:W-:Y:S02]  /*1dc50*/  LOP3.LUT R72, R72, R11, RZ, 0xc0, !PT ;  /* 0x0000000b48487212 */ /* 0x000fe400078ec0ff */
[----:B------:R-:W-:Y:S01]  /*1dc60*/  F2FP.PACK_AB R11, R109, R112 ;  /* 0x000000706d0b723e */ /* 0x000fe200000000ff */
[----:B------:R-:W-:Y:S01]  /*1dc70*/  MUFU.EX2 R205, R205 ;  /* 0x000000cd00cd7308 */ /* 0x000fe20000000800 */
[----:B------:R-:W-:Y:S02]  /*1dc80*/  LOP3.LUT R10, R23, UR22, R18, 0x96, !PT ;  /* 0x00000016170a7c12 */ /* 0x000fe4000f8e9612 */
[----:B------:R-:W-:Y:S02]  /*1dc90*/  LOP3.LUT R78, R78, R11, RZ, 0xc0, !PT ;  /* 0x0000000b4e4e7212 */ /* 0x000fe400078ec0ff */
[C---:B------:R-:W-:Y:S01]  /*1dca0*/  LOP3.LUT R11, R19.reuse, UR24, R246, 0x96, !PT ;  /* 0x00000018130b7c12 */ /* 0x040fe2000f8e96f6 */
[----:B------:R-:W-:Y:S01]  /*1dcb0*/  IMAD.WIDE.U32 R136, R10, -0x2daee0ad, RZ ;  /* 0xd2511f530a887825 */ /* 0x000fe200078e00ff */
[----:B------:R-:W-:Y:S02]  /*1dcc0*/  LOP3.LUT R134, R19, UR24, R250, 0x96, !PT ;  /* 0x0000001813867c12 */ /* 0x000fe4000f8e96fa */
[----:B------:R-:W-:Y:S01]  /*1dcd0*/  LOP3.LUT R19, R35, UR22, R18, 0x96, !PT ;  /* 0x0000001623137c12 */ /* 0x000fe2000f8e9612 */
[----:B------:R-:W-:Y:S01]  /*1dce0*/  IMAD.WIDE.U32 R132, R11, -0x2daee0ad, RZ ;  /* 0xd2511f530b847825 */ /* 0x000fe200078e00ff */
[----:B------:R-:W-:Y:S03]  /*1dcf0*/  MUFU.EX2 R110, R110 ;  /* 0x0000006e006e7308 */ /* 0x000fe60000000800 */
[----:B------:R-:W-:Y:S01]  /*1dd00*/  IMAD.WIDE.U32 R154, R19, -0x2daee0ad, RZ ;  /* 0xd2511f53139a7825 */ /* 0x000fe200078e00ff */
        /* <DEDUP_REMOVED lines=16> */
[----:B------:R-:W-:Y:S02]  /*1de10*/  LOP3.LUT R10, R133, UR25, R136, 0x96, !PT ;  /* 0x00000019850a7c12 */ /* 0x000fe4000f8e9688 */
[C---:B------:R-:W-:Y:S01]  /*1de20*/  LOP3.LUT R136, R132.reuse, 0xffff, RZ, 0xc0, !PT ;  /* 0x0000ffff84887812 */ /* 0x040fe200078ec0ff */
[----:B------:R-:W-:Y:S01]  /*1de30*/  MUFU.EX2 R174, R174 ;  /* 0x000000ae00ae7308 */ /* 0x000fe20000000800 */
[----:B------:R-:W-:Y:S02]  /*1de40*/  LOP3.LUT R141, R132, 0xff, RZ, 0xc0, !PT ;  /* 0x000000ff848d7812 */ /* 0x000fe400078ec0ff */
[--C-:B------:R-:W-:Y:S02]  /*1de50*/  SHF.R.U32.HI R140, RZ, 0x10, R132.reuse ;  /* 0x00000010ff8c7819 */ /* 0x100fe40000011684 */
[----:B------:R-:W-:Y:S01]  /*1de60*/  SHF.R.U32.HI R137, RZ, 0x18, R132 ;  /* 0x00000018ff897819 */ /* 0x000fe20000011684 */
[----:B------:R-:W-:Y:S01]  /*1de70*/  IMAD.WIDE.U32 R132, R11, -0x2daee0ad, RZ ;  /* 0xd2511f530b847825 */ /* 0x000fe200078e00ff */
[C---:B------:R-:W-:Y:S02]  /*1de80*/  LOP3.LUT R84, R10.reuse, 0xffff, RZ, 0xc0, !PT ;  /* 0x0000ffff0a547812 */ /* 0x040fe400078ec0ff */
[----:B------:R-:W-:Y:S01]  /*1de90*/  LOP3.LUT R11, R10, 0xff, RZ, 0xc0, !PT ;  /* 0x000000ff0a0b7812 */ /* 0x000fe200078ec0ff */
[----:B------:R-:W-:Y:S01]  /*1dea0*/  MUFU.EX2 R185, R185 ;  /* 0x000000b900b97308 */ /* 0x000fe20000000800 */
[----:B------:R-:W-:Y:S02]  /*1deb0*/  LOP3.LUT R18, R133, UR26, R148, 0x96, !PT ;  /* 0x0000001a85127c12 */ /* 0x000fe4000f8e9694 */
[C---:B------:R-:W-:Y:S02]  /*1dec0*/  LOP3.LUT R148, R132.reuse, 0xffff, RZ, 0xc0, !PT ;  /* 0x0000ffff84947812 */ /* 0x040fe400078ec0ff */
[----:B------:R-:W-:Y:S02]  /*1ded0*/  SHF.R.U32.HI R84, RZ, 0x8, R84 ;  /* 0x00000008ff547819 */ /* 0x000fe40000011654 */
[----:B------:R-:W-:Y:S02]  /*1dee0*/  SHF.R.U32.HI R136, RZ, 0x8, R136 ;  /* 0x00000008ff887819 */ /* 0x000fe40000011688 */
[----:B------:R-:W-:Y:S01]  /*1def0*/  PRMT R11, R11, 0x5410, R84 ;  /* 0x000054100b0b7816 */ /* 0x000fe20000000054 */
[----:B------:R-:W1:Y:S01]  /*1df00*/  MUFU.EX2 R133, R85 ;  /* 0x0000005500857308 */ /* 0x000e620000000800 */
[----:B------:R-:W-:Y:S02]  /*1df10*/  LOP3.LUT R149, R132, 0xff, RZ, 0xc0, !PT ;  /* 0x000000ff84957812 */ /* 0x000fe400078ec0ff */
[--C-:B------:R-:W-:Y:S01]  /*1df20*/  SHF.R.U32.HI R135, RZ, 0x18, R132.reuse ;  /* 0x00000018ff877819 */ /* 0x100fe20000011684 */
[--C-:B------:R-:W-:Y:S01]  /*1df30*/  HSET2.LE.AND R84, R11, R242.reuse, PT ;  /* 0x000000f20b547233 */ /* 0x100fe20003803000 */
[----:B------:R-:W-:Y:S01]  /*1df40*/  SHF.R.U32.HI R145, RZ, 0x10, R132 ;  /* 0x00000010ff917819 */ /* 0x000fe20000011684 */
[----:B------:R-:W-:Y:S01]  /*1df50*/  FFMA.FTZ R132, R50, c[0x0][0x23c], -R199 ;  /* 0x00008f0032847a23 */ /* 0x000fe200000108c7 */
[----:B------:R-:W-:Y:S02]  /*1df60*/  LOP3.LUT R140, R140, 0xff, RZ, 0xc0, !PT ;  /* 0x000000ff8c8c7812 */ /* 0x000fe400078ec0ff */
[----:B------:R-:W-:Y:S01]  /*1df70*/  SHF.R.U32.HI R148, RZ, 0x8, R148 ;  /* 0x00000008ff947819 */ /* 0x000fe20000011694 */
[----:B------:R-:W-:Y:S03]  /*1df80*/  MUFU.EX2 R175, R175 ;  /* 0x000000af00af7308 */ /* 0x000fe60000000800 */
[----:B------:R-:W-:Y:S07]  /*1df90*/  PRMT R219, R149, 0x5410, R148 ;  /* 0x0000541095db7816 */ /* 0x000fee0000000094 */
[----:B------:R-:W2:Y:S01]  /*1dfa0*/  MUFU.EX2 R132, R132 ;  /* 0x0000008400847308 */ /* 0x000ea20000000800 */
[----:B-1----:R-:W-:Y:S04]  /*1dfb0*/  F2FP.PACK_AB R11, R130, R133 ;  /* 0x00000085820b723e */ /* 0x002fe800000000ff */
[----:B------:R-:W-:Y:S02]  /*1dfc0*/  LOP3.LUT R84, R84, R11, RZ, 0xc0, !PT ;  /* 0x0000000b54547212 */ /* 0x000fe400078ec0ff */
[--C-:B------:R-:W-:Y:S03]  /*1dfd0*/  SHF.R.U32.HI R11, RZ, 0x10, R10.reuse ;  /* 0x00000010ff0b7819 */ /* 0x100fe6000001160a */
[----:B------:R-:W-:Y:S01]  /*1dfe0*/  MUFU.EX2 R195, R195 ;  /* 0x000000c300c37308 */ /* 0x000fe20000000800 */
[----:B------:R-:W-:Y:S02]  /*1dff0*/  SHF.R.U32.HI R10, RZ, 0x18, R10 ;  /* 0x00000018ff0a7819 */ /* 0x000fe4000001160a */
[----:B------:R-:W-:Y:S04]  /*1e000*/  LOP3.LUT R11, R11, 0xff, RZ, 0xc0, !PT ;  /* 0x000000ff0b0b7812 */ /* 0x000fe800078ec0ff */
[----:B------:R-:W-:Y:S02]  /*1e010*/  PRMT R85, R11, 0x5410, R10 ;  /* 0x000054100b557816 */ /* 0x000fe4000000000a */
[----:B------:R-:W-:Y:S01]  /*1e020*/  PRMT R11, R141, 0x5410, R136 ;  /* 0x000054108d0b7816 */ /* 0x000fe20000000088 */
[----:B------:R-:W-:Y:S02]  /*1e030*/  MUFU.EX2 R177, R177 ;  /* 0x000000b100b17308 */ /* 0x000fe40000000800 */
[--C-:B------:R-:W-:Y:S01]  /*1e040*/  HSET2.LE.AND R85, R85, R242.reuse, PT ;  /* 0x000000f255557233 */ /* 0x100fe20003803000 */
[----:B--2---:R-:W-:Y:S04]  /*1e050*/  F2FP.PACK_AB R10, R131, R132 ;  /* 0x00000084830a723e */ /* 0x004fe800000000ff */
[----:B------:R-:W-:Y:S03]  /*1e060*/  LOP3.LUT R85, R85, R10, RZ, 0xc0, !PT ;  /* 0x0000000a55557212 */ /* 0x000fe600078ec0ff */
[----:B------:R1:W-:Y:S10]  /*1e070*/  MUFU.EX2 R136, R87 ;  /* 0x0000005700887308 */ /* 0x0003f40000000800 */
[----:B------:R2:W3:Y:S10]  /*1e080*/  MUFU.EX2 R141, R86 ;  /* 0x00000056008d7308 */ /* 0x0004f40000000800 */
[----:B------:R-:W-:Y:S01]  /*1e090*/  MUFU.EX2 R176, R176 ;  /* 0x000000b000b07308 */ /* 0x000fe20000000800 */
[----:B-1----:R-:W-:Y:S01]  /*1e0a0*/  PRMT R87, R140, 0x5410, R137 ;  /* 0x000054108c577816 */ /* 0x002fe20000000089 */
[----:B------:R-:W-:Y:S04]  /*1e0b0*/  FFMA.FTZ R137, R48, c[0x0][0x23c], -R199 ;  /* 0x00008f0030897a23 */ /* 0x000fe800000108c7 */
[--C-:B------:R-:W-:Y:S04]  /*1e0c0*/  HSET2.LE.AND R87, R87, R242.reuse, PT ;  /* 0x000000f257577233 */ /* 0x100fe80003803000 */
[----:B------:R-:W-:Y:S01]  /*1e0d0*/  MUFU.EX2 R140, R38 ;  /* 0x00000026008c7308 */ /* 0x000fe20000000800 */
[--C-:B--2---:R-:W-:Y:S01]  /*1e0e0*/  HSET2.LE.AND R86, R11, R242.reuse, PT ;  /* 0x000000f20b567233 */ /* 0x104fe20003803000 */
[----:B---3--:R-:W-:Y:S04]  /*1e0f0*/  F2FP.PACK_AB R11, R136, R141 ;  /* 0x0000008d880b723e */ /* 0x008fe800000000ff */
[----:B------:R-:W-:Y:S04]  /*1e100*/  LOP3.LUT R86, R86, R11, RZ, 0xc0, !PT ;  /* 0x0000000b56567212 */ /* 0x000fe800078ec0ff */
[----:B------:R-:W1:Y:S10]  /*1e110*/  MUFU.EX2 R137, R137 ;  /* 0x0000008900897308 */ /* 0x000e740000000800 */
[----:B------:R-:W-:Y:S10]  /*1e120*/  MUFU.EX2 R188, R188 ;  /* 0x000000bc00bc7308 */ /* 0x000ff40000000800 */
[----:B------:R-:W-:Y:S01]  /*1e130*/  MUFU.EX2 R194, R194 ;  /* 0x000000c200c27308 */ /* 0x000fe20000000800 */
[----:B-1----:R-:W-:Y:S04]  /*1e140*/  F2FP.PACK_AB R10, R137, R140 ;  /* 0x0000008c890a723e */ /* 0x002fe800000000ff */
[----:B------:R-:W-:Y:S02]  /*1e150*/  LOP3.LUT R87, R87, R10, RZ, 0xc0, !PT ;  /* 0x0000000a57577212 */ /* 0x000fe400078ec0ff */
[----:B------:R-:W-:Y:S04]  /*1e160*/  LOP3.LUT R10, R145, 0xff, RZ, 0xc0, !PT ;  /* 0x000000ff910a7812 */ /* 0x000fe800078ec0ff */
[----:B------:R-:W-:Y:S01]  /*1e170*/  PRMT R218, R10, 0x5410, R135 ;  /* 0x000054100ada7816 */ /* 0x000fe20000000087 */
[----:B------:R-:W-:Y:S05]  /*1e180*/  IMAD.WIDE.U32 R134, R134, -0x2daee0ad, RZ ;  /* 0xd2511f5386867825 */ /* 0x000fea00078e00ff */
        /* <DEDUP_REMOVED lines=10> */
[----:B------:R-:W-:Y:S01]  /*1e230*/  IMAD.WIDE.U32 R148, R11, -0x326172a9, RZ ;  /* 0xcd9e8d570b947825 */ /* 0x000fe200078e00ff */
[----:B------:R-:W-:Y:S04]  /*1e240*/  MUFU.EX2 R135, R81 ;  /* 0x0000005100877308 */ /* 0x000fe80000000800 */
[----:B------:R-:W-:Y:S01]  /*1e250*/  LOP3.LUT R38, R149, UR16, R154, 0x96, !PT ;  /* 0x0000001095267c12 */ /* 0x000fe2000f8e969a */
[----:B------:R-:W-:Y:S05]  /*1e260*/  IMAD.WIDE.U32 R154, R10, -0x326172a9, RZ ;  /* 0xcd9e8d570a9a7825 */ /* 0x000fea00078e00ff */
[----:B------:R-:W-:Y:S01]  /*1e270*/  LOP3.LUT R19, R155, UR25, R148, 0x96, !PT ;  /* 0x000000199b137c12 */ /* 0x000fe2000f8e9694 */
[----:B------:R-:W-:Y:S01]  /*1e280*/  MUFU.EX2 R149, R83 ;  /* 0x0000005300957308 */ /* 0x000fe20000000800 */
[C---:B------:R-:W-:Y:S02]  /*1e290*/  LOP3.LUT R10, R154.reuse, 0xffff, RZ, 0xc0, !PT ;  /* 0x0000ffff9a0a7812 */ /* 0x040fe400078ec0ff */
[----:B------:R-:W-:Y:S02]  /*1e2a0*/  LOP3.LUT R11, R154, 0xff, RZ, 0xc0, !PT ;  /* 0x000000ff9a0b7812 */ /* 0x000fe400078ec0ff */
[----:B------:R-:W-:Y:S04]  /*1e2b0*/  SHF.R.U32.HI R10, RZ, 0x8, R10 ;  /* 0x00000008ff0a7819 */ /* 0x000fe8000001160a */
[----:B------:R-:W-:Y:S01]  /*1e2c0*/  PRMT R11, R11, 0x5410, R10 ;  /* 0x000054100b0b7816 */ /* 0x000fe2000000000a */
[----:B------:R1:W2:Y:S01]  /*1e2d0*/  MUFU.EX2 R148, R82 ;  /* 0x0000005200947308 */ /* 0x0002a20000000800 */
[--C-:B------:R-:W-:Y:S03]  /*1e2e0*/  SHF.R.U32.HI R10, RZ, 0x18, R154.reuse ;  /* 0x00000018ff0a7819 */ /* 0x100fe6000001169a */
[--C-:B-1----:R-:W-:Y:S01]  /*1e2f0*/  HSET2.LE.AND R82, R11, R242.reuse, PT ;  /* 0x000000f20b527233 */ /* 0x102fe20003803000 */
[----:B--2---:R-:W-:Y:S04]  /*1e300*/  F2FP.PACK_AB R11, R148, R157 ;  /* 0x0000009d940b723e */ /* 0x004fe800000000ff */
[----:B------:R-:W-:Y:S02]  /*1e310*/  LOP3.LUT R82, R82, R11, RZ, 0xc0, !PT ;  /* 0x0000000b52527212 */ /* 0x000fe400078ec0ff */
[----:B------:R-:W-:Y:S01]  /*1e320*/  SHF.R.U32.HI R11, RZ, 0x10, R154 ;  /* 0x00000010ff0b7819 */ /* 0x000fe2000001169a */
[----:B------:R-:W-:Y:S03]  /*1e330*/  IMAD.WIDE.U32 R154, R38, -0x2daee0ad, RZ ;  /* 0xd2511f53269a7825 */ /* 0x000fe600078e00ff */
[----:B------:R-:W-:Y:S02]  /*1e340*/  LOP3.LUT R11, R11, 0xff, RZ, 0xc0, !PT ;  /* 0x000000ff0b0b7812 */ /* 0x000fe400078ec0ff */
[----:B------:R-:W-:Y:S02]  /*1e350*/  LOP3.LUT R38, R155, UR26, R134, 0x96, !PT ;  /* 0x0000001a9b267c12 */ /* 0x000fe4000f8e9686 */
[----:B------:R-:W-:Y:S01]  /*1e360*/  PRMT R11, R11, 0x5410, R10 ;  /* 0x000054100b0b7816 */ /* 0x000fe2000000000a */
[----:B------:R-:W1:Y:S01]  /*1e370*/  MUFU.EX2 R134, R51 ;  /* 0x0000003300867308 */ /* 0x000e620000000800 */
[----:B------:R-:W-:Y:S03]  /*1e380*/  F2FP.PACK_AB R10, R149, R156 ;  /* 0x0000009c950a723e */ /* 0x000fe600000000ff */
[--C-:B------:R-:W-:Y:S01]  /*1e390*/  HSET2.LE.AND R83, R11, R242.reuse, PT ;  /* 0x000000f20b537233 */ /* 0x100fe20003803000 */
[C---:B------:R-:W-:Y:S04]  /*1e3a0*/  LOP3.LUT R11, R154.reuse, 0xffff, RZ, 0xc0, !PT ;  /* 0x0000ffff9a0b7812 */ /* 0x040fe800078ec0ff */
[----:B------:R-:W-:Y:S02]  /*1e3b0*/  LOP3.LUT R83, R83, R10, RZ, 0xc0, !PT ;  /* 0x0000000a53537212 */ /* 0x000fe400078ec0ff */
[----:B------:R-:W-:Y:S02]  /*1e3c0*/  SHF.R.U32.HI R11, RZ, 0x8, R11 ;  /* 0x00000008ff0b7819 */ /* 0x000fe4000001160b */
[----:B------:R-:W-:Y:S04]  /*1e3d0*/  LOP3.LUT R10, R154, 0xff, RZ, 0xc0, !PT ;  /* 0x000000ff9a0a7812 */ /* 0x000fe800078ec0ff */
[----:B------:R-:W-:Y:S02]  /*1e3e0*/  PRMT R224, R10, 0x5410, R11 ;  /* 0x000054100ae07816 */ /* 0x000fe4000000000b */
[--C-:B------:R-:W-:Y:S02]  /*1e3f0*/  SHF.R.U32.HI R10, RZ, 0x10, R154.reuse ;  /* 0x00000010ff0a7819 */ /* 0x100fe4000001169a */
[----:B------:R-:W-:Y:S02]  /*1e400*/  SHF.R.U32.HI R11, RZ, 0x18, R154 ;  /* 0x00000018ff0b7819 */ /* 0x000fe4000001169a */
[----:B------:R-:W-:Y:S04]  /*1e410*/  LOP3.LUT R10, R10, 0xff, RZ, 0xc0, !PT ;  /* 0x000000ff0a0a7812 */ /* 0x000fe800078ec0ff */
[----:B------:R-:W-:Y:S02]  /*1e420*/  PRMT R222, R10, 0x5410, R11 ;  /* 0x000054100ade7816 */ /* 0x000fe4000000000b */
[C---:B------:R-:W-:Y:S02]  /*1e430*/  LOP3.LUT R10, R19.reuse, 0xffff, RZ, 0xc0, !PT ;  /* 0x0000ffff130a7812 */ /* 0x040fe400078ec0ff */
[----:B------:R-:W-:Y:S02]  /*1e440*/  LOP3.LUT R11, R19, 0xff, RZ, 0xc0, !PT ;  /* 0x000000ff130b7812 */ /* 0x000fe400078ec0ff */
[----:B------:R-:W-:Y:S04]  /*1e450*/  SHF.R.U32.HI R10, RZ, 0x8, R10 ;  /* 0x00000008ff0a7819 */ /* 0x000fe8000001160a */
[----:B------:R-:W-:Y:S02]  /*1e460*/  PRMT R11, R11, 0x5410, R10 ;  /* 0x000054100b0b7816 */ /* 0x000fe4000000000a */
[--C-:B------:R-:W-:Y:S02]  /*1e470*/  SHF.R.U32.HI R10, RZ, 0x10, R19.reuse ;  /* 0x00000010ff0a7819 */ /* 0x100fe40000011613 */
[----:B------:R-:W-:Y:S01]  /*1e480*/  SHF.R.U32.HI R19, RZ, 0x18, R19 ;  /* 0x00000018ff137819 */ /* 0x000fe20000011613 */
[--C-:B------:R-:W-:Y:S01]  /*1e490*/  HSET2.LE.AND R80, R11, R242.reuse, PT ;  /* 0x000000f20b507233 */ /* 0x100fe20003803000 */
[----:B-1----:R-:W-:Y:S02]  /*1e4a0*/  F2FP.PACK_AB R11, R134, R135 ;  /* 0x00000087860b723e */ /* 0x002fe400000000ff */
[----:B------:R-:W-:Y:S02]  /*1e4b0*/  LOP3.LUT R10, R10, 0xff, RZ, 0xc0, !PT ;  /* 0x000000ff0a0a7812 */ /* 0x000fe400078ec0ff */
[----:B------:R-:W-:Y:S02]  /*1e4c0*/  LOP3.LUT R80, R80, R11, RZ, 0xc0, !PT ;  /* 0x0000000b50507212 */ /* 0x000fe400078ec0ff */
[----:B------:R-:W1:Y:S01]  /*1e4d0*/  MUFU.EX2 R11, R39 ;  /* 0x00000027000b7308 */ /* 0x000e620000000800 */
[----:B------:R-:W-:Y:S02]  /*1e4e0*/  PRMT R81, R10, 0x5410, R19 ;  /* 0x000054100a517816 */ /* 0x000fe40000000013 */
[C---:B------:R-:W-:Y:S03]  /*1e4f0*/  LOP3.LUT R19, R38.reuse, 0xffff, RZ, 0xc0, !PT ;  /* 0x0000ffff26137812 */ /* 0x040fe600078ec0ff */
[--C-:B------:R-:W-:Y:S01]  /*1e500*/  HSET2.LE.AND R81, R81, R242.reuse, PT ;  /* 0x000000f251517233 */ /* 0x100fe20003803000 */
[----:B------:R-:W-:Y:S02]  /*1e510*/  SHF.R.U32.HI R19, RZ, 0x8, R19 ;  /* 0x00000008ff137819 */ /* 0x000fe40000011613 */
[----:B-1----:R-:W-:Y:S04]  /*1e520*/  F2FP.PACK_AB R10, R11, R158 ;  /* 0x0000009e0b0a723e */ /* 0x002fe800000000ff */
[----:B------:R-:W-:Y:S02]  /*1e530*/  LOP3.LUT R81, R81, R10, RZ, 0xc0, !PT ;  /* 0x0000000a51517212 */ /* 0x000fe400078ec0ff */
        /* <DEDUP_REMOVED lines=23> */
[----:B------:R-:W-:Y:S05]  /*1e6b0*/  IMAD.WIDE.U32 R154, R18, -0x2daee0ad, RZ ;  /* 0xd2511f53129a7825 */ /* 0x000fea00078e00ff */
[----:B------:R-:W-:Y:S01]  /*1e6c0*/  LOP3.LUT R18, R155, UR19, R50, 0x96, !PT ;  /* 0x000000139b127c12 */ /* 0x000fe2000f8e9632 */
[----:B------:R-:W-:Y:S04]  /*1e6d0*/  IMAD.WIDE.U32 R50, R34, -0x2daee0ad, RZ ;  /* 0xd2511f5322327825 */ /* 0x000fe800078e00ff */
[----:B------:R-:W-:Y:S01]  /*1e6e0*/  IMAD.WIDE.U32 R34, R18, -0x326172a9, RZ ;  /* 0xcd9e8d5712227825 */ /* 0x000fe200078e00ff */
[----:B------:R-:W-:Y:S04]  /*1e6f0*/  LOP3.LUT R19, R51, UR17, R154, 0x96, !PT ;  /* 0x0000001133137c12 */ /* 0x000fe8000f8e969a */
[----:B------:R-:W-:Y:S01]  /*1e700*/  LOP3.LUT R48, R35, UR18, R48, 0x96, !PT ;  /* 0x0000001223307c12 */ /* 0x000fe2000f8e9630 */
[----:B------:R-:W-:Y:S04]  /*1e710*/  IMAD.WIDE.U32 R154, R19, -0x326172a9, RZ ;  /* 0xcd9e8d57139a7825 */ /* 0x000fe800078e00ff */
[----:B------:R-:W-:Y:S01]  /*1e720*/  IMAD.WIDE.U32 R48, R48, -0x2daee0ad, RZ ;  /* 0xd2511f5330307825 */ /* 0x000fe200078e00ff */
[----:B------:R-:W-:Y:S04]  /*1e730*/  LOP3.LUT R19, R155, UR16, R34, 0x96, !PT ;  /* 0x000000109b137c12 */ /* 0x000fe8000f8e9622 */
[----:B------:R-:W-:Y:S05]  /*1e740*/  LOP3.LUT R18, R49, UR13, R50, 0x96, !PT ;  /* 0x0000000d31127c12 */ /* 0x000fea000f8e9632 */
[----:B------:R-:W-:Y:S05]  /*1e750*/  IMAD.WIDE.U32 R50, R18, -0x326172a9, RZ ;  /* 0xcd9e8d5712327825 */ /* 0x000fea00078e00ff */
[C---:B------:R-:W-:Y:S02]  /*1e760*/  LOP3.LUT R34, R50.reuse, 0xffff, RZ, 0xc0, !PT ;  /* 0x0000ffff32227812 */ /* 0x040fe400078ec0ff */
[----:B------:R-:W-:Y:S02]  /*1e770*/  LOP3.LUT R163, R50, 0xff, RZ, 0xc0, !PT ;  /* 0x000000ff32a37812 */ /* 0x000fe400078ec0ff */
[----:B------:R-:W-:Y:S02]  /*1e780*/  SHF.R.U32.HI R161, RZ, 0x10, R50 ;  /* 0x00000010ffa17819 */ /* 0x000fe40000011632 */
[----:B------:R-:W-:Y:S02]  /*1e790*/  SHF.R.U32.HI R34, RZ, 0x8, R34 ;  /* 0x00000008ff227819 */ /* 0x000fe40000011622 */
[----:B------:R-:W-:Y:S02]  /*1e7a0*/  LOP3.LUT R161, R161, 0xff, RZ, 0xc0, !PT ;  /* 0x000000ffa1a17812 */ /* 0x000fe400078ec0ff */
[----:B------:R-:W-:Y:S02]  /*1e7b0*/  PRMT R163, R163, 0x5410, R34 ;  /* 0x00005410a3a37816 */ /* 0x000fe40000000022 */
[----:B------:R-:W-:Y:S01]  /*1e7c0*/  SHF.R.U32.HI R34, RZ, 0x18, R50 ;  /* 0x00000018ff227819 */ /* 0x000fe20000011632 */
[----:B------:R-:W-:Y:S01]  /*1e7d0*/  IMAD.MOV.U32 R50, RZ, RZ, R221 ;  /* 0x000000ffff327224 */ /* 0x000fe200078e00dd */
[----:B------:R-:W-:Y:S01]  /*1e7e0*/  LOP3.LUT R18, R51, UR25, R154, 0x96, !PT ;  /* 0x0000001933127c12 */ /* 0x000fe2000f8e969a */
[----:B------:R-:W-:Y:S01]  /*1e7f0*/  IMAD.MOV.U32 R154, RZ, RZ, R209 ;  /* 0x000000ffff9a7224 */ /* 0x000fe200078e00d1 */
[----:B------:R-:W-:Y:S01]  /*1e800*/  PRMT R161, R161, 0x5410, R34 ;  /* 0x00005410a1a17816 */ /* 0x000fe20000000022 */
[----:B------:R-:W-:Y:S01]  /*1e810*/  IMAD.WIDE.U32 R34, R19, -0x2daee0ad, RZ ;  /* 0xd2511f5313227825 */ /* 0x000fe200078e00ff */
[----:B------:R-:W-:Y:S02]  /*1e820*/  SHF.R.U32.HI R155, RZ, 0x10, R18 ;  /* 0x00000010ff9b7819 */ /* 0x000fe40000011612 */
[----:B------:R-:W-:Y:S01]  /*1e830*/  LOP3.LUT R159, R18, 0xff, RZ, 0xc0, !PT ;  /* 0x000000ff129f7812 */ /* 0x000fe200078ec0ff */
[----:B------:R-:W-:Y:S01]  /*1e840*/  IMAD.MOV.U32 R51, RZ, RZ, R153 ;  /* 0x000000ffff337224 */ /* 0x000fe200078e0099 */
[C---:B------:R-:W-:Y:S02]  /*1e850*/  LOP3.LUT R212, R34.reuse, 0xffff, RZ, 0xc0, !PT ;  /* 0x0000ffff22d47812 */ /* 0x040fe400078ec0ff */
[--C-:B------:R-:W-:Y:S02]  /*1e860*/  SHF.R.U32.HI R211, RZ, 0x10, R34.reuse ;  /* 0x00000010ffd37819 */ /* 0x100fe40000011622 */
[----:B------:R-:W-:Y:S02]  /*1e870*/  LOP3.LUT R210, R34, 0xff, RZ, 0xc0, !PT ;  /* 0x000000ff22d27812 */ /* 0x000fe400078ec0ff */
[----:B------:R-:W-:Y:S02]  /*1e880*/  SHF.R.U32.HI R209, RZ, 0x18, R34 ;  /* 0x00000018ffd17819 */ /* 0x000fe40000011622 */
[----:B------:R-:W-:Y:S02]  /*1e890*/  LOP3.LUT R155, R155, 0xff, RZ, 0xc0, !PT ;  /* 0x000000ff9b9b7812 */ /* 0x000fe400078ec0ff */
[----:B------:R-:W-:Y:S02]  /*1e8a0*/  LOP3.LUT R34, R18, 0xffff, RZ, 0xc0, !PT ;  /* 0x0000ffff12227812 */ /* 0x000fe400078ec0ff */
[----:B------:R-:W-:Y:S02]  /*1e8b0*/  SHF.R.U32.HI R18, RZ, 0x18, R18 ;  /* 0x00000018ff127819 */ /* 0x000fe40000011612 */
[----:B------:R-:W-:Y:S02]  /*1e8c0*/  LOP3.LUT R19, R23, UR22, R38, 0x96, !PT ;  /* 0x0000001617137c12 */ /* 0x000fe4000f8e9626 */
[----:B------:R-:W-:Y:S02]  /*1e8d0*/  PRMT R155, R155, 0x5410, R18 ;  /* 0x000054109b9b7816 */ /* 0x000fe40000000012 */
[----:B------:R-:W-:Y:S02]  /*1e8e0*/  LOP3.LUT R18, R39, UR24, R246, 0x96, !PT ;  /* 0x0000001827127c12 */ /* 0x000fe4000f8e96f6 */
[----:B------:R-:W-:Y:S02]  /*1e8f0*/  SHF.R.U32.HI R34, RZ, 0x8, R34 ;  /* 0x00000008ff227819 */ /* 0x000fe40000011622 */
[----:B------:R-:W-:Y:S01]  /*1e900*/  LOP3.LUT R221, R35, UR26, R48, 0x96, !PT ;  /* 0x0000001a23dd7c12 */ /* 0x000fe2000f8e9630 */
[----:B------:R-:W-:Y:S01]  /*1e910*/  IMAD.WIDE.U32 R38, R18, -0x2daee0ad, RZ ;  /* 0xd2511f5312267825 */ /* 0x000fe200078e00ff */
[----:B------:R-:W-:Y:S04]  /*1e920*/  PRMT R159, R159, 0x5410, R34 ;  /* 0x000054109f9f7816 */ /* 0x000fe80000000022 */
[----:B------:R-:W-:Y:S05]  /*1e930*/  LOP3.LUT R18, R39, UR21, R244, 0x96, !PT ;  /* 0x0000001527127c12 */ /* 0x000fea000f8e96f4 */
[----:B------:R-:W-:Y:S04]  /*1e940*/  IMAD.WIDE.U32 R34, R18, -0x326172a9, RZ ;  /* 0xcd9e8d5712227825 */ /* 0x000fe800078e00ff */
[----:B------:R-:W-:Y:S01]  /*1e950*/  IMAD.WIDE.U32 R18, R19, -0x2daee0ad, RZ ;  /* 0xd2511f5313127825 */ /* 0x000fe200078e00ff */
[----:B------:R-:W-:Y:S04]  /*1e960*/  LOP3.LUT R22, R35, UR20, R22, 0x96, !PT ;  /* 0x0000001423167c12 */ /* 0x000fe8000f8e9616 */
[----:B------:R-:W-:Y:S01]  /*1e970*/  LOP3.LUT R19, R19, UR19, R38, 0x96, !PT ;  /* 0x0000001313137c12 */ /* 0x000fe2000f8e9626 */
[----:B------:R-:W-:Y:S04]  /*1e980*/  IMAD.WIDE.U32 R38, R22, -0x2daee0ad, RZ ;  /* 0xd2511f5316267825 */ /* 0x000fe800078e00ff */
        /* <DEDUP_REMOVED lines=8> */
[----:B------:R-:W-:Y:S04]  /*1ea10*/  IMAD.MOV.U32 R35, RZ, RZ, R208 ;  /* 0x000000ffff237224 */ /* 0x000fe800078e00d0 */
[----:B------:R-:W-:Y:S04]  /*1ea20*/  IMAD.WIDE.U32 R38, R19, -0x326172a9, RZ ;  /* 0xcd9e8d5713267825 */ /* 0x000fe800078e00ff */
[----:B------:R-:W-:Y:S01]  /*1ea30*/  IMAD.WIDE.U32 R18, R18, -0x2daee0ad, RZ ;  /* 0xd2511f5312127825 */ /* 0x000fe200078e00ff */
[C---:B------:R-:W-:Y:S02]  /*1ea40*/  LOP3.LUT R22, R38.reuse, 0xffff, RZ, 0xc0, !PT ;  /* 0x0000ffff26167812 */ /* 0x040fe400078ec0ff */
[----:B------:R-:W-:Y:S02]  /*1ea50*/  LOP3.LUT R153, R38, 0xff, RZ, 0xc0, !PT ;  /* 0x000000ff26997812 */ /* 0x000fe400078ec0ff */
[----:B------:R-:W-:Y:S02]  /*1ea60*/  SHF.R.U32.HI R22, RZ, 0x8, R22 ;  /* 0x00000008ff167819 */ /* 0x000fe40000011616 */
[----:B------:R-:W-:Y:S02]  /*1ea70*/  SHF.R.U32.HI R145, RZ, 0x10, R38 ;  /* 0x00000010ff917819 */ /* 0x000fe40000011626 */
[----:B------:R-:W-:Y:S02]  /*1ea80*/  PRMT R153, R153, 0x5410, R22 ;  /* 0x0000541099997816 */ /* 0x000fe40000000016 */
[----:B------:R-:W-:Y:S01]  /*1ea90*/  SHF.R.U32.HI R22, RZ, 0x18, R38 ;  /* 0x00000018ff167819 */ /* 0x000fe20000011626 */
[----:B------:R-:W-:Y:S01]  /*1eaa0*/  IMAD.MOV.U32 R38, RZ, RZ, R162 ;  /* 0x000000ffff267224 */ /* 0x000fe200078e00a2 */
[----:B------:R-:W-:Y:S02]  /*1eab0*/  LOP3.LUT R145, R145, 0xff, RZ, 0xc0, !PT ;  /* 0x000000ff91917812 */ /* 0x000fe400078ec0ff */
[----:B------:R-:W-:Y:S01]  /*1eac0*/  LOP3.LUT R213, R39, UR25, R48, 0x96, !PT ;  /* 0x0000001927d57c12 */ /* 0x000fe2000f8e9630 */
[----:B------:R-:W-:Y:S01]  /*1ead0*/  IMAD.MOV.U32 R39, RZ, RZ, R154 ;  /* 0x000000ffff277224 */ /* 0x000fe200078e009a */
[----:B------:R-:W-:Y:S02]  /*1eae0*/  SHF.R.U32.HI R208, RZ, 0x10, R18 ;  /* 0x00000010ffd07819 */ /* 0x000fe40000011612 */
[----:B------:R-:W-:Y:S01]  /*1eaf0*/  LOP3.LUT R154, R19, UR26, R34, 0x96, !PT ;  /* 0x0000001a139a7c12 */ /* 0x000fe2000f8e9622 */
[----:B------:R-:W-:Y:S01]  /*1eb00*/  IMAD.MOV.U32 R34, RZ, RZ, R160 ;  /* 0x000000ffff227224 */ /* 0x000fe200078e00a0 */
[----:B------:R-:W-:Y:S01]  /*1eb10*/  PRMT R145, R145, 0x5410, R22 ;  /* 0x0000541091917816 */ /* 0x000fe20000000016 */
[----:B------:R-:W-:Y:S01]  /*1eb20*/  IMAD.MOV.U32 R22, RZ, RZ, R243 ;  /* 0x000000ffff167224 */ /* 0x000fe200078e00f3 */
[C---:B------:R-:W-:Y:S01]  /*1eb30*/  LOP3.LUT R243, R18.reuse, 0xffff, RZ, 0xc0, !PT ;  /* 0x0000ffff12f37812 */ /* 0x040fe200078ec0ff */
[C---:B------:R-:W-:Y:S01]  /*1eb40*/  FMUL.FTZ R19, R9.reuse, R143 ;  /* 0x0000008f09137220 */ /* 0x040fe20000410000 */
[----:B------:R-:W-:Y:S01]  /*1eb50*/  LOP3.LUT R162, R18, 0xff, RZ, 0xc0, !PT ;  /* 0x000000ff12a27812 */ /* 0x000fe200078ec0ff */
[----:B------:R-:W-:Y:S01]  /*1eb60*/  IMAD.MOV.U32 R143, RZ, RZ, R51 ;  /* 0x000000ffff8f7224 */ /* 0x000fe200078e0033 */
[----:B------:R-:W-:Y:S01]  /*1eb70*/  SHF.R.U32.HI R160, RZ, 0x18, R18 ;  /* 0x00000018ffa07819 */ /* 0x000fe20000011612 */
        /* <DEDUP_REMOVED lines=12> */
[-C--:B------:R-:W-:Y:S01]  /*1ec40*/  HMMA.16816.F32 R20, R52, R50.reuse, R20 ;  /* 0x000000323414723c */ /* 0x080fe20000001814 */
[----:B------:R-:W-:Y:S02]  /*1ec50*/  IMAD.MOV.U32 R150, RZ, RZ, R35 ;  /* 0x000000ffff967224 */ /* 0x000fe400078e0023 */
[C---:B------:R-:W-:Y:S01]  /*1ec60*/  FMUL.FTZ R35, R9.reuse, R151 ;  /* 0x0000009709237220 */ /* 0x040fe20000410000 */
[----:B------:R-:W-:Y:S01]  /*1ec70*/  MUFU.EX2 R138, R138 ;  /* 0x0000008a008a7308 */ /* 0x000fe20000000800 */
[----:B------:R-:W-:Y:S03]  /*1ec80*/  IMAD.MOV.U32 R151, RZ, RZ, R49 ;  /* 0x000000ffff977224 */ /* 0x000fe600078e0031 */
        /* <DEDUP_REMOVED lines=23> */
[----:B------:R-:W-:Y:S06]  /*1ee00*/  MUFU.EX2 R63, R240 ;  /* 0x000000f0003f7308 */ /* 0x000fec0000000800 */
[----:B------:R-:W-:Y:S01]  /*1ee10*/  FADD.FTZ R61, R183, R202 ;  /* 0x000000cab73d7221 */ /* 0x000fe20000010000 */
[----:B------:R-:W-:Y:S01]  /*1ee20*/  HMMA.16816.F32 R40, R56, R46, R40 ;  /* 0x0000002e3828723c */ /* 0x000fe20000001828 */
[----:B------:R-:W1:Y:S03]  /*1ee30*/  LDSM.16.MT88.4 R44, [R216+0x4800] ;  /* 0x00480000d82c783b */ /* 0x000e660000004200 */
[----:B------:R-:W-:Y:S01]  /*1ee40*/  SHF.R.U32.HI R183, RZ, 0x10, R213 ;  /* 0x00000010ffb77819 */ /* 0x000fe200000116d5 */
[----:B------:R-:W-:Y:S02]  /*1ee50*/  FADD.FTZ R61, R170, R61 ;  /* 0x0000003daa3d7221 */ /* 0x000fe40000010000 */
[--C-:B------:R-:W-:Y:S01]  /*1ee60*/  HSET2.LE.AND R58, R219, R242.reuse, PT ;  /* 0x000000f2db3a7233 */ /* 0x100fe20003803000 */
[----:B------:R-:W-:Y:S01]  /*1ee70*/  FADD.FTZ R62, R182, R189 ;  /* 0x000000bdb63e7221 */ /* 0x000fe20000010000 */
[--C-:B------:R-:W-:Y:S03]  /*1ee80*/  HSET2.LE.AND R59, R218, R242.reuse, PT ;  /* 0x000000f2da3b7233 */ /* 0x100fe60003803000 */
[--C-:B------:R-:W-:Y:S01]  /*1ee90*/  HSET2.LE.AND R56, R217, R242.reuse, PT ;  /* 0x000000f2d9387233 */ /* 0x100fe20003803000 */
[----:B------:R-:W-:Y:S01]  /*1eea0*/  FADD.FTZ R62, R181, R62 ;  /* 0x0000003eb53e7221 */ /* 0x000fe20000010000 */
[--C-:B------:R-:W-:Y:S01]  /*1eeb0*/  HSET2.LE.AND R57, R214, R242.reuse, PT ;  /* 0x000000f2d6397233 */ /* 0x100fe20003803000 */
[----:B------:R-:W-:Y:S01]  /*1eec0*/  FADD.FTZ R172, R172, R61 ;  /* 0x0000003dacac7221 */ /* 0x000fe20000010000 */
[----:B------:R-:W-:Y:S01]  /*1eed0*/  LOP3.LUT R183, R183, 0xff, RZ, 0xc0, !PT ;  /* 0x000000ffb7b77812 */ /* 0x000fe200078ec0ff */
[----:B------:R-:W-:Y:S01]  /*1eee0*/  FADD.FTZ R171, R171, R62 ;  /* 0x0000003eabab7221 */ /* 0x000fe20000010000 */
[----:B------:R-:W-:Y:S01]  /*1eef0*/  LOP3.LUT R181, R221, 0xff, RZ, 0xc0, !PT ;  /* 0x000000ffddb57812 */ /* 0x000fe200078ec0ff */
[----:B------:R-:W-:Y:S04]  /*1ef00*/  FADD.FTZ R165, R165, R172 ;  /* 0x000000aca5a57221 */ /* 0x000fe80000010000 */
[----:B------:R-:W-:Y:S02]  /*1ef10*/  FADD.FTZ R122, R122, R165 ;  /* 0x000000a57a7a7221 */ /* 0x000fe40000010000 */
[----:B------:R-:W-:Y:S02]  /*1ef20*/  IMAD.MOV.U32 R165, RZ, RZ, R0 ;  /* 0x000000ffffa57224 */ /* 0x000fe400078e0000 */
[----:B------:R-:W-:Y:S04]  /*1ef30*/  FADD.FTZ R107, R107, R122 ;  /* 0x0000007a6b6b7221 */ /* 0x000fe80000010000 */
[----:B------:R-:W-:Y:S04]  /*1ef40*/  FADD.FTZ R114, R114, R107 ;  /* 0x0000006b72727221 */ /* 0x000fe80000010000 */
[----:B------:R-:W-:Y:S04]  /*1ef50*/  FADD.FTZ R114, R103, R114 ;  /* 0x0000007267727221 */ /* 0x000fe80000010000 */
[----:B------:R-:W-:Y:S01]  /*1ef60*/  FADD.FTZ R111, R111, R114 ;  /* 0x000000726f6f7221 */ /* 0x000fe20000010000 */
[-C--:B-1----:R-:W-:Y:S03]  /*1ef70*/  HMMA.16816.F32 R12, R64, R44.reuse, R12 ;  /* 0x0000002c400c723c */ /* 0x082fe6000000180c */
[----:B------:R-:W-:Y:S04]  /*1ef80*/  FADD.FTZ R98, R98, R111 ;  /* 0x0000006f62627221 */ /* 0x000fe80000010000 */
[----:B------:R-:W-:Y:S01]  /*1ef90*/  FADD.FTZ R93, R93, R98 ;  /* 0x000000625d5d7221 */ /* 0x000fe20000010000 */
[C---:B------:R-:W-:Y:S04]  /*1efa0*/  HMMA.16816.F32 R16, R68.reuse, R44, R16 ;  /* 0x0000002c4410723c */ /* 0x040fe80000001810 */
[----:B------:R-:W-:Y:S04]  /*1efb0*/  FADD.FTZ R93, R94, R93 ;  /* 0x0000005d5e5d7221 */ /* 0x000fe80000010000 */
[-C--:B------:R-:W-:Y:S01]  /*1efc0*/  HMMA.16816.F32 R20, R68, R46.reuse, R20 ;  /* 0x0000002e4414723c */ /* 0x080fe20000001814 */
[----:B------:R-:W-:Y:S04]  /*1efd0*/  FADD.FTZ R112, R112, R93 ;  /* 0x0000005d70707221 */ /* 0x000fe80000010000 */
[----:B------:R-:W-:Y:S03]  /*1efe0*/  FADD.FTZ R112, R109, R112 ;  /* 0x000000706d707221 */ /* 0x000fe60000010000 */
        /* <DEDUP_REMOVED lines=8> */
[----:B------:R3:W-:Y:S04]  /*1f070*/  MUFU.EX2 R70, R232 ;  /* 0x000000e800467308 */ /* 0x0007e80000000800 */
[----:B------:R-:W-:Y:S05]  /*1f080*/  LOP3.LUT R64, R213, 0xffff, RZ, 0xc0, !PT ;  /* 0x0000ffffd5407812 */ /* 0x000fea00078ec0ff */
[----:B------:R-:W-:Y:S01]  /*1f090*/  SHF.R.U32.HI R64, RZ, 0x8, R64 ;  /* 0x00000008ff407819 */ /* 0x000fe20000011640 */
[----:B------:R-:W-:Y:S01]  /*1f0a0*/  MUFU.EX2 R68, R48 ;  /* 0x0000003000447308 */ /* 0x000fe20000000800 */
[----:B-1----:R1:W5:Y:S09]  /*1f0b0*/  LDL.LU R231, [R1+0x80] ;  /* 0x0000800001e77983 */ /* 0x0023720000300800 */
[----:B------:R4:W-:Y:S01]  /*1f0c0*/  MUFU.EX2 R65, R49 ;  /* 0x0000003100417308 */ /* 0x0009e20000000800 */
[----:B---3--:R1:W5:Y:S09]  /*1f0d0*/  LDL.LU R232, [R1+0x7c] ;  /* 0x00007c0001e87983 */ /* 0x0083720000300800 */
[----:B------:R-:W-:Y:S01]  /*1f0e0*/  MUFU.EX2 R71, R139 ;  /* 0x0000008b00477308 */ /* 0x000fe20000000800 */
[-C--:B--2---:R-:W-:Y:S09]  /*1f0f0*/  HMMA.16816.F32 R12, R72, R44.reuse, R12 ;  /* 0x0000002c480c723c */ /* 0x084ff2000000180c */
[----:B------:R2:W-:Y:S01]  /*1f100*/  MUFU.EX2 R139, R234 ;  /* 0x000000ea008b7308 */ /* 0x0005e20000000800 */
[----:B----4-:R-:W-:Y:S01]  /*1f110*/  LDSM.16.MT88.4 R48, [R215+0x5000] ;  /* 0x00500000d730783b */ /* 0x010fe20000004200 */
[C---:B------:R-:W-:Y:S08]  /*1f120*/  HMMA.16816.F32 R16, R76.reuse, R44, R16 ;  /* 0x0000002c4c10723c */ /* 0x040ff00000001810 */
[----:B------:R-:W-:Y:S01]  /*1f130*/  MUFU.EX2 R66, R150 ;  /* 0x0000009600427308 */ /* 0x000fe20000000800 */
[-C--:B------:R-:W-:Y:S09]  /*1f140*/  HMMA.16816.F32 R20, R76, R46.reuse, R20 ;  /* 0x0000002e4c14723c */ /* 0x080ff20000001814 */
[----:B------:R3:W-:Y:S01]  /*1f150*/  MUFU.EX2 R150, R235 ;  /* 0x000000eb00967308 */ /* 0x0007e20000000800 */
[C---:B------:R-:W-:Y:S01]  /*1f160*/  HMMA.16816.F32 R24, R72.reuse, R46, R24 ;  /* 0x0000002e4818723c */ /* 0x040fe20000001818 */
[----:B------:R-:W4:Y:S08]  /*1f170*/  LDSM.16.MT88.4 R44, [R215+0x4c00] ;  /* 0x004c0000d72c783b */ /* 0x000f300000004200 */
[----:B------:R-:W1:Y:S01]  /*1f180*/  MUFU.EX2 R67, R151 ;  /* 0x0000009700437308 */ /* 0x000e620000000800 */
[----:B--2---:R2:W5:Y:S09]  /*1f190*/  LDL.LU R234, [R1+0x78] ;  /* 0x0000780001ea7983 */ /* 0x0045720000300800 */
[----:B------:R-:W-:Y:S01]  /*1f1a0*/  MUFU.EX2 R151, R239 ;  /* 0x000000ef00977308 */ /* 0x000fe20000000800 */
[----:B---3--:R2:W5:Y:S01]  /*1f1b0*/  LDL.LU R235, [R1+0x74] ;  /* 0x0000740001eb7983 */ /* 0x0085620000300800 */
[-C--:B----4-:R-:W-:Y:S08]  /*1f1c0*/  HMMA.16816.F32 R28, R72, R44.reuse, R28 ;  /* 0x0000002c481c723c */ /* 0x090ff0000000181c */
[C---:B------:R-:W-:Y:S08]  /*1f1d0*/  HMMA.16816.F32 R32, R76.reuse, R44, R32 ;  /* 0x0000002c4c20723c */ /* 0x040ff00000001820 */
[-C--:B------:R-:W-:Y:S01]  /*1f1e0*/  HMMA.16816.F32 R36, R76, R46.reuse, R36 ;  /* 0x0000002e4c24723c */ /* 0x080fe20000001824 */
[----:B------:R-:W-:Y:S06]  /*1f1f0*/  MUFU.EX2 R78, R142 ;  /* 0x0000008e004e7308 */ /* 0x000fec0000000800 */
[--C-:B------:R-:W-:Y:S01]  /*1f200*/  FFMA.FTZ R76, R6, c[0x0][0x23c], -R199.reuse ;  /* 0x00008f00064c7a23 */ /* 0x100fe200000108c7 */
[----:B------:R-:W-:Y:S01]  /*1f210*/  HMMA.16816.F32 R40, R72, R46, R40 ;  /* 0x0000002e4828723c */ /* 0x000fe20000001828 */
[----:B------:R-:W3:Y:S02]  /*1f220*/  LDSM.16.MT88.4 R44, [R216+0x5000] ;  /* 0x00500000d82c783b */ /* 0x000ee40000004200 */
[----:B------:R4:W-:Y:S01]  /*1f230*/  MUFU.EX2 R72, R233 ;  /* 0x000000e900487308 */ /* 0x0009e20000000800 */
[--C-:B------:R-:W-:Y:S02]  /*1f240*/  FFMA.FTZ R77, R207, c[0x0][0x23c], -R199.reuse ;  /* 0x00008f00cf4d7a23 */ /* 0x100fe400000108c7 */
[----:B------:R-:W-:Y:S07]  /*1f250*/  FFMA.FTZ R207, R197, c[0x0][0x23c], -R199 ;  /* 0x00008f00c5cf7a23 */ /* 0x000fee00000108c7 */
[----:B------:R1:W-:Y:S10]  /*1f260*/  MUFU.EX2 R73, R236 ;  /* 0x000000ec00497308 */ /* 0x0003f40000000800 */
[----:B------:R2:W-:Y:S01]  /*1f270*/  MUFU.EX2 R74, R252 ;  /* 0x000000fc004a7308 */ /* 0x0005e20000000800 */
[----:B----4-:R4:W5:Y:S09]  /*1f280*/  LDL.LU R233, [R1+0x70] ;  /* 0x0000700001e97983 */ /* 0x0109720000300800 */
[----:B------:R4:W-:Y:S01]  /*1f290*/  MUFU.EX2 R75, R241 ;  /* 0x000000f1004b7308 */ /* 0x0009e20000000800 */
[----:B-1----:R1:W5:Y:S01]  /*1f2a0*/  LDL.LU R236, [R1+0x6c] ;  /* 0x00006c0001ec7983 */ /* 0x0023620000300800 */
[-C--:B---3--:R-:W-:Y:S08]  /*1f2b0*/  HMMA.16816.F32 R12, R80, R44.reuse, R12 ;  /* 0x0000002c500c723c */ /* 0x088ff0000000180c */
[----:B------:R3:W-:Y:S01]  /*1f2c0*/  MUFU.EX2 R197, R238 ;  /* 0x000000ee00c57308 */ /* 0x0007e20000000800 */
[----:B--2---:R-:W2:Y:S01]  /*1f2d0*/  LDL.LU R252, [R1+0x68] ;  /* 0x0000680001fc7983 */ /* 0x004ea20000300800 */
[C---:B------:R-:W-:Y:S08]  /*1f2e0*/  HMMA.16816.F32 R16, R84.reuse, R44, R16 ;  /* 0x0000002c5410723c */ /* 0x040ff00000001810 */
[----:B------:R1:W-:Y:S01]  /*1f2f0*/  MUFU.EX2 R6, R237 ;  /* 0x000000ed00067308 */ /* 0x0003e20000000800 */
[--C-:B------:R-:W-:Y:S01]  /*1f300*/  HSET2.LE.AND R45, R220, R242.reuse, PT ;  /* 0x000000f2dc2d7233 */ /* 0x100fe20003803000 */
[-C--:B------:R-:W-:Y:S01]  /*1f310*/  HMMA.16816.F32 R20, R84, R46.reuse, R20 ;  /* 0x0000002e5414723c */ /* 0x080fe20000001814 */
[----:B----4-:R4:W5:Y:S01]  /*1f320*/  LDL.LU R241, [R1+0x64] ;  /* 0x0000640001f17983 */ /* 0x0109620000300800 */
[--C-:B------:R-:W-:Y:S03]  /*1f330*/  HSET2.LE.AND R44, R10, R242.reuse, PT ;  /* 0x000000f20a2c7233 */ /* 0x100fe60003803000 */
[----:B------:R4:W5:Y:S03]  /*1f340*/  LDL.LU R240, [R1+0x60] ;  /* 0x0000600001f07983 */ /* 0x0009660000300800 */
[----:B------:R4:W-:Y:S01]  /*1f350*/  MUFU.EX2 R142, R225 ;  /* 0x000000e1008e7308 */ /* 0x0009e20000000800 */
[----:B------:R-:W-:Y:S01]  /*1f360*/  F2FP.PACK_AB R10, R66, R67 ;  /* 0x00000043420a723e */ /* 0x000fe200000000ff */
[C---:B------:R-:W-:Y:S01]  /*1f370*/  HMMA.16816.F32 R24, R80.reuse, R46, R24 ;  /* 0x0000002e5018723c */ /* 0x040fe20000001818 */
[----:B------:R2:W5:Y:S04]  /*1f380*/  LDL.LU R239, [R1+0x5c] ;  /* 0x00005c0001ef7983 */ /* 0x0005680000300800 */
[----:B---3--:R3:W5:Y:S02]  /*1f390*/  LDL.LU R238, [R1+0x58] ;  /* 0x0000580001ee7983 */ /* 0x0087640000300800 */
[--C-:B------:R-:W-:Y:S01]  /*1f3a0*/  HSET2.LE.AND R46, R224, R242.reuse, PT ;  /* 0x000000f2e02e7233 */ /* 0x100fe20003803000 */
[----:B------:R-:W3:Y:S01]  /*1f3b0*/  MUFU.EX2 R79, R143 ;  /* 0x0000008f004f7308 */ /* 0x000ee20000000800 */
[--C-:B------:R-:W-:Y:S01]  /*1f3c0*/  HSET2.LE.AND R47, R222, R242.reuse, PT ;  /* 0x000000f2de2f7233 */ /* 0x100fe20003803000 */
[-C--:B------:R-:W-:Y:S01]  /*1f3d0*/  HMMA.16816.F32 R28, R80, R48.reuse, R28 ;  /* 0x00000030501c723c */ /* 0x080fe2000000181c */
[----:B-1----:R1:W5:Y:S03]  /*1f3e0*/  LDL.LU R237, [R1+0x54] ;  /* 0x0000540001ed7983 */ /* 0x0023660000300800 */
[----:B------:R-:W-:Y:S04]  /*1f3f0*/  LOP3.LUT R47, R47, R10, RZ, 0xc0, !PT ;  /* 0x0000000a2f2f7212 */ /* 0x000fe800078ec0ff */
[----:B------:R-:W1:Y:S01]  /*1f400*/  MUFU.EX2 R207, R207 ;  /* 0x000000cf00cf7308 */ /* 0x000e620000000800 */
[C---:B------:R-:W-:Y:S01]  /*1f410*/  HMMA.16816.F32 R32, R84.reuse, R48, R32 ;  /* 0x000000305420723c */ /* 0x040fe20000001820 */
[----:B----4-:R4:W5:Y:S04]  /*1f420*/  LDL.LU R225, [R1+0x50] ;  /* 0x0000500001e17983 */ /* 0x0109680000300800 */
[----:B------:R4:W5:Y:S03]  /*1f430*/  LDL.LU R224, [R1+0x4c] ;  /* 0x00004c0001e07983 */ /* 0x0009660000300800 */
[-C--:B------:R-:W-:Y:S01]  /*1f440*/  HMMA.16816.F32 R36, R84, R50.reuse, R36 ;  /* 0x000000325424723c */ /* 0x080fe20000001824 */
[----:B------:R-:W-:Y:S01]  /*1f450*/  MUFU.EX2 R76, R76 ;  /* 0x0000004c004c7308 */ /* 0x000fe20000000800 */
[----:B------:R4:W5:Y:S02]  /*1f460*/  LDL.LU R222, [R1+0x48] ;  /* 0x0000480001de7983 */ /* 0x0009640000300800 */
[----:B---3--:R-:W-:Y:S02]  /*1f470*/  F2FP.PACK_AB R10, R78, R79 ;  /* 0x0000004f4e0a723e */ /* 0x008fe400000000ff */
[----:B------:R4:W5:Y:S02]  /*1f480*/  LDL.LU R220, [R1+0x44] ;  /* 0x0000440001dc7983 */ /* 0x0009640000300800 */
[----:B------:R-:W-:Y:S01]  /*1f490*/  HMMA.16816.F32 R40, R80, R50, R40 ;  /* 0x000000325028723c */ /* 0x000fe20000001828 */
[----:B------:R-:W-:Y:S01]  /*1f4a0*/  LOP3.LUT R45, R45, R10, RZ, 0xc0, !PT ;  /* 0x0000000a2d2d7212 */ /* 0x000fe200078ec0ff */
[----:B------:R4:W5:Y:S02]  /*1f4b0*/  LDL.LU R219, [R1+0x40] ;  /* 0x0000400001db7983 */ /* 0x0009640000300800 */
[----:B------:R-:W-:Y:S01]  /*1f4c0*/  SHF.R.U32.HI R85, RZ, 0x8, R212 ;  /* 0x00000008ff557819 */ /* 0x000fe200000116d4 */
[----:B------:R-:W3:Y:S01]  /*1f4d0*/  MUFU.EX2 R77, R77 ;  /* 0x0000004d004d7308 */ /* 0x000ee20000000800 */
[----:B------:R-:W-:Y:S01]  /*1f4e0*/  LOP3.LUT R143, R154, 0xff, RZ, 0xc0, !PT ;  /* 0x000000ff9a8f7812 */ /* 0x000fe200078ec0ff */
[----:B------:R4:W5:Y:S01]  /*1f4f0*/  LDL.LU R218, [R1+0x3c] ;  /* 0x00003c0001da7983 */ /* 0x0009620000300800 */
[----:B------:R-:W-:Y:S03]  /*1f500*/  LOP3.LUT R83, R211, 0xff, RZ, 0xc0, !PT ;  /* 0x000000ffd3537812 */ /* 0x000fe600078ec0ff */
[----:B------:R4:W5:Y:S01]  /*1f510*/  LDL.LU R217, [R1+0x38] ;  /* 0x0000380001d97983 */ /* 0x0009620000300800 */
[----:B------:R-:W-:Y:S02]  /*1f520*/  PRMT R85, R210, 0x5410, R85 ;  /* 0x00005410d2557816 */ /* 0x000fe40000000055 */
[----:B------:R-:W-:Y:S01]  /*1f530*/  PRMT R83, R83, 0x5410, R209 ;  /* 0x0000541053537816 */ /* 0x000fe200000000d1 */
[----:B------:R4:W5:Y:S01]  /*1f540*/  LDL.LU R214, [R1+0x34] ;  /* 0x0000340001d67983 */ /* 0x0009620000300800 */
[----:B-1----:R-:W-:Y:S01]  /*1f550*/  F2FP.PACK_AB R10, R207, R193 ;  /* 0x000000c1cf0a723e */ /* 0x002fe200000000ff */
[----:B------:R-:W-:Y:S01]  /*1f560*/  MUFU.EX2 R80, R196 ;  /* 0x000000c400507308 */ /* 0x000fe20000000800 */
[----:B------:R-:W-:Y:S02]  /*1f570*/  SHF.R.U32.HI R87, RZ, 0x10, R154 ;  /* 0x00000010ff577819 */ /* 0x000fe4000001169a */
[----:B------:R-:W-:Y:S02]  /*1f580*/  LOP3.LUT R57, R57, R10, RZ, 0xc0, !PT ;  /* 0x0000000a39397212 */ /* 0x000fe400078ec0ff */
[----:B------:R-:W-:Y:S02]  /*1f590*/  SHF.R.U32.HI R10, RZ, 0x18, R213 ;  /* 0x00000018ff0a7819 */ /* 0x000fe400000116d5 */
[----:B------:R-:W-:Y:S02]  /*1f5a0*/  LOP3.LUT R87, R87, 0xff, RZ, 0xc0, !PT ;  /* 0x000000ff57577812 */ /* 0x000fe400078ec0ff */
[----:B------:R-:W-:Y:S02]  /*1f5b0*/  PRMT R183, R183, 0x5410, R10 ;  /* 0x00005410b7b77816 */ /* 0x000fe4000000000a */
[----:B------:R-:W-:Y:S02]  /*1f5c0*/  SHF.R.U32.HI R10, RZ, 0x10, R221 ;  /* 0x00000010ff0a7819 */ /* 0x000fe400000116dd */
[----:B---3--:R-:W-:Y:S02]  /*1f5d0*/  F2FP.PACK_AB R48, R77, R76 ;  /* 0x0000004c4d30723e */ /* 0x008fe400000000ff */
[----:B------:R-:W-:Y:S02]  /*1f5e0*/  LOP3.LUT R10, R10, 0xff, RZ, 0xc0, !PT ;  /* 0x000000ff0a0a7812 */ /* 0x000fe400078ec0ff */
[----:B------:R-:W-:Y:S02]  /*1f5f0*/  LOP3.LUT R59, R59, R48, RZ, 0xc0, !PT ;  /* 0x000000303b3b7212 */ /* 0x000fe400078ec0ff */
[----:B------:R-:W1:Y:S01]  /*1f600*/  LDSM.16.MT88.4 R48, [R215+0x5400] ;  /* 0x00540000d730783b */ /* 0x000e620000004200 */
[----:B------:R-:W-:Y:S04]  /*1f610*/  SHF.R.U32.HI R81, RZ, 0x8, R243 ;  /* 0x00000008ff517819 */ /* 0x000fe800000116f3 */
[----:B------:R-:W-:Y:S01]  /*1f620*/  PRMT R81, R162, 0x5410, R81 ;  /* 0x00005410a2517816 */ /* 0x000fe20000000051 */
[--C-:B------:R-:W-:Y:S04]  /*1f630*/  HSET2.LE.AND R162, R85, R242.reuse, PT ;  /* 0x000000f255a27233 */ /* 0x100fe80003803000 */
[--C-:B------:R-:W-:Y:S01]  /*1f640*/  HSET2.LE.AND R146, R81, R242.reuse, PT ;  /* 0x000000f251927233 */ /* 0x100fe20003803000 */
[----:B--2---:R-:W-:Y:S01]  /*1f650*/  FFMA.FTZ R203, R9, R252, R203 ;  /* 0x000000fc09cb7223 */ /* 0x004fe200000100cb */
[----:B------:R-:W-:Y:S01]  /*1f660*/  F2FP.PACK_AB R9, R65, R68 ;  /* 0x000000444109723e */ /* 0x000fe200000000ff */
[--C-:B------:R-:W-:Y:S02]  /*1f670*/  FFMA.FTZ R252, R192, c[0x0][0x23c], -R199.reuse ;  /* 0x00008f00c0fc7a23 */ /* 0x100fe400000108c7 */
[--C-:B------:R-:W-:Y:S01]  /*1f680*/  FFMA.FTZ R192, R198, c[0x0][0x23c], -R199.reuse ;  /* 0x00008f00c6c07a23 */ /* 0x100fe200000108c7 */
[----:B------:R-:W-:Y:S01]  /*1f690*/  LOP3.LUT R46, R46, R9, RZ, 0xc0, !PT ;  /* 0x000000092e2e7212 */ /* 0x000fe200078ec0ff */
[----:B------:R-:W-:Y:S01]  /*1f6a0*/  FFMA.FTZ R199, R7, c[0x0][0x23c], -R199 ;  /* 0x00008f0007c77a23 */ /* 0x000fe200000108c7 */
[----:B------:R-:W-:Y:S01]  /*1f6b0*/  F2FP.PACK_AB R9, R70, R69 ;  /* 0x000000454609723e */ /* 0x000fe200000000ff */
[----:B------:R-:W-:Y:S01]  /*1f6c0*/  FADD.FTZ R203, R186, R203 ;  /* 0x000000cbbacb7221 */ /* 0x000fe20000010000 */
[----:B------:R-:W-:Y:S01]  /*1f6d0*/  F2FP.PACK_AB R7, R71, R138 ;  /* 0x0000008a4707723e */ /* 0x000fe200000000ff */
[----:B------:R-:W-:Y:S01]  /*1f6e0*/  IMAD.MOV.U32 R198, RZ, RZ, R142 ;  /* 0x000000ffffc67224 */ /* 0x000fe200078e008e */
[----:B------:R-:W-:Y:S01]  /*1f6f0*/  LOP3.LUT R58, R58, R9, RZ, 0xc0, !PT ;  /* 0x000000093a3a7212 */ /* 0x000fe200078ec0ff */
[----:B------:R-:W-:Y:S01]  /*1f700*/  FADD.FTZ R184, R184, R203 ;  /* 0x000000cbb8b87221 */ /* 0x000fe20000010000 */
[----:B------:R-:W-:Y:S01]  /*1f710*/  LOP3.LUT R9, R213, 0xff, RZ, 0xc0, !PT ;  /* 0x000000ffd5097812 */ /* 0x000fe200078ec0ff */
[----:B------:R-:W-:Y:S01]  /*1f720*/  MUFU.EX2 R252, R252 ;  /* 0x000000fc00fc7308 */ /* 0x000fe20000000800 */
[----:B------:R4:W5:Y:S01]  /*1f730*/  LDL.LU R213, [R1+0x30] ;  /* 0x0000300001d57983 */ /* 0x0009620000300800 */
[----:B------:R-:W-:Y:S01]  /*1f740*/  FADD.FTZ R184, R169, R184 ;  /* 0x000000b8a9b87221 */ /* 0x000fe20000010000 */
[----:B------:R-:W-:Y:S01]  /*1f750*/  LOP3.LUT R44, R44, R7, RZ, 0xc0, !PT ;  /* 0x000000072c2c7212 */ /* 0x000fe200078ec0ff */
[----:B------:R-:W-:Y:S01]  /*1f760*/  FADD.FTZ R7, R190, R144 ;  /* 0x00000090be077221 */ /* 0x000fe20000010000 */
[----:B------:R4:W5:Y:S01]  /*1f770*/  LDL.LU R212, [R1+0x2c] ;  /* 0x00002c0001d47983 */ /* 0x0009620000300800 */
[----:B------:R-:W-:Y:S01]  /*1f780*/  IMAD.MOV.U32 R190, RZ, RZ, R63 ;  /* 0x000000ffffbe7224 */ /* 0x000fe200078e003f */
[----:B------:R-:W-:Y:S01]  /*1f790*/  PRMT R9, R9, 0x5410, R64 ;  /* 0x0000541009097816 */ /* 0x000fe20000000040 */
[----:B------:R-:W-:Y:S01]  /*1f7a0*/  FADD.FTZ R60, R180, R7 ;  /* 0x00000007b43c7221 */ /* 0x000fe20000010000 */
[----:B------:R4:W5:Y:S01]  /*1f7b0*/  LDL.LU R211, [R1+0x28] ;  /* 0x0000280001d37983 */ /* 0x0009620000300800 */
[----:B------:R-:W-:Y:S01]  /*1f7c0*/  F2FP.PACK_AB R7, R150, R139 ;  /* 0x0000008b9607723e */ /* 0x000fe200000000ff */
[-C--:B------:R-:W-:Y:S01]  /*1f7d0*/  HMMA.16816.F32 R12, R44, R52.reuse, R12 ;  /* 0x000000342c0c723c */ /* 0x080fe2000000180c */
[----:B------:R-:W-:Y:S01]  /*1f7e0*/  FADD.FTZ R60, R179, R60 ;  /* 0x0000003cb33c7221 */ /* 0x000fe20000010000 */
[----:B------:R4:W5:Y:S01]  /*1f7f0*/  LDL.LU R210, [R1+0x24] ;  /* 0x0000240001d27983 */ /* 0x0009620000300800 */
[----:B------:R-:W-:Y:S01]  /*1f800*/  LOP3.LUT R56, R56, R7, RZ, 0xc0, !PT ;  /* 0x0000000738387212 */ /* 0x000fe200078ec0ff */
[----:B------:R-:W2:Y:S01]  /*1f810*/  MUFU.EX2 R192, R192 ;  /* 0x000000c000c07308 */ /* 0x000ea20000000800 */
[----:B------:R-:W-:Y:S01]  /*1f820*/  F2FP.PACK_AB R7, R73, R72 ;  /* 0x000000484907723e */ /* 0x000fe200000000ff */
[----:B------:R4:W5:Y:S01]  /*1f830*/  LDL.LU R209, [R1+0x20] ;  /* 0x0000200001d17983 */ /* 0x0009620000300800 */
[----:B------:R-:W-:Y:S02]  /*1f840*/  F2FP.PACK_AB R64, R75, R74 ;  /* 0x0000004a4b40723e */ /* 0x000fe400000000ff */
[----:B------:R-:W-:Y:S01]  /*1f850*/  SHF.R.U32.HI R179, RZ, 0x18, R221 ;  /* 0x00000018ffb37819 */ /* 0x000fe200000116dd */
[----:B------:R4:W5:Y:S01]  /*1f860*/  LDL.LU R208, [R1+0x18] ;  /* 0x0000180001d07983 */ /* 0x0009620000300800 */
[C---:B------:R-:W-:Y:S02]  /*1f870*/  HMMA.16816.F32 R16, R56.reuse, R52, R16 ;  /* 0x000000343810723c */ /* 0x040fe40000001810 */
[----:B------:R-:W-:Y:S01]  /*1f880*/  PRMT R179, R10, 0x5410, R179 ;  /* 0x000054100ab37816 */ /* 0x000fe200000000b3 */
[----:B------:R-:W3:Y:S01]  /*1f890*/  MUFU.EX2 R199, R199 ;  /* 0x000000c700c77308 */ /* 0x000ee20000000800 */
[----:B------:R-:W-:Y:S02]  /*1f8a0*/  LOP3.LUT R10, R154, 0xffff, RZ, 0xc0, !PT ;  /* 0x0000ffff9a0a7812 */ /* 0x000fe400078ec0ff */
[----:B------:R-:W-:Y:S01]  /*1f8b0*/  SHF.R.U32.HI R154, RZ, 0x18, R154 ;  /* 0x00000018ff9a7819 */ /* 0x000fe2000001169a */
[--C-:B------:R-:W-:Y:S01]  /*1f8c0*/  HSET2.LE.AND R53, R155, R242.reuse, PT ;  /* 0x000000f29b357233 */ /* 0x100fe20003803000 */
[-C--:B------:R-:W-:Y:S01]  /*1f8d0*/  HMMA.16816.F32 R20, R56, R54.reuse, R20 ;  /* 0x000000363814723c */ /* 0x080fe20000001814 */
[----:B------:R-:W-:Y:S03]  /*1f8e0*/  SHF.R.U32.HI R10, RZ, 0x8, R10 ;  /* 0x00000008ff0a7819 */ /* 0x000fe6000001160a */
[----:B------:R-:W-:Y:S02]  /*1f8f0*/  PRMT R87, R87, 0x5410, R154 ;  /* 0x0000541057577816 */ /* 0x000fe4000000009a */
[----:B------:R-:W-:Y:S02]  /*1f900*/  PRMT R143, R143, 0x5410, R10 ;  /* 0x000054108f8f7816 */ /* 0x000fe4000000000a */
[C---:B------:R-:W-:Y:S01]  /*1f910*/  HMMA.16816.F32 R24, R44.reuse, R54, R24 ;  /* 0x000000362c18723c */ /* 0x040fe20000001818 */
[----:B------:R-:W-:Y:S03]  /*1f920*/  F2FP.PACK_AB R10, R6, R197 ;  /* 0x000000c5060a723e */ /* 0x000fe600000000ff */
[----:B------:R-:W-:Y:S01]  /*1f930*/  LOP3.LUT R52, R221, 0xffff, RZ, 0xc0, !PT ;  /* 0x0000ffffdd347812 */ /* 0x000fe200078ec0ff */
[--C-:B------:R-:W-:Y:S01]  /*1f940*/  HSET2.LE.AND R144, R143, R242.reuse, PT ;  /* 0x000000f28f907233 */ /* 0x100fe20003803000 */
[----:B------:R-:W-:Y:S01]  /*1f950*/  LOP3.LUT R53, R53, R10, RZ, 0xc0, !PT ;  /* 0x0000000a35357212 */ /* 0x000fe200078ec0ff */
[--C-:B------:R-:W-:Y:S01]  /*1f960*/  HSET2.LE.AND R54, R163, R242.reuse, PT ;  /* 0x000000f2a3367233 */ /* 0x100fe20003803000 */
[----:B------:R-:W-:Y:S01]  /*1f970*/  FADD.FTZ R163, R173, R60 ;  /* 0x0000003cada37221 */ /* 0x000fe20000010000 */
[-C--:B-1----:R-:W-:Y:S01]  /*1f980*/  HMMA.16816.F32 R28, R44, R48.reuse, R28 ;  /* 0x000000302c1c723c */ /* 0x082fe2000000181c */
[----:B------:R-:W1:Y:S02]  /*1f990*/  LDSM.16.MT88.4 R60, [R216+0x5800] ;  /* 0x00580000d83c783b */ /* 0x000e640000004200 */
[----:B------:R-:W-:Y:S01]  /*1f9a0*/  FADD.FTZ R163, R168, R163 ;  /* 0x000000a3a8a37221 */ /* 0x000fe20000010000 */
[----:B------:R-:W-:Y:S01]  /*1f9b0*/  LOP3.LUT R54, R54, R7, RZ, 0xc0, !PT ;  /* 0x0000000736367212 */ /* 0x000fe200078ec0ff */
[----:B------:R-:W-:Y:S01]  /*1f9c0*/  FADD.FTZ R7, R167, R184 ;  /* 0x000000b8a7077221 */ /* 0x000fe20000010000 */
[--C-:B------:R-:W-:Y:S01]  /*1f9d0*/  HSET2.LE.AND R55, R161, R242.reuse, PT ;  /* 0x000000f2a1377233 */ /* 0x100fe20003803000 */
[----:B------:R-:W-:Y:S01]  /*1f9e0*/  FADD.FTZ R167, R166, R171 ;  /* 0x000000aba6a77221 */ /* 0x000fe20000010000 */
[C---:B------:R-:W-:Y:S01]  /*1f9f0*/  HMMA.16816.F32 R32, R56.reuse, R48, R32 ;  /* 0x000000303820723c */ /* 0x040fe20000001820 */
[----:B------:R-:W-:Y:S01]  /*1fa00*/  FADD.FTZ R164, R164, R7 ;  /* 0x00000007a4a47221 */ /* 0x000fe20000010000 */
[----:B------:R-:W1:Y:S02]  /*1fa10*/  S2R R221, SR_TID.X ;  /* 0x0000000000dd7919 */ /* 0x000e640000002100 */
[----:B------:R-:W-:Y:S01]  /*1fa20*/  FADD.FTZ R118, R118, R163 ;  /* 0x000000a376767221 */ /* 0x000fe20000010000 */
[----:B------:R-:W-:Y:S01]  /*1fa30*/  F2FP.PACK_AB R7, R4, R198 ;  /* 0x000000c60407723e */ /* 0x000fe200000000ff */
[----:B------:R-:W-:Y:S01]  /*1fa40*/  FADD.FTZ R119, R119, R164 ;  /* 0x000000a477777221 */ /* 0x000fe20000010000 */
[--C-:B------:R-:W-:Y:S01]  /*1fa50*/  HSET2.LE.AND R49, R183, R242.reuse, PT ;  /* 0x000000f2b7317233 */ /* 0x100fe20003803000 */
[----:B------:R-:W-:Y:S01]  /*1fa60*/  FADD.FTZ R125, R125, R118 ;  /* 0x000000767d7d7221 */ /* 0x000fe20000010000 */
[-C--:B------:R-:W-:Y:S03]  /*1fa70*/  HMMA.16816.F32 R36, R56, R50.reuse, R36 ;  /* 0x000000323824723c */ /* 0x080fe60000001824 */
[----:B------:R-:W-:Y:S01]  /*1fa80*/  FADD.FTZ R116, R116, R125 ;  /* 0x0000007d74747221 */ /* 0x000fe20000010000 */
[----:B------:R-:W-:Y:S01]  /*1fa90*/  LOP3.LUT R55, R55, R64, RZ, 0xc0, !PT ;  /* 0x0000004037377212 */ /* 0x000fe200078ec0ff */
[----:B------:R-:W-:Y:S01]  /*1faa0*/  FADD.FTZ R106, R106, R119 ;  /* 0x000000776a6a7221 */ /* 0x000fe20000010000 */
[--C-:B------:R-:W-:Y:S01]  /*1fab0*/  HSET2.LE.AND R48, R9, R242.reuse, PT ;  /* 0x000000f209307233 */ /* 0x100fe20003803000 */
[----:B------:R-:W-:Y:S01]  /*1fac0*/  FADD.FTZ R56, R124, R167 ;  /* 0x000000a77c387221 */ /* 0x000fe20000010000 */
[----:B------:R-:W-:Y:S01]  /*1fad0*/  HMMA.16816.F32 R40, R44, R50, R40 ;  /* 0x000000322c28723c */ /* 0x000fe20000001828 */
[----:B------:R-:W-:Y:S03]  /*1fae0*/  FADD.FTZ R115, R115, R116 ;  /* 0x0000007473737221 */ /* 0x000fe60000010000 */
[----:B------:R-:W-:Y:S01]  /*1faf0*/  FADD.FTZ R56, R123, R56 ;  /* 0x000000387b387221 */ /* 0x000fe20000010000 */
[----:B------:R-:W-:Y:S01]  /*1fb00*/  LOP3.LUT R48, R48, R7, RZ, 0xc0, !PT ;  /* 0x0000000730307212 */ /* 0x000fe200078ec0ff */
[----:B------:R-:W-:Y:S01]  /*1fb10*/  FADD.FTZ R113, R113, R106 ;  /* 0x0000006a71717221 */ /* 0x000fe20000010000 */
[----:B------:R-:W-:Y:S01]  /*1fb20*/  F2FP.PACK_AB R44, R204, R206 ;  /* 0x000000cecc2c723e */ /* 0x000fe200000000ff */
[----:B------:R-:W-:Y:S01]  /*1fb30*/  FADD.FTZ R117, R117, R56 ;  /* 0x0000003875757221 */ /* 0x000fe20000010000 */
[--C-:B------:R-:W-:Y:S02]  /*1fb40*/  HSET2.LE.AND R50, R153, R242.reuse, PT ;  /* 0x000000f299327233 */ /* 0x100fe40003803000 */
[----:B------:R-:W-:Y:S01]  /*1fb50*/  LDSM.16.MT88.4 R152, [R216+0x5c00] ;  /* 0x005c0000d898783b */ /* 0x000fe20000004200 */
[----:B------:R-:W-:Y:S01]  /*1fb60*/  FADD.FTZ R120, R120, R117 ;  /* 0x0000007578787221 */ /* 0x000fe20000010000 */
[----:B------:R-:W-:Y:S01]  /*1fb70*/  LOP3.LUT R49, R49, R44, RZ, 0xc0, !PT ;  /* 0x0000002c31317212 */ /* 0x000fe200078ec0ff */
[----:B------:R-:W-:Y:S01]  /*1fb80*/  FADD.FTZ R92, R92, R115 ;  /* 0x000000735c5c7221 */ /* 0x000fe20000010000 */
[----:B------:R-:W-:Y:S01]  /*1fb90*/  F2FP.PACK_AB R9, R151, R190 ;  /* 0x000000be9709723e */ /* 0x000fe200000000ff */
[----:B------:R-:W-:Y:S01]  /*1fba0*/  FADD.FTZ R113, R102, R113 ;  /* 0x0000007166717221 */ /* 0x000fe20000010000 */
[--C-:B------:R-:W-:Y:S01]  /*1fbb0*/  HSET2.LE.AND R51, R145, R242.reuse, PT ;  /* 0x000000f291337233 */ /* 0x100fe20003803000 */
[----:B------:R-:W-:Y:S01]  /*1fbc0*/  FADD.FTZ R57, R99, R120 ;  /* 0x0000007863397221 */ /* 0x000fe20000010000 */
[----:B------:R-:W3:Y:S01]  /*1fbd0*/  LDSM.16.MT88.4 R44, [R215+0x5800] ;  /* 0x00580000d72c783b */ /* 0x000ee20000004200 */
[----:B------:R-:W-:Y:S01]  /*1fbe0*/  FADD.FTZ R95, R95, R92 ;  /* 0x0000005c5f5f7221 */ /* 0x000fe20000010000 */
[----:B------:R-:W-:Y:S01]  /*1fbf0*/  F2FP.PACK_AB R7, R205, R8 ;  /* 0x00000008cd07723e */ /* 0x000fe200000000ff */
[----:B------:R-:W-:Y:S01]  /*1fc00*/  FADD.FTZ R108, R108, R113 ;  /* 0x000000716c6c7221 */ /* 0x000fe20000010000 */
[----:B--2---:R-:W-:Y:S01]  /*1fc10*/  F2FP.PACK_AB R10, R192, R252 ;  /* 0x000000fcc00a723e */ /* 0x004fe200000000ff */
[----:B------:R-:W-:Y:S01]  /*1fc20*/  FADD.FTZ R57, R100, R57 ;  /* 0x0000003964397221 */ /* 0x000fe20000010000 */
[----:B------:R-:W-:Y:S01]  /*1fc30*/  SHF.R.U32.HI R52, RZ, 0x8, R52 ;  /* 0x00000008ff347819 */ /* 0x000fe20000011634 */
[----:B------:R-:W-:Y:S01]  /*1fc40*/  FADD.FTZ R96, R96, R95 ;  /* 0x0000005f60607221 */ /* 0x000fe20000010000 */
[----:B------:R-:W-:Y:S01]  /*1fc50*/  LOP3.LUT R50, R50, R7, RZ, 0xc0, !PT ;  /* 0x0000000732327212 */ /* 0x000fe200078ec0ff */
[----:B------:R-:W-:Y:S01]  /*1fc60*/  FADD.FTZ R97, R97, R108 ;  /* 0x0000006c61617221 */ /* 0x000fe20000010000 */
[----:B------:R-:W-:Y:S01]  /*1fc70*/  PRMT R181, R181, 0x5410, R52 ;  /* 0x00005410b5b57816 */ /* 0x000fe20000000034 */
[----:B------:R-:W-:Y:S01]  /*1fc80*/  FADD.FTZ R126, R126, R57 ;  /* 0x000000397e7e7221 */ /* 0x000fe20000010000 */
[--C-:B------:R-:W-:Y:S01]  /*1fc90*/  HSET2.LE.AND R52, R159, R242.reuse, PT ;  /* 0x000000f29f347233 */ /* 0x100fe20003803000 */
[----:B------:R-:W-:Y:S01]  /*1fca0*/  FADD.FTZ R96, R101, R96 ;  /* 0x0000006065607221 */ /* 0x000fe20000010000 */
[----:B------:R-:W-:Y:S01]  /*1fcb0*/  LOP3.LUT R51, R51, R10, RZ, 0xc0, !PT ;  /* 0x0000000a33337212 */ /* 0x000fe200078ec0ff */
[----:B------:R-:W-:Y:S01]  /*1fcc0*/  FADD.FTZ R104, R104, R97 ;  /* 0x0000006168687221 */ /* 0x000fe20000010000 */
[----:B------:R-:W-:Y:S01]  /*1fcd0*/  F2FP.PACK_AB R7, R178, R185 ;  /* 0x000000b9b207723e */ /* 0x000fe200000000ff */
[----:B------:R-:W-:Y:S01]  /*1fce0*/  FADD.FTZ R126, R129, R126 ;  /* 0x0000007e817e7221 */ /* 0x000fe20000010000 */
        /* <DEDUP_REMOVED lines=8> */
[-C--:B-1----:R-:W-:Y:S01]  /*1fd70*/  HMMA.16816.F32 R12, R52, R60.reuse, R12 ;  /* 0x0000003c340c723c */ /* 0x082fe2000000180c */
[----:B------:R-:W-:Y:S01]  /*1fd80*/  FADD.FTZ R135, R135, R90 ;  /* 0x0000005a87877221 */ /* 0x000fe20000010000 */
[----:B------:R-:W-:Y:S01]  /*1fd90*/  LOP3.LUT R160, R160, R7, RZ, 0xc0, !PT ;  /* 0x00000007a0a07212 */ /* 0x000fe200078ec0ff */
[----:B------:R-:W-:Y:S01]  /*1fda0*/  FADD.FTZ R127, R127, R128 ;  /* 0x000000807f7f7221 */ /* 0x000fe20000010000 */
[----:B------:R-:W-:Y:S01]  /*1fdb0*/  F2FP.PACK_AB R7, R110, R121 ;  /* 0x000000796e07723e */ /* 0x000fe200000000ff */
[----:B------:R-:W-:Y:S01]  /*1fdc0*/  IMAD.SHL.U32 R221, R221, 0x2, RZ ;  /* 0x00000002dddd7824 */ /* 0x000fe200078e00ff */
[----:B------:R-:W-:Y:S01]  /*1fdd0*/  F2FP.PACK_AB R9, R174, R175 ;  /* 0x000000afae09723e */ /* 0x000fe200000000ff */
[----:B------:R-:W-:Y:S01]  /*1fde0*/  IMAD.MOV.U32 R167, RZ, RZ, R3 ;  /* 0x000000ffffa77224 */ /* 0x000fe200078e0003 */
[C---:B------:R-:W-:Y:S01]  /*1fdf0*/  HMMA.16816.F32 R16, R48.reuse, R60, R16 ;  /* 0x0000003c3010723c */ /* 0x040fe20000001810 */
[----:B------:R-:W-:Y:S03]  /*1fe00*/  IMAD.MOV.U32 R166, RZ, RZ, R5 ;  /* 0x000000ffffa67224 */ /* 0x000fe600078e0005 */
[----:B------:R-:W-:Y:S01]  /*1fe10*/  IMAD.MOV.U32 R164, RZ, RZ, R2 ;  /* 0x000000ffffa47224 */ /* 0x000fe200078e0002 */
[----:B------:R-:W-:Y:S01]  /*1fe20*/  LOP3.LUT R146, R146, R7, RZ, 0xc0, !PT ;  /* 0x0000000792927212 */ /* 0x000fe200078ec0ff */
[----:B------:R-:W-:Y:S01]  /*1fe30*/  FADD.FTZ R7, R89, R126 ;  /* 0x0000007e59077221 */ /* 0x000fe20000010000 */
[----:B------:R-:W-:Y:S01]  /*1fe40*/  F2FP.PACK_AB R10, R176, R177 ;  /* 0x000000b1b00a723e */ /* 0x000fe200000000ff */
[-C--:B------:R-:W-:Y:S01]  /*1fe50*/  HMMA.16816.F32 R20, R48, R62.reuse, R20 ;  /* 0x0000003e3014723c */ /* 0x080fe20000001814 */
[--C-:B------:R-:W-:Y:S03]  /*1fe60*/  HSET2.LE.AND R145, R87, R242.reuse, PT ;  /* 0x000000f257917233 */ /* 0x100fe60003803000 */
[----:B------:R-:W-:Y:S01]  /*1fe70*/  FADD.FTZ R7, R88, R7 ;  /* 0x0000000758077221 */ /* 0x000fe20000010000 */
[--C-:B------:R-:W-:Y:S01]  /*1fe80*/  HSET2.LE.AND R161, R179, R242.reuse, PT ;  /* 0x000000f2b3a17233 */ /* 0x100fe20003803000 */
[----:B------:R-:W-:Y:S01]  /*1fe90*/  F2FP.PACK_AB R56, R188, R191 ;  /* 0x000000bfbc38723e */ /* 0x000fe200000000ff */
[----:B------:R-:W-:Y:S01]  /*1fea0*/  HSET2.LE.AND R163, R83, R242, PT ;  /* 0x000000f253a37233 */ /* 0x000fe20003803000 */
[----:B------:R-:W-:Y:S01]  /*1feb0*/  FADD.FTZ R158, R158, R7 ;  /* 0x000000079e9e7221 */ /* 0x000fe20000010000 */
[C---:B------:R-:W-:Y:S03]  /*1fec0*/  HMMA.16816.F32 R24, R52.reuse, R62, R24 ;  /* 0x0000003e3418723c */ /* 0x040fe60000001818 */
[----:B------:R-:W-:Y:S01]  /*1fed0*/  FADD.FTZ R7, R133, R112 ;  /* 0x0000007085077221 */ /* 0x000fe20000010000 */
[----:B------:R-:W-:Y:S01]  /*1fee0*/  LOP3.LUT R161, R161, R10, RZ, 0xc0, !PT ;  /* 0x0000000aa1a17212 */ /* 0x000fe200078ec0ff */
[----:B------:R-:W-:Y:S01]  /*1fef0*/  FADD.FTZ R11, R11, R158 ;  /* 0x0000009e0b0b7221 */ /* 0x000fe20000010000 */
[----:B------:R-:W-:Y:S01]  /*1ff00*/  F2FP.PACK_AB R10, R195, R80 ;  /* 0x00000050c30a723e */ /* 0x000fe200000000ff */
[----:B------:R-:W-:Y:S01]  /*1ff10*/  FADD.FTZ R130, R130, R7 ;  /* 0x0000000782827221 */ /* 0x000fe20000010000 */
[-C--:B---3--:R-:W-:Y:S01]  /*1ff20*/  HMMA.16816.F32 R28, R52, R44.reuse, R28 ;  /* 0x0000002c341c723c */ /* 0x088fe2000000181c */
[----:B------:R-:W-:Y:S03]  /*1ff30*/  FADD.FTZ R156, R156, R11 ;  /* 0x0000000b9c9c7221 */ /* 0x000fe60000010000 */
[----:B------:R-:W-:Y:S01]  /*1ff40*/  FADD.FTZ R7, R141, R130 ;  /* 0x000000828d077221 */ /* 0x000fe20000010000 */
[----:B------:R-:W-:Y:S01]  /*1ff50*/  LOP3.LUT R145, R145, R10, RZ, 0xc0, !PT ;  /* 0x0000000a91917212 */ /* 0x000fe200078ec0ff */
[----:B------:R-:W-:Y:S01]  /*1ff60*/  FADD.FTZ R10, R132, R127 ;  /* 0x0000007f840a7221 */ /* 0x000fe20000010000 */
[----:B------:R-:W-:Y:S01]  /*1ff70*/  LOP3.LUT R163, R163, R56, RZ, 0xc0, !PT ;  /* 0x00000038a3a37212 */ /* 0x000fe200078ec0ff */
[----:B------:R-:W-:Y:S01]  /*1ff80*/  FADD.FTZ R136, R136, R7 ;  /* 0x0000000788887221 */ /* 0x000fe20000010000 */
[C---:B------:R-:W-:Y:S03]  /*1ff90*/  HMMA.16816.F32 R32, R48.reuse, R44, R32 ;  /* 0x0000002c3020723c */ /* 0x040fe60000001820 */
[----:B------:R-:W-:Y:S01]  /*1ffa0*/  FADD.FTZ R131, R131, R10 ;  /* 0x0000000a83837221 */ /* 0x000fe20000010000 */
[----:B------:R-:W-:Y:S01]  /*1ffb0*/  F2FP.PACK_AB R56, R199, R194 ;  /* 0x000000c2c738723e */ /* 0x000fe200000000ff */
[----:B------:R-:W-:Y:S01]  /*1ffc0*/  FADD.FTZ R7, R139, R136 ;  /* 0x000000888b077221 */ /* 0x000fe20000010000 */
[----:B------:R-:W-:Y:S01]  /*1ffd0*/  LOP3.LUT R144, R144, R9, RZ, 0xc0, !PT ;  /* 0x0000000990907212 */ /* 0x000fe200078ec0ff */
[----:B------:R-:W-:Y:S01]  /*1ffe0*/  FADD.FTZ R10, R140, R131 ;  /* 0x000000838c0a7221 */ /* 0x000fe20000010000 */
[-C--:B------:R-:W-:Y:S01]  /*1fff0*/  HMMA.16816.F32 R36, R48, R46.reuse, R36 ;  /* 0x0000002e3024723c */ /* 0x080fe20000001824 */
[----:B------:R-:W-:Y:S03]  /*20000*/  FADD.FTZ R150, R150, R7 ;  /* 0x0000000796967221 */ /* 0x000fe60000010000 */
[----:B------:R-:W-:Y:S01]  /*20010*/  FADD.FTZ R10, R137, R10 ;  /* 0x0000000a890a7221 */ /* 0x000fe20000010000 */
[----:B------:R-:W-:Y:S01]  /*20020*/  LOP3.LUT R147, R147, R56, RZ, 0xc0, !PT ;  /* 0x0000003893937212 */ /* 0x000fe200078ec0ff */
[----:B------:R-:W-:Y:S01]  /*20030*/  FADD.FTZ R69, R69, R150 ;  /* 0x0000009645457221 */ /* 0x000fe20000010000 */
[----:B------:R-:W-:Y:S01]  /*20040*/  LOP3.LUT R221, R221, 0x6, RZ, 0xc0, !PT ;  /* 0x00000006dddd7812 */ /* 0x000fe200078ec0ff */
[----:B------:R-:W-:Y:S01]  /*20050*/  FADD.FTZ R48, R134, R135 ;  /* 0x0000008786307221 */ /* 0x000fe20000010000 */
[----:B------:R-:W-:Y:S01]  /*20060*/  HMMA.16816.F32 R40, R52, R46, R40 ;  /* 0x0000002e3428723c */ /* 0x000fe20000001828 */
[----:B------:R-:W1:Y:S02]  /*20070*/  LDSM.16.MT88.4 R44, [R215+0x5c00] ;  /* 0x005c0000d72c783b */ /* 0x000e640000004200 */
        /* <DEDUP_REMOVED lines=21> */
[-C--:B-1----:R-:W-:Y:S01]  /*201d0*/  HMMA.16816.F32 R156, R160, R44.reuse, R28 ;  /* 0x0000002ca09c723c */ /* 0x082fe2000000181c */
        /* <DEDUP_REMOVED lines=20> */
[----:B------:R-:W-:Y:S01]  /*20320*/  FADD.FTZ R4, R110, R121 ;  /* 0x000000796e047221 */ /* 0x000fe20000010000 */
[----:B------:R4:W-:Y:S01]  /*20330*/  STL [R1+0x10], R6 ;  /* 0x0000100601007387 */ /* 0x0009e20000100800 */
[----:B------:R-:W-:Y:S02]  /*20340*/  FADD.FTZ R77, R204, R77 ;  /* 0x0000004dcc4d7221 */ /* 0x000fe40000010000 */
[----:B------:R-:W-:Y:S01]  /*20350*/  FADD.FTZ R74, R74, R197 ;  /* 0x000000c54a4a7221 */ /* 0x000fe20000010000 */
        /* <DEDUP_REMOVED lines=12> */
[----:B----45:R-:W-:-:S05]  /*20420*/  @P0 BRA `(.L_x_832) ;  /* 0xffff65b000000947 */ /* 0x030fca000383ffff */
.L_x_831:
[----:B------:R-:W2:Y:S04]  /*20430*/  LDL.LU R10, [R1+0x10] ;  /* 0x00001000010a7983 */ /* 0x000ea80000300800 */
[----:B------:R-:W1:Y:S04]  /*20440*/  SHFL.BFLY PT, R7, R252, 0x2, 0x1f ;  /* 0x0c401f00fc077f89 */ /* 0x000e6800000e0000 */
[----:B------:R-:W3:Y:S01]  /*20450*/  SHFL.BFLY PT, R8, R243, 0x2, 0x1f ;  /* 0x0c401f00f3087f89 */ /* 0x000ee200000e0000 */
[----:B------:R-:W-:-:S02]  /*20460*/  MOV R14, 0x3f800000 ;  /* 0x3f800000000e7802 */ /* 0x000fc40000000f00 */
[----:B------:R-:W-:Y:S01]  /*20470*/  MOV R16, 0x3f800000 ;  /* 0x3f80000000107802 */ /* 0x000fe20000000f00 */
[----:B------:R-:W4:Y:S01]  /*20480*/  LDL.LU R9, [R1+0x14] ;  /* 0x0000140001097983 */ /* 0x000f220000300800 */
[----:B------:R-:W-:Y:S01]  /*20490*/  MOV R17, 0x3f800000 ;  /* 0x3f80000000117802 */ /* 0x000fe20000000f00 */
[----:B------:R-:W3:Y:S01]  /*204a0*/  S2UR UR6, SR_CTAID.Y ;  /* 0x00000000000679c3 */ /* 0x000ee20000002600 */
[----:B------:R-:W-:Y:S01]  /*204b0*/  UISETP.NE.AND UP4, UPT, UR10, -0x1, UPT ;  /* 0xffffffff0a00788c */ /* 0x000fe2000bf85270 */
[----:B------:R-:W-:Y:S01]  /*204c0*/  BSSY B0, `(.L_x_835) ;  /* 0x00000e8000007945 */ /* 0x000fe20003800000 */
[----:B------:R-:W-:Y:S02]  /*204d0*/  ULDC.U8 UR12, c[0x0][0x329] ;  /* 0x0000ca40000c7ab9 */ /* 0x000fe40000000000 */
[----:B------:R-:W-:Y:S02]  /*204e0*/  UISETP.NE.AND UP3, UPT, UR12, URZ, UPT ;  /* 0x0000003f0c00728c */ /* 0x000fe4000bf65270 */
[----:B------:R-:W-:-:S02]  /*204f0*/  ULDC.U8 UR16, c[0x0][0x328] ;  /* 0x0000ca0000107ab9 */ /* 0x000fc40000000000 */
[----:B------:R-:W-:Y:S02]  /*20500*/  UISETP.NE.AND UP2, UPT, UR16, URZ, UPT ;  /* 0x0000003f1000728c */ /* 0x000fe4000bf45270 */
[----:B------:R-:W-:Y:S02]  /*20510*/  ULDC.64 UR4, c[0x0][0x1e8] ;  /* 0x00007a0000047ab9 */ /* 0x000fe40000000a00 */
[----:B------:R-:W-:Y:S01]  /*20520*/  @UP4 UIMAD.WIDE.U32 UR18, UR10, UR4, URZ ;  /* 0x000000040a1242a5 */ /* 0x000fe2000f8e003f */
[----:B-1----:R-:W-:Y:S01]  /*20530*/  FADD.FTZ R7, R7, R252 ;  /* 0x000000fc07077221 */ /* 0x002fe20000010000 */
[----:B------:R-:W-:Y:S01]  /*20540*/  UISETP.EQ.AND UP2, UPT, UR12, URZ, UP2 ;  /* 0x0000003f0c00728c */ /* 0x000fe20009742270 */
[----:B------:R-:W1:Y:S01]  /*20550*/  S2UR UR12, SR_CTAID.X ;  /* 0x00000000000c79c3 */ /* 0x000e620000002500 */
[----:B------:R-:W-:Y:S01]  /*20560*/  @UP3 ULDC UR13, c[0x0][0x210] ;  /* 0x00008400000d3ab9 */ /* 0x000fe20000000800 */
[----:B---3--:R-:W-:Y:S01]  /*20570*/  FADD.FTZ R15, R8, R243 ;  /* 0x000000f3080f7221 */ /* 0x008fe20000010000 */
[----:B------:R-:W-:-:S02]  /*20580*/  ULDC UR9, c[0x0][0x214] ;  /* 0x0000850000097ab9 */ /* 0x000fc40000000800 */
[----:B------:R-:W-:Y:S02]  /*20590*/  @UP4 UIMAD UR7, UR10, UR5, UR19 ;  /* 0x000000050a0742a4 */ /* 0x000fe4000f8e0213 */
[----:B------:R-:W3:Y:S01]  /*205a0*/  SHFL.BFLY PT, R12, R15, 0x1, 0x1f ;  /* 0x0c201f000f0c7f89 */ /* 0x000ee200000e0000 */
[----:B------:R-:W-:Y:S02]  /*205b0*/  @!UP4 USHF.R.S32.HI UR17, URZ, 0x1f, UR6 ;  /* 0x0000001f3f11c899 */ /* 0x000fe40008011406 */
[----:B------:R-:W-:Y:S02]  /*205c0*/  @!UP3 UISETP.NE.AND UP1, UPT, UR16, URZ, UPT ;  /* 0x0000003f1000b28c */ /* 0x000fe4000bf25270 */
[----:B------:R-:W-:Y:S02]  /*205d0*/  ULDC.64 UR4, c[0x0][0x1e0] ;  /* 0x0000780000047ab9 */ /* 0x000fe40000000a00 */
[----:B------:R-:W-:Y:S01]  /*205e0*/  @UP3 UIMAD UR16, UR13, UR9, URZ ;  /* 0x000000090d1032a4 */ /* 0x000fe2000f8e023f */
[----:B------:R-:W1:Y:S01]  /*205f0*/  S2UR UR13, SR_CTAID.Z ;  /* 0x00000000000d79c3 */ /* 0x000e620000002700 */
[----:B------:R-:W-:-:S02]  /*20600*/  @!UP4 UIMAD UR17, UR17, UR4, URZ ;  /* 0x000000041111c2a4 */ /* 0x000fc4000f8e023f */
[----:B------:R-:W-:Y:S02]  /*20610*/  UISETP.NE.OR UP0, UPT, UR10, -0x1, !UP2 ;  /* 0xffffffff0a00788c */ /* 0x000fe4000d705670 */
[----:B------:R-:W-:Y:S02]  /*20620*/  @!UP4 UIMAD UR17, UR6, UR5, UR17 ;  /* 0x000000050611c2a4 */ /* 0x000fe4000f8e0211 */
[----:B------:R-:W-:Y:S02]  /*20630*/  @!UP4 UIMAD.WIDE.U32 UR22, UR6, UR4, URZ ;  /* 0x000000040616c2a5 */ /* 0x000fe4000f8e003f */
[----:B------:R-:W-:Y:S02]  /*20640*/  ULDC UR5, c[0x0][0x234] ;  /* 0x00008d0000057ab9 */ /* 0x000fe40000000800 */
[----:B------:R-:W-:Y:S02]  /*20650*/  @!UP3 USEL UR16, UR9, UR5, !UP1 ;  /* 0x000000050910b287 */ /* 0x000fe4000c800000 */
[----:B------:R-:W-:-:S02]  /*20660*/  ULDC UR4, c[0x0][0x1c0] ;  /* 0x0000700000047ab9 */ /* 0x000fc40000000800 */
[----:B------:R-:W-:Y:S01]  /*20670*/  @UP3 UMOV UR19, 0x1 ;  /* 0x0000000100133882 */ /* 0x000fe20000000000 */
[----:B---3--:R-:W-:Y:S01]  /*20680*/  FADD.FTZ R12, R15, R12 ;  /* 0x0000000c0f0c7221 */ /* 0x008fe20000010000 */
[----:B------:R-:W-:Y:S01]  /*20690*/  MOV R15, 0x3f800000 ;  /* 0x3f800000000f7802 */ /* 0x000fe20000000f00 */
[----:B------:R-:W-:Y:S02]  /*206a0*/  @!UP3 UIMAD UR19, UR16, UR4, URZ ;  /* 0x000000041013b2a4 */ /* 0x000fe4000f8e023f */
[----:B------:R-:W-:Y:S01]  /*206b0*/  @UP3 ULDC UR20, c[0x0][0x210] ;  /* 0x0000840000143ab9 */ /* 0x000fe20000000800 */
[----:B------:R-:W-:Y:S01]  /*206c0*/  FSETP.NE.FTZ.AND P3, PT, R12, RZ, PT ;  /* 0x000000ff0c00720b */ /* 0x000fe20003f75000 */
[----:B------:R-:W-:Y:S02]  /*206d0*/  UIMAD UR4, UR6, UR19, URZ ;  /* 0x00000013060472a4 */ /* 0x000fe4000f8e023f */
[----:B------:R-:W-:Y:S02]  /*206e0*/  @!UP3 UMOV UR20, 0x1 ;  /* 0x000000010014b882 */ /* 0x000fe40000000000 */
[----:B------:R-:W-:-:S02]  /*206f0*/  @!UP0 UIMAD UR10, UR6, UR9, URZ ;  /* 0x00000009060a82a4 */ /* 0x000fc4000f8e023f */
[----:B-1----:R-:W-:Y:S02]  /*20700*/  UIMAD UR12, UR12, UR20, URZ ;  /* 0x000000140c0c72a4 */ /* 0x002fe4000f8e023f */
[----:B------:R-:W-:Y:S02]  /*20710*/  USEL UR4, UR4, URZ, !UP2 ;  /* 0x0000003f04047287 */ /* 0x000fe4000d000000 */
[----:B------:R-:W-:Y:S02]  /*20720*/  USHF.L.U32 UR12, UR12, 0x7, URZ ;  /* 0x000000070c0c7899 */ /* 0x000fe4000800063f */
[----:B------:R-:W1:Y:S01]  /*20730*/  @P3 MUFU.RCP R17, R12 ;  /* 0x0000000c00113308 */ /* 0x000e620000001000 */
[----:B------:R-:W-:Y:S02]  /*20740*/  UIMAD UR16, UR13, UR16, UR4 ;  /* 0x000000100d1072a4 */ /* 0x000fe4000f8e0204 */
[----:B------:R-:W-:Y:S02]  /*20750*/  @!UP2 UMOV UR24, URZ ;  /* 0x0000003f0018ac82 */ /* 0x000fe40008000000 */
[----:B------:R-:W-:-:S02]  /*20760*/  @UP2 UMOV UR24, UR10 ;  /* 0x0000000a00182c82 */ /* 0x000fc40008000000 */
[----:B------:R-:W-:Y:S01]  /*20770*/  @!UP2 UMOV UR25, URZ ;  /* 0x0000003f0019ac82 */ /* 0x000fe20008000000 */
[----:B------:R-:W3:Y:S01]  /*20780*/  @P3 MUFU.LG2 R12, R12 ;  /* 0x0000000c000c3308 */ /* 0x000ee20000000c00 */
[----:B------:R-:W-:Y:S02]  /*20790*/  USHF.R.S32.HI UR4, URZ, 0x1f, UR12 ;  /* 0x0000001f3f047899 */ /* 0x000fe4000801140c */
[----:B------:R-:W-:Y:S02]  /*207a0*/  @UP2 USHF.R.S32.HI UR25, URZ, 0x1f, UR10 ;  /* 0x0000001f3f192899 */ /* 0x000fe4000801140a */
[----:B------:R-:W-:Y:S02]  /*207b0*/  USHF.R.S32.HI UR5, URZ, 0x1f, UR16 ;  /* 0x0000001f3f057899 */ /* 0x000fe40008011410 */
[----:B------:R-:W-:Y:S01]  /*207c0*/  UIADD3 UR12, UP1, UP0, UR12, UR24, UR16 ;  /* 0x000000180c0c7290 */ /* 0x000fe2000f83e010 */
[----:B-1----:R-:W-:Y:S01]  /*207d0*/  FMUL.FTZ R17, R17, c[0x0][0x2dc] ;  /* 0x0000b70011117a20 */ /* 0x002fe20000410000 */
[----:B------:R-:W-:-:S02]  /*207e0*/  @!UP4 UIADD3 UR7, UR23, UR17, URZ ;  /* 0x000000111707c290 */ /* 0x000fc4000fffe03f */
[----:B------:R-:W-:Y:S01]  /*207f0*/  UIADD3.X UR4, UR4, UR25, UR5, UP1, UP0 ;  /* 0x0000001904047290 */ /* 0x000fe20008fe0405 */
[C---:B------:R-:W-:Y:S01]  /*20800*/  FMUL.FTZ R134, R17.reuse, R134 ;  /* 0x0000008611867220 */ /* 0x040fe20000410000 */
[----:B------:R-:W-:Y:S01]  /*20810*/  @!UP4 UMOV UR18, UR22 ;  /* 0x000000160012cc82 */ /* 0x000fe20008000000 */
        /* <DEDUP_REMOVED lines=9> */
[----:B------:R-:W-:Y:S01]  /*208b0*/  F2FP.PACK_AB R158, R159, R158 ;  /* 0x0000009e9f9e723e */ /* 0x000fe200000000ff */
[----:B---3--:R-:W-:-:S03]  /*208c0*/  @P3 FMUL.FTZ R12, R12, 0.69314718246459960938 ;  /* 0x3f3172180c0c3820 */ /* 0x008fc60000410000 */
[----:B------:R-:W-:Y:S01]  /*208d0*/  F2FP.PACK_AB R17, R17, R162 ;  /* 0x000000a21111723e */ /* 0x000fe200000000ff */
[----:B--2---:R-:W1:Y:S04]  /*208e0*/  SHFL.BFLY PT, R6, R10, 0x2, 0x1f ;  /* 0x0c401f000a067f89 */ /* 0x004e6800000e0000 */
[----:B----4-:R-:W2:Y:S01]  /*208f0*/  SHFL.BFLY PT, R4, R9, 0x2, 0x1f ;  /* 0x0c401f0009047f89 */ /* 0x010ea200000e0000 */
[----:B-1----:R-:W-:-:S03]  /*20900*/  FADD.FTZ R6, R6, R10 ;  /* 0x0000000a06067221 */ /* 0x002fc60000010000 */
[----:B------:R-:W1:Y:S04]  /*20910*/  SHFL.BFLY PT, R10, R7, 0x1, 0x1f ;  /* 0x0c201f00070a7f89 */ /* 0x000e6800000e0000 */
[----:B------:R-:W3:Y:S01]  /*20920*/  SHFL.BFLY PT, R13, R6, 0x1, 0x1f ;  /* 0x0c201f00060d7f89 */ /* 0x000ee200000e0000 */
[----:B--2---:R-:W-:-:S03]  /*20930*/  FADD.FTZ R4, R4, R9 ;  /* 0x0000000904047221 */ /* 0x004fc60000010000 */
[----:B------:R-:W2:Y:S04]  /*20940*/  S2R R9, SR_TID.X ;  /* 0x0000000000097919 */ /* 0x000ea80000002100 */
[----:B------:R-:W4:Y:S01]  /*20950*/  SHFL.BFLY PT, R11, R4, 0x1, 0x1f ;  /* 0x0c201f00040b7f89 */ /* 0x000f2200000e0000 */
[----:B-1----:R-:W-:Y:S02]  /*20960*/  FADD.FTZ R10, R7, R10 ;  /* 0x0000000a070a7221 */ /* 0x002fe40000010000 */
[----:B---3--:R-:W-:-:S03]  /*20970*/  FADD.FTZ R13, R6, R13 ;  /* 0x0000000d060d7221 */ /* 0x008fc60000010000 */
[----:B------:R-:W-:Y:S02]  /*20980*/  FSETP.NE.FTZ.AND P1, PT, R10, RZ, PT ;  /* 0x000000ff0a00720b */ /* 0x000fe40003f35000 */
[----:B------:R-:W-:Y:S02]  /*20990*/  FSETP.NE.FTZ.AND P4, PT, R13, RZ, PT ;  /* 0x000000ff0d00720b */ /* 0x000fe40003f95000 */
[----:B--2---:R-:W-:Y:S01]  /*209a0*/  SHF.R.S32.HI R6, RZ, 0x1f, R9 ;  /* 0x0000001fff067819 */ /* 0x004fe20000011409 */
[----:B----4-:R-:W-:-:S03]  /*209b0*/  FADD.FTZ R11, R4, R11 ;  /* 0x0000000b040b7221 */ /* 0x010fc60000010000 */
[----:B------:R-:W-:-:S05]  /*209c0*/  LEA.HI R8, R6, R9, RZ, 0x2 ;  /* 0x0000000906087211 */ /* 0x000fca00078f10ff */
[----:B------:R-:W1:Y:S01]  /*209d0*/  @P1 MUFU.RCP R15, R10 ;  /* 0x0000000a000f1308 */ /* 0x000e620000001000 */
[----:B------:R-:W-:Y:S02]  /*209e0*/  LEA.HI R6, R6, R9, RZ, 0x5 ;  /* 0x0000000906067211 */ /* 0x000fe400078f28ff */
[----:B------:R-:W-:Y:S02]  /*209f0*/  FSETP.NE.FTZ.AND P2, PT, R11, RZ, PT ;  /* 0x000000ff0b00720b */ /* 0x000fe40003f55000 */
[----:B------:R-:W-:Y:S02]  /*20a00*/  LOP3.LUT R18, R8, 0xfffffffc, RZ, 0xc0, !PT ;  /* 0xfffffffc08127812 */ /* 0x000fe400078ec0ff */
[----:B------:R-:W-:Y:S01]  /*20a10*/  SHF.R.S32.HI R4, RZ, 0x5, R6 ;  /* 0x00000005ff047819 */ /* 0x000fe20000011406 */
[----:B------:R-:W2:Y:S01]  /*20a20*/  @P4 MUFU.RCP R16, R13 ;  /* 0x0000000d00104308 */ /* 0x000ea20000001000 */
[----:B------:R-:W-:Y:S01]  /*20a30*/  LOP3.LUT R6, R6, 0xffffffe0, RZ, 0xc0, !PT ;  /* 0xffffffe006067812 */ /* 0x000fe200078ec0ff */
[----:B------:R-:W-:-:S03]  /*20a40*/  IMAD.IADD R7, R9, 0x1, -R18 ;  /* 0x0000000109077824 */ /* 0x000fc600078e0a12 */
[----:B------:R-:W-:Y:S02]  /*20a50*/  IADD3 R6, -R6, R9, RZ ;  /* 0x0000000906067210 */ /* 0x000fe40007ffe1ff */
[----:B------:R-:W-:Y:S01]  /*20a60*/  LEA R4, R4, R7, 0x8 ;  /* 0x0000000704047211 */ /* 0x000fe200078e40ff */
[----:B------:R-:W3:Y:S01]  /*20a70*/  @P2 MUFU.RCP R14, R11 ;  /* 0x0000000b000e2308 */ /* 0x000ee20000001000 */
[----:B------:R-:W-:Y:S01]  /*20a80*/  SHF.R.S32.HI R7, RZ, 0x2, R8 ;  /* 0x00000002ff077819 */ /* 0x000fe20000011408 */
[----:B-1----:R-:W-:Y:S01]  /*20a90*/  FMUL.FTZ R15, R15, c[0x0][0x2dc] ;  /* 0x0000b7000f0f7a20 */ /* 0x002fe20000410000 */
[----:B------:R-:W-:Y:S01]  /*20aa0*/  MOV R9, 0x7f800000 ;  /* 0x7f80000000097802 */ /* 0x000fe20000000f00 */
[----:B------:R-:W-:Y:S01]  /*20ab0*/  @P3 FFMA.FTZ R9, R3, c[0x0][0x238], R12 ;  /* 0x00008e0003093a23 */ /* 0x000fe2000001000c */
[----:B------:R-:W-:Y:S01]  /*20ac0*/  SHF.R.S32.HI R8, RZ, 0x1f, R7 ;  /* 0x0000001fff087819 */ /* 0x000fe20000011407 */
[C---:B------:R-:W-:Y:S02]  /*20ad0*/  FMUL.FTZ R142, R15.reuse, R142 ;  /* 0x0000008e0f8e7220 */ /* 0x040fe40000410000 */
[----:B--2---:R-:W-:Y:S01]  /*20ae0*/  FMUL.FTZ R16, R16, c[0x0][0x2dc] ;  /* 0x0000b70010107a20 */ /* 0x004fe20000410000 */
[----:B------:R-:W-:Y:S01]  /*20af0*/  LEA.HI R8, R8, R7, RZ, 0x3 ;  /* 0x0000000708087211 */ /* 0x000fe200078f18ff */
[----:B------:R-:W-:Y:S01]  /*20b00*/  FMUL.FTZ R143, R15, R143 ;  /* 0x0000008f0f8f7220 */ /* 0x000fe20000410000 */
[----:B------:R-:W1:Y:S01]  /*20b10*/  @P4 MUFU.LG2 R13, R13 ;  /* 0x0000000d000d4308 */ /* 0x000e620000000c00 */
[----:B------:R-:W-:Y:S01]  /*20b20*/  FMUL.FTZ R132, R16, R132 ;  /* 0x0000008410847220 */ /* 0x000fe20000410000 */
[----:B------:R-:W-:Y:S01]  /*20b30*/  LOP3.LUT R8, R8, 0xfffffff8, RZ, 0xc0, !PT ;  /* 0xfffffff808087812 */ /* 0x000fe200078ec0ff */
[----:B------:R-:W-:Y:S01]  /*20b40*/  FMUL.FTZ R133, R16, R133 ;  /* 0x0000008510857220 */ /* 0x000fe20000410000 */
[----:B------:R-:W-:Y:S01]  /*20b50*/  F2FP.PACK_AB R142, R143, R142 ;  /* 0x0000008e8f8e723e */ /* 0x000fe200000000ff */
[----:B---3--:R-:W-:-:S02]  /*20b60*/  FMUL.FTZ R14, R14, c[0x0][0x2dc] ;  /* 0x0000b7000e0e7a20 */ /* 0x008fc40000410000 */
[----:B------:R-:W-:Y:S01]  /*20b70*/  IMAD.IADD R8, R7, 0x1, -R8 ;  /* 0x0000000107087824 */ /* 0x000fe200078e0a08 */
[----:B------:R-:W-:Y:S01]  /*20b80*/  F2FP.PACK_AB R132, R133, R132 ;  /* 0x000000848584723e */ /* 0x000fe200000000ff */
[C---:B------:R-:W-:Y:S01]  /*20b90*/  FMUL.FTZ R140, R14.reuse, R140 ;  /* 0x0000008c0e8c7220 */ /* 0x040fe20000410000 */
[----:B------:R-:W2:Y:S01]  /*20ba0*/  @P2 MUFU.LG2 R11, R11 ;  /* 0x0000000b000b2308 */ /* 0x000ea20000000c00 */
[C---:B------:R-:W-:Y:S02]  /*20bb0*/  FMUL.FTZ R141, R14.reuse, R141 ;  /* 0x0000008d0e8d7220 */ /* 0x040fe40000410000 */
[C---:B------:R-:W-:Y:S02]  /*20bc0*/  FMUL.FTZ R136, R14.reuse, R136 ;  /* 0x000000880e887220 */ /* 0x040fe40000410000 */
[C---:B------:R-:W-:Y:S01]  /*20bd0*/  FMUL.FTZ R137, R14.reuse, R137 ;  /* 0x000000890e897220 */ /* 0x040fe20000410000 */
[----:B------:R-:W-:Y:S01]  /*20be0*/  F2FP.PACK_AB R140, R141, R140 ;  /* 0x0000008c8d8c723e */ /* 0x000fe200000000ff */
[C---:B------:R-:W-:Y:S01]  /*20bf0*/  FMUL.FTZ R148, R14.reuse, R148 ;  /* 0x000000940e947220 */ /* 0x040fe20000410000 */
[----:B------:R-:W3:Y:S01]  /*20c00*/  @P1 MUFU.LG2 R10, R10 ;  /* 0x0000000a000a1308 */ /* 0x000ee20000000c00 */
[C---:B------:R-:W-:Y:S01]  /*20c10*/  FMUL.FTZ R149, R14.reuse, R149 ;  /* 0x000000950e957220 */ /* 0x040fe20000410000 */
[----:B------:R-:W-:Y:S01]  /*20c20*/  F2FP.PACK_AB R136, R137, R136 ;  /* 0x000000888988723e */ /* 0x000fe200000000ff */
[----:B------:R-:W-:-:S02]  /*20c30*/  FMUL.FTZ R144, R14, R144 ;  /* 0x000000900e907220 */ /* 0x000fc40000410000 */
        /* <DEDUP_REMOVED lines=10> */
[C---:B------:R-:W-:Y:S01]  /*20ce0*/  FMUL.FTZ R160, R16.reuse, R160 ;  /* 0x000000a010a07220 */ /* 0x040fe20000410000 */
[----:B------:R-:W-:Y:S01]  /*20cf0*/  F2FP.PACK_AB R152, R153, R152 ;  /* 0x000000989998723e */ /* 0x000fe200000000ff */
[----:B------:R-:W-:Y:S01]  /*20d00*/  FMUL.FTZ R161, R16, R161 ;  /* 0x000000a110a17220 */ /* 0x000fe20000410000 */
[----:B------:R-:W-:Y:S01]  /*20d10*/  SHF.R.S32.HI R16, RZ, 0x1, R14 ;  /* 0x00000001ff107819 */ /* 0x000fe2000001140e */
[----:B------:R-:W-:Y:S01]  /*20d20*/  IMAD R4, R19, 0x10, R4 ;  /* 0x0000001013047824 */ /* 0x000fe200078e0204 */
[----:B------:R-:W-:Y:S01]  /*20d30*/  F2FP.PACK_AB R156, R157, R156 ;  /* 0x0000009c9d9c723e */ /* 0x000fe200000000ff */
[C---:B------:R-:W-:Y:S01]  /*20d40*/  FMUL.FTZ R138, R15.reuse, R138 ;  /* 0x0000008a0f8a7220 */ /* 0x040fe20000410000 */
[C---:B------:R-:W-:Y:S01]  /*20d50*/  SHF.L.U32 R14, R16.reuse, 0x6, RZ ;  /* 0x00000006100e7819 */ /* 0x040fe200000006ff */
[C---:B------:R-:W-:Y:S01]  /*20d60*/  FMUL.FTZ R139, R15.reuse, R139 ;  /* 0x0000008b0f8b7220 */ /* 0x040fe20000410000 */
[----:B------:R-:W-:Y:S01]  /*20d70*/  LOP3.LUT R8, R16, 0x1, RZ, 0xc0, !PT ;  /* 0x0000000110087812 */ /* 0x000fe200078ec0ff */
[C---:B------:R-:W-:Y:S01]  /*20d80*/  FMUL.FTZ R150, R15.reuse, R150 ;  /* 0x000000960f967220 */ /* 0x040fe20000410000 */
[----:B------:R-:W-:Y:S01]  /*20d90*/  LOP3.LUT R14, R14, 0xc0, RZ, 0xc0, !PT ;  /* 0x000000c00e0e7812 */ /* 0x000fe200078ec0ff */
[C---:B------:R-:W-:Y:S01]  /*20da0*/  FMUL.FTZ R151, R15.reuse, R151 ;  /* 0x000000970f977220 */ /* 0x040fe20000410000 */
[----:B------:R-:W-:Y:S01]  /*20db0*/  ISETP.NE.U32.AND P0, PT, R8, 0x1, PT ;  /* 0x000000010800780c */ /* 0x000fe20003f05070 */
[C---:B------:R-:W-:Y:S01]  /*20dc0*/  FMUL.FTZ R146, R15.reuse, R146 ;  /* 0x000000920f927220 */ /* 0x040fe20000410000 */
[----:B------:R-:W-:Y:S01]  /*20dd0*/  MOV R8, 0xfffffff0 ;  /* 0xfffffff000087802 */ /* 0x000fe20000000f00 */
[----:B------:R-:W-:Y:S01]  /*20de0*/  FMUL.FTZ R15, R15, R147 ;  /* 0x000000930f0f7220 */ /* 0x000fe20000410000 */
[----:B------:R-:W-:Y:S01]  /*20df0*/  LEA.HI R19, R14, R14, RZ, 0x1d ;  /* 0x0000000e0e137211 */ /* 0x000fe200078fe8ff */
[----:B-1----:R-:W-:Y:S01]  /*20e00*/  @P4 FMUL.FTZ R14, R13, 0.69314718246459960938 ;  /* 0x3f3172180d0e4820 */ /* 0x002fe20000410000 */
[----:B------:R-:W-:Y:S01]  /*20e10*/  SEL R8, R8, 0x10, !P0 ;  /* 0x0000001008087807 */ /* 0x000fe20004000000 */
[----:B--2---:R-:W-:Y:S01]  /*20e20*/  @P2 FMUL.FTZ R11, R11, 0.69314718246459960938 ;  /* 0x3f3172180b0b2820 */ /* 0x004fe20000410000 */
[----:B------:R-:W-:Y:S01]  /*20e30*/  LOP3.LUT P0, RZ, R16, 0x2, RZ, 0xc0, !PT ;  /* 0x0000000210ff7812 */ /* 0x000fe2000780c0ff */
[----:B---3--:R-:W-:Y:S01]  /*20e40*/  @P1 FMUL.FTZ R13, R10, 0.69314718246459960938 ;  /* 0x3f3172180a0d1820 */ /* 0x008fe20000410000 */
[----:B------:R-:W-:-:S02]  /*20e50*/  LEA R4, R4, R19, 0x1 ;  /* 0x0000001304047211 */ /* 0x000fc400078e08ff */
[----:B------:R-:W-:Y:S02]  /*20e60*/  F2FP.PACK_AB R138, R139, R138 ;  /* 0x0000008a8b8a723e */ /* 0x000fe400000000ff */
[----:B------:R-:W-:Y:S01]  /*20e70*/  F2FP.PACK_AB R160, R161, R160 ;  /* 0x000000a0a1a0723e */ /* 0x000fe200000000ff */
[----:B------:R-:W-:Y:S01]  /*20e80*/  IMAD.SHL.U32 R19, R4, 0x2, RZ ;  /* 0x0000000204137824 */ /* 0x000fe200078e00ff */
[----:B------:R-:W-:Y:S02]  /*20e90*/  F2FP.PACK_AB R150, R151, R150 ;  /* 0x000000969796723e */ /* 0x000fe400000000ff */
[----:B------:R-:W-:Y:S02]  /*20ea0*/  F2FP.PACK_AB R15, R15, R146 ;  /* 0x000000920f0f723e */ /* 0x000fe400000000ff */
[C---:B------:R-:W-:Y:S01]  /*20eb0*/  IADD3 R23, R19.reuse, 0x20, RZ ;  /* 0x0000002013177810 */ /* 0x040fe20007ffe0ff */
[----:B------:R-:W-:Y:S01]  /*20ec0*/  STS [R19], R132 ;  /* 0x0000008413007388 */ /* 0x000fe20000000800 */
[----:B------:R-:W-:-:S02]  /*20ed0*/  IADD3 R21, R19, R8, RZ ;  /* 0x0000000813157210 */ /* 0x000fc40007ffe0ff */
[----:B------:R-:W-:Y:S01]  /*20ee0*/  @P0 IADD3 R23, R19, -0x20, RZ ;  /* 0xffffffe013170810 */ /* 0x000fe20007ffe0ff */
[----:B------:R-:W-:Y:S01]  /*20ef0*/  STS [R19+0x200], R134 ;  /* 0x0002008613007388 */ /* 0x000fe20000000800 */
[----:B------:R-:W-:Y:S02]  /*20f00*/  LOP3.LUT P0, RZ, R6, 0x3, RZ, 0xc0, !PT ;  /* 0x0000000306ff7812 */ /* 0x000fe4000780c0ff */
[----:B------:R-:W-:Y:S01]  /*20f10*/  IADD3 R8, R8, R23, RZ ;  /* 0x0000001708087210 */ /* 0x000fe20007ffe0ff */
[----:B------:R-:W-:Y:S01]  /*20f20*/  STS [R21], R152 ;  /* 0x0000009815007388 */ /* 0x000fe20000000800 */
[----:B------:R-:W-:Y:S01]  /*20f30*/  MOV R4, 0x7f800000 ;  /* 0x7f80000000047802 */ /* 0x000fe20000000f00 */
[----:B------:R-:W-:Y:S01]  /*20f40*/  @P2 FFMA.FTZ R4, R2, c[0x0][0x238], R11 ;  /* 0x00008e0002042a23 */ /* 0x000fe2000001000b */
[----:B------:R-:W-:Y:S01]  /*20f50*/  MOV R6, 0x7f800000 ;  /* 0x7f80000000067802 */ /* 0x000fe20000000f00 */
[----:B------:R-:W-:Y:S01]  /*20f60*/  STS [R21+0x200], R154 ;  /* 0x0002009a15007388 */ /* 0x000fe20000000800 */
[----:B------:R-:W-:-:S03]  /*20f70*/  @P1 FFMA.FTZ R6, R0, c[0x0][0x238], R13 ;  /* 0x00008e0000061a23 */ /* 0x000fc6000001000d */
[----:B------:R-:W-:Y:S04]  /*20f80*/  STS [R19+0x1000], R140 ;  /* 0x0010008c13007388 */ /* 0x000fe80000000800 */
[----:B------:R-:W-:Y:S04]  /*20f90*/  STS [R19+0x1200], R142 ;  /* 0x0012008e13007388 */ /* 0x000fe80000000800 */
        /* <DEDUP_REMOVED lines=11> */
[----:B-1----:R-:W-:-:S02]  /*21050*/  IMAD.MOV.U32 R8, RZ, RZ, 0x7f800000 ;  /* 0x7f800000ff087424 */ /* 0x002fc400078e00ff */
[----:B------:R-:W-:-:S03]  /*21060*/  @P4 FFMA.FTZ R8, R5, c[0x0][0x238], R14 ;  /* 0x00008e0005084a23 */ /* 0x000fc6000001000e */
[----:B-----5:R1:W2:Y:S04]  /*21070*/  LDS.128 R24, [R222] ;  /* 0x00000000de187984 */ /* 0x0202a80000000c00 */
[----:B------:R1:W3:Y:S04]  /*21080*/  LDS.128 R20, [R222+0x800] ;  /* 0x00080000de147984 */ /* 0x0002e80000000c00 */
[----:B------:R1:W4:Y:S04]  /*21090*/  LDS.128 R16, [R222+0x1000] ;  /* 0x00100000de107984 */ /* 0x0003280000000c00 */
[----:B------:R1:W1:Y:S01]  /*210a0*/  LDS.128 R28, [R222+0x1800] ;  /* 0x00180000de1c7984 */ /* 0x0002620000000c00 */
[----:B------:R-:W-:Y:S05]  /*210b0*/  @P0 BRA `(.L_x_836) ;  /* 0x0000028000000947 */ /* 0x000fea0003800000 */
[----:B------:R-:W5:Y:S02]  /*210c0*/  S2R R0, SR_TID.X ;  /* 0x0000000000007919 */ /* 0x000f640000002100 */
[----:B-----5:R-:W-:-:S04]  /*210d0*/  SHF.R.S32.HI R3, RZ, 0x1f, R0 ;  /* 0x0000001fff037819 */ /* 0x020fc80000011400 */
[----:B------:R-:W-:-:S04]  /*210e0*/  LEA.HI R3, R3, R0, RZ, 0x5 ;  /* 0x0000000003037211 */ /* 0x000fc800078f28ff */
[----:B------:R-:W-:-:S05]  /*210f0*/  LOP3.LUT R3, R3, 0xffffffe0, RZ, 0xc0, !PT ;  /* 0xffffffe003037812 */ /* 0x000fca00078ec0ff */
[----:B------:R-:W-:-:S05]  /*21100*/  IMAD.IADD R3, R0, 0x1, -R3 ;  /* 0x0000000100037824 */ /* 0x000fca00078e0a03 */
[----:B------:R-:W-:-:S04]  /*21110*/  SHF.R.S32.HI R0, RZ, 0x1f, R3 ;  /* 0x0000001fff007819 */ /* 0x000fc80000011403 */
[----:B------:R-:W-:-:S04]  /*21120*/  LEA.HI R0, R0, R3, RZ, 0x2 ;  /* 0x0000000300007211 */ /* 0x000fc800078f10ff */
        /* <DEDUP_REMOVED lines=21> */
[----:B------:R-:W-:-:S02]  /*21280*/  @!P3 IADD3 R5, P0, R10, UR12, RZ ;  /* 0x0000000c0a05bc10 */ /* 0x000fc4000ff1e0ff */
[----:B------:R-:W-:Y:S02]  /*21290*/  @!P5 LEA R14, P2, R3, c[0x0][0x200], 0x2 ;  /* 0x00008000030eda11 */ /* 0x000fe400078410ff */
[----:B------:R-:W-:Y:S02]  /*212a0*/  @!P4 LEA.HI.X.SX32 R11, R11, UR4, 0x1, P1 ;  /* 0x000000040b0bcc11 */ /* 0x000fe400088f0eff */
[----:B------:R-:W-:Y:S02]  /*212b0*/  @!P3 LEA.HI.X.SX32 R10, R10, UR4, 0x1, P0 ;  /* 0x000000040a0abc11 */ /* 0x000fe400080f0eff */
        /* <DEDUP_REMOVED lines=8> */
.L_x_836:
[----:B------:R-:W-:Y:S05]  /*21340*/  BSYNC B0 ;  /* 0x0000000000007941 */ /* 0x000fea0003800000 */
.L_x_835:
[----:B------:R-:W5:Y:S01]  /*21350*/  S2R R5, SR_TID.X ;  /* 0x0000000000057919 */ /* 0x000f620000002100 */
[C---:B----4-:R-:W-:Y:S01]  /*21360*/  IADD3 R8, P0, R240.reuse, UR18, RZ ;  /* 0x00000012f0087c10 */ /* 0x050fe2000ff1e0ff */
[----:B------:R-:W-:Y:S01]  /*21370*/  USHF.R.S32.HI UR6, URZ, 0x1f, UR13 ;  /* 0x0000001f3f067899 */ /* 0x000fe2000801140d */
[----:B------:R-:W-:Y:S01]  /*21380*/  ISETP.GE.AND P1, PT, R240, c[0x0][0x220], PT ;  /* 0x00008800f0007a0c */ /* 0x000fe20003f26270 */
[----:B------:R-:W-:Y:S01]  /*21390*/  ULDC.64 UR4, c[0x0][0x1f0] ;  /* 0x00007c0000047ab9 */ /* 0x000fe20000000a00 */
[----:B------:R-:W-:Y:S01]  /*213a0*/  BSSY B0, `(.L_x_837) ;  /* 0x000001b000007945 */ /* 0x000fe20003800000 */
[----:B------:R-:W-:-:S04]  /*213b0*/  UIMAD UR4, UR6, UR4, URZ ;  /* 0x00000004060472a4 */ /* 0x000fc8000f8e023f */
[----:B------:R-:W-:Y:S01]  /*213c0*/  UIMAD UR4, UR13, UR5, UR4 ;  /* 0x000000050d0472a4 */ /* 0x000fe2000f8e0204 */
[----:B-----5:R-:W-:-:S04]  /*213d0*/  SHF.R.S32.HI R0, RZ, 0x1f, R5 ;  /* 0x0000001fff007819 */ /* 0x020fc80000011405 */
[----:B------:R-:W-:Y:S02]  /*213e0*/  LEA.HI R3, R0, R5, RZ, 0x2 ;  /* 0x0000000500037211 */ /* 0x000fe400078f10ff */
[----:B------:R-:W4:Y:S02]  /*213f0*/  S2R R0, SR_CTAID.Z ;  /* 0x0000000000007919 */ /* 0x000f240000002700 */
[----:B------:R-:W-:Y:S02]  /*21400*/  LOP3.LUT R2, R3, 0xfffffffc, RZ, 0xc0, !PT ;  /* 0xfffffffc03027812 */ /* 0x000fe400078ec0ff */
[----:B------:R-:W-:-:S03]  /*21410*/  SHF.R.S32.HI R4, RZ, 0x2, R3 ;  /* 0x00000002ff047819 */ /* 0x000fc60000011403 */
[----:B------:R-:W-:Y:S01]  /*21420*/  IMAD.IADD R2, R5, 0x1, -R2 ;  /* 0x0000000105027824 */ /* 0x000fe200078e0a02 */
[----:B------:R-:W-:-:S03]  /*21430*/  SHF.R.S32.HI R5, RZ, 0x1f, R4 ;  /* 0x0000001fff057819 */ /* 0x000fc60000011404 */
[----:B------:R-:W-:-:S05]  /*21440*/  IMAD.SHL.U32 R2, R2, 0x8, RZ ;  /* 0x0000000802027824 */ /* 0x000fca00078e00ff */
[----:B------:R-:W-:-:S04]  /*21450*/  SHF.R.S32.HI R2, RZ, 0x1f, R2 ;  /* 0x0000001fff027819 */ /* 0x000fc80000011402 */
        /* <DEDUP_REMOVED lines=15> */
.L_x_838:
[----:B------:R-:W-:Y:S05]  /*21550*/  BSYNC B0 ;  /* 0x0000000000007941 */ /* 0x000fea0003800000 */
.L_x_837:
        /* <DEDUP_REMOVED lines=15> */
.L_x_840:
[----:B------:R-:W-:Y:S05]  /*21650*/  BSYNC B0 ;  /* 0x0000000000007941 */ /* 0x000fea0003800000 */
.L_x_839:
        /* <DEDUP_REMOVED lines=15> */
.L_x_842:
[----:B------:R-:W-:Y:S05]  /*21750*/  BSYNC B0 ;  /* 0x0000000000007941 */ /* 0x000fea0003800000 */
.L_x_841:
        /* <DEDUP_REMOVED lines=15> */
.L_x_843:
        /* <DEDUP_REMOVED lines=11> */
.L_x_1144:


//--------------------- .text._ZN5flash16flash_fwd_kernelI23Flash_fwd_kernel_traitsILi32ELi128ELi128ELi4ELb0ELb0EN7cutlass6half_tE19Flash_kernel_traitsILi32ELi128ELi128ELi4ES3_EELb1ELb0ELb1ELb0ELb0ELb0ELb0ELb1EEEvNS_16Flash_fwd_paramsE --------------------------
	.section	.text._ZN5flash16flash_fwd_kernelI23Flash_fwd_kernel_traitsILi32ELi128ELi128ELi4ELb0ELb0EN7cutlass6half_tE19Flash_kernel_traitsILi32ELi128ELi128ELi4ES3_EELb1ELb0ELb1ELb0ELb0ELb0ELb0ELb1EEEvNS_16Flash_fwd_paramsE,"ax",@progbits
	.sectioninfo	@"SHI_REGISTERS=255"
	.align	128
        .global         _ZN5flash16flash_fwd_kernelI23Flash_fwd_kernel_traitsILi32ELi128ELi128ELi4ELb0ELb0EN7cutlass6half_tE19Flash_kernel_traitsILi32ELi128ELi128ELi4ES3_EELb1ELb0ELb1ELb0ELb0ELb0ELb0ELb1EEEvNS_16Flash_fwd_paramsE
        .type           _ZN5flash16flash_fwd_kernelI23Flash_fwd_kernel_traitsILi32ELi128ELi128ELi4ELb0ELb0EN7cutlass6half_tE19Flash_kernel_traitsILi32ELi128ELi128ELi4ES3_EELb1ELb0ELb1ELb0ELb0ELb0ELb0ELb1EEEvNS_16Flash_fwd_paramsE,@function
        .size           _ZN5flash16flash_fwd_kernelI23Flash_fwd_kernel_traitsILi32ELi128ELi128ELi4ELb0ELb0EN7cutlass6half_tE19Flash_kernel_traitsILi32ELi128ELi128ELi4ES3_EELb1ELb0ELb1ELb0ELb0ELb0ELb0ELb1EEEvNS_16Flash_fwd_paramsE,(.L_x_1121 - _ZN5flash16flash_fwd_kernelI23Flash_fwd_kernel_traitsILi32ELi128ELi128ELi4ELb0ELb0EN7cutlass6half_tE19Flash_kernel_traitsILi32ELi128ELi128ELi4ES3_EELb1ELb0ELb1ELb0ELb0ELb0ELb0ELb1EEEvNS_16Flash_fwd_paramsE)
        .other          _ZN5flash16flash_fwd_kernelI23Flash_fwd_kernel_traitsILi32ELi128ELi128ELi4ELb0ELb0EN7cutlass6half_tE19Flash_kernel_traitsILi32ELi128ELi128ELi4ES3_EELb1ELb0ELb1ELb0ELb0ELb0ELb0ELb1EEEvNS_16Flash_fwd_paramsE,@"STO_CUDA_ENTRY STV_DEFAULT"
_ZN5flash16flash_fwd_kernelI23Flash_fwd_kernel_traitsILi32ELi128ELi128ELi4ELb0ELb0EN7cutlass6half_tE19Flash_kernel_traitsILi32ELi128ELi128ELi4ES3_EELb1ELb0ELb1ELb0ELb0ELb0ELb0ELb1EEEvNS_16Flash_fwd_paramsE:
.text._ZN5flash16flash_fwd_kernelI23Flash_fwd_kernel_traitsILi32ELi128ELi128ELi4ELb0ELb0EN7cutlass6half_tE19Flash_kernel_traitsILi32ELi128ELi128ELi4ES3_EELb1ELb0ELb1ELb0ELb0ELb0ELb0ELb1EEEvNS_16Flash_fwd_paramsE:
[----:B------:R-:W-:Y:S02]  /*0000*/  MOV R1, c[0x0][0x28] ;  /* 0x00000a0000017a02 */ /* 0x000fe40000000f00 */
[----:B------:R-:W-:Y:S01]  /*0010*/  ULDC.64 UR4, c[0x0][0x40] ;  /* 0x0000100000047ab9 */ /* 0x000fe20000000a00 */
[----:B------:R-:W-:Y:S01]  /*0020*/  BSSY B2, `(.L_x_844) ;  /* 0x0000005000027945 */ /* 0x000fe20003800000 */
[----:B------:R-:W-:Y:S01]  /*0030*/  UIADD3 UR4, UP0, UR4, 0x160, URZ ;  /* 0x0000016004047890 */ /* 0x000fe2000ff1e03f */
[----:B------:R-:W-:-:S03]  /*0040*/  IADD3 R1, R1, -0x448, RZ ;  /* 0xfffffbb801017810 */ /* 0x000fc60007ffe0ff */
[----:B------:R-:W-:-:S07]  /*0050*/  UIADD3.X UR5, URZ, UR5, URZ, UP0, !UPT ;  /* 0x000000053f057290 */ /* 0x000fce00087fe43f */
[----:B------:R-:W-:Y:S05]  /*0060*/  CALL.REL.NOINC `($_ZN5flash16flash_fwd_kernelI23Flash_fwd_kernel_traitsILi32ELi128ELi128ELi4ELb0ELb0EN7cutlass6half_tE19Flash_kernel_traitsILi32ELi128ELi128ELi4ES3_EELb1ELb0ELb1ELb0ELb0ELb0ELb0ELb1EEEvNS_16Flash_fwd_paramsE$_ZN5flash22compute_attn_1rowblockI23Flash_fwd_kernel_traitsILi32ELi128ELi128ELi4ELb0ELb0EN7cutlass6half_tE19Flash_kernel_traitsILi32ELi128ELi128ELi4ES3_EELb1ELb0ELb1ELb0ELb0ELb0ELb0ELb1ENS_16Flash_fwd_paramsEEEvRKT8_iii) ;  /* 0x0000002000007944 */ /* 0x000fea0003c00000 */
[----:B------:R-:W-:Y:S05]  /*0070*/  BSYNC B2 ;  /* 0x0000000000027941 */ /* 0x000fea0003800000 */
.L_x_844:
[----:B------:R-:W-:Y:S05]  /*0080*/  EXIT ;  /* 0x000000000000794d */ /* 0x000fea0003800000 */
        .type           $_ZN5flash16flash_fwd_kernelI23Flash_fwd_kernel_traitsILi32ELi128ELi128ELi4ELb0ELb0EN7cutlass6half_tE19Flash_kernel_traitsILi32ELi128ELi128ELi4ES3_EELb1ELb0ELb1ELb0ELb0ELb0ELb0ELb1EEEvNS_16Flash_fwd_paramsE$_ZN5flash22compute_attn_1rowblockI23Flash_fwd_kernel_traitsILi32ELi128ELi128ELi4ELb0ELb0EN7cutlass6half_tE19Flash_kernel_traitsILi32ELi128ELi128ELi4ES3_EELb1ELb0ELb1ELb0ELb0ELb0ELb0ELb1ENS_16Flash_fwd_paramsEEEvRKT8_iii,@function
        .size           $_ZN5flash16flash_fwd_kernelI23Flash_fwd_kernel_traitsILi32ELi128ELi128ELi4ELb0ELb0EN7cutlass6half_tE19Flash_kernel_traitsILi32ELi128ELi128ELi4ES3_EELb1ELb0ELb1ELb0ELb0ELb0ELb0ELb1EEEvNS_16Flash_fwd_paramsE$_ZN5flash22compute_attn_1rowblockI23Flash_fwd_kernel_traitsILi32ELi128ELi128ELi4ELb0ELb0EN7cutlass6half_tE19Flash_kernel_traitsILi32ELi128ELi128ELi4ES3_EELb1ELb0ELb1ELb0ELb0ELb0ELb0ELb1ENS_16Flash_fwd_paramsEEEvRKT8_iii,($__internal_0_$__cuda_sm70_shflsync_bfly_p - $_ZN5flash16flash_fwd_kernelI23Flash_fwd_kernel_traitsILi32ELi128ELi128ELi4ELb0ELb0EN7cutlass6half_tE19Flash_kernel_traitsILi32ELi128ELi128ELi4ES3_EELb1ELb0ELb1ELb0ELb0ELb0ELb0ELb1EEEvNS_16Flash_fwd_paramsE$_ZN5flash22compute_attn_1rowblockI23Flash_fwd_kernel_traitsILi32ELi128ELi128ELi4ELb0ELb0EN7cutlass6half_tE19Flash_kernel_traitsILi32ELi128ELi128ELi4ES3_EELb1ELb0ELb1ELb0ELb0ELb0ELb0ELb1ENS_16Flash_fwd_paramsEEEvRKT8_iii)
$_ZN5flash16flash_fwd_kernelI23Flash_fwd_kernel_traitsILi32ELi128ELi128ELi4ELb0ELb0EN7cutlass6half_tE19Flash_kernel_traitsILi32ELi128ELi128ELi4ES3_EELb1ELb0ELb1ELb0ELb0ELb0ELb0ELb1EEEvNS_16Flash_fwd_paramsE$_ZN5flash22compute_attn_1rowblockI23Flash_fwd_kernel_traitsILi32ELi128ELi128ELi4ELb0ELb0EN7cutlass6half_tE19Flash_kernel_traitsILi32ELi128ELi128ELi4ES3_EELb1ELb0ELb1ELb0ELb0ELb0ELb0ELb1ENS_16Flash_fwd_paramsEEEvRKT8_iii:
[----:B------:R-:W-:Y:S02]  /*0090*/  IMAD.U32 R134, RZ, RZ, UR4 ;  /* 0x00000004ff867e24 */ /* 0x000fe4000f8e00ff */
[----:B------:R-:W-:Y:S01]  /*00a0*/  IMAD.U32 R135, RZ, RZ, UR5 ;  /* 0x00000005ff877e24 */ /* 0x000fe2000f8e00ff */
[----:B------:R-:W-:-:S04]  /*00b0*/  ULDC.64 UR4, c[0x0][0x118] ;  /* 0x0000460000047ab9 */ /* 0x000fc80000000a00 */
[----:B------:R-:W2:Y:S04]  /*00c0*/  LD.E.U8 R0, [R134.64+0x1a4] ;  /* 0x0001a40486007980 */ /* 0x000ea8000c101100 */
[----:B------:R-:W3:Y:S01]  /*00d0*/  LD.E.64 R42, [R134.64+0x190] ;  /* 0x00019004862a7980 */ /* 0x000ee2000c101b00 */
[----:B------:R-:W1:Y:S03]  /*00e0*/  S2UR UR8, SR_CTAID.Y ;  /* 0x00000000000879c3 */ /* 0x000e660000002600 */
[----:B------:R-:W4:Y:S04]  /*00f0*/  S2R R232, SR_TID.X ;  /* 0x0000000000e87919 */ /* 0x000f280000002100 */
[----:B------:R-:W3:Y:S01]  /*0100*/  LD.E.64 R2, [R134.64+0x198] ;  /* 0x0001980486027980 */ /* 0x000ee2000c101b00 */
[----:B------:R-:W1:Y:S03]  /*0110*/  S2UR UR7, SR_CTAID.X ;  /* 0x00000000000779c3 */ /* 0x000e660000002500 */
[----:B------:R-:W3:Y:S04]  /*0120*/  LD.E R8, [R134.64+0x60] ;  /* 0x0000600486087980 */ /* 0x000ee8000c101900 */
[----:B------:R1:W5:Y:S01]  /*0130*/  LD.E.U8 R217, [R134.64+0x178] ;  /* 0x0001780486d97980 */ /* 0x000362000c101100 */
[----:B------:R-:W1:Y:S02]  /*0140*/  S2UR UR6, SR_CTAID.Z ;  /* 0x00000000000679c3 */ /* 0x000e640000002700 */
[----:B-1----:R-:W-:-:S06]  /*0150*/  ULOP3.LUT UR6, UR6, UR7, UR8, 0xfe, !UPT ;  /* 0x0000000706067292 */ /* 0x002fcc000f8efe08 */
[----:B----4-:R-:W-:-:S13]  /*0160*/  LOP3.LUT P2, RZ, R232, UR6, RZ, 0xfc, !PT ;  /* 0x00000006e8ff7c12 */ /* 0x010fda000f84fcff */
[----:B------:R-:W4:Y:S01]  /*0170*/  @!P2 LD.E.64 R6, [R134.64+0x1a8] ;  /* 0x0001a8048606a980 */ /* 0x000f22000c101b00 */
[----:B--2---:R-:W-:-:S13]  /*0180*/  ISETP.NE.AND P1, PT, R0, RZ, PT ;  /* 0x000000ff0000720c */ /* 0x004fda0003f25270 */
[----:B---3--:R-:W4:Y:S04]  /*0190*/  @P1 LD.E.64 R42, [R42.64] ;  /* 0x000000042a2a1980 */ /* 0x008f28000c101b00 */
[----:B------:R-:W2:Y:S04]  /*01a0*/  @P1 LD.E R0, [R134.64+0x1a0] ;  /* 0x0001a00486001980 */ /* 0x000ea8000c101900 */
[----:B------:R-:W2:Y:S04]  /*01b0*/  @P1 LD.E.64 R4, [R2.64] ;  /* 0x0000000402041980 */ /* 0x000ea8000c101b00 */
[----:B----4-:R1:W-:Y:S04]  /*01c0*/  @!P2 ST.E.64 [R6.64], R42 ;  /* 0x0000002a0600a985 */ /* 0x0103e8000c101b04 */
[----:B-1----:R-:W3:Y:S01]  /*01d0*/  @!P2 LD.E.64 R6, [R134.64+0x1a8] ;  /* 0x0001a8048606a980 */ /* 0x002ee2000c101b00 */
[----:B--2---:R-:W-:-:S05]  /*01e0*/  @P1 IADD3 R0, P0, R0, R4, RZ ;  /* 0x0000000400001210 */ /* 0x004fca0007f1e0ff */
[----:B------:R-:W-:Y:S02]  /*01f0*/  @P1 IMAD.X R4, RZ, RZ, R5, P0 ;  /* 0x000000ffff041224 */ /* 0x000fe400000e0605 */
[----:B------:R-:W-:Y:S02]  /*0200*/  @P1 IMAD.MOV.U32 R2, RZ, RZ, R0 ;  /* 0x000000ffff021224 */ /* 0x000fe400078e0000 */
[----:B------:R-:W-:Y:S01]  /*0210*/  @P1 IMAD.MOV.U32 R3, RZ, RZ, R4 ;  /* 0x000000ffff031224 */ /* 0x000fe200078e0004 */
[----:B------:R-:W1:Y:S04]  /*0220*/  S2R R45, SR_CTAID.Y ;  /* 0x00000000002d7919 */ /* 0x000e680000002600 */
[----:B---3--:R2:W-:Y:S01]  /*0230*/  @!P2 ST.E.64 [R6.64+0x8], R2 ;  /* 0x000008020600a985 */ /* 0x0085e2000c101b04 */
[----:B------:R-:W-:-:S03]  /*0240*/  IMAD.MOV.U32 R10, RZ, RZ, -0x1 ;  /* 0xffffffffff0a7424 */ /* 0x000fc600078e00ff */
[----:B------:R-:W3:Y:S04]  /*0250*/  LD.E.64 R4, [R134.64+0xe8] ;  /* 0x0000e80486047980 */ /* 0x000ee8000c101b00 */
[----:B--2---:R-:W2:Y:S04]  /*0260*/  LD.E.64 R6, [R134.64+0xe0] ;  /* 0x0000e00486067980 */ /* 0x004ea8000c101b00 */
[----:B------:R-:W4:Y:S01]  /*0270*/  S2R R41, SR_CTAID.Z ;  /* 0x0000000000297919 */ /* 0x000f220000002700 */
[----:B------:R-:W-:Y:S02]  /*0280*/  SHF.R.S32.HI R36, RZ, 0x1f, R232 ;  /* 0x0000001fff247819 */ /* 0x000fe400000114e8 */
[----:B--2---:R-:W-:-:S04]  /*0290*/  ISETP.NE.U32.AND P3, PT, R6, RZ, PT ;  /* 0x000000ff0600720c */ /* 0x004fc80003f65070 */
[----:B------:R-:W-:Y:S01]  /*02a0*/  ISETP.NE.AND.EX P3, PT, R7, RZ, PT, P3 ;  /* 0x000000ff0700720c */ /* 0x000fe20003f65330 */
[----:B-1----:R-:W-:-:S12]  /*02b0*/  IMAD.WIDE R6, R45, 0x4, R6 ;  /* 0x000000042d067825 */ /* 0x002fd800078e0206 */
[----:B------:R-:W2:Y:S01]  /*02c0*/  @P3 LD.E R10, [R6.64] ;  /* 0x00000004060a3980 */ /* 0x000ea2000c101900 */
[----:B------:R-:W-:Y:S01]  /*02d0*/  LEA.HI R33, R36, R232, RZ, 0x5 ;  /* 0x000000e824217211 */ /* 0x000fe200078f28ff */
[----:B----4-:R-:W-:-:S03]  /*02e0*/  IMAD R0, R45, R8, R41 ;  /* 0x000000082d007224 */ /* 0x010fc600078e0229 */
[----:B------:R-:W-:Y:S01]  /*02f0*/  LOP3.LUT R9, R33, 0xffffffe0, RZ, 0xc0, !PT ;  /* 0xffffffe021097812 */ /* 0x000fe200078ec0ff */
[----:B------:R-:W-:-:S04]  /*0300*/  IMAD.SHL.U32 R0, R0, 0x20, RZ ;  /* 0x0000002000007824 */ /* 0x000fc800078e00ff */
[----:B------:R-:W-:Y:S01]  /*0310*/  IMAD.IADD R11, R232, 0x1, -R9 ;  /* 0x00000001e80b7824 */ /* 0x000fe200078e0a09 */
[----:B------:R1:W-:Y:S04]  /*0320*/  STL.64 [R1+0x78], R42 ;  /* 0x0000782a01007387 */ /* 0x0003e80000100a00 */
[----:B------:R-:W-:Y:S02]  /*0330*/  IADD3 R233, P2, P1, R0, R2, R11 ;  /* 0x0000000200e97210 */ /* 0x000fe4000795e00b */
[----:B---3--:R-:W-:-:S03]  /*0340*/  ISETP.NE.U32.AND P0, PT, R4, RZ, PT ;  /* 0x000000ff0400720c */ /* 0x008fc60003f05070 */
[----:B------:R1:W-:Y:S01]  /*0350*/  STL [R1+0x2d8], R233 ;  /* 0x0002d8e901007387 */ /* 0x0003e20000100800 */
[----:B------:R-:W-:Y:S01]  /*0360*/  ISETP.NE.AND.EX P0, PT, R5, RZ, PT, P0 ;  /* 0x000000ff0500720c */ /* 0x000fe20003f05300 */
[----:B------:R-:W-:Y:S01]  /*0370*/  BSSY B0, `(.L_x_845) ;  /* 0x000000c000007945 */ /* 0x000fe20003800000 */
[----:B------:R-:W-:Y:S02]  /*0380*/  SHF.R.S32.HI R9, RZ, 0x1f, R11 ;  /* 0x0000001fff097819 */ /* 0x000fe4000001140b */
[----:B------:R-:W-:Y:S01]  /*0390*/  SHF.R.S32.HI R8, RZ, 0x1f, R0 ;  /* 0x0000001fff087819 */ /* 0x000fe20000011400 */
[----:B------:R-:W-:Y:S02]  /*03a0*/  IMAD.MOV.U32 R15, RZ, RZ, -0x1 ;  /* 0xffffffffff0f7424 */ /* 0x000fe400078e00ff */
[----:B------:R-:W-:Y:S01]  /*03b0*/  IMAD.WIDE R4, R45, 0x4, R4 ;  /* 0x000000042d047825 */ /* 0x000fe200078e0204 */
[----:B------:R-:W-:Y:S01]  /*03c0*/  IADD3.X R182, R8, R3, R9, P2, P1 ;  /* 0x0000000308b67210 */ /* 0x000fe200017e2409 */
[----:B--2---:R1:W-:Y:S04]  /*03d0*/  STL [R1+0x2dc], R10 ;  /* 0x0002dc0a01007387 */ /* 0x0043e80000100800 */
[----:B------:R-:W-:Y:S05]  /*03e0*/  @!P0 BRA `(.L_x_846) ;  /* 0x0000004000008947 */ /* 0x000fea0003800000 */
[----:B------:R-:W2:Y:S02]  /*03f0*/  LD.E.U8 R0, [R134.64+0x1b2] ;  /* 0x0001b20486007980 */ /* 0x000ea4000c101100 */
[----:B--2---:R-:W-:-:S13]  /*0400*/  ISETP.NE.AND P1, PT, R0, RZ, PT ;  /* 0x000000ff0000720c */ /* 0x004fda0003f25270 */
[----:B------:R-:W-:Y:S05]  /*0410*/  @!P1 BRA `(.L_x_846) ;  /* 0x0000001000009947 */ /* 0x000fea0003800000 */
[----:B------:R2:W5:Y:S02]  /*0420*/  LD.E R15, [R4.64] ;  /* 0x00000004040f7980 */ /* 0x000564000c101900 */
.L_x_846:
[----:B------:R-:W-:Y:S05]  /*0430*/  BSYNC B0 ;  /* 0x0000000000007941 */ /* 0x000fea0003800000 */
.L_x_845:
[----:B------:R-:W3:Y:S01]  /*0440*/  @P3 LD.E R6, [R6.64+0x4] ;  /* 0x0000040406063980 */ /* 0x000ee2000c101900 */
[----:B------:R-:W-:-:S03]  /*0450*/  IMAD.MOV.U32 R46, RZ, RZ, R10 ;  /* 0x000000ffff2e7224 */ /* 0x000fc600078e000a */
[----:B------:R-:W4:Y:S01]  /*0460*/  LD.E.64 R2, [R134.64+0xf0] ;  /* 0x0000f00486027980 */ /* 0x000f22000c101b00 */
[----:B------:R-:W-:Y:S01]  /*0470*/  MOV R14, RZ ;  /* 0x000000ff000e7202 */ /* 0x000fe20000000f00 */
[----:B---3--:R-:W-:Y:S01]  /*0480*/  @P3 IMAD.IADD R37, R6, 0x1, -R46 ;  /* 0x0000000106253824 */ /* 0x008fe200078e0a2e */
[----:B----4-:R-:W-:-:S05]  /*0490*/  ISETP.NE.U32.AND P1, PT, R2, RZ, PT ;  /* 0x000000ff0200720c */ /* 0x010fca0003f25070 */
[----:B------:R-:W3:Y:S01]  /*04a0*/  @!P3 LD.E R37, [R134.64+0xb4] ;  /* 0x0000b4048625b980 */ /* 0x000ee2000c101900 */
[----:B------:R-:W-:-:S13]  /*04b0*/  ISETP.NE.AND.EX P1, PT, R3, RZ, PT, P1 ;  /* 0x000000ff0300720c */ /* 0x000fda0003f25310 */
[----:B------:R-:W-:-:S05]  /*04c0*/  @P1 IMAD.WIDE R2, R45, 0x4, R2 ;  /* 0x000000042d021825 */ /* 0x000fca00078e0202 */
[----:B------:R4:W5:Y:S01]  /*04d0*/  @P1 LD.E R14, [R2.64] ;  /* 0x00000004020e1980 */ /* 0x000962000c101900 */
[----:B------:R-:W-:Y:S03]  /*04e0*/  BSSY B0, `(.L_x_847) ;  /* 0x000000a000007945 */ /* 0x000fe60003800000 */
[----:B---3--:R4:W-:Y:S01]  /*04f0*/  STL [R1+0x2f8], R37 ;  /* 0x0002f82501007387 */ /* 0x0089e20000100800 */
[----:B------:R-:W-:Y:S05]  /*0500*/  @!P0 BRA `(.L_x_848) ;  /* 0x0000006000008947 */ /* 0x000fea0003800000 */
[----:B------:R-:W3:Y:S02]  /*0510*/  LD.E.U8 R0, [R134.64+0x1b2] ;  /* 0x0001b20486007980 */ /* 0x000ee4000c101100 */
[----:B---3--:R-:W-:-:S13]  /*0520*/  ISETP.NE.AND P0, PT, R0, RZ, PT ;  /* 0x000000ff0000720c */ /* 0x008fda0003f05270 */
[----:B------:R-:W3:Y:S02]  /*0530*/  @P0 LD.E R6, [R4.64+0x4] ;  /* 0x0000040404060980 */ /* 0x000ee4000c101900 */
[----:B---3-5:R-:W-:-:S06]  /*0540*/  @P0 IADD3 R6, R6, -R15, RZ ;  /* 0x8000000f06060210 */ /* 0x028fcc0007ffe0ff */
[----:B------:R3:W5:Y:S01]  /*0550*/  @!P0 LD.E R6, [R4.64] ;  /* 0x0000000404068980 */ /* 0x000762000c101900 */
[----:B------:R-:W-:Y:S05]  /*0560*/  BRA `(.L_x_849) ;  /* 0x0000001000007947 */ /* 0x000fea0003800000 */
.L_x_848:
[----:B------:R3:W5:Y:S02]  /*0570*/  LD.E R6, [R134.64+0xb8] ;  /* 0x0000b80486067980 */ /* 0x000764000c101900 */
.L_x_849:
[----:B------:R-:W-:Y:S05]  /*0580*/  BSYNC B0 ;  /* 0x0000000000007941 */ /* 0x000fea0003800000 */
.L_x_847:
[----:B----4-:R-:W4:Y:S01]  /*0590*/  LD.E.64 R2, [R134.64+0xf8] ;  /* 0x0000f80486027980 */ /* 0x010f22000c101b00 */
[----:B------:R-:W-:Y:S01]  /*05a0*/  BSSY B1, `(.L_x_850) ;  /* 0x0000011000017945 */ /* 0x000fe20003800000 */
[----:B----4-:R-:W-:-:S04]  /*05b0*/  ISETP.NE.U32.AND P0, PT, R2, RZ, PT ;  /* 0x000000ff0200720c */ /* 0x010fc80003f05070 */
[----:B------:R-:W-:-:S13]  /*05c0*/  ISETP.NE.AND.EX P0, PT, R3, RZ, PT, P0 ;  /* 0x000000ff0300720c */ /* 0x000fda0003f05300 */
[----:B------:R-:W-:Y:S05]  /*05d0*/  @!P0 BRA `(.L_x_851) ;  /* 0x0000004000008947 */ /* 0x000fea0003800000 */
[----:B------:R-:W-:-:S05]  /*05e0*/  IMAD.WIDE R2, R45, 0x4, R2 ;  /* 0x000000042d027825 */ /* 0x000fca00078e0202 */
[----:B------:R-:W4:Y:S02]  /*05f0*/  LD.E R0, [R2.64] ;  /* 0x0000000402007980 */ /* 0x000f24000c101900 */
[----:B----45:R-:W-:Y:S01]  /*0600*/  IADD3 R72, R0, -R14, RZ ;  /* 0x8000000e00487210 */ /* 0x030fe20007ffe0ff */
[----:B------:R-:W-:Y:S05]  /*0610*/  BRA `(.L_x_852) ;  /* 0x0000009000007947 */ /* 0x000fea0003800000 */
.L_x_851:
[----:B------:R-:W4:Y:S01]  /*0620*/  LD.E.64 R2, [R134.64+0x108] ;  /* 0x0001080486027980 */ /* 0x000f22000c101b00 */
[----:B------:R-:W-:Y:S01]  /*0630*/  BSSY B0, `(.L_x_853) ;  /* 0x0000006000007945 */ /* 0x000fe20003800000 */
[----:B------:R-:W-:Y:S01]  /*0640*/  IMAD.MOV.U32 R0, RZ, RZ, RZ ;  /* 0x000000ffff007224 */ /* 0x000fe200078e00ff */
[----:B----4-:R-:W-:-:S04]  /*0650*/  ISETP.NE.U32.AND P0, PT, R2, RZ, PT ;  /* 0x000000ff0200720c */ /* 0x010fc80003f05070 */
[----:B------:R-:W-:-:S13]  /*0660*/  ISETP.NE.AND.EX P0, PT, R3, RZ, PT, P0 ;  /* 0x000000ff0300720c */ /* 0x000fda0003f05300 */
[----:B------:R-:W-:Y:S05]  /*0670*/  @!P0 BRA `(.L_x_854) ;  /* 0x0000001000008947 */ /* 0x000fea0003800000 */
[----:B------:R4:W5:Y:S02]  /*0680*/  LD.E R0, [R134.64+0xbc] ;  /* 0x0000bc0486007980 */ /* 0x000964000c101900 */
.L_x_854:
[----:B------:R-:W-:Y:S05]  /*0690*/  BSYNC B0 ;  /* 0x0000000000007941 */ /* 0x000fea0003800000 */
.L_x_853:
[----:B-----5:R-:W-:Y:S02]  /*06a0*/  IADD3 R72, R0, R6, -R14 ;  /* 0x0000000600487210 */ /* 0x020fe40007ffe80e */
.L_x_852:
[----:B------:R-:W-:Y:S05]  /*06b0*/  BSYNC B1 ;  /* 0x0000000000017941 */ /* 0x000fea0003800000 */
.L_x_850:
[----:B------:R-:W5:Y:S01]  /*06c0*/  S2R R231, SR_CTAID.X ;  /* 0x0000000000e77919 */ /* 0x000f620000002500 */
[----:B------:R-:W-:Y:S01]  /*06d0*/  MOV R28, 0x70 ;  /* 0x00000070001c7802 */ /* 0x000fe20000000f00 */
[----:B------:R-:W-:-:S03]  /*06e0*/  IMAD.MOV.U32 R3, RZ, RZ, 0x0 ;  /* 0x00000000ff037424 */ /* 0x000fc600078e00ff */
[----:B------:R-:W-:Y:S01]  /*06f0*/  MOV R2, R28 ;  /* 0x0000001c00027202 */ /* 0x000fe20000000f00 */
[----:B-----5:R-:W-:-:S05]  /*0700*/  IMAD.SHL.U32 R40, R231, 0x80, RZ ;  /* 0x00000080e7287824 */ /* 0x020fca00078e00ff */
[----:B------:R-:W-:-:S13]  /*0710*/  ISETP.GT.AND P0, PT, R37, R40, PT ;  /* 0x000000282500720c */ /* 0x000fda0003f04270 */
[----:B------:R-:W-:Y:S05]  /*0720*/  @!P0 RET.REL.NODEC R2 `(_ZN5flash16flash_fwd_kernelI23Flash_fwd_kernel_traitsILi32ELi128ELi128ELi4ELb0ELb0EN7cutlass6half_tE19Flash_kernel_traitsILi32ELi128ELi128ELi4ES3_EELb1ELb0ELb1ELb0ELb0ELb0ELb0ELb1EEEvNS_16Flash_fwd_paramsE) ;  /* 0xfffff8d002008950 */ /* 0x000fea0003c3ffff */
[----:B------:R-:W5:Y:S04]  /*0730*/  LD.E R0, [R134.64+0x188] ;  /* 0x0001880486007980 */ /* 0x000f68000c101900 */
[----:B--23--:R-:W2:Y:S01]  /*0740*/  LD.E R4, [R134.64+0x184] ;  /* 0x0001840486047980 */ /* 0x00cea2000c101900 */
[----:B------:R-:W-:Y:S02]  /*0750*/  IADD3 R3, -R37, 0xff, R40 ;  /* 0x000000ff25037810 */ /* 0x000fe40007ffe128 */
[C---:B------:R-:W-:Y:S02]  /*0760*/  IADD3 R5, R72.reuse, R40, -R37 ;  /* 0x0000002848057210 */ /* 0x040fe40007ffe825 */
[----:B------:R-:W-:Y:S02]  /*0770*/  IADD3 R2, R72, 0x7f, RZ ;  /* 0x0000007f48027810 */ /* 0x000fe40007ffe0ff */
[----:B-----5:R-:W-:Y:S01]  /*0780*/  IADD3 R0, R0, R3, R72 ;  /* 0x0000000300007210 */ /* 0x020fe20007ffe048 */
[----:B--2---:R-:W-:Y:S01]  /*0790*/  IMAD.IADD R3, R5, 0x1, -R4 ;  /* 0x0000000105037824 */ /* 0x004fe200078e0a04 */
        /* <DEDUP_REMOVED lines=10> */
[----:B------:R-:W-:-:S03]  /*0840*/  IMNMX R230, RZ, R2, !PT ;  /* 0x00000002ffe67217 */ /* 0x000fc60007800200 */
[----:B------:R2:W-:Y:S01]  /*0850*/  STL [R1+0xc0], R220 ;  /* 0x0000c0dc01007387 */ /* 0x0005e20000100800 */
[----:B------:R-:W-:-:S03]  /*0860*/  ISETP.GT.AND P0, PT, R220, R230, PT ;  /* 0x000000e6dc00720c */ /* 0x000fc60003f04270 */
[----:B------:R2:W-:Y:S10]  /*0870*/  STL [R1+0x2c4], R230 ;  /* 0x0002c4e601007387 */ /* 0x0005f40000100800 */
[----:B------:R-:W-:Y:S05]  /*0880*/  @P0 BRA `(.L_x_855) ;  /* 0x00000b2000000947 */ /* 0x000fea0003800000 */
[----:B------:R-:W-:Y:S01]  /*0890*/  ISETP.NE.AND P1, PT, R46, -0x1, PT ;  /* 0xffffffff2e00780c */ /* 0x000fe20003f25270 */
[----:B------:R-:W3:Y:S04]  /*08a0*/  LD.E.U16 R0, [R134.64+0x1c8] ;  /* 0x0001c80486007980 */ /* 0x000ee8000c101500 */
[----:B--2---:R-:W2:Y:S04]  /*08b0*/  LD.E.64 R2, [R134.64+0x88] ;  /* 0x0000880486027980 */ /* 0x004ea8000c101b00 */
[----:B------:R1:W5:Y:S04]  /*08c0*/  LD.E.64 R14, [R134.64+0x70] ;  /* 0x00007004860e7980 */ /* 0x000368000c101b00 */
[----:B----4-:R-:W4:Y:S04]  /*08d0*/  @!P1 LD.E.64 R6, [R134.64+0x80] ;  /* 0x0000800486069980 */ /* 0x010f28000c101b00 */
[----:B------:R1:W5:Y:S01]  /*08e0*/  LD.E.64 R8, [R134.64+0x90] ;  /* 0x0000900486087980 */ /* 0x000362000c101b00 */
[----:B------:R-:W-:Y:S01]  /*08f0*/  @!P1 SHF.R.S32.HI R12, RZ, 0x1f, R45 ;  /* 0x0000001fff0c9819 */ /* 0x000fe2000001142d */
[----:B------:R-:W-:Y:S01]  /*0900*/  BSSY B1, `(.L_x_856) ;  /* 0x0000020000017945 */ /* 0x000fe20003800000 */
[----:B------:R-:W-:Y:S01]  /*0910*/  PLOP3.LUT P2, PT, PT, PT, PT, 0x8, 0x0 ;  /* 0x000000000000781c */ /* 0x000fe20003f4e170 */
[----:B----4-:R-:W-:Y:S01]  /*0920*/  @!P1 IMAD R11, R7, R45, RZ ;  /* 0x0000002d070b9224 */ /* 0x010fe200078e02ff */
[----:B---3--:R-:W-:-:S02]  /*0930*/  PRMT R7, R0, 0x7770, RZ ;  /* 0x0000777000077816 */ /* 0x008fc400000000ff */
[----:B------:R-:W-:Y:S02]  /*0940*/  PRMT R0, R0, 0x7771, RZ ;  /* 0x0000777100007816 */ /* 0x000fe400000000ff */
[----:B------:R-:W-:-:S04]  /*0950*/  ISETP.NE.AND P0, PT, R7, RZ, PT ;  /* 0x000000ff0700720c */ /* 0x000fc80003f05270 */
[----:B------:R-:W-:Y:S01]  /*0960*/  ISETP.NE.OR P3, PT, R0, RZ, !P0 ;  /* 0x000000ff0000720c */ /* 0x000fe20004765670 */
[-C--:B-12---:R-:W-:Y:S02]  /*0970*/  @P1 IMAD R10, R3, R46.reuse, RZ ;  /* 0x0000002e030a1224 */ /* 0x086fe400078e02ff */
[----:B------:R-:W-:-:S04]  /*0980*/  @P1 IMAD.WIDE.U32 R4, R2, R46, RZ ;  /* 0x0000002e02041225 */ /* 0x000fc800078e00ff */
[C---:B------:R-:W-:Y:S02]  /*0990*/  @!P1 IMAD R11, R6.reuse, R12, R11 ;  /* 0x0000000c060b9224 */ /* 0x040fe400078e020b */
[----:B------:R-:W-:-:S04]  /*09a0*/  @!P1 IMAD.WIDE.U32 R6, R6, R45, RZ ;  /* 0x0000002d06069225 */ /* 0x000fc800078e00ff */
[----:B------:R-:W-:Y:S02]  /*09b0*/  @P1 IMAD.IADD R13, R5, 0x1, R10 ;  /* 0x00000001050d1824 */ /* 0x000fe400078e020a */
[----:B------:R-:W-:Y:S01]  /*09c0*/  @P1 IMAD.MOV.U32 R10, RZ, RZ, R4 ;  /* 0x000000ffff0a1224 */ /* 0x000fe200078e0004 */
[-C--:B------:R-:W-:Y:S01]  /*09d0*/  @P1 MOV R4, R2.reuse ;  /* 0x0000000200041202 */ /* 0x080fe20000000f00 */
[--C-:B------:R-:W-:Y:S01]  /*09e0*/  @P1 IMAD.MOV.U32 R5, RZ, RZ, R3.reuse ;  /* 0x000000ffff051224 */ /* 0x100fe200078e0003 */
[----:B------:R-:W-:Y:S01]  /*09f0*/  @!P1 MOV R4, R2 ;  /* 0x0000000200049202 */ /* 0x000fe20000000f00 */
[----:B------:R-:W-:Y:S01]  /*0a00*/  @!P1 IMAD.MOV.U32 R5, RZ, RZ, R3 ;  /* 0x000000ffff059224 */ /* 0x000fe200078e0003 */
[----:B------:R-:W-:Y:S01]  /*0a10*/  @!P1 MOV R10, R6 ;  /* 0x00000006000a9202 */ /* 0x000fe20000000f00 */
[----:B------:R-:W-:Y:S01]  /*0a20*/  @!P1 IMAD.IADD R13, R7, 0x1, R11 ;  /* 0x00000001070d9824 */ /* 0x000fe200078e020b */
[----:B------:R-:W-:Y:S01]  /*0a30*/  CS2R R2, SRZ ;  /* 0x0000000000027805 */ /* 0x000fe2000001ff00 */
[----:B------:R-:W-:Y:S05]  /*0a40*/  @P3 BRA `(.L_x_857) ;  /* 0x000000b000003947 */ /* 0x000fea0003800000 */
[----:B------:R-:W-:Y:S01]  /*0a50*/  ISETP.NE.AND P1, PT, R46, -0x1, PT ;  /* 0xffffffff2e00780c */ /* 0x000fe20003f25270 */
[----:B------:R-:W-:-:S12]  /*0a60*/  BSSY B0, `(.L_x_858) ;  /* 0x0000005000007945 */ /* 0x000fd80003800000 */
[----:B------:R-:W-:Y:S05]  /*0a70*/  @P1 BRA `(.L_x_859) ;  /* 0x0000003000001947 */ /* 0x000fea0003800000 */
[----:B------:R-:W2:Y:S02]  /*0a80*/  LD.E R0, [R134.64+0xb4] ;  /* 0x0000b40486007980 */ /* 0x000ea4000c101900 */
[----:B--2---:R-:W-:-:S05]  /*0a90*/  IMAD R46, R45, R0, RZ ;  /* 0x000000002d2e7224 */ /* 0x004fca00078e02ff */
[----:B------:R1:W-:Y:S02]  /*0aa0*/  STL [R1+0x2dc], R46 ;  /* 0x0002dc2e01007387 */ /* 0x0003e40000100800 */
.L_x_859:
[----:B------:R-:W-:Y:S05]  /*0ab0*/  BSYNC B0 ;  /* 0x0000000000007941 */ /* 0x000fea0003800000 */
.L_x_858:
[----:B------:R-:W-:Y:S01]  /*0ac0*/  PLOP3.LUT P2, PT, PT, PT, PT, 0x80, 0x0 ;  /* 0x000000000000781c */ /* 0x000fe20003f4f070 */
[--C-:B------:R-:W-:Y:S01]  /*0ad0*/  IMAD.MOV.U32 R2, RZ, RZ, R46.reuse ;  /* 0x000000ffff027224 */ /* 0x100fe200078e002e */
[----:B------:R-:W-:Y:S02]  /*0ae0*/  SHF.R.S32.HI R3, RZ, 0x1f, R46 ;  /* 0x0000001fff037819 */ /* 0x000fe4000001142e */
[----:B------:R-:W-:-:S04]  /*0af0*/  PRMT R0, RZ, 0x7610, R0 ;  /* 0x00007610ff007816 */ /* 0x000fc80000000000 */
.L_x_857:
[----:B------:R-:W-:Y:S05]  /*0b00*/  BSYNC B1 ;  /* 0x0000000000017941 */ /* 0x000fea0003800000 */
.L_x_856:
[----:B------:R-:W-:Y:S01]  /*0b10*/  LOP3.LUT P1, RZ, R0, 0xff, RZ, 0xc0, !PT ;  /* 0x000000ff00ff7812 */ /* 0x000fe2000782c0ff */
[----:B------:R2:W5:-:S12]  /*0b20*/  LD.E.64 R18, [R134.64+0xa0] ;  /* 0x0000a00486127980 */ /* 0x000558000c101b00 */
[----:B------:R-:W3:Y:S01]  /*0b30*/  @P1 LD.E.64 R20, [R134.64+0xb0] ;  /* 0x0000b00486141980 */ /* 0x000ee2000c101b00 */
[----:B------:R-:W-:Y:S01]  /*0b40*/  BSSY B0, `(.L_x_860) ;  /* 0x0000009000007945 */ /* 0x000fe20003800000 */
[----:B------:R-:W-:Y:S01]  /*0b50*/  @P1 MOV R6, 0x1 ;  /* 0x0000000100061802 */ /* 0x000fe20000000f00 */
[----:B---3--:R-:W-:Y:S01]  /*0b60*/  @P1 IMAD R0, R21, R20, RZ ;  /* 0x0000001415001224 */ /* 0x008fe200078e02ff */
[----:B------:R-:W-:Y:S05]  /*0b70*/  @P1 BRA `(.L_x_861) ;  /* 0x0000005000001947 */ /* 0x000fea0003800000 */
[----:B--2---:R-:W2:Y:S04]  /*0b80*/  @P0 LD.E R0, [R134.64+0xd4] ;  /* 0x0000d40486000980 */ /* 0x004ea8000c101900 */
[----:B------:R-:W2:Y:S04]  /*0b90*/  LD.E R6, [R134.64+0x60] ;  /* 0x0000600486067980 */ /* 0x000ea8000c101900 */
[----:B------:R-:W2:Y:S01]  /*0ba0*/  @!P0 LD.E R0, [R134.64+0xb4] ;  /* 0x0000b40486008980 */ /* 0x000ea2000c101900 */
[----:B------:R-:W-:Y:S01]  /*0bb0*/  MOV R20, 0x1 ;  /* 0x0000000100147802 */ /* 0x000fe20000000f00 */
[----:B--2---:R-:W-:-:S02]  /*0bc0*/  IMAD R6, R0, R6, RZ ;  /* 0x0000000600067224 */ /* 0x004fc400078e02ff */
.L_x_861:
[----:B--2---:R-:W-:Y:S05]  /*0bd0*/  BSYNC B0 ;  /* 0x0000000000007941 */ /* 0x004fea0003800000 */
.L_x_860:
[----:B------:R-:W2:Y:S01]  /*0be0*/  LD.E R134, [R134.64+0xc0] ;  /* 0x0000c00486867980 */ /* 0x000ea2000c101900 */
[----:B------:R-:W-:Y:S01]  /*0bf0*/  LEA.HI R11, R36, R232, RZ, 0x2 ;  /* 0x000000e8240b7211 */ /* 0x000fe200078f10ff */
[----:B------:R-:W-:Y:S01]  /*0c00*/  IMAD R6, R45, R6, RZ ;  /* 0x000000062d067224 */ /* 0x000fe200078e02ff */
[----:B------:R-:W-:Y:S01]  /*0c10*/  SHF.R.S32.HI R12, RZ, 0x1f, R41 ;  /* 0x0000001fff0c7819 */ /* 0x000fe20000011429 */
[----:B------:R-:W-:Y:S01]  /*0c20*/  IMAD.IADD R21, R37, 0x1, -R40 ;  /* 0x0000000125157824 */ /* 0x000fe200078e0a28 */
[----:B------:R-:W-:Y:S01]  /*0c30*/  LOP3.LUT R22, R11, 0xfffffffc, RZ, 0xc0, !PT ;  /* 0xfffffffc0b167812 */ /* 0x000fe200078ec0ff */
[----:B-----5:R-:W-:Y:S01]  /*0c40*/  IMAD R16, R9, R41, RZ ;  /* 0x0000002909107224 */ /* 0x020fe200078e02ff */
[----:B------:R-:W-:Y:S01]  /*0c50*/  SEL R7, R6, RZ, !P2 ;  /* 0x000000ff06077207 */ /* 0x000fe20005000000 */
[----:B------:R-:W-:Y:S01]  /*0c60*/  IMAD R9, R40, R20, RZ ;  /* 0x0000001428097224 */ /* 0x000fe200078e02ff */
[----:B------:R-:W-:Y:S01]  /*0c70*/  SHF.R.S32.HI R6, RZ, 0x2, R11 ;  /* 0x00000002ff067819 */ /* 0x000fe2000001140b */
[----:B------:R-:W-:Y:S01]  /*0c80*/  IMAD.IADD R22, R232, 0x1, -R22 ;  /* 0x00000001e8167824 */ /* 0x000fe200078e0a16 */
[----:B------:R-:W-:Y:S01]  /*0c90*/  BSSY B0, `(.L_x_862) ;  /* 0x0000019000007945 */ /* 0x000fe20003800000 */
[----:B------:R-:W-:Y:S01]  /*0ca0*/  IMAD R0, R41, R0, R7 ;  /* 0x0000000029007224 */ /* 0x000fe200078e0207 */
[----:B------:R-:W-:Y:S01]  /*0cb0*/  ISETP.GE.AND P6, PT, R6, R21, PT ;  /* 0x000000150600720c */ /* 0x000fe20003fc6270 */
[----:B------:R-:W-:Y:S01]  /*0cc0*/  IMAD.SHL.U32 R24, R22, 0x8, RZ ;  /* 0x0000000816187824 */ /* 0x000fe200078e00ff */
[----:B------:R-:W-:Y:S01]  /*0cd0*/  SHF.R.S32.HI R7, RZ, 0x1f, R6 ;  /* 0x0000001fff077819 */ /* 0x000fe20000011406 */
[----:B------:R-:W-:Y:S01]  /*0ce0*/  IMAD R16, R8, R12, R16 ;  /* 0x0000000c08107224 */ /* 0x000fe200078e0210 */
[----:B------:R-:W-:-:S02]  /*0cf0*/  SHF.R.S32.HI R12, RZ, 0x1f, R9 ;  /* 0x0000001fff0c7819 */ /* 0x000fc40000011409 */
[----:B------:R-:W-:-:S04]  /*0d00*/  IADD3 R10, P0, R24, R10, RZ ;  /* 0x0000000a180a7210 */ /* 0x000fc80007f1e0ff */
[----:B------:R-:W-:Y:S02]  /*0d10*/  LEA.HI.X.SX32 R11, R24, R13, 0x1, P0 ;  /* 0x0000000d180b7211 */ /* 0x000fe400000f0eff */
[--C-:B------:R-:W-:Y:S02]  /*0d20*/  IADD3 R26, P1, P0, R9, R2, R0.reuse ;  /* 0x00000002091a7210 */ /* 0x100fe4000783e000 */
[----:B------:R-:W-:Y:S01]  /*0d30*/  SHF.R.S32.HI R0, RZ, 0x1f, R0 ;  /* 0x0000001fff007819 */ /* 0x000fe20000011400 */
[----:B------:R-:W-:-:S03]  /*0d40*/  IMAD.WIDE.U32 R10, R41, R8, R10 ;  /* 0x00000008290a7225 */ /* 0x000fc600078e000a */
[----:B------:R-:W-:Y:S01]  /*0d50*/  IADD3.X R25, R12, R3, R0, P1, P0 ;  /* 0x000000030c197210 */ /* 0x000fe20000fe0400 */
[----:B------:R-:W-:-:S04]  /*0d60*/  IMAD.WIDE R2, R231, 0x80, R6 ;  /* 0x00000080e7027825 */ /* 0x000fc800078e0206 */
[----:B------:R-:W-:Y:S01]  /*0d70*/  IMAD.IADD R9, R11, 0x1, R16 ;  /* 0x000000010b097824 */ /* 0x000fe200078e0210 */
[----:B--2---:R-:W-:-:S13]  /*0d80*/  ISETP.GE.OR P2, PT, R24, R134, P6 ;  /* 0x000000861800720c */ /* 0x004fda0003746670 */
[----:B------:R-:W-:Y:S05]  /*0d90*/  @P2 BRA `(.L_x_863) ;  /* 0x0000008000002947 */ /* 0x000fea0003800000 */
[----:B------:R-:W-:Y:S01]  /*0da0*/  MOV R8, R10 ;  /* 0x0000000a00087202 */ /* 0x000fe20000000f00 */
[----:B------:R-:W-:-:S04]  /*0db0*/  IMAD R0, R3, R4, RZ ;  /* 0x0000000403007224 */ /* 0x000fc800078e02ff */
[----:B------:R-:W-:-:S04]  /*0dc0*/  IMAD.WIDE.U32 R12, R2, R4, R8 ;  /* 0x00000004020c7225 */ /* 0x000fc800078e0008 */
[----:B------:R-:W-:Y:S01]  /*0dd0*/  IMAD R0, R2, R5, R0 ;  /* 0x0000000502007224 */ /* 0x000fe200078e0200 */
[----:B------:R-:W-:-:S04]  /*0de0*/  LEA R16, P0, R12, R14, 0x1 ;  /* 0x0000000e0c107211 */ /* 0x000fc800078008ff */
[----:B------:R-:W-:-:S04]  /*0df0*/  IADD3 R0, R13, R0, RZ ;  /* 0x000000000d007210 */ /* 0x000fc80007ffe0ff */
[----:B------:R-:W-:-:S05]  /*0e00*/  LEA.HI.X R17, R12, R15, R0, 0x1, P0 ;  /* 0x0000000f0c117211 */ /* 0x000fca00000f0c00 */
[----:B------:R2:W-:Y:S02]  /*0e10*/  ST.E.128 [R16.64], RZ ;  /* 0x000000ff10007985 */ /* 0x0005e4000c101d04 */
.L_x_863:
[----:B------:R-:W-:Y:S05]  /*0e20*/  BSYNC B0 ;  /* 0x0000000000007941 */ /* 0x000fea0003800000 */
.L_x_862:
[----:B------:R-:W-:Y:S01]  /*0e30*/  IADD3 R27, R6, 0x20, RZ ;  /* 0x00000020061b7810 */ /* 0x000fe20007ffe0ff */
[----:B------:R-:W-:Y:S03]  /*0e40*/  BSSY B0, `(.L_x_864) ;  /* 0x000000f000007945 */ /* 0x000fe60003800000 */
[----:B------:R-:W-:-:S04]  /*0e50*/  ISETP.GE.AND P5, PT, R27, R21, PT ;  /* 0x000000151b00720c */ /* 0x000fc80003fa6270 */
[----:B------:R-:W-:-:S13]  /*0e60*/  ISETP.GE.OR P0, PT, R24, R134, P5 ;  /* 0x000000861800720c */ /* 0x000fda0002f06670 */
[----:B------:R-:W-:Y:S05]  /*0e70*/  @P0 BRA `(.L_x_865) ;  /* 0x000000b000000947 */ /* 0x000fea0003800000 */
[----:B------:R-:W-:Y:S02]  /*0e80*/  IADD3 R0, P0, R2, 0x20, RZ ;  /* 0x0000002002007810 */ /* 0x000fe40007f1e0ff */
[----:B------:R-:W-:-:S03]  /*0e90*/  MOV R13, R9 ;  /* 0x00000009000d7202 */ /* 0x000fc60000000f00 */
[----:B------:R-:W-:-:S04]  /*0ea0*/  IMAD.X R12, RZ, RZ, R3, P0 ;  /* 0x000000ffff0c7224 */ /* 0x000fc800000e0603 */
[----:B--2---:R-:W-:Y:S02]  /*0eb0*/  IMAD R16, R12, R4, RZ ;  /* 0x000000040c107224 */ /* 0x004fe400078e02ff */
[----:B------:R-:W-:-:S04]  /*0ec0*/  IMAD.MOV.U32 R12, RZ, RZ, R10 ;  /* 0x000000ffff0c7224 */ /* 0x000fc800078e000a */
[----:B------:R-:W-:-:S04]  /*0ed0*/  IMAD.WIDE.U32 R12, R4, R0, R12 ;  /* 0x00000000040c7225 */ /* 0x000fc800078e000c */
[----:B------:R-:W-:Y:S01]  /*0ee0*/  IMAD R0, R5, R0, R16 ;  /* 0x0000000005007224 */ /* 0x000fe200078e0210 */
[----:B------:R-:W-:-:S04]  /*0ef0*/  LEA R16, P0, R12, R14, 0x1 ;  /* 0x0000000e0c107211 */ /* 0x000fc800078008ff */
[----:B------:R-:W-:-:S04]  /*0f00*/  IADD3 R0, R13, R0, RZ ;  /* 0x000000000d007210 */ /* 0x000fc80007ffe0ff */
[----:B------:R-:W-:-:S05]  /*0f10*/  LEA.HI.X R17, R12, R15, R0, 0x1, P0 ;  /* 0x0000000f0c117211 */ /* 0x000fca00000f0c00 */
[----:B------:R2:W-:Y:S02]  /*0f20*/  ST.E.128 [R16.64], RZ ;  /* 0x000000ff10007985 */ /* 0x0005e4000c101d04 */
.L_x_865:
[----:B------:R-:W-:Y:S05]  /*0f30*/  BSYNC B0 ;  /* 0x0000000000007941 */ /* 0x000fea0003800000 */
.L_x_864:
        /* <DEDUP_REMOVED lines=16> */
.L_x_867:
[----:B------:R-:W-:Y:S05]  /*1040*/  BSYNC B0 ;  /* 0x0000000000007941 */ /* 0x000fea0003800000 */
.L_x_866:
[----:B------:R-:W-:Y:S01]  /*1050*/  IADD3 R12, R6, 0x60, RZ ;  /* 0x00000060060c7810 */ /* 0x000fe20007ffe0ff */
[----:B------:R-:W-:Y:S03]  /*1060*/  BSSY B0, `(.L_x_868) ;  /* 0x000000e000007945 */ /* 0x000fe60003800000 */
[----:B------:R-:W-:-:S04]  /*1070*/  ISETP.GE.AND P0, PT, R12, R21, PT ;  /* 0x000000150c00720c */ /* 0x000fc80003f06270 */
[----:B------:R-:W-:-:S13]  /*1080*/  ISETP.GE.OR P1, PT, R24, R134, P0 ;  /* 0x000000861800720c */ /* 0x000fda0000726670 */
[----:B------:R-:W-:Y:S05]  /*1090*/  @P1 BRA `(.L_x_869) ;  /* 0x000000a000001947 */ /* 0x000fea0003800000 */
[----:B------:R-:W-:Y:S02]  /*10a0*/  IADD3 R0, P1, R2, 0x60, RZ ;  /* 0x0000006002007810 */ /* 0x000fe40007f3e0ff */
[----:B------:R-:W-:Y:S02]  /*10b0*/  MOV R8, R10 ;  /* 0x0000000a00087202 */ /* 0x000fe40000000f00 */
[----:B------:R-:W-:-:S03]  /*10c0*/  IADD3.X R2, RZ, R3, RZ, P1, !PT ;  /* 0x00000003ff027210 */ /* 0x000fc60000ffe4ff */
[----:B------:R-:W-:-:S04]  /*10d0*/  IMAD.WIDE.U32 R8, R4, R0, R8 ;  /* 0x0000000004087225 */ /* 0x000fc800078e0008 */
[----:B------:R-:W-:-:S04]  /*10e0*/  IMAD R2, R2, R4, RZ ;  /* 0x0000000402027224 */ /* 0x000fc800078e02ff */
[----:B------:R-:W-:Y:S01]  /*10f0*/  IMAD R4, R5, R0, R2 ;  /* 0x0000000005047224 */ /* 0x000fe200078e0202 */
[----:B------:R-:W-:-:S04]  /*1100*/  LEA R2, P1, R8, R14, 0x1 ;  /* 0x0000000e08027211 */ /* 0x000fc800078208ff */
[----:B------:R-:W-:-:S04]  /*1110*/  IADD3 R4, R9, R4, RZ ;  /* 0x0000000409047210 */ /* 0x000fc80007ffe0ff */
[----:B------:R-:W-:-:S05]  /*1120*/  LEA.HI.X R3, R8, R15, R4, 0x1, P1 ;  /* 0x0000000f08037211 */ /* 0x000fca00008f0c04 */
[----:B------:R3:W-:Y:S02]  /*1130*/  ST.E.128 [R2.64], RZ ;  /* 0x000000ff02007985 */ /* 0x0007e4000c101d04 */
.L_x_869:
[----:B------:R-:W-:Y:S05]  /*1140*/  BSYNC B0 ;  /* 0x0000000000007941 */ /* 0x000fea0003800000 */
.L_x_868:
[C---:B------:R-:W-:Y:S02]  /*1150*/  ISETP.NE.OR P6, PT, R22.reuse, RZ, P6 ;  /* 0x000000ff1600720c */ /* 0x040fe400037c5670 */
[C---:B------:R-:W-:Y:S02]  /*1160*/  ISETP.NE.OR P5, PT, R22.reuse, RZ, P5 ;  /* 0x000000ff1600720c */ /* 0x040fe40002fa5670 */
[C---:B------:R-:W-:Y:S02]  /*1170*/  ISETP.NE.OR P4, PT, R22.reuse, RZ, P4 ;  /* 0x000000ff1600720c */ /* 0x040fe40002785670 */
[----:B------:R-:W-:-:S07]  /*1180*/  ISETP.NE.OR P0, PT, R22, RZ, P0 ;  /* 0x000000ff1600720c */ /* 0x000fce0000705670 */
[-C--:B------:R-:W-:Y:S02]  /*1190*/  @!P6 IMAD R0, R6, R20.reuse, RZ ;  /* 0x000000140600e224 */ /* 0x080fe400078e02ff */
[-C--:B---3--:R-:W-:Y:S02]  /*11a0*/  @!P5 IMAD R3, R27, R20.reuse, RZ ;  /* 0x000000141b03d224 */ /* 0x088fe400078e02ff */
[----:B------:R-:W-:Y:S01]  /*11b0*/  @!P4 IMAD R5, R23, R20, RZ ;  /* 0x000000141705c224 */ /* 0x000fe200078e02ff */
[CC--:B------:R-:W-:Y:S02]  /*11c0*/  @!P6 IADD3 R2, P1, R0.reuse, R26.reuse, RZ ;  /* 0x0000001a0002e210 */ /* 0x0c0fe40007f3e0ff */
[----:B------:R-:W-:Y:S02]  /*11d0*/  @!P5 IADD3 R8, P2, R3, R26, RZ ;  /* 0x0000001a0308d210 */ /* 0x000fe40007f5e0ff */
[----:B------:R-:W-:Y:S02]  /*11e0*/  @!P6 LEA.HI.X.SX32 R4, R0, R25, 0x1, P1 ;  /* 0x000000190004e211 */ /* 0x000fe400008f0eff */
[----:B------:R-:W-:-:S02]  /*11f0*/  @!P6 LEA R6, P3, R2, R18, 0x2 ;  /* 0x000000120206e211 */ /* 0x000fc400078610ff */
[----:B------:R-:W-:Y:S02]  /*1200*/  @!P4 IADD3 R0, P1, R5, R26, RZ ;  /* 0x0000001a0500c210 */ /* 0x000fe40007f3e0ff */
[----:B------:R-:W-:Y:S02]  /*1210*/  @!P5 LEA.HI.X.SX32 R9, R3, R25, 0x1, P2 ;  /* 0x000000190309d211 */ /* 0x000fe400010f0eff */
[----:B------:R-:W-:Y:S02]  /*1220*/  @!P6 LEA.HI.X R7, R2, R19, R4, 0x2, P3 ;  /* 0x000000130207e211 */ /* 0x000fe400018f1404 */
[-C--:B------:R-:W-:Y:S02]  /*1230*/  @!P5 LEA R4, P2, R8, R18.reuse, 0x2 ;  /* 0x000000120804d211 */ /* 0x080fe400078410ff */
[----:B------:R-:W-:Y:S02]  /*1240*/  @!P4 LEA.HI.X.SX32 R3, R5, R25, 0x1, P1 ;  /* 0x000000190503c211 */ /* 0x000fe400008f0eff */
[----:B------:R-:W-:-:S02]  /*1250*/  @!P4 LEA R2, P1, R0, R18, 0x2 ;  /* 0x000000120002c211 */ /* 0x000fc400078210ff */
[-C--:B------:R-:W-:Y:S01]  /*1260*/  @!P5 LEA.HI.X R5, R8, R19.reuse, R9, 0x2, P2 ;  /* 0x000000130805d211 */ /* 0x080fe200010f1409 */
[----:B------:R-:W-:Y:S01]  /*1270*/  @!P6 IMAD.MOV.U32 R9, RZ, RZ, 0x7f800000 ;  /* 0x7f800000ff09e424 */ /* 0x000fe200078e00ff */
[----:B------:R-:W-:Y:S01]  /*1280*/  @!P4 LEA.HI.X R3, R0, R19, R3, 0x2, P1 ;  /* 0x000000130003c211 */ /* 0x000fe200008f1403 */
[----:B------:R-:W-:Y:S02]  /*1290*/  @!P5 IMAD.MOV.U32 R8, RZ, RZ, 0x7f800000 ;  /* 0x7f800000ff08d424 */ /* 0x000fe400078e00ff */
[----:B------:R-:W-:Y:S01]  /*12a0*/  @!P4 IMAD.MOV.U32 R0, RZ, RZ, 0x7f800000 ;  /* 0x7f800000ff00c424 */ /* 0x000fe200078e00ff */
[----:B------:R-:W-:Y:S04]  /*12b0*/  @!P6 ST.E [R6.64], R9 ;  /* 0x000000090600e985 */ /* 0x000fe8000c101904 */
[----:B------:R-:W-:Y:S04]  /*12c0*/  @!P5 ST.E [R4.64], R8 ;  /* 0x000000080400d985 */ /* 0x000fe8000c101904 */
[----:B------:R3:W-:Y:S02]  /*12d0*/  @!P4 ST.E [R2.64], R0 ;  /* 0x000000000200c985 */ /* 0x0007e4000c101904 */
[----:B---3--:R-:W-:-:S02]  /*12e0*/  IMAD.MOV.U32 R2, RZ, RZ, R28 ;  /* 0x000000ffff027224 */ /* 0x008fc400078e001c */
[----:B------:R-:W-:-:S04]  /*12f0*/  IMAD.MOV.U32 R3, RZ, RZ, 0x0 ;  /* 0x00000000ff037424 */ /* 0x000fc800078e00ff */
[----:B------:R-:W-:Y:S05]  /*1300*/  @P0 RET.REL.NODEC R2 `(_ZN5flash16flash_fwd_kernelI23Flash_fwd_kernel_traitsILi32ELi128ELi128ELi4ELb0ELb0EN7cutlass6half_tE19Flash_kernel_traitsILi32ELi128ELi128ELi4ES3_EELb1ELb0ELb1ELb0ELb0ELb0ELb0ELb1EEEvNS_16Flash_fwd_paramsE) ;  /* 0xffffecf002000950 */ /* 0x000fea0003c3ffff */
[----:B------:R-:W-:-:S05]  /*1310*/  IMAD R0, R12, R20, RZ ;  /* 0x000000140c007224 */ /* 0x000fca00078e02ff */
[----:B------:R-:W-:-:S04]  /*1320*/  IADD3 R3, P0, R0, R26, RZ ;  /* 0x0000001a00037210 */ /* 0x000fc80007f1e0ff */
[----:B------:R-:W-:Y:S02]  /*1330*/  LEA.HI.X.SX32 R0, R0, R25, 0x1, P0 ;  /* 0x0000001900007211 */ /* 0x000fe400000f0eff */
[----:B------:R-:W-:-:S04]  /*1340*/  LEA R2, P0, R3, R18, 0x2 ;  /* 0x0000001203027211 */ /* 0x000fc800078010ff */
[----:B------:R-:W-:Y:S01]  /*1350*/  LEA.HI.X R3, R3, R19, R0, 0x2, P0 ;  /* 0x0000001303037211 */ /* 0x000fe200000f1400 */
[----:B------:R-:W-:-:S05]  /*1360*/  IMAD.MOV.U32 R0, RZ, RZ, 0x7f800000 ;  /* 0x7f800000ff007424 */ /* 0x000fca00078e00ff */
[----:B------:R3:W-:Y:S02]  /*1370*/  ST.E [R2.64], R0 ;  /* 0x0000000002007985 */ /* 0x0007e4000c101904 */
[----:B---3--:R-:W-:Y:S02]  /*1380*/  IMAD.MOV.U32 R2, RZ, RZ, R28 ;  /* 0x000000ffff027224 */ /* 0x008fe400078e001c */
[----:B------:R-:W-:-:S04]  /*1390*/  IMAD.MOV.U32 R3, RZ, RZ, 0x0 ;  /* 0x00000000ff037424 */ /* 0x000fc800078e00ff */
[----:B------:R-:W-:Y:S05]  /*13a0*/  RET.REL.NODEC R2 `(_ZN5flash16flash_fwd_kernelI23Flash_fwd_kernel_traitsILi32ELi128ELi128ELi4ELb0ELb0EN7cutlass6half_tE19Flash_kernel_traitsILi32ELi128ELi128ELi4ES3_EELb1ELb0ELb1ELb0ELb0ELb0ELb0ELb1EEEvNS_16Flash_fwd_paramsE) ;  /* 0xffffec5002007950 */ /* 0x000fea0003c3ffff */
.L_x_855:
[----:B------:R-:W-:Y:S01]  /*13b0*/  ISETP.NE.AND P1, PT, R15, -0x1, PT ;  /* 0xffffffff0f00780c */ /* 0x000fe20003f25270 */
[----:B------:R-:W3:Y:S04]  /*13c0*/  LD.E.64 R240, [R134.64+0x38] ;  /* 0x0000380486f07980 */ /* 0x000ee8000c101b00 */
[----:B--2---:R-:W2:Y:S04]  /*13d0*/  LD.E R23, [R134.64+0x60] ;  /* 0x0000600486177980 */ /* 0x004ea8000c101900 */
[----:B----4-:R-:W4:Y:S04]  /*13e0*/  LD.E.64 R248, [R134.64+0x40] ;  /* 0x0000400486f87980 */ /* 0x010f28000c101b00 */
[----:B------:R-:W4:Y:S01]  /*13f0*/  LD.E R22, [R134.64+0xc8] ;  /* 0x0000c80486167980 */ /* 0x000f22000c101900 */
[----:B------:R-:W-:-:S03]  /*1400*/  ISETP.NE.AND P0, PT, R46, -0x1, PT ;  /* 0xffffffff2e00780c */ /* 0x000fc60003f05270 */
[----:B------:R-:W4:Y:S04]  /*1410*/  @!P1 LD.E.64 R8, [R134.64+0x20] ;  /* 0x0000200486089980 */ /* 0x000f28000c101b00 */
[----:B------:R-:W4:Y:S04]  /*1420*/  LD.E.64 R218, [R134.64+0x8] ;  /* 0x0000080486da7980 */ /* 0x000f28000c101b00 */
[----:B------:R-:W4:Y:S04]  /*1430*/  @!P1 LD.E.64 R12, [R134.64+0x28] ;  /* 0x00002804860c9980 */ /* 0x000f28000c101b00 */
[----:B------:R-:W4:Y:S04]  /*1440*/  LD.E.64 R30, [R134.64+0x98] ;  /* 0x00009804861e7980 */ /* 0x000f28000c101b00 */
[----:B------:R-:W4:Y:S04]  /*1450*/  @!P0 LD.E.64 R18, [R134.64+0x18] ;  /* 0x0000180486128980 */ /* 0x000f28000c101b00 */
[----:B------:R-:W4:Y:S04]  /*1460*/  LD.E.64 R2, [R134.64+0x30] ;  /* 0x0000300486027980 */ /* 0x000f28000c101b00 */
[----:B------:R-:W4:Y:S04]  /*1470*/  LD.E.64 R20, [R134.64+0x48] ;  /* 0x0000480486147980 */ /* 0x000f28000c101b00 */
[----:B------:R-:W4:Y:S04]  /*1480*/  LD.E.64 R38, [R134.64+0x10] ;  /* 0x0000100486267980 */ /* 0x000f28000c101b00 */
[----:B------:R1:W5:Y:S04]  /*1490*/  LD.E R24, [R134.64+0x68] ;  /* 0x0000680486187980 */ /* 0x000368000c101900 */
[----:B------:R1:W5:Y:S04]  /*14a0*/  LD.E.64 R6, [R134.64] ;  /* 0x0000000486067980 */ /* 0x000368000c101b00 */
[----:B------:R1:W5:Y:S04]  /*14b0*/  LD.E.64 R26, [R134.64+0x50] ;  /* 0x00005004861a7980 */ /* 0x000368000c101b00 */
[----:B------:R1:W5:Y:S04]  /*14c0*/  LD.E.64 R28, [R134.64+0x58] ;  /* 0x00005804861c7980 */ /* 0x000368000c101b00 */
[----:B------:R1:W5:Y:S02]  /*14d0*/  LD.E.64 R244, [R134.64+0xc0] ;  /* 0x0000c00486f47980 */ /* 0x000364000c101b00 */
[----:B-1----:R-:W-:-:S02]  /*14e0*/  LEA.HI R10, R36, R232, RZ, 0x2 ;  /* 0x000000e8240a7211 */ /* 0x002fc400078f10ff */
[----:B------:R-:W-:Y:S02]  /*14f0*/  LEA.HI R35, R36, R232, RZ, 0x3 ;  /* 0x000000e824237211 */ /* 0x000fe400078f18ff */
[----:B------:R-:W-:Y:S02]  /*1500*/  LOP3.LUT R0, R10, 0xfffffffc, RZ, 0xc0, !PT ;  /* 0xfffffffc0a007812 */ /* 0x000fe400078ec0ff */
[----:B------:R-:W-:Y:S02]  /*1510*/  SHF.R.S32.HI R34, RZ, 0x3, R35 ;  /* 0x00000003ff227819 */ /* 0x000fe40000011423 */
[----:B------:R-:W-:Y:S01]  /*1520*/  SHF.R.S32.HI R4, RZ, 0x2, R10 ;  /* 0x00000002ff047819 */ /* 0x000fe2000001140a */
[----:B------:R-:W-:Y:S02]  /*1530*/  IMAD.IADD R0, R232, 0x1, -R0 ;  /* 0x00000001e8007824 */ /* 0x000fe400078e0a00 */
[----:B------:R-:W-:Y:S01]  /*1540*/  IMAD.SHL.U32 R5, R34, 0x40, RZ ;  /* 0x0000004022057824 */ /* 0x000fe200078e00ff */
[----:B------:R-:W-:-:S02]  /*1550*/  LEA.HI R10, R10, R4, RZ, 0x1 ;  /* 0x000000040a0a7211 */ /* 0x000fc400078f08ff */
[----:B------:R-:W-:Y:S02]  /*1560*/  SHF.L.U32 R235, R0, 0x3, RZ ;  /* 0x0000000300eb7819 */ /* 0x000fe400000006ff */
[----:B------:R-:W-:Y:S02]  /*1570*/  LOP3.LUT R0, R5, 0xc0, RZ, 0xc0, !PT ;  /* 0x000000c005007812 */ /* 0x000fe400078ec0ff */
[----:B------:R-:W-:Y:S02]  /*1580*/  LOP3.LUT R5, R10, 0x7fffffe, RZ, 0xc0, !PT ;  /* 0x07fffffe0a057812 */ /* 0x000fe400078ec0ff */
[----:B------:R-:W-:Y:S02]  /*1590*/  SHF.R.S32.HI R16, RZ, 0x1f, R11 ;  /* 0x0000001fff107819 */ /* 0x000fe4000001140b */
[----:B------:R-:W-:Y:S01]  /*15a0*/  LOP3.LUT R10, R0, 0x18, R235, 0xf8, !PT ;  /* 0x00000018000a7812 */ /* 0x000fe200078ef8eb */
[----:B------:R-:W-:Y:S01]  /*15b0*/  IMAD.IADD R5, R4, 0x1, -R5 ;  /* 0x0000000104057824 */ /* 0x000fe200078e0a05 */
[----:B------:R-:W-:-:S02]  /*15c0*/  SHF.R.S32.HI R32, RZ, 0x5, R33 ;  /* 0x00000005ff207819 */ /* 0x000fc40000011421 */
[----:B------:R-:W-:Y:S02]  /*15d0*/  SHF.R.U32.HI R0, RZ, 0x3, R0 ;  /* 0x00000003ff007819 */ /* 0x000fe40000011600 */
[----:B------:R-:W-:Y:S01]  /*15e0*/  LEA.HI R44, R16, R11, RZ, 0x2 ;  /* 0x0000000b102c7211 */ /* 0x000fe200078f10ff */
[----:B------:R-:W-:Y:S01]  /*15f0*/  IMAD R16, R32, 0x8, R5 ;  /* 0x0000000820107824 */ /* 0x000fe200078e0205 */
[----:B------:R-:W-:Y:S02]  /*1600*/  LOP3.LUT R11, R10, R0, RZ, 0x3c, !PT ;  /* 0x000000000a0b7212 */ /* 0x000fe400078e3cff */
[--C-:B------:R-:W-:Y:S02]  /*1610*/  @!P1 SHF.R.S32.HI R17, RZ, 0x1f, R14.reuse ;  /* 0x0000001fff119819 */ /* 0x100fe4000001140e */
[----:B------:R-:W-:Y:S02]  /*1620*/  @!P1 SHF.R.S32.HI R0, RZ, 0x1f, R14 ;  /* 0x0000001fff009819 */ /* 0x000fe4000001140e */
[----:B------:R-:W-:Y:S01]  /*1630*/  LEA R229, R16, R11, 0x5 ;  /* 0x0000000b10e57211 */ /* 0x000fe200078e28ff */
[----:B------:R-:W-:Y:S01]  /*1640*/  @P1 IMAD.IADD R16, R14, 0x1, R15 ;  /* 0x000000010e101824 */ /* 0x000fe200078e020f */
[----:B------:R-:W-:Y:S01]  /*1650*/  @!P1 SHF.R.S32.HI R25, RZ, 0x1f, R45 ;  /* 0x0000001fff199819 */ /* 0x000fe2000001142d */
[----:B------:R-:W-:Y:S02]  /*1660*/  BSSY B0, `(.L_x_870) ;  /* 0x0000054000007945 */ /* 0x000fe40003800000 */
[----:B------:R-:W-:Y:S01]  /*1670*/  IMAD.SHL.U32 R229, R229, 0x2, RZ ;  /* 0x00000002e5e57824 */ /* 0x000fe200078e00ff */
[----:B---3--:R-:W-:Y:S01]  /*1680*/  STL.64 [R1+0x80], R240 ;  /* 0x000080f001007387 */ /* 0x008fe20000100a00 */
[----:B------:R-:W-:-:S03]  /*1690*/  @!P1 IMAD R10, R241, R14, RZ ;  /* 0x0000000ef10a9224 */ /* 0x000fc600078e02ff */
[----:B--2---:R1:W-:Y:S04]  /*16a0*/  STL [R1+0x214], R23 ;  /* 0x0002141701007387 */ /* 0x0043e80000100800 */
[----:B------:R-:W-:Y:S01]  /*16b0*/  STL [R1+0x188], R44 ;  /* 0x0001882c01007387 */ /* 0x000fe20000100800 */
[----:B----4-:R-:W-:-:S03]  /*16c0*/  @!P1 IMAD R5, R249, R14, RZ ;  /* 0x0000000ef9059224 */ /* 0x010fc600078e02ff */
[----:B------:R2:W-:Y:S04]  /*16d0*/  STL [R1+0x19c], R22 ;  /* 0x00019c1601007387 */ /* 0x0005e80000100800 */
[----:B------:R-:W-:Y:S01]  /*16e0*/  STL.64 [R1+0x38], R218 ;  /* 0x000038da01007387 */ /* 0x000fe20000100a00 */
[----:B-1----:R-:W-:Y:S01]  /*16f0*/  @!P1 IMAD R23, R248, R0, R5 ;  /* 0x00000000f8179224 */ /* 0x002fe200078e0205 */
[----:B------:R-:W-:Y:S01]  /*1700*/  @P1 IADD3 R0, R14, R15, RZ ;  /* 0x0000000f0e001210 */ /* 0x000fe20007ffe0ff */
[C---:B--2---:R-:W-:Y:S02]  /*1710*/  @!P1 IMAD R22, R240.reuse, R17, R10 ;  /* 0x00000011f0169224 */ /* 0x044fe400078e020a */
[----:B------:R-:W-:-:S04]  /*1720*/  @!P1 IMAD.WIDE.U32 R10, R240, R14, RZ ;  /* 0x0000000ef00a9225 */ /* 0x000fc800078e00ff */
[----:B------:R-:W-:Y:S02]  /*1730*/  @!P1 IMAD.IADD R11, R11, 0x1, R22 ;  /* 0x000000010b0b9824 */ /* 0x000fe400078e0216 */
[----:B------:R-:W-:-:S04]  /*1740*/  @!P1 IMAD.WIDE.U32 R14, R248, R14, RZ ;  /* 0x0000000ef80e9225 */ /* 0x000fc800078e00ff */
[----:B------:R-:W-:Y:S02]  /*1750*/  @!P1 IMAD R22, R9, R45, RZ ;  /* 0x0000002d09169224 */ /* 0x000fe400078e02ff */
[-C--:B------:R-:W-:Y:S02]  /*1760*/  @P1 IMAD R5, R241, R16.reuse, RZ ;  /* 0x00000010f1051224 */ /* 0x080fe400078e02ff */
[----:B------:R-:W-:Y:S01]  /*1770*/  @P1 IMAD.WIDE.U32 R16, R240, R16, RZ ;  /* 0x00000010f0101225 */ /* 0x000fe200078e00ff */
[----:B------:R-:W-:Y:S01]  /*1780*/  @!P1 IADD3 R9, R15, R23, RZ ;  /* 0x000000170f099210 */ /* 0x000fe20007ffe0ff */
[----:B------:R1:W-:Y:S02]  /*1790*/  STL.64 [R1+0x180], R30 ;  /* 0x0001801e01007387 */ /* 0x0003e40000100a00 */
[----:B------:R-:W-:Y:S02]  /*17a0*/  @!P1 IMAD R22, R8, R25, R22 ;  /* 0x0000001908169224 */ /* 0x000fe400078e0216 */
[----:B------:R-:W-:-:S04]  /*17b0*/  @!P1 IMAD.WIDE.U32 R10, R45, R8, R10 ;  /* 0x000000082d0a9225 */ /* 0x000fc800078e000a */
[----:B------:R-:W-:Y:S02]  /*17c0*/  @!P1 IMAD.MOV.U32 R8, RZ, RZ, R14 ;  /* 0x000000ffff089224 */ /* 0x000fe400078e000e */
[----:B------:R-:W-:Y:S02]  /*17d0*/  @!P1 IMAD R13, R13, R45, RZ ;  /* 0x0000002d0d0d9224 */ /* 0x000fe400078e02ff */
[----:B------:R-:W-:Y:S01]  /*17e0*/  @!P1 IMAD.WIDE.U32 R8, R45, R12, R8 ;  /* 0x0000000c2d089225 */ /* 0x000fe200078e0008 */
[----:B-1----:R-:W-:-:S03]  /*17f0*/  @P1 IADD3 R31, R17, R5, RZ ;  /* 0x00000005111f1210 */ /* 0x002fc60007ffe0ff */
[----:B------:R-:W-:Y:S02]  /*1800*/  @P1 IMAD.MOV.U32 R30, RZ, RZ, R16 ;  /* 0x000000ffff1e1224 */ /* 0x000fe400078e0010 */
[----:B------:R-:W-:Y:S02]  /*1810*/  @P1 IMAD R5, R249, R0, RZ ;  /* 0x00000000f9051224 */ /* 0x000fe400078e02ff */
[----:B------:R-:W-:Y:S01]  /*1820*/  @P1 IMAD.WIDE.U32 R16, R248, R0, RZ ;  /* 0x00000000f8101225 */ /* 0x000fe200078e00ff */
[----:B------:R-:W-:-:S03]  /*1830*/  @!P1 MOV R30, R10 ;  /* 0x0000000a001e9202 */ /* 0x000fc60000000f00 */
[----:B------:R-:W-:Y:S01]  /*1840*/  @!P1 IMAD R0, R12, R25, R13 ;  /* 0x000000190c009224 */ /* 0x000fe200078e020d */
[----:B------:R-:W-:Y:S01]  /*1850*/  @P1 IADD3 R23, R17, R5, RZ ;  /* 0x0000000511171210 */ /* 0x000fe20007ffe0ff */
[----:B------:R-:W-:Y:S01]  /*1860*/  @!P0 IMAD R5, R19, R45, RZ ;  /* 0x0000002d13058224 */ /* 0x000fe200078e02ff */
[----:B------:R-:W-:Y:S01]  /*1870*/  @!P0 SHF.R.S32.HI R10, RZ, 0x1f, R45 ;  /* 0x0000001fff0a8819 */ /* 0x000fe2000001142d */
[----:B------:R-:W-:Y:S01]  /*1880*/  @!P1 IMAD.IADD R23, R9, 0x1, R0 ;  /* 0x0000000109179824 */ /* 0x000fe200078e0200 */
[----:B------:R-:W-:Y:S01]  /*1890*/  @!P1 MOV R16, R8 ;  /* 0x0000000800109202 */ /* 0x000fe20000000f00 */
[----:B------:R-:W-:-:S04]  /*18a0*/  @P0 IMAD.WIDE.U32 R8, R2, R46, RZ ;  /* 0x0000002e02080225 */ /* 0x000fc800078e00ff */
[C---:B------:R-:W-:Y:S02]  /*18b0*/  @!P0 IMAD R5, R18.reuse, R10, R5 ;  /* 0x0000000a12058224 */ /* 0x040fe400078e0205 */
[----:B------:R-:W-:Y:S01]  /*18c0*/  @P0 IMAD.MOV.U32 R10, RZ, RZ, R8 ;  /* 0x000000ffff0a0224 */ /* 0x000fe200078e0008 */
[----:B------:R-:W-:Y:S01]  /*18d0*/  SHF.R.S32.HI R8, RZ, 0x1f, R33 ;  /* 0x0000001fff087819 */ /* 0x000fe20000011421 */
[----:B------:R-:W-:Y:S02]  /*18e0*/  @P0 IMAD R0, R3, R46, RZ ;  /* 0x0000002e03000224 */ /* 0x000fe400078e02ff */
[----:B------:R-:W-:Y:S01]  /*18f0*/  @!P0 IMAD.WIDE.U32 R18, R18, R45, RZ ;  /* 0x0000002d12128225 */ /* 0x000fe200078e00ff */
[----:B------:R-:W-:Y:S02]  /*1900*/  LEA.HI R8, R8, R32, RZ, 0x2 ;  /* 0x0000002008087211 */ /* 0x000fe400078f10ff */
[----:B------:R-:W-:Y:S01]  /*1910*/  @P0 IADD3 R0, R9, R0, RZ ;  /* 0x0000000009000210 */ /* 0x000fe20007ffe0ff */
[----:B------:R-:W-:Y:S01]  /*1920*/  @!P0 IMAD.MOV.U32 R10, RZ, RZ, R18 ;  /* 0x000000ffff0a8224 */ /* 0x000fe200078e0012 */
[----:B------:R-:W-:Y:S01]  /*1930*/  @!P0 IADD3 R0, R19, R5, RZ ;  /* 0x0000000513008210 */ /* 0x000fe20007ffe0ff */
[----:B------:R-:W-:Y:S01]  /*1940*/  IMAD R9, R21, R41, RZ ;  /* 0x0000002915097224 */ /* 0x000fe200078e02ff */
[----:B------:R-:W-:-:S02]  /*1950*/  SHF.R.S32.HI R5, RZ, 0x1f, R41 ;  /* 0x0000001fff057819 */ /* 0x000fc40000011429 */
[----:B------:R-:W-:Y:S02]  /*1960*/  LOP3.LUT R8, R8, 0xffffffc, RZ, 0xc0, !PT ;  /* 0x0ffffffc08087812 */ /* 0x000fe400078ec0ff */
[----:B------:R-:W-:Y:S01]  /*1970*/  SHF.R.S32.HI R21, RZ, 0x1f, R235 ;  /* 0x0000001fff157819 */ /* 0x000fe200000114eb */
[----:B------:R-:W-:Y:S01]  /*1980*/  IMAD R9, R20, R5, R9 ;  /* 0x0000000514097224 */ /* 0x000fe200078e0209 */
[----:B------:R-:W-:Y:S01]  /*1990*/  IADD3 R10, P0, R235, R10, RZ ;  /* 0x0000000aeb0a7210 */ /* 0x000fe20007f1e0ff */
[----:B------:R-:W-:Y:S01]  /*19a0*/  IMAD.IADD R8, R32, 0x1, -R8 ;  /* 0x0000000120087824 */ /* 0x000fe200078e0a08 */
[----:B------:R-:W-:Y:S02]  /*19b0*/  SHF.R.S32.HI R5, RZ, 0x1f, R4 ;  /* 0x0000001fff057819 */ /* 0x000fe40000011404 */
[----:B------:R-:W-:Y:S01]  /*19c0*/  SHF.R.S32.HI R25, RZ, 0x2, R44 ;  /* 0x00000002ff197819 */ /* 0x000fe2000001142c */
[----:B------:R-:W-:Y:S01]  /*19d0*/  @!P1 IMAD.IADD R31, R11, 0x1, R22 ;  /* 0x000000010b1f9824 */ /* 0x000fe200078e0216 */
[----:B------:R-:W-:Y:S01]  /*19e0*/  IADD3.X R11, R21, R0, RZ, P0, !PT ;  /* 0x00000000150b7210 */ /* 0x000fe200007fe4ff */
[----:B------:R-:W-:Y:S01]  /*19f0*/  IMAD.IADD R22, R37, 0x1, -R40 ;  /* 0x0000000125167824 */ /* 0x000fe200078e0a28 */
[----:B------:R-:W-:Y:S01]  /*1a00*/  LEA R0, R8, R25, 0x4 ;  /* 0x0000001908007211 */ /* 0x000fe200078e20ff */
[----:B------:R-:W-:Y:S01]  /*1a10*/  IMAD.WIDE R44, R231, 0x80, R4 ;  /* 0x00000080e72c7825 */ /* 0x000fe200078e0204 */
[----:B------:R1:W-:Y:S04]  /*1a20*/  STL.64 [R1+0x58], R38 ;  /* 0x0000582601007387 */ /* 0x0003e80000100a00 */
[----:B------:R1:W-:Y:S04]  /*1a30*/  STL [R1+0x2fc], R22 ;  /* 0x0002fc1601007387 */ /* 0x0003e80000100800 */
[----:B------:R1:W-:Y:S04]  /*1a40*/  STL [R1+0x300], R0 ;  /* 0x0003000001007387 */ /* 0x0003e80000100800 */
[----:B------:R1:W-:Y:S01]  /*1a50*/  STL.64 [R1+0x2f0], R44 ;  /* 0x0002f02c01007387 */ /* 0x0003e20000100a00 */
[----:B------:R-:W-:Y:S01]  /*1a60*/  ISETP.GE.AND P0, PT, R4, R22, PT ;  /* 0x000000160400720c */ /* 0x000fe20003f06270 */
[----:B------:R-:W-:-:S05]  /*1a70*/  IMAD.WIDE.U32 R10, R41, R20, R10 ;  /* 0x00000014290a7225 */ /* 0x000fca00078e000a */
[----:B------:R-:W-:-:S07]  /*1a80*/  IADD3 R9, R11, R9, RZ ;  /* 0x000000090b097210 */ /* 0x000fce0007ffe0ff */
[----:B------:R-:W-:Y:S05]  /*1a90*/  @P0 BRA `(.L_x_871) ;  /* 0x0000010000000947 */ /* 0x000fea0003800000 */
[----:B-----5:R-:W-:-:S13]  /*1aa0*/  ISETP.GE.AND P0, PT, R235, R244, PT ;  /* 0x000000f4eb00720c */ /* 0x020fda0003f06270 */
[----:B------:R2:W-:Y:S04]  /*1ab0*/  @P0 STS [R229], RZ ;  /* 0x000000ffe5000388 */ /* 0x0005e80000000800 */
[----:B------:R2:W-:Y:S04]  /*1ac0*/  @P0 STS [R229+0x4], RZ ;  /* 0x000004ffe5000388 */ /* 0x0005e80000000800 */
[----:B------:R2:W-:Y:S01]  /*1ad0*/  @P0 STS.64 [R229+0x8], RZ ;  /* 0x000008ffe5000388 */ /* 0x0005e20000000a00 */
[----:B------:R-:W-:Y:S05]  /*1ae0*/  @P0 BRA `(.L_x_871) ;  /* 0x000000b000000947 */ /* 0x000fea0003800000 */
[----:B------:R-:W-:Y:S01]  /*1af0*/  MOV R8, R10 ;  /* 0x0000000a00087202 */ /* 0x000fe20000000f00 */
[----:B-1----:R-:W-:-:S04]  /*1b00*/  IMAD R0, R45, R2, RZ ;  /* 0x000000022d007224 */ /* 0x002fc800078e02ff */
[----:B------:R-:W-:-:S04]  /*1b10*/  IMAD.WIDE.U32 R12, R44, R2, R8 ;  /* 0x000000022c0c7225 */ /* 0x000fc800078e0008 */
[----:B------:R-:W-:Y:S01]  /*1b20*/  IMAD R0, R44, R3, R0 ;  /* 0x000000032c007224 */ /* 0x000fe200078e0200 */
[----:B------:R-:W-:-:S04]  /*1b30*/  LEA R14, P0, R12, R6, 0x1 ;  /* 0x000000060c0e7211 */ /* 0x000fc800078008ff */
[----:B------:R-:W-:-:S04]  /*1b40*/  IADD3 R0, R13, R0, RZ ;  /* 0x000000000d007210 */ /* 0x000fc80007ffe0ff */
[----:B------:R-:W-:-:S05]  /*1b50*/  LEA.HI.X R15, R12, R7, R0, 0x1, P0 ;  /* 0x000000070c0f7211 */ /* 0x000fca00000f0c00 */
[----:B------:R-:W-:Y:S01]  /*1b60*/  @!PT LDS RZ, [RZ] ;  /* 0x00000000fffff984 */ /* 0x000fe20000000800 */
[----:B------:R-:W-:Y:S01]  /*1b70*/  @!PT LDS RZ, [RZ] ;  /* 0x00000000fffff984 */ /* 0x000fe20000000800 */
[----:B------:R-:W-:Y:S01]  /*1b80*/  @!PT LDS RZ, [RZ] ;  /* 0x00000000fffff984 */ /* 0x000fe20000000800 */
[----:B------:R1:W-:Y:S02]  /*1b90*/  LDGSTS.E.BYPASS.LTC128B.128 [R229], [R14.64] ;  /* 0x000000000ee57fae */ /* 0x0003e4000b901d44 */
.L_x_871:
[----:B------:R-:W-:Y:S05]  /*1ba0*/  BSYNC B0 ;  /* 0x0000000000007941 */ /* 0x000fea0003800000 */
.L_x_870:
[----:B------:R-:W-:Y:S01]  /*1bb0*/  IADD3 R19, R4, 0x20, RZ ;  /* 0x0000002004137810 */ /* 0x000fe20007ffe0ff */
[----:B------:R-:W-:Y:S03]  /*1bc0*/  BSSY B0, `(.L_x_872) ;  /* 0x0000014000007945 */ /* 0x000fe60003800000 */
[----:B------:R-:W-:-:S13]  /*1bd0*/  ISETP.GE.AND P0, PT, R19, R22, PT ;  /* 0x000000161300720c */ /* 0x000fda0003f06270 */
[----:B------:R-:W-:Y:S05]  /*1be0*/  @P0 BRA `(.L_x_873) ;  /* 0x0000011000000947 */ /* 0x000fea0003800000 */
[----:B-----5:R-:W-:-:S13]  /*1bf0*/  ISETP.GE.AND P0, PT, R235, R244, PT ;  /* 0x000000f4eb00720c */ /* 0x020fda0003f06270 */
[----:B------:R3:W-:Y:S01]  /*1c00*/  @P0 STS.128 [R229+0x800], RZ ;  /* 0x000800ffe5000388 */ /* 0x0007e20000000c00 */
[----:B------:R-:W-:Y:S05]  /*1c10*/  @P0 BRA `(.L_x_873) ;  /* 0x000000e000000947 */ /* 0x000fea0003800000 */
[----:B-1----:R-:W-:Y:S02]  /*1c20*/  IADD3 R0, P0, R44, 0x20, RZ ;  /* 0x000000202c007810 */ /* 0x002fe40007f1e0ff */
[----:B------:R-:W-:-:S03]  /*1c30*/  MOV R13, R9 ;  /* 0x00000009000d7202 */ /* 0x000fc60000000f00 */
[----:B------:R-:W-:-:S04]  /*1c40*/  IMAD.X R12, RZ, RZ, R45, P0 ;  /* 0x000000ffff0c7224 */ /* 0x000fc800000e062d */
[----:B------:R-:W-:Y:S02]  /*1c50*/  IMAD R14, R12, R2, RZ ;  /* 0x000000020c0e7224 */ /* 0x000fe400078e02ff */
[----:B------:R-:W-:-:S04]  /*1c60*/  IMAD.MOV.U32 R12, RZ, RZ, R10 ;  /* 0x000000ffff0c7224 */ /* 0x000fc800078e000a */
        /* <DEDUP_REMOVED lines=8> */
[----:B------:R1:W-:Y:S02]  /*1cf0*/  LDGSTS.E.BYPASS.LTC128B.128 [R229+0x800], [R14.64] ;  /* 0x008000000ee57fae */ /* 0x0003e4000b901d44 */
.L_x_873:
[----:B------:R-:W-:Y:S05]  /*1d00*/  BSYNC B0 ;  /* 0x0000000000007941 */ /* 0x000fea0003800000 */
.L_x_872:
        /* <DEDUP_REMOVED lines=21> */
.L_x_875:
[----:B------:R-:W-:Y:S05]  /*1e60*/  BSYNC B0 ;  /* 0x0000000000007941 */ /* 0x000fea0003800000 */
.L_x_874:
[----:B------:R-:W-:Y:S01]  /*1e70*/  IADD3 R17, R4, 0x60, RZ ;  /* 0x0000006004117810 */ /* 0x000fe20007ffe0ff */
[----:B------:R-:W-:Y:S03]  /*1e80*/  BSSY B0, `(.L_x_876) ;  /* 0x0000013000007945 */ /* 0x000fe60003800000 */
[----:B------:R-:W-:-:S13]  /*1e90*/  ISETP.GE.AND P0, PT, R17, R22, PT ;  /* 0x000000161100720c */ /* 0x000fda0003f06270 */
[----:B------:R-:W-:Y:S05]  /*1ea0*/  @P0 BRA `(.L_x_877) ;  /* 0x0000010000000947 */ /* 0x000fea0003800000 */
[----:B-----5:R-:W-:-:S13]  /*1eb0*/  ISETP.GE.AND P0, PT, R235, R244, PT ;  /* 0x000000f4eb00720c */ /* 0x020fda0003f06270 */
[----:B------:R1:W-:Y:S01]  /*1ec0*/  @P0 STS.128 [R229+0x1800], RZ ;  /* 0x001800ffe5000388 */ /* 0x0003e20000000c00 */
[----:B------:R-:W-:Y:S05]  /*1ed0*/  @P0 BRA `(.L_x_877) ;  /* 0x000000d000000947 */ /* 0x000fea0003800000 */
[----:B-1----:R-:W-:-:S04]  /*1ee0*/  IADD3 R0, P0, R44, 0x60, RZ ;  /* 0x000000602c007810 */ /* 0x002fc80007f1e0ff */
[----:B------:R-:W-:-:S05]  /*1ef0*/  IADD3.X R8, RZ, R45, RZ, P0, !PT ;  /* 0x0000002dff087210 */ /* 0x000fca00007fe4ff */
[----:B------:R-:W-:Y:S01]  /*1f00*/  IMAD R11, R8, R2, RZ ;  /* 0x00000002080b7224 */ /* 0x000fe200078e02ff */
[----:B------:R-:W-:-:S03]  /*1f10*/  MOV R8, R10 ;  /* 0x0000000a00087202 */ /* 0x000fc60000000f00 */
[-C--:B------:R-:W-:Y:S02]  /*1f20*/  IMAD R3, R3, R0.reuse, R11 ;  /* 0x0000000003037224 */ /* 0x080fe400078e020b */
[----:B------:R-:W-:-:S05]  /*1f30*/  IMAD.WIDE.U32 R8, R2, R0, R8 ;  /* 0x0000000002087225 */ /* 0x000fca00078e0008 */
[----:B------:R-:W-:Y:S02]  /*1f40*/  LEA R2, P0, R8, R6, 0x1 ;  /* 0x0000000608027211 */ /* 0x000fe400078008ff */
[----:B------:R-:W-:-:S04]  /*1f50*/  IADD3 R3, R9, R3, RZ ;  /* 0x0000000309037210 */ /* 0x000fc80007ffe0ff */
[----:B------:R-:W-:-:S05]  /*1f60*/  LEA.HI.X R3, R8, R7, R3, 0x1, P0 ;  /* 0x0000000708037211 */ /* 0x000fca00000f0c03 */
[----:B------:R-:W-:Y:S01]  /*1f70*/  @!PT LDS RZ, [RZ] ;  /* 0x00000000fffff984 */ /* 0x000fe20000000800 */
[----:B------:R-:W-:Y:S01]  /*1f80*/  @!PT LDS RZ, [RZ] ;  /* 0x00000000fffff984 */ /* 0x000fe20000000800 */
[----:B------:R-:W-:Y:S01]  /*1f90*/  @!PT LDS RZ, [RZ] ;  /* 0x00000000fffff984 */ /* 0x000fe20000000800 */
[----:B------:R1:W-:Y:S02]  /*1fa0*/  LDGSTS.E.BYPASS.LTC128B.128 [R229+0x1800], [R2.64] ;  /* 0x0180000002e57fae */ /* 0x0003e4000b901d44 */
.L_x_877:
[----:B------:R-:W-:Y:S05]  /*1fb0*/  BSYNC B0 ;  /* 0x0000000000007941 */ /* 0x000fea0003800000 */
.L_x_876:
[----:B-----5:R-:W-:Y:S01]  /*1fc0*/  IABS R6, R24 ;  /* 0x0000001800067213 */ /* 0x020fe20000000000 */
[----:B------:R-:W-:Y:S01]  /*1fd0*/  IMAD R9, R241, R4, RZ ;  /* 0x00000004f1097224 */ /* 0x000fe200078e02ff */
[----:B------:R-:W-:Y:S01]  /*1fe0*/  IABS R7, R24 ;  /* 0x0000001800077213 */ /* 0x000fe20000000000 */
[C---:B------:R-:W-:Y:S01]  /*1ff0*/  IMAD.SHL.U32 R205, R240.reuse, 0x80, RZ ;  /* 0x00000080f0cd7824 */ /* 0x040fe200078e00ff */
[----:B-1----:R-:W1:Y:S01]  /*2000*/  I2F.RP R2, R6 ;  /* 0x0000000600027306 */ /* 0x002e620000209400 */
[----:B------:R-:W-:Y:S01]  /*2010*/  IABS R8, R41 ;  /* 0x0000002900087213 */ /* 0x000fe20000000000 */
[----:B------:R-:W-:Y:S01]  /*2020*/  IMAD R12, R240, R5, R9 ;  /* 0x00000005f00c7224 */ /* 0x000fe200078e0209 */
[----:B------:R-:W-:Y:S01]  /*2030*/  LEA.HI R20, R36, R232, RZ, 0x4 ;  /* 0x000000e824147211 */ /* 0x000fe200078f20ff */
[----:B------:R-:W-:Y:S01]  /*2040*/  BSSY B0, `(.L_x_878) ;  /* 0x0000051000007945 */ /* 0x000fe20003800000 */
[----:B------:R-:W-:Y:S02]  /*2050*/  SHF.L.U64.HI R206, R240, 0x7, R241 ;  /* 0x00000007f0ce7819 */ /* 0x000fe400000102f1 */
[----:B------:R-:W-:Y:S01]  /*2060*/  IADD3 R180, R220, -0x1, RZ ;  /* 0xffffffffdcb47810 */ /* 0x000fe20007ffe0ff */
[----:B-1----:R-:W1:Y:S02]  /*2070*/  MUFU.RCP R2, R2 ;  /* 0x0000000200027308 */ /* 0x002e640000001000 */
[----:B-1----:R-:W-:-:S06]  /*2080*/  IADD3 R2, R2, 0xffffffe, RZ ;  /* 0x0ffffffe02027810 */ /* 0x002fcc0007ffe0ff */
[----:B------:R-:W1:Y:S02]  /*2090*/  F2I.FTZ.U32.TRUNC.NTZ R3, R2 ;  /* 0x0000000200037305 */ /* 0x000e64000021f000 */
[----:B-1----:R-:W-:Y:S02]  /*20a0*/  IMAD.MOV R0, RZ, RZ, -R3 ;  /* 0x000000ffff007224 */ /* 0x002fe400078e0a03 */
[----:B------:R-:W-:Y:S02]  /*20b0*/  IMAD.MOV.U32 R2, RZ, RZ, RZ ;  /* 0x000000ffff027224 */ /* 0x000fe400078e00ff */
[----:B------:R-:W-:-:S04]  /*20c0*/  IMAD R0, R0, R6, RZ ;  /* 0x0000000600007224 */ /* 0x000fc800078e02ff */
[----:B------:R-:W-:Y:S01]  /*20d0*/  IMAD.HI.U32 R3, R3, R0, R2 ;  /* 0x0000000003037227 */ /* 0x000fe200078e0002 */
[----:B------:R-:W-:-:S05]  /*20e0*/  IADD3 R0, RZ, -R7, RZ ;  /* 0x80000007ff007210 */ /* 0x000fca0007ffe0ff */
[----:B------:R-:W-:Y:S02]  /*20f0*/  IMAD.MOV.U32 R2, RZ, RZ, R0 ;  /* 0x000000ffff027224 */ /* 0x000fe400078e0000 */
[----:B------:R-:W-:Y:S01]  /*2100*/  IMAD.HI.U32 R0, R3, R8, RZ ;  /* 0x0000000803007227 */ /* 0x000fe200078e00ff */
[----:B------:R-:W-:-:S03]  /*2110*/  LOP3.LUT R3, R41, R24, RZ, 0x3c, !PT ;  /* 0x0000001829037212 */ /* 0x000fc600078e3cff */
[----:B------:R-:W-:Y:S01]  /*2120*/  IMAD R2, R0, R2, R8 ;  /* 0x0000000200027224 */ /* 0x000fe200078e0208 */
[----:B------:R-:W-:Y:S01]  /*2130*/  ISETP.GE.AND P2, PT, R3, RZ, PT ;  /* 0x000000ff0300720c */ /* 0x000fe20003f46270 */
[----:B------:R-:W-:-:S03]  /*2140*/  IMAD R8, R249, R4, RZ ;  /* 0x00000004f9087224 */ /* 0x000fc600078e02ff */
[----:B------:R-:W-:Y:S01]  /*2150*/  ISETP.GT.U32.AND P3, PT, R6, R2, PT ;  /* 0x000000020600720c */ /* 0x000fe20003f64070 */
[----:B------:R-:W-:Y:S01]  /*2160*/  IMAD R11, R248, R5, R8 ;  /* 0x00000005f80b7224 */ /* 0x000fe200078e0208 */
[----:B------:R-:W-:-:S05]  /*2170*/  LOP3.LUT R8, R20, 0xfffffff0, RZ, 0xc0, !PT ;  /* 0xfffffff014087812 */ /* 0x000fca00078ec0ff */
[----:B------:R-:W-:-:S05]  /*2180*/  IMAD.IADD R13, R232, 0x1, -R8 ;  /* 0x00000001e80d7824 */ /* 0x000fca00078e0a08 */
[----:B------:R-:W-:Y:S01]  /*2190*/  LEA.HI R14, R13, R13, RZ, 0x1 ;  /* 0x0000000d0d0e7211 */ /* 0x000fe200078f08ff */
[----:B------:R-:W-:Y:S01]  /*21a0*/  @!P3 IMAD.IADD R2, R2, 0x1, -R6 ;  /* 0x000000010202b824 */ /* 0x000fe200078e0a06 */
[----:B------:R-:W-:Y:S02]  /*21b0*/  @!P3 IADD3 R0, R0, 0x1, RZ ;  /* 0x000000010000b810 */ /* 0x000fe40007ffe0ff */
[----:B------:R-:W-:Y:S02]  /*21c0*/  SHF.R.S32.HI R10, RZ, 0x1, R14 ;  /* 0x00000001ff0a7819 */ /* 0x000fe4000001140e */
[----:B------:R-:W-:Y:S02]  /*21d0*/  ISETP.GE.U32.AND P4, PT, R2, R6, PT ;  /* 0x000000060200720c */ /* 0x000fe40003f86070 */
[C---:B------:R-:W-:Y:S02]  /*21e0*/  IADD3 R6, P0, R235.reuse, R30, RZ ;  /* 0x0000001eeb067210 */ /* 0x040fe40007f1e0ff */
[----:B------:R-:W-:-:S02]  /*21f0*/  IADD3 R2, P1, R235, R16, RZ ;  /* 0x00000010eb027210 */ /* 0x000fc40007f3e0ff */
[----:B------:R-:W-:Y:S01]  /*2200*/  SHF.R.S32.HI R16, RZ, 0x1f, R180 ;  /* 0x0000001fff107819 */ /* 0x000fe200000114b4 */
[C---:B------:R-:W-:Y:S01]  /*2210*/  IMAD.X R7, R21.reuse, 0x1, R31, P0 ;  /* 0x0000000115077824 */ /* 0x040fe200000e061f */
[----:B------:R-:W-:Y:S02]  /*2220*/  ISETP.NE.AND P0, PT, R24, RZ, PT ;  /* 0x000000ff1800720c */ /* 0x000fe40003f05270 */
[----:B------:R-:W-:-:S03]  /*2230*/  IADD3.X R3, R21, R23, RZ, P1, !PT ;  /* 0x0000001715037210 */ /* 0x000fc60000ffe4ff */
[----:B------:R-:W-:Y:S02]  /*2240*/  @P4 IADD3 R0, R0, 0x1, RZ ;  /* 0x0000000100004810 */ /* 0x000fe40007ffe0ff */
[-C--:B------:R-:W-:Y:S02]  /*2250*/  IMAD.WIDE.U32 R8, R248, R4.reuse, R2 ;  /* 0x00000004f8087225 */ /* 0x080fe400078e0002 */
[----:B------:R-:W-:Y:S02]  /*2260*/  @!P2 IADD3 R0, -R0, RZ, RZ ;  /* 0x000000ff0000a210 */ /* 0x000fe40007ffe1ff */
[----:B------:R-:W-:Y:S01]  /*2270*/  IMAD.WIDE.U32 R2, R240, R4, R6 ;  /* 0x00000004f0027225 */ /* 0x000fe200078e0006 */
[----:B------:R-:W-:Y:S02]  /*2280*/  SHF.R.S32.HI R6, RZ, 0x1f, R14 ;  /* 0x0000001fff067819 */ /* 0x000fe4000001140e */
[----:B------:R-:W-:Y:S01]  /*2290*/  @!P0 LOP3.LUT R0, RZ, R24, RZ, 0x33, !PT ;  /* 0x00000018ff008212 */ /* 0x000fe200078e33ff */
[----:B------:R-:W-:Y:S01]  /*22a0*/  IMAD.IADD R7, R9, 0x1, R11 ;  /* 0x0000000109077824 */ /* 0x000fe200078e020b */
[----:B------:R-:W-:Y:S01]  /*22b0*/  LEA.HI R11, R6, R10, RZ, 0x2 ;  /* 0x0000000a060b7211 */ /* 0x000fe200078f10ff */
[----:B------:R-:W-:Y:S01]  /*22c0*/  IMAD.IADD R3, R3, 0x1, R12 ;  /* 0x0000000103037824 */ /* 0x000fe200078e020c */
[----:B------:R-:W-:Y:S01]  /*22d0*/  MOV R6, R8 ;  /* 0x0000000800067202 */ /* 0x000fe20000000f00 */
[-C--:B------:R-:W-:Y:S01]  /*22e0*/  IMAD R9, R27, R0.reuse, RZ ;  /* 0x000000001b097224 */ /* 0x080fe200078e02ff */
[----:B------:R-:W-:Y:S01]  /*22f0*/  SHF.R.S32.HI R8, RZ, 0x1f, R0 ;  /* 0x0000001fff087819 */ /* 0x000fe20000011400 */
[----:B------:R-:W-:Y:S01]  /*2300*/  IMAD.WIDE.U32 R46, R26, R0, R2 ;  /* 0x000000001a2e7225 */ /* 0x000fe200078e0002 */
[----:B------:R-:W-:-:S03]  /*2310*/  LOP3.LUT R11, R11, 0xfffffffc, RZ, 0xc0, !PT ;  /* 0xfffffffc0b0b7812 */ /* 0x000fc600078ec0ff */
[----:B------:R-:W-:Y:S01]  /*2320*/  IMAD R2, R29, R0, RZ ;  /* 0x000000001d027224 */ /* 0x000fe200078e02ff */
[----:B------:R-:W-:Y:S01]  /*2330*/  MOV R246, R46 ;  /* 0x0000002e00f67202 */ /* 0x000fe20000000f00 */
[----:B------:R-:W-:Y:S01]  /*2340*/  IMAD R3, R26, R8, R9 ;  /* 0x000000081a037224 */ /* 0x000fe200078e0209 */
[----:B------:R1:W-:Y:S01]  /*2350*/  STL.64 [R1+0x2e8], R46 ;  /* 0x0002e82e01007387 */ /* 0x0003e20000100a00 */
[----:B------:R-:W-:-:S03]  /*2360*/  IMAD.WIDE.U32 R44, R28, R0, R6 ;  /* 0x000000001c2c7225 */ /* 0x000fc600078e0006 */
[----:B------:R-:W-:Y:S01]  /*2370*/  IADD3 R247, R47, R3, RZ ;  /* 0x000000032ff77210 */ /* 0x000fe20007ffe0ff */
[----:B------:R-:W-:Y:S01]  /*2380*/  IMAD R2, R28, R8, R2 ;  /* 0x000000081c027224 */ /* 0x000fe200078e0202 */
[----:B------:R1:W-:Y:S01]  /*2390*/  STL [R1+0x224], R206 ;  /* 0x000224ce01007387 */ /* 0x0003e20000100800 */
[----:B------:R-:W-:Y:S02]  /*23a0*/  IMAD R12, R180, -0x80, R72 ;  /* 0xffffff80b40c7824 */ /* 0x000fe400078e0248 */
[----:B------:R-:W-:Y:S01]  /*23b0*/  IMAD.IADD R27, R45, 0x1, R2 ;  /* 0x000000012d1b7824 */ /* 0x000fe200078e0202 */
[----:B------:R1:W-:Y:S01]  /*23c0*/  STL.64 [R1+0x2e0], R44 ;  /* 0x0002e02c01007387 */ /* 0x0003e20000100a00 */
[----:B------:R-:W-:Y:S01]  /*23d0*/  IMAD.IADD R15, R10, 0x1, -R11 ;  /* 0x000000010a0f7824 */ /* 0x000fe200078e0a0b */
[----:B------:R-:W-:Y:S01]  /*23e0*/  ISETP.GE.AND P0, PT, R4, R12, PT ;  /* 0x0000000c0400720c */ /* 0x000fe20003f06270 */
[----:B------:R-:W-:Y:S01]  /*23f0*/  IMAD R0, R206, R180, RZ ;  /* 0x000000b4ce007224 */ /* 0x000fe200078e02ff */
[----:B------:R1:W-:Y:S01]  /*2400*/  STL [R1+0x220], R205 ;  /* 0x000220cd01007387 */ /* 0x0003e20000100800 */
[----:B------:R-:W-:Y:S01]  /*2410*/  IMAD.MOV.U32 R3, RZ, RZ, 0x10 ;  /* 0x00000010ff037424 */ /* 0x000fe200078e00ff */
[----:B------:R-:W-:Y:S01]  /*2420*/  LOP3.LUT P1, RZ, R15, 0x2, RZ, 0xc0, !PT ;  /* 0x000000020fff7812 */ /* 0x000fe2000782c0ff */
[-C--:B------:R-:W-:Y:S01]  /*2430*/  IMAD R0, R16, R205.reuse, R0 ;  /* 0x000000cd10007224 */ /* 0x080fe200078e0200 */
[----:B------:R1:W-:Y:S01]  /*2440*/  STL.64 [R1+0x2c8], R246 ;  /* 0x0002c8f601007387 */ /* 0x0003e20000100a00 */
[----:B------:R-:W-:Y:S01]  /*2450*/  IMAD.WIDE.U32 R6, R180, R205, R246 ;  /* 0x000000cdb4067225 */ /* 0x000fe200078e00f6 */
[----:B------:R-:W-:-:S02]  /*2460*/  SEL R3, R3, 0xfffffff0, !P1 ;  /* 0xfffffff003037807 */ /* 0x000fc40004800000 */
[----:B------:R1:W-:Y:S02]  /*2470*/  STL [R1+0x2d4], R27 ;  /* 0x0002d41b01007387 */ /* 0x0003e40000100800 */
[----:B------:R-:W-:Y:S01]  /*2480*/  IADD3 R9, R7, R0, RZ ;  /* 0x0000000007097210 */ /* 0x000fe20007ffe0ff */
[----:B------:R-:W-:Y:S05]  /*2490*/  @P0 BRA `(.L_x_879) ;  /* 0x000000b000000947 */ /* 0x000fea0003800000 */
[----:B------:R-:W-:-:S13]  /*24a0*/  ISETP.GE.AND P0, PT, R235, R244, PT ;  /* 0x000000f4eb00720c */ /* 0x000fda0003f06270 */
[----:B------:R1:W-:Y:S04]  /*24b0*/  @P0 STS [R229+0x2000], RZ ;  /* 0x002000ffe5000388 */ /* 0x0003e80000000800 */
[----:B------:R1:W-:Y:S04]  /*24c0*/  @P0 STS [R229+0x2004], RZ ;  /* 0x002004ffe5000388 */ /* 0x0003e80000000800 */
[----:B------:R1:W-:Y:S01]  /*24d0*/  @P0 STS.64 [R229+0x2008], RZ ;  /* 0x002008ffe5000388 */ /* 0x0003e20000000a00 */
[----:B------:R-:W-:Y:S05]  /*24e0*/  @P0 BRA `(.L_x_879) ;  /* 0x0000006000000947 */ /* 0x000fea0003800000 */
[----:B------:R-:W-:-:S04]  /*24f0*/  LEA R10, P0, R6, R218, 0x1 ;  /* 0x000000da060a7211 */ /* 0x000fc800078008ff */
[----:B------:R-:W-:-:S05]  /*2500*/  LEA.HI.X R11, R6, R219, R9, 0x1, P0 ;  /* 0x000000db060b7211 */ /* 0x000fca00000f0c09 */
[----:B------:R-:W-:Y:S01]  /*2510*/  @!PT LDS RZ, [RZ] ;  /* 0x00000000fffff984 */ /* 0x000fe20000000800 */
[----:B------:R-:W-:Y:S01]  /*2520*/  @!PT LDS RZ, [RZ] ;  /* 0x00000000fffff984 */ /* 0x000fe20000000800 */
[----:B------:R-:W-:Y:S01]  /*2530*/  @!PT LDS RZ, [RZ] ;  /* 0x00000000fffff984 */ /* 0x000fe20000000800 */
[----:B------:R1:W-:Y:S04]  /*2540*/  LDGSTS.E.BYPASS.LTC128B.128 [R229+0x2000], [R10.64] ;  /* 0x020000000ae57fae */ /* 0x0003e8000b901d44 */
.L_x_879:
[----:B------:R-:W-:Y:S05]  /*2550*/  BSYNC B0 ;  /* 0x0000000000007941 */ /* 0x000fea0003800000 */
.L_x_878:
[----:B------:R-:W-:Y:S01]  /*2560*/  ISETP.GE.AND P0, PT, R19, R12, PT ;  /* 0x0000000c1300720c */ /* 0x000fe20003f06270 */
[----:B------:R-:W-:Y:S01]  /*2570*/  BSSY B0, `(.L_x_880) ;  /* 0x000000f000007945 */ /* 0x000fe20003800000 */
[C---:B------:R-:W-:Y:S01]  /*2580*/  SHF.L.U64.HI R183, R240.reuse, 0x5, R241 ;  /* 0x00000005f0b77819 */ /* 0x040fe200000102f1 */
[----:B------:R-:W-:-:S10]  /*2590*/  IMAD.SHL.U32 R181, R240, 0x20, RZ ;  /* 0x00000020f0b57824 */ /* 0x000fd400078e00ff */
[----:B------:R-:W-:Y:S05]  /*25a0*/  @P0 BRA `(.L_x_881) ;  /* 0x000000b000000947 */ /* 0x000fea0003800000 */
[----:B------:R-:W-:-:S13]  /*25b0*/  ISETP.GE.AND P0, PT, R235, R244, PT ;  /* 0x000000f4eb00720c */ /* 0x000fda0003f06270 */
[----:B------:R1:W-:Y:S01]  /*25c0*/  @P0 STS.128 [R229+0x2800], RZ ;  /* 0x002800ffe5000388 */ /* 0x0003e20000000c00 */
[----:B------:R-:W-:Y:S05]  /*25d0*/  @P0 BRA `(.L_x_881) ;  /* 0x0000008000000947 */ /* 0x000fea0003800000 */
[----:B------:R-:W-:-:S05]  /*25e0*/  IADD3 R0, P0, R181, R6, RZ ;  /* 0x00000006b5007210 */ /* 0x000fca0007f1e0ff */
[----:B------:R-:W-:Y:S01]  /*25f0*/  IMAD.X R2, R183, 0x1, R9, P0 ;  /* 0x00000001b7027824 */ /* 0x000fe200000e0609 */
[----:B-1----:R-:W-:-:S04]  /*2600*/  LEA R10, P0, R0, R218, 0x1 ;  /* 0x000000da000a7211 */ /* 0x002fc800078008ff */
[----:B------:R-:W-:-:S05]  /*2610*/  LEA.HI.X R11, R0, R219, R2, 0x1, P0 ;  /* 0x000000db000b7211 */ /* 0x000fca00000f0c02 */
[----:B------:R-:W-:Y:S01]  /*2620*/  @!PT LDS RZ, [RZ] ;  /* 0x00000000fffff984 */ /* 0x000fe20000000800 */
[----:B------:R-:W-:Y:S01]  /*2630*/  @!PT LDS RZ, [RZ] ;  /* 0x00000000fffff984 */ /* 0x000fe20000000800 */
[----:B------:R-:W-:Y:S01]  /*2640*/  @!PT LDS RZ, [RZ] ;  /* 0x00000000fffff984 */ /* 0x000fe20000000800 */
[----:B------:R1:W-:Y:S04]  /*2650*/  LDGSTS.E.BYPASS.LTC128B.128 [R229+0x2800], [R10.64] ;  /* 0x028000000ae57fae */ /* 0x0003e8000b901d44 */
.L_x_881:
[----:B------:R-:W-:Y:S05]  /*2660*/  BSYNC B0 ;  /* 0x0000000000007941 */ /* 0x000fea0003800000 */
.L_x_880:
[----:B------:R-:W-:Y:S01]  /*2670*/  ISETP.GE.AND P0, PT, R18, R12, PT ;  /* 0x0000000c1200720c */ /* 0x000fe20003f06270 */
[----:B------:R-:W-:-:S12]  /*2680*/  BSSY B0, `(.L_x_882) ;  /* 0x000000d000007945 */ /* 0x000fd80003800000 */
[----:B------:R-:W-:Y:S05]  /*2690*/  @P0 BRA `(.L_x_883) ;  /* 0x000000b000000947 */ /* 0x000fea0003800000 */
[----:B------:R-:W-:-:S13]  /*26a0*/  ISETP.GE.AND P0, PT, R235, R244, PT ;  /* 0x000000f4eb00720c */ /* 0x000fda0003f06270 */
[----:B------:R1:W-:Y:S01]  /*26b0*/  @P0 STS.128 [R229+0x3000], RZ ;  /* 0x003000ffe5000388 */ /* 0x0003e20000000c00 */
[----:B------:R-:W-:Y:S05]  /*26c0*/  @P0 BRA `(.L_x_883) ;  /* 0x0000008000000947 */ /* 0x000fea0003800000 */
[----:B------:R-:W-:-:S04]  /*26d0*/  LEA R0, P0, R240, R6, 0x6 ;  /* 0x00000006f0007211 */ /* 0x000fc800078030ff */
[----:B------:R-:W-:Y:S02]  /*26e0*/  LEA.HI.X R2, R240, R9, R241, 0x6, P0 ;  /* 0x00000009f0027211 */ /* 0x000fe400000f34f1 */
[----:B-1----:R-:W-:-:S04]  /*26f0*/  LEA R10, P0, R0, R218, 0x1 ;  /* 0x000000da000a7211 */ /* 0x002fc800078008ff */
[----:B------:R-:W-:-:S05]  /*2700*/  LEA.HI.X R11, R0, R219, R2, 0x1, P0 ;  /* 0x000000db000b7211 */ /* 0x000fca00000f0c02 */
[----:B------:R-:W-:Y:S01]  /*2710*/  @!PT LDS RZ, [RZ] ;  /* 0x00000000fffff984 */ /* 0x000fe20000000800 */
[----:B------:R-:W-:Y:S01]  /*2720*/  @!PT LDS RZ, [RZ] ;  /* 0x00000000fffff984 */ /* 0x000fe20000000800 */
[----:B------:R-:W-:Y:S01]  /*2730*/  @!PT LDS RZ, [RZ] ;  /* 0x00000000fffff984 */ /* 0x000fe20000000800 */
[----:B------:R1:W-:Y:S04]  /*2740*/  LDGSTS.E.BYPASS.LTC128B.128 [R229+0x3000], [R10.64] ;  /* 0x030000000ae57fae */ /* 0x0003e8000b901d44 */
.L_x_883:
[----:B------:R-:W-:Y:S05]  /*2750*/  BSYNC B0 ;  /* 0x0000000000007941 */ /* 0x000fea0003800000 */
.L_x_882:
[----:B------:R-:W-:Y:S01]  /*2760*/  ISETP.GE.AND P0, PT, R17, R12, PT ;  /* 0x0000000c1100720c */ /* 0x000fe20003f06270 */
[----:B------:R-:W-:Y:S01]  /*2770*/  BSSY B0, `(.L_x_884) ;  /* 0x0000011000007945 */ /* 0x000fe20003800000 */
[C---:B------:R-:W-:Y:S01]  /*2780*/  SHF.L.U64.HI R23, R248.reuse, 0x7, R249 ;  /* 0x00000007f8177819 */ /* 0x040fe200000102f9 */
[----:B-1----:R-:W-:-:S10]  /*2790*/  IMAD.SHL.U32 R11, R248, 0x80, RZ ;  /* 0x00000080f80b7824 */ /* 0x002fd400078e00ff */
[----:B------:R-:W-:Y:S05]  /*27a0*/  @P0 BRA `(.L_x_885) ;  /* 0x000000d000000947 */ /* 0x000fea0003800000 */
[----:B------:R-:W-:-:S13]  /*27b0*/  ISETP.GE.AND P0, PT, R235, R244, PT ;  /* 0x000000f4eb00720c */ /* 0x000fda0003f06270 */
[----:B------:R1:W-:Y:S01]  /*27c0*/  @P0 STS.128 [R229+0x3800], RZ ;  /* 0x003800ffe5000388 */ /* 0x0003e20000000c00 */
[----:B------:R-:W-:Y:S05]  /*27d0*/  @P0 BRA `(.L_x_885) ;  /* 0x000000a000000947 */ /* 0x000fea0003800000 */
[----:B------:R-:W-:Y:S01]  /*27e0*/  MOV R8, R6 ;  /* 0x0000000600087202 */ /* 0x000fe20000000f00 */
[----:B------:R-:W-:-:S04]  /*27f0*/  IMAD R0, R241, 0x60, RZ ;  /* 0x00000060f1007824 */ /* 0x000fc800078e02ff */
[----:B------:R-:W-:-:S05]  /*2800*/  IMAD.WIDE.U32 R8, R240, 0x60, R8 ;  /* 0x00000060f0087825 */ /* 0x000fca00078e0008 */
[----:B------:R-:W-:Y:S02]  /*2810*/  IADD3 R0, R9, R0, RZ ;  /* 0x0000000009007210 */ /* 0x000fe40007ffe0ff */
[----:B------:R-:W-:-:S04]  /*2820*/  LEA R6, P0, R8, R218, 0x1 ;  /* 0x000000da08067211 */ /* 0x000fc800078008ff */
[----:B------:R-:W-:-:S05]  /*2830*/  LEA.HI.X R7, R8, R219, R0, 0x1, P0 ;  /* 0x000000db08077211 */ /* 0x000fca00000f0c00 */
[----:B------:R-:W-:Y:S01]  /*2840*/  @!PT LDS RZ, [RZ] ;  /* 0x00000000fffff984 */ /* 0x000fe20000000800 */
[----:B------:R-:W-:Y:S01]  /*2850*/  @!PT LDS RZ, [RZ] ;  /* 0x00000000fffff984 */ /* 0x000fe20000000800 */
[----:B------:R-:W-:Y:S01]  /*2860*/  @!PT LDS RZ, [RZ] ;  /* 0x00000000fffff984 */ /* 0x000fe20000000800 */
[----:B------:R1:W-:Y:S04]  /*2870*/  LDGSTS.E.BYPASS.LTC128B.128 [R229+0x3800], [R6.64] ;  /* 0x0380000006e57fae */ /* 0x0003e8000b901d44 */
.L_x_885:
[----:B------:R-:W-:Y:S05]  /*2880*/  BSYNC B0 ;  /* 0x0000000000007941 */ /* 0x000fea0003800000 */
.L_x_884:
[----:B------:R-:W5:Y:S04]  /*2890*/  LD.E R22, [R134.64+0x188] ;  /* 0x0001880486167980 */ /* 0x000f68000c101900 */
[----:B--2---:R-:W2:Y:S01]  /*28a0*/  LD.E R21, [R134.64+0x184] ;  /* 0x0001840486157980 */ /* 0x004ea2000c101900 */
[----:B------:R-:W-:Y:S01]  /*28b0*/  SHF.R.S32.HI R10, RZ, 0x4, R20 ;  /* 0x00000004ff0a7819 */ /* 0x000fe20000011414 */
[----:B------:R-:W-:Y:S01]  /*28c0*/  IMAD R9, R23, R180, RZ ;  /* 0x000000b417097224 */ /* 0x000fe200078e02ff */
[----:B------:R-:W-:Y:S01]  /*28d0*/  LOP3.LUT R0, R14, 0x7fffffe, RZ, 0xc0, !PT ;  /* 0x07fffffe0e007812 */ /* 0x000fe200078ec0ff */
[----:B------:R-:W0:Y:S01]  /*28e0*/  LDGDEPBAR ;  /* 0x00000000000079af */ /* 0x000e220000000000 */
[----:B------:R-:W-:Y:S01]  /*28f0*/  ISETP.GE.AND P0, PT, R4, R12, PT ;  /* 0x0000000c0400720c */ /* 0x000fe20003f06270 */
[----:B------:R-:W-:Y:S01]  /*2900*/  IMAD R16, R16, R11, R9 ;  /* 0x0000000b10107224 */ /* 0x000fe200078e0209 */
[----:B------:R-:W-:Y:S01]  /*2910*/  LEA.HI R2, R20, R10, RZ, 0x1 ;  /* 0x0000000a14027211 */ /* 0x000fe200078f08ff */
[----:B------:R-:W-:Y:S01]  /*2920*/  IMAD.IADD R8, R13, 0x1, -R0 ;  /* 0x000000010d087824 */ /* 0x000fe200078e0a00 */
[----:B------:R-:W-:Y:S01]  /*2930*/  LOP3.LUT R5, R35, 0xfffffff8, RZ, 0xc0, !PT ;  /* 0xfffffff823057812 */ /* 0x000fe200078ec0ff */
[----:B------:R-:W-:Y:S01]  /*2940*/  IMAD.MOV.U32 R26, RZ, RZ, R44 ;  /* 0x000000ffff1a7224 */ /* 0x000fe200078e002c */
[----:B------:R-:W-:-:S02]  /*2950*/  SHF.R.S32.HI R4, RZ, 0x1f, R13 ;  /* 0x0000001fff047819 */ /* 0x000fc4000001140d */
[----:B------:R-:W-:Y:S01]  /*2960*/  LOP3.LUT R0, R2, 0xfffffffe, RZ, 0xc0, !PT ;  /* 0xfffffffe02007812 */ /* 0x000fe200078ec0ff */
[----:B------:R-:W-:Y:S01]  /*2970*/  IMAD.IADD R2, R232, 0x1, -R5 ;  /* 0x00000001e8027824 */ /* 0x000fe200078e0a05 */
[----:B------:R-:W-:Y:S01]  /*2980*/  LEA.HI R4, R4, R13, RZ, 0x3 ;  /* 0x0000000d04047211 */ /* 0x000fe200078f18ff */
[----:B------:R-:W-:Y:S01]  /*2990*/  IMAD.SHL.U32 R5, R15, 0x40, RZ ;  /* 0x000000400f057824 */ /* 0x000fe200078e00ff */
[----:B------:R1:W-:Y:S01]  /*29a0*/  STL.64 [R1+0x2d0], R26 ;  /* 0x0002d01a01007387 */ /* 0x0003e20000100a00 */
[----:B------:R-:W-:Y:S01]  /*29b0*/  IMAD.IADD R10, R10, 0x1, -R0 ;  /* 0x000000010a0a7824 */ /* 0x000fe200078e0a00 */
[----:B------:R-:W-:Y:S01]  /*29c0*/  LEA.HI R0, R2, R2, RZ, 0x1 ;  /* 0x0000000202007211 */ /* 0x000fe200078f08ff */
[----:B------:R-:W-:Y:S01]  /*29d0*/  IMAD.SHL.U32 R4, R4, 0x20, RZ ;  /* 0x0000002004047824 */ /* 0x000fe200078e00ff */
[----:B------:R-:W-:Y:S01]  /*29e0*/  LOP3.LUT R5, R5, 0xc0, RZ, 0xc0, !PT ;  /* 0x000000c005057812 */ /* 0x000fe200078ec0ff */
[----:B-1----:R-:W-:Y:S01]  /*29f0*/  IMAD.SHL.U32 R7, R10, 0x8, RZ ;  /* 0x000000080a077824 */ /* 0x002fe200078e00ff */
[----:B------:R-:W-:-:S02]  /*2a00*/  LOP3.LUT R6, R0, 0x7fffffe, RZ, 0xc0, !PT ;  /* 0x07fffffe00067812 */ /* 0x000fc400078ec0ff */
[----:B------:R-:W-:Y:S02]  /*2a10*/  LOP3.LUT R4, R4, 0xffffff00, RZ, 0xc0, !PT ;  /* 0xffffff0004047812 */ /* 0x000fe400078ec0ff */
[----:B------:R-:W-:Y:S01]  /*2a20*/  SHF.R.S32.HI R13, RZ, 0x1, R0 ;  /* 0x00000001ff0d7819 */ /* 0x000fe20000011400 */
[----:B------:R-:W-:-:S04]  /*2a30*/  DEPBAR.LE SB0, 0x0 ;  /* 0x000080000000791a */ /* 0x000fc80000000000 */
[----:B------:R-:W-:Y:S01]  /*2a40*/  WARPSYNC 0xffffffff ;  /* 0xffffffff00007948 */ /* 0x000fe20003800000 */
[----:B------:R-:W-:Y:S01]  /*2a50*/  BAR.SYNC.DEFER_BLOCKING 0x0 ;  /* 0x0000000000007b1d */ /* 0x000fe20000010000 */
[----:B------:R-:W-:Y:S01]  /*2a60*/  IMAD.IADD R9, R2, 0x1, -R6 ;  /* 0x0000000102097824 */ /* 0x000fe200078e0a06 */
[----:B------:R-:W-:Y:S01]  /*2a70*/  LOP3.LUT R6, R5, 0x8, R7, 0xf8, !PT ;  /* 0x0000000805067812 */ /* 0x000fe200078ef807 */
[--C-:B------:R-:W-:Y:S01]  /*2a80*/  IMAD R2, R32, 0x200, R4.reuse ;  /* 0x0000020020027824 */ /* 0x100fe200078e0204 */
[----:B------:R-:W-:Y:S01]  /*2a90*/  SHF.L.U32 R0, R13, 0x6, RZ ;  /* 0x000000060d007819 */ /* 0x000fe200000006ff */
[C---:B------:R-:W-:Y:S01]  /*2aa0*/  IMAD R7, R8.reuse, 0x20, R4 ;  /* 0x0000002008077824 */ /* 0x040fe200078e0204 */
[----:B------:R-:W-:Y:S01]  /*2ab0*/  SHF.R.U32.HI R5, RZ, 0x3, R5 ;  /* 0x00000003ff057819 */ /* 0x000fe20000011605 */
[----:B------:R-:W-:Y:S01]  /*2ac0*/  IMAD R8, R8, 0x20, R2 ;  /* 0x0000002008087824 */ /* 0x000fe200078e0202 */
[----:B------:R-:W-:Y:S01]  /*2ad0*/  LOP3.LUT R0, R0, 0xc0, RZ, 0xc0, !PT ;  /* 0x000000c000007812 */ /* 0x000fe200078ec0ff */
[----:B------:R-:W-:Y:S01]  /*2ae0*/  IMAD.SHL.U32 R2, R34, 0x8, RZ ;  /* 0x0000000822027824 */ /* 0x000fe200078e00ff */
[----:B------:R-:W-:Y:S01]  /*2af0*/  LOP3.LUT R4, R6, R5, RZ, 0x3c, !PT ;  /* 0x0000000506047212 */ /* 0x000fe200078e3cff */
[----:B------:R-:W-:Y:S01]  /*2b00*/  IMAD R6, R10, 0x8, R9 ;  /* 0x000000080a067824 */ /* 0x000fe200078e0209 */
[----:B------:R-:W-:Y:S01]  /*2b10*/  IADD3 R5, R72, 0x1, -R37 ;  /* 0x0000000148057810 */ /* 0x000fe20007ffe825 */
[----:B------:R-:W-:Y:S01]  /*2b20*/  BSSY B0, `(.L_x_886) ;  /* 0x0000020000007945 */ /* 0x000fe20003800000 */
[----:B------:R-:W-:-:S02]  /*2b30*/  LOP3.LUT R2, R0, 0x8, R2, 0xf8, !PT ;  /* 0x0000000800027812 */ /* 0x000fc400078ef802 */
[----:B------:R-:W-:Y:S02]  /*2b40*/  SHF.R.U32.HI R0, RZ, 0x3, R0 ;  /* 0x00000003ff007819 */ /* 0x000fe40000011600 */
[----:B------:R-:W-:Y:S02]  /*2b50*/  IADD3 R242, R42, -0x4ab325aa, RZ ;  /* 0xb54cda562af27810 */ /* 0x000fe40007ffe0ff */
[----:B------:R-:W-:Y:S01]  /*2b60*/  LOP3.LUT R0, R2, R0, RZ, 0x3c, !PT ;  /* 0x0000000002007212 */ /* 0x000fe200078e3cff */
[C---:B------:R-:W-:Y:S02]  /*2b70*/  IMAD.IADD R2, R4.reuse, 0x1, R8 ;  /* 0x0000000104027824 */ /* 0x040fe400078e0208 */
[----:B------:R-:W-:Y:S01]  /*2b80*/  IMAD.IADD R4, R4, 0x1, R7 ;  /* 0x0000000104047824 */ /* 0x000fe200078e0207 */
[----:B------:R1:W-:Y:S01]  /*2b90*/  @P0 STS [R229+0x4000], RZ ;  /* 0x004000ffe5000388 */ /* 0x0003e20000000800 */
[----:B------:R-:W-:Y:S01]  /*2ba0*/  IMAD.U32 R0, R6, 0x20, R0 ;  /* 0x0000002006007824 */ /* 0x000fe200078e0000 */
[----:B------:R-:W-:Y:S01]  /*2bb0*/  LEA R6, R231, R32, 0x3 ;  /* 0x00000020e7067211 */ /* 0x000fe200078e18ff */
[----:B------:R-:W-:Y:S01]  /*2bc0*/  IMAD.SHL.U32 R8, R232, 0x2, RZ ;  /* 0x00000002e8087824 */ /* 0x000fe200078e00ff */
[----:B------:R1:W-:Y:S01]  /*2bd0*/  @P0 STS [R229+0x4004], RZ ;  /* 0x004004ffe5000388 */ /* 0x0003e20000000800 */
[----:B------:R-:W-:-:S03]  /*2be0*/  IMAD.WIDE.U32 R6, R180, R11, R26 ;  /* 0x0000000bb4067225 */ /* 0x000fc600078e001a */
[----:B------:R1:W-:Y:S01]  /*2bf0*/  @P0 STS.64 [R229+0x4008], RZ ;  /* 0x004008ffe5000388 */ /* 0x0003e20000000a00 */
[----:B------:R-:W-:Y:S01]  /*2c00*/  LOP3.LUT R132, R8, 0x6, RZ, 0xc0, !PT ;  /* 0x0000000608847812 */ /* 0x000fe200078ec0ff */
[----:B------:R-:W-:Y:S02]  /*2c10*/  IMAD.IADD R9, R7, 0x1, R16 ;  /* 0x0000000107097824 */ /* 0x000fe400078e0210 */
[----:B-----5:R-:W-:Y:S02]  /*2c20*/  IMAD.IADD R22, R5, 0x1, R22 ;  /* 0x0000000105167824 */ /* 0x020fe400078e0216 */
[----:B------:R-:W-:Y:S01]  /*2c30*/  IMAD R5, R32, 0x10, R25 ;  /* 0x0000001020057824 */ /* 0x000fe200078e0219 */
[----:B--2---:R-:W-:-:S03]  /*2c40*/  IADD3 R21, -R21, R72, -R37 ;  /* 0x0000004815157210 */ /* 0x004fc60007ffe925 */
[----:B------:R-:W-:Y:S01]  /*2c50*/  IMAD.IADD R20, R40, 0x1, R5 ;  /* 0x0000000128147824 */ /* 0x000fe200078e0205 */
[----:B------:R-:W-:Y:S05]  /*2c60*/  @P0 BRA `(.L_x_887) ;  /* 0x000000b000000947 */ /* 0x000fea0003800000 */
[----:B-1----:R-:W-:-:S13]  /*2c70*/  ISETP.GE.AND P0, PT, R235, R244, PT ;  /* 0x000000f4eb00720c */ /* 0x002fda0003f06270 */
        /* <DEDUP_REMOVED lines=10> */
.L_x_887:
[----:B-1----:R-:W-:Y:S05]  /*2d20*/  BSYNC B0 ;  /* 0x0000000000007941 */ /* 0x002fea0003800000 */
.L_x_886:
[----:B------:R-:W-:Y:S01]  /*2d30*/  ISETP.GE.AND P0, PT, R19, R12, PT ;  /* 0x0000000c1300720c */ /* 0x000fe20003f06270 */
[----:B------:R-:W-:-:S12]  /*2d40*/  BSSY B0, `(.L_x_888) ;  /* 0x000000e000007945 */ /* 0x000fd80003800000 */
[----:B------:R1:W-:Y:S01]  /*2d50*/  @P0 STS.128 [R229+0x4800], RZ ;  /* 0x004800ffe5000388 */ /* 0x0003e20000000c00 */
[----:B------:R-:W-:Y:S05]  /*2d60*/  @P0 BRA `(.L_x_889) ;  /* 0x000000b000000947 */ /* 0x000fea0003800000 */
[----:B------:R-:W-:-:S13]  /*2d70*/  ISETP.GE.AND P0, PT, R235, R244, PT ;  /* 0x000000f4eb00720c */ /* 0x000fda0003f06270 */
[----:B------:R1:W-:Y:S01]  /*2d80*/  @P0 STS.128 [R229+0x4800], RZ ;  /* 0x004800ffe5000388 */ /* 0x0003e20000000c00 */
[----:B------:R-:W-:Y:S05]  /*2d90*/  @P0 BRA `(.L_x_889) ;  /* 0x0000008000000947 */ /* 0x000fea0003800000 */
[----:B------:R-:W-:-:S04]  /*2da0*/  LEA R5, P0, R248, R6, 0x5 ;  /* 0x00000006f8057211 */ /* 0x000fc800078028ff */
[----:B--2---:R-:W-:Y:S02]  /*2db0*/  LEA.HI.X R11, R248, R9, R249, 0x5, P0 ;  /* 0x00000009f80b7211 */ /* 0x004fe400000f2cf9 */
[----:B------:R-:W-:-:S04]  /*2dc0*/  LEA R10, P0, R5, R38, 0x1 ;  /* 0x00000026050a7211 */ /* 0x000fc800078008ff */
[----:B------:R-:W-:-:S05]  /*2dd0*/  LEA.HI.X R11, R5, R39, R11, 0x1, P0 ;  /* 0x00000027050b7211 */ /* 0x000fca00000f0c0b */
[----:B------:R-:W-:Y:S01]  /*2de0*/  @!PT LDS RZ, [RZ] ;  /* 0x00000000fffff984 */ /* 0x000fe20000000800 */
[----:B------:R-:W-:Y:S01]  /*2df0*/  @!PT LDS RZ, [RZ] ;  /* 0x00000000fffff984 */ /* 0x000fe20000000800 */
[----:B------:R-:W-:Y:S01]  /*2e00*/  @!PT LDS RZ, [RZ] ;  /* 0x00000000fffff984 */ /* 0x000fe20000000800 */
[----:B------:R2:W-:Y:S04]  /*2e10*/  LDGSTS.E.BYPASS.LTC128B.128 [R229+0x4800], [R10.64] ;  /* 0x048000000ae57fae */ /* 0x0005e8000b901d44 */
.L_x_889:
[----:B------:R-:W-:Y:S05]  /*2e20*/  BSYNC B0 ;  /* 0x0000000000007941 */ /* 0x000fea0003800000 */
.L_x_888:
        /* <DEDUP_REMOVED lines=15> */
.L_x_891:
[----:B------:R-:W-:Y:S05]  /*2f20*/  BSYNC B0 ;  /* 0x0000000000007941 */ /* 0x000fea0003800000 */
.L_x_890:
[----:B------:R-:W-:Y:S01]  /*2f30*/  ISETP.GE.AND P0, PT, R17, R12, PT ;  /* 0x0000000c1100720c */ /* 0x000fe20003f06270 */
[----:B------:R-:W-:-:S12]  /*2f40*/  BSSY B0, `(.L_x_892) ;  /* 0x0000010000007945 */ /* 0x000fd80003800000 */
[----:B------:R1:W-:Y:S01]  /*2f50*/  @P0 STS.128 [R229+0x5800], RZ ;  /* 0x005800ffe5000388 */ /* 0x0003e20000000c00 */
        /* <DEDUP_REMOVED lines=14> */
.L_x_893:
[----:B------:R-:W-:Y:S05]  /*3040*/  BSYNC B0 ;  /* 0x0000000000007941 */ /* 0x000fea0003800000 */
.L_x_892:
[----:B------:R-:W-:Y:S01]  /*3050*/  IMAD.SHL.U32 R204, R0, 0x2, RZ ;  /* 0x0000000200cc7824 */ /* 0x000fe200078e00ff */
[----:B------:R-:W-:Y:S01]  /*3060*/  LOP3.LUT P0, RZ, R13, 0x2, RZ, 0xc0, !PT ;  /* 0x000000020dff7812 */ /* 0x000fe2000780c0ff */
[----:B------:R-:W-:Y:S01]  /*3070*/  IMAD.SHL.U32 R207, R2, 0x2, RZ ;  /* 0x0000000202cf7824 */ /* 0x000fe200078e00ff */
[C---:B------:R-:W-:Y:S01]  /*3080*/  IADD3 R5, R20.reuse, 0x8, RZ ;  /* 0x0000000814057810 */ /* 0x040fe20007ffe0ff */
[----:B-1----:R-:W-:Y:S01]  /*3090*/  IMAD.IADD R7, R20, 0x1, R22 ;  /* 0x0000000114077824 */ /* 0x002fe200078e0216 */
[----:B------:R-:W-:Y:S01]  /*30a0*/  LDSM.16.M88.4 R32, [R204+0x2c00] ;  /* 0x002c0000cc20783b */ /* 0x000fe20000000200 */
[C---:B------:R-:W-:Y:S01]  /*30b0*/  IADD3 R0, R204.reuse, 0x2000, RZ ;  /* 0x00002000cc007810 */ /* 0x040fe20007ffe0ff */
[----:B------:R-:W-:Y:S01]  /*30c0*/  IMAD R208, R3, 0x2, R207 ;  /* 0x0000000203d07824 */ /* 0x000fe200078e02cf */
[----:B------:R-:W-:Y:S01]  /*30d0*/  IADD3 R209, R204, 0x2020, RZ ;  /* 0x00002020ccd17810 */ /* 0x000fe20007ffe0ff */
[----:B--2---:R-:W1:Y:S01]  /*30e0*/  LDSM.16.M88.4 R8, [R207+0x1000] ;  /* 0x00100000cf08783b */ /* 0x004e620000000200 */
[----:B------:R-:W-:Y:S01]  /*30f0*/  IADD3 R2, R20, 0x40, RZ ;  /* 0x0000004014027810 */ /* 0x000fe20007ffe0ff */
[----:B------:R-:W-:Y:S01]  /*3100*/  IMAD.IADD R6, R22, 0x1, R5 ;  /* 0x0000000116067824 */ /* 0x000fe200078e0205 */
[----:B------:R-:W-:Y:S01]  /*3110*/  IMNMX R228, R7, R72, PT ;  /* 0x0000004807e47217 */ /* 0x000fe20003800200 */
[----:B------:R-:W2:Y:S01]  /*3120*/  LDSM.16.M88.4 R44, [R204+0x2000] ;  /* 0x00200000cc2c783b */ /* 0x000ea20000000200 */
[----:B------:R-:W-:Y:S01]  /*3130*/  @P0 IADD3 R209, R0, -0x20, RZ ;  /* 0xffffffe000d10810 */ /* 0x000fe20007ffe0ff */
[----:B------:R-:W-:Y:S01]  /*3140*/  BSSY B1, `(.L_x_894) ;  /* 0x000024d000017945 */ /* 0x000fe20003800000 */
[----:B------:R-:W-:Y:S01]  /*3150*/  IADD3 R0, R20, 0x48, RZ ;  /* 0x0000004814007810 */ /* 0x000fe20007ffe0ff */
[----:B------:R-:W5:Y:S04]  /*3160*/  LDSM.16.M88.4 R40, [R204+0x2400] ;  /* 0x00240000cc28783b */ /* 0x000f680000000200 */
[----:B------:R-:W3:Y:S04]  /*3170*/  LDSM.16.M88.4 R36, [R204+0x2800] ;  /* 0x00280000cc24783b */ /* 0x000ee80000000200 */
[----:B------:R-:W4:Y:S04]  /*3180*/  LDSM.16.M88.4 R28, [R204+0x3000] ;  /* 0x00300000cc1c783b */ /* 0x000f280000000200 */
[----:B------:R-:W3:Y:S04]  /*3190*/  LDSM.16.M88.4 R24, [R204+0x3400] ;  /* 0x00340000cc18783b */ /* 0x000ee80000000200 */
[----:B------:R-:W3:Y:S04]  /*31a0*/  LDSM.16.M88.4 R48, [R204+0x3800] ;  /* 0x00380000cc30783b */ /* 0x000ee80000000200 */
[----:B------:R-:W3:Y:S04]  /*31b0*/  LDSM.16.M88.4 R76, [R204+0x3c00] ;  /* 0x003c0000cc4c783b */ /* 0x000ee80000000200 */
[----:B------:R-:W-:Y:S04]  /*31c0*/  LDSM.16.M88.4 R12, [R208+0x1000] ;  /* 0x00100000d00c783b */ /* 0x000fe80000000200 */
[----:B------:R-:W3:Y:S04]  /*31d0*/  LDSM.16.M88.4 R56, [R209+0xc00] ;  /* 0x000c0000d138783b */ /* 0x000ee80000000200 */
[----:B------:R-:W3:Y:S01]  /*31e0*/  LDSM.16.M88.4 R68, [R209] ;  /* 0x00000000d144783b */ /* 0x000ee20000000200 */
[C---:B-1----:R-:W-:Y:S03]  /*31f0*/  HMMA.16816.F32 R84, R8.reuse, R32, RZ ;  /* 0x000000200854723c */ /* 0x042fe600000018ff */
[----:B------:R-:W1:Y:S04]  /*3200*/  LDSM.16.M88.4 R64, [R209+0x400] ;  /* 0x00040000d140783b */ /* 0x000e680000000200 */
[----:B------:R-:W1:Y:S01]  /*3210*/  LDSM.16.M88.4 R60, [R209+0x800] ;  /* 0x00080000d13c783b */ /* 0x000e620000000200 */
[C---:B--2---:R-:W-:Y:S03]  /*3220*/  HMMA.16816.F32 R108, R8.reuse, R44, RZ ;  /* 0x0000002c086c723c */ /* 0x044fe600000018ff */
[----:B------:R-:W2:Y:S04]  /*3230*/  LDSM.16.M88.4 R52, [R209+0x1000] ;  /* 0x00100000d134783b */ /* 0x000ea80000000200 */
[----:B------:R-:W1:Y:S01]  /*3240*/  LDSM.16.M88.4 R148, [R209+0x1400] ;  /* 0x00140000d194783b */ /* 0x000e620000000200 */
[C---:B------:R-:W-:Y:S03]  /*3250*/  HMMA.16816.F32 R104, R8.reuse, R46, RZ ;  /* 0x0000002e0868723c */ /* 0x040fe600000018ff */
[----:B------:R-:W1:Y:S04]  /*3260*/  LDSM.16.M88.4 R152, [R209+0x1800] ;  /* 0x00180000d198783b */ /* 0x000e680000000200 */
[----:B------:R-:W1:Y:S01]  /*3270*/  LDSM.16.M88.4 R156, [R209+0x1c00] ;  /* 0x001c0000d19c783b */ /* 0x000e620000000200 */
[C---:B-----5:R-:W-:Y:S03]  /*3280*/  HMMA.16816.F32 R100, R8.reuse, R40, RZ ;  /* 0x000000280864723c */ /* 0x060fe600000018ff */
[----:B------:R-:W5:Y:S04]  /*3290*/  LDSM.16.M88.4 R16, [R207] ;  /* 0x00000000cf10783b */ /* 0x000f680000000200 */
[----:B------:R-:W0:Y:S01]  /*32a0*/  LDGDEPBAR ;  /* 0x00000000000079af */ /* 0x000e220000000000 */
[C---:B------:R-:W-:Y:S08]  /*32b0*/  HMMA.16816.F32 R96, R8.reuse, R42, RZ ;  /* 0x0000002a0860723c */ /* 0x040ff000000018ff */
[C---:B---3--:R-:W-:Y:S08]  /*32c0*/  HMMA.16816.F32 R92, R8.reuse, R36, RZ ;  /* 0x00000024085c723c */ /* 0x048ff000000018ff */
[C---:B------:R-:W-:Y:S08]  /*32d0*/  HMMA.16816.F32 R88, R8.reuse, R38, RZ ;  /* 0x000000260858723c */ /* 0x040ff000000018ff */
        /* <DEDUP_REMOVED lines=8> */
[----:B------:R-:W-:Y:S01]  /*3360*/  HMMA.16816.F32 R80, R8, R78, RZ ;  /* 0x0000004e0850723c */ /* 0x000fe200000018ff */
[----:B------:R-:W3:Y:S01]  /*3370*/  LDSM.16.M88.4 R8, [R208] ;  /* 0x00000000d008783b */ /* 0x000ee20000000200 */
[----:B------:R-:W-:-:S06]  /*3380*/  DEPBAR.LE SB0, 0x0 ;  /* 0x000080000000791a */ /* 0x000fcc0000000000 */
[C---:B------:R-:W-:Y:S08]  /*3390*/  HMMA.16816.F32 R184, R12.reuse, R56, R84 ;  /* 0x000000380cb8723c */ /* 0x040ff00000001854 */
[C---:B------:R-:W-:Y:S08]  /*33a0*/  HMMA.16816.F32 R108, R12.reuse, R68, R108 ;  /* 0x000000440c6c723c */ /* 0x040ff0000000186c */
[C---:B------:R-:W-:Y:S08]  /*33b0*/  HMMA.16816.F32 R160, R12.reuse, R70, R104 ;  /* 0x000000460ca0723c */ /* 0x040ff00000001868 */
[C---:B-1----:R-:W-:Y:S08]  /*33c0*/  HMMA.16816.F32 R164, R12.reuse, R64, R100 ;  /* 0x000000400ca4723c */ /* 0x042ff00000001864 */
[C---:B------:R-:W-:Y:S08]  /*33d0*/  HMMA.16816.F32 R168, R12.reuse, R66, R96 ;  /* 0x000000420ca8723c */ /* 0x040ff00000001860 */
        /* <DEDUP_REMOVED lines=10> */
[----:B------:R-:W-:Y:S08]  /*3480*/  HMMA.16816.F32 R12, R12, R158, R80 ;  /* 0x0000009e0c0c723c */ /* 0x000ff00000001850 */
[----:B-----5:R-:W-:Y:S01]  /*3490*/  HMMA.16816.F32 R100, R16, R44, RZ ;  /* 0x0000002c1064723c */ /* 0x020fe200000018ff */
[----:B------:R-:W-:-:S02]  /*34a0*/  IMAD.MOV.U32 R74, RZ, RZ, R226 ;  /* 0x000000ffff4a7224 */ /* 0x000fc400078e00e2 */
[----:B------:R-:W-:Y:S02]  /*34b0*/  IMAD.MOV.U32 R73, RZ, RZ, R224 ;  /* 0x000000ffff497224 */ /* 0x000fe400078e00e0 */
[----:B------:R-:W-:Y:S02]  /*34c0*/  IMAD.MOV.U32 R250, RZ, RZ, R225 ;  /* 0x000000fffffa7224 */ /* 0x000fe400078e00e1 */
[----:B------:R-:W-:Y:S01]  /*34d0*/  IMAD.MOV.U32 R243, RZ, RZ, R227 ;  /* 0x000000fffff37224 */ /* 0x000fe200078e00e3 */
[----:B------:R-:W-:Y:S01]  /*34e0*/  HMMA.16816.F32 R96, R16, R46, RZ ;  /* 0x0000002e1060723c */ /* 0x000fe200000018ff */
[----:B------:R-:W-:Y:S01]  /*34f0*/  IMAD.MOV.U32 R75, RZ, RZ, R84 ;  /* 0x000000ffff4b7224 */ /* 0x000fe200078e0054 */
[----:B------:R-:W-:Y:S01]  /*3500*/  IMNMX R227, R6, R72, PT ;  /* 0x0000004806e37217 */ /* 0x000fe20003800200 */
[----:B------:R-:W-:Y:S02]  /*3510*/  IMAD.MOV.U32 R252, RZ, RZ, R86 ;  /* 0x000000fffffc7224 */ /* 0x000fe400078e0056 */
[----:B------:R-:W-:-:S02]  /*3520*/  IMAD.MOV.U32 R251, RZ, RZ, R85 ;  /* 0x000000fffffb7224 */ /* 0x000fc400078e0055 */
[----:B------:R-:W-:Y:S01]  /*3530*/  IMAD.MOV.U32 R234, RZ, RZ, R87 ;  /* 0x000000ffffea7224 */ /* 0x000fe200078e0057 */
[C---:B------:R-:W-:Y:S01]  /*3540*/  HMMA.16816.F32 R92, R16.reuse, R40, RZ ;  /* 0x00000028105c723c */ /* 0x040fe200000018ff */
[----:B------:R-:W-:Y:S02]  /*3550*/  IMAD.MOV.U32 R216, RZ, RZ, R12 ;  /* 0x000000ffffd87224 */ /* 0x000fe400078e000c */
[----:B------:R-:W-:Y:S02]  /*3560*/  IMAD.MOV.U32 R211, RZ, RZ, R14 ;  /* 0x000000ffffd37224 */ /* 0x000fe400078e000e */
[----:B------:R-:W-:Y:S02]  /*3570*/  IMAD.MOV.U32 R210, RZ, RZ, R13 ;  /* 0x000000ffffd27224 */ /* 0x000fe400078e000d */
[----:B------:R-:W-:Y:S01]  /*3580*/  IMAD.MOV.U32 R23, RZ, RZ, R15 ;  /* 0x000000ffff177224 */ /* 0x000fe200078e000f */
        /* <DEDUP_REMOVED lines=8> */
[----:B---3--:R-:W-:Y:S08]  /*3610*/  HMMA.16816.F32 R100, R8, R68, R100 ;  /* 0x000000440864723c */ /* 0x008ff00000001864 */
[C---:B------:R-:W-:Y:S08]  /*3620*/  HMMA.16816.F32 R28, R16.reuse, R24, RZ ;  /* 0x00000018101c723c */ /* 0x040ff000000018ff */
[C---:B------:R-:W-:Y:S08]  /*3630*/  HMMA.16816.F32 R104, R16.reuse, R76, RZ ;  /* 0x0000004c1068723c */ /* 0x040ff000000018ff */
[C---:B------:R-:W-:Y:S08]  /*3640*/  HMMA.16816.F32 R24, R16.reuse, R26, RZ ;  /* 0x0000001a1018723c */ /* 0x040ff000000018ff */
[C---:B------:R-:W-:Y:S08]  /*3650*/  HMMA.16816.F32 R48, R16.reuse, R50, RZ ;  /* 0x000000321030723c */ /* 0x040ff000000018ff */
[----:B------:R-:W-:Y:S08]  /*3660*/  HMMA.16816.F32 R76, R16, R78, RZ ;  /* 0x0000004e104c723c */ /* 0x000ff000000018ff */
[C---:B------:R-:W-:Y:S07]  /*3670*/  HMMA.16816.F32 R16, R8.reuse, R152, R12 ;  /* 0x000000980810723c */ /* 0x040fee000000180c */
[C---:B------:R-:W-:Y:S01]  /*3680*/  IMAD.IADD R15, R21.reuse, 0x1, R5 ;  /* 0x00000001150f7824 */ /* 0x040fe200078e0205 */
[----:B------:R-:W-:Y:S01]  /*3690*/  HMMA.16816.F32 R96, R8, R70, R96 ;  /* 0x000000460860723c */ /* 0x000fe20000001860 */
[----:B------:R-:W-:-:S02]  /*36a0*/  IMAD.IADD R14, R21, 0x1, R2 ;  /* 0x00000001150e7824 */ /* 0x000fc400078e0202 */
[C---:B------:R-:W-:Y:S01]  /*36b0*/  IMAD.IADD R5, R22.reuse, 0x1, R2 ;  /* 0x0000000116057824 */ /* 0x040fe200078e0202 */
[----:B------:R-:W-:Y:S01]  /*36c0*/  IMNMX R223, RZ, R15, !PT ;  /* 0x0000000fffdf7217 */ /* 0x000fe20007800200 */
[--C-:B------:R-:W-:Y:S01]  /*36d0*/  IMAD.IADD R13, R21, 0x1, R0.reuse ;  /* 0x00000001150d7824 */ /* 0x100fe200078e0200 */
[----:B------:R-:W-:Y:S01]  /*36e0*/  IMNMX R222, RZ, R14, !PT ;  /* 0x0000000effde7217 */ /* 0x000fe20007800200 */
[----:B------:R-:W-:Y:S01]  /*36f0*/  IMAD.IADD R2, R22, 0x1, R0 ;  /* 0x0000000116027824 */ /* 0x000fe200078e0200 */
[-C--:B------:R-:W-:Y:S01]  /*3700*/  IMNMX R226, R5, R72.reuse, PT ;  /* 0x0000004805e27217 */ /* 0x080fe20003800200 */
[----:B------:R-:W-:Y:S01]  /*3710*/  IMAD.IADD R12, R20, 0x1, R21 ;  /* 0x00000001140c7824 */ /* 0x000fe200078e0215 */
[----:B------:R-:W-:Y:S01]  /*3720*/  IMNMX R221, RZ, R13, !PT ;  /* 0x0000000dffdd7217 */ /* 0x000fe20007800200 */
[----:B------:R-:W-:Y:S01]  /*3730*/  IMAD R0, R180, 0x80, R132 ;  /* 0x00000080b4007824 */ /* 0x000fe200078e0284 */
[----:B------:R-:W-:Y:S01]  /*3740*/  IMNMX R225, R2, R72, PT ;  /* 0x0000004802e17217 */ /* 0x000fe20003800200 */
[----:B------:R-:W-:Y:S01]  /*3750*/  HMMA.16816.F32 R92, R8, R64, R92 ;  /* 0x00000040085c723c */ /* 0x000fe2000000185c */
[----:B------:R-:W-:Y:S01]  /*3760*/  IMNMX R224, RZ, R12, !PT ;  /* 0x0000000cffe07217 */ /* 0x000fe20007800200 */
[----:B------:R-:W-:Y:S01]  /*3770*/  IMAD.MOV.U32 R153, RZ, RZ, R73 ;  /* 0x000000ffff997224 */ /* 0x000fe200078e0049 */
[----:B------:R-:W-:-:S02]  /*3780*/  IADD3 R5, R0, 0x1, RZ ;  /* 0x0000000100057810 */ /* 0x000fc40007ffe0ff */
[CC--:B------:R-:W-:Y:S02]  /*3790*/  ISETP.GE.AND P3, PT, R0.reuse, R224.reuse, PT ;  /* 0x000000e00000720c */ /* 0x0c0fe40003f66270 */
[C---:B------:R-:W-:Y:S01]  /*37a0*/  ISETP.GE.AND P5, PT, R5.reuse, R224, PT ;  /* 0x000000e00500720c */ /* 0x040fe20003fa6270 */
[C---:B------:R-:W-:Y:S01]  /*37b0*/  HMMA.16816.F32 R44, R8.reuse, R56, R44 ;  /* 0x00000038082c723c */ /* 0x040fe2000000182c */
[-C--:B------:R-:W-:Y:S02]  /*37c0*/  ISETP.GE.OR P3, PT, R0, R228.reuse, !P3 ;  /* 0x000000e40000720c */ /* 0x080fe40005f66670 */
[----:B------:R-:W-:Y:S02]  /*37d0*/  ISETP.GE.OR P5, PT, R5, R228, !P5 ;  /* 0x000000e40500720c */ /* 0x000fe40006fa6670 */
[----:B------:R-:W-:Y:S02]  /*37e0*/  FSEL R117, R100, -INF , !P3 ;  /* 0xff80000064757808 */ /* 0x000fe40005800000 */
[----:B------:R-:W-:Y:S01]  /*37f0*/  FSEL R116, R101, -INF , !P5 ;  /* 0xff80000065747808 */ /* 0x000fe20006800000 */
[----:B------:R-:W-:Y:S01]  /*3800*/  HMMA.16816.F32 R56, R8, R58, R40 ;  /* 0x0000003a0838723c */ /* 0x000fe20000001828 */
[----:B------:R-:W-:-:S02]  /*3810*/  ISETP.GE.AND P1, PT, R5, R223, PT ;  /* 0x000000df0500720c */ /* 0x000fc40003f26270 */
[CC--:B------:R-:W-:Y:S02]  /*3820*/  ISETP.GE.AND P6, PT, R5.reuse, R222.reuse, PT ;  /* 0x000000de0500720c */ /* 0x0c0fe40003fc6270 */
[C---:B------:R-:W-:Y:S02]  /*3830*/  ISETP.GE.AND P2, PT, R5.reuse, R221, PT ;  /* 0x000000dd0500720c */ /* 0x040fe40003f46270 */
[C---:B------:R-:W-:Y:S01]  /*3840*/  ISETP.GE.AND P4, PT, R0.reuse, R223, PT ;  /* 0x000000df0000720c */ /* 0x040fe20003f86270 */
[----:B------:R-:W-:Y:S01]  /*3850*/  HMMA.16816.F32 R40, R8, R52, R36 ;  /* 0x000000340828723c */ /* 0x000fe20000001824 */
[C---:B------:R-:W-:Y:S02]  /*3860*/  ISETP.GE.AND P3, PT, R0.reuse, R222, PT ;  /* 0x000000de0000720c */ /* 0x040fe40003f66270 */
[----:B------:R-:W-:Y:S02]  /*3870*/  ISETP.GE.AND P5, PT, R0, R221, PT ;  /* 0x000000dd0000720c */ /* 0x000fe40003fa6270 */
[----:B------:R-:W-:-:S02]  /*3880*/  ISETP.GE.OR P1, PT, R5, R227, !P1 ;  /* 0x000000e30500720c */ /* 0x000fc40004f26670 */
[CC--:B------:R-:W-:Y:S01]  /*3890*/  ISETP.GE.OR P6, PT, R5.reuse, R226.reuse, !P6 ;  /* 0x000000e20500720c */ /* 0x0c0fe200077c6670 */
[C---:B------:R-:W-:Y:S01]  /*38a0*/  HMMA.16816.F32 R52, R8.reuse, R54, R32 ;  /* 0x000000360834723c */ /* 0x040fe20000001820 */
[----:B------:R-:W-:Y:S02]  /*38b0*/  ISETP.GE.OR P2, PT, R5, R225, !P2 ;  /* 0x000000e10500720c */ /* 0x000fe40005746670 */
[C---:B------:R-:W-:Y:S02]  /*38c0*/  ISETP.GE.OR P4, PT, R0.reuse, R227, !P4 ;  /* 0x000000e30000720c */ /* 0x040fe40006786670 */
[C---:B------:R-:W-:Y:S02]  /*38d0*/  ISETP.GE.OR P3, PT, R0.reuse, R226, !P3 ;  /* 0x000000e20000720c */ /* 0x040fe40005f66670 */
[C---:B------:R-:W-:Y:S01]  /*38e0*/  ISETP.GE.OR P5, PT, R0.reuse, R225, !P5 ;  /* 0x000000e10000720c */ /* 0x040fe20006fa6670 */
[----:B------:R-:W-:Y:S01]  /*38f0*/  HMMA.16816.F32 R32, R8, R148, R28 ;  /* 0x000000940820723c */ /* 0x000fe2000000181c */
[----:B------:R-:W-:-:S02]  /*3900*/  IADD3 R2, R0, 0x8, RZ ;  /* 0x0000000800027810 */ /* 0x000fc40007ffe0ff */
[----:B------:R-:W-:Y:S02]  /*3910*/  IADD3 R5, R0, 0x9, RZ ;  /* 0x0000000900057810 */ /* 0x000fe40007ffe0ff */
[----:B------:R-:W-:Y:S02]  /*3920*/  FSEL R131, R102, -INF , !P4 ;  /* 0xff80000066837808 */ /* 0x000fe40006000000 */
[----:B------:R-:W-:Y:S01]  /*3930*/  FSEL R130, R103, -INF , !P1 ;  /* 0xff80000067827808 */ /* 0x000fe20004800000 */
[----:B------:R-:W-:Y:S01]  /*3940*/  HMMA.16816.F32 R28, R8, R156, R104 ;  /* 0x0000009c081c723c */ /* 0x000fe20000001868 */
[----:B------:R-:W-:Y:S02]  /*3950*/  FSEL R143, R108, -INF , !P3 ;  /* 0xff8000006c8f7808 */ /* 0x000fe40005800000 */
[C---:B------:R-:W-:Y:S02]  /*3960*/  ISETP.GE.AND P0, PT, R2.reuse, R224, PT ;  /* 0x000000e00200720c */ /* 0x040fe40003f06270 */
[----:B------:R-:W-:-:S02]  /*3970*/  ISETP.GE.AND P4, PT, R2, R223, PT ;  /* 0x000000df0200720c */ /* 0x000fc40003f86270 */
[----:B------:R-:W-:Y:S01]  /*3980*/  FSEL R104, R110, -INF , !P5 ;  /* 0xff8000006e687808 */ /* 0x000fe20006800000 */
[C---:B------:R-:W-:Y:S01]  /*3990*/  HMMA.16816.F32 R88, R8.reuse, R66, R88 ;  /* 0x000000420858723c */ /* 0x040fe20000001858 */
[C---:B------:R-:W-:Y:S02]  /*39a0*/  ISETP.GE.AND P1, PT, R2.reuse, R222, PT ;  /* 0x000000de0200720c */ /* 0x040fe40003f26270 */
[C---:B------:R-:W-:Y:S02]  /*39b0*/  ISETP.GE.AND P3, PT, R2.reuse, R221, PT ;  /* 0x000000dd0200720c */ /* 0x040fe40003f66270 */
[----:B------:R-:W-:Y:S02]  /*39c0*/  ISETP.GE.AND P5, PT, R5, R224, PT ;  /* 0x000000e00500720c */ /* 0x000fe40003fa6270 */
[C---:B------:R-:W-:Y:S01]  /*39d0*/  ISETP.GE.OR P0, PT, R2.reuse, R228, !P0 ;  /* 0x000000e40200720c */ /* 0x040fe20004706670 */
[----:B------:R-:W-:Y:S01]  /*39e0*/  HMMA.16816.F32 R84, R8, R60, R84 ;  /* 0x0000003c0854723c */ /* 0x000fe20000001854 */
[----:B------:R-:W-:-:S02]  /*39f0*/  ISETP.GE.OR P4, PT, R2, R227, !P4 ;  /* 0x000000e30200720c */ /* 0x000fc40006786670 */
[C---:B------:R-:W-:Y:S02]  /*3a00*/  ISETP.GE.OR P1, PT, R2.reuse, R226, !P1 ;  /* 0x000000e20200720c */ /* 0x040fe40004f26670 */
[----:B------:R-:W-:Y:S02]  /*3a10*/  ISETP.GE.OR P3, PT, R2, R225, !P3 ;  /* 0x000000e10200720c */ /* 0x000fe40005f66670 */
[----:B------:R-:W-:Y:S01]  /*3a20*/  ISETP.GE.OR P5, PT, R5, R228, !P5 ;  /* 0x000000e40500720c */ /* 0x000fe20006fa6670 */
[----:B------:R-:W-:Y:S01]  /*3a30*/  HMMA.16816.F32 R80, R8, R62, R80 ;  /* 0x0000003e0850723c */ /* 0x000fe20000001850 */
[----:B------:R-:W-:Y:S02]  /*3a40*/  IADD3 R2, R0, 0x10, RZ ;  /* 0x0000001000027810 */ /* 0x000fe40007ffe0ff */
[----:B------:R-:W-:Y:S02]  /*3a50*/  FSEL R142, R109, -INF , !P6 ;  /* 0xff8000006d8e7808 */ /* 0x000fe40007000000 */
        /* <DEDUP_REMOVED lines=8> */
[C---:B------:R-:W-:Y:S01]  /*3ae0*/  ISETP.GE.AND P6, PT, R5.reuse, R223, PT ;  /* 0x000000df0500720c */ /* 0x040fe20003fc6270 */
[----:B------:R-:W-:Y:S01]  /*3af0*/  IMAD.MOV.U32 R151, RZ, RZ, R75 ;  /* 0x000000ffff977224 */ /* 0x000fe200078e004b */
[C---:B------:R-:W-:Y:S01]  /*3b00*/  ISETP.GE.AND P2, PT, R5.reuse, R222, PT ;  /* 0x000000de0500720c */ /* 0x040fe20003f46270 */
[----:B------:R-:W-:Y:S01]  /*3b10*/  IMAD.MOV.U32 R150, RZ, RZ, R74 ;  /* 0x000000ffff967224 */ /* 0x000fe200078e004a */
[----:B------:R-:W-:-:S02]  /*3b20*/  ISETP.GE.AND P0, PT, R5, R221, PT ;  /* 0x000000dd0500720c */ /* 0x000fc40003f06270 */
[C---:B------:R-:W-:Y:S01]  /*3b30*/  ISETP.GE.AND P4, PT, R2.reuse, R224, PT ;  /* 0x000000e00200720c */ /* 0x040fe20003f86270 */
[----:B------:R-:W-:Y:S01]  /*3b40*/  HMMA.16816.F32 R8, R8, R158, R76 ;  /* 0x0000009e0808723c */ /* 0x000fe2000000184c */
[C---:B------:R-:W-:Y:S02]  /*3b50*/  ISETP.GE.AND P1, PT, R2.reuse, R223, PT ;  /* 0x000000df0200720c */ /* 0x040fe40003f26270 */
[C---:B------:R-:W-:Y:S02]  /*3b60*/  ISETP.GE.AND P3, PT, R2.reuse, R222, PT ;  /* 0x000000de0200720c */ /* 0x040fe40003f66270 */
[----:B------:R-:W-:Y:S02]  /*3b70*/  ISETP.GE.AND P5, PT, R2, R221, PT ;  /* 0x000000dd0200720c */ /* 0x000fe40003fa6270 */
[C---:B------:R-:W-:Y:S02]  /*3b80*/  ISETP.GE.OR P6, PT, R5.reuse, R227, !P6 ;  /* 0x000000e30500720c */ /* 0x040fe400077c6670 */
[----:B------:R-:W-:-:S02]  /*3b90*/  ISETP.GE.OR P2, PT, R5, R226, !P2 ;  /* 0x000000e20500720c */ /* 0x000fc40005746670 */
[----:B------:R-:W-:Y:S02]  /*3ba0*/  ISETP.GE.OR P0, PT, R5, R225, !P0 ;  /* 0x000000e10500720c */ /* 0x000fe40004706670 */
[C---:B------:R-:W-:Y:S02]  /*3bb0*/  ISETP.GE.OR P4, PT, R2.reuse, R228, !P4 ;  /* 0x000000e40200720c */ /* 0x040fe40006786670 */
[C---:B------:R-:W-:Y:S02]  /*3bc0*/  ISETP.GE.OR P1, PT, R2.reuse, R227, !P1 ;  /* 0x000000e30200720c */ /* 0x040fe40004f26670 */
[C---:B------:R-:W-:Y:S02]  /*3bd0*/  ISETP.GE.OR P3, PT, R2.reuse, R226, !P3 ;  /* 0x000000e20200720c */ /* 0x040fe40005f66670 */
[----:B------:R-:W-:Y:S02]  /*3be0*/  ISETP.GE.OR P5, PT, R2, R225, !P5 ;  /* 0x000000e10200720c */ /* 0x000fe40006fa6670 */
        /* <DEDUP_REMOVED lines=9> */
[C---:B------:R-:W-:Y:S02]  /*3c80*/  ISETP.GE.OR P2, PT, R2.reuse, R228, !P2 ;  /* 0x000000e40200720c */ /* 0x040fe40005746670 */
[C---:B------:R-:W-:Y:S02]  /*3c90*/  ISETP.GE.OR P0, PT, R2.reuse, R227, !P0 ;  /* 0x000000e30200720c */ /* 0x040fe40004706670 */
[C---:B------:R-:W-:Y:S02]  /*3ca0*/  ISETP.GE.OR P6, PT, R2.reuse, R226, !P6 ;  /* 0x000000e20200720c */ /* 0x040fe400077c6670 */
[----:B------:R-:W-:-:S02]  /*3cb0*/  ISETP.GE.OR P4, PT, R2, R225, !P4 ;  /* 0x000000e10200720c */ /* 0x000fc40006786670 */
[C---:B------:R-:W-:Y:S02]  /*3cc0*/  IADD3 R2, R0.reuse, 0x18, RZ ;  /* 0x0000001800027810 */ /* 0x040fe40007ffe0ff */
        /* <DEDUP_REMOVED lines=8> */
[CC--:B------:R-:W-:Y:S02]  /*3d50*/  ISETP.GE.AND P0, PT, R2.reuse, R222.reuse, PT ;  /* 0x000000de0200720c */ /* 0x0c0fe40003f06270 */
[----:B------:R-:W-:Y:S02]  /*3d60*/  ISETP.GE.AND P3, PT, R2, R221, PT ;  /* 0x000000dd0200720c */ /* 0x000fe40003f66270 */
[----:B------:R-:W-:-:S02]  /*3d70*/  ISETP.GE.AND P5, PT, R5, R222, PT ;  /* 0x000000de0500720c */ /* 0x000fc40003fa6270 */
[C---:B------:R-:W-:Y:S02]  /*3d80*/  ISETP.GE.OR P1, PT, R2.reuse, R228, !P1 ;  /* 0x000000e40200720c */ /* 0x040fe40004f26670 */
[C---:B------:R-:W-:Y:S02]  /*3d90*/  ISETP.GE.OR P2, PT, R2.reuse, R227, !P2 ;  /* 0x000000e30200720c */ /* 0x040fe40005746670 */
[CC--:B------:R-:W-:Y:S02]  /*3da0*/  ISETP.GE.OR P0, PT, R2.reuse, R226.reuse, !P0 ;  /* 0x000000e20200720c */ /* 0x0c0fe40004706670 */
[----:B------:R-:W-:Y:S02]  /*3db0*/  ISETP.GE.OR P3, PT, R2, R225, !P3 ;  /* 0x000000e10200720c */ /* 0x000fe40005f66670 */
[----:B------:R-:W-:Y:S02]  /*3dc0*/  ISETP.GE.OR P5, PT, R5, R226, !P5 ;  /* 0x000000e20500720c */ /* 0x000fe40006fa6670 */
        /* <DEDUP_REMOVED lines=8> */
[CC--:B------:R-:W-:Y:S02]  /*3e50*/  ISETP.GE.AND P6, PT, R5.reuse, R224.reuse, PT ;  /* 0x000000e00500720c */ /* 0x0c0fe40003fc6270 */
[C---:B------:R-:W-:Y:S02]  /*3e60*/  ISETP.GE.AND P4, PT, R5.reuse, R223, PT ;  /* 0x000000df0500720c */ /* 0x040fe40003f86270 */
[----:B------:R-:W-:Y:S02]  /*3e70*/  ISETP.GE.AND P0, PT, R5, R221, PT ;  /* 0x000000dd0500720c */ /* 0x000fe40003f06270 */
[C---:B------:R-:W-:Y:S02]  /*3e80*/  ISETP.GE.AND P3, PT, R2.reuse, R224, PT ;  /* 0x000000e00200720c */ /* 0x040fe40003f66270 */
[----:B------:R-:W-:-:S02]  /*3e90*/  ISETP.GE.AND P1, PT, R2, R223, PT ;  /* 0x000000df0200720c */ /* 0x000fc40003f26270 */
[C---:B------:R-:W-:Y:S02]  /*3ea0*/  ISETP.GE.AND P2, PT, R2.reuse, R222, PT ;  /* 0x000000de0200720c */ /* 0x040fe40003f46270 */
[C---:B------:R-:W-:Y:S02]  /*3eb0*/  ISETP.GE.AND P5, PT, R2.reuse, R221, PT ;  /* 0x000000dd0200720c */ /* 0x040fe40003fa6270 */
[CC--:B------:R-:W-:Y:S02]  /*3ec0*/  ISETP.GE.OR P6, PT, R5.reuse, R228.reuse, !P6 ;  /* 0x000000e40500720c */ /* 0x0c0fe400077c6670 */
[C---:B------:R-:W-:Y:S02]  /*3ed0*/  ISETP.GE.OR P4, PT, R5.reuse, R227, !P4 ;  /* 0x000000e30500720c */ /* 0x040fe40006786670 */
[----:B------:R-:W-:Y:S02]  /*3ee0*/  ISETP.GE.OR P0, PT, R5, R225, !P0 ;  /* 0x000000e10500720c */ /* 0x000fe40004706670 */
[----:B------:R-:W-:-:S02]  /*3ef0*/  ISETP.GE.OR P3, PT, R2, R228, !P3 ;  /* 0x000000e40200720c */ /* 0x000fc40005f66670 */
[C---:B------:R-:W-:Y:S02]  /*3f00*/  ISETP.GE.OR P1, PT, R2.reuse, R227, !P1 ;  /* 0x000000e30200720c */ /* 0x040fe40004f26670 */
[C---:B------:R-:W-:Y:S02]  /*3f10*/  ISETP.GE.OR P2, PT, R2.reuse, R226, !P2 ;  /* 0x000000e20200720c */ /* 0x040fe40005746670 */
[----:B------:R-:W-:Y:S02]  /*3f20*/  ISETP.GE.OR P5, PT, R2, R225, !P5 ;  /* 0x000000e10200720c */ /* 0x000fe40006fa6670 */
[----:B------:R-:W-:Y:S02]  /*3f30*/  IADD3 R2, R0, 0x21, RZ ;  /* 0x0000002100027810 */ /* 0x000fe40007ffe0ff */
        /* <DEDUP_REMOVED lines=8> */
[C---:B------:R-:W-:Y:S02]  /*3fc0*/  ISETP.GE.OR P4, PT, R2.reuse, R228, !P4 ;  /* 0x000000e40200720c */ /* 0x040fe40006786670 */
[C---:B------:R-:W-:Y:S02]  /*3fd0*/  ISETP.GE.OR P0, PT, R2.reuse, R227, !P0 ;  /* 0x000000e30200720c */ /* 0x040fe40004706670 */
[C---:B------:R-:W-:Y:S02]  /*3fe0*/  ISETP.GE.OR P6, PT, R2.reuse, R226, !P6 ;  /* 0x000000e20200720c */ /* 0x040fe400077c6670 */
[----:B------:R-:W-:Y:S02]  /*3ff0*/  ISETP.GE.OR P3, PT, R2, R225, !P3 ;  /* 0x000000e10200720c */ /* 0x000fe40005f66670 */
        /* <DEDUP_REMOVED lines=9> */
[CC--:B------:R-:W-:Y:S02]  /*4090*/  ISETP.GE.AND P0, PT, R2.reuse, R222.reuse, PT ;  /* 0x000000de0200720c */ /* 0x0c0fe40003f06270 */
[C---:B------:R-:W-:Y:S02]  /*40a0*/  ISETP.GE.AND P2, PT, R2.reuse, R221, PT ;  /* 0x000000dd0200720c */ /* 0x040fe40003f46270 */
[----:B------:R-:W-:Y:S02]  /*40b0*/  ISETP.GE.AND P5, PT, R5, R222, PT ;  /* 0x000000de0500720c */ /* 0x000fe40003fa6270 */
[C---:B------:R-:W-:Y:S02]  /*40c0*/  ISETP.GE.OR P1, PT, R2.reuse, R228, !P1 ;  /* 0x000000e40200720c */ /* 0x040fe40004f26670 */
[----:B------:R-:W-:-:S02]  /*40d0*/  ISETP.GE.OR P4, PT, R2, R227, !P4 ;  /* 0x000000e30200720c */ /* 0x000fc40006786670 */
[CC--:B------:R-:W-:Y:S02]  /*40e0*/  ISETP.GE.OR P0, PT, R2.reuse, R226.reuse, !P0 ;  /* 0x000000e20200720c */ /* 0x0c0fe40004706670 */
[----:B------:R-:W-:Y:S02]  /*40f0*/  ISETP.GE.OR P2, PT, R2, R225, !P2 ;  /* 0x000000e10200720c */ /* 0x000fe40005746670 */
[----:B------:R-:W-:Y:S02]  /*4100*/  ISETP.GE.OR P5, PT, R5, R226, !P5 ;  /* 0x000000e20500720c */ /* 0x000fe40006fa6670 */
[----:B------:R-:W-:Y:S02]  /*4110*/  IADD3 R2, R0, 0x30, RZ ;  /* 0x0000003000027810 */ /* 0x000fe40007ffe0ff */
[----:B------:R-:W-:Y:S02]  /*4120*/  FSEL R138, R173, -INF , !P6 ;  /* 0xff800000ad8a7808 */ /* 0x000fe40007000000 */
[----:B------:R-:W-:-:S02]  /*4130*/  FSEL R87, R175, -INF , !P3 ;  /* 0xff800000af577808 */ /* 0x000fc40005800000 */
[----:B------:R-:W-:Y:S01]  /*4140*/  FSEL R137, R176, -INF , !P0 ;  /* 0xff800000b0897808 */ /* 0x000fe20004000000 */
[----:B------:R-:W-:Y:S01]  /*4150*/  IMAD.MOV.U32 R176, RZ, RZ, R230 ;  /* 0x000000ffffb07224 */ /* 0x000fe200078e00e6 */
        /* <DEDUP_REMOVED lines=11> */
[CC--:B------:R-:W-:Y:S02]  /*4210*/  ISETP.GE.OR P6, PT, R5.reuse, R228.reuse, !P6 ;  /* 0x000000e40500720c */ /* 0x0c0fe400077c6670 */
[C---:B------:R-:W-:Y:S02]  /*4220*/  ISETP.GE.OR P3, PT, R5.reuse, R227, !P3 ;  /* 0x000000e30500720c */ /* 0x040fe40005f66670 */
[----:B------:R-:W-:Y:S02]  /*4230*/  ISETP.GE.OR P0, PT, R5, R225, !P0 ;  /* 0x000000e10500720c */ /* 0x000fe40004706670 */
[C---:B------:R-:W-:Y:S02]  /*4240*/  ISETP.GE.OR P2, PT, R2.reuse, R228, !P2 ;  /* 0x000000e40200720c */ /* 0x040fe40005746670 */
[C---:B------:R-:W-:Y:S02]  /*4250*/  ISETP.GE.OR P1, PT, R2.reuse, R227, !P1 ;  /* 0x000000e30200720c */ /* 0x040fe40004f26670 */
[----:B------:R-:W-:-:S02]  /*4260*/  ISETP.GE.OR P4, PT, R2, R226, !P4 ;  /* 0x000000e20200720c */ /* 0x000fc40006786670 */
[----:B------:R-:W-:Y:S02]  /*4270*/  ISETP.GE.OR P5, PT, R2, R225, !P5 ;  /* 0x000000e10200720c */ /* 0x000fe40006fa6670 */
        /* <DEDUP_REMOVED lines=9> */
[C---:B------:R-:W-:Y:S02]  /*4310*/  ISETP.GE.OR P3, PT, R2.reuse, R228, !P3 ;  /* 0x000000e40200720c */ /* 0x040fe40005f66670 */
[----:B------:R-:W-:-:S02]  /*4320*/  ISETP.GE.OR P0, PT, R2, R227, !P0 ;  /* 0x000000e30200720c */ /* 0x000fc40004706670 */
[C---:B------:R-:W-:Y:S02]  /*4330*/  ISETP.GE.OR P6, PT, R2.reuse, R226, !P6 ;  /* 0x000000e20200720c */ /* 0x040fe400077c6670 */
[----:B------:R-:W-:Y:S02]  /*4340*/  ISETP.GE.OR P2, PT, R2, R225, !P2 ;  /* 0x000000e10200720c */ /* 0x000fe40005746670 */
[C---:B------:R-:W-:Y:S02]  /*4350*/  IADD3 R2, R0.reuse, 0x38, RZ ;  /* 0x0000003800027810 */ /* 0x040fe40007ffe0ff */
[----:B------:R-:W-:Y:S02]  /*4360*/  IADD3 R5, R0, 0x39, RZ ;  /* 0x0000003900057810 */ /* 0x000fe40007ffe0ff */
        /* <DEDUP_REMOVED lines=9> */
[----:B------:R-:W-:Y:S02]  /*4400*/  ISETP.GE.AND P5, PT, R5, R222, PT ;  /* 0x000000de0500720c */ /* 0x000fe40003fa6270 */
[C---:B------:R-:W-:Y:S02]  /*4410*/  ISETP.GE.OR P1, PT, R2.reuse, R228, !P1 ;  /* 0x000000e40200720c */ /* 0x040fe40004f26670 */
        /* <DEDUP_REMOVED lines=91> */
[----:B------:R-:W-:Y:S02]  /*49d0*/  IADD3 R2, R0, 0x58, RZ ;  /* 0x0000005800027810 */ /* 0x000fe40007ffe0ff */
[----:B------:R-:W-:-:S02]  /*49e0*/  FSEL R69, R34, -INF , !P1 ;  /* 0xff80000022457808 */ /* 0x000fc40004800000 */
[----:B------:R-:W-:Y:S02]  /*49f0*/  ISETP.GE.AND P1, PT, R2, R222, PT ;  /* 0x000000de0200720c */ /* 0x000fe40003f26270 */
[----:B------:R-:W-:Y:S02]  /*4a00*/  IADD3 R5, R0, 0x59, RZ ;  /* 0x0000005900057810 */ /* 0x000fe40007ffe0ff */
[----:B------:R-:W-:Y:S02]  /*4a10*/  ISETP.GE.OR P1, PT, R2, R226, !P1 ;  /* 0x000000e20200720c */ /* 0x000fe40004f26670 */
        /* <DEDUP_REMOVED lines=12> */
[C---:B------:R-:W-:Y:S02]  /*4ae0*/  ISETP.GE.AND P5, PT, R5.reuse, R222, PT ;  /* 0x000000de0500720c */ /* 0x040fe40003fa6270 */
[----:B------:R-:W-:Y:S02]  /*4af0*/  ISETP.GE.AND P1, PT, R5, R221, PT ;  /* 0x000000dd0500720c */ /* 0x000fe40003f26270 */
[----:B------:R-:W-:-:S02]  /*4b00*/  ISETP.GE.OR P0, PT, R2, R228, !P0 ;  /* 0x000000e40200720c */ /* 0x000fc40004706670 */
[C---:B------:R-:W-:Y:S02]  /*4b10*/  ISETP.GE.OR P4, PT, R2.reuse, R227, !P4 ;  /* 0x000000e30200720c */ /* 0x040fe40006786670 */
[----:B------:R-:W-:Y:S02]  /*4b20*/  ISETP.GE.OR P2, PT, R2, R225, !P2 ;  /* 0x000000e10200720c */ /* 0x000fe40005746670 */
        /* <DEDUP_REMOVED lines=16> */
[C---:B------:R-:W-:Y:S02]  /*4c30*/  ISETP.GE.OR P2, PT, R2.reuse, R228, !P2 ;  /* 0x000000e40200720c */ /* 0x040fe40005746670 */
[C---:B------:R-:W-:Y:S02]  /*4c40*/  ISETP.GE.OR P0, PT, R2.reuse, R227, !P0 ;  /* 0x000000e30200720c */ /* 0x040fe40004706670 */
[C---:B------:R-:W-:Y:S02]  /*4c50*/  ISETP.GE.OR P4, PT, R2.reuse, R226, !P4 ;  /* 0x000000e20200720c */ /* 0x040fe40006786670 */
        /* <DEDUP_REMOVED lines=17> */
[----:B------:R-:W-:Y:S02]  /*4d70*/  ISETP.GE.OR P3, PT, R2, R225, !P3 ;  /* 0x000000e10200720c */ /* 0x000fe40005f66670 */
        /* <DEDUP_REMOVED lines=9> */
[----:B------:R-:W-:Y:S02]  /*4e10*/  ISETP.GE.AND P2, PT, R6, R224, PT ;  /* 0x000000e00600720c */ /* 0x000fe40003f46270 */
[C---:B------:R-:W-:Y:S02]  /*4e20*/  ISETP.GE.AND P4, PT, R5.reuse, R222, PT ;  /* 0x000000de0500720c */ /* 0x040fe40003f86270 */
[----:B------:R-:W-:Y:S02]  /*4e30*/  ISETP.GE.AND P3, PT, R5, R221, PT ;  /* 0x000000dd0500720c */ /* 0x000fe40003f66270 */
[C---:B------:R-:W-:Y:S02]  /*4e40*/  ISETP.GE.OR P0, PT, R2.reuse, R228, !P0 ;  /* 0x000000e40200720c */ /* 0x040fe40004706670 */
[----:B------:R-:W-:Y:S02]  /*4e50*/  ISETP.GE.OR P5, PT, R2, R226, !P5 ;  /* 0x000000e20200720c */ /* 0x000fe40006fa6670 */
[----:B------:R-:W-:-:S02]  /*4e60*/  ISETP.GE.OR P2, PT, R6, R228, !P2 ;  /* 0x000000e40600720c */ /* 0x000fc40005746670 */
[C---:B------:R-:W-:Y:S02]  /*4e70*/  ISETP.GE.OR P4, PT, R5.reuse, R226, !P4 ;  /* 0x000000e20500720c */ /* 0x040fe40006786670 */
[----:B------:R-:W-:Y:S02]  /*4e80*/  ISETP.GE.OR P3, PT, R5, R225, !P3 ;  /* 0x000000e10500720c */ /* 0x000fe40005f66670 */
[----:B------:R-:W-:Y:S02]  /*4e90*/  IADD3 R2, R0, 0x69, RZ ;  /* 0x0000006900027810 */ /* 0x000fe40007ffe0ff */
[----:B------:R-:W-:Y:S02]  /*4ea0*/  FSEL R61, R237, -INF , !P6 ;  /* 0xff800000ed3d7808 */ /* 0x000fe40007000000 */
[----:B------:R-:W-:Y:S02]  /*4eb0*/  FSEL R59, R153, -INF , !P5 ;  /* 0xff800000993b7808 */ /* 0x000fe40006800000 */
[----:B------:R-:W-:-:S02]  /*4ec0*/  FSEL R30, R29, -INF , !P2 ;  /* 0xff8000001d1e7808 */ /* 0x000fc40005000000 */
[----:B------:R-:W-:Y:S02]  /*4ed0*/  FSEL R50, R151, -INF , !P4 ;  /* 0xff80000097327808 */ /* 0x000fe40006000000 */
[----:B------:R-:W-:Y:S02]  /*4ee0*/  FSEL R22, R252, -INF , !P3 ;  /* 0xff800000fc167808 */ /* 0x000fe40005800000 */
[----:B------:R-:W-:Y:S02]  /*4ef0*/  ISETP.GE.AND P6, PT, R2, R224, PT ;  /* 0x000000e00200720c */ /* 0x000fe40003fc6270 */
[----:B------:R-:W-:Y:S02]  /*4f00*/  FSEL R33, R28, -INF , !P0 ;  /* 0xff8000001c217808 */ /* 0x000fe40004000000 */
[----:B------:R-:W-:Y:S02]  /*4f10*/  ISETP.GE.AND P5, PT, R6, R223, PT ;  /* 0x000000df0600720c */ /* 0x000fe40003fa6270 */
[----:B------:R-:W-:-:S02]  /*4f20*/  ISETP.GE.AND P2, PT, R2, R222, PT ;  /* 0x000000de0200720c */ /* 0x000fc40003f46270 */
[C---:B------:R-:W-:Y:S02]  /*4f30*/  ISETP.GE.AND P4, PT, R2.reuse, R223, PT ;  /* 0x000000df0200720c */ /* 0x040fe40003f86270 */
[----:B------:R-:W-:Y:S02]  /*4f40*/  ISETP.GE.AND P3, PT, R2, R221, PT ;  /* 0x000000dd0200720c */ /* 0x000fe40003f66270 */
[----:B------:R-:W-:Y:S02]  /*4f50*/  ISETP.GE.AND P0, PT, R5, R223, PT ;  /* 0x000000df0500720c */ /* 0x000fe40003f06270 */
[----:B------:R-:W-:Y:S02]  /*4f60*/  ISETP.GE.OR P5, PT, R6, R227, !P5 ;  /* 0x000000e30600720c */ /* 0x000fe40006fa6670 */
[C---:B------:R-:W-:Y:S02]  /*4f70*/  ISETP.GE.OR P6, PT, R2.reuse, R228, !P6 ;  /* 0x000000e40200720c */ /* 0x040fe400077c6670 */
[----:B------:R-:W-:-:S02]  /*4f80*/  ISETP.GE.OR P2, PT, R2, R226, !P2 ;  /* 0x000000e20200720c */ /* 0x000fc40005746670 */
[C---:B------:R-:W-:Y:S02]  /*4f90*/  ISETP.GE.OR P4, PT, R2.reuse, R227, !P4 ;  /* 0x000000e30200720c */ /* 0x040fe40006786670 */
[----:B------:R-:W-:Y:S02]  /*4fa0*/  ISETP.GE.OR P3, PT, R2, R225, !P3 ;  /* 0x000000e10200720c */ /* 0x000fe40005f66670 */
[----:B------:R-:W-:Y:S02]  /*4fb0*/  ISETP.GE.OR P0, PT, R5, R227, !P0 ;  /* 0x000000e30500720c */ /* 0x000fe40004706670 */
[C---:B------:R-:W-:Y:S02]  /*4fc0*/  IADD3 R2, R0.reuse, 0x78, RZ ;  /* 0x0000007800027810 */ /* 0x040fe40007ffe0ff */
[----:B------:R-:W-:Y:S02]  /*4fd0*/  IADD3 R0, R0, 0x79, RZ ;  /* 0x0000007900007810 */ /* 0x000fe40007ffe0ff */
[----:B------:R-:W-:-:S02]  /*4fe0*/  FSEL R45, R31, -INF , !P5 ;  /* 0xff8000001f2d7808 */ /* 0x000fc40006800000 */
[----:B------:R-:W-:Y:S02]  /*4ff0*/  FSEL R31, R38, -INF , !P0 ;  /* 0xff800000261f7808 */ /* 0x000fe40004000000 */
[C---:B------:R-:W-:Y:S02]  /*5000*/  ISETP.GE.AND P0, PT, R0.reuse, R222, PT ;  /* 0x000000de0000720c */ /* 0x040fe40003f06270 */
[----:B------:R-:W-:Y:S02]  /*5010*/  FSEL R52, R19, -INF , !P1 ;  /* 0xff80000013347808 */ /* 0x000fe40004800000 */
[----:B------:R-:W-:Y:S02]  /*5020*/  ISETP.GE.OR P0, PT, R0, R226, !P0 ;  /* 0x000000e20000720c */ /* 0x000fe40004706670 */
[----:B------:R-:W-:Y:S02]  /*5030*/  FSEL R49, R251, -INF , !P2 ;  /* 0xff800000fb317808 */ /* 0x000fe40005000000 */
[----:B------:R-:W-:-:S02]  /*5040*/  ISETP.GE.AND P1, PT, R5, R224, PT ;  /* 0x000000e00500720c */ /* 0x000fc40003f26270 */
[-C--:B------:R-:W-:Y:S02]  /*5050*/  ISETP.GE.AND P2, PT, R6, R221.reuse, PT ;  /* 0x000000dd0600720c */ /* 0x080fe40003f46270 */
[----:B------:R-:W-:Y:S02]  /*5060*/  FSEL R42, R210, -INF , !P0 ;  /* 0xff800000d22a7808 */ /* 0x000fe40004000000 */
[----:B------:R-:W-:Y:S02]  /*5070*/  ISETP.GE.AND P0, PT, R0, R221, PT ;  /* 0x000000dd0000720c */ /* 0x000fe40003f06270 */
[----:B------:R-:W-:Y:S02]  /*5080*/  ISETP.GE.OR P1, PT, R5, R228, !P1 ;  /* 0x000000e40500720c */ /* 0x000fe40004f26670 */
[-C--:B------:R-:W-:Y:S02]  /*5090*/  ISETP.GE.OR P2, PT, R6, R225.reuse, !P2 ;  /* 0x000000e10600720c */ /* 0x080fe40005746670 */
[----:B------:R-:W-:-:S02]  /*50a0*/  ISETP.GE.OR P0, PT, R0, R225, !P0 ;  /* 0x000000e10000720c */ /* 0x000fc40004706670 */
[----:B------:R-:W-:Y:S02]  /*50b0*/  FSEL R19, R243, -INF , !P2 ;  /* 0xff800000f3137808 */ /* 0x000fe40005000000 */
[----:B------:R-:W-:Y:S02]  /*50c0*/  FSEL R26, R36, -INF , !P1 ;  /* 0xff800000241a7808 */ /* 0x000fe40004800000 */
[-C--:B------:R-:W-:Y:S02]  /*50d0*/  ISETP.GE.AND P5, PT, R6, R222.reuse, PT ;  /* 0x000000de0600720c */ /* 0x080fe40003fa6270 */
[C---:B------:R-:W-:Y:S02]  /*50e0*/  ISETP.GE.AND P2, PT, R2.reuse, R222, PT ;  /* 0x000000de0200720c */ /* 0x040fe40003f46270 */
[----:B------:R-:W-:Y:S02]  /*50f0*/  ISETP.GE.AND P1, PT, R2, R221, PT ;  /* 0x000000dd0200720c */ /* 0x000fe40003f26270 */
[----:B------:R-:W-:-:S02]  /*5100*/  FSEL R16, R23, -INF , !P0 ;  /* 0xff80000017107808 */ /* 0x000fc40004000000 */
[----:B------:R-:W-:Y:S02]  /*5110*/  ISETP.GT.AND P0, PT, R180, R176, PT ;  /* 0x000000b0b400720c */ /* 0x000fe40003f04270 */
[-C--:B------:R-:W-:Y:S02]  /*5120*/  ISETP.GE.OR P5, PT, R6, R226.reuse, !P5 ;  /* 0x000000e20600720c */ /* 0x080fe40006fa6670 */
[C---:B------:R-:W-:Y:S02]  /*5130*/  ISETP.GE.OR P2, PT, R2.reuse, R226, !P2 ;  /* 0x000000e20200720c */ /* 0x040fe40005746670 */
[----:B------:R-:W-:Y:S02]  /*5140*/  ISETP.GE.OR P1, PT, R2, R225, !P1 ;  /* 0x000000e10200720c */ /* 0x000fe40004f26670 */
[----:B------:R-:W-:Y:S02]  /*5150*/  FSEL R47, R250, -INF , !P5 ;  /* 0xff800000fa2f7808 */ /* 0x000fe40006800000 */
[----:B------:R-:W-:-:S02]  /*5160*/  FSEL R20, R234, -INF , !P3 ;  /* 0xff800000ea147808 */ /* 0x000fc40005800000 */
[----:B------:R-:W-:Y:S02]  /*5170*/  FSEL R43, R216, -INF , !P2 ;  /* 0xff800000d82b7808 */ /* 0x000fe40005000000 */
[----:B------:R-:W-:Y:S02]  /*5180*/  FSEL R17, R211, -INF , !P1 ;  /* 0xff800000d3117808 */ /* 0x000fe40004800000 */
[CC--:B------:R-:W-:Y:S02]  /*5190*/  ISETP.GE.AND P5, PT, R2.reuse, R224.reuse, PT ;  /* 0x000000e00200720c */ /* 0x0c0fe40003fa6270 */
[-C--:B------:R-:W-:Y:S02]  /*51a0*/  ISETP.GE.AND P3, PT, R2, R223.reuse, PT ;  /* 0x000000df0200720c */ /* 0x080fe40003f66270 */
[C---:B------:R-:W-:Y:S02]  /*51b0*/  ISETP.GE.AND P2, PT, R0.reuse, R224, PT ;  /* 0x000000e00000720c */ /* 0x040fe40003f46270 */
[----:B------:R-:W-:-:S02]  /*51c0*/  ISETP.GE.AND P1, PT, R0, R223, PT ;  /* 0x000000df0000720c */ /* 0x000fc40003f26270 */
[CC--:B------:R-:W-:Y:S02]  /*51d0*/  ISETP.GE.OR P5, PT, R2.reuse, R228.reuse, !P5 ;  /* 0x000000e40200720c */ /* 0x0c0fe40006fa6670 */
[-C--:B------:R-:W-:Y:S02]  /*51e0*/  ISETP.GE.OR P3, PT, R2, R227.reuse, !P3 ;  /* 0x000000e30200720c */ /* 0x080fe40005f66670 */
[C---:B------:R-:W-:Y:S02]  /*51f0*/  ISETP.GE.OR P2, PT, R0.reuse, R228, !P2 ;  /* 0x000000e40000720c */ /* 0x040fe40005746670 */
[----:B------:R-:W-:Y:S02]  /*5200*/  ISETP.GE.OR P1, PT, R0, R227, !P1 ;  /* 0x000000e30000720c */ /* 0x000fe40004f26670 */
[----:B------:R-:W-:Y:S02]  /*5210*/  FSEL R23, R37, -INF , !P6 ;  /* 0xff80000025177808 */ /* 0x000fe40007000000 */
[----:B------:R-:W-:-:S02]  /*5220*/  FSEL R29, R39, -INF , !P4 ;  /* 0xff800000271d7808 */ /* 0x000fc40006000000 */
[----:B------:R-:W-:Y:S02]  /*5230*/  FSEL R21, R8, -INF , !P5 ;  /* 0xff80000008157808 */ /* 0x000fe40006800000 */
[----:B------:R-:W-:Y:S02]  /*5240*/  FSEL R28, R10, -INF , !P3 ;  /* 0xff8000000a1c7808 */ /* 0x000fe40005800000 */
[----:B------:R-:W-:Y:S02]  /*5250*/  FSEL R18, R9, -INF , !P2 ;  /* 0xff80000009127808 */ /* 0x000fe40005000000 */
[----:B------:R-:W-:Y:S02]  /*5260*/  FSEL R25, R11, -INF , !P1 ;  /* 0xff8000000b197808 */ /* 0x000fe40004800000 */
[C---:B------:R-:W-:Y:S02]  /*5270*/  IADD3 R216, R209.reuse, 0x400, RZ ;  /* 0x00000400d1d87810 */ /* 0x040fe40007ffe0ff */
[----:B------:R-:W-:-:S02]  /*5280*/  IADD3 R215, R209, 0x800, RZ ;  /* 0x00000800d1d77810 */ /* 0x000fc40007ffe0ff */
[C---:B------:R-:W-:Y:S02]  /*5290*/  IADD3 R214, R209.reuse, 0xc00, RZ ;  /* 0x00000c00d1d67810 */ /* 0x040fe40007ffe0ff */
[C---:B------:R-:W-:Y:S02]  /*52a0*/  IADD3 R213, R209.reuse, 0x1000, RZ ;  /* 0x00001000d1d57810 */ /* 0x040fe40007ffe0ff */
[C---:B------:R-:W-:Y:S02]  /*52b0*/  IADD3 R212, R209.reuse, 0x1400, RZ ;  /* 0x00001400d1d47810 */ /* 0x040fe40007ffe0ff */
[C---:B------:R-:W-:Y:S02]  /*52c0*/  IADD3 R211, R209.reuse, 0x1800, RZ ;  /* 0x00001800d1d37810 */ /* 0x040fe40007ffe0ff */
[----:B------:R-:W-:Y:S01]  /*52d0*/  IADD3 R210, R209, 0x1c00, RZ ;  /* 0x00001c00d1d27810 */ /* 0x000fe20007ffe0ff */
[----:B------:R-:W-:Y:S06]  /*52e0*/  BAR.SYNC.DEFER_BLOCKING 0x0 ;  /* 0x0000000000007b1d */ /* 0x000fec0000010000 */
[----:B------:R-:W-:Y:S05]  /*52f0*/  @!P0 BRA `(.L_x_895) ;  /* 0x0000031000008947 */ /* 0x000fea0003800000 */
[----:B------:R-:W-:Y:S01]  /*5300*/  ISETP.GE.AND P0, PT, R235, R244, PT ;  /* 0x000000f4eb00720c */ /* 0x000fe20003f06270 */
[----:B------:R-:W-:Y:S01]  /*5310*/  BSSY B0, `(.L_x_896) ;  /* 0x000002e000007945 */ /* 0x000fe20003800000 */
[----:B------:R-:W-:-:S04]  /*5320*/  IADD3 R8, R220, -0x2, RZ ;  /* 0xfffffffedc087810 */ /* 0x000fc80007ffe0ff */
[----:B------:R-:W-:Y:S01]  /*5330*/  SHF.R.S32.HI R0, RZ, 0x1f, R8 ;  /* 0x0000001fff007819 */ /* 0x000fe20000011408 */
[----:B------:R-:W-:Y:S02]  /*5340*/  IMAD R6, R206, R8, RZ ;  /* 0x00000008ce067224 */ /* 0x000fe400078e02ff */
[----:B------:R-:W-:-:S04]  /*5350*/  IMAD.WIDE.U32 R8, R8, R205, R246 ;  /* 0x000000cd08087225 */ /* 0x000fc800078e00f6 */
[----:B------:R-:W-:Y:S01]  /*5360*/  IMAD R6, R0, R205, R6 ;  /* 0x000000cd00067224 */ /* 0x000fe200078e0206 */
[-C--:B------:R-:W-:Y:S01]  /*5370*/  @!P0 IADD3 R0, P1, R181, R8.reuse, RZ ;  /* 0x00000008b5008210 */ /* 0x080fe20007f3e0ff */
[----:B------:R1:W-:Y:S01]  /*5380*/  @P0 STS [R229+0x2000], RZ ;  /* 0x002000ffe5000388 */ /* 0x0003e20000000800 */
[----:B------:R-:W-:Y:S01]  /*5390*/  @!P0 LEA R2, P2, R240, R8, 0x6 ;  /* 0x00000008f0028211 */ /* 0x000fe200078430ff */
[----:B------:R-:W-:Y:S01]  /*53a0*/  IMAD.IADD R7, R9, 0x1, R6 ;  /* 0x0000000109077824 */ /* 0x000fe200078e0206 */
[-C--:B------:R-:W-:Y:S01]  /*53b0*/  @!P0 LEA R14, P4, R8, R218.reuse, 0x1 ;  /* 0x000000da080e8211 */ /* 0x080fe200078808ff */
[----:B------:R1:W-:Y:S01]  /*53c0*/  @P0 STS [R229+0x2004], RZ ;  /* 0x002004ffe5000388 */ /* 0x0003e20000000800 */
[-C--:B------:R-:W-:Y:S01]  /*53d0*/  @!P0 LEA R12, P3, R0, R218.reuse, 0x1 ;  /* 0x000000da000c8211 */ /* 0x080fe200078608ff */
[----:B------:R-:W-:Y:S01]  /*53e0*/  @!P0 IMAD.X R5, R183, 0x1, R7, P1 ;  /* 0x00000001b7058824 */ /* 0x000fe200008e0607 */
[----:B------:R-:W-:Y:S01]  /*53f0*/  @!P0 LEA R10, P1, R2, R218, 0x1 ;  /* 0x000000da020a8211 */ /* 0x000fe200078208ff */
[----:B------:R1:W-:Y:S01]  /*5400*/  @P0 STS.64 [R229+0x2008], RZ ;  /* 0x002008ffe5000388 */ /* 0x0003e20000000a00 */
[----:B------:R-:W-:-:S02]  /*5410*/  @!P0 LEA.HI.X R11, R240, R7, R241, 0x6, P2 ;  /* 0x00000007f00b8211 */ /* 0x000fc400010f34f1 */
[-C--:B------:R-:W-:Y:S02]  /*5420*/  @!P0 LEA.HI.X R15, R8, R219.reuse, R7, 0x1, P4 ;  /* 0x000000db080f8211 */ /* 0x080fe400020f0c07 */
[-C--:B------:R-:W-:Y:S02]  /*5430*/  @!P0 LEA.HI.X R13, R0, R219.reuse, R5, 0x1, P3 ;  /* 0x000000db000d8211 */ /* 0x080fe400018f0c05 */
[----:B------:R-:W-:Y:S01]  /*5440*/  @!P0 LEA.HI.X R11, R2, R219, R11, 0x1, P1 ;  /* 0x000000db020b8211 */ /* 0x000fe200008f0c0b */
        /* <DEDUP_REMOVED lines=26> */
.L_x_897:
[----:B------:R-:W-:Y:S05]  /*55f0*/  BSYNC B0 ;  /* 0x0000000000007941 */ /* 0x000fea0003800000 */
.L_x_896:
[----:B------:R-:W0:Y:S02]  /*5600*/  LDGDEPBAR ;  /* 0x00000000000079af */ /* 0x000e240000000000 */
.L_x_895:
[----:B------:R-:W-:Y:S05]  /*5610*/  BSYNC B1 ;  /* 0x0000000000017941 */ /* 0x000fea0003800000 */
.L_x_894:
[----:B------:R-:W-:Y:S04]  /*5620*/  STL [R1+0x3f8], R157 ;  /* 0x0003f89d01007387 */ /* 0x000fe80000100800 */
[----:B------:R-:W-:Y:S04]  /*5630*/  STL [R1+0x3f4], R158 ;  /* 0x0003f49e01007387 */ /* 0x000fe80000100800 */
[----:B------:R-:W-:Y:S04]  /*5640*/  STL [R1+0x3f0], R159 ;  /* 0x0003f09f01007387 */ /* 0x000fe80000100800 */
[----:B------:R-:W-:Y:S04]  /*5650*/  STL [R1+0x3e4], R161 ;  /* 0x0003e4a101007387 */ /* 0x000fe80000100800 */
[----:B------:R-:W3:Y:S04]  /*5660*/  LD.E R0, [R134.64+0xdc] ;  /* 0x0000dc0486007980 */ /* 0x000ee8000c101900 */
        /* <DEDUP_REMOVED lines=9> */
[----:B------:R-:W-:Y:S04]  /*5700*/  STL.64 [R1+0x3b8], R186 ;  /* 0x0003b8ba01007387 */ /* 0x000fe80000100a00 */
        /* <DEDUP_REMOVED lines=24> */
[----:B------:R4:W-:Y:S04]  /*5890*/  STL.64 [R1+0x340], R222 ;  /* 0x000340de01007387 */ /* 0x0009e80000100a00 */
[----:B----4-:R-:W4:Y:S01]  /*58a0*/  LDL.64 R222, [R1+0x78] ;  /* 0x0000780001de7983 */ /* 0x010f220000100a00 */
        /* <DEDUP_REMOVED lines=129> */
[----:B------:R-:W-:Y:S01]  /*60c0*/  FMNMX.FTZ R37, R48, R37, !PT ;  /* 0x0000002530257209 */ /* 0x000fe20007810000 */
[----:B--2---:R-:W2:Y:S01]  /*60d0*/  SHFL.BFLY PT, R6, R39, 0x2, 0x1f ;  /* 0x0c401f0027067f89 */ /* 0x004ea200000e0000 */
[----:B------:R-:W-:Y:S02]  /*60e0*/  FMNMX.FTZ R2, R47, R2, !PT ;  /* 0x000000022f027209 */ /* 0x000fe40007810000 */
[----:B------:R-:W-:Y:S02]  /*60f0*/  FMNMX.FTZ R37, R45, R37, !PT ;  /* 0x000000252d257209 */ /* 0x000fe40007810000 */
[----:B------:R-:W-:Y:S02]  /*6100*/  FMNMX.FTZ R2, R43, R2, !PT ;  /* 0x000000022b027209 */ /* 0x000fe40007810000 */
[----:B------:R-:W-:-:S02]  /*6110*/  FMNMX.FTZ R37, R28, R37, !PT ;  /* 0x000000251c257209 */ /* 0x000fc40007810000 */
[----:B------:R-:W-:Y:S02]  /*6120*/  FMNMX.FTZ R2, R42, R2, !PT ;  /* 0x000000022a027209 */ /* 0x000fe40007810000 */
[----:B------:R-:W-:-:S03]  /*6130*/  FMNMX.FTZ R37, R25, R37, !PT ;  /* 0x0000002519257209 */ /* 0x000fc60007810000 */
[----:B------:R-:W3:Y:S04]  /*6140*/  SHFL.BFLY PT, R36, R2, 0x2, 0x1f ;  /* 0x0c401f0002247f89 */ /* 0x000ee800000e0000 */
[----:B------:R-:W3:Y:S01]  /*6150*/  SHFL.BFLY PT, R7, R37, 0x2, 0x1f ;  /* 0x0c401f0025077f89 */ /* 0x000ee200000e0000 */
[----:B-1----:R-:W-:Y:S02]  /*6160*/  FMNMX.FTZ R38, R38, R5, !PT ;  /* 0x0000000526267209 */ /* 0x002fe40007810000 */
[----:B--2---:R-:W-:-:S03]  /*6170*/  FMNMX.FTZ R39, R39, R6, !PT ;  /* 0x0000000627277209 */ /* 0x004fc60007810000 */
[----:B------:R-:W1:Y:S04]  /*6180*/  SHFL.BFLY PT, R6, R38, 0x1, 0x1f ;  /* 0x0c201f0026067f89 */ /* 0x000e6800000e0000 */
[----:B------:R-:W2:Y:S01]  /*6190*/  SHFL.BFLY PT, R5, R39, 0x1, 0x1f ;  /* 0x0c201f0027057f89 */ /* 0x000ea200000e0000 */
[----:B---3--:R-:W-:Y:S02]  /*61a0*/  FMNMX.FTZ R36, R2, R36, !PT ;  /* 0x0000002402247209 */ /* 0x008fe40007810000 */
[----:B------:R-:W-:-:S03]  /*61b0*/  FMNMX.FTZ R37, R37, R7, !PT ;  /* 0x0000000725257209 */ /* 0x000fc60007810000 */
[----:B------:R-:W3:Y:S04]  /*61c0*/  SHFL.BFLY PT, R8, R36, 0x1, 0x1f ;  /* 0x0c201f0024087f89 */ /* 0x000ee800000e0000 */
[----:B------:R-:W4:Y:S01]  /*61d0*/  SHFL.BFLY PT, R7, R37, 0x1, 0x1f ;  /* 0x0c201f0025077f89 */ /* 0x000f2200000e0000 */
[----:B-1----:R-:W-:Y:S02]  /*61e0*/  FMNMX.FTZ R38, R38, R6, !PT ;  /* 0x0000000626267209 */ /* 0x002fe40007810000 */
[----:B--2---:R-:W-:-:S03]  /*61f0*/  FMNMX.FTZ R39, R39, R5, !PT ;  /* 0x0000000527277209 */ /* 0x004fc60007810000 */
[----:B------:R-:W-:Y:S01]  /*6200*/  FMUL.FTZ R6, R0, R38 ;  /* 0x0000002600067220 */ /* 0x000fe20000410000 */
[----:B------:R-:W-:Y:S02]  /*6210*/  FSETP.NEU.FTZ.AND P1, PT, R38, -INF , PT ;  /* 0xff8000002600780b */ /* 0x000fe40003f3d000 */
[----:B------:R-:W-:Y:S01]  /*6220*/  FSETP.NEU.FTZ.AND P0, PT, R39, -INF , PT ;  /* 0xff8000002700780b */ /* 0x000fe20003f1d000 */
[----:B------:R-:W-:Y:S01]  /*6230*/  FMUL.FTZ R2, R0, R39 ;  /* 0x0000002700027220 */ /* 0x000fe20000410000 */
[----:B------:R-:W-:-:S04]  /*6240*/  FSEL R6, R6, RZ, P1 ;  /* 0x000000ff06067208 */ /* 0x000fc80000800000 */
[----:B------:R-:W-:Y:S01]  /*6250*/  FSEL R2, R2, RZ, P0 ;  /* 0x000000ff02027208 */ /* 0x000fe20000000000 */
[-CC-:B------:R-:W-:Y:S02]  /*6260*/  FFMA.FTZ R10, R117, R0.reuse, -R6.reuse ;  /* 0x00000000750a7223 */ /* 0x180fe40000010806 */
[----:B------:R-:W-:Y:S01]  /*6270*/  FFMA.FTZ R9, R116, R0, -R6 ;  /* 0x0000000074097223 */ /* 0x000fe20000010806 */
[----:B---3--:R-:W-:Y:S01]  /*6280*/  FMNMX.FTZ R36, R36, R8, !PT ;  /* 0x0000000824247209 */ /* 0x008fe20007810000 */
[-C--:B------:R-:W-:Y:S01]  /*6290*/  FFMA.FTZ R4, R85, R0.reuse, -R2 ;  /* 0x0000000055047223 */ /* 0x080fe20000010802 */
[----:B------:R-:W-:Y:S01]  /*62a0*/  STL [R1+0x384], R134 ;  /* 0x0003848601007387 */ /* 0x000fe20000100800 */
[-CC-:B------:R-:W-:Y:S01]  /*62b0*/  FFMA.FTZ R8, R127, R0.reuse, -R6.reuse ;  /* 0x000000007f087223 */ /* 0x180fe20000010806 */
[----:B----4-:R-:W-:Y:S01]  /*62c0*/  FMNMX.FTZ R37, R37, R7, !PT ;  /* 0x0000000725257209 */ /* 0x010fe20007810000 */
[----:B------:R-:W-:Y:S01]  /*62d0*/  MUFU.EX2 R10, R10 ;  /* 0x0000000a000a7308 */ /* 0x000fe20000000800 */
[----:B------:R-:W-:Y:S01]  /*62e0*/  STL [R1+0x380], R135 ;  /* 0x0003808701007387 */ /* 0x000fe20000100800 */
[----:B------:R-:W-:Y:S01]  /*62f0*/  FFMA.FTZ R7, R126, R0, -R6 ;  /* 0x000000007e077223 */ /* 0x000fe20000010806 */
[----:B------:R-:W-:-:S02]  /*6300*/  SHF.R.S32.HI R225, RZ, 0x1f, R232 ;  /* 0x0000001fffe17819 */ /* 0x000fc400000114e8 */
[----:B------:R-:W-:Y:S03]  /*6310*/  STL [R1+0x388], R39 ;  /* 0x0003882701007387 */ /* 0x000fe60000100800 */
[----:B------:R-:W1:Y:S01]  /*6320*/  MUFU.EX2 R9, R9 ;  /* 0x0000000900097308 */ /* 0x000e620000000800 */
[----:B------:R-:W-:Y:S01]  /*6330*/  STL [R1+0x3fc], R38 ;  /* 0x0003fc2601007387 */ /* 0x000fe20000100800 */
[-CC-:B------:R-:W-:Y:S01]  /*6340*/  FFMA.FTZ R11, R107, R0.reuse, -R2.reuse ;  /* 0x000000006b0b7223 */ /* 0x180fe20000010802 */
[----:B------:R-:W-:Y:S01]  /*6350*/  FSETP.NEU.FTZ.AND P0, PT, R37, -INF , PT ;  /* 0xff8000002500780b */ /* 0x000fe20003f1d000 */
[----:B------:R-:W-:Y:S01]  /*6360*/  FMUL.FTZ R5, R0, R37 ;  /* 0x0000002500057220 */ /* 0x000fe20000410000 */
[----:B------:R2:W-:Y:S01]  /*6370*/  STL [R1+0x2c], R4 ;  /* 0x00002c0401007387 */ /* 0x0005e20000100800 */
[-CC-:B------:R-:W-:Y:S02]  /*6380*/  FFMA.FTZ R12, R104, R0.reuse, -R2.reuse ;  /* 0x00000000680c7223 */ /* 0x180fe40000010802 */
[-CC-:B------:R-:W-:Y:S01]  /*6390*/  FFMA.FTZ R114, R114, R0.reuse, -R2.reuse ;  /* 0x0000000072727223 */ /* 0x180fe20000010802 */
[----:B------:R-:W3:Y:S01]  /*63a0*/  MUFU.EX2 R8, R8 ;  /* 0x0000000800087308 */ /* 0x000ee20000000800 */
[----:B------:R-:W-:-:S02]  /*63b0*/  FFMA.FTZ R111, R111, R0, -R2 ;  /* 0x000000006f6f7223 */ /* 0x000fc40000010802 */
[-CC-:B------:R-:W-:Y:S02]  /*63c0*/  FFMA.FTZ R107, R103, R0.reuse, -R2.reuse ;  /* 0x00000000676b7223 */ /* 0x180fe40000010802 */
[-CC-:B------:R-:W-:Y:S02]  /*63d0*/  FFMA.FTZ R154, R102, R0.reuse, -R2.reuse ;  /* 0x00000000669a7223 */ /* 0x180fe40000010802 */
[-CC-:B------:R-:W-:Y:S02]  /*63e0*/  FFMA.FTZ R155, R100, R0.reuse, -R2.reuse ;  /* 0x00000000649b7223 */ /* 0x180fe40000010802 */
[-CC-:B------:R-:W-:Y:S02]  /*63f0*/  FFMA.FTZ R156, R94, R0.reuse, -R2.reuse ;  /* 0x000000005e9c7223 */ /* 0x180fe40000010802 */
[-CC-:B------:R-:W-:Y:S02]  /*6400*/  FFMA.FTZ R192, R88, R0.reuse, -R2.reuse ;  /* 0x0000000058c07223 */ /* 0x180fe40000010802 */
        /* <DEDUP_REMOVED lines=8> */
[-CC-:B--2---:R-:W-:Y:S02]  /*6490*/  FFMA.FTZ R4, R56, R0.reuse, -R2.reuse ;  /* 0x0000000038047223 */ /* 0x184fe40000010802 */
        /* <DEDUP_REMOVED lines=12> */
[----:B------:R-:W-:Y:S01]  /*6560*/  FFMA.FTZ R185, R16, R0, -R2 ;  /* 0x0000000010b97223 */ /* 0x000fe20000010802 */
[----:B------:R-:W-:Y:S01]  /*6570*/  FSETP.NEU.FTZ.AND P1, PT, R36, -INF , PT ;  /* 0xff8000002400780b */ /* 0x000fe20003f3d000 */
[----:B------:R-:W-:Y:S01]  /*6580*/  FMUL.FTZ R2, R0, R36 ;  /* 0x0000002400027220 */ /* 0x000fe20000410000 */
[----:B------:R-:W-:Y:S01]  /*6590*/  LEA.HI R225, R225, R232, RZ, 0x5 ;  /* 0x000000e8e1e17211 */ /* 0x000fe200078f28ff */
[----:B------:R-:W2:Y:S01]  /*65a0*/  MUFU.EX2 R7, R7 ;  /* 0x0000000700077308 */ /* 0x000ea20000000800 */
[----:B------:R-:W-:Y:S02]  /*65b0*/  FSEL R5, R5, RZ, P0 ;  /* 0x000000ff05057208 */ /* 0x000fe40000000000 */
[----:B------:R-:W-:-:S02]  /*65c0*/  FSEL R2, R2, RZ, P1 ;  /* 0x000000ff02027208 */ /* 0x000fc40000800000 */
[----:B------:R-:W-:Y:S01]  /*65d0*/  SHF.R.S32.HI R225, RZ, 0x5, R225 ;  /* 0x00000005ffe17819 */ /* 0x000fe200000114e1 */
[-CC-:B------:R-:W-:Y:S02]  /*65e0*/  FFMA.FTZ R102, R70, R0.reuse, -R6.reuse ;  /* 0x0000000046667223 */ /* 0x180fe40000010806 */
[-CC-:B------:R-:W-:Y:S02]  /*65f0*/  FFMA.FTZ R203, R33, R0.reuse, -R6.reuse ;  /* 0x0000000021cb7223 */ /* 0x180fe40000010806 */
[-C--:B------:R-:W-:Y:S02]  /*6600*/  FFMA.FTZ R205, R30, R0.reuse, -R6 ;  /* 0x000000001ecd7223 */ /* 0x080fe40000010806 */
[-CC-:B------:R-:W-:Y:S02]  /*6610*/  FFMA.FTZ R104, R74, R0.reuse, -R5.reuse ;  /* 0x000000004a687223 */ /* 0x180fe40000010805 */
[-CC-:B------:R-:W-:Y:S02]  /*6620*/  FFMA.FTZ R178, R31, R0.reuse, -R5.reuse ;  /* 0x000000001fb27223 */ /* 0x180fe40000010805 */
[----:B------:R-:W-:-:S02]  /*6630*/  FFMA.FTZ R184, R29, R0, -R5 ;  /* 0x000000001db87223 */ /* 0x000fc40000010805 */
[-CC-:B------:R-:W-:Y:S02]  /*6640*/  FFMA.FTZ R243, R28, R0.reuse, -R5.reuse ;  /* 0x000000001cf37223 */ /* 0x180fe40000010805 */
[-C--:B------:R-:W-:Y:S02]  /*6650*/  FFMA.FTZ R246, R25, R0.reuse, -R5 ;  /* 0x0000000019f67223 */ /* 0x080fe40000010805 */
        /* <DEDUP_REMOVED lines=31> */
[----:B------:R-:W-:Y:S02]  /*6850*/  FFMA.FTZ R226, R42, R0, -R2 ;  /* 0x000000002ae27223 */ /* 0x000fe40000010802 */
[----:B------:R-:W-:Y:S02]  /*6860*/  IMAD.SHL.U32 R71, R180, 0x4, RZ ;  /* 0x00000004b4477824 */ /* 0x000fe400078e00ff */
[----:B-1----:R-:W-:-:S02]  /*6870*/  FADD.FTZ R2, R10, R9 ;  /* 0x000000090a027221 */ /* 0x002fc40000010000 */
[----:B------:R-:W-:Y:S02]  /*6880*/  IMAD R225, R231, 0x8, R225 ;  /* 0x00000008e7e17824 */ /* 0x000fe400078e02e1 */
        /* <DEDUP_REMOVED lines=9> */
[-C--:B------:R-:W-:Y:S02]  /*6920*/  FFMA.FTZ R191, R18, R0.reuse, -R6 ;  /* 0x0000000012bf7223 */ /* 0x080fe40000010806 */
        /* <DEDUP_REMOVED lines=15> */
[-C--:B------:R-:W-:Y:S02]  /*6a20*/  FFMA.FTZ R247, R21, R0.reuse, -R6 ;  /* 0x0000000015f77223 */ /* 0x080fe40000010806 */
        /* <DEDUP_REMOVED lines=25> */
[----:B------:R-:W-:Y:S01]  /*6bc0*/  FFMA.FTZ R202, R45, R0, -R5 ;  /* 0x000000002dca7223 */ /* 0x000fe20000010805 */
[----:B------:R-:W-:Y:S01]  /*6bd0*/  LOP3.LUT R0, R223, R71, RZ, 0x3c, !PT ;  /* 0x00000047df007212 */ /* 0x000fe200078e3cff */
[----:B------:R-:W-:Y:S01]  /*6be0*/  IMAD.WIDE.U32 R132, R233, -0x2daee0ad, RZ ;  /* 0xd2511f53e9847825 */ /* 0x000fe200078e00ff */
[----:B------:R-:W-:-:S03]  /*6bf0*/  LOP3.LUT R224, R222, R182, RZ, 0x3c, !PT ;  /* 0x000000b6dee07212 */ /* 0x000fc600078e3cff */
[----:B---3--:R-:W-:Y:S02]  /*6c00*/  FADD.FTZ R2, R8, R2 ;  /* 0x0000000208027221 */ /* 0x008fe40000010000 */
[----:B------:R-:W-:Y:S01]  /*6c10*/  IMAD.WIDE.U32 R186, R225, -0x326172a9, RZ ;  /* 0xcd9e8d57e1ba7825 */ /* 0x000fe200078e00ff */
[----:B------:R-:W-:-:S03]  /*6c20*/  LOP3.LUT R0, R0, R133, RZ, 0x3c, !PT ;  /* 0x0000008500007212 */ /* 0x000fc600078e3cff */
[----:B--2---:R-:W-:Y:S01]  /*6c30*/  FADD.FTZ R21, R7, R2 ;  /* 0x0000000207157221 */ /* 0x004fe20000010000 */
[----:B------:R-:W-:Y:S01]  /*6c40*/  LOP3.LUT R2, R224, R187, RZ, 0x3c, !PT ;  /* 0x000000bbe0027212 */ /* 0x000fe200078e3cff */
[----:B------:R-:W-:Y:S01]  /*6c50*/  IMAD.WIDE.U32 R40, R0, -0x326172a9, RZ ;  /* 0xcd9e8d5700287825 */ /* 0x000fe200078e00ff */
[----:B------:R-:W-:Y:S01]  /*6c60*/  IADD3 R232, R222, -0x61c88647, RZ ;  /* 0x9e3779b9dee87810 */ /* 0x000fe20007ffe0ff */
[----:B------:R-:W-:Y:S01]  /*6c70*/  MUFU.EX2 R12, R12 ;  /* 0x0000000c000c7308 */ /* 0x000fe20000000800 */
[----:B------:R-:W-:Y:S01]  /*6c80*/  IADD3 R221, R223, -0x4498517b, RZ ;  /* 0xbb67ae85dfdd7810 */ /* 0x000fe20007ffe0ff */
[----:B------:R-:W-:Y:S01]  /*6c90*/  IMAD.WIDE.U32 R250, R2, -0x2daee0ad, RZ ;  /* 0xd2511f5302fa7825 */ /* 0x000fe200078e00ff */
[----:B------:R-:W-:-:S05]  /*6ca0*/  LOP3.LUT R6, R41, R232, R186, 0x96, !PT ;  /* 0x000000e829067212 */ /* 0x000fca00078e96ba */
[----:B------:R-:W1:Y:S01]  /*6cb0*/  MUFU.EX2 R11, R11 ;  /* 0x0000000b000b7308 */ /* 0x000e620000000800 */
[----:B------:R-:W-:Y:S02]  /*6cc0*/  LOP3.LUT R0, R251, R221, R132, 0x96, !PT ;  /* 0x000000ddfb007212 */ /* 0x000fe400078e9684 */
[----:B------:R-:W-:Y:S01]  /*6cd0*/  F2FP.PACK_AB R22, R7, R8 ;  /* 0x000000080716723e */ /* 0x000fe200000000ff */
[----:B------:R-:W-:Y:S01]  /*6ce0*/  IMAD.WIDE.U32 R6, R6, -0x2daee0ad, RZ ;  /* 0xd2511f5306067825 */ /* 0x000fe200078e00ff */
[----:B------:R-:W-:Y:S02]  /*6cf0*/  IADD3 R234, R223, 0x76cf5d0a, RZ ;  /* 0x76cf5d0adfea7810 */ /* 0x000fe40007ffe0ff */
[----:B------:R-:W-:Y:S01]  /*6d00*/  IADD3 R233, R222, 0x3c6ef372, RZ ;  /* 0x3c6ef372dee97810 */ /* 0x000fe20007ffe0ff */
[----:B------:R-:W-:Y:S01]  /*6d10*/  IMAD.WIDE.U32 R100, R0, -0x326172a9, RZ ;  /* 0xcd9e8d5700647825 */ /* 0x000fe200078e00ff */
[----:B------:R-:W-:Y:S02]  /*6d20*/  F2FP.PACK_AB R20, R9, R10 ;  /* 0x0000000a0914723e */ /* 0x000fe400000000ff */
[----:B------:R-:W-:-:S02]  /*6d30*/  LOP3.LUT R10, R7, R234, R250, 0x96, !PT ;  /* 0x000000ea070a7212 */ /* 0x000fc400078e96fa */
[----:B------:R-:W-:Y:S01]  /*6d40*/  LOP3.LUT R8, R101, R233, R40, 0x96, !PT ;  /* 0x000000e965087212 */ /* 0x000fe200078e9628 */
[----:B-1----:R-:W-:Y:S01]  /*6d50*/  FADD.FTZ R63, R12, R11 ;  /* 0x0000000b0c3f7221 */ /* 0x002fe20000010000 */
[----:B------:R-:W-:Y:S01]  /*6d60*/  F2FP.PACK_AB R13, R11, R12 ;  /* 0x0000000c0b0d723e */ /* 0x000fe200000000ff */
[----:B------:R-:W-:Y:S01]  /*6d70*/  IMAD.WIDE.U32 R10, R10, -0x326172a9, RZ ;  /* 0xcd9e8d570a0a7825 */ /* 0x000fe200078e00ff */
[----:B------:R-:W-:Y:S02]  /*6d80*/  IADD3 R231, R222, -0x255992d5, RZ ;  /* 0xdaa66d2bdee77810 */ /* 0x000fe40007ffe0ff */
[----:B------:R-:W-:Y:S01]  /*6d90*/  IADD3 R241, R223, 0x32370b8f, RZ ;  /* 0x32370b8fdff17810 */ /* 0x000fe20007ffe0ff */
[----:B------:R-:W-:Y:S01]  /*6da0*/  IMAD.WIDE.U32 R8, R8, -0x2daee0ad, RZ ;  /* 0xd2511f5308087825 */ /* 0x000fe200078e00ff */
[----:B------:R-:W-:-:S04]  /*6db0*/  LOP3.LUT R12, R11, R231, R100, 0x96, !PT ;  /* 0x000000e70b0c7212 */ /* 0x000fc800078e9664 */
[----:B------:R-:W-:Y:S02]  /*6dc0*/  LOP3.LUT R6, R9, R241, R6, 0x96, !PT ;  /* 0x000000f109067212 */ /* 0x000fe400078e9606 */
[C---:B------:R-:W-:Y:S02]  /*6dd0*/  PRMT R194, R13.reuse, 0x7610, R194 ;  /* 0x000076100dc27816 */ /* 0x040fe400000000c2 */
[----:B------:R-:W-:Y:S01]  /*6de0*/  PRMT R3, R13, 0x7632, R3 ;  /* 0x000076320d037816 */ /* 0x000fe20000000003 */
[----:B------:R-:W-:Y:S01]  /*6df0*/  IMAD.WIDE.U32 R12, R12, -0x2daee0ad, RZ ;  /* 0xd2511f530c0c7825 */ /* 0x000fe200078e00ff */
[----:B------:R-:W-:Y:S02]  /*6e00*/  IADD3 R239, R223, -0x126145ec, RZ ;  /* 0xed9eba14dfef7810 */ /* 0x000fe40007ffe0ff */
[----:B------:R-:W-:Y:S01]  /*6e10*/  IADD3 R240, R222, 0x78dde6e4, RZ ;  /* 0x78dde6e4def07810 */ /* 0x000fe20007ffe0ff */
[----:B------:R-:W-:Y:S01]  /*6e20*/  IMAD.WIDE.U32 R6, R6, -0x326172a9, RZ ;  /* 0xcd9e8d5706067825 */ /* 0x000fe200078e00ff */
[----:B------:R-:W-:-:S04]  /*6e30*/  LOP3.LUT R8, R13, R239, R8, 0x96, !PT ;  /* 0x000000ef0d087212 */ /* 0x000fc800078e9608 */
[----:B------:R-:W-:Y:S01]  /*6e40*/  LOP3.LUT R10, R7, R240, R10, 0x96, !PT ;  /* 0x000000f0070a7212 */ /* 0x000fe200078e960a */
[----:B------:R-:W-:Y:S01]  /*6e50*/  IMAD.WIDE.U32 R8, R8, -0x326172a9, RZ ;  /* 0xcd9e8d5708087825 */ /* 0x000fe200078e00ff */
[----:B------:R-:W-:Y:S02]  /*6e60*/  IADD3 R238, R222, 0x1715609d, RZ ;  /* 0x1715609ddeee7810 */ /* 0x000fe40007ffe0ff */
[----:B------:R-:W-:Y:S01]  /*6e70*/  IADD3 R236, R223, -0x56f99767, RZ ;  /* 0xa9066899dfec7810 */ /* 0x000fe20007ffe0ff */
[----:B------:R-:W-:Y:S01]  /*6e80*/  IMAD.WIDE.U32 R10, R10, -0x2daee0ad, RZ ;  /* 0xd2511f530a0a7825 */ /* 0x000fe200078e00ff */
[----:B------:R-:W-:-:S04]  /*6e90*/  LOP3.LUT R13, R9, R238, R6, 0x96, !PT ;  /* 0x000000ee090d7212 */ /* 0x000fc800078e9606 */
[----:B------:R-:W-:-:S05]  /*6ea0*/  LOP3.LUT R6, R11, R236, R12, 0x96, !PT ;  /* 0x000000ec0b067212 */ /* 0x000fca00078e960c */
[----:B------:R-:W-:-:S05]  /*6eb0*/  IMAD.WIDE.U32 R6, R6, -0x326172a9, RZ ;  /* 0xcd9e8d5706067825 */ /* 0x000fca00078e00ff */
[----:B------:R-:W-:-:S04]  /*6ec0*/  LOP3.LUT R0, R7, R242, R8, 0x96, !PT ;  /* 0x000000f207007212 */ /* 0x000fc800078e9608 */
[----:B------:R-:W-:-:S04]  /*6ed0*/  LOP3.LUT R2, R0, 0xff, RZ, 0xc0, !PT ;  /* 0x000000ff00027812 */ /* 0x000fc800078ec0ff */
[----:B------:R-:W-:Y:S02]  /*6ee0*/  ISETP.GE.U32.AND P2, PT, R217, R2, PT ;  /* 0x00000002d900720c */ /* 0x000fe40003f46070 */
[----:B------:R-:W-:-:S04]  /*6ef0*/  LOP3.LUT R2, R0, 0xffff, RZ, 0xc0, !PT ;  /* 0x0000ffff00027812 */ /* 0x000fc800078ec0ff */
[----:B------:R-:W-:-:S04]  /*6f00*/  SHF.R.U32.HI R2, RZ, 0x8, R2 ;  /* 0x00000008ff027819 */ /* 0x000fc80000011602 */
[----:B------:R-:W-:-:S04]  /*6f10*/  LOP3.LUT R2, R2, 0xffff, RZ, 0xc0, !PT ;  /* 0x0000ffff02027812 */ /* 0x000fc800078ec0ff */
[C---:B------:R-:W-:Y:S02]  /*6f20*/  ISETP.GE.U32.AND P6, PT, R217.reuse, R2, PT ;  /* 0x00000002d900720c */ /* 0x040fe40003fc6070 */
[--C-:B------:R-:W-:Y:S02]  /*6f30*/  SHF.R.U32.HI R2, RZ, 0x10, R0.reuse ;  /* 0x00000010ff027819 */ /* 0x100fe40000011600 */
[----:B------:R-:W-:Y:S01]  /*6f40*/  SHF.R.U32.HI R0, RZ, 0x18, R0 ;  /* 0x00000018ff007819 */ /* 0x000fe20000011600 */
[----:B------:R-:W1:Y:S01]  /*6f50*/  MUFU.EX2 R11, R14 ;  /* 0x0000000e000b7308 */ /* 0x000e620000000800 */
[----:B------:R-:W-:Y:S02]  /*6f60*/  LOP3.LUT R2, R2, 0xff, RZ, 0xc0, !PT ;  /* 0x000000ff02027812 */ /* 0x000fe400078ec0ff */
[----:B------:R-:W-:Y:S02]  /*6f70*/  ISETP.GE.U32.AND P4, PT, R217, R0, PT ;  /* 0x00000000d900720c */ /* 0x000fe40003f86070 */
[----:B------:R-:W-:-:S03]  /*6f80*/  LOP3.LUT R0, R6, 0xff, RZ, 0xc0, !PT ;  /* 0x000000ff06007812 */ /* 0x000fc600078ec0ff */
[----:B------:R-:W-:Y:S01]  /*6f90*/  MUFU.EX2 R15, R15 ;  /* 0x0000000f000f7308 */ /* 0x000fe20000000800 */
[----:B------:R-:W-:-:S07]  /*6fa0*/  ISETP.GE.U32.AND P3, PT, R217, R0, PT ;  /* 0x00000000d900720c */ /* 0x000fce0003f66070 */
[----:B------:R-:W2:Y:S01]  /*6fb0*/  MUFU.EX2 R5, R17 ;  /* 0x0000001100057308 */ /* 0x000ea20000000800 */
[----:B------:R-:W-:Y:S02]  /*6fc0*/  ISETP.GE.U32.AND P5, PT, R217, R2, PT ;  /* 0x00000002d900720c */ /* 0x000fe40003fa6070 */
[----:B------:R-:W-:-:S05]  /*6fd0*/  SHF.R.U32.HI R0, RZ, 0x18, R6 ;  /* 0x00000018ff007819 */ /* 0x000fca0000011606 */
[----:B------:R-:W3:Y:S01]  /*6fe0*/  MUFU.EX2 R14, R16 ;  /* 0x00000010000e7308 */ /* 0x000ee20000000800 */
[----:B------:R-:W-:-:S07]  /*6ff0*/  SHF.R.U32.HI R2, RZ, 0x10, R6 ;  /* 0x00000010ff027819 */ /* 0x000fce0000011606 */
[----:B------:R-:W4:Y:S01]  /*7000*/  MUFU.EX2 R18, R18 ;  /* 0x0000001200127308 */ /* 0x000f220000000800 */
[----:B------:R-:W-:Y:S02]  /*7010*/  ISETP.GE.U32.AND P0, PT, R217, R0, PT ;  /* 0x00000000d900720c */ /* 0x000fe40003f06070 */
[----:B------:R-:W-:-:S05]  /*7020*/  LOP3.LUT R0, R2, 0xff, RZ, 0xc0, !PT ;  /* 0x000000ff02007812 */ /* 0x000fca00078ec0ff */
[----:B------:R-:W4:Y:S01]  /*7030*/  MUFU.EX2 R9, R19 ;  /* 0x0000001300097308 */ /* 0x000f220000000800 */
[----:B-1----:R-:W-:Y:S01]  /*7040*/  FADD.FTZ R2, R11, R21 ;  /* 0x000000150b027221 */ /* 0x002fe20000010000 */
[----:B------:R-:W-:Y:S01]  /*7050*/  ISETP.GE.U32.AND P1, PT, R217, R0, PT ;  /* 0x00000000d900720c */ /* 0x000fe20003f26070 */
[----:B--2---:R-:W-:Y:S01]  /*7060*/  FADD.FTZ R0, R15, R5 ;  /* 0x000000050f007221 */ /* 0x004fe20000010000 */
[----:B------:R-:W-:Y:S02]  /*7070*/  LOP3.LUT R8, R6, 0xffff, RZ, 0xc0, !PT ;  /* 0x0000ffff06087812 */ /* 0x000fe400078ec0ff */
[----:B------:R-:W-:Y:S01]  /*7080*/  PRMT R153, R20, 0x7610, R153 ;  /* 0x0000761014997816 */ /* 0x000fe20000000099 */
[----:B---3--:R-:W-:Y:S01]  /*7090*/  FADD.FTZ R12, R14, R2 ;  /* 0x000000020e0c7221 */ /* 0x008fe20000010000 */
[----:B------:R-:W-:Y:S01]  /*70a0*/  SHF.R.U32.HI R2, RZ, 0x8, R8 ;  /* 0x00000008ff027819 */ /* 0x000fe20000011608 */
[----:B----4-:R-:W-:Y:S01]  /*70b0*/  FADD.FTZ R0, R18, R0 ;  /* 0x0000000012007221 */ /* 0x010fe20000010000 */
[----:B------:R-:W-:Y:S01]  /*70c0*/  IADD3 R237, R223, 0x646e171e, RZ ;  /* 0x646e171edfed7810 */ /* 0x000fe20007ffe0ff */
[----:B------:R-:W-:Y:S01]  /*70d0*/  IMAD.WIDE.U32 R6, R13, -0x2daee0ad, RZ ;  /* 0xd2511f530d067825 */ /* 0x000fe200078e00ff */
[----:B------:R-:W-:Y:S01]  /*70e0*/  PRMT R152, R20, 0x7632, R152 ;  /* 0x0000763214987816 */ /* 0x000fe20000000098 */
[----:B------:R-:W-:Y:S01]  /*70f0*/  @!P2 HADD2 R43, -R153.H0_H0, -RZ.H0_H0 ;  /* 0xa00000ff992ba230 */ /* 0x000fe20000000900 */
[----:B------:R-:W-:Y:S01]  /*7100*/  F2FP.PACK_AB R14, R14, R11 ;  /* 0x0000000b0e0e723e */ /* 0x000fe200000000ff */
[----:B------:R-:W-:Y:S01]  /*7110*/  FADD.FTZ R11, R9, R0 ;  /* 0x00000000090b7221 */ /* 0x000fe20000010000 */
[----:B------:R-:W-:Y:S01]  /*7120*/  LOP3.LUT R2, R2, 0xffff, RZ, 0xc0, !PT ;  /* 0x0000ffff02027812 */ /* 0x000fe200078ec0ff */
[----:B------:R-:W1:Y:S01]  /*7130*/  MUFU.EX2 R13, R23 ;  /* 0x00000017000d7308 */ /* 0x000e620000000800 */
[----:B------:R-:W-:-:S02]  /*7140*/  LOP3.LUT R0, R7, R237, R10, 0x96, !PT ;  /* 0x000000ed07007212 */ /* 0x000fc400078e960a */
[----:B------:R-:W-:Y:S02]  /*7150*/  PRMT R214, R153, 0x5410, R152 ;  /* 0x0000541099d67816 */ /* 0x000fe40000000098 */
[----:B------:R-:W-:Y:S02]  /*7160*/  @!P2 PRMT R153, R43, 0x5410, RZ ;  /* 0x000054102b99a816 */ /* 0x000fe400000000ff */
[----:B------:R-:W-:Y:S01]  /*7170*/  ISETP.GE.U32.AND P2, PT, R217, R2, PT ;  /* 0x00000002d900720c */ /* 0x000fe20003f46070 */
[----:B------:R-:W2:Y:S01]  /*7180*/  MUFU.EX2 R10, R24 ;  /* 0x00000018000a7308 */ /* 0x000ea20000000800 */
[----:B------:R-:W-:Y:S01]  /*7190*/  LOP3.LUT R2, R0, 0xffff, RZ, 0xc0, !PT ;  /* 0x0000ffff00027812 */ /* 0x000fe200078ec0ff */
[----:B------:R-:W-:-:S03]  /*71a0*/  @!P6 HADD2 R42, -R152.H0_H0, -RZ.H0_H0 ;  /* 0xa00000ff982ae230 */ /* 0x000fc60000000900 */
[----:B------:R-:W-:-:S04]  /*71b0*/  SHF.R.U32.HI R2, RZ, 0x8, R2 ;  /* 0x00000008ff027819 */ /* 0x000fc80000011602 */
[----:B------:R-:W-:Y:S02]  /*71c0*/  LOP3.LUT R2, R2, 0xffff, RZ, 0xc0, !PT ;  /* 0x0000ffff02027812 */ /* 0x000fe400078ec0ff */
[----:B------:R-:W-:Y:S02]  /*71d0*/  @!P6 PRMT R152, R42, 0x5410, RZ ;  /* 0x000054102a98e816 */ /* 0x000fe400000000ff */
[C---:B------:R-:W-:Y:S02]  /*71e0*/  PRMT R125, R22.reuse, 0x7610, R125 ;  /* 0x00007610167d7816 */ /* 0x040fe4000000007d */
[----:B------:R-:W-:Y:S01]  /*71f0*/  ISETP.GE.U32.AND P6, PT, R217, R2, PT ;  /* 0x00000002d900720c */ /* 0x000fe20003fc6070 */
[----:B-1----:R-:W-:Y:S01]  /*7200*/  FADD.FTZ R2, R13, R11 ;  /* 0x0000000b0d027221 */ /* 0x002fe20000010000 */
[----:B------:R-:W-:Y:S01]  /*7210*/  PRMT R124, R22, 0x7632, R124 ;  /* 0x00007632167c7816 */ /* 0x000fe2000000007c */
[----:B------:R-:W-:Y:S01]  /*7220*/  @!P3 HADD2 R52, -R125.H0_H0, -RZ.H0_H0 ;  /* 0xa00000ff7d34b230 */ /* 0x000fe20000000900 */
[----:B------:R-:W-:Y:S01]  /*7230*/  F2FP.PACK_AB R5, R5, R15 ;  /* 0x0000000f0505723e */ /* 0x000fe200000000ff */
[----:B--2---:R-:W-:Y:S01]  /*7240*/  FADD.FTZ R8, R10, R2 ;  /* 0x000000020a087221 */ /* 0x004fe20000010000 */
[----:B------:R-:W-:Y:S01]  /*7250*/  LOP3.LUT R2, R6, 0xff, RZ, 0xc0, !PT ;  /* 0x000000ff06027812 */ /* 0x000fe200078ec0ff */
[----:B------:R-:W-:Y:S01]  /*7260*/  @!P2 HADD2 R50, -R124.H0_H0, -RZ.H0_H0 ;  /* 0xa00000ff7c32a230 */ /* 0x000fe20000000900 */
[----:B------:R-:W-:-:S02]  /*7270*/  PRMT R216, R125, 0x5410, R124 ;  /* 0x000054107dd87816 */ /* 0x000fc4000000007c */
[----:B------:R-:W-:Y:S02]  /*7280*/  PRMT R151, R5, 0x7632, R151 ;  /* 0x0000763205977816 */ /* 0x000fe40000000097 */
[----:B------:R-:W-:Y:S02]  /*7290*/  @!P3 PRMT R125, R52, 0x5410, RZ ;  /* 0x00005410347db816 */ /* 0x000fe400000000ff */
[----:B------:R-:W-:Y:S02]  /*72a0*/  ISETP.GE.U32.AND P3, PT, R217, R2, PT ;  /* 0x00000002d900720c */ /* 0x000fe40003f66070 */
[----:B------:R-:W-:Y:S01]  /*72b0*/  LOP3.LUT R2, R0, 0xff, RZ, 0xc0, !PT ;  /* 0x000000ff00027812 */ /* 0x000fe200078ec0ff */
[----:B------:R-:W-:Y:S01]  /*72c0*/  @!P4 HADD2 R45, -R151.H0_H0, -RZ.H0_H0 ;  /* 0xa00000ff972dc230 */ /* 0x000fe20000000900 */
[----:B------:R-:W-:Y:S02]  /*72d0*/  F2FP.PACK_AB R10, R10, R13 ;  /* 0x0000000d0a0a723e */ /* 0x000fe400000000ff */
[----:B------:R-:W-:Y:S01]  /*72e0*/  F2FP.PACK_AB R9, R9, R18 ;  /* 0x000000120909723e */ /* 0x000fe200000000ff */
[----:B------:R-:W1:Y:S01]  /*72f0*/  MUFU.EX2 R13, R27 ;  /* 0x0000001b000d7308 */ /* 0x000e620000000800 */
[----:B------:R-:W-:-:S02]  /*7300*/  PRMT R150, R5, 0x7610, R150 ;  /* 0x0000761005967816 */ /* 0x000fc40000000096 */
[----:B------:R-:W-:Y:S02]  /*7310*/  @!P2 PRMT R124, R50, 0x5410, RZ ;  /* 0x00005410327ca816 */ /* 0x000fe400000000ff */
[----:B------:R-:W-:Y:S02]  /*7320*/  ISETP.GE.U32.AND P2, PT, R217, R2, PT ;  /* 0x00000002d900720c */ /* 0x000fe40003f46070 */
[----:B------:R-:W-:Y:S01]  /*7330*/  SHF.R.U32.HI R2, RZ, 0x18, R0 ;  /* 0x00000018ff027819 */ /* 0x000fe20000011600 */
[----:B------:R-:W2:Y:S01]  /*7340*/  MUFU.EX2 R11, R32 ;  /* 0x00000020000b7308 */ /* 0x000ea20000000800 */
[----:B------:R-:W-:Y:S02]  /*7350*/  PRMT R213, R150, 0x5410, R151 ;  /* 0x0000541096d57816 */ /* 0x000fe40000000097 */
[----:B------:R-:W-:Y:S02]  /*7360*/  PRMT R84, R9, 0x7610, R84 ;  /* 0x0000761009547816 */ /* 0x000fe40000000054 */
[----:B------:R-:W-:-:S02]  /*7370*/  @!P4 PRMT R151, R45, 0x5410, RZ ;  /* 0x000054102d97c816 */ /* 0x000fc400000000ff */
[----:B------:R-:W-:Y:S02]  /*7380*/  ISETP.GE.U32.AND P4, PT, R217, R2, PT ;  /* 0x00000002d900720c */ /* 0x000fe40003f86070 */
[----:B------:R-:W-:Y:S01]  /*7390*/  SHF.R.U32.HI R0, RZ, 0x10, R0 ;  /* 0x00000010ff007819 */ /* 0x000fe20000011600 */
[----:B------:R-:W-:Y:S01]  /*73a0*/  @!P5 HADD2 R48, -R150.H0_H0, -RZ.H0_H0 ;  /* 0xa00000ff9630d230 */ /* 0x000fe20000000900 */
[----:B------:R-:W-:Y:S02]  /*73b0*/  PRMT R85, R9, 0x7632, R85 ;  /* 0x0000763209557816 */ /* 0x000fe40000000055 */
[----:B------:R-:W-:Y:S01]  /*73c0*/  SHF.R.U32.HI R2, RZ, 0x10, R6 ;  /* 0x00000010ff027819 */ /* 0x000fe20000011606 */
[----:B------:R-:W3:Y:S01]  /*73d0*/  MUFU.EX2 R9, R26 ;  /* 0x0000001a00097308 */ /* 0x000ee20000000800 */
[----:B------:R-:W-:Y:S01]  /*73e0*/  @!P1 HADD2 R49, -R84.H0_H0, -RZ.H0_H0 ;  /* 0xa00000ff54319230 */ /* 0x000fe20000000900 */
[----:B------:R-:W-:Y:S02]  /*73f0*/  LOP3.LUT R0, R0, 0xff, RZ, 0xc0, !PT ;  /* 0x000000ff00007812 */ /* 0x000fe400078ec0ff */
[----:B------:R-:W-:-:S02]  /*7400*/  LOP3.LUT R5, R6, 0xffff, RZ, 0xc0, !PT ;  /* 0x0000ffff06057812 */ /* 0x000fc400078ec0ff */
[----:B------:R-:W-:Y:S01]  /*7410*/  LOP3.LUT R2, R2, 0xff, RZ, 0xc0, !PT ;  /* 0x000000ff02027812 */ /* 0x000fe200078ec0ff */
[----:B------:R-:W-:Y:S01]  /*7420*/  @!P0 HADD2 R47, -R85.H0_H0, -RZ.H0_H0 ;  /* 0xa00000ff552f8230 */ /* 0x000fe20000000900 */
[----:B------:R-:W4:Y:S01]  /*7430*/  MUFU.EX2 R7, R35 ;  /* 0x0000002300077308 */ /* 0x000f220000000800 */
[----:B------:R-:W-:Y:S02]  /*7440*/  PRMT R149, R14, 0x7610, R149 ;  /* 0x000076100e957816 */ /* 0x000fe40000000095 */
[----:B------:R-:W-:Y:S02]  /*7450*/  @!P5 PRMT R150, R48, 0x5410, RZ ;  /* 0x000054103096d816 */ /* 0x000fe400000000ff */
[----:B------:R-:W-:Y:S02]  /*7460*/  PRMT R215, R84, 0x5410, R85 ;  /* 0x0000541054d77816 */ /* 0x000fe40000000055 */
[----:B------:R-:W-:Y:S02]  /*7470*/  @!P1 PRMT R84, R49, 0x5410, RZ ;  /* 0x0000541031549816 */ /* 0x000fe400000000ff */
[----:B------:R-:W-:-:S02]  /*7480*/  ISETP.GE.U32.AND P5, PT, R217, R0, PT ;  /* 0x00000000d900720c */ /* 0x000fc40003fa6070 */
[----:B------:R-:W-:Y:S02]  /*7490*/  SHF.R.U32.HI R6, RZ, 0x18, R6 ;  /* 0x00000018ff067819 */ /* 0x000fe40000011606 */
[----:B------:R-:W-:Y:S01]  /*74a0*/  ISETP.GE.U32.AND P1, PT, R217, R2, PT ;  /* 0x00000002d900720c */ /* 0x000fe20003f26070 */
[----:B-1----:R-:W-:Y:S01]  /*74b0*/  FADD.FTZ R2, R13, R12 ;  /* 0x0000000c0d027221 */ /* 0x002fe20000010000 */
[----:B------:R-:W-:Y:S01]  /*74c0*/  SHF.R.U32.HI R0, RZ, 0x8, R5 ;  /* 0x00000008ff007819 */ /* 0x000fe20000011605 */
[----:B------:R-:W-:Y:S01]  /*74d0*/  @!P2 HADD2 R57, -R149.H0_H0, -RZ.H0_H0 ;  /* 0xa00000ff9539a230 */ /* 0x000fe20000000900 */
[----:B------:R-:W-:Y:S02]  /*74e0*/  PRMT R148, R14, 0x7632, R148 ;  /* 0x000076320e947816 */ /* 0x000fe40000000094 */
[----:B------:R-:W-:Y:S02]  /*74f0*/  @!P0 PRMT R85, R47, 0x5410, RZ ;  /* 0x000054102f558816 */ /* 0x000fe400000000ff */
[----:B------:R-:W-:Y:S01]  /*7500*/  ISETP.GE.U32.AND P0, PT, R217, R6, PT ;  /* 0x00000006d900720c */ /* 0x000fe20003f06070 */
[----:B--2---:R-:W-:Y:S01]  /*7510*/  FADD.FTZ R6, R11, R2 ;  /* 0x000000020b067221 */ /* 0x004fe20000010000 */
[----:B------:R-:W-:-:S02]  /*7520*/  LOP3.LUT R0, R0, 0xffff, RZ, 0xc0, !PT ;  /* 0x0000ffff00007812 */ /* 0x000fc400078ec0ff */
[----:B------:R-:W-:Y:S02]  /*7530*/  F2FP.PACK_AB R2, R11, R13 ;  /* 0x0000000d0b02723e */ /* 0x000fe400000000ff */
[----:B------:R-:W-:Y:S01]  /*7540*/  PRMT R211, R149, 0x5410, R148 ;  /* 0x0000541095d37816 */ /* 0x000fe20000000094 */
[----:B------:R-:W-:Y:S01]  /*7550*/  MUFU.EX2 R13, R25 ;  /* 0x00000019000d7308 */ /* 0x000fe20000000800 */
[----:B------:R-:W-:Y:S02]  /*7560*/  @!P2 PRMT R149, R57, 0x5410, RZ ;  /* 0x000054103995a816 */ /* 0x000fe400000000ff */
[----:B------:R-:W-:Y:S01]  /*7570*/  ISETP.GE.U32.AND P2, PT, R217, R0, PT ;  /* 0x00000000d900720c */ /* 0x000fe20003f46070 */
[----:B---3--:R-:W-:Y:S01]  /*7580*/  FADD.FTZ R0, R9, R8 ;  /* 0x0000000809007221 */ /* 0x008fe20000010000 */
[----:B------:R-:W-:-:S03]  /*7590*/  PRMT R147, R10, 0x7632, R147 ;  /* 0x000076320a937816 */ /* 0x000fc60000000093 */
[----:B------:R-:W1:Y:S01]  /*75a0*/  MUFU.EX2 R11, R28 ;  /* 0x0000001c000b7308 */ /* 0x000e620000000800 */
[----:B------:R-:W-:Y:S01]  /*75b0*/  PRMT R146, R10, 0x7610, R146 ;  /* 0x000076100a927816 */ /* 0x000fe20000000092 */
[C---:B----4-:R-:W-:Y:S01]  /*75c0*/  FADD.FTZ R5, R7.reuse, R0 ;  /* 0x0000000007057221 */ /* 0x050fe20000010000 */
[----:B------:R-:W-:-:S05]  /*75d0*/  F2FP.PACK_AB R0, R7, R9 ;  /* 0x000000090700723e */ /* 0x000fca00000000ff */
[----:B------:R-:W2:Y:S01]  /*75e0*/  MUFU.EX2 R10, R29 ;  /* 0x0000001d000a7308 */ /* 0x000ea20000000800 */
[----:B------:R-:W-:-:S07]  /*75f0*/  PRMT R145, R2, 0x7610, R145 ;  /* 0x0000761002917816 */ /* 0x000fce0000000091 */
[----:B------:R-:W3:Y:S01]  /*7600*/  MUFU.EX2 R20, R114 ;  /* 0x0000007200147308 */ /* 0x000ee20000000800 */
[----:B------:R-:W-:-:S07]  /*7610*/  PRMT R144, R2, 0x7632, R144 ;  /* 0x0000763202907816 */ /* 0x000fce0000000090 */
[----:B------:R-:W4:Y:S01]  /*7620*/  MUFU.EX2 R7, R30 ;  /* 0x0000001e00077308 */ /* 0x000f220000000800 */
[----:B-1----:R-:W-:-:S07]  /*7630*/  FADD.FTZ R2, R13, R11 ;  /* 0x0000000b0d027221 */ /* 0x002fce0000010000 */
[----:B------:R-:W1:Y:S08]  /*7640*/  MUFU.EX2 R17, R111 ;  /* 0x0000006f00117308 */ /* 0x000e700000000800 */
[----:B------:R-:W1:Y:S01]  /*7650*/  MUFU.EX2 R9, R31 ;  /* 0x0000001f00097308 */ /* 0x000e620000000800 */
[----:B--2---:R-:W-:-:S07]  /*7660*/  FADD.FTZ R2, R10, R2 ;  /* 0x000000020a027221 */ /* 0x004fce0000010000 */
[----:B------:R-:W2:Y:S01]  /*7670*/  MUFU.EX2 R18, R34 ;  /* 0x0000002200127308 */ /* 0x000ea20000000800 */
[----:B------:R-:W-:-:S07]  /*7680*/  PRMT R143, R0, 0x7610, R143 ;  /* 0x00007610008f7816 */ /* 0x000fce000000008f */
[----:B------:R-:W1:Y:S01]  /*7690*/  MUFU.EX2 R8, R33 ;  /* 0x0000002100087308 */ /* 0x000e620000000800 */
[----:B------:R-:W-:-:S07]  /*76a0*/  PRMT R142, R0, 0x7632, R142 ;  /* 0x00007632008e7816 */ /* 0x000fce000000008e */
[----:B------:R-:W2:Y:S01]  /*76b0*/  MUFU.EX2 R16, R54 ;  /* 0x0000003600107308 */ /* 0x000ea20000000800 */
[----:B---3--:R-:W-:Y:S02]  /*76c0*/  FADD.FTZ R0, R20, R63 ;  /* 0x0000003f14007221 */ /* 0x008fe40000010000 */
[----:B----4-:R-:W-:-:S05]  /*76d0*/  FADD.FTZ R2, R7, R2 ;  /* 0x0000000207027221 */ /* 0x010fca0000010000 */
[----:B------:R-:W-:Y:S01]  /*76e0*/  MUFU.EX2 R21, R56 ;  /* 0x0000003800157308 */ /* 0x000fe20000000800 */
[----:B-1----:R-:W-:-:S07]  /*76f0*/  FADD.FTZ R23, R17, R0 ;  /* 0x0000000011177221 */ /* 0x002fce0000010000 */
[----:B------:R-:W1:Y:S01]  /*7700*/  MUFU.EX2 R15, R44 ;  /* 0x0000002c000f7308 */ /* 0x000e620000000800 */
[----:B------:R-:W-:Y:S01]  /*7710*/  F2FP.PACK_AB R35, R7, R10 ;  /* 0x0000000a0723723e */ /* 0x000fe200000000ff */
[----:B------:R-:W-:Y:S02]  /*7720*/  FADD.FTZ R2, R9, R2 ;  /* 0x0000000209027221 */ /* 0x000fe40000010000 */
[----:B--2---:R-:W-:-:S04]  /*7730*/  FADD.FTZ R0, R18, R6 ;  /* 0x0000000612007221 */ /* 0x004fc80000010000 */
[----:B------:R-:W-:Y:S01]  /*7740*/  MUFU.EX2 R19, R96 ;  /* 0x0000006000137308 */ /* 0x000fe20000000800 */
[----:B------:R-:W-:-:S07]  /*7750*/  FADD.FTZ R22, R8, R2 ;  /* 0x0000000208167221 */ /* 0x000fce0000010000 */
[----:B------:R-:W2:Y:S01]  /*7760*/  MUFU.EX2 R12, R46 ;  /* 0x0000002e000c7308 */ /* 0x000ea20000000800 */
[----:B------:R-:W-:-:S07]  /*7770*/  FADD.FTZ R2, R16, R0 ;  /* 0x0000000010027221 */ /* 0x000fce0000010000 */
[----:B------:R-:W3:Y:S01]  /*7780*/  MUFU.EX2 R7, R51 ;  /* 0x0000003300077308 */ /* 0x000ee20000000800 */
[----:B-1----:R-:W-:Y:S02]  /*7790*/  FADD.FTZ R0, R15, R5 ;  /* 0x000000050f007221 */ /* 0x002fe40000010000 */
[----:B------:R-:W-:-:S05]  /*77a0*/  FADD.FTZ R2, R21, R2 ;  /* 0x0000000215027221 */ /* 0x000fca0000010000 */
[----:B------:R-:W1:Y:S01]  /*77b0*/  MUFU.EX2 R6, R113 ;  /* 0x0000007100067308 */ /* 0x000e620000000800 */
[----:B--2---:R-:W-:Y:S02]  /*77c0*/  FADD.FTZ R0, R12, R0 ;  /* 0x000000000c007221 */ /* 0x004fe40000010000 */
[----:B------:R-:W-:Y:S01]  /*77d0*/  FADD.FTZ R5, R19, R2 ;  /* 0x0000000213057221 */ /* 0x000fe20000010000 */
[----:B------:R-:W-:Y:S01]  /*77e0*/  IADD3 R2, R71, 0x1, RZ ;  /* 0x0000000147027810 */ /* 0x000fe20007ffe0ff */
[----:B------:R-:W-:Y:S02]  /*77f0*/  IMAD.MOV.U32 R26, RZ, RZ, R176 ;  /* 0x000000ffff1a7224 */ /* 0x000fe400078e00b0 */
[----:B---3--:R-:W-:Y:S01]  /*7800*/  FADD.FTZ R0, R7, R0 ;  /* 0x0000000007007221 */ /* 0x008fe20000010000 */
[----:B------:R-:W-:-:S03]  /*7810*/  LOP3.LUT R176, R223, R2, RZ, 0x3c, !PT ;  /* 0x00000002dfb07212 */ /* 0x000fc600078e3cff */
[----:B-1----:R-:W-:Y:S01]  /*7820*/  FADD.FTZ R14, R6, R0 ;  /* 0x00000000060e7221 */ /* 0x002fe20000010000 */
[----:B------:R-:W-:Y:S02]  /*7830*/  LOP3.LUT R0, R176, R133, RZ, 0x3c, !PT ;  /* 0x00000085b0007212 */ /* 0x000fe400078e3cff */
[----:B------:R-:W-:-:S03]  /*7840*/  F2FP.PACK_AB R43, R17, R20 ;  /* 0x00000014112b723e */ /* 0x000fc600000000ff */
[----:B------:R-:W-:Y:S01]  /*7850*/  IMAD.WIDE.U32 R28, R0, -0x326172a9, RZ ;  /* 0xcd9e8d57001c7825 */ /* 0x000fe200078e00ff */
[----:B------:R-:W-:Y:S02]  /*7860*/  F2FP.PACK_AB R42, R8, R9 ;  /* 0x00000009082a723e */ /* 0x000fe400000000ff */
[----:B------:R-:W-:Y:S02]  /*7870*/  F2FP.PACK_AB R17, R6, R7 ;  /* 0x000000070611723e */ /* 0x000fe400000000ff */
[----:B------:R-:W-:Y:S02]  /*7880*/  LOP3.LUT R6, R29, R232, R186, 0x96, !PT ;  /* 0x000000e81d067212 */ /* 0x000fe400078e96ba */
[----:B------:R-:W-:-:S03]  /*7890*/  LOP3.LUT R8, R101, R233, R28, 0x96, !PT ;  /* 0x000000e965087212 */ /* 0x000fc600078e961c */
[----:B------:R-:W-:-:S04]  /*78a0*/  IMAD.WIDE.U32 R6, R6, -0x2daee0ad, RZ ;  /* 0xd2511f5306067825 */ /* 0x000fc800078e00ff */
[----:B------:R-:W-:Y:S01]  /*78b0*/  IMAD.WIDE.U32 R8, R8, -0x2daee0ad, RZ ;  /* 0xd2511f5308087825 */ /* 0x000fe200078e00ff */
[----:B------:R-:W-:Y:S02]  /*78c0*/  F2FP.PACK_AB R15, R12, R15 ;  /* 0x0000000f0c0f723e */ /* 0x000fe400000000ff */
[----:B------:R-:W-:Y:S02]  /*78d0*/  LOP3.LUT R12, R7, R234, R250, 0x96, !PT ;  /* 0x000000ea070c7212 */ /* 0x000fe400078e96fa */
[----:B------:R-:W-:Y:S02]  /*78e0*/  LOP3.LUT R10, R9, R241, R6, 0x96, !PT ;  /* 0x000000f1090a7212 */ /* 0x000fe400078e9606 */
[----:B------:R-:W-:Y:S01]  /*78f0*/  F2FP.PACK_AB R33, R11, R13 ;  /* 0x0000000d0b21723e */ /* 0x000fe200000000ff */
[----:B------:R-:W-:-:S04]  /*7900*/  IMAD.WIDE.U32 R12, R12, -0x326172a9, RZ ;  /* 0xcd9e8d570c0c7825 */ /* 0x000fc800078e00ff */
[----:B------:R-:W-:Y:S01]  /*7910*/  IMAD.WIDE.U32 R10, R10, -0x326172a9, RZ ;  /* 0xcd9e8d570a0a7825 */ /* 0x000fe200078e00ff */
[----:B------:R-:W-:-:S04]  /*7920*/  LOP3.LUT R7, R13, R231, R100, 0x96, !PT ;  /* 0x000000e70d077212 */ /* 0x000fc800078e9664 */
[----:B------:R-:W-:Y:S01]  /*7930*/  LOP3.LUT R12, R11, R240, R12, 0x96, !PT ;  /* 0x000000f00b0c7212 */ /* 0x000fe200078e960c */
[----:B------:R-:W-:-:S04]  /*7940*/  IMAD.WIDE.U32 R6, R7, -0x2daee0ad, RZ ;  /* 0xd2511f5307067825 */ /* 0x000fc800078e00ff */
[----:B------:R-:W-:Y:S01]  /*7950*/  IMAD.WIDE.U32 R12, R12, -0x2daee0ad, RZ ;  /* 0xd2511f530c0c7825 */ /* 0x000fe200078e00ff */
[----:B------:R-:W-:-:S04]  /*7960*/  LOP3.LUT R8, R7, R239, R8, 0x96, !PT ;  /* 0x000000ef07087212 */ /* 0x000fc800078e9608 */
[----:B------:R-:W-:Y:S01]  /*7970*/  LOP3.LUT R6, R13, R236, R6, 0x96, !PT ;  /* 0x000000ec0d067212 */ /* 0x000fe200078e9606 */
[----:B------:R-:W-:-:S04]  /*7980*/  IMAD.WIDE.U32 R8, R8, -0x326172a9, RZ ;  /* 0xcd9e8d5708087825 */ /* 0x000fc800078e00ff */
[----:B------:R-:W-:Y:S01]  /*7990*/  IMAD.WIDE.U32 R6, R6, -0x326172a9, RZ ;  /* 0xcd9e8d5706067825 */ /* 0x000fe200078e00ff */
[----:B------:R-:W-:-:S04]  /*79a0*/  @!P4 HADD2 R59, -R147.H0_H0, -RZ.H0_H0 ;  /* 0xa00000ff933bc230 */ /* 0x000fc80000000900 */
[----:B------:R-:W-:Y:S02]  /*79b0*/  LOP3.LUT R0, R7, R242, R8, 0x96, !PT ;  /* 0x000000f207007212 */ /* 0x000fe400078e9608 */
[----:B------:R-:W-:Y:S02]  /*79c0*/  PRMT R210, R146, 0x5410, R147 ;  /* 0x0000541092d27816 */ /* 0x000fe40000000093 */
[C---:B------:R-:W-:Y:S02]  /*79d0*/  LOP3.LUT R2, R0.reuse, 0xff, RZ, 0xc0, !PT ;  /* 0x000000ff00027812 */ /* 0x040fe400078ec0ff */
[----:B------:R-:W-:Y:S02]  /*79e0*/  @!P4 PRMT R147, R59, 0x5410, RZ ;  /* 0x000054103b93c816 */ /* 0x000fe400000000ff */
[----:B------:R-:W-:Y:S02]  /*79f0*/  ISETP.GE.U32.AND P4, PT, R217, R2, PT ;  /* 0x00000002d900720c */ /* 0x000fe40003f86070 */
[----:B------:R-:W-:Y:S01]  /*7a00*/  LOP3.LUT R2, R0, 0xffff, RZ, 0xc0, !PT ;  /* 0x0000ffff00027812 */ /* 0x000fe200078ec0ff */
[----:B------:R-:W-:-:S03]  /*7a10*/  @!P3 HADD2 R62, -R145.H0_H0, -RZ.H0_H0 ;  /* 0xa00000ff913eb230 */ /* 0x000fc60000000900 */
[----:B------:R-:W-:Y:S02]  /*7a20*/  SHF.R.U32.HI R2, RZ, 0x8, R2 ;  /* 0x00000008ff027819 */ /* 0x000fe40000011602 */
[----:B------:R-:W-:Y:S02]  /*7a30*/  PRMT R24, R145, 0x5410, R144 ;  /* 0x0000541091187816 */ /* 0x000fe40000000090 */
[----:B------:R-:W-:Y:S01]  /*7a40*/  LOP3.LUT R2, R2, 0xffff, RZ, 0xc0, !PT ;  /* 0x0000ffff02027812 */ /* 0x000fe200078ec0ff */
[----:B------:R-:W-:Y:S01]  /*7a50*/  @!P0 HADD2 R58, -R142.H0_H0, -RZ.H0_H0 ;  /* 0xa00000ff8e3a8230 */ /* 0x000fe20000000900 */
[----:B------:R-:W-:Y:S02]  /*7a60*/  @!P3 PRMT R145, R62, 0x5410, RZ ;  /* 0x000054103e91b816 */ /* 0x000fe400000000ff */
[----:B------:R-:W-:Y:S02]  /*7a70*/  ISETP.GE.U32.AND P3, PT, R217, R2, PT ;  /* 0x00000002d900720c */ /* 0x000fe40003f66070 */
[----:B------:R-:W-:-:S02]  /*7a80*/  SHF.R.U32.HI R2, RZ, 0x10, R0 ;  /* 0x00000010ff027819 */ /* 0x000fc40000011600 */
[----:B------:R-:W-:Y:S02]  /*7a90*/  F2FP.PACK_AB R16, R16, R18 ;  /* 0x000000121010723e */ /* 0x000fe400000000ff */
[----:B------:R-:W-:Y:S02]  /*7aa0*/  SHF.R.U32.HI R0, RZ, 0x18, R0 ;  /* 0x00000018ff007819 */ /* 0x000fe40000011600 */
[----:B------:R-:W-:Y:S01]  /*7ab0*/  F2FP.PACK_AB R18, R19, R21 ;  /* 0x000000151312723e */ /* 0x000fe200000000ff */
[----:B------:R-:W-:Y:S01]  /*7ac0*/  @!P2 HADD2 R55, -R144.H0_H0, -RZ.H0_H0 ;  /* 0xa00000ff9037a230 */ /* 0x000fe20000000900 */
[----:B------:R-:W-:Y:S01]  /*7ad0*/  PRMT R212, R143, 0x5410, R142 ;  /* 0x000054108fd47816 */ /* 0x000fe2000000008e */
[----:B------:R-:W1:Y:S01]  /*7ae0*/  MUFU.EX2 R19, R108 ;  /* 0x0000006c00137308 */ /* 0x000e620000000800 */
[----:B------:R-:W-:Y:S02]  /*7af0*/  @!P0 PRMT R142, R58, 0x5410, RZ ;  /* 0x000054103a8e8816 */ /* 0x000fe400000000ff */
[----:B------:R-:W-:-:S02]  /*7b00*/  ISETP.GE.U32.AND P0, PT, R217, R0, PT ;  /* 0x00000000d900720c */ /* 0x000fc40003f06070 */
[----:B------:R-:W-:-:S03]  /*7b10*/  LOP3.LUT R0, R6, 0xff, RZ, 0xc0, !PT ;  /* 0x000000ff06007812 */ /* 0x000fc600078ec0ff */
[----:B------:R-:W2:Y:S01]  /*7b20*/  MUFU.EX2 R11, R105 ;  /* 0x00000069000b7308 */ /* 0x000ea20000000800 */
[----:B------:R-:W-:Y:S01]  /*7b30*/  @!P2 PRMT R144, R55, 0x5410, RZ ;  /* 0x000054103790a816 */ /* 0x000fe200000000ff */
[----:B------:R-:W-:Y:S01]  /*7b40*/  @!P1 HADD2 R60, -R143.H0_H0, -RZ.H0_H0 ;  /* 0xa00000ff8f3c9230 */ /* 0x000fe20000000900 */
[----:B------:R-:W-:Y:S02]  /*7b50*/  LOP3.LUT R10, R9, R238, R10, 0x96, !PT ;  /* 0x000000ee090a7212 */ /* 0x000fe400078e960a */
[----:B------:R-:W-:Y:S01]  /*7b60*/  ISETP.GE.U32.AND P2, PT, R217, R0, PT ;  /* 0x00000000d900720c */ /* 0x000fe20003f46070 */
[----:B------:R-:W-:Y:S01]  /*7b70*/  @!P5 HADD2 R61, -R146.H0_H0, -RZ.H0_H0 ;  /* 0xa00000ff923dd230 */ /* 0x000fe20000000900 */
[--C-:B------:R-:W-:Y:S02]  /*7b80*/  SHF.R.U32.HI R0, RZ, 0x10, R6.reuse ;  /* 0x00000010ff007819 */ /* 0x100fe40000011606 */
[----:B------:R-:W-:Y:S02]  /*7b90*/  LOP3.LUT R9, R6, 0xffff, RZ, 0xc0, !PT ;  /* 0x0000ffff06097812 */ /* 0x000fe400078ec0ff */
[----:B------:R-:W-:Y:S01]  /*7ba0*/  SHF.R.U32.HI R6, RZ, 0x18, R6 ;  /* 0x00000018ff067819 */ /* 0x000fe20000011606 */
[----:B------:R-:W-:Y:S01]  /*7bb0*/  @!P6 HADD2 R53, -R148.H0_H0, -RZ.H0_H0 ;  /* 0xa00000ff9435e230 */ /* 0x000fe20000000900 */
[----:B------:R-:W-:-:S02]  /*7bc0*/  LOP3.LUT R2, R2, 0xff, RZ, 0xc0, !PT ;  /* 0x000000ff02027812 */ /* 0x000fc400078ec0ff */
[----:B------:R-:W-:Y:S01]  /*7bd0*/  @!P1 PRMT R143, R60, 0x5410, RZ ;  /* 0x000054103c8f9816 */ /* 0x000fe200000000ff */
[----:B------:R-:W3:Y:S01]  /*7be0*/  MUFU.EX2 R21, R93 ;  /* 0x0000005d00157308 */ /* 0x000ee20000000800 */
[----:B------:R-:W-:Y:S01]  /*7bf0*/  ISETP.GE.U32.AND P1, PT, R217, R6, PT ;  /* 0x00000006d900720c */ /* 0x000fe20003f26070 */
[----:B------:R-:W-:Y:S01]  /*7c00*/  IMAD.WIDE.U32 R6, R10, -0x2daee0ad, RZ ;  /* 0xd2511f530a067825 */ /* 0x000fe200078e00ff */
[----:B------:R-:W-:Y:S02]  /*7c10*/  @!P5 PRMT R146, R61, 0x5410, RZ ;  /* 0x000054103d92d816 */ /* 0x000fe400000000ff */
[----:B------:R-:W-:Y:S02]  /*7c20*/  LOP3.LUT R0, R0, 0xff, RZ, 0xc0, !PT ;  /* 0x000000ff00007812 */ /* 0x000fe400078ec0ff */
[----:B------:R-:W-:Y:S01]  /*7c30*/  ISETP.GE.U32.AND P5, PT, R217, R2, PT ;  /* 0x00000002d900720c */ /* 0x000fe20003fa6070 */
[----:B------:R-:W4:Y:S01]  /*7c40*/  MUFU.EX2 R20, R90 ;  /* 0x0000005a00147308 */ /* 0x000f220000000800 */
[----:B-1----:R-:W-:Y:S01]  /*7c50*/  FADD.FTZ R2, R19, R14 ;  /* 0x0000000e13027221 */ /* 0x002fe20000010000 */
[----:B------:R-:W-:-:S02]  /*7c60*/  @!P6 PRMT R148, R53, 0x5410, RZ ;  /* 0x000054103594e816 */ /* 0x000fc400000000ff */
[----:B------:R-:W-:Y:S02]  /*7c70*/  ISETP.GE.U32.AND P6, PT, R217, R0, PT ;  /* 0x00000000d900720c */ /* 0x000fe40003fc6070 */
[C---:B------:R-:W-:Y:S02]  /*7c80*/  PRMT R139, R16.reuse, 0x7610, R139 ;  /* 0x00007610108b7816 */ /* 0x040fe4000000008b */
[----:B------:R-:W-:Y:S01]  /*7c90*/  LOP3.LUT R0, R7, R237, R12, 0x96, !PT ;  /* 0x000000ed07007212 */ /* 0x000fe200078e960c */
[----:B--2---:R-:W-:Y:S01]  /*7ca0*/  FADD.FTZ R12, R11, R2 ;  /* 0x000000020b0c7221 */ /* 0x004fe20000010000 */
[----:B------:R-:W-:Y:S01]  /*7cb0*/  SHF.R.U32.HI R2, RZ, 0x8, R9 ;  /* 0x00000008ff027819 */ /* 0x000fe20000011609 */
[----:B------:R-:W-:Y:S01]  /*7cc0*/  @!P4 HADD2 R64, -R139.H0_H0, -RZ.H0_H0 ;  /* 0xa00000ff8b40c230 */ /* 0x000fe20000000900 */
[----:B------:R-:W-:Y:S02]  /*7cd0*/  PRMT R137, R16, 0x7632, R137 ;  /* 0x0000763210897816 */ /* 0x000fe40000000089 */
[----:B------:R-:W-:-:S02]  /*7ce0*/  LOP3.LUT R2, R2, 0xffff, RZ, 0xc0, !PT ;  /* 0x0000ffff02027812 */ /* 0x000fc400078ec0ff */
[----:B------:R-:W-:Y:S02]  /*7cf0*/  PRMT R209, R139, 0x5410, R137 ;  /* 0x000054108bd17816 */ /* 0x000fe40000000089 */
[----:B------:R-:W-:Y:S02]  /*7d00*/  PRMT R129, R15, 0x7610, R129 ;  /* 0x000076100f817816 */ /* 0x000fe40000000081 */
[----:B------:R-:W-:Y:S01]  /*7d10*/  @!P4 PRMT R139, R64, 0x5410, RZ ;  /* 0x00005410408bc816 */ /* 0x000fe200000000ff */
[----:B---3--:R-:W-:Y:S01]  /*7d20*/  FADD.FTZ R5, R21, R5 ;  /* 0x0000000515057221 */ /* 0x008fe20000010000 */
[----:B------:R-:W-:Y:S01]  /*7d30*/  ISETP.GE.U32.AND P4, PT, R217, R2, PT ;  /* 0x00000002d900720c */ /* 0x000fe20003f86070 */
[----:B------:R-:W1:Y:S01]  /*7d40*/  MUFU.EX2 R14, R80 ;  /* 0x00000050000e7308 */ /* 0x000e620000000800 */
[----:B----4-:R-:W-:Y:S02]  /*7d50*/  F2FP.PACK_AB R10, R20, R21 ;  /* 0x00000015140a723e */ /* 0x010fe400000000ff */
[----:B------:R-:W-:Y:S01]  /*7d60*/  SHF.R.U32.HI R2, RZ, 0x10, R0 ;  /* 0x00000010ff027819 */ /* 0x000fe20000011600 */
[----:B------:R-:W-:Y:S01]  /*7d70*/  @!P5 HADD2 R66, -R129.H0_H0, -RZ.H0_H0 ;  /* 0xa00000ff8142d230 */ /* 0x000fe20000000900 */
[----:B------:R-:W-:-:S03]  /*7d80*/  PRMT R131, R15, 0x7632, R131 ;  /* 0x000076320f837816 */ /* 0x000fc60000000083 */
[----:B------:R2:W-:Y:S01]  /*7d90*/  MUFU.EX2 R21, R107 ;  /* 0x0000006b00157308 */ /* 0x0005e20000000800 */
[----:B------:R-:W-:Y:S02]  /*7da0*/  LOP3.LUT R2, R2, 0xff, RZ, 0xc0, !PT ;  /* 0x000000ff02027812 */ /* 0x000fe400078ec0ff */
[----:B------:R-:W-:Y:S02]  /*7db0*/  PRMT R208, R129, 0x5410, R131 ;  /* 0x0000541081d07816 */ /* 0x000fe40000000083 */
[----:B------:R-:W-:-:S03]  /*7dc0*/  @!P5 PRMT R129, R66, 0x5410, RZ ;  /* 0x000054104281d816 */ /* 0x000fc600000000ff */
[----:B------:R-:W3:Y:S01]  /*7dd0*/  MUFU.EX2 R9, R87 ;  /* 0x0000005700097308 */ /* 0x000ee20000000800 */
[C---:B------:R-:W-:Y:S02]  /*7de0*/  PRMT R106, R18.reuse, 0x7632, R106 ;  /* 0x00007632126a7816 */ /* 0x040fe4000000006a */
[----:B--2---:R-:W-:Y:S02]  /*7df0*/  PRMT R107, R18, 0x7610, R107 ;  /* 0x00007610126b7816 */ /* 0x004fe4000000006b */
[----:B------:R-:W-:-:S03]  /*7e00*/  ISETP.GE.U32.AND P5, PT, R217, R2, PT ;  /* 0x00000002d900720c */ /* 0x000fc60003fa6070 */
[----:B------:R-:W-:Y:S01]  /*7e10*/  @!P2 HADD2 R68, -R107.H0_H0, -RZ.H0_H0 ;  /* 0xa00000ff6b44a230 */ /* 0x000fe20000000900 */
[----:B------:R-:W-:Y:S01]  /*7e20*/  LOP3.LUT R2, R0, 0xff, RZ, 0xc0, !PT ;  /* 0x000000ff00027812 */ /* 0x000fe200078ec0ff */
[----:B------:R-:W-:Y:S01]  /*7e30*/  IMAD.MOV.U32 R30, RZ, RZ, R207 ;  /* 0x000000ffff1e7224 */ /* 0x000fe200078e00cf */
[----:B------:R-:W-:Y:S01]  /*7e40*/  PRMT R207, R107, 0x5410, R106 ;  /* 0x000054106bcf7816 */ /* 0x000fe2000000006a */
[----:B------:R-:W-:Y:S01]  /*7e50*/  FADD.FTZ R5, R20, R5 ;  /* 0x0000000514057221 */ /* 0x000fe20000010000 */
[----:B------:R-:W-:Y:S01]  /*7e60*/  @!P2 PRMT R107, R68, 0x5410, RZ ;  /* 0x00005410446ba816 */ /* 0x000fe200000000ff */
[----:B------:R-:W-:Y:S01]  /*7e70*/  @!P4 HADD2 R69, -R106.H0_H0, -RZ.H0_H0 ;  /* 0xa00000ff6a45c230 */ /* 0x000fe20000000900 */
[C---:B------:R-:W-:Y:S01]  /*7e80*/  LOP3.LUT R13, R6.reuse, 0xffff, RZ, 0xc0, !PT ;  /* 0x0000ffff060d7812 */ /* 0x040fe200078ec0ff */
[----:B------:R-:W-:Y:S01]  /*7e90*/  @!P3 HADD2 R65, -R137.H0_H0, -RZ.H0_H0 ;  /* 0xa00000ff8941b230 */ /* 0x000fe20000000900 */
[----:B------:R-:W-:Y:S01]  /*7ea0*/  ISETP.GE.U32.AND P2, PT, R217, R2, PT ;  /* 0x00000002d900720c */ /* 0x000fe20003f46070 */
[----:B------:R-:W-:Y:S01]  /*7eb0*/  @!P0 HADD2 R67, -R131.H0_H0, -RZ.H0_H0 ;  /* 0xa00000ff83438230 */ /* 0x000fe20000000900 */
[----:B------:R-:W-:Y:S01]  /*7ec0*/  PRMT R89, R17, 0x7632, R89 ;  /* 0x0000763211597816 */ /* 0x000fe20000000059 */
[----:B------:R2:W-:Y:S01]  /*7ed0*/  MUFU.EX2 R15, R88 ;  /* 0x00000058000f7308 */ /* 0x0005e20000000800 */
[----:B------:R-:W-:-:S02]  /*7ee0*/  LOP3.LUT R8, R6, 0xff, RZ, 0xc0, !PT ;  /* 0x000000ff06087812 */ /* 0x000fc400078ec0ff */
[----:B------:R-:W-:Y:S02]  /*7ef0*/  SHF.R.U32.HI R7, RZ, 0x10, R6 ;  /* 0x00000010ff077819 */ /* 0x000fe40000011606 */
[----:B------:R-:W-:Y:S01]  /*7f00*/  SHF.R.U32.HI R2, RZ, 0x18, R0 ;  /* 0x00000018ff027819 */ /* 0x000fe20000011600 */
[----:B-1----:R-:W-:Y:S01]  /*7f10*/  FADD.FTZ R5, R14, R5 ;  /* 0x000000050e057221 */ /* 0x002fe20000010000 */
[----:B------:R-:W-:Y:S02]  /*7f20*/  SHF.R.U32.HI R6, RZ, 0x18, R6 ;  /* 0x00000018ff067819 */ /* 0x000fe40000011606 */
[----:B------:R-:W-:Y:S01]  /*7f30*/  LOP3.LUT R0, R0, 0xffff, RZ, 0xc0, !PT ;  /* 0x0000ffff00007812 */ /* 0x000fe200078ec0ff */
[----:B------:R-:W-:Y:S01]  /*7f40*/  @!P1 HADD2 R72, -R89.H0_H0, -RZ.H0_H0 ;  /* 0xa00000ff59489230 */ /* 0x000fe20000000900 */
[----:B------:R-:W-:Y:S02]  /*7f50*/  @!P4 PRMT R106, R69, 0x5410, RZ ;  /* 0x00005410456ac816 */ /* 0x000fe400000000ff */
[----:B------:R-:W-:-:S02]  /*7f60*/  @!P3 PRMT R137, R65, 0x5410, RZ ;  /* 0x000054104189b816 */ /* 0x000fc400000000ff */
[----:B--2---:R-:W-:Y:S02]  /*7f70*/  PRMT R88, R17, 0x7610, R88 ;  /* 0x0000761011587816 */ /* 0x004fe40000000058 */
[----:B------:R-:W-:Y:S02]  /*7f80*/  @!P0 PRMT R131, R67, 0x5410, RZ ;  /* 0x0000541043838816 */ /* 0x000fe400000000ff */
[C---:B------:R-:W-:Y:S02]  /*7f90*/  ISETP.GE.U32.AND P4, PT, R217.reuse, R2, PT ;  /* 0x00000002d900720c */ /* 0x040fe40003f86070 */
[----:B------:R-:W-:Y:S01]  /*7fa0*/  ISETP.GE.U32.AND P3, PT, R217, R8, PT ;  /* 0x00000008d900720c */ /* 0x000fe20003f66070 */
[----:B---3--:R-:W-:Y:S01]  /*7fb0*/  FADD.FTZ R8, R9, R5 ;  /* 0x0000000509087221 */ /* 0x008fe20000010000 */
[----:B------:R-:W-:Y:S02]  /*7fc0*/  ISETP.GE.U32.AND P0, PT, R217, R6, PT ;  /* 0x00000006d900720c */ /* 0x000fe40003f06070 */
[----:B------:R-:W-:-:S02]  /*7fd0*/  LOP3.LUT R2, R7, 0xff, RZ, 0xc0, !PT ;  /* 0x000000ff07027812 */ /* 0x000fc400078ec0ff */
[----:B------:R-:W-:Y:S01]  /*7fe0*/  SHF.R.U32.HI R0, RZ, 0x8, R0 ;  /* 0x00000008ff007819 */ /* 0x000fe20000011600 */
[----:B------:R-:W-:Y:S01]  /*7ff0*/  IMAD.MOV.U32 R32, RZ, RZ, R204 ;  /* 0x000000ffff207224 */ /* 0x000fe200078e00cc */
[----:B------:R-:W-:Y:S01]  /*8000*/  F2FP.PACK_AB R6, R9, R14 ;  /* 0x0000000e0906723e */ /* 0x000fe200000000ff */
[----:B------:R-:W-:Y:S01]  /*8010*/  @!P6 HADD2 R73, -R88.H0_H0, -RZ.H0_H0 ;  /* 0xa00000ff5849e230 */ /* 0x000fe20000000900 */
[----:B------:R-:W1:Y:S01]  /*8020*/  MUFU.EX2 R9, R95 ;  /* 0x0000005f00097308 */ /* 0x000e620000000800 */
[----:B------:R-:W-:Y:S02]  /*8030*/  PRMT R204, R88, 0x5410, R89 ;  /* 0x0000541058cc7816 */ /* 0x000fe40000000059 */
[----:B------:R-:W-:Y:S02]  /*8040*/  @!P1 PRMT R89, R72, 0x5410, RZ ;  /* 0x0000541048599816 */ /* 0x000fe400000000ff */
[----:B------:R-:W-:Y:S02]  /*8050*/  LOP3.LUT R0, R0, 0xffff, RZ, 0xc0, !PT ;  /* 0x0000ffff00007812 */ /* 0x000fe400078ec0ff */
[----:B------:R-:W-:-:S02]  /*8060*/  ISETP.GE.U32.AND P1, PT, R217, R2, PT ;  /* 0x00000002d900720c */ /* 0x000fc40003f26070 */
[C---:B------:R-:W-:Y:S01]  /*8070*/  PRMT R128, R10.reuse, 0x7610, R128 ;  /* 0x000076100a807816 */ /* 0x040fe20000000080 */
[----:B------:R-:W2:Y:S01]  /*8080*/  MUFU.EX2 R2, R91 ;  /* 0x0000005b00027308 */ /* 0x000ea20000000800 */
[----:B------:R-:W-:Y:S02]  /*8090*/  @!P6 PRMT R88, R73, 0x5410, RZ ;  /* 0x000054104958e816 */ /* 0x000fe400000000ff */
[----:B------:R-:W-:Y:S02]  /*80a0*/  ISETP.GE.U32.AND P6, PT, R217, R0, PT ;  /* 0x00000000d900720c */ /* 0x000fe40003fc6070 */
[----:B------:R-:W-:Y:S01]  /*80b0*/  SHF.R.U32.HI R0, RZ, 0x8, R13 ;  /* 0x00000008ff007819 */ /* 0x000fe2000001160d */
[----:B------:R-:W-:Y:S01]  /*80c0*/  @!P2 HADD2 R75, -R128.H0_H0, -RZ.H0_H0 ;  /* 0xa00000ff804ba230 */ /* 0x000fe20000000900 */
[----:B------:R-:W-:Y:S01]  /*80d0*/  PRMT R127, R10, 0x7632, R127 ;  /* 0x000076320a7f7816 */ /* 0x000fe2000000007f */
[----:B------:R-:W3:Y:S01]  /*80e0*/  MUFU.EX2 R7, R70 ;  /* 0x0000004600077308 */ /* 0x000ee20000000800 */
[----:B------:R-:W-:Y:S01]  /*80f0*/  LOP3.LUT R0, R0, 0xffff, RZ, 0xc0, !PT ;  /* 0x0000ffff00007812 */ /* 0x000fe200078ec0ff */
[----:B------:R-:W-:Y:S01]  /*8100*/  IMAD.MOV.U32 R27, RZ, RZ, R160 ;  /* 0x000000ffff1b7224 */ /* 0x000fe200078e00a0 */
[----:B------:R-:W-:-:S02]  /*8110*/  PRMT R160, R128, 0x5410, R127 ;  /* 0x0000541080a07816 */ /* 0x000fc4000000007f */
[C---:B------:R-:W-:Y:S02]  /*8120*/  PRMT R136, R6.reuse, 0x7610, R136 ;  /* 0x0000761006887816 */ /* 0x040fe40000000088 */
[----:B------:R-:W-:Y:S01]  /*8130*/  PRMT R130, R6, 0x7632, R130 ;  /* 0x0000763206827816 */ /* 0x000fe20000000082 */
[----:B------:R-:W4:Y:S01]  /*8140*/  MUFU.EX2 R20, R154 ;  /* 0x0000009a00147308 */ /* 0x000f220000000800 */
[----:B------:R-:W-:Y:S02]  /*8150*/  @!P2 PRMT R128, R75, 0x5410, RZ ;  /* 0x000054104b80a816 */ /* 0x000fe400000000ff */
[----:B------:R-:W-:Y:S01]  /*8160*/  ISETP.GE.U32.AND P2, PT, R217, R0, PT ;  /* 0x00000000d900720c */ /* 0x000fe20003f46070 */
[----:B-1----:R-:W-:Y:S01]  /*8170*/  FADD.FTZ R0, R9, R12 ;  /* 0x0000000c09007221 */ /* 0x002fe20000010000 */
[----:B------:R-:W-:-:S03]  /*8180*/  F2FP.PACK_AB R11, R11, R19 ;  /* 0x000000130b0b723e */ /* 0x000fc600000000ff */
[----:B------:R-:W1:Y:S01]  /*8190*/  MUFU.EX2 R6, R74 ;  /* 0x0000004a00067308 */ /* 0x000e620000000800 */
[C---:B--2---:R-:W-:Y:S01]  /*81a0*/  FADD.FTZ R5, R2.reuse, R0 ;  /* 0x0000000002057221 */ /* 0x044fe20000010000 */
[----:B------:R-:W-:-:S06]  /*81b0*/  F2FP.PACK_AB R0, R2, R9 ;  /* 0x000000090200723e */ /* 0x000fcc00000000ff */
[----:B------:R-:W2:Y:S01]  /*81c0*/  MUFU.EX2 R19, R155 ;  /* 0x0000009b00137308 */ /* 0x000ea20000000800 */
[----:B------:R-:W-:Y:S01]  /*81d0*/  @!P6 HADD2 R76, -R127.H0_H0, -RZ.H0_H0 ;  /* 0xa00000ff7f4ce230 */ /* 0x000fe20000000900 */
[----:B------:R-:W-:-:S06]  /*81e0*/  PRMT R141, R0, 0x7610, R141 ;  /* 0x00007610008d7816 */ /* 0x000fcc000000008d */
[----:B------:R-:W1:Y:S01]  /*81f0*/  MUFU.EX2 R16, R99 ;  /* 0x0000006300107308 */ /* 0x000e620000000800 */
[----:B------:R-:W-:Y:S01]  /*8200*/  PRMT R140, R0, 0x7632, R140 ;  /* 0x00007632008c7816 */ /* 0x000fe2000000008c */
[----:B------:R-:W-:Y:S02]  /*8210*/  FADD.FTZ R0, R21, R23 ;  /* 0x0000001715007221 */ /* 0x000fe40000010000 */
[----:B---3--:R-:W-:-:S04]  /*8220*/  FADD.FTZ R2, R7, R22 ;  /* 0x0000001607027221 */ /* 0x008fc80000010000 */
[----:B------:R-:W3:Y:S01]  /*8230*/  MUFU.EX2 R14, R156 ;  /* 0x0000009c000e7308 */ /* 0x000ee20000000800 */
[----:B------:R-:W-:-:S07]  /*8240*/  @!P6 PRMT R127, R76, 0x5410, RZ ;  /* 0x000054104c7fe816 */ /* 0x000fce00000000ff */
[----:B------:R-:W-:Y:S01]  /*8250*/  MUFU.EX2 R17, R102 ;  /* 0x0000006600117308 */ /* 0x000fe20000000800 */
[----:B----4-:R-:W-:-:S07]  /*8260*/  FADD.FTZ R0, R20, R0 ;  /* 0x0000000014007221 */ /* 0x010fce0000010000 */
[----:B------:R-:W4:Y:S01]  /*8270*/  MUFU.EX2 R10, R94 ;  /* 0x0000005e000a7308 */ /* 0x000f220000000800 */
[C---:B-1----:R-:W-:Y:S01]  /*8280*/  FADD.FTZ R23, R6.reuse, R2 ;  /* 0x0000000206177221 */ /* 0x042fe20000010000 */
[----:B------:R-:W-:Y:S01]  /*8290*/  F2FP.PACK_AB R76, R6, R7 ;  /* 0x00000007064c723e */ /* 0x000fe200000000ff */
[----:B------:R-:W-:-:S05]  /*82a0*/  FADD.FTZ R2, R15, R8 ;  /* 0x000000080f027221 */ /* 0x000fca0000010000 */
[----:B------:R-:W-:Y:S01]  /*82b0*/  MUFU.EX2 R18, R109 ;  /* 0x0000006d00127308 */ /* 0x000fe20000000800 */
[----:B--2---:R-:W-:-:S07]  /*82c0*/  FADD.FTZ R0, R19, R0 ;  /* 0x0000000013007221 */ /* 0x004fce0000010000 */
[----:B------:R-:W1:Y:S01]  /*82d0*/  MUFU.EX2 R9, R86 ;  /* 0x0000005600097308 */ /* 0x000e620000000800 */
[----:B------:R-:W-:-:S07]  /*82e0*/  FADD.FTZ R2, R16, R2 ;  /* 0x0000000210027221 */ /* 0x000fce0000010000 */
[----:B------:R-:W2:Y:S01]  /*82f0*/  MUFU.EX2 R7, R103 ;  /* 0x0000006700077308 */ /* 0x000ea20000000800 */
[----:B---3--:R-:W-:Y:S01]  /*8300*/  FADD.FTZ R22, R14, R0 ;  /* 0x000000000e167221 */ /* 0x008fe20000010000 */
[----:B------:R-:W-:Y:S01]  /*8310*/  PRMT R126, R11, 0x7610, R126 ;  /* 0x000076100b7e7816 */ /* 0x000fe2000000007e */
[----:B----4-:R-:W-:-:S05]  /*8320*/  FADD.FTZ R0, R10, R5 ;  /* 0x000000050a007221 */ /* 0x010fca0000010000 */
[----:B------:R-:W3:Y:S01]  /*8330*/  MUFU.EX2 R6, R104 ;  /* 0x0000006800067308 */ /* 0x000ee20000000800 */
[----:B------:R-:W-:Y:S01]  /*8340*/  FADD.FTZ R2, R17, R2 ;  /* 0x0000000211027221 */ /* 0x000fe20000010000 */
[----:B------:R-:W-:Y:S01]  /*8350*/  PRMT R138, R11, 0x7632, R138 ;  /* 0x000076320b8a7816 */ /* 0x000fe2000000008a */
[----:B-1----:R-:W-:Y:S01]  /*8360*/  FADD.FTZ R0, R9, R0 ;  /* 0x0000000009007221 */ /* 0x002fe20000010000 */
[----:B------:R-:W-:Y:S01]  /*8370*/  @!P5 HADD2 R78, -R126.H0_H0, -RZ.H0_H0 ;  /* 0xa00000ff7e4ed230 */ /* 0x000fe20000000900 */
[----:B------:R-:W-:Y:S01]  /*8380*/  FADD.FTZ R5, R18, R2 ;  /* 0x0000000212057221 */ /* 0x000fe20000010000 */
[----:B------:R-:W-:Y:S01]  /*8390*/  IADD3 R2, R71, 0x2, RZ ;  /* 0x0000000247027810 */ /* 0x000fe20007ffe0ff */
[----:B------:R-:W-:Y:S01]  /*83a0*/  IMAD.MOV.U32 R156, RZ, RZ, R159 ;  /* 0x000000ffff9c7224 */ /* 0x000fe200078e009f */
[----:B------:R-:W-:Y:S01]  /*83b0*/  PRMT R159, R126, 0x5410, R138 ;  /* 0x000054107e9f7816 */ /* 0x000fe2000000008a */
[----:B--2---:R-:W-:Y:S01]  /*83c0*/  FADD.FTZ R0, R7, R0 ;  /* 0x0000000007007221 */ /* 0x004fe20000010000 */
[----:B------:R-:W-:-:S02]  /*83d0*/  LOP3.LUT R154, R223, R2, RZ, 0x3c, !PT ;  /* 0x00000002df9a7212 */ /* 0x000fc400078e3cff */
[----:B------:R-:W-:Y:S01]  /*83e0*/  @!P5 PRMT R126, R78, 0x5410, RZ ;  /* 0x000054104e7ed816 */ /* 0x000fe200000000ff */
[----:B------:R-:W-:Y:S01]  /*83f0*/  IMAD.MOV.U32 R31, RZ, RZ, R24 ;  /* 0x000000ffff1f7224 */ /* 0x000fe200078e0018 */
[----:B------:R-:W-:Y:S01]  /*8400*/  F2FP.PACK_AB R78, R14, R19 ;  /* 0x000000130e4e723e */ /* 0x000fe200000000ff */
[----:B------:R-:W-:Y:S02]  /*8410*/  IMAD.MOV.U32 R24, RZ, RZ, R38 ;  /* 0x000000ffff187224 */ /* 0x000fe400078e0026 */
[----:B---3--:R-:W-:Y:S01]  /*8420*/  FADD.FTZ R14, R6, R0 ;  /* 0x00000000060e7221 */ /* 0x008fe20000010000 */
[----:B------:R-:W-:Y:S02]  /*8430*/  LOP3.LUT R0, R154, R133, RZ, 0x3c, !PT ;  /* 0x000000859a007212 */ /* 0x000fe400078e3cff */
[----:B------:R-:W-:Y:S01]  /*8440*/  F2FP.PACK_AB R80, R20, R21 ;  /* 0x000000151450723e */ /* 0x000fe200000000ff */
[----:B------:R-:W-:Y:S02]  /*8450*/  IMAD.MOV.U32 R20, RZ, RZ, R24 ;  /* 0x000000ffff147224 */ /* 0x000fe400078e0018 */
[----:B------:R-:W-:Y:S01]  /*8460*/  IMAD.WIDE.U32 R24, R0, -0x326172a9, RZ ;  /* 0xcd9e8d5700187825 */ /* 0x000fe200078e00ff */
[----:B------:R-:W-:-:S02]  /*8470*/  F2FP.PACK_AB R18, R18, R17 ;  /* 0x000000111212723e */ /* 0x000fc400000000ff */
[----:B------:R-:W-:Y:S02]  /*8480*/  F2FP.PACK_AB R17, R6, R7 ;  /* 0x000000070611723e */ /* 0x000fe400000000ff */
[----:B------:R-:W-:Y:S02]  /*8490*/  LOP3.LUT R6, R25, R232, R186, 0x96, !PT ;  /* 0x000000e819067212 */ /* 0x000fe400078e96ba */
[----:B------:R-:W-:Y:S02]  /*84a0*/  LOP3.LUT R8, R101, R233, R24, 0x96, !PT ;  /* 0x000000e965087212 */ /* 0x000fe400078e9618 */
[----:B------:R-:W-:Y:S01]  /*84b0*/  F2FP.PACK_AB R16, R16, R15 ;  /* 0x0000000f1010723e */ /* 0x000fe200000000ff */
[----:B------:R-:W-:Y:S01]  /*84c0*/  IMAD.WIDE.U32 R6, R6, -0x2daee0ad, RZ ;  /* 0xd2511f5306067825 */ /* 0x000fe200078e00ff */
[----:B------:R-:W-:-:S03]  /*84d0*/  F2FP.PACK_AB R15, R9, R10 ;  /* 0x0000000a090f723e */ /* 0x000fc600000000ff */
        /* <DEDUP_REMOVED lines=14> */
[----:B------:R-:W-:-:S04]  /*85c0*/  LOP3.LUT R0, R7, R242, R8, 0x96, !PT ;  /* 0x000000f207007212 */ /* 0x000fc800078e9608 */
[C---:B------:R-:W-:Y:S02]  /*85d0*/  LOP3.LUT R2, R0.reuse, 0xff, RZ, 0xc0, !PT ;  /* 0x000000ff00027812 */ /* 0x040fe400078ec0ff */
[----:B------:R-:W-:Y:S02]  /*85e0*/  @!P4 PRMT R138, R77, 0x5410, RZ ;  /* 0x000054104d8ac816 */ /* 0x000fe400000000ff */
[----:B------:R-:W-:Y:S02]  /*85f0*/  ISETP.GE.U32.AND P4, PT, R217, R2, PT ;  /* 0x00000002d900720c */ /* 0x000fe40003f86070 */
[----:B------:R-:W-:Y:S01]  /*8600*/  LOP3.LUT R2, R0, 0xffff, RZ, 0xc0, !PT ;  /* 0x0000ffff00027812 */ /* 0x000fe200078ec0ff */
[----:B------:R-:W-:-:S03]  /*8610*/  @!P3 HADD2 R83, -R136.H0_H0, -RZ.H0_H0 ;  /* 0xa00000ff8853b230 */ /* 0x000fc60000000900 */
[----:B------:R-:W-:Y:S01]  /*8620*/  SHF.R.U32.HI R2, RZ, 0x8, R2 ;  /* 0x00000008ff027819 */ /* 0x000fe20000011602 */
[----:B------:R-:W-:Y:S01]  /*8630*/  IMAD.MOV.U32 R155, RZ, RZ, R158 ;  /* 0x000000ffff9b7224 */ /* 0x000fe200078e009e */
[----:B------:R-:W-:Y:S02]  /*8640*/  PRMT R158, R136, 0x5410, R130 ;  /* 0x00005410889e7816 */ /* 0x000fe40000000082 */
[----:B------:R-:W-:Y:S01]  /*8650*/  LOP3.LUT R2, R2, 0xffff, RZ, 0xc0, !PT ;  /* 0x0000ffff02027812 */ /* 0x000fe200078ec0ff */
[----:B------:R-:W-:Y:S01]  /*8660*/  @!P0 HADD2 R79, -R140.H0_H0, -RZ.H0_H0 ;  /* 0xa00000ff8c4f8230 */ /* 0x000fe20000000900 */
[----:B------:R-:W-:Y:S02]  /*8670*/  @!P3 PRMT R136, R83, 0x5410, RZ ;  /* 0x000054105388b816 */ /* 0x000fe400000000ff */
[----:B------:R-:W-:Y:S02]  /*8680*/  ISETP.GE.U32.AND P3, PT, R217, R2, PT ;  /* 0x00000002d900720c */ /* 0x000fe40003f66070 */
[----:B------:R-:W-:-:S02]  /*8690*/  SHF.R.U32.HI R2, RZ, 0x10, R0 ;  /* 0x00000010ff027819 */ /* 0x000fc40000011600 */
[----:B------:R-:W-:Y:S01]  /*86a0*/  SHF.R.U32.HI R0, RZ, 0x18, R0 ;  /* 0x00000018ff007819 */ /* 0x000fe20000011600 */
[----:B------:R-:W-:Y:S01]  /*86b0*/  @!P2 HADD2 R82, -R130.H0_H0, -RZ.H0_H0 ;  /* 0xa00000ff8252a230 */ /* 0x000fe20000000900 */
[----:B------:R-:W-:Y:S02]  /*86c0*/  PRMT R38, R141, 0x5410, R140 ;  /* 0x000054108d267816 */ /* 0x000fe4000000008c */
[----:B------:R-:W-:Y:S01]  /*86d0*/  @!P0 PRMT R140, R79, 0x5410, RZ ;  /* 0x000054104f8c8816 */ /* 0x000fe200000000ff */
[----:B------:R-:W1:Y:S01]  /*86e0*/  MUFU.EX2 R21, R119 ;  /* 0x0000007700157308 */ /* 0x000e620000000800 */
[----:B------:R-:W-:Y:S02]  /*86f0*/  ISETP.GE.U32.AND P0, PT, R217, R0, PT ;  /* 0x00000000d900720c */ /* 0x000fe40003f06070 */
[----:B------:R-:W-:Y:S01]  /*8700*/  LOP3.LUT R0, R6, 0xff, RZ, 0xc0, !PT ;  /* 0x000000ff06007812 */ /* 0x000fe200078ec0ff */
[----:B------:R-:W-:Y:S01]  /*8710*/  IMAD.MOV.U32 R8, RZ, RZ, R20 ;  /* 0x000000ffff087224 */ /* 0x000fe200078e0014 */
[----:B------:R-:W-:Y:S01]  /*8720*/  @!P2 PRMT R130, R82, 0x5410, RZ ;  /* 0x000054105282a816 */ /* 0x000fe200000000ff */
[----:B------:R-:W-:-:S02]  /*8730*/  @!P1 HADD2 R81, -R141.H0_H0, -RZ.H0_H0 ;  /* 0xa00000ff8d519230 */ /* 0x000fc40000000900 */
[----:B------:R-:W2:Y:S01]  /*8740*/  MUFU.EX2 R19, R116 ;  /* 0x0000007400137308 */ /* 0x000ea20000000800 */
[----:B------:R-:W-:Y:S02]  /*8750*/  LOP3.LUT R10, R9, R238, R10, 0x96, !PT ;  /* 0x000000ee090a7212 */ /* 0x000fe400078e960a */
[----:B------:R-:W-:Y:S02]  /*8760*/  ISETP.GE.U32.AND P2, PT, R217, R0, PT ;  /* 0x00000000d900720c */ /* 0x000fe40003f46070 */
[--C-:B------:R-:W-:Y:S02]  /*8770*/  SHF.R.U32.HI R0, RZ, 0x10, R6.reuse ;  /* 0x00000010ff007819 */ /* 0x100fe40000011606 */
[----:B------:R-:W-:Y:S01]  /*8780*/  LOP3.LUT R9, R6, 0xffff, RZ, 0xc0, !PT ;  /* 0x0000ffff06097812 */ /* 0x000fe200078ec0ff */
[----:B------:R-:W3:Y:S01]  /*8790*/  MUFU.EX2 R20, R120 ;  /* 0x0000007800147308 */ /* 0x000ee20000000800 */
[----:B------:R-:W-:Y:S02]  /*87a0*/  SHF.R.U32.HI R6, RZ, 0x18, R6 ;  /* 0x00000018ff067819 */ /* 0x000fe40000011606 */
[----:B------:R-:W-:-:S05]  /*87b0*/  @!P1 PRMT R141, R81, 0x5410, RZ ;  /* 0x00005410518d9816 */ /* 0x000fca00000000ff */
[----:B------:R-:W4:Y:S01]  /*87c0*/  MUFU.EX2 R11, R117 ;  /* 0x00000075000b7308 */ /* 0x000f220000000800 */
[----:B------:R-:W-:Y:S01]  /*87d0*/  ISETP.GE.U32.AND P1, PT, R217, R6, PT ;  /* 0x00000006d900720c */ /* 0x000fe20003f26070 */
[----:B------:R-:W-:Y:S01]  /*87e0*/  IMAD.WIDE.U32 R6, R10, -0x2daee0ad, RZ ;  /* 0xd2511f530a067825 */ /* 0x000fe200078e00ff */
[----:B------:R-:W-:Y:S02]  /*87f0*/  LOP3.LUT R0, R0, 0xff, RZ, 0xc0, !PT ;  /* 0x000000ff00007812 */ /* 0x000fe400078ec0ff */
[----:B------:R-:W-:Y:S01]  /*8800*/  LOP3.LUT R2, R2, 0xff, RZ, 0xc0, !PT ;  /* 0x000000ff02027812 */ /* 0x000fe200078ec0ff */
[----:B-1----:R-:W-:Y:S01]  /*8810*/  FADD.FTZ R5, R21, R5 ;  /* 0x0000000515057221 */ /* 0x002fe20000010000 */
[----:B------:R-:W-:Y:S02]  /*8820*/  ISETP.GE.U32.AND P6, PT, R217, R0, PT ;  /* 0x00000000d900720c */ /* 0x000fe40003fc6070 */
[----:B------:R-:W-:Y:S01]  /*8830*/  LOP3.LUT R0, R7, R237, R12, 0x96, !PT ;  /* 0x000000ed07007212 */ /* 0x000fe200078e960c */
[----:B------:R-:W-:Y:S01]  /*8840*/  IMAD.MOV.U32 R12, RZ, RZ, R8 ;  /* 0x000000ffff0c7224 */ /* 0x000fe200078e0008 */
[----:B------:R-:W-:Y:S01]  /*8850*/  ISETP.GE.U32.AND P5, PT, R217, R2, PT ;  /* 0x00000002d900720c */ /* 0x000fe20003fa6070 */
[----:B--2---:R-:W-:Y:S01]  /*8860*/  FADD.FTZ R2, R19, R14 ;  /* 0x0000000e13027221 */ /* 0x004fe20000010000 */
[C---:B---3--:R-:W-:Y:S01]  /*8870*/  F2FP.PACK_AB R10, R20.reuse, R21 ;  /* 0x00000015140a723e */ /* 0x048fe200000000ff */
[----:B------:R-:W-:-:S02]  /*8880*/  FADD.FTZ R5, R20, R5 ;  /* 0x0000000514057221 */ /* 0x000fc40000010000 */
[----:B------:R-:W-:Y:S02]  /*8890*/  IMAD.MOV.U32 R20, RZ, RZ, R12 ;  /* 0x000000ffff147224 */ /* 0x000fe400078e000c */
[----:B----4-:R-:W-:Y:S02]  /*88a0*/  FADD.FTZ R12, R11, R2 ;  /* 0x000000020b0c7221 */ /* 0x010fe40000010000 */
[----:B------:R-:W-:Y:S01]  /*88b0*/  IMAD.MOV.U32 R2, RZ, RZ, R158 ;  /* 0x000000ffff027224 */ /* 0x000fe200078e009e */
[C---:B------:R-:W-:Y:S02]  /*88c0*/  PRMT R123, R16.reuse, 0x7610, R123 ;  /* 0x00007610107b7816 */ /* 0x040fe4000000007b */
[----:B------:R-:W-:Y:S01]  /*88d0*/  PRMT R122, R16, 0x7632, R122 ;  /* 0x00007632107a7816 */ /* 0x000fe2000000007a */
[----:B------:R-:W-:Y:S01]  /*88e0*/  IMAD.MOV.U32 R16, RZ, RZ, R2 ;  /* 0x000000ffff107224 */ /* 0x000fe200078e0002 */
[----:B------:R-:W-:Y:S01]  /*88f0*/  SHF.R.U32.HI R2, RZ, 0x8, R9 ;  /* 0x00000008ff027819 */ /* 0x000fe20000011609 */
[----:B------:R-:W-:Y:S01]  /*8900*/  @!P4 HADD2 R97, -R123.H0_H0, -RZ.H0_H0 ;  /* 0xa00000ff7b61c230 */ /* 0x000fe20000000900 */
[----:B------:R-:W-:Y:S01]  /*8910*/  IMAD.MOV.U32 R9, RZ, RZ, R26 ;  /* 0x000000ffff097224 */ /* 0x000fe200078e001a */
[----:B------:R-:W-:Y:S01]  /*8920*/  STL [R1+0x2c0], R224 ;  /* 0x0002c0e001007387 */ /* 0x000fe20000100800 */
[----:B------:R-:W-:Y:S01]  /*8930*/  LOP3.LUT R2, R2, 0xffff, RZ, 0xc0, !PT ;  /* 0x0000ffff02027812 */ /* 0x000fe200078ec0ff */
[----:B------:R-:W-:Y:S01]  /*8940*/  IMAD.MOV.U32 R14, RZ, RZ, R38 ;  /* 0x000000ffff0e7224 */ /* 0x000fe200078e0026 */
[----:B------:R-:W-:Y:S01]  /*8950*/  PRMT R26, R123, 0x5410, R122 ;  /* 0x000054107b1a7816 */ /* 0x000fe2000000007a */
[----:B------:R1:W-:Y:S01]  /*8960*/  STL.64 [R1+0x238], R186 ;  /* 0x000238ba01007387 */ /* 0x0003e20000100a00 */
[----:B------:R-:W-:Y:S01]  /*8970*/  @!P4 PRMT R123, R97, 0x5410, RZ ;  /* 0x00005410617bc816 */ /* 0x000fe200000000ff */
[----:B------:R-:W-:Y:S01]  /*8980*/  IMAD.MOV.U32 R21, RZ, RZ, R157 ;  /* 0x000000ffff157224 */ /* 0x000fe200078e009d */
[----:B------:R-:W-:Y:S01]  /*8990*/  ISETP.GE.U32.AND P4, PT, R217, R2, PT ;  /* 0x00000002d900720c */ /* 0x000fe20003f86070 */
[----:B------:R-:W-:Y:S01]  /*89a0*/  STL [R1+0x2bc], R221 ;  /* 0x0002bcdd01007387 */ /* 0x000fe20000100800 */
[----:B------:R-:W-:Y:S01]  /*89b0*/  F2FP.PACK_AB R11, R11, R19 ;  /* 0x000000130b0b723e */ /* 0x000fe200000000ff */
[----:B------:R-:W-:-:S02]  /*89c0*/  IMAD.MOV.U32 R2, RZ, RZ, R9 ;  /* 0x000000ffff027224 */ /* 0x000fc400078e0009 */
[----:B------:R2:W5:Y:S01]  /*89d0*/  LDL.LU R38, [R1+0x3fc] ;  /* 0x0003fc0001267983 */ /* 0x0005620000300800 */
[----:B------:R-:W-:Y:S01]  /*89e0*/  IMAD.MOV.U32 R19, RZ, RZ, R159 ;  /* 0x000000ffff137224 */ /* 0x000fe200078e009f */
[----:B------:R3:W4:Y:S02]  /*89f0*/  MUFU.EX2 R9, R169 ;  /* 0x000000a900097308 */ /* 0x0007240000000800 */
[----:B------:R2:W2:Y:S01]  /*8a00*/  LDL.LU R157, [R1+0x3f8] ;  /* 0x0003f800019d7983 */ /* 0x0004a20000300800 */
[----:B------:R-:W-:-:S03]  /*8a10*/  PRMT R121, R15, 0x7632, R121 ;  /* 0x000076320f797816 */ /* 0x000fc60000000079 */
[----:B------:R1:W2:Y:S01]  /*8a20*/  LDL.LU R158, [R1+0x3f4] ;  /* 0x0003f400019e7983 */ /* 0x0002a20000300800 */
[----:B------:R-:W-:-:S03]  /*8a30*/  PRMT R120, R15, 0x7610, R120 ;  /* 0x000076100f787816 */ /* 0x000fc60000000078 */
[----:B------:R1:W2:Y:S01]  /*8a40*/  LDL.LU R159, [R1+0x3f0] ;  /* 0x0003f000019f7983 */ /* 0x0002a20000300800 */
[----:B---3--:R-:W-:-:S03]  /*8a50*/  IMAD.MOV.U32 R169, RZ, RZ, R161 ;  /* 0x000000ffffa97224 */ /* 0x008fc600078e00a1 */
[----:B------:R3:W3:Y:S04]  /*8a60*/  LDL.LU R161, [R1+0x3e4] ;  /* 0x0003e40001a17983 */ /* 0x0006e80000300800 */
[----:B------:R-:W3:Y:S01]  /*8a70*/  LDL R15, [R1+0xc0] ;  /* 0x0000c000010f7983 */ /* 0x000ee20000100800 */
[----:B------:R-:W-:Y:S01]  /*8a80*/  @!P3 HADD2 R92, -R122.H0_H0, -RZ.H0_H0 ;  /* 0xa00000ff7a5cb230 */ /* 0x000fe20000000900 */
[C---:B------:R-:W-:Y:S01]  /*8a90*/  LOP3.LUT R8, R6.reuse, 0xff, RZ, 0xc0, !PT ;  /* 0x000000ff06087812 */ /* 0x040fe200078ec0ff */
[----:B------:R-:W-:Y:S01]  /*8aa0*/  @!P0 HADD2 R98, -R121.H0_H0, -RZ.H0_H0 ;  /* 0xa00000ff79628230 */ /* 0x000fe20000000900 */
[----:B------:R-:W-:Y:S02]  /*8ab0*/  LOP3.LUT R13, R6, 0xffff, RZ, 0xc0, !PT ;  /* 0x0000ffff060d7812 */ /* 0x000fe400078ec0ff */
[----:B------:R-:W-:-:S02]  /*8ac0*/  @!P3 PRMT R122, R92, 0x5410, RZ ;  /* 0x000054105c7ab816 */ /* 0x000fc400000000ff */
[--C-:B------:R-:W-:Y:S02]  /*8ad0*/  SHF.R.U32.HI R7, RZ, 0x10, R6.reuse ;  /* 0x00000010ff077819 */ /* 0x100fe40000011606 */
[----:B------:R-:W-:Y:S02]  /*8ae0*/  ISETP.GE.U32.AND P3, PT, R217, R8, PT ;  /* 0x00000008d900720c */ /* 0x000fe40003f66070 */
[----:B------:R-:W-:Y:S01]  /*8af0*/  SHF.R.U32.HI R6, RZ, 0x18, R6 ;  /* 0x00000018ff067819 */ /* 0x000fe20000011606 */
[----:B------:R1:W1:Y:S01]  /*8b00*/  MUFU.EX2 R8, R172 ;  /* 0x000000ac00087308 */ /* 0x0002620000000800 */
[----:B------:R-:W-:Y:S01]  /*8b10*/  @!P5 HADD2 R110, -R120.H0_H0, -RZ.H0_H0 ;  /* 0xa00000ff786ed230 */ /* 0x000fe20000000900 */
[----:B----4-:R-:W-:Y:S02]  /*8b20*/  FADD.FTZ R5, R9, R5 ;  /* 0x0000000509057221 */ /* 0x010fe40000010000 */
[----:B-1----:R-:W-:Y:S01]  /*8b30*/  IMAD.MOV.U32 R172, RZ, RZ, R169 ;  /* 0x000000ffffac7224 */ /* 0x002fe200078e00a9 */
[----:B------:R-:W-:-:S02]  /*8b40*/  PRMT R169, R120, 0x5410, R121 ;  /* 0x0000541078a97816 */ /* 0x000fc40000000079 */
[----:B------:R-:W-:Y:S02]  /*8b50*/  @!P0 PRMT R121, R98, 0x5410, RZ ;  /* 0x0000541062798816 */ /* 0x000fe400000000ff */
[----:B------:R-:W-:Y:S01]  /*8b60*/  ISETP.GE.U32.AND P0, PT, R217, R6, PT ;  /* 0x00000006d900720c */ /* 0x000fe20003f06070 */
[----:B------:R-:W-:Y:S01]  /*8b70*/  IMAD.MOV.U32 R6, RZ, RZ, R2 ;  /* 0x000000ffff067224 */ /* 0x000fe200078e0002 */
[----:B------:R-:W-:-:S04]  /*8b80*/  SHF.R.U32.HI R2, RZ, 0x10, R0 ;  /* 0x00000010ff027819 */ /* 0x000fc80000011600 */
[----:B------:R-:W-:Y:S02]  /*8b90*/  LOP3.LUT R2, R2, 0xff, RZ, 0xc0, !PT ;  /* 0x000000ff02027812 */ /* 0x000fe400078ec0ff */
[----:B------:R-:W-:Y:S02]  /*8ba0*/  @!P5 PRMT R120, R110, 0x5410, RZ ;  /* 0x000054106e78d816 */ /* 0x000fe400000000ff */
[----:B------:R-:W-:Y:S01]  /*8bb0*/  ISETP.GE.U32.AND P5, PT, R217, R2, PT ;  /* 0x00000002d900720c */ /* 0x000fe20003fa6070 */
[----:B------:R-:W-:Y:S01]  /*8bc0*/  IMAD.MOV.U32 R2, RZ, RZ, R6 ;  /* 0x000000ffff027224 */ /* 0x000fe200078e0006 */
[----:B------:R-:W-:Y:S01]  /*8bd0*/  PRMT R119, R18, 0x7610, R119 ;  /* 0x0000761012777816 */ /* 0x000fe20000000077 */
[C---:B------:R-:W-:Y:S01]  /*8be0*/  FADD.FTZ R6, R8.reuse, R5 ;  /* 0x0000000508067221 */ /* 0x040fe20000010000 */
[----:B------:R-:W-:Y:S01]  /*8bf0*/  F2FP.PACK_AB R5, R8, R9 ;  /* 0x000000090805723e */ /* 0x000fe200000000ff */
[----:B------:R-:W-:Y:S02]  /*8c00*/  IMAD.MOV.U32 R8, RZ, RZ, R160 ;  /* 0x000000ffff087224 */ /* 0x000fe400078e00a0 */
[----:B------:R-:W-:Y:S01]  /*8c10*/  IMAD.MOV.U32 R9, RZ, RZ, R172 ;  /* 0x000000ffff097224 */ /* 0x000fe200078e00ac */
[----:B------:R-:W-:Y:S01]  /*8c20*/  @!P2 HADD2 R112, -R119.H0_H0, -RZ.H0_H0 ;  /* 0xa00000ff7770a230 */ /* 0x000fe20000000900 */
[----:B------:R-:W-:Y:S01]  /*8c30*/  IMAD.MOV.U32 R172, RZ, RZ, R16 ;  /* 0x000000ffffac7224 */ /* 0x000fe200078e0010 */
[----:B------:R-:W-:Y:S01]  /*8c40*/  PRMT R118, R18, 0x7632, R118 ;  /* 0x0000763212767816 */ /* 0x000fe20000000076 */
[----:B------:R1:W-:Y:S01]  /*8c50*/  MUFU.EX2 R16, R192 ;  /* 0x000000c000107308 */ /* 0x0003e20000000800 */
[----:B------:R-:W-:Y:S01]  /*8c60*/  IMAD.MOV.U32 R18, RZ, RZ, R2 ;  /* 0x000000ffff127224 */ /* 0x000fe200078e0002 */
[----:B------:R-:W-:Y:S01]  /*8c70*/  LOP3.LUT R2, R0, 0xff, RZ, 0xc0, !PT ;  /* 0x000000ff00027812 */ /* 0x000fe200078ec0ff */
[----:B------:R4:W4:Y:S01]  /*8c80*/  LDL.LU R160, [R1+0x3e0] ;  /* 0x0003e00001a07983 */ /* 0x0009220000300800 */
[----:B------:R-:W-:Y:S01]  /*8c90*/  @!P4 HADD2 R115, -R118.H0_H0, -RZ.H0_H0 ;  /* 0xa00000ff7673c230 */ /* 0x000fe20000000900 */
[----:B-1----:R-:W-:-:S02]  /*8ca0*/  IMAD.MOV.U32 R192, RZ, RZ, R8 ;  /* 0x000000ffffc07224 */ /* 0x002fc400078e0008 */
[----:B------:R-:W-:Y:S02]  /*8cb0*/  IMAD.MOV.U32 R8, RZ, RZ, R19 ;  /* 0x000000ffff087224 */ /* 0x000fe400078e0013 */
[----:B------:R-:W-:Y:S02]  /*8cc0*/  IMAD.MOV.U32 R19, RZ, RZ, R14 ;  /* 0x000000ffff137224 */ /* 0x000fe400078e000e */
[----:B------:R1:W1:Y:S02]  /*8cd0*/  MUFU.EX2 R14, R195 ;  /* 0x000000c3000e7308 */ /* 0x0002640000000800 */
[----:B-1----:R-:W-:Y:S02]  /*8ce0*/  PRMT R195, R119, 0x5410, R118 ;  /* 0x0000541077c37816 */ /* 0x002fe40000000076 */
[----:B------:R-:W-:Y:S02]  /*8cf0*/  @!P2 PRMT R119, R112, 0x5410, RZ ;  /* 0x000054107077a816 */ /* 0x000fe400000000ff */
[----:B------:R-:W-:-:S02]  /*8d00*/  ISETP.GE.U32.AND P2, PT, R217, R2, PT ;  /* 0x00000002d900720c */ /* 0x000fc40003f46070 */
[----:B------:R-:W-:Y:S02]  /*8d10*/  @!P4 PRMT R118, R115, 0x5410, RZ ;  /* 0x000054107376c816 */ /* 0x000fe400000000ff */
[C---:B------:R-:W-:Y:S02]  /*8d20*/  PRMT R117, R17.reuse, 0x7632, R117 ;  /* 0x0000763211757816 */ /* 0x040fe40000000075 */
[----:B------:R-:W-:Y:S02]  /*8d30*/  PRMT R116, R17, 0x7610, R116 ;  /* 0x0000761011747816 */ /* 0x000fe40000000074 */
[C---:B------:R-:W-:Y:S02]  /*8d40*/  PRMT R115, R10.reuse, 0x7610, R115 ;  /* 0x000076100a737816 */ /* 0x040fe40000000073 */
[----:B------:R-:W-:Y:S01]  /*8d50*/  PRMT R114, R10, 0x7632, R114 ;  /* 0x000076320a727816 */ /* 0x000fe20000000072 */
[----:B------:R-:W-:Y:S02]  /*8d60*/  IMAD.MOV.U32 R10, RZ, RZ, R9 ;  /* 0x000000ffff0a7224 */ /* 0x000fe400078e0009 */
[----:B------:R-:W1:Y:S01]  /*8d70*/  MUFU.EX2 R9, R170 ;  /* 0x000000aa00097308 */ /* 0x000e620000000800 */
[----:B--2---:R-:W-:Y:S01]  /*8d80*/  @!P1 HADD2 R157, -R117.H0_H0, -RZ.H0_H0 ;  /* 0xa00000ff759d9230 */ /* 0x004fe20000000900 */
[----:B---3--:R-:W-:-:S06]  /*8d90*/  IMAD.MOV.U32 R2, RZ, RZ, R15 ;  /* 0x000000ffff027224 */ /* 0x008fcc00078e000f */
[----:B------:R2:W-:Y:S02]  /*8da0*/  MUFU.EX2 R15, R173 ;  /* 0x000000ad000f7308 */ /* 0x0005e40000000800 */
[----:B--2---:R-:W-:Y:S01]  /*8db0*/  IMAD.MOV.U32 R173, RZ, RZ, R2 ;  /* 0x000000ffffad7224 */ /* 0x004fe200078e0002 */
[----:B------:R-:W-:-:S04]  /*8dc0*/  SHF.R.U32.HI R2, RZ, 0x18, R0 ;  /* 0x00000018ff027819 */ /* 0x000fc80000011600 */
[----:B------:R-:W-:Y:S01]  /*8dd0*/  ISETP.GE.U32.AND P4, PT, R217, R2, PT ;  /* 0x00000002d900720c */ /* 0x000fe20003f86070 */
[----:B------:R-:W-:Y:S02]  /*8de0*/  IMAD.MOV.U32 R2, RZ, RZ, R162 ;  /* 0x000000ffff027224 */ /* 0x000fe400078e00a2 */
[----:B------:R2:W3:Y:S02]  /*8df0*/  LDL.LU R162, [R1+0x3dc] ;  /* 0x0003dc0001a27983 */ /* 0x0004e40000300800 */
[----:B------:R-:W-:Y:S01]  /*8e00*/  IMAD.MOV.U32 R17, RZ, RZ, R2 ;  /* 0x000000ffff117224 */ /* 0x000fe200078e0002 */
[----:B------:R-:W-:-:S03]  /*8e10*/  LOP3.LUT R2, R7, 0xff, RZ, 0xc0, !PT ;  /* 0x000000ff07027812 */ /* 0x000fc600078ec0ff */
[----:B------:R-:W-:Y:S02]  /*8e20*/  IMAD.MOV.U32 R7, RZ, RZ, R17 ;  /* 0x000000ffff077224 */ /* 0x000fe400078e0011 */
[----:B------:R1:W-:Y:S01]  /*8e30*/  MUFU.EX2 R17, R177 ;  /* 0x000000b100117308 */ /* 0x0003e20000000800 */
[----:B------:R-:W-:Y:S01]  /*8e40*/  LOP3.LUT R0, R0, 0xffff, RZ, 0xc0, !PT ;  /* 0x0000ffff00007812 */ /* 0x000fe200078ec0ff */
[----:B-1----:R-:W-:Y:S01]  /*8e50*/  IMAD.MOV.U32 R177, RZ, RZ, R192 ;  /* 0x000000ffffb17224 */ /* 0x002fe200078e00c0 */
[----:B------:R-:W-:Y:S02]  /*8e60*/  PRMT R192, R116, 0x5410, R117 ;  /* 0x0000541074c07816 */ /* 0x000fe40000000075 */
[----:B------:R-:W-:Y:S02]  /*8e70*/  @!P1 PRMT R117, R157, 0x5410, RZ ;  /* 0x000054109d759816 */ /* 0x000fe400000000ff */
[----:B------:R-:W-:Y:S01]  /*8e80*/  ISETP.GE.U32.AND P1, PT, R217, R2, PT ;  /* 0x00000002d900720c */ /* 0x000fe20003f26070 */
[----:B------:R-:W-:-:S02]  /*8e90*/  IMAD.MOV.U32 R2, RZ, RZ, R19 ;  /* 0x000000ffff027224 */ /* 0x000fc400078e0013 */
[----:B------:R-:W-:Y:S01]  /*8ea0*/  IMAD.MOV.U32 R157, RZ, RZ, R164 ;  /* 0x000000ffff9d7224 */ /* 0x000fe200078e00a4 */
[----:B------:R1:W-:Y:S01]  /*8eb0*/  MUFU.EX2 R19, R179 ;  /* 0x000000b300137308 */ /* 0x0003e20000000800 */
[----:B------:R2:W2:Y:S01]  /*8ec0*/  LDL.LU R164, [R1+0x3d8] ;  /* 0x0003d80001a47983 */ /* 0x0004a20000300800 */
[----:B------:R-:W-:Y:S01]  /*8ed0*/  SHF.R.U32.HI R0, RZ, 0x8, R0 ;  /* 0x00000008ff007819 */ /* 0x000fe20000011600 */
[----:B------:R-:W-:Y:S01]  /*8ee0*/  @!P6 HADD2 R158, -R116.H0_H0, -RZ.H0_H0 ;  /* 0xa00000ff749ee230 */ /* 0x000fe20000000900 */
[----:B-1----:R-:W-:Y:S02]  /*8ef0*/  IMAD.MOV.U32 R179, RZ, RZ, R163 ;  /* 0x000000ffffb37224 */ /* 0x002fe400078e00a3 */
[----:B------:R1:W2:Y:S01]  /*8f00*/  LDL.LU R163, [R1+0x3d4] ;  /* 0x0003d40001a37983 */ /* 0x0002a20000300800 */
[----:B------:R-:W-:Y:S02]  /*8f10*/  LOP3.LUT R0, R0, 0xffff, RZ, 0xc0, !PT ;  /* 0x0000ffff00007812 */ /* 0x000fe400078ec0ff */
[----:B------:R-:W-:-:S02]  /*8f20*/  @!P6 PRMT R116, R158, 0x5410, RZ ;  /* 0x000054109e74e816 */ /* 0x000fc400000000ff */
[----:B------:R-:W-:Y:S01]  /*8f30*/  ISETP.GE.U32.AND P6, PT, R217, R0, PT ;  /* 0x00000000d900720c */ /* 0x000fe20003fc6070 */
[----:B------:R-:W-:Y:S02]  /*8f40*/  IMAD.MOV.U32 R0, RZ, RZ, R18 ;  /* 0x000000ffff007224 */ /* 0x000fe400078e0012 */
[----:B------:R1:W-:Y:S02]  /*8f50*/  MUFU.EX2 R18, R181 ;  /* 0x000000b500127308 */ /* 0x0003e40000000800 */
[----:B-1----:R-:W-:Y:S01]  /*8f60*/  IMAD.MOV.U32 R181, RZ, RZ, R0 ;  /* 0x000000ffffb57224 */ /* 0x002fe200078e0000 */
[----:B------:R-:W-:Y:S01]  /*8f70*/  SHF.R.U32.HI R0, RZ, 0x8, R13 ;  /* 0x00000008ff007819 */ /* 0x000fe2000001160d */
[----:B------:R-:W-:Y:S02]  /*8f80*/  IMAD.MOV.U32 R13, RZ, RZ, R166 ;  /* 0x000000ffff0d7224 */ /* 0x000fe400078e00a6 */
[----:B------:R1:W2:Y:S01]  /*8f90*/  LDL.LU R166, [R1+0x3d0] ;  /* 0x0003d00001a67983 */ /* 0x0002a20000300800 */
[----:B------:R-:W-:Y:S01]  /*8fa0*/  @!P2 HADD2 R159, -R115.H0_H0, -RZ.H0_H0 ;  /* 0xa00000ff739fa230 */ /* 0x000fe20000000900 */
[----:B------:R-:W-:-:S02]  /*8fb0*/  IMAD.MOV.U32 R170, RZ, RZ, R10 ;  /* 0x000000ffffaa7224 */ /* 0x000fc400078e000a */
[----:B------:R-:W-:Y:S02]  /*8fc0*/  IMAD.MOV.U32 R10, RZ, RZ, R7 ;  /* 0x000000ffff0a7224 */ /* 0x000fe400078e0007 */
[----:B------:R-:W-:Y:S01]  /*8fd0*/  IMAD.MOV.U32 R7, RZ, RZ, R32 ;  /* 0x000000ffff077224 */ /* 0x000fe200078e0020 */
[----:B------:R-:W-:Y:S02]  /*8fe0*/  PRMT R32, R115, 0x5410, R114 ;  /* 0x0000541073207816 */ /* 0x000fe40000000072 */
[----:B------:R-:W-:Y:S01]  /*8ff0*/  @!P2 PRMT R115, R159, 0x5410, RZ ;  /* 0x000054109f73a816 */ /* 0x000fe200000000ff */
[----:B------:R-:W-:Y:S02]  /*9000*/  IMAD.MOV.U32 R159, RZ, RZ, R165 ;  /* 0x000000ffff9f7224 */ /* 0x000fe400078e00a5 */
[----:B------:R1:W2:Y:S01]  /*9010*/  LDL.LU R165, [R1+0x3cc] ;  /* 0x0003cc0001a57983 */ /* 0x0002a20000300800 */
[----:B------:R-:W-:Y:S01]  /*9020*/  LOP3.LUT R0, R0, 0xffff, RZ, 0xc0, !PT ;  /* 0x0000ffff00007812 */ /* 0x000fe200078ec0ff */
[----:B------:R-:W-:Y:S01]  /*9030*/  @!P6 HADD2 R161, -R114.H0_H0, -RZ.H0_H0 ;  /* 0xa00000ff72a1e230 */ /* 0x000fe20000000900 */
[----:B------:R-:W-:-:S02]  /*9040*/  PRMT R112, R11, 0x7632, R112 ;  /* 0x000076320b707816 */ /* 0x000fc40000000070 */
[----:B------:R-:W-:Y:S01]  /*9050*/  ISETP.GE.U32.AND P2, PT, R217, R0, PT ;  /* 0x00000000d900720c */ /* 0x000fe20003f46070 */
[----:B------:R-:W-:Y:S02]  /*9060*/  IMAD.MOV.U32 R0, RZ, RZ, R2 ;  /* 0x000000ffff007224 */ /* 0x000fe400078e0002 */
[----:B------:R1:W1:Y:S01]  /*9070*/  MUFU.EX2 R2, R171 ;  /* 0x000000ab00027308 */ /* 0x0002620000000800 */
[----:B------:R-:W-:Y:S02]  /*9080*/  PRMT R113, R11, 0x7610, R113 ;  /* 0x000076100b717816 */ /* 0x000fe40000000071 */
[----:B------:R-:W-:Y:S01]  /*9090*/  @!P6 PRMT R114, R161, 0x5410, RZ ;  /* 0x00005410a172e816 */ /* 0x000fe200000000ff */
[----:B------:R-:W-:Y:S02]  /*90a0*/  IMAD.MOV.U32 R161, RZ, RZ, R159 ;  /* 0x000000ffffa17224 */ /* 0x000fe400078e009f */
[----:B------:R-:W-:Y:S02]  /*90b0*/  IMAD.MOV.U32 R11, RZ, RZ, R8 ;  /* 0x000000ffff0b7224 */ /* 0x000fe400078e0008 */
[----:B------:R-:W-:Y:S01]  /*90c0*/  IMAD.MOV.U32 R159, RZ, RZ, R21 ;  /* 0x000000ffff9f7224 */ /* 0x000fe200078e0015 */
[----:B------:R4:W3:Y:S01]  /*90d0*/  MUFU.EX2 R8, R167 ;  /* 0x000000a700087308 */ /* 0x0008e20000000800 */
[----:B------:R-:W-:Y:S01]  /*90e0*/  IMAD.MOV.U32 R21, RZ, RZ, R188 ;  /* 0x000000ffff157224 */ /* 0x000fe200078e00bc */
[----:B------:R-:W-:-:S02]  /*90f0*/  PRMT R188, R113, 0x5410, R112 ;  /* 0x0000541071bc7816 */ /* 0x000fc40000000070 */
[C---:B------:R-:W-:Y:S02]  /*9100*/  PRMT R111, R5.reuse, 0x7610, R111 ;  /* 0x00007610056f7816 */ /* 0x040fe4000000006f */
[----:B------:R-:W-:Y:S01]  /*9110*/  PRMT R110, R5, 0x7632, R110 ;  /* 0x00007632056e7816 */ /* 0x000fe2000000006e */
[----:B-1----:R-:W-:Y:S01]  /*9120*/  IMAD.MOV.U32 R171, RZ, RZ, R183 ;  /* 0x000000ffffab7224 */ /* 0x002fe200078e00b7 */
[----:B------:R-:W-:Y:S01]  /*9130*/  F2FP.PACK_AB R59, R14, R16 ;  /* 0x000000100e3b723e */ /* 0x000fe200000000ff */
[----:B------:R1:W2:Y:S01]  /*9140*/  LDL.LU R183, [R1+0x3c8] ;  /* 0x0003c80001b77983 */ /* 0x0002a20000300800 */
[----:B----4-:R-:W-:-:S05]  /*9150*/  @!P5 HADD2 R160, -R113.H0_H0, -RZ.H0_H0 ;  /* 0xa00000ff71a0d230 */ /* 0x010fca0000000900 */
[----:B------:R-:W-:Y:S01]  /*9160*/  @!P5 PRMT R113, R160, 0x5410, RZ ;  /* 0x00005410a071d816 */ /* 0x000fe200000000ff */
[----:B------:R-:W-:Y:S02]  /*9170*/  IMAD.MOV.U32 R167, RZ, RZ, R185 ;  /* 0x000000ffffa77224 */ /* 0x000fe400078e00b9 */
[----:B------:R1:W4:Y:S01]  /*9180*/  LDL.LU R185, [R1+0x3c4] ;  /* 0x0003c40001b97983 */ /* 0x0003220000300800 */
[----:B------:R-:W-:-:S03]  /*9190*/  IMAD.MOV.U32 R160, RZ, RZ, R188 ;  /* 0x000000ffffa07224 */ /* 0x000fc600078e00bc */
[----:B------:R1:W4:Y:S01]  /*91a0*/  LDL.LU R188, [R1+0x3c0] ;  /* 0x0003c00001bc7983 */ /* 0x0003220000300800 */
[----:B---3--:R-:W-:-:S05]  /*91b0*/  @!P4 HADD2 R162, -R112.H0_H0, -RZ.H0_H0 ;  /* 0xa00000ff70a2c230 */ /* 0x008fca0000000900 */
[----:B------:R-:W-:Y:S01]  /*91c0*/  @!P4 PRMT R112, R162, 0x5410, RZ ;  /* 0x00005410a270c816 */ /* 0x000fe200000000ff */
[----:B------:R-:W-:Y:S02]  /*91d0*/  IMAD.MOV.U32 R162, RZ, RZ, R7 ;  /* 0x000000ffffa27224 */ /* 0x000fe400078e0007 */
[----:B------:R3:W1:Y:S02]  /*91e0*/  MUFU.EX2 R7, R168 ;  /* 0x000000a800077308 */ /* 0x0006640000000800 */
[----:B---3--:R-:W-:Y:S02]  /*91f0*/  IMAD.MOV.U32 R168, RZ, RZ, R0 ;  /* 0x000000ffffa87224 */ /* 0x008fe400078e0000 */
[----:B------:R-:W-:Y:S02]  /*9200*/  FADD.FTZ R0, R9, R12 ;  /* 0x0000000c09007221 */ /* 0x000fe40000010000 */
[----:B------:R-:W-:Y:S02]  /*9210*/  IMAD.MOV.U32 R12, RZ, RZ, R10 ;  /* 0x000000ffff0c7224 */ /* 0x000fe400078e000a */
[C---:B------:R-:W-:Y:S01]  /*9220*/  FADD.FTZ R5, R2.reuse, R0 ;  /* 0x0000000002057221 */ /* 0x040fe20000010000 */
[----:B------:R-:W-:Y:S01]  /*9230*/  F2FP.PACK_AB R0, R2, R9 ;  /* 0x000000090200723e */ /* 0x000fe200000000ff */
[----:B------:R-:W3:Y:S01]  /*9240*/  MUFU.EX2 R10, R174 ;  /* 0x000000ae000a7308 */ /* 0x000ee20000000800 */
[----:B------:R-:W-:-:S02]  /*9250*/  IMAD.MOV.U32 R2, RZ, RZ, R177 ;  /* 0x000000ffff027224 */ /* 0x000fc400078e00b1 */
[C---:B------:R-:W-:Y:S02]  /*9260*/  PRMT R109, R0.reuse, 0x7610, R109 ;  /* 0x00007610006d7816 */ /* 0x040fe4000000006d */
[----:B------:R-:W-:Y:S01]  /*9270*/  PRMT R108, R0, 0x7632, R108 ;  /* 0x00007632006c7816 */ /* 0x000fe2000000006c */
[----:B------:R-:W-:Y:S01]  /*9280*/  FADD.FTZ R0, R8, R23 ;  /* 0x0000001708007221 */ /* 0x000fe20000010000 */
[----:B------:R-:W-:Y:S01]  /*9290*/  PRMT R177, R111, 0x5410, R110 ;  /* 0x000054106fb17816 */ /* 0x000fe2000000006e */
[----:B------:R-:W2:Y:S01]  /*92a0*/  MUFU.EX2 R9, R175 ;  /* 0x000000af00097308 */ /* 0x000ea20000000800 */
[C---:B-1----:R-:W-:Y:S01]  /*92b0*/  F2FP.PACK_AB R65, R7.reuse, R8 ;  /* 0x000000080741723e */ /* 0x042fe200000000ff */
[----:B------:R-:W-:Y:S01]  /*92c0*/  FADD.FTZ R23, R7, R0 ;  /* 0x0000000007177221 */ /* 0x000fe20000010000 */
[----:B--2---:R-:W-:-:S05]  /*92d0*/  @!P2 HADD2 R163, -R110.H0_H0, -RZ.H0_H0 ;  /* 0xa00000ff6ea3a230 */ /* 0x004fca0000000900 */
[----:B------:R-:W1:Y:S01]  /*92e0*/  MUFU.EX2 R7, R178 ;  /* 0x000000b200077308 */ /* 0x000e620000000800 */
[----:B------:R-:W-:Y:S01]  /*92f0*/  @!P2 PRMT R110, R163, 0x5410, RZ ;  /* 0x00005410a36ea816 */ /* 0x000fe200000000ff */
[----:B------:R-:W-:Y:S02]  /*9300*/  IMAD.MOV.U32 R163, RZ, RZ, R2 ;  /* 0x000000ffffa37224 */ /* 0x000fe400078e0002 */
[----:B------:R-:W-:Y:S02]  /*9310*/  FADD.FTZ R2, R15, R6 ;  /* 0x000000060f027221 */ /* 0x000fe40000010000 */
[----:B------:R-:W-:Y:S02]  /*9320*/  FADD.FTZ R0, R16, R22 ;  /* 0x0000001610007221 */ /* 0x000fe40000010000 */
[----:B------:R-:W2:Y:S01]  /*9330*/  MUFU.EX2 R6, R184 ;  /* 0x000000b800067308 */ /* 0x000ea20000000800 */
[----:B------:R-:W-:Y:S02]  /*9340*/  FADD.FTZ R2, R17, R2 ;  /* 0x0000000211027221 */ /* 0x000fe40000010000 */
[----:B------:R-:W-:-:S02]  /*9350*/  FADD.FTZ R22, R14, R0 ;  /* 0x000000000e167221 */ /* 0x000fc40000010000 */
[----:B---3--:R-:W-:Y:S02]  /*9360*/  FADD.FTZ R0, R10, R5 ;  /* 0x000000050a007221 */ /* 0x008fe40000010000 */
[----:B------:R-:W-:Y:S02]  /*9370*/  FADD.FTZ R2, R19, R2 ;  /* 0x0000000213027221 */ /* 0x000fe40000010000 */
[----:B------:R-:W-:Y:S02]  /*9380*/  FADD.FTZ R0, R9, R0 ;  /* 0x0000000009007221 */ /* 0x000fe40000010000 */
[----:B------:R-:W-:Y:S01]  /*9390*/  FADD.FTZ R5, R18, R2 ;  /* 0x0000000212057221 */ /* 0x000fe20000010000 */
[----:B------:R-:W-:Y:S01]  /*93a0*/  IADD3 R2, R71, 0x3, RZ ;  /* 0x0000000347027810 */ /* 0x000fe20007ffe0ff */
[----:B-1----:R-:W-:Y:S01]  /*93b0*/  FADD.FTZ R0, R7, R0 ;  /* 0x0000000007007221 */ /* 0x002fe20000010000 */
[----:B------:R-:W-:Y:S02]  /*93c0*/  @!P3 HADD2 R164, -R111.H0_H0, -RZ.H0_H0 ;  /* 0xa00000ff6fa4b230 */ /* 0x000fe40000000900 */
[----:B------:R-:W-:Y:S01]  /*93d0*/  LOP3.LUT R175, R223, R2, RZ, 0x3c, !PT ;  /* 0x00000002dfaf7212 */ /* 0x000fe200078e3cff */
[----:B------:R-:W-:Y:S01]  /*93e0*/  @!P1 HADD2 R166, -R109.H0_H0, -RZ.H0_H0 ;  /* 0xa00000ff6da69230 */ /* 0x000fe20000000900 */
[----:B--2---:R-:W-:Y:S01]  /*93f0*/  FADD.FTZ R14, R6, R0 ;  /* 0x00000000060e7221 */ /* 0x004fe20000010000 */
[----:B------:R-:W-:-:S02]  /*9400*/  @!P3 PRMT R111, R164, 0x5410, RZ ;  /* 0x00005410a46fb816 */ /* 0x000fc400000000ff */
[----:B------:R-:W-:Y:S01]  /*9410*/  LOP3.LUT R0, R175, R133, RZ, 0x3c, !PT ;  /* 0x00000085af007212 */ /* 0x000fe200078e3cff */
[----:B------:R-:W-:Y:S01]  /*9420*/  IMAD.MOV.U32 R174, RZ, RZ, R168 ;  /* 0x000000ffffae7224 */ /* 0x000fe200078e00a8 */
[----:B------:R-:W-:Y:S01]  /*9430*/  PRMT R164, R109, 0x5410, R108 ;  /* 0x000054106da47816 */ /* 0x000fe2000000006c */
[----:B------:R-:W-:Y:S01]  /*9440*/  IMAD.MOV.U32 R168, RZ, RZ, R31 ;  /* 0x000000ffffa87224 */ /* 0x000fe200078e001f */
[----:B------:R-:W-:Y:S01]  /*9450*/  @!P1 PRMT R109, R166, 0x5410, RZ ;  /* 0x00005410a66d9816 */ /* 0x000fe200000000ff */
[----:B------:R-:W-:Y:S02]  /*9460*/  IMAD.MOV.U32 R31, RZ, RZ, R27 ;  /* 0x000000ffff1f7224 */ /* 0x000fe400078e001b */
[----:B------:R-:W-:Y:S02]  /*9470*/  IMAD.MOV.U32 R166, RZ, RZ, R26 ;  /* 0x000000ffffa67224 */ /* 0x000fe400078e001a */
[----:B------:R-:W-:Y:S01]  /*9480*/  IMAD.WIDE.U32 R26, R0, -0x326172a9, RZ ;  /* 0xcd9e8d57001a7825 */ /* 0x000fe200078e00ff */
[----:B------:R-:W-:-:S04]  /*9490*/  F2FP.PACK_AB R16, R6, R7 ;  /* 0x000000070610723e */ /* 0x000fc800000000ff */
[----:B------:R-:W-:Y:S02]  /*94a0*/  LOP3.LUT R6, R27, R232, R186, 0x96, !PT ;  /* 0x000000e81b067212 */ /* 0x000fe400078e96ba */
[----:B------:R1:W2:Y:S01]  /*94b0*/  LDL.LU.64 R186, [R1+0x3b8] ;  /* 0x0003b80001ba7983 */ /* 0x0002a20000300a00 */
[----:B------:R-:W-:Y:S02]  /*94c0*/  LOP3.LUT R8, R101, R233, R26, 0x96, !PT ;  /* 0x000000e965087212 */ /* 0x000fe400078e961a */
[----:B------:R-:W-:Y:S01]  /*94d0*/  F2FP.PACK_AB R17, R17, R15 ;  /* 0x0000000f1111723e */ /* 0x000fe200000000ff */
[----:B------:R-:W-:Y:S01]  /*94e0*/  IMAD.WIDE.U32 R6, R6, -0x2daee0ad, RZ ;  /* 0xd2511f5306067825 */ /* 0x000fe200078e00ff */
[----:B------:R-:W-:Y:S01]  /*94f0*/  F2FP.PACK_AB R15, R9, R10 ;  /* 0x0000000a090f723e */ /* 0x000fe200000000ff */
[----:B------:R-:W-:Y:S02]  /*9500*/  @!P0 HADD2 R165, -R108.H0_H0, -RZ.H0_H0 ;  /* 0xa00000ff6ca58230 */ /* 0x000fe40000000900 */
[----:B------:R-:W-:Y:S01]  /*9510*/  IMAD.WIDE.U32 R8, R8, -0x2daee0ad, RZ ;  /* 0xd2511f5308087825 */ /* 0x000fe200078e00ff */
[----:B------:R-:W-:-:S03]  /*9520*/  F2FP.PACK_AB R18, R18, R19 ;  /* 0x000000131212723e */ /* 0x000fc600000000ff */
[----:B------:R-:W-:Y:S01]  /*9530*/  IMAD.MOV.U32 R19, RZ, RZ, R12 ;  /* 0x000000ffff137224 */ /* 0x000fe200078e000c */
[----:B------:R-:W-:Y:S01]  /*9540*/  LOP3.LUT R12, R7, R234, R250, 0x96, !PT ;  /* 0x000000ea070c7212 */ /* 0x000fe200078e96fa */
[----:B------:R-:W-:Y:S01]  /*9550*/  IMAD.MOV.U32 R184, RZ, RZ, R166 ;  /* 0x000000ffffb87224 */ /* 0x000fe200078e00a6 */
[----:B------:R-:W-:Y:S01]  /*9560*/  LOP3.LUT R10, R9, R241, R6, 0x96, !PT ;  /* 0x000000f1090a7212 */ /* 0x000fe200078e9606 */
[----:B------:R-:W-:Y:S01]  /*9570*/  IMAD.MOV.U32 R166, RZ, RZ, R167 ;  /* 0x000000ffffa67224 */ /* 0x000fe200078e00a7 */
[----:B------:R-:W-:Y:S01]  /*9580*/  @!P0 PRMT R108, R165, 0x5410, RZ ;  /* 0x00005410a56c8816 */ /* 0x000fe200000000ff */
[----:B------:R-:W-:Y:S02]  /*9590*/  IMAD.MOV.U32 R167, RZ, RZ, R171 ;  /* 0x000000ffffa77224 */ /* 0x000fe400078e00ab */
[----:B------:R-:W-:Y:S02]  /*95a0*/  IMAD.MOV.U32 R165, RZ, RZ, R161 ;  /* 0x000000ffffa57224 */ /* 0x000fe400078e00a1 */
[----:B------:R-:W-:-:S02]  /*95b0*/  IMAD.MOV.U32 R171, RZ, RZ, R170 ;  /* 0x000000ffffab7224 */ /* 0x000fc400078e00aa */
[----:B------:R-:W-:Y:S02]  /*95c0*/  IMAD.MOV.U32 R161, RZ, RZ, R11 ;  /* 0x000000ffffa17224 */ /* 0x000fe400078e000b */
[----:B------:R-:W-:Y:S02]  /*95d0*/  IMAD.MOV.U32 R170, RZ, RZ, R13 ;  /* 0x000000ffffaa7224 */ /* 0x000fe400078e000d */
        /* <DEDUP_REMOVED lines=9> */
[----:B------:R-:W-:-:S05]  /*9670*/  IMAD.WIDE.U32 R6, R6, -0x326172a9, RZ ;  /* 0xcd9e8d5706067825 */ /* 0x000fca00078e00ff */
[----:B------:R-:W-:-:S04]  /*9680*/  LOP3.LUT R0, R7, R242, R8, 0x96, !PT ;  /* 0x000000f207007212 */ /* 0x000fc800078e9608 */
[----:B------:R-:W-:-:S04]  /*9690*/  LOP3.LUT R2, R0, 0xff, RZ, 0xc0, !PT ;  /* 0x000000ff00027812 */ /* 0x000fc800078ec0ff */
[----:B------:R-:W-:Y:S02]  /*96a0*/  ISETP.GE.U32.AND P4, PT, R217, R2, PT ;  /* 0x00000002d900720c */ /* 0x000fe40003f86070 */
[----:B------:R-:W-:-:S04]  /*96b0*/  LOP3.LUT R2, R0, 0xffff, RZ, 0xc0, !PT ;  /* 0x0000ffff00027812 */ /* 0x000fc800078ec0ff */
[----:B------:R-:W-:Y:S01]  /*96c0*/  SHF.R.U32.HI R2, RZ, 0x8, R2 ;  /* 0x00000008ff027819 */ /* 0x000fe20000011602 */
[----:B------:R-:W-:-:S03]  /*96d0*/  IMAD.MOV.U32 R178, RZ, RZ, R166 ;  /* 0x000000ffffb27224 */ /* 0x000fc600078e00a6 */
[----:B------:R-:W-:Y:S01]  /*96e0*/  LOP3.LUT R2, R2, 0xffff, RZ, 0xc0, !PT ;  /* 0x0000ffff02027812 */ /* 0x000fe200078ec0ff */
[----:B------:R-:W-:Y:S02]  /*96f0*/  IMAD.MOV.U32 R166, RZ, RZ, R161 ;  /* 0x000000ffffa67224 */ /* 0x000fe400078e00a1 */
[----:B------:R-:W-:Y:S01]  /*9700*/  IMAD.MOV.U32 R161, RZ, RZ, R167 ;  /* 0x000000ffffa17224 */ /* 0x000fe200078e00a7 */
[C---:B------:R-:W-:Y:S01]  /*9710*/  ISETP.GE.U32.AND P3, PT, R217.reuse, R2, PT ;  /* 0x00000002d900720c */ /* 0x040fe20003f66070 */
[----:B------:R-:W-:Y:S01]  /*9720*/  IMAD.MOV.U32 R167, RZ, RZ, R171 ;  /* 0x000000ffffa77224 */ /* 0x000fe200078e00ab */
[--C-:B------:R-:W-:Y:S01]  /*9730*/  SHF.R.U32.HI R2, RZ, 0x10, R0.reuse ;  /* 0x00000010ff027819 */ /* 0x100fe20000011600 */
[----:B------:R-:W-:Y:S01]  /*9740*/  IMAD.MOV.U32 R171, RZ, RZ, R159 ;  /* 0x000000ffffab7224 */ /* 0x000fe200078e009f */
[----:B------:R-:W-:Y:S01]  /*9750*/  SHF.R.U32.HI R0, RZ, 0x18, R0 ;  /* 0x00000018ff007819 */ /* 0x000fe20000011600 */
[----:B------:R-:W-:Y:S02]  /*9760*/  IMAD.MOV.U32 R159, RZ, RZ, R21 ;  /* 0x000000ffff9f7224 */ /* 0x000fe400078e0015 */
[----:B------:R3:W1:Y:S01]  /*9770*/  MUFU.EX2 R21, R203 ;  /* 0x000000cb00157308 */ /* 0x0006620000000800 */
[----:B------:R-:W-:-:S02]  /*9780*/  ISETP.GE.U32.AND P0, PT, R217, R0, PT ;  /* 0x00000000d900720c */ /* 0x000fc40003f06070 */
[----:B------:R-:W-:Y:S02]  /*9790*/  LOP3.LUT R0, R6, 0xff, RZ, 0xc0, !PT ;  /* 0x000000ff06007812 */ /* 0x000fe400078ec0ff */
[----:B------:R-:W-:Y:S02]  /*97a0*/  LOP3.LUT R2, R2, 0xff, RZ, 0xc0, !PT ;  /* 0x000000ff02027812 */ /* 0x000fe400078ec0ff */
[----:B------:R-:W-:Y:S01]  /*97b0*/  ISETP.GE.U32.AND P2, PT, R217, R0, PT ;  /* 0x00000000d900720c */ /* 0x000fe20003f46070 */
[----:B------:R-:W-:Y:S01]  /*97c0*/  MUFU.EX2 R11, R202 ;  /* 0x000000ca000b7308 */ /* 0x000fe20000000800 */
[----:B------:R-:W-:Y:S01]  /*97d0*/  LOP3.LUT R10, R9, R238, R10, 0x96, !PT ;  /* 0x000000ee090a7212 */ /* 0x000fe200078e960a */
[----:B---3--:R-:W-:-:S06]  /*97e0*/  IMAD.MOV.U32 R203, RZ, RZ, R19 ;  /* 0x000000ffffcb7224 */ /* 0x008fcc00078e0013 */
[----:B------:R3:W-:Y:S01]  /*97f0*/  MUFU.EX2 R19, R205 ;  /* 0x000000cd00137308 */ /* 0x0007e20000000800 */
[C---:B------:R-:W-:Y:S02]  /*9800*/  ISETP.GE.U32.AND P5, PT, R217.reuse, R2, PT ;  /* 0x00000002d900720c */ /* 0x040fe40003fa6070 */
[--C-:B------:R-:W-:Y:S02]  /*9810*/  SHF.R.U32.HI R0, RZ, 0x18, R6.reuse ;  /* 0x00000018ff007819 */ /* 0x100fe40000011606 */
[----:B------:R-:W-:Y:S02]  /*9820*/  SHF.R.U32.HI R2, RZ, 0x10, R6 ;  /* 0x00000010ff027819 */ /* 0x000fe40000011606 */
[----:B------:R-:W-:Y:S01]  /*9830*/  LOP3.LUT R9, R6, 0xffff, RZ, 0xc0, !PT ;  /* 0x0000ffff06097812 */ /* 0x000fe200078ec0ff */
[----:B---3--:R-:W-:Y:S02]  /*9840*/  IMAD.MOV.U32 R205, RZ, RZ, R20 ;  /* 0x000000ffffcd7224 */ /* 0x008fe400078e0014 */
[----:B------:R-:W3:Y:S01]  /*9850*/  MUFU.EX2 R20, R201 ;  /* 0x000000c900147308 */ /* 0x000ee20000000800 */
[----:B------:R-:W-:Y:S01]  /*9860*/  ISETP.GE.U32.AND P1, PT, R217, R0, PT ;  /* 0x00000000d900720c */ /* 0x000fe20003f26070 */
[----:B------:R-:W-:Y:S01]  /*9870*/  IMAD.WIDE.U32 R6, R10, -0x2daee0ad, RZ ;  /* 0xd2511f530a067825 */ /* 0x000fe200078e00ff */
[----:B------:R-:W-:-:S03]  /*9880*/  LOP3.LUT R0, R2, 0xff, RZ, 0xc0, !PT ;  /* 0x000000ff02007812 */ /* 0x000fc600078ec0ff */
[----:B------:R-:W-:Y:S01]  /*9890*/  IMAD.MOV.U32 R2, RZ, RZ, R205 ;  /* 0x000000ffff027224 */ /* 0x000fe200078e00cd */
[----:B------:R-:W-:Y:S02]  /*98a0*/  ISETP.GE.U32.AND P6, PT, R217, R0, PT ;  /* 0x00000000d900720c */ /* 0x000fe40003fc6070 */
[----:B------:R-:W-:Y:S01]  /*98b0*/  LOP3.LUT R0, R7, R237, R12, 0x96, !PT ;  /* 0x000000ed07007212 */ /* 0x000fe200078e960c */
[----:B------:R-:W-:Y:S02]  /*98c0*/  IMAD.MOV.U32 R12, RZ, RZ, R31 ;  /* 0x000000ffff0c7224 */ /* 0x000fe400078e001f */
[----:B------:R-:W-:Y:S02]  /*98d0*/  IMAD.MOV.U32 R202, RZ, RZ, R2 ;  /* 0x000000ffffca7224 */ /* 0x000fe400078e0002 */
[----:B-1----:R-:W-:Y:S02]  /*98e0*/  FADD.FTZ R5, R21, R5 ;  /* 0x0000000515057221 */ /* 0x002fe40000010000 */
[----:B---3--:R-:W-:Y:S01]  /*98f0*/  FADD.FTZ R2, R20, R14 ;  /* 0x0000000e14027221 */ /* 0x008fe20000010000 */
[----:B------:R-:W-:Y:S01]  /*9900*/  PRMT R105, R17, 0x7610, R105 ;  /* 0x0000761011697816 */ /* 0x000fe20000000069 */
[----:B------:R-:W-:Y:S01]  /*9910*/  IMAD.MOV.U32 R8, RZ, RZ, R165 ;  /* 0x000000ffff087224 */ /* 0x000fe200078e00a5 */
[----:B------:R1:W-:Y:S01]  /*9920*/  MUFU.EX2 R31, R189 ;  /* 0x000000bd001f7308 */ /* 0x0003e20000000800 */
[----:B------:R-:W-:Y:S01]  /*9930*/  IMAD.MOV.U32 R165, RZ, RZ, R32 ;  /* 0x000000ffffa57224 */ /* 0x000fe200078e0020 */
[----:B------:R-:W-:Y:S01]  /*9940*/  F2FP.PACK_AB R10, R19, R21 ;  /* 0x00000015130a723e */ /* 0x000fe200000000ff */
[----:B------:R-:W3:Y:S01]  /*9950*/  LDL.LU R32, [R1+0x2c] ;  /* 0x00002c0001207983 */ /* 0x000ee20000300800 */
[----:B------:R-:W-:-:S02]  /*9960*/  IMAD.MOV.U32 R14, RZ, RZ, R12 ;  /* 0x000000ffff0e7224 */ /* 0x000fc400078e000c */
[----:B------:R-:W-:Y:S02]  /*9970*/  FADD.FTZ R5, R19, R5 ;  /* 0x0000000513057221 */ /* 0x000fe40000010000 */
[----:B------:R-:W-:Y:S01]  /*9980*/  FADD.FTZ R12, R11, R2 ;  /* 0x000000020b0c7221 */ /* 0x000fe20000010000 */
[----:B------:R-:W-:Y:S01]  /*9990*/  SHF.R.U32.HI R2, RZ, 0x8, R9 ;  /* 0x00000008ff027819 */ /* 0x000fe20000011609 */
[----:B------:R-:W-:Y:S01]  /*99a0*/  IMAD.MOV.U32 R19, RZ, RZ, R30 ;  /* 0x000000ffff137224 */ /* 0x000fe200078e001e */
[----:B------:R-:W-:Y:S01]  /*99b0*/  @!P4 HADD2 R182, -R105.H0_H0, -RZ.H0_H0 ;  /* 0xa00000ff69b6c230 */ /* 0x000fe20000000900 */
[----:B------:R4:W-:Y:S01]  /*99c0*/  MUFU.EX2 R30, R190 ;  /* 0x000000be001e7308 */ /* 0x0009e20000000800 */
[----:B------:R-:W-:Y:S01]  /*99d0*/  PRMT R104, R17, 0x7632, R104 ;  /* 0x0000763211687816 */ /* 0x000fe20000000068 */
[----:B-1----:R1:W3:Y:S01]  /*99e0*/  LDL.LU R189, [R1+0x3b0] ;  /* 0x0003b00001bd7983 */ /* 0x0022e20000300800 */
[----:B------:R-:W-:Y:S01]  /*99f0*/  IMAD.MOV.U32 R9, RZ, RZ, R14 ;  /* 0x000000ffff097224 */ /* 0x000fe200078e000e */
[----:B------:R-:W-:Y:S01]  /*9a00*/  LOP3.LUT R2, R2, 0xffff, RZ, 0xc0, !PT ;  /* 0x0000ffff02027812 */ /* 0x000fe200078ec0ff */
[----:B------:R-:W-:Y:S01]  /*9a10*/  IMAD.MOV.U32 R17, RZ, RZ, R179 ;  /* 0x000000ffff117224 */ /* 0x000fe200078e00b3 */
[----:B------:R-:W-:-:S02]  /*9a20*/  PRMT R179, R105, 0x5410, R104 ;  /* 0x0000541069b37816 */ /* 0x000fc40000000068 */
[----:B------:R-:W-:Y:S01]  /*9a30*/  @!P4 PRMT R105, R182, 0x5410, RZ ;  /* 0x00005410b669c816 */ /* 0x000fe200000000ff */
[----:B----4-:R1:W4:Y:S01]  /*9a40*/  LDL.LU R190, [R1+0x3ac] ;  /* 0x0003ac0001be7983 */ /* 0x0103220000300800 */
[----:B------:R-:W-:Y:S01]  /*9a50*/  ISETP.GE.U32.AND P4, PT, R217, R2, PT ;  /* 0x00000002d900720c */ /* 0x000fe20003f86070 */
[----:B------:R-:W-:Y:S02]  /*9a60*/  IMAD.MOV.U32 R2, RZ, RZ, R9 ;  /* 0x000000ffff027224 */ /* 0x000fe400078e0009 */
[----:B------:R1:W-:Y:S02]  /*9a70*/  MUFU.EX2 R9, R191 ;  /* 0x000000bf00097308 */ /* 0x0003e40000000800 */
[----:B-1----:R1:W4:Y:S01]  /*9a80*/  LDL.LU R191, [R1+0x3a8] ;  /* 0x0003a80001bf7983 */ /* 0x0023220000300800 */
[----:B------:R-:W-:Y:S01]  /*9a90*/  @!P3 HADD2 R183, -R104.H0_H0, -RZ.H0_H0 ;  /* 0xa00000ff68b7b230 */ /* 0x000fe20000000900 */
[----:B------:R-:W-:Y:S01]  /*9aa0*/  IMAD.MOV.U32 R205, RZ, RZ, R8 ;  /* 0x000000ffffcd7224 */ /* 0x000fe200078e0008 */
[----:B------:R-:W-:-:S02]  /*9ab0*/  LOP3.LUT R8, R6, 0xff, RZ, 0xc0, !PT ;  /* 0x000000ff06087812 */ /* 0x000fc400078ec0ff */
[----:B------:R-:W-:Y:S02]  /*9ac0*/  F2FP.PACK_AB R11, R11, R20 ;  /* 0x000000140b0b723e */ /* 0x000fe400000000ff */
[----:B------:R-:W-:Y:S02]  /*9ad0*/  PRMT R20, R194, 0x7610, R20 ;  /* 0x00007610c2147816 */ /* 0x000fe40000000014 */
[----:B------:R-:W-:Y:S01]  /*9ae0*/  @!P3 PRMT R104, R183, 0x5410, RZ ;  /* 0x00005410b768b816 */ /* 0x000fe200000000ff */
[----:B------:R-:W1:Y:S01]  /*9af0*/  MUFU.EX2 R14, R247 ;  /* 0x000000f7000e7308 */ /* 0x000e620000000800 */
[----:B------:R-:W-:Y:S01]  /*9b00*/  ISETP.GE.U32.AND P3, PT, R217, R8, PT ;  /* 0x00000008d900720c */ /* 0x000fe20003f66070 */
[----:B------:R2:W4:Y:S01]  /*9b10*/  LDL.LU R194, [R1+0x3a4] ;  /* 0x0003a40001c27983 */ /* 0x0005220000300800 */
[C---:B------:R-:W-:Y:S02]  /*9b20*/  PRMT R103, R15.reuse, 0x7632, R103 ;  /* 0x000076320f677816 */ /* 0x040fe40000000067 */
[----:B------:R-:W-:Y:S01]  /*9b30*/  PRMT R102, R15, 0x7610, R102 ;  /* 0x000076100f667816 */ /* 0x000fe20000000066 */
[----:B------:R-:W-:Y:S01]  /*9b40*/  IMAD.MOV.U32 R15, RZ, RZ, R193 ;  /* 0x000000ffff0f7224 */ /* 0x000fe200078e00c1 */
[----:B------:R-:W-:Y:S01]  /*9b50*/  PRMT R8, R20, 0x7610, R8 ;  /* 0x0000761014087816 */ /* 0x000fe20000000008 */
[----:B------:R2:W4:Y:S01]  /*9b60*/  LDL.LU R193, [R1+0x3a0] ;  /* 0x0003a00001c17983 */ /* 0x0005220000300800 */
[----:B------:R-:W-:-:S02]  /*9b70*/  LOP3.LUT R13, R6, 0xffff, RZ, 0xc0, !PT ;  /* 0x0000ffff060d7812 */ /* 0x000fc400078ec0ff */
[----:B------:R-:W-:Y:S01]  /*9b80*/  PRMT R21, R8, 0x7610, R21 ;  /* 0x0000761008157816 */ /* 0x000fe20000000015 */
[----:B------:R-:W-:Y:S01]  /*9b90*/  IMAD.MOV.U32 R8, RZ, RZ, R15 ;  /* 0x000000ffff087224 */ /* 0x000fe200078e000f */
[--C-:B------:R-:W-:Y:S01]  /*9ba0*/  SHF.R.U32.HI R7, RZ, 0x10, R6.reuse ;  /* 0x00000010ff077819 */ /* 0x100fe20000011606 */
[----:B------:R-:W-:Y:S01]  /*9bb0*/  IMAD.MOV.U32 R15, RZ, RZ, R17 ;  /* 0x000000ffff0f7224 */ /* 0x000fe200078e0011 */
[----:B------:R-:W-:Y:S01]  /*9bc0*/  SHF.R.U32.HI R6, RZ, 0x18, R6 ;  /* 0x00000018ff067819 */ /* 0x000fe20000011606 */
[----:B------:R-:W-:Y:S02]  /*9bd0*/  IMAD.MOV.U32 R17, RZ, RZ, R19 ;  /* 0x000000ffff117224 */ /* 0x000fe400078e0013 */
[----:B------:R-:W-:Y:S01]  /*9be0*/  IMAD.MOV.U32 R19, RZ, RZ, R203 ;  /* 0x000000ffff137224 */ /* 0x000fe200078e00cb */
[----:B------:R-:W-:Y:S01]  /*9bf0*/  PRMT R203, R102, 0x5410, R103 ;  /* 0x0000541066cb7816 */ /* 0x000fe20000000067 */
[----:B------:R-:W-:Y:S01]  /*9c00*/  @!P5 HADD2 R185, -R102.H0_H0, -RZ.H0_H0 ;  /* 0xa00000ff66b9d230 */ /* 0x000fe20000000900 */
[----:B-1----:R-:W-:-:S04]  /*9c10*/  FADD.FTZ R5, R14, R5 ;  /* 0x000000050e057221 */ /* 0x002fc80000010000 */
[----:B------:R-:W-:Y:S01]  /*9c20*/  @!P5 PRMT R102, R185, 0x5410, RZ ;  /* 0x00005410b966d816 */ /* 0x000fe200000000ff */
[----:B------:R1:W-:Y:S02]  /*9c30*/  MUFU.EX2 R20, R196 ;  /* 0x000000c400147308 */ /* 0x0003e40000000800 */
[----:B-1----:R1:W4:Y:S01]  /*9c40*/  LDL.LU R196, [R1+0x39c] ;  /* 0x00039c0001c47983 */ /* 0x0023220000300800 */
[----:B--2---:R-:W-:-:S05]  /*9c50*/  @!P0 HADD2 R186, -R103.H0_H0, -RZ.H0_H0 ;  /* 0xa00000ff67ba8230 */ /* 0x004fca0000000900 */
[----:B------:R-:W-:Y:S01]  /*9c60*/  @!P0 PRMT R103, R186, 0x5410, RZ ;  /* 0x00005410ba678816 */ /* 0x000fe200000000ff */
[----:B------:R-:W-:Y:S01]  /*9c70*/  IMAD.MOV.U32 R186, RZ, RZ, R2 ;  /* 0x000000ffffba7224 */ /* 0x000fe200078e0002 */
[----:B------:R-:W-:Y:S02]  /*9c80*/  ISETP.GE.U32.AND P0, PT, R217, R6, PT ;  /* 0x00000006d900720c */ /* 0x000fe40003f06070 */
[----:B------:R-:W-:Y:S02]  /*9c90*/  SHF.R.U32.HI R2, RZ, 0x10, R0 ;  /* 0x00000010ff027819 */ /* 0x000fe40000011600 */
[----:B------:R-:W-:Y:S02]  /*9ca0*/  PRMT R6, R21, 0x7610, R6 ;  /* 0x0000761015067816 */ /* 0x000fe40000000006 */
[----:B------:R-:W-:Y:S02]  /*9cb0*/  LOP3.LUT R2, R2, 0xff, RZ, 0xc0, !PT ;  /* 0x000000ff02027812 */ /* 0x000fe400078ec0ff */
[----:B------:R-:W-:Y:S01]  /*9cc0*/  PRMT R185, R6, 0x7610, R185 ;  /* 0x0000761006b97816 */ /* 0x000fe200000000b9 */
[----:B------:R-:W-:Y:S01]  /*9cd0*/  IMAD.MOV.U32 R6, RZ, RZ, R186 ;  /* 0x000000ffff067224 */ /* 0x000fe200078e00ba */
[----:B------:R-:W-:Y:S01]  /*9ce0*/  ISETP.GE.U32.AND P5, PT, R217, R2, PT ;  /* 0x00000002d900720c */ /* 0x000fe20003fa6070 */
[----:B------:R-:W-:Y:S01]  /*9cf0*/  IMAD.MOV.U32 R186, RZ, RZ, R15 ;  /* 0x000000ffffba7224 */ /* 0x000fe200078e000f */
[----:B------:R-:W-:Y:S01]  /*9d00*/  PRMT R2, R185, 0x7610, R2 ;  /* 0x00007610b9027816 */ /* 0x000fe20000000002 */
[----:B------:R-:W-:-:S02]  /*9d10*/  FADD.FTZ R15, R9, R5 ;  /* 0x00000005090f7221 */ /* 0x000fc40000010000 */
[----:B------:R-:W-:Y:S01]  /*9d20*/  IMAD.MOV.U32 R185, RZ, RZ, R17 ;  /* 0x000000ffffb97224 */ /* 0x000fe200078e0011 */
[----:B------:R2:W-:Y:S01]  /*9d30*/  MUFU.EX2 R21, R198 ;  /* 0x000000c600157308 */ /* 0x0005e20000000800 */
[----:B------:R-:W-:Y:S01]  /*9d40*/  IMAD.MOV.U32 R17, RZ, RZ, R19 ;  /* 0x000000ffff117224 */ /* 0x000fe200078e0013 */
[----:B------:R-:W-:-:S03]  /*9d50*/  F2FP.PACK_AB R5, R9, R14 ;  /* 0x0000000e0905723e */ /* 0x000fc600000000ff */
[----:B------:R-:W-:-:S03]  /*9d60*/  IMAD.MOV.U32 R14, RZ, RZ, R17 ;  /* 0x000000ffff0e7224 */ /* 0x000fc600078e0011 */
[----:B------:R-:W-:Y:S01]  /*9d70*/  MUFU.EX2 R19, R200 ;  /* 0x000000c800137308 */ /* 0x000fe20000000800 */
[----:B--2---:R1:W2:Y:S07]  /*9d80*/  LDL.LU R198, [R1+0x398] ;  /* 0x0003980001c67983 */ /* 0x0042ae0000300800 */
[----:B------:R-:W-:Y:S01]  /*9d90*/  MUFU.EX2 R17, R199 ;  /* 0x000000c700117308 */ /* 0x000fe20000000800 */
[----:B------:R1:W-:Y:S07]  /*9da0*/  STL [R1+0x28c], R15 ;  /* 0x00028c0f01007387 */ /* 0x0003ee0000100800 */
[----:B-1----:R1:W-:Y:S02]  /*9db0*/  MUFU.EX2 R15, R197 ;  /* 0x000000c5000f7308 */ /* 0x0023e40000000800 */
[----:B-1----:R1:W2:Y:S04]  /*9dc0*/  LDL.LU R197, [R1+0x394] ;  /* 0x0003940001c57983 */ /* 0x0022a80000300800 */
[----:B------:R1:W2:Y:S04]  /*9dd0*/  LDL.LU R200, [R1+0x390] ;  /* 0x0003900001c87983 */ /* 0x0002a80000300800 */
[----:B------:R1:W2:Y:S01]  /*9de0*/  LDL.LU R199, [R1+0x38c] ;  /* 0x00038c0001c77983 */ /* 0x0002a20000300800 */
[----:B------:R-:W-:-:S02]  /*9df0*/  PRMT R99, R18, 0x7610, R99 ;  /* 0x0000761012637816 */ /* 0x000fc40000000063 */
[----:B------:R-:W-:Y:S01]  /*9e00*/  PRMT R98, R18, 0x7632, R98 ;  /* 0x0000763212627816 */ /* 0x000fe20000000062 */
[----:B------:R-:W-:Y:S01]  /*9e10*/  IMAD.MOV.U32 R9, RZ, RZ, R185 ;  /* 0x000000ffff097224 */ /* 0x000fe200078e00b9 */
[----:B------:R-:W-:Y:S01]  /*9e20*/  PRMT R18, R2, 0x7610, R18 ;  /* 0x0000761002127816 */ /* 0x000fe20000000012 */
[----:B------:R-:W-:Y:S01]  /*9e30*/  @!P2 HADD2 R187, -R99.H0_H0, -RZ.H0_H0 ;  /* 0xa00000ff63bba230 */ /* 0x000fe20000000900 */
[----:B------:R-:W-:Y:S01]  /*9e40*/  LOP3.LUT R2, R0, 0xff, RZ, 0xc0, !PT ;  /* 0x000000ff00027812 */ /* 0x000fe200078ec0ff */
[----:B------:R-:W-:Y:S01]  /*9e50*/  IMAD.MOV.U32 R185, RZ, RZ, R202 ;  /* 0x000000ffffb97224 */ /* 0x000fe200078e00ca */
[----:B------:R-:W-:Y:S01]  /*9e60*/  PRMT R202, R99, 0x5410, R98 ;  /* 0x0000541063ca7816 */ /* 0x000fe20000000062 */
[----:B------:R-:W-:Y:S01]  /*9e70*/  @!P4 HADD2 R188, -R98.H0_H0, -RZ.H0_H0 ;  /* 0xa00000ff62bcc230 */ /* 0x000fe20000000900 */
[----:B------:R-:W-:Y:S02]  /*9e80*/  @!P2 PRMT R99, R187, 0x5410, RZ ;  /* 0x00005410bb63a816 */ /* 0x000fe400000000ff */
[----:B------:R-:W-:-:S02]  /*9e90*/  ISETP.GE.U32.AND P2, PT, R217, R2, PT ;  /* 0x00000002d900720c */ /* 0x000fc40003f46070 */
[----:B------:R-:W-:Y:S02]  /*9ea0*/  PRMT R97, R16, 0x7632, R97 ;  /* 0x0000763210617816 */ /* 0x000fe40000000061 */
[----:B------:R-:W-:Y:S02]  /*9eb0*/  SHF.R.U32.HI R2, RZ, 0x18, R0 ;  /* 0x00000018ff027819 */ /* 0x000fe40000011600 */
[----:B------:R-:W-:Y:S02]  /*9ec0*/  LOP3.LUT R0, R0, 0xffff, RZ, 0xc0, !PT ;  /* 0x0000ffff00007812 */ /* 0x000fe400078ec0ff */
[----:B------:R-:W-:Y:S02]  /*9ed0*/  PRMT R96, R16, 0x7610, R96 ;  /* 0x0000761010607816 */ /* 0x000fe40000000060 */
[----:B------:R-:W-:Y:S02]  /*9ee0*/  PRMT R201, R18, 0x7610, R201 ;  /* 0x0000761012c97816 */ /* 0x000fe400000000c9 */
[----:B------:R-:W-:-:S02]  /*9ef0*/  @!P4 PRMT R98, R188, 0x5410, RZ ;  /* 0x00005410bc62c816 */ /* 0x000fc400000000ff */
[----:B------:R-:W-:Y:S01]  /*9f00*/  ISETP.GE.U32.AND P4, PT, R217, R2, PT ;  /* 0x00000002d900720c */ /* 0x000fe20003f86070 */
[----:B------:R-:W-:Y:S01]  /*9f10*/  IMAD.MOV.U32 R16, RZ, RZ, R8 ;  /* 0x000000ffff107224 */ /* 0x000fe200078e0008 */
[----:B------:R-:W-:Y:S02]  /*9f20*/  LOP3.LUT R2, R7, 0xff, RZ, 0xc0, !PT ;  /* 0x000000ff07027812 */ /* 0x000fe400078ec0ff */
[----:B------:R-:W-:Y:S01]  /*9f30*/  SHF.R.U32.HI R0, RZ, 0x8, R0 ;  /* 0x00000008ff007819 */ /* 0x000fe20000011600 */
[----:B------:R-:W1:Y:S01]  /*9f40*/  MUFU.EX2 R8, R243 ;  /* 0x000000f300087308 */ /* 0x000e620000000800 */
[----:B------:R-:W-:Y:S02]  /*9f50*/  PRMT R7, R201, 0x7610, R7 ;  /* 0x00007610c9077816 */ /* 0x000fe40000000007 */
[----:B------:R-:W-:Y:S02]  /*9f60*/  PRMT R201, R96, 0x5410, R97 ;  /* 0x0000541060c97816 */ /* 0x000fe40000000061 */
[----:B------:R-:W-:-:S02]  /*9f70*/  LOP3.LUT R0, R0, 0xffff, RZ, 0xc0, !PT ;  /* 0x0000ffff00007812 */ /* 0x000fc400078ec0ff */
[C---:B------:R-:W-:Y:S01]  /*9f80*/  PRMT R95, R10.reuse, 0x7610, R95 ;  /* 0x000076100a5f7816 */ /* 0x040fe2000000005f */
[----:B------:R-:W-:Y:S01]  /*9f90*/  IMAD.MOV.U32 R18, RZ, RZ, R14 ;  /* 0x000000ffff127224 */ /* 0x000fe200078e000e */
[----:B------:R-:W-:Y:S01]  /*9fa0*/  PRMT R94, R10, 0x7632, R94 ;  /* 0x000076320a5e7816 */ /* 0x000fe2000000005e */
[----:B------:R-:W-:Y:S01]  /*9fb0*/  MUFU.EX2 R14, R206 ;  /* 0x000000ce000e7308 */ /* 0x000fe20000000800 */
[----:B------:R-:W-:Y:S01]  /*9fc0*/  PRMT R91, R5, 0x7610, R91 ;  /* 0x00007610055b7816 */ /* 0x000fe2000000005b */
[----:B---3--:R-:W-:-:S05]  /*9fd0*/  @!P1 HADD2 R189, -R97.H0_H0, -RZ.H0_H0 ;  /* 0xa00000ff61bd9230 */ /* 0x008fca0000000900 */
[----:B------:R-:W-:Y:S02]  /*9fe0*/  @!P1 PRMT R97, R189, 0x5410, RZ ;  /* 0x00005410bd619816 */ /* 0x000fe400000000ff */
[C---:B------:R-:W-:Y:S01]  /*9ff0*/  ISETP.GE.U32.AND P1, PT, R217.reuse, R2, PT ;  /* 0x00000002d900720c */ /* 0x040fe20003f26070 */
[----:B----4-:R-:W-:Y:S01]  /*a000*/  @!P6 HADD2 R190, -R96.H0_H0, -RZ.H0_H0 ;  /* 0xa00000ff60bee230 */ /* 0x010fe20000000900 */
[----:B------:R-:W3:Y:S04]  /*a010*/  MUFU.EX2 R2, R246 ;  /* 0x000000f600027308 */ /* 0x000ee80000000800 */
[----:B------:R-:W-:Y:S02]  /*a020*/  @!P6 PRMT R96, R190, 0x5410, RZ ;  /* 0x00005410be60e816 */ /* 0x000fe400000000ff */
[----:B------:R-:W-:-:S02]  /*a030*/  ISETP.GE.U32.AND P6, PT, R217, R0, PT ;  /* 0x00000000d900720c */ /* 0x000fc40003fc6070 */
[--C-:B------:R-:W-:Y:S02]  /*a040*/  SHF.R.U32.HI R0, RZ, 0x8, R13.reuse ;  /* 0x00000008ff007819 */ /* 0x100fe4000001160d */
[----:B------:R-:W-:Y:S02]  /*a050*/  PRMT R13, R7, 0x7610, R13 ;  /* 0x00007610070d7816 */ /* 0x000fe4000000000d */
[----:B------:R-:W-:Y:S01]  /*a060*/  LOP3.LUT R0, R0, 0xffff, RZ, 0xc0, !PT ;  /* 0x0000ffff00007812 */ /* 0x000fe200078ec0ff */
[----:B------:R4:W1:Y:S01]  /*a070*/  MUFU.EX2 R7, R218 ;  /* 0x000000da00077308 */ /* 0x0008620000000800 */
[----:B------:R-:W-:-:S07]  /*a080*/  @!P2 HADD2 R191, -R95.H0_H0, -RZ.H0_H0 ;  /* 0xa00000ff5fbfa230 */ /* 0x000fce0000000900 */
[----:B------:R-:W3:Y:S01]  /*a090*/  MUFU.EX2 R32, R32 ;  /* 0x0000002000207308 */ /* 0x000ee20000000800 */
[----:B------:R-:W-:Y:S02]  /*a0a0*/  PRMT R90, R5, 0x7632, R90 ;  /* 0x00007632055a7816 */ /* 0x000fe4000000005a */
[----:B----4-:R-:W-:Y:S02]  /*a0b0*/  PRMT R218, R95, 0x5410, R94 ;  /* 0x000054105fda7816 */ /* 0x010fe4000000005e */
[----:B------:R-:W-:Y:S02]  /*a0c0*/  @!P2 PRMT R95, R191, 0x5410, RZ ;  /* 0x00005410bf5fa816 */ /* 0x000fe400000000ff */
[----:B------:R-:W-:Y:S01]  /*a0d0*/  ISETP.GE.U32.AND P2, PT, R217, R0, PT ;  /* 0x00000000d900720c */ /* 0x000fe20003f46070 */
[----:B-1----:R-:W-:Y:S02]  /*a0e0*/  FADD.FTZ R0, R8, R12 ;  /* 0x0000000c08007221 */ /* 0x002fe40000010000 */
[----:B------:R-:W-:-:S02]  /*a0f0*/  IMAD.MOV.U32 R243, RZ, RZ, R16 ;  /* 0x000000fffff37224 */ /* 0x000fc400078e0010 */
[C---:B---3--:R-:W-:Y:S01]  /*a100*/  FADD.FTZ R5, R2.reuse, R0 ;  /* 0x0000000002057221 */ /* 0x048fe20000010000 */
[----:B------:R-:W-:Y:S01]  /*a110*/  F2FP.PACK_AB R0, R2, R8 ;  /* 0x000000080200723e */ /* 0x000fe200000000ff */
[----:B------:R-:W-:Y:S02]  /*a120*/  IMAD.MOV.U32 R16, RZ, RZ, R18 ;  /* 0x000000ffff107224 */ /* 0x000fe400078e0012 */
[----:B------:R-:W-:Y:S01]  /*a130*/  IMAD.MOV.U32 R18, RZ, RZ, R9 ;  /* 0x000000ffff127224 */ /* 0x000fe200078e0009 */
[C---:B------:R-:W-:Y:S01]  /*a140*/  PRMT R87, R0.reuse, 0x7610, R87 ;  /* 0x0000761000577816 */ /* 0x040fe20000000057 */
[----:B------:R-:W1:Y:S01]  /*a150*/  MUFU.EX2 R9, R219 ;  /* 0x000000db00097308 */ /* 0x000e620000000800 */
[----:B------:R-:W-:Y:S01]  /*a160*/  PRMT R86, R0, 0x7632, R86 ;  /* 0x0000763200567816 */ /* 0x000fe20000000056 */
[----:B------:R-:W-:Y:S02]  /*a170*/  FADD.FTZ R0, R14, R23 ;  /* 0x000000170e007221 */ /* 0x000fe40000010000 */
[----:B------:R-:W-:-:S02]  /*a180*/  IMAD.MOV.U32 R189, RZ, RZ, R6 ;  /* 0x000000ffffbd7224 */ /* 0x000fc400078e0006 */
[----:B------:R-:W-:Y:S02]  /*a190*/  FADD.FTZ R2, R7, R0 ;  /* 0x0000000007027221 */ /* 0x000fe40000010000 */
[----:B------:R-:W3:Y:S01]  /*a1a0*/  MUFU.EX2 R6, R230 ;  /* 0x000000e600067308 */ /* 0x000ee20000000800 */
[----:B------:R-:W-:Y:S01]  /*a1b0*/  FADD.FTZ R0, R32, R22 ;  /* 0x0000001620007221 */ /* 0x000fe20000010000 */
[----:B------:R-:W-:Y:S01]  /*a1c0*/  PRMT R190, R13, 0x7610, R190 ;  /* 0x000076100dbe7816 */ /* 0x000fe200000000be */
[----:B------:R4:W-:Y:S02]  /*a1d0*/  STL [R1+0x6c], R5 ;  /* 0x00006c0501007387 */ /* 0x0009e40000100800 */
[----:B------:R-:W-:-:S03]  /*a1e0*/  FADD.FTZ R0, R31, R0 ;  /* 0x000000001f007221 */ /* 0x000fc60000010000 */
[----:B------:R-:W4:Y:S01]  /*a1f0*/  MUFU.EX2 R10, R220 ;  /* 0x000000dc000a7308 */ /* 0x000f220000000800 */
[----:B------:R-:W-:Y:S01]  /*a200*/  PRMT R206, R190, 0x7610, R206 ;  /* 0x00007610bece7816 */ /* 0x000fe200000000ce */
[----:B------:R-:W-:Y:S02]  /*a210*/  FADD.FTZ R0, R30, R0 ;  /* 0x000000001e007221 */ /* 0x000fe40000010000 */
[----:B-1----:R-:W-:Y:S01]  /*a220*/  FADD.FTZ R2, R9, R2 ;  /* 0x0000000209027221 */ /* 0x002fe20000010000 */
[----:B------:R-:W-:Y:S01]  /*a230*/  PRMT R246, R206, 0x7610, R246 ;  /* 0x00007610cef67816 */ /* 0x000fe200000000f6 */
[----:B------:R-:W-:Y:S02]  /*a240*/  FADD.FTZ R0, R20, R0 ;  /* 0x0000000014007221 */ /* 0x000fe40000010000 */
[----:B---3--:R-:W-:Y:S01]  /*a250*/  FADD.FTZ R2, R6, R2 ;  /* 0x0000000206027221 */ /* 0x008fe20000010000 */
[----:B------:R-:W-:Y:S01]  /*a260*/  PRMT R188, R246, 0x7610, R188 ;  /* 0x00007610f6bc7816 */ /* 0x000fe200000000bc */
[----:B------:R-:W-:Y:S08]  /*a270*/  MUFU.EX2 R8, R39 ;  /* 0x0000002700087308 */ /* 0x000ff00000000800 */
[----:B----4-:R-:W1:Y:S01]  /*a280*/  MUFU.EX2 R5, R252 ;  /* 0x000000fc00057308 */ /* 0x010e620000000800 */
[----:B------:R-:W-:Y:S01]  /*a290*/  FADD.FTZ R0, R21, R0 ;  /* 0x0000000015007221 */ /* 0x000fe20000010000 */
[----:B------:R-:W-:Y:S01]  /*a2a0*/  F2FP.PACK_AB R34, R7, R14 ;  /* 0x0000000e0722723e */ /* 0x000fe200000000ff */
[----:B------:R-:W-:Y:S01]  /*a2b0*/  IMAD.MOV.U32 R246, RZ, RZ, R189 ;  /* 0x000000fffff67224 */ /* 0x000fe200078e00bd */
[----:B------:R-:W-:Y:S01]  /*a2c0*/  PRMT R247, R188, 0x7610, R247 ;  /* 0x00007610bcf77816 */ /* 0x000fe200000000f7 */
[----:B------:R-:W-:Y:S01]  /*a2d0*/  FADD.FTZ R2, R10, R2 ;  /* 0x000000020a027221 */ /* 0x000fe20000010000 */
[----:B------:R-:W-:Y:S01]  /*a2e0*/  F2FP.PACK_AB R55, R6, R9 ;  /* 0x000000090637723e */ /* 0x000fe200000000ff */
[C---:B------:R-:W-:Y:S01]  /*a2f0*/  IMAD.WIDE.U32 R188, R225.reuse, -0x326172a9, RZ ;  /* 0xcd9e8d57e1bc7825 */ /* 0x040fe200078e00ff */
[----:B------:R-:W-:Y:S01]  /*a300*/  MUFU.EX2 R7, R134 ;  /* 0x0000008600077308 */ /* 0x000fe20000000800 */
[----:B------:R-:W-:-:S02]  /*a310*/  IADD3 R225, R225, 0x4, RZ ;  /* 0x00000004e1e17810 */ /* 0x000fc40007ffe0ff */
[----:B------:R-:W-:Y:S01]  /*a320*/  F2FP.PACK_AB R52, R17, R19 ;  /* 0x000000131134723e */ /* 0x000fe200000000ff */
[----:B------:R-:W-:Y:S01]  /*a330*/  FADD.FTZ R0, R15, R0 ;  /* 0x000000000f007221 */ /* 0x000fe20000010000 */
[----:B------:R-:W-:Y:S01]  /*a340*/  F2FP.PACK_AB R30, R20, R30 ;  /* 0x0000001e141e723e */ /* 0x000fe200000000ff */
[----:B------:R-:W-:Y:S01]  /*a350*/  IMAD.MOV.U32 R20, RZ, RZ, R205 ;  /* 0x000000ffff147224 */ /* 0x000fe200078e00cd */
[----:B------:R-:W-:Y:S01]  /*a360*/  PRMT R22, R247, 0x7610, R22 ;  /* 0x00007610f7167816 */ /* 0x000fe20000000016 */
[C---:B-1----:R-:W-:Y:S01]  /*a370*/  FADD.FTZ R2, R5.reuse, R2 ;  /* 0x0000000205027221 */ /* 0x042fe20000010000 */
[----:B------:R-:W-:Y:S01]  /*a380*/  F2FP.PACK_AB R62, R5, R10 ;  /* 0x0000000a053e723e */ /* 0x000fe200000000ff */
[----:B------:R-:W-:Y:S01]  /*a390*/  MUFU.EX2 R6, R135 ;  /* 0x0000008700067308 */ /* 0x000fe20000000800 */
[----:B------:R-:W-:Y:S01]  /*a3a0*/  IMAD.MOV.U32 R247, RZ, RZ, R163 ;  /* 0x000000fffff77224 */ /* 0x000fe200078e00a3 */
[C---:B------:R-:W-:Y:S01]  /*a3b0*/  PRMT R93, R11.reuse, 0x7610, R93 ;  /* 0x000076100b5d7816 */ /* 0x040fe2000000005d */
[----:B------:R-:W-:Y:S01]  /*a3c0*/  IMAD.MOV.U32 R205, RZ, RZ, R162 ;  /* 0x000000ffffcd7224 */ /* 0x000fe200078e00a2 */
[----:B------:R-:W-:Y:S01]  /*a3d0*/  PRMT R92, R11, 0x7632, R92 ;  /* 0x000076320b5c7816 */ /* 0x000fe2000000005c */
[----:B------:R-:W-:Y:S01]  /*a3e0*/  FADD.FTZ R0, R19, R0 ;  /* 0x0000000013007221 */ /* 0x000fe20000010000 */
[----:B------:R-:W-:Y:S01]  /*a3f0*/  F2FP.PACK_AB R63, R15, R21 ;  /* 0x000000150f3f723e */ /* 0x000fe200000000ff */
[----:B------:R-:W-:Y:S01]  /*a400*/  IMAD.MOV.U32 R206, RZ, RZ, R243 ;  /* 0x000000ffffce7224 */ /* 0x000fe200078e00f3 */
[----:B------:R-:W1:Y:S01]  /*a410*/  MUFU.EX2 R5, R245 ;  /* 0x000000f500057308 */ /* 0x000e620000000800 */
[----:B------:R-:W-:Y:S01]  /*a420*/  IMAD.WIDE.U32 R162, R225, -0x326172a9, RZ ;  /* 0xcd9e8d57e1a27825 */ /* 0x000fe200078e00ff */
[----:B------:R-:W-:Y:S01]  /*a430*/  PRMT R190, R87, 0x5410, R86 ;  /* 0x0000541057be7816 */ /* 0x000fe20000000056 */
[----:B------:R-:W-:Y:S01]  /*a440*/  @!P6 HADD2 R194, -R94.H0_H0, -RZ.H0_H0 ;  /* 0xa00000ff5ec2e230 */ /* 0x000fe20000000900 */
[----:B------:R-:W-:Y:S01]  /*a450*/  PRMT R191, R91, 0x5410, R90 ;  /* 0x000054105bbf7816 */ /* 0x000fe2000000005a */
[----:B------:R-:W-:Y:S01]  /*a460*/  IMAD.MOV.U32 R243, RZ, RZ, R16 ;  /* 0x000000fffff37224 */ /* 0x000fe200078e0010 */
[----:B------:R3:W5:Y:S01]  /*a470*/  LDL.LU R39, [R1+0x388] ;  /* 0x0003880001277983 */ /* 0x0007620000300800 */
[----:B------:R-:W-:-:S02]  /*a480*/  IMAD.MOV.U32 R16, RZ, RZ, R18 ;  /* 0x000000ffff107224 */ /* 0x000fc400078e0012 */
[----:B------:R-:W-:Y:S01]  /*a490*/  FADD.FTZ R18, R17, R0 ;  /* 0x0000000011127221 */ /* 0x000fe20000010000 */
[----:B------:R-:W-:Y:S01]  /*a4a0*/  LOP3.LUT R0, R224, R163, RZ, 0x3c, !PT ;  /* 0x000000a3e0007212 */ /* 0x000fe200078e3cff */
[----:B------:R-:W-:Y:S02]  /*a4b0*/  FADD.FTZ R2, R8, R2 ;  /* 0x0000000208027221 */ /* 0x000fe40000010000 */
[----:B------:R-:W-:Y:S01]  /*a4c0*/  IMAD.MOV.U32 R219, RZ, RZ, R206 ;  /* 0x000000ffffdb7224 */ /* 0x000fe200078e00ce */
[----:B-1----:R-:W-:Y:S01]  /*a4d0*/  F2FP.PACK_AB R50, R5, R6 ;  /* 0x000000060532723e */ /* 0x002fe200000000ff */
[----:B------:R-:W-:Y:S01]  /*a4e0*/  IMAD.MOV.U32 R206, RZ, RZ, R16 ;  /* 0x000000ffffce7224 */ /* 0x000fe200078e0010 */
[C---:B------:R-:W-:Y:S01]  /*a4f0*/  F2FP.PACK_AB R54, R7.reuse, R8 ;  /* 0x000000080736723e */ /* 0x040fe200000000ff */
[----:B------:R-:W-:Y:S01]  /*a500*/  FADD.FTZ R2, R7, R2 ;  /* 0x0000000207027221 */ /* 0x000fe20000010000 */
[----:B------:R-:W-:Y:S01]  /*a510*/  @!P4 HADD2 R196, -R92.H0_H0, -RZ.H0_H0 ;  /* 0xa00000ff5cc4c230 */ /* 0x000fe20000000900 */
[----:B------:R-:W-:Y:S01]  /*a520*/  IMAD.WIDE.U32 R16, R0, -0x2daee0ad, RZ ;  /* 0xd2511f5300107825 */ /* 0x000fe200078e00ff */
[----:B------:R-:W-:Y:S01]  /*a530*/  @!P6 PRMT R94, R194, 0x5410, RZ ;  /* 0x00005410c25ee816 */ /* 0x000fe200000000ff */
[----:B------:R-:W-:Y:S01]  /*a540*/  @!P5 HADD2 R193, -R93.H0_H0, -RZ.H0_H0 ;  /* 0xa00000ff5dc1d230 */ /* 0x000fe20000000900 */
[----:B------:R3:W5:Y:S01]  /*a550*/  LDL.LU R134, [R1+0x384] ;  /* 0x0003840001867983 */ /* 0x0007620000300800 */
[----:B------:R-:W-:Y:S01]  /*a560*/  FADD.FTZ R2, R6, R2 ;  /* 0x0000000206027221 */ /* 0x000fe20000010000 */
[----:B------:R-:W-:-:S02]  /*a570*/  LOP3.LUT R6, R17, R221, R132, 0x96, !PT ;  /* 0x000000dd11067212 */ /* 0x000fc400078e9684 */
[----:B------:R-:W-:Y:S01]  /*a580*/  LOP3.LUT R8, R41, R232, R162, 0x96, !PT ;  /* 0x000000e829087212 */ /* 0x000fe200078e96a2 */
[----:B------:R3:W5:Y:S02]  /*a590*/  LDL.LU R135, [R1+0x380] ;  /* 0x0003800001877983 */ /* 0x0007640000300800 */
[----:B------:R-:W-:Y:S01]  /*a5a0*/  IMAD.WIDE.U32 R6, R6, -0x326172a9, RZ ;  /* 0xcd9e8d5706067825 */ /* 0x000fe200078e00ff */
[----:B------:R-:W-:Y:S01]  /*a5b0*/  PRMT R194, R93, 0x5410, R92 ;  /* 0x000054105dc27816 */ /* 0x000fe2000000005c */
[----:B------:R-:W4:Y:S03]  /*a5c0*/  LDL.LU R245, [R1+0x37c] ;  /* 0x00037c0001f57983 */ /* 0x000f260000300800 */
        /* <DEDUP_REMOVED lines=15> */
[----:B------:R-:W-:Y:S01]  /*a6c0*/  LOP3.LUT R0, R9, R242, R10, 0x96, !PT ;  /* 0x000000f209007212 */ /* 0x000fe200078e960a */
[----:B------:R-:W-:-:S03]  /*a6d0*/  FADD.FTZ R19, R5, R2 ;  /* 0x0000000205137221 */ /* 0x000fc60000010000 */
[----:B------:R-:W-:Y:S02]  /*a6e0*/  LOP3.LUT R2, R0, 0xff, RZ, 0xc0, !PT ;  /* 0x000000ff00027812 */ /* 0x000fe400078ec0ff */
[----:B------:R-:W-:Y:S02]  /*a6f0*/  @!P4 PRMT R92, R196, 0x5410, RZ ;  /* 0x00005410c45cc816 */ /* 0x000fe400000000ff */
[----:B------:R-:W-:Y:S02]  /*a700*/  LOP3.LUT R12, R11, R238, R12, 0x96, !PT ;  /* 0x000000ee0b0c7212 */ /* 0x000fe400078e960c */
[----:B------:R-:W-:Y:S01]  /*a710*/  PRMT R11, R22, 0x7610, R11 ;  /* 0x00007610160b7816 */ /* 0x000fe2000000000b */
[----:B--2---:R-:W-:-:S05]  /*a720*/  @!P0 HADD2 R199, -R86.H0_H0, -RZ.H0_H0 ;  /* 0xa00000ff56c78230 */ /* 0x004fca0000000900 */
[----:B------:R-:W-:Y:S02]  /*a730*/  @!P0 PRMT R86, R199, 0x5410, RZ ;  /* 0x00005410c7568816 */ /* 0x000fe400000000ff */
[----:B------:R-:W-:Y:S02]  /*a740*/  ISETP.GE.U32.AND P0, PT, R217, R2, PT ;  /* 0x00000002d900720c */ /* 0x000fe40003f06070 */
[----:B------:R-:W-:-:S04]  /*a750*/  LOP3.LUT R2, R0, 0xffff, RZ, 0xc0, !PT ;  /* 0x0000ffff00027812 */ /* 0x000fc800078ec0ff */
[----:B------:R-:W-:-:S04]  /*a760*/  SHF.R.U32.HI R2, RZ, 0x8, R2 ;  /* 0x00000008ff027819 */ /* 0x000fc80000011602 */
[----:B------:R-:W-:-:S04]  /*a770*/  LOP3.LUT R2, R2, 0xffff, RZ, 0xc0, !PT ;  /* 0x0000ffff02027812 */ /* 0x000fc800078ec0ff */
[----:B------:R-:W-:Y:S02]  /*a780*/  ISETP.GE.U32.AND P4, PT, R217, R2, PT ;  /* 0x00000002d900720c */ /* 0x000fe40003f86070 */
[--C-:B------:R-:W-:Y:S02]  /*a790*/  SHF.R.U32.HI R2, RZ, 0x10, R0.reuse ;  /* 0x00000010ff027819 */ /* 0x100fe40000011600 */
[----:B------:R-:W-:Y:S01]  /*a7a0*/  SHF.R.U32.HI R0, RZ, 0x18, R0 ;  /* 0x00000018ff007819 */ /* 0x000fe20000011600 */
[----:B------:R-:W-:-:S03]  /*a7b0*/  @!P2 HADD2 R197, -R90.H0_H0, -RZ.H0_H0 ;  /* 0xa00000ff5ac5a230 */ /* 0x000fc60000000900 */
[----:B------:R-:W-:Y:S02]  /*a7c0*/  ISETP.GE.U32.AND P6, PT, R217, R0, PT ;  /* 0x00000000d900720c */ /* 0x000fe40003fc6070 */
[----:B------:R-:W-:Y:S02]  /*a7d0*/  LOP3.LUT R0, R8, 0xff, RZ, 0xc0, !PT ;  /* 0x000000ff08007812 */ /* 0x000fe400078ec0ff */
[----:B------:R-:W-:Y:S02]  /*a7e0*/  PRMT R21, R11, 0x7610, R21 ;  /* 0x000076100b157816 */ /* 0x000fe40000000015 */
[----:B------:R-:W-:Y:S02]  /*a7f0*/  @!P2 PRMT R90, R197, 0x5410, RZ ;  /* 0x00005410c55aa816 */ /* 0x000fe400000000ff */
[----:B------:R-:W-:Y:S02]  /*a800*/  ISETP.GE.U32.AND P2, PT, R217, R0, PT ;  /* 0x00000000d900720c */ /* 0x000fe40003f46070 */
[----:B------:R-:W-:-:S02]  /*a810*/  LOP3.LUT R2, R2, 0xff, RZ, 0xc0, !PT ;  /* 0x000000ff02027812 */ /* 0x000fc400078ec0ff */
[--C-:B------:R-:W-:Y:S02]  /*a820*/  SHF.R.U32.HI R0, RZ, 0x18, R8.reuse ;  /* 0x00000018ff007819 */ /* 0x100fe40000011608 */
[----:B------:R-:W-:Y:S02]  /*a830*/  LOP3.LUT R10, R8, 0xffff, RZ, 0xc0, !PT ;  /* 0x0000ffff080a7812 */ /* 0x000fe400078ec0ff */
[--C-:B------:R-:W-:Y:S02]  /*a840*/  SHF.R.U32.HI R11, RZ, 0x10, R8.reuse ;  /* 0x00000010ff0b7819 */ /* 0x100fe40000011608 */
[----:B------:R-:W-:Y:S02]  /*a850*/  PRMT R8, R3, 0x7610, R8 ;  /* 0x0000761003087816 */ /* 0x000fe40000000008 */
[----:B------:R-:W-:Y:S02]  /*a860*/  PRMT R9, R21, 0x7610, R9 ;  /* 0x0000761015097816 */ /* 0x000fe40000000009 */
[----:B------:R-:W-:-:S02]  /*a870*/  @!P5 PRMT R93, R193, 0x5410, RZ ;  /* 0x00005410c15dd816 */ /* 0x000fc400000000ff */
[----:B------:R-:W-:Y:S02]  /*a880*/  ISETP.GE.U32.AND P5, PT, R217, R2, PT ;  /* 0x00000002d900720c */ /* 0x000fe40003fa6070 */
[----:B------:R-:W-:Y:S02]  /*a890*/  PRMT R2, R8, 0x7610, R2 ;  /* 0x0000761008027816 */ /* 0x000fe40000000002 */
[----:B------:R-:W-:Y:S01]  /*a8a0*/  PRMT R13, R9, 0x7610, R13 ;  /* 0x00007610090d7816 */ /* 0x000fe2000000000d */
[----:B------:R-:W-:Y:S01]  /*a8b0*/  IMAD.WIDE.U32 R8, R12, -0x2daee0ad, RZ ;  /* 0xd2511f530c087825 */ /* 0x000fe200078e00ff */
[----:B------:R-:W-:Y:S01]  /*a8c0*/  STL [R1+0x290], R225 ;  /* 0x000290e101007387 */ /* 0x000fe20000100800 */
[----:B------:R1:W2:Y:S02]  /*a8d0*/  MUFU.EX2 R22, R4 ;  /* 0x0000000400167308 */ /* 0x0002a40000000800 */
[----:B------:R-:W-:-:S06]  /*a8e0*/  IMAD.MOV.U32 R12, RZ, RZ, R20 ;  /* 0x000000ffff0c7224 */ /* 0x000fcc00078e0014 */
[----:B------:R2:W2:Y:S01]  /*a8f0*/  MUFU.EX2 R21, R249 ;  /* 0x000000f900157308 */ /* 0x0004a20000000800 */
[----:B-1----:R-:W3:Y:S07]  /*a900*/  LDL.LU R4, [R1+0x378] ;  /* 0x0003780001047983 */ /* 0x002eee0000300800 */
[----:B------:R1:W1:Y:S01]  /*a910*/  MUFU.EX2 R20, R248 ;  /* 0x000000f800147308 */ /* 0x0002620000000800 */
[----:B------:R-:W3:Y:S04]  /*a920*/  LDL.LU R3, [R1+0x374] ;  /* 0x0003740001037983 */ /* 0x000ee80000300800 */
[----:B--2---:R2:W5:Y:S03]  /*a930*/  LDL.LU R249, [R1+0x370] ;  /* 0x0003700001f97983 */ /* 0x0045660000300800 */
[----:B------:R2:W2:Y:S01]  /*a940*/  MUFU.EX2 R15, R12 ;  /* 0x0000000c000f7308 */ /* 0x0004a20000000800 */
[----:B-1----:R1:W5:Y:S04]  /*a950*/  LDL.LU R248, [R1+0x36c] ;  /* 0x00036c0001f87983 */ /* 0x0023680000300800 */
[----:B--2---:R1:W2:Y:S01]  /*a960*/  LDL.LU.S16 R12, [R1+0x8] ;  /* 0x00000800010c7983 */ /* 0x0042a20000300600 */
[----:B------:R-:W-:Y:S01]  /*a970*/  @!P3 HADD2 R198, -R91.H0_H0, -RZ.H0_H0 ;  /* 0xa00000ff5bc6b230 */ /* 0x000fe20000000900 */
[----:B------:R-:W-:-:S02]  /*a980*/  PRMT R17, R2, 0x7610, R17 ;  /* 0x0000761002117816 */ /* 0x000fc40000000011 */
[----:B------:R-:W-:Y:S02]  /*a990*/  LOP3.LUT R2, R8, 0xff, RZ, 0xc0, !PT ;  /* 0x000000ff08027812 */ /* 0x000fe400078ec0ff */
[----:B------:R-:W-:Y:S02]  /*a9a0*/  PRMT R74, R33, 0x7610, R74 ;  /* 0x00007610214a7816 */ /* 0x000fe4000000004a */
[----:B------:R-:W-:Y:S02]  /*a9b0*/  @!P3 PRMT R91, R198, 0x5410, RZ ;  /* 0x00005410c65bb816 */ /* 0x000fe400000000ff */
[----:B------:R-:W-:Y:S02]  /*a9c0*/  PRMT R5, R13, 0x7610, R5 ;  /* 0x000076100d057816 */ /* 0x000fe40000000005 */
[----:B------:R-:W-:Y:S01]  /*a9d0*/  ISETP.GE.U32.AND P3, PT, R217, R2, PT ;  /* 0x00000002d900720c */ /* 0x000fe20003f66070 */
[----:B------:R-:W-:Y:S01]  /*a9e0*/  FADD.FTZ R2, R22, R18 ;  /* 0x0000001216027221 */ /* 0x000fe20000010000 */
[----:B------:R-:W-:-:S02]  /*a9f0*/  PRMT R199, R5, 0x7610, R199 ;  /* 0x0000761005c77816 */ /* 0x000fc400000000c7 */
[----:B------:R-:W-:Y:S01]  /*aa00*/  PRMT R158, R17, 0x7610, R158 ;  /* 0x00007610119e7816 */ /* 0x000fe2000000009e */
[C---:B------:R-:W-:Y:S01]  /*aa10*/  FADD.FTZ R5, R21.reuse, R2 ;  /* 0x0000000215057221 */ /* 0x040fe20000010000 */
[----:B------:R-:W-:Y:S02]  /*aa20*/  F2FP.PACK_AB R48, R21, R22 ;  /* 0x000000161530723e */ /* 0x000fe400000000ff */
[----:B------:R-:W-:Y:S02]  /*aa30*/  PRMT R73, R33, 0x7632, R73 ;  /* 0x0000763221497816 */ /* 0x000fe40000000049 */
[----:B------:R-:W-:Y:S02]  /*aa40*/  PRMT R163, R158, 0x7610, R163 ;  /* 0x000076109ea37816 */ /* 0x000fe400000000a3 */
[----:B------:R-:W-:Y:S01]  /*aa50*/  PRMT R158, R74, 0x5410, R73 ;  /* 0x000054104a9e7816 */ /* 0x000fe20000000049 */
[----:B--2---:R-:W-:-:S05]  /*aa60*/  @!P0 HADD2 R12, -R74.H0_H0, -RZ.H0_H0 ;  /* 0xa00000ff4a0c8230 */ /* 0x004fca0000000900 */
[----:B------:R-:W-:-:S04]  /*aa70*/  PRMT R21, R12, 0x7610, R21 ;  /* 0x000076100c157816 */ /* 0x000fc80000000015 */
[----:B------:R-:W-:Y:S02]  /*aa80*/  @!P0 PRMT R74, R21, 0x5410, RZ ;  /* 0x00005410154a8816 */ /* 0x000fe400000000ff */
[----:B------:R1:W2:Y:S01]  /*aa90*/  LDL.LU.S16 R21, [R1+0xc] ;  /* 0x00000c0001157983 */ /* 0x0002a20000300600 */
[----:B------:R-:W-:-:S04]  /*aaa0*/  FADD.FTZ R2, R20, R19 ;  /* 0x0000001314027221 */ /* 0x000fc80000010000 */
[----:B------:R-:W-:Y:S01]  /*aab0*/  FADD.FTZ R12, R15, R2 ;  /* 0x000000020f0c7221 */ /* 0x000fe20000010000 */
[----:B------:R-:W-:Y:S01]  /*aac0*/  SHF.R.U32.HI R2, RZ, 0x8, R10 ;  /* 0x00000008ff027819 */ /* 0x000fe2000001160a */
[----:B--2---:R-:W-:-:S05]  /*aad0*/  @!P4 HADD2 R21, -R73.H0_H0, -RZ.H0_H0 ;  /* 0xa00000ff4915c230 */ /* 0x004fca0000000900 */
[----:B------:R-:W-:-:S04]  /*aae0*/  PRMT R10, R21, 0x7610, R10 ;  /* 0x00007610150a7816 */ /* 0x000fc8000000000a */
[----:B------:R-:W-:Y:S02]  /*aaf0*/  @!P4 PRMT R73, R10, 0x5410, RZ ;  /* 0x000054100a49c816 */ /* 0x000fe400000000ff */
[----:B------:R1:W2:Y:S01]  /*ab00*/  LDL.LU.S16 R10, [R1+0x10] ;  /* 0x00001000010a7983 */ /* 0x0002a20000300600 */
[----:B------:R-:W-:Y:S01]  /*ab10*/  PRMT R197, R163, 0x7610, R197 ;  /* 0x00007610a3c57816 */ /* 0x000fe200000000c5 */
[----:B------:R-:W-:-:S03]  /*ab20*/  @!P1 HADD2 R200, -R87.H0_H0, -RZ.H0_H0 ;  /* 0xa00000ff57c89230 */ /* 0x000fc60000000900 */
[----:B------:R-:W-:Y:S02]  /*ab30*/  PRMT R220, R197, 0x7610, R220 ;  /* 0x00007610c5dc7816 */ /* 0x000fe400000000dc */
[----:B------:R-:W-:Y:S02]  /*ab40*/  @!P1 PRMT R87, R200, 0x5410, RZ ;  /* 0x00005410c8579816 */ /* 0x000fe400000000ff */
[----:B------:R-:W-:Y:S02]  /*ab50*/  PRMT R71, R220, 0x7610, R71 ;  /* 0x00007610dc477816 */ /* 0x000fe40000000047 */
[----:B------:R-:W-:Y:S02]  /*ab60*/  ISETP.GE.U32.AND P1, PT, R217, R0, PT ;  /* 0x00000000d900720c */ /* 0x000fe40003f26070 */
[----:B------:R-:W-:Y:S02]  /*ab70*/  PRMT R252, R199, 0x7610, R252 ;  /* 0x00007610c7fc7816 */ /* 0x000fe400000000fc */
[----:B------:R-:W-:-:S02]  /*ab80*/  LOP3.LUT R0, R9, R237, R14, 0x96, !PT ;  /* 0x000000ed09007212 */ /* 0x000fc400078e960e */
[----:B------:R-:W-:Y:S02]  /*ab90*/  LOP3.LUT R13, R8, 0xffff, RZ, 0xc0, !PT ;  /* 0x0000ffff080d7812 */ /* 0x000fe400078ec0ff */
[--C-:B------:R-:W-:Y:S02]  /*aba0*/  SHF.R.U32.HI R9, RZ, 0x10, R8.reuse ;  /* 0x00000010ff097819 */ /* 0x100fe40000011608 */
[----:B------:R-:W-:Y:S02]  /*abb0*/  SHF.R.U32.HI R8, RZ, 0x18, R8 ;  /* 0x00000018ff087819 */ /* 0x000fe40000011608 */
[----:B------:R-:W-:Y:S02]  /*abc0*/  PRMT R230, R252, 0x7610, R230 ;  /* 0x00007610fce67816 */ /* 0x000fe400000000e6 */
[----:B------:R-:W-:Y:S02]  /*abd0*/  ISETP.GE.U32.AND P0, PT, R217, R8, PT ;  /* 0x00000008d900720c */ /* 0x000fe40003f06070 */
[----:B------:R-:W-:Y:S01]  /*abe0*/  PRMT R72, R230, 0x7610, R72 ;  /* 0x00007610e6487816 */ /* 0x000fe20000000048 */
[----:B--2---:R-:W-:-:S05]  /*abf0*/  @!P6 HADD2 R10, -R71.H0_H0, -RZ.H0_H0 ;  /* 0xa00000ff470ae230 */ /* 0x004fca0000000900 */
[----:B------:R-:W-:Y:S02]  /*ac00*/  PRMT R8, R10, 0x7610, R8 ;  /* 0x000076100a087816 */ /* 0x000fe40000000008 */
[----:B------:R2:W1:Y:S02]  /*ac10*/  MUFU.EX2 R10, R219 ;  /* 0x000000db000a7308 */ /* 0x0004640000000800 */
[----:B--2---:R-:W-:Y:S01]  /*ac20*/  IMAD.MOV.U32 R219, RZ, RZ, R157 ;  /* 0x000000ffffdb7224 */ /* 0x004fe200078e009d */
[----:B------:R-:W-:Y:S02]  /*ac30*/  PRMT R157, R72, 0x5410, R71 ;  /* 0x00005410489d7816 */ /* 0x000fe40000000047 */
[----:B------:R-:W-:Y:S02]  /*ac40*/  @!P6 PRMT R71, R8, 0x5410, RZ ;  /* 0x000054100847e816 */ /* 0x000fe400000000ff */
[----:B------:R2:W2:Y:S01]  /*ac50*/  LDL.LU.S16 R8, [R1+0x18] ;  /* 0x0000180001087983 */ /* 0x0004a20000300600 */
[----:B------:R-:W-:-:S02]  /*ac60*/  LOP3.LUT R2, R2, 0xffff, RZ, 0xc0, !PT ;  /* 0x0000ffff02027812 */ /* 0x000fc400078ec0ff */
[----:B------:R-:W-:Y:S02]  /*ac70*/  F2FP.PACK_AB R46, R15, R20 ;  /* 0x000000140f2e723e */ /* 0x000fe400000000ff */
[----:B------:R-:W-:Y:S02]  /*ac80*/  ISETP.GE.U32.AND P4, PT, R217, R2, PT ;  /* 0x00000002d900720c */ /* 0x000fe40003f86070 */
[----:B------:R-:W-:-:S04]  /*ac90*/  LOP3.LUT R2, R11, 0xff, RZ, 0xc0, !PT ;  /* 0x000000ff0b027812 */ /* 0x000fc800078ec0ff */
[----:B------:R-:W-:Y:S02]  /*aca0*/  ISETP.GE.U32.AND P6, PT, R217, R2, PT ;  /* 0x00000002d900720c */ /* 0x000fe40003fc6070 */
[----:B------:R-:W-:-:S04]  /*acb0*/  SHF.R.U32.HI R2, RZ, 0x10, R0 ;  /* 0x00000010ff027819 */ /* 0x000fc80000011600 */
[----:B------:R-:W-:Y:S01]  /*acc0*/  LOP3.LUT R2, R2, 0xff, RZ, 0xc0, !PT ;  /* 0x000000ff02027812 */ /* 0x000fe200078ec0ff */
[----:B--2---:R-:W-:-:S05]  /*acd0*/  @!P5 HADD2 R8, -R72.H0_H0, -RZ.H0_H0 ;  /* 0xa00000ff4808d230 */ /* 0x004fca0000000900 */
[----:B------:R-:W-:Y:S02]  /*ace0*/  PRMT R20, R8, 0x7610, R20 ;  /* 0x0000761008147816 */ /* 0x000fe40000000014 */
[----:B------:R-:W2:Y:S02]  /*acf0*/  MUFU.EX2 R8, R219 ;  /* 0x000000db00087308 */ /* 0x000ea40000000800 */
[----:B------:R-:W-:Y:S02]  /*ad00*/  @!P5 PRMT R72, R20, 0x5410, RZ ;  /* 0x000054101448d816 */ /* 0x000fe400000000ff */
[----:B------:R-:W-:Y:S01]  /*ad10*/  ISETP.GE.U32.AND P5, PT, R217, R2, PT ;  /* 0x00000002d900720c */ /* 0x000fe20003fa6070 */
[----:B-1----:R-:W-:Y:S01]  /*ad20*/  FADD.FTZ R2, R10, R5 ;  /* 0x000000050a027221 */ /* 0x002fe20000010000 */
[----:B------:R1:W3:Y:S03]  /*ad30*/  LDL.LU.S16 R20, [R1+0x20] ;  /* 0x0000200001147983 */ /* 0x0002e60000300600 */
[----:B--2---:R-:W-:-:S02]  /*ad40*/  FADD.FTZ R5, R8, R2 ;  /* 0x0000000208057221 */ /* 0x004fc40000010000 */
[----:B------:R1:W2:Y:S01]  /*ad50*/  LDL.LU.S16 R2, [R1+0x24] ;  /* 0x0000240001027983 */ /* 0x0002a20000300600 */
[C---:B------:R-:W-:Y:S02]  /*ad60*/  PRMT R68, R35.reuse, 0x7632, R68 ;  /* 0x0000763223447816 */ /* 0x040fe40000000044 */
[----:B------:R-:W-:Y:S01]  /*ad70*/  PRMT R70, R35, 0x7610, R70 ;  /* 0x0000761023467816 */ /* 0x000fe20000000046 */
[----:B------:R-:W-:Y:S02]  /*ad80*/  IMAD.MOV.U32 R219, RZ, RZ, R171 ;  /* 0x000000ffffdb7224 */ /* 0x000fe400078e00ab */
[----:B------:R-:W-:Y:S02]  /*ad90*/  IMAD.MOV.U32 R171, RZ, RZ, R170 ;  /* 0x000000ffffab7224 */ /* 0x000fe400078e00aa */
[----:B------:R-:W-:Y:S01]  /*ada0*/  IMAD.MOV.U32 R170, RZ, RZ, R156 ;  /* 0x000000ffffaa7224 */ /* 0x000fe200078e009c */
[----:B------:R-:W-:Y:S01]  /*adb0*/  PRMT R156, R70, 0x5410, R68 ;  /* 0x00005410469c7816 */ /* 0x000fe20000000044 */
[----:B---3--:R-:W-:-:S05]  /*adc0*/  @!P2 HADD2 R20, -R70.H0_H0, -RZ.H0_H0 ;  /* 0xa00000ff4614a230 */ /* 0x008fca0000000900 */
[----:B------:R-:W-:Y:S01]  /*add0*/  PRMT R19, R20, 0x7610, R19 ;  /* 0x0000761014137816 */ /* 0x000fe20000000013 */
[----:B--2---:R-:W-:-:S05]  /*ade0*/  @!P4 HADD2 R2, -R68.H0_H0, -RZ.H0_H0 ;  /* 0xa00000ff4402c230 */ /* 0x004fca0000000900 */
[----:B------:R-:W-:Y:S02]  /*adf0*/  PRMT R18, R2, 0x7610, R18 ;  /* 0x0000761002127816 */ /* 0x000fe40000000012 */
[----:B------:R-:W-:Y:S02]  /*ae00*/  LOP3.LUT R2, R0, 0xff, RZ, 0xc0, !PT ;  /* 0x000000ff00027812 */ /* 0x000fe400078ec0ff */
[----:B------:R-:W-:Y:S02]  /*ae10*/  @!P2 PRMT R70, R19, 0x5410, RZ ;  /* 0x000054101346a816 */ /* 0x000fe400000000ff */
[----:B------:R-:W-:Y:S02]  /*ae20*/  ISETP.GE.U32.AND P2, PT, R217, R2, PT ;  /* 0x00000002d900720c */ /* 0x000fe40003f46070 */
[----:B------:R1:W2:Y:S01]  /*ae30*/  LDL.LU.S16 R2, [R1+0x28] ;  /* 0x0000280001027983 */ /* 0x0002a20000300600 */
[C---:B------:R-:W-:Y:S01]  /*ae40*/  PRMT R67, R43.reuse, 0x7632, R67 ;  /* 0x000076322b437816 */ /* 0x040fe20000000043 */
[----:B------:R-:W-:Y:S01]  /*ae50*/  IMAD.MOV.U32 R230, RZ, RZ, R219 ;  /* 0x000000ffffe67224 */ /* 0x000fe200078e00db */
[----:B------:R-:W-:Y:S01]  /*ae60*/  F2FP.PACK_AB R44, R8, R10 ;  /* 0x0000000a082c723e */ /* 0x000fe200000000ff */
[----:B------:R-:W-:Y:S01]  /*ae70*/  IMAD.MOV.U32 R219, RZ, RZ, R206 ;  /* 0x000000ffffdb7224 */ /* 0x000fe200078e00ce */
[----:B------:R-:W-:Y:S01]  /*ae80*/  PRMT R66, R43, 0x7610, R66 ;  /* 0x000076102b427816 */ /* 0x000fe20000000042 */
[----:B------:R-:W-:-:S02]  /*ae90*/  IMAD.MOV.U32 R206, RZ, RZ, R246 ;  /* 0x000000ffffce7224 */ /* 0x000fc400078e00f6 */
[----:B------:R-:W-:Y:S02]  /*aea0*/  IMAD.MOV.U32 R246, RZ, RZ, R243 ;  /* 0x000000fffff67224 */ /* 0x000fe400078e00f3 */
[----:B------:R-:W-:Y:S02]  /*aeb0*/  IMAD.MOV.U32 R243, RZ, RZ, R186 ;  /* 0x000000fffff37224 */ /* 0x000fe400078e00ba */
[----:B------:R-:W-:Y:S02]  /*aec0*/  IMAD.MOV.U32 R186, RZ, RZ, R205 ;  /* 0x000000ffffba7224 */ /* 0x000fe400078e00cd */
[----:B------:R-:W-:Y:S01]  /*aed0*/  IMAD.MOV.U32 R205, RZ, RZ, R155 ;  /* 0x000000ffffcd7224 */ /* 0x000fe200078e009b */
[----:B------:R-:W-:Y:S01]  /*aee0*/  PRMT R155, R66, 0x5410, R67 ;  /* 0x00005410429b7816 */ /* 0x000fe20000000043 */
[----:B--2---:R-:W-:-:S05]  /*aef0*/  @!P1 HADD2 R2, -R67.H0_H0, -RZ.H0_H0 ;  /* 0xa00000ff43029230 */ /* 0x004fca0000000900 */
[----:B------:R-:W-:-:S04]  /*af00*/  PRMT R8, R2, 0x7610, R8 ;  /* 0x0000761002087816 */ /* 0x000fc80000000008 */
[----:B------:R-:W-:Y:S02]  /*af10*/  @!P1 PRMT R67, R8, 0x5410, RZ ;  /* 0x0000541008439816 */ /* 0x000fe400000000ff */
[----:B------:R1:W2:Y:S01]  /*af20*/  LDL.LU.S16 R8, [R1+0x30] ;  /* 0x0000300001087983 */ /* 0x0002a20000300600 */
[----:B------:R-:W-:Y:S02]  /*af30*/  SHF.R.U32.HI R2, RZ, 0x18, R0 ;  /* 0x00000018ff027819 */ /* 0x000fe40000011600 */
[----:B------:R-:W-:Y:S02]  /*af40*/  @!P4 PRMT R68, R18, 0x5410, RZ ;  /* 0x000054101244c816 */ /* 0x000fe400000000ff */
[----:B------:R-:W-:Y:S02]  /*af50*/  ISETP.GE.U32.AND P4, PT, R217, R2, PT ;  /* 0x00000002d900720c */ /* 0x000fe40003f86070 */
[----:B------:R-:W-:-:S04]  /*af60*/  LOP3.LUT R2, R9, 0xff, RZ, 0xc0, !PT ;  /* 0x000000ff09027812 */ /* 0x000fc800078ec0ff */
[----:B------:R-:W-:Y:S01]  /*af70*/  ISETP.GE.U32.AND P1, PT, R217, R2, PT ;  /* 0x00000002d900720c */ /* 0x000fe20003f26070 */
[----:B--2---:R-:W-:-:S05]  /*af80*/  @!P6 HADD2 R8, -R66.H0_H0, -RZ.H0_H0 ;  /* 0xa00000ff4208e230 */ /* 0x004fca0000000900 */
[----:B------:R-:W-:-:S04]  /*af90*/  PRMT R2, R8, 0x7610, R2 ;  /* 0x0000761008027816 */ /* 0x000fc80000000002 */
[----:B------:R-:W-:Y:S02]  /*afa0*/  @!P6 PRMT R66, R2, 0x5410, RZ ;  /* 0x000054100242e816 */ /* 0x000fe400000000ff */
[----:B------:R1:W2:Y:S01]  /*afb0*/  LDL.LU.S16 R2, [R1+0x40] ;  /* 0x0000400001027983 */ /* 0x0002a20000300600 */
[C---:B------:R-:W-:Y:S01]  /*afc0*/  PRMT R82, R42.reuse, 0x7610, R82 ;  /* 0x000076102a527816 */ /* 0x040fe20000000052 */
[----:B------:R3:W1:Y:S01]  /*afd0*/  MUFU.EX2 R8, R186 ;  /* 0x000000ba00087308 */ /* 0x0006620000000800 */
[----:B------:R-:W-:Y:S01]  /*afe0*/  PRMT R81, R42, 0x7632, R81 ;  /* 0x000076322a517816 */ /* 0x000fe20000000051 */
[----:B---3--:R-:W-:Y:S02]  /*aff0*/  IMAD.MOV.U32 R186, RZ, RZ, R247 ;  /* 0x000000ffffba7224 */ /* 0x008fe400078e00f7 */
[----:B------:R-:W-:Y:S02]  /*b000*/  IMAD.MOV.U32 R247, RZ, RZ, R178 ;  /* 0x000000fffff77224 */ /* 0x000fe400078e00b2 */
[----:B------:R-:W-:Y:S01]  /*b010*/  IMAD.MOV.U32 R178, RZ, RZ, R161 ;  /* 0x000000ffffb27224 */ /* 0x000fe200078e00a1 */
[----:B------:R-:W-:Y:S01]  /*b020*/  PRMT R161, R82, 0x5410, R81 ;  /* 0x0000541052a17816 */ /* 0x000fe20000000051 */
[----:B--2---:R-:W-:-:S05]  /*b030*/  @!P2 HADD2 R2, -R82.H0_H0, -RZ.H0_H0 ;  /* 0xa00000ff5202a230 */ /* 0x004fca0000000900 */
[----:B------:R-:W-:Y:S02]  /*b040*/  PRMT R11, R2, 0x7610, R11 ;  /* 0x00007610020b7816 */ /* 0x000fe4000000000b */
[----:B------:R2:W3:Y:S02]  /*b050*/  LDL.LU.S16 R2, [R1+0x44] ;  /* 0x0000440001027983 */ /* 0x0004e40000300600 */
[----:B------:R-:W-:Y:S02]  /*b060*/  @!P2 PRMT R82, R11, 0x5410, RZ ;  /* 0x000054100b52a816 */ /* 0x000fe400000000ff */
[----:B------:R2:W2:Y:S04]  /*b070*/  LDL.LU.S16 R18, [R1+0x48] ;  /* 0x0000480001127983 */ /* 0x0004a80000300600 */
[----:B------:R1:W2:Y:S01]  /*b080*/  LDL.LU.S16 R11, [R1+0x4c] ;  /* 0x00004c00010b7983 */ /* 0x0002a20000300600 */
[----:B------:R-:W-:-:S04]  /*b090*/  LOP3.LUT R0, R0, 0xffff, RZ, 0xc0, !PT ;  /* 0x0000ffff00007812 */ /* 0x000fc800078ec0ff */
[----:B------:R-:W-:-:S04]  /*b0a0*/  SHF.R.U32.HI R0, RZ, 0x8, R0 ;  /* 0x00000008ff007819 */ /* 0x000fc80000011600 */
[----:B------:R-:W-:-:S04]  /*b0b0*/  LOP3.LUT R0, R0, 0xffff, RZ, 0xc0, !PT ;  /* 0x0000ffff00007812 */ /* 0x000fc800078ec0ff */
[----:B------:R-:W-:Y:S02]  /*b0c0*/  ISETP.GE.U32.AND P6, PT, R217, R0, PT ;  /* 0x00000000d900720c */ /* 0x000fe40003fc6070 */
[----:B------:R-:W-:Y:S02]  /*b0d0*/  PRMT R79, R80, 0x7632, R79 ;  /* 0x00007632504f7816 */ /* 0x000fe4000000004f */
[----:B------:R-:W-:-:S04]  /*b0e0*/  SHF.R.U32.HI R0, RZ, 0x8, R13 ;  /* 0x00000008ff007819 */ /* 0x000fc8000001160d */
[----:B------:R-:W-:Y:S02]  /*b0f0*/  LOP3.LUT R0, R0, 0xffff, RZ, 0xc0, !PT ;  /* 0x0000ffff00007812 */ /* 0x000fe400078ec0ff */
[----:B------:R-:W-:Y:S02]  /*b100*/  PRMT R163, R80, 0x5410, R79 ;  /* 0x0000541050a37816 */ /* 0x000fe4000000004f */
[----:B------:R-:W-:Y:S01]  /*b110*/  ISETP.GE.U32.AND P2, PT, R217, R0, PT ;  /* 0x00000000d900720c */ /* 0x000fe20003f46070 */
[----:B---3--:R-:W-:-:S05]  /*b120*/  @!P6 HADD2 R2, -R81.H0_H0, -RZ.H0_H0 ;  /* 0xa00000ff5102e230 */ /* 0x008fca0000000900 */
[----:B------:R-:W-:Y:S02]  /*b130*/  PRMT R10, R2, 0x7610, R10 ;  /* 0x00007610020a7816 */ /* 0x000fe4000000000a */
[----:B------:R-:W3:Y:S01]  /*b140*/  MUFU.EX2 R2, R230 ;  /* 0x000000e600027308 */ /* 0x000ee20000000800 */
[----:B--2---:R-:W-:Y:S02]  /*b150*/  @!P4 HADD2 R18, -R79.H0_H0, -RZ.H0_H0 ;  /* 0xa00000ff4f12c230 */ /* 0x004fe40000000900 */
[----:B------:R-:W-:-:S03]  /*b160*/  @!P5 HADD2 R11, -R80.H0_H0, -RZ.H0_H0 ;  /* 0xa00000ff500bd230 */ /* 0x000fc60000000900 */
[----:B------:R-:W-:Y:S02]  /*b170*/  PRMT R9, R18, 0x7610, R9 ;  /* 0x0000761012097816 */ /* 0x000fe40000000009 */
[----:B------:R-:W-:Y:S02]  /*b180*/  PRMT R0, R11, 0x7610, R0 ;  /* 0x000076100b007816 */ /* 0x000fe40000000000 */
[----:B------:R-:W-:Y:S02]  /*b190*/  @!P6 PRMT R81, R10, 0x5410, RZ ;  /* 0x000054100a51e816 */ /* 0x000fe400000000ff */
[----:B------:R-:W-:Y:S01]  /*b1a0*/  @!P4 PRMT R79, R9, 0x5410, RZ ;  /* 0x00005410094fc816 */ /* 0x000fe200000000ff */
[----:B------:R2:W-:Y:S01]  /*b1b0*/  MUFU.EX2 R10, R244 ;  /* 0x000000f4000a7308 */ /* 0x0005e20000000800 */
[----:B------:R-:W-:Y:S01]  /*b1c0*/  @!P5 PRMT R80, R0, 0x5410, RZ ;  /* 0x000054100050d816 */ /* 0x000fe200000000ff */
[----:B-1----:R-:W-:Y:S01]  /*b1d0*/  FADD.FTZ R0, R8, R12 ;  /* 0x0000000c08007221 */ /* 0x002fe20000010000 */
[----:B---3--:R-:W-:-:S05]  /*b1e0*/  F2FP.PACK_AB R42, R2, R8 ;  /* 0x00000008022a723e */ /* 0x008fca00000000ff */
[----:B------:R1:W3:Y:S01]  /*b1f0*/  MUFU.EX2 R9, R235 ;  /* 0x000000eb00097308 */ /* 0x0002e20000000800 */
[----:B--2---:R2:W5:Y:S04]  /*b200*/  LDL.LU R244, [R1+0x368] ;  /* 0x0003680001f47983 */ /* 0x0045680000300800 */
[----:B-1----:R2:W5:Y:S04]  /*b210*/  LDL.LU R235, [R1+0x364] ;  /* 0x0003640001eb7983 */ /* 0x0025680000300800 */
[----:B------:R2:W2:Y:S04]  /*b220*/  LDL.LU.S16 R20, [R1+0x54] ;  /* 0x0000540001147983 */ /* 0x0004a80000300600 */
[----:B------:R1:W2:Y:S04]  /*b230*/  LDL.LU.S16 R8, [R1+0x50] ;  /* 0x0000500001087983 */ /* 0x0002a80000300600 */
[----:B------:R1:W4:Y:S04]  /*b240*/  LDL.LU.S16 R19, [R1+0x64] ;  /* 0x0000640001137983 */ /* 0x0003280000300600 */
[----:B------:R1:W4:Y:S01]  /*b250*/  LDL.LU.S16 R18, [R1+0x60] ;  /* 0x0000600001127983 */ /* 0x0003220000300600 */
[----:B------:R-:W-:Y:S01]  /*b260*/  PRMT R75, R76, 0x7632, R75 ;  /* 0x000076324c4b7816 */ /* 0x000fe2000000004b */
[----:B------:R1:W1:Y:S01]  /*b270*/  MUFU.EX2 R11, R219 ;  /* 0x000000db000b7308 */ /* 0x0002620000000800 */
[----:B------:R-:W-:Y:S01]  /*b280*/  PRMT R77, R78, 0x7632, R77 ;  /* 0x000076324e4d7816 */ /* 0x000fe2000000004d */
[----:B------:R-:W-:Y:S01]  /*b290*/  FADD.FTZ R0, R2, R0 ;  /* 0x0000000002007221 */ /* 0x000fe20000010000 */
[----:B------:R-:W-:-:S02]  /*b2a0*/  LOP3.LUT R14, R29, R232, R162, 0x96, !PT ;  /* 0x000000e81d0e7212 */ /* 0x000fc400078e96a2 */
[----:B------:R-:W-:Y:S01]  /*b2b0*/  LOP3.LUT R17, R7, R233, R28, 0x96, !PT ;  /* 0x000000e907117212 */ /* 0x000fe200078e961c */
[----:B---3--:R-:W-:Y:S01]  /*b2c0*/  FADD.FTZ R0, R9, R0 ;  /* 0x0000000009007221 */ /* 0x008fe20000010000 */
[----:B------:R-:W-:Y:S01]  /*b2d0*/  F2FP.PACK_AB R31, R31, R32 ;  /* 0x000000201f1f723e */ /* 0x000fe200000000ff */
[----:B-1----:R-:W-:Y:S02]  /*b2e0*/  IMAD.MOV.U32 R219, RZ, RZ, R185 ;  /* 0x000000ffffdb7224 */ /* 0x002fe400078e00b9 */
[----:B------:R-:W-:Y:S02]  /*b2f0*/  IMAD.MOV.U32 R185, RZ, RZ, R186 ;  /* 0x000000ffffb97224 */ /* 0x000fe400078e00ba */
[----:B------:R-:W-:Y:S01]  /*b300*/  IMAD.MOV.U32 R186, RZ, RZ, R160 ;  /* 0x000000ffffba7224 */ /* 0x000fe200078e00a0 */
[----:B------:R-:W-:Y:S02]  /*b310*/  PRMT R160, R78, 0x5410, R77 ;  /* 0x000054104ea07816 */ /* 0x000fe4000000004d */
[----:B------:R-:W-:Y:S01]  /*b320*/  F2FP.PACK_AB R32, R10, R11 ;  /* 0x0000000b0a20723e */ /* 0x000fe200000000ff */
[----:B------:R-:W-:-:S02]  /*b330*/  IMAD.MOV.U32 R230, RZ, RZ, R206 ;  /* 0x000000ffffe67224 */ /* 0x000fc400078e00ce */
[----:B------:R-:W-:Y:S02]  /*b340*/  IMAD.MOV.U32 R206, RZ, RZ, R243 ;  /* 0x000000ffffce7224 */ /* 0x000fe400078e00f3 */
[----:B------:R-:W-:Y:S02]  /*b350*/  IMAD.MOV.U32 R243, RZ, RZ, R178 ;  /* 0x000000fffff37224 */ /* 0x000fe400078e00b2 */
[----:B------:R-:W-:Y:S01]  /*b360*/  IMAD.MOV.U32 R178, RZ, RZ, R159 ;  /* 0x000000ffffb27224 */ /* 0x000fe200078e009f */
[----:B------:R-:W-:Y:S01]  /*b370*/  PRMT R159, R76, 0x5410, R75 ;  /* 0x000054104c9f7816 */ /* 0x000fe2000000004b */
[----:B--2---:R-:W-:-:S05]  /*b380*/  @!P2 HADD2 R8, -R75.H0_H0, -RZ.H0_H0 ;  /* 0xa00000ff4b08a230 */ /* 0x004fca0000000900 */
[----:B------:R-:W-:Y:S02]  /*b390*/  PRMT R13, R8, 0x7610, R13 ;  /* 0x00007610080d7816 */ /* 0x000fe4000000000d */
[----:B------:R-:W1:Y:S01]  /*b3a0*/  MUFU.EX2 R8, R229 ;  /* 0x000000e500087308 */ /* 0x000e620000000800 */
[----:B----4-:R-:W-:Y:S02]  /*b3b0*/  @!P0 HADD2 R18, -R77.H0_H0, -RZ.H0_H0 ;  /* 0xa00000ff4d128230 */ /* 0x010fe40000000900 */
[----:B------:R-:W-:-:S03]  /*b3c0*/  @!P1 HADD2 R19, -R78.H0_H0, -RZ.H0_H0 ;  /* 0xa00000ff4e139230 */ /* 0x000fc60000000900 */
[----:B------:R-:W-:-:S04]  /*b3d0*/  PRMT R2, R18, 0x7610, R2 ;  /* 0x0000761012027816 */ /* 0x000fc80000000002 */
[----:B------:R-:W-:Y:S01]  /*b3e0*/  @!P0 PRMT R77, R2, 0x5410, RZ ;  /* 0x00005410024d8816 */ /* 0x000fe200000000ff */
[----:B------:R-:W-:Y:S01]  /*b3f0*/  FADD.FTZ R2, R11, R5 ;  /* 0x000000050b027221 */ /* 0x000fe20000010000 */
[----:B------:R-:W-:Y:S01]  /*b400*/  PRMT R12, R19, 0x7610, R12 ;  /* 0x00007610130c7816 */ /* 0x000fe2000000000c */
[----:B------:R-:W-:Y:S02]  /*b410*/  @!P3 HADD2 R20, -R76.H0_H0, -RZ.H0_H0 ;  /* 0xa00000ff4c14b230 */ /* 0x000fe40000000900 */
[----:B------:R-:W-:Y:S01]  /*b420*/  FADD.FTZ R18, R10, R2 ;  /* 0x000000020a127221 */ /* 0x000fe20000010000 */
[C---:B-1----:R-:W-:Y:S01]  /*b430*/  F2FP.PACK_AB R23, R8.reuse, R9 ;  /* 0x000000090817723e */ /* 0x042fe200000000ff */
[----:B------:R-:W-:Y:S01]  /*b440*/  FADD.FTZ R19, R8, R0 ;  /* 0x0000000008137221 */ /* 0x000fe20000010000 */
[----:B------:R-:W-:Y:S01]  /*b450*/  @!P2 PRMT R75, R13, 0x5410, RZ ;  /* 0x000054100d4ba816 */ /* 0x000fe200000000ff */
[----:B------:R-:W-:Y:S01]  /*b460*/  IMAD.WIDE.U32 R8, R14, -0x2daee0ad, RZ ;  /* 0xd2511f530e087825 */ /* 0x000fe200078e00ff */
[----:B------:R1:W5:Y:S03]  /*b470*/  LDL.LU R229, [R1+0x360] ;  /* 0x0003600001e57983 */ /* 0x0003660000300800 */
[----:B------:R-:W-:Y:S01]  /*b480*/  IMAD.WIDE.U32 R10, R17, -0x2daee0ad, RZ ;  /* 0xd2511f53110a7825 */ /* 0x000fe200078e00ff */
[----:B------:R-:W-:-:S02]  /*b490*/  @!P1 PRMT R78, R12, 0x5410, RZ ;  /* 0x000054100c4e9816 */ /* 0x000fc400000000ff */
[----:B------:R-:W-:Y:S02]  /*b4a0*/  PRMT R15, R20, 0x7610, R15 ;  /* 0x00007610140f7816 */ /* 0x000fe4000000000f */
[----:B------:R-:W-:Y:S02]  /*b4b0*/  LOP3.LUT R14, R9, R234, R16, 0x96, !PT ;  /* 0x000000ea090e7212 */ /* 0x000fe400078e9610 */
[----:B------:R-:W-:Y:S02]  /*b4c0*/  LOP3.LUT R12, R11, R241, R8, 0x96, !PT ;  /* 0x000000f10b0c7212 */ /* 0x000fe400078e9608 */
[----:B------:R-:W-:Y:S01]  /*b4d0*/  @!P3 PRMT R76, R15, 0x5410, RZ ;  /* 0x000054100f4cb816 */ /* 0x000fe200000000ff */
        /* <DEDUP_REMOVED lines=21> */
[----:B------:R-:W-:-:S02]  /*b630*/  LOP3.LUT R0, R8, 0xff, RZ, 0xc0, !PT ;  /* 0x000000ff08007812 */ /* 0x000fc400078ec0ff */
[----:B------:R-:W-:Y:S02]  /*b640*/  LOP3.LUT R12, R11, R238, R12, 0x96, !PT ;  /* 0x000000ee0b0c7212 */ /* 0x000fe400078e960c */
[C---:B------:R-:W-:Y:S02]  /*b650*/  ISETP.GE.U32.AND P5, PT, R217.reuse, R2, PT ;  /* 0x00000002d900720c */ /* 0x040fe40003fa6070 */
[----:B------:R-:W-:Y:S02]  /*b660*/  ISETP.GE.U32.AND P2, PT, R217, R0, PT ;  /* 0x00000000d900720c */ /* 0x000fe40003f46070 */
[--C-:B------:R-:W-:Y:S02]  /*b670*/  SHF.R.U32.HI R0, RZ, 0x18, R8.reuse ;  /* 0x00000018ff007819 */ /* 0x100fe40000011608 */
[----:B------:R-:W-:Y:S02]  /*b680*/  SHF.R.U32.HI R2, RZ, 0x10, R8 ;  /* 0x00000010ff027819 */ /* 0x000fe40000011608 */
[----:B------:R-:W-:Y:S01]  /*b690*/  LOP3.LUT R10, R8, 0xffff, RZ, 0xc0, !PT ;  /* 0x0000ffff080a7812 */ /* 0x000fe200078ec0ff */
[----:B------:R-:W-:-:S02]  /*b6a0*/  IMAD.WIDE.U32 R8, R12, -0x2daee0ad, RZ ;  /* 0xd2511f530c087825 */ /* 0x000fc400078e00ff */
[----:B------:R1:W2:Y:S04]  /*b6b0*/  LDL.LU.S16 R12, [R1+0x90] ;  /* 0x00009000010c7983 */ /* 0x0002a80000300600 */
[----:B------:R1:W3:Y:S04]  /*b6c0*/  LDL.LU.S16 R199, [R1+0x94] ;  /* 0x0000940001c77983 */ /* 0x0002e80000300600 */
[----:B------:R1:W4:Y:S01]  /*b6d0*/  LDL.LU.S16 R197, [R1+0x98] ;  /* 0x0000980001c57983 */ /* 0x0003220000300600 */
[----:B------:R-:W1:Y:S08]  /*b6e0*/  MUFU.EX2 R22, R230 ;  /* 0x000000e600167308 */ /* 0x000e700000000800 */
[----:B------:R-:W1:Y:S08]  /*b6f0*/  MUFU.EX2 R20, R219 ;  /* 0x000000db00147308 */ /* 0x000e700000000800 */
[----:B------:R-:W1:Y:S01]  /*b700*/  MUFU.EX2 R21, R206 ;  /* 0x000000ce00157308 */ /* 0x000e620000000800 */
[----:B------:R-:W-:-:S02]  /*b710*/  ISETP.GE.U32.AND P6, PT, R217, R0, PT ;  /* 0x00000000d900720c */ /* 0x000fc40003fc6070 */
[----:B------:R-:W-:-:S05]  /*b720*/  LOP3.LUT R0, R2, 0xff, RZ, 0xc0, !PT ;  /* 0x000000ff02007812 */ /* 0x000fca00078ec0ff */
[----:B------:R1:W1:Y:S02]  /*b730*/  MUFU.EX2 R15, R246 ;  /* 0x000000f6000f7308 */ /* 0x0002640000000800 */
[----:B-1----:R-:W-:Y:S01]  /*b740*/  FADD.FTZ R2, R22, R18 ;  /* 0x0000001216027221 */ /* 0x002fe20000010000 */
[----:B------:R-:W-:Y:S02]  /*b750*/  ISETP.GE.U32.AND P1, PT, R217, R0, PT ;  /* 0x00000000d900720c */ /* 0x000fe40003f26070 */
[----:B------:R-:W-:Y:S02]  /*b760*/  LOP3.LUT R0, R9, R237, R14, 0x96, !PT ;  /* 0x000000ed09007212 */ /* 0x000fe400078e960e */
[----:B------:R-:W-:Y:S01]  /*b770*/  LOP3.LUT R13, R8, 0xffff, RZ, 0xc0, !PT ;  /* 0x0000ffff080d7812 */ /* 0x000fe200078ec0ff */
[----:B------:R-:W-:Y:S01]  /*b780*/  FADD.FTZ R9, R20, R2 ;  /* 0x0000000214097221 */ /* 0x000fe20000010000 */
[----:B------:R-:W-:Y:S01]  /*b790*/  PRMT R64, R65, 0x7632, R64 ;  /* 0x0000763241407816 */ /* 0x000fe20000000040 */
[----:B------:R-:W-:Y:S01]  /*b7a0*/  FADD.FTZ R2, R21, R19 ;  /* 0x0000001315027221 */ /* 0x000fe20000010000 */
[----:B------:R-:W-:-:S02]  /*b7b0*/  PRMT R60, R59, 0x7632, R60 ;  /* 0x000076323b3c7816 */ /* 0x000fc4000000003c */
[----:B------:R-:W-:Y:S01]  /*b7c0*/  LOP3.LUT R5, R8, 0xff, RZ, 0xc0, !PT ;  /* 0x000000ff08057812 */ /* 0x000fe200078ec0ff */
[----:B------:R-:W-:Y:S02]  /*b7d0*/  IMAD.MOV.U32 R246, RZ, RZ, R243 ;  /* 0x000000fffff67224 */ /* 0x000fe400078e00f3 */
[----:B------:R-:W-:Y:S02]  /*b7e0*/  IMAD.MOV.U32 R243, RZ, RZ, R205 ;  /* 0x000000fffff37224 */ /* 0x000fe400078e00cd */
[----:B------:R-:W-:Y:S02]  /*b7f0*/  IMAD.MOV.U32 R205, RZ, RZ, R166 ;  /* 0x000000ffffcd7224 */ /* 0x000fe400078e00a6 */
[----:B------:R-:W-:Y:S01]  /*b800*/  IMAD.MOV.U32 R166, RZ, RZ, R167 ;  /* 0x000000ffffa67224 */ /* 0x000fe200078e00a7 */
[----:B------:R-:W-:Y:S01]  /*b810*/  PRMT R167, R65, 0x5410, R64 ;  /* 0x0000541041a77816 */ /* 0x000fe20000000040 */
[----:B--2---:R-:W-:Y:S02]  /*b820*/  @!P3 HADD2 R12, -R65.H0_H0, -RZ.H0_H0 ;  /* 0xa00000ff410cb230 */ /* 0x004fe40000000900 */
[----:B---3--:R-:W-:-:S03]  /*b830*/  @!P4 HADD2 R199, -R64.H0_H0, -RZ.H0_H0 ;  /* 0xa00000ff40c7c230 */ /* 0x008fc60000000900 */
[----:B------:R-:W-:Y:S01]  /*b840*/  PRMT R200, R12, 0x7610, R200 ;  /* 0x000076100cc87816 */ /* 0x000fe200000000c8 */
[----:B------:R-:W-:Y:S01]  /*b850*/  FADD.FTZ R12, R15, R2 ;  /* 0x000000020f0c7221 */ /* 0x000fe20000010000 */
[----:B------:R-:W-:Y:S01]  /*b860*/  SHF.R.U32.HI R2, RZ, 0x8, R10 ;  /* 0x00000008ff027819 */ /* 0x000fe2000001160a */
[----:B----4-:R-:W-:Y:S01]  /*b870*/  @!P0 HADD2 R197, -R60.H0_H0, -RZ.H0_H0 ;  /* 0xa00000ff3cc58230 */ /* 0x010fe20000000900 */
[----:B------:R-:W-:Y:S02]  /*b880*/  PRMT R198, R199, 0x7610, R198 ;  /* 0x00007610c7c67816 */ /* 0x000fe400000000c6 */
[----:B------:R-:W-:Y:S02]  /*b890*/  LOP3.LUT R2, R2, 0xffff, RZ, 0xc0, !PT ;  /* 0x0000ffff02027812 */ /* 0x000fe400078ec0ff */
[----:B------:R-:W-:Y:S02]  /*b8a0*/  @!P3 PRMT R65, R200, 0x5410, RZ ;  /* 0x00005410c841b816 */ /* 0x000fe400000000ff */
[----:B------:R-:W-:-:S02]  /*b8b0*/  ISETP.GE.U32.AND P3, PT, R217, R5, PT ;  /* 0x00000005d900720c */ /* 0x000fc40003f66070 */
[----:B------:R-:W-:Y:S02]  /*b8c0*/  @!P4 PRMT R64, R198, 0x5410, RZ ;  /* 0x00005410c640c816 */ /* 0x000fe400000000ff */
[----:B------:R-:W-:Y:S02]  /*b8d0*/  PRMT R5, R197, 0x7610, R5 ;  /* 0x00007610c5057816 */ /* 0x000fe40000000005 */
[----:B------:R-:W-:Y:S01]  /*b8e0*/  ISETP.GE.U32.AND P4, PT, R217, R2, PT ;  /* 0x00000002d900720c */ /* 0x000fe20003f86070 */
[----:B------:R1:W2:Y:S01]  /*b8f0*/  MUFU.EX2 R10, R166 ;  /* 0x000000a6000a7308 */ /* 0x0002a20000000800 */
[----:B------:R3:W4:Y:S01]  /*b900*/  LDL.LU.S16 R2, [R1+0x9c] ;  /* 0x00009c0001027983 */ /* 0x0007220000300600 */
[----:B-1----:R-:W-:Y:S02]  /*b910*/  PRMT R166, R59, 0x5410, R60 ;  /* 0x000054103ba67816 */ /* 0x002fe4000000003c */
[----:B------:R-:W-:Y:S02]  /*b920*/  @!P0 PRMT R60, R5, 0x5410, RZ ;  /* 0x00005410053c8816 */ /* 0x000fe400000000ff */
[----:B------:R3:W2:Y:S04]  /*b930*/  LDL.LU.S16 R5, [R1+0xa0] ;  /* 0x0000a00001057983 */ /* 0x0006a80000300600 */
[----:B------:R3:W3:Y:S01]  /*b940*/  LDL.LU.S16 R197, [R1+0xa4] ;  /* 0x0000a40001c57983 */ /* 0x0006e20000300600 */
[----:B------:R-:W-:Y:S01]  /*b950*/  PRMT R58, R34, 0x7632, R58 ;  /* 0x00007632223a7816 */ /* 0x000fe2000000003a */
[----:B----4-:R-:W-:-:S05]  /*b960*/  @!P5 HADD2 R2, -R59.H0_H0, -RZ.H0_H0 ;  /* 0xa00000ff3b02d230 */ /* 0x010fca0000000900 */
[----:B------:R-:W-:-:S04]  /*b970*/  PRMT R187, R2, 0x7610, R187 ;  /* 0x0000761002bb7816 */ /* 0x000fc800000000bb */
[----:B------:R-:W-:Y:S01]  /*b980*/  @!P5 PRMT R59, R187, 0x5410, RZ ;  /* 0x00005410bb3bd816 */ /* 0x000fe200000000ff */
[----:B------:R-:W-:Y:S02]  /*b990*/  IMAD.MOV.U32 R187, RZ, RZ, R247 ;  /* 0x000000ffffbb7224 */ /* 0x000fe400078e00f7 */
[----:B------:R-:W-:Y:S01]  /*b9a0*/  IMAD.MOV.U32 R247, RZ, RZ, R164 ;  /* 0x000000fffff77224 */ /* 0x000fe200078e00a4 */
[----:B--2---:R-:W-:Y:S01]  /*b9b0*/  @!P2 HADD2 R5, -R34.H0_H0, -RZ.H0_H0 ;  /* 0xa00000ff2205a230 */ /* 0x004fe20000000900 */
[----:B------:R-:W-:-:S04]  /*b9c0*/  PRMT R164, R34, 0x5410, R58 ;  /* 0x0000541022a47816 */ /* 0x000fc8000000003a */
[----:B------:R-:W-:-:S04]  /*b9d0*/  PRMT R182, R5, 0x7610, R182 ;  /* 0x0000761005b67816 */ /* 0x000fc800000000b6 */
[----:B------:R-:W-:Y:S01]  /*b9e0*/  @!P2 PRMT R34, R182, 0x5410, RZ ;  /* 0x00005410b622a816 */ /* 0x000fe200000000ff */
[----:B------:R-:W-:Y:S02]  /*b9f0*/  IMAD.MOV.U32 R182, RZ, RZ, R165 ;  /* 0x000000ffffb67224 */ /* 0x000fe400078e00a5 */
[----:B------:R1:W2:Y:S01]  /*ba00*/  LDL.LU.S16 R165, [R1+0xa8] ;  /* 0x0000a80001a57983 */ /* 0x0002a20000300600 */
[--C-:B------:R-:W-:Y:S01]  /*ba10*/  SHF.R.U32.HI R11, RZ, 0x10, R8.reuse ;  /* 0x00000010ff0b7819 */ /* 0x100fe20000011608 */
[----:B---3--:R-:W-:Y:S01]  /*ba20*/  @!P4 HADD2 R197, -R58.H0_H0, -RZ.H0_H0 ;  /* 0xa00000ff3ac5c230 */ /* 0x008fe20000000900 */
[----:B------:R-:W-:-:S04]  /*ba30*/  SHF.R.U32.HI R8, RZ, 0x18, R8 ;  /* 0x00000018ff087819 */ /* 0x000fc80000011608 */
[----:B------:R-:W-:Y:S02]  /*ba40*/  ISETP.GE.U32.AND P0, PT, R217, R8, PT ;  /* 0x00000008d900720c */ /* 0x000fe40003f06070 */
[----:B------:R-:W-:Y:S01]  /*ba50*/  PRMT R196, R197, 0x7610, R196 ;  /* 0x00007610c5c47816 */ /* 0x000fe200000000c4 */
[----:B------:R-:W3:Y:S01]  /*ba60*/  MUFU.EX2 R8, R246 ;  /* 0x000000f600087308 */ /* 0x000ee20000000800 */
[----:B------:R-:W-:Y:S02]  /*ba70*/  SHF.R.U32.HI R2, RZ, 0x10, R0 ;  /* 0x00000010ff027819 */ /* 0x000fe40000011600 */
[----:B------:R-:W-:Y:S02]  /*ba80*/  @!P4 PRMT R58, R196, 0x5410, RZ ;  /* 0x00005410c43ac816 */ /* 0x000fe400000000ff */
[----:B------:R1:W4:Y:S01]  /*ba90*/  LDL.LU.S16 R196, [R1+0xac] ;  /* 0x0000ac0001c47983 */ /* 0x0003220000300600 */
[----:B------:R-:W-:Y:S02]  /*baa0*/  LOP3.LUT R2, R2, 0xff, RZ, 0xc0, !PT ;  /* 0x000000ff02027812 */ /* 0x000fe400078ec0ff */
[----:B------:R-:W-:-:S02]  /*bab0*/  PRMT R57, R31, 0x7610, R57 ;  /* 0x000076101f397816 */ /* 0x000fc40000000039 */
[----:B------:R-:W-:Y:S01]  /*bac0*/  ISETP.GE.U32.AND P5, PT, R217, R2, PT ;  /* 0x00000002d900720c */ /* 0x000fe20003fa6070 */
[----:B------:R-:W-:Y:S01]  /*bad0*/  FADD.FTZ R2, R10, R9 ;  /* 0x000000090a027221 */ /* 0x000fe20000010000 */
[----:B------:R-:W-:-:S03]  /*bae0*/  LOP3.LUT R17, R7, R233, R24, 0x96, !PT ;  /* 0x000000e907117212 */ /* 0x000fc600078e9618 */
[----:B---3--:R-:W-:Y:S01]  /*baf0*/  FADD.FTZ R5, R8, R2 ;  /* 0x0000000208057221 */ /* 0x008fe20000010000 */
[----:B------:R-:W-:Y:S02]  /*bb00*/  LOP3.LUT R2, R0, 0xff, RZ, 0xc0, !PT ;  /* 0x000000ff00027812 */ /* 0x000fe400078ec0ff */
[----:B------:R-:W-:Y:S02]  /*bb10*/  F2FP.PACK_AB R24, R8, R10 ;  /* 0x0000000a0818723e */ /* 0x000fe400000000ff */
[----:B------:R-:W-:Y:S02]  /*bb20*/  ISETP.GE.U32.AND P2, PT, R217, R2, PT ;  /* 0x00000002d900720c */ /* 0x000fe40003f46070 */
[----:B------:R-:W-:Y:S02]  /*bb30*/  PRMT R56, R31, 0x7632, R56 ;  /* 0x000076321f387816 */ /* 0x000fe40000000038 */
[----:B------:R-:W-:-:S04]  /*bb40*/  SHF.R.U32.HI R2, RZ, 0x18, R0 ;  /* 0x00000018ff027819 */ /* 0x000fc80000011600 */
[----:B------:R-:W-:Y:S02]  /*bb50*/  ISETP.GE.U32.AND P4, PT, R217, R2, PT ;  /* 0x00000002d900720c */ /* 0x000fe40003f86070 */
[----:B------:R-:W-:Y:S01]  /*bb60*/  LOP3.LUT R2, R11, 0xff, RZ, 0xc0, !PT ;  /* 0x000000ff0b027812 */ /* 0x000fe200078ec0ff */
[----:B--2---:R-:W-:-:S05]  /*bb70*/  @!P1 HADD2 R165, -R57.H0_H0, -RZ.H0_H0 ;  /* 0xa00000ff39a59230 */ /* 0x004fca0000000900 */
[----:B------:R-:W-:Y:S02]  /*bb80*/  PRMT R8, R165, 0x7610, R8 ;  /* 0x00007610a5087816 */ /* 0x000fe40000000008 */
[----:B------:R-:W-:Y:S02]  /*bb90*/  PRMT R165, R57, 0x5410, R56 ;  /* 0x0000541039a57816 */ /* 0x000fe40000000038 */
[----:B------:R-:W-:Y:S02]  /*bba0*/  @!P1 PRMT R57, R8, 0x5410, RZ ;  /* 0x0000541008399816 */ /* 0x000fe400000000ff */
[----:B------:R1:W2:Y:S04]  /*bbb0*/  LDL.LU.S16 R8, [R1+0xb0] ;  /* 0x0000b00001087983 */ /* 0x0002a80000300600 */
[----:B------:R1:W3:Y:S01]  /*bbc0*/  LDL.LU.S16 R11, [R1+0xb4] ;  /* 0x0000b400010b7983 */ /* 0x0002e20000300600 */
[----:B------:R-:W-:Y:S01]  /*bbd0*/  LOP3.LUT R0, R0, 0xffff, RZ, 0xc0, !PT ;  /* 0x0000ffff00007812 */ /* 0x000fe200078ec0ff */
[----:B----4-:R-:W-:-:S03]  /*bbe0*/  @!P6 HADD2 R196, -R56.H0_H0, -RZ.H0_H0 ;  /* 0xa00000ff38c4e230 */ /* 0x010fc60000000900 */
[----:B------:R-:W-:Y:S02]  /*bbf0*/  SHF.R.U32.HI R0, RZ, 0x8, R0 ;  /* 0x00000008ff007819 */ /* 0x000fe40000011600 */
[----:B------:R-:W-:Y:S02]  /*bc00*/  PRMT R183, R196, 0x7610, R183 ;  /* 0x00007610c4b77816 */ /* 0x000fe400000000b7 */
[----:B------:R-:W-:Y:S02]  /*bc10*/  LOP3.LUT R0, R0, 0xffff, RZ, 0xc0, !PT ;  /* 0x0000ffff00007812 */ /* 0x000fe400078ec0ff */
[----:B------:R-:W-:Y:S02]  /*bc20*/  @!P6 PRMT R56, R183, 0x5410, RZ ;  /* 0x00005410b738e816 */ /* 0x000fe400000000ff */
[----:B------:R-:W-:Y:S01]  /*bc30*/  ISETP.GE.U32.AND P6, PT, R217, R0, PT ;  /* 0x00000000d900720c */ /* 0x000fe20003fc6070 */
[----:B------:R1:W4:Y:S01]  /*bc40*/  LDL.LU.S16 R183, [R1+0xbc] ;  /* 0x0000bc0001b77983 */ /* 0x0003220000300600 */
[----:B------:R-:W-:-:S11]  /*bc50*/  PRMT R35, R55, 0x7632, R35 ;  /* 0x0000763237237816 */ /* 0x000fd60000000023 */
[----:B---3--:R-:W-:-:S05]  /*bc60*/  @!P6 HADD2 R11, -R35.H0_H0, -RZ.H0_H0 ;  /* 0xa00000ff230be230 */ /* 0x008fca0000000900 */
[----:B------:R-:W-:Y:S02]  /*bc70*/  PRMT R10, R11, 0x7610, R10 ;  /* 0x000076100b0a7816 */ /* 0x000fe4000000000a */
[----:B------:R1:W3:Y:S01]  /*bc80*/  LDL.LU.S16 R11, [R1+0xb8] ;  /* 0x0000b800010b7983 */ /* 0x0002e20000300600 */
[----:B--2---:R-:W-:Y:S01]  /*bc90*/  @!P2 HADD2 R8, -R55.H0_H0, -RZ.H0_H0 ;  /* 0xa00000ff3708a230 */ /* 0x004fe20000000900 */
[----:B------:R-:W-:-:S04]  /*bca0*/  ISETP.GE.U32.AND P1, PT, R217, R2, PT ;  /* 0x00000002d900720c */ /* 0x000fc80003f26070 */
[----:B------:R-:W-:Y:S02]  /*bcb0*/  PRMT R2, R8, 0x7610, R2 ;  /* 0x0000761008027816 */ /* 0x000fe40000000002 */
[----:B------:R2:W-:Y:S01]  /*bcc0*/  MUFU.EX2 R8, R170 ;  /* 0x000000aa00087308 */ /* 0x0005e20000000800 */
[C---:B------:R-:W-:Y:S02]  /*bcd0*/  PRMT R41, R30.reuse, 0x7610, R41 ;  /* 0x000076101e297816 */ /* 0x040fe40000000029 */
[----:B------:R-:W-:Y:S02]  /*bce0*/  PRMT R40, R30, 0x7632, R40 ;  /* 0x000076321e287816 */ /* 0x000fe40000000028 */
[----:B------:R-:W-:Y:S01]  /*bcf0*/  SHF.R.U32.HI R0, RZ, 0x8, R13 ;  /* 0x00000008ff007819 */ /* 0x000fe2000001160d */
[----:B----4-:R-:W-:-:S03]  /*bd00*/  @!P5 HADD2 R183, -R41.H0_H0, -RZ.H0_H0 ;  /* 0xa00000ff29b7d230 */ /* 0x010fc60000000900 */
[----:B------:R-:W-:Y:S02]  /*bd10*/  LOP3.LUT R0, R0, 0xffff, RZ, 0xc0, !PT ;  /* 0x0000ffff00007812 */ /* 0x000fe400078ec0ff */
[----:B--2---:R-:W-:Y:S02]  /*bd20*/  PRMT R170, R55, 0x5410, R35 ;  /* 0x0000541037aa7816 */ /* 0x004fe40000000023 */
[----:B------:R-:W-:Y:S02]  /*bd30*/  @!P2 PRMT R55, R2, 0x5410, RZ ;  /* 0x000054100237a816 */ /* 0x000fe400000000ff */
[----:B------:R-:W2:Y:S01]  /*bd40*/  MUFU.EX2 R2, R243 ;  /* 0x000000f300027308 */ /* 0x000ea20000000800 */
[----:B------:R-:W-:Y:S02]  /*bd50*/  PRMT R9, R183, 0x7610, R9 ;  /* 0x00007610b7097816 */ /* 0x000fe40000000009 */
[----:B------:R-:W-:Y:S02]  /*bd60*/  ISETP.GE.U32.AND P2, PT, R217, R0, PT ;  /* 0x00000000d900720c */ /* 0x000fe40003f46070 */
[----:B------:R-:W-:-:S03]  /*bd70*/  @!P6 PRMT R35, R10, 0x5410, RZ ;  /* 0x000054100a23e816 */ /* 0x000fc600000000ff */
[----:B------:R4:W-:Y:S01]  /*bd80*/  MUFU.EX2 R10, R228 ;  /* 0x000000e4000a7308 */ /* 0x0009e20000000800 */
[----:B------:R-:W-:Y:S02]  /*bd90*/  F2FP.PACK_AB R28, R20, R22 ;  /* 0x00000016141c723e */ /* 0x000fe400000000ff */
[----:B--2---:R-:W-:Y:S01]  /*bda0*/  F2FP.PACK_AB R22, R2, R8 ;  /* 0x000000080216723e */ /* 0x004fe200000000ff */
[----:B----4-:R1:W5:Y:S01]  /*bdb0*/  LDL.LU R228, [R1+0x35c] ;  /* 0x00035c0001e47983 */ /* 0x0103620000300800 */
[----:B------:R-:W-:Y:S02]  /*bdc0*/  IMAD.MOV.U32 R183, RZ, RZ, R178 ;  /* 0x000000ffffb77224 */ /* 0x000fe400078e00b2 */
[----:B------:R-:W-:Y:S02]  /*bdd0*/  IMAD.MOV.U32 R243, RZ, RZ, R187 ;  /* 0x000000fffff37224 */ /* 0x000fe400078e00bb */
[----:B------:R-:W-:Y:S02]  /*bde0*/  IMAD.MOV.U32 R178, RZ, RZ, R174 ;  /* 0x000000ffffb27224 */ /* 0x000fe400078e00ae */
[----:B------:R-:W-:-:S02]  /*bdf0*/  IMAD.MOV.U32 R187, RZ, RZ, R247 ;  /* 0x000000ffffbb7224 */ /* 0x000fc400078e00f7 */
[----:B------:R-:W-:Y:S02]  /*be00*/  IMAD.MOV.U32 R174, RZ, RZ, R169 ;  /* 0x000000ffffae7224 */ /* 0x000fe400078e00a9 */
[----:B------:R-:W-:Y:S01]  /*be10*/  IMAD.MOV.U32 R247, RZ, RZ, R168 ;  /* 0x000000fffff77224 */ /* 0x000fe200078e00a8 */
[----:B---3--:R-:W-:-:S05]  /*be20*/  @!P4 HADD2 R11, -R40.H0_H0, -RZ.H0_H0 ;  /* 0xa00000ff280bc230 */ /* 0x008fca0000000900 */
[----:B------:R-:W-:Y:S02]  /*be30*/  PRMT R0, R11, 0x7610, R0 ;  /* 0x000076100b007816 */ /* 0x000fe40000000000 */
[----:B------:R2:W-:Y:S02]  /*be40*/  MUFU.EX2 R11, R171 ;  /* 0x000000ab000b7308 */ /* 0x0005e40000000800 */
[----:B--2---:R-:W-:Y:S02]  /*be50*/  PRMT R171, R41, 0x5410, R40 ;  /* 0x0000541029ab7816 */ /* 0x004fe40000000028 */
[----:B------:R-:W-:-:S04]  /*be60*/  @!P5 PRMT R41, R9, 0x5410, RZ ;  /* 0x000054100929d816 */ /* 0x000fc800000000ff */
[----:B------:R2:W3:Y:S01]  /*be70*/  MUFU.EX2 R9, R227 ;  /* 0x000000e300097308 */ /* 0x0004e20000000800 */
[----:B------:R-:W-:Y:S01]  /*be80*/  @!P4 PRMT R40, R0, 0x5410, RZ ;  /* 0x000054100028c816 */ /* 0x000fe200000000ff */
[----:B------:R-:W-:Y:S01]  /*be90*/  FADD.FTZ R0, R8, R12 ;  /* 0x0000000c08007221 */ /* 0x000fe20000010000 */
[----:B--2---:R1:W5:Y:S04]  /*bea0*/  LDL.LU R227, [R1+0x358] ;  /* 0x0003580001e37983 */ /* 0x0043680000300800 */
[----:B------:R1:W2:Y:S04]  /*beb0*/  LDL.LU.S16 R196, [R1+0xcc] ;  /* 0x0000cc0001c47983 */ /* 0x0002a80000300600 */
[----:B------:R1:W4:Y:S04]  /*bec0*/  LDL.LU.S16 R8, [R1+0xc4] ;  /* 0x0000c40001087983 */ /* 0x0003280000300600 */
[----:B------:R1:W2:Y:S04]  /*bed0*/  LDL.LU.S16 R169, [R1+0xd8] ;  /* 0x0000d80001a97983 */ /* 0x0002a80000300600 */
[----:B------:R1:W2:Y:S01]  /*bee0*/  LDL.LU.S16 R168, [R1+0xd0] ;  /* 0x0000d00001a87983 */ /* 0x0002a20000300600 */
[----:B------:R-:W-:Y:S01]  /*bef0*/  PRMT R61, R62, 0x7632, R61 ;  /* 0x000076323e3d7816 */ /* 0x000fe2000000003d */
[----:B------:R-:W-:Y:S01]  /*bf00*/  FADD.FTZ R0, R2, R0 ;  /* 0x0000000002007221 */ /* 0x000fe20000010000 */
[----:B------:R-:W-:-:S02]  /*bf10*/  PRMT R69, R63, 0x7632, R69 ;  /* 0x000076323f457816 */ /* 0x000fc40000000045 */
[----:B------:R-:W-:Y:S01]  /*bf20*/  LOP3.LUT R14, R25, R232, R162, 0x96, !PT ;  /* 0x000000e8190e7212 */ /* 0x000fe200078e96a2 */
[----:B---3--:R-:W-:Y:S01]  /*bf30*/  FADD.FTZ R0, R9, R0 ;  /* 0x0000000009007221 */ /* 0x008fe20000010000 */
[----:B------:R-:W-:Y:S02]  /*bf40*/  F2FP.PACK_AB R21, R15, R21 ;  /* 0x000000150f15723e */ /* 0x000fe400000000ff */
[----:B------:R-:W-:Y:S01]  /*bf50*/  F2FP.PACK_AB R83, R10, R11 ;  /* 0x0000000b0a53723e */ /* 0x000fe200000000ff */
[----:B----4-:R-:W-:-:S05]  /*bf60*/  @!P2 HADD2 R8, -R61.H0_H0, -RZ.H0_H0 ;  /* 0xa00000ff3d08a230 */ /* 0x010fca0000000900 */
[----:B------:R-:W-:Y:S02]  /*bf70*/  PRMT R13, R8, 0x7610, R13 ;  /* 0x00007610080d7816 */ /* 0x000fe4000000000d */
[----:B------:R-:W3:Y:S01]  /*bf80*/  MUFU.EX2 R8, R226 ;  /* 0x000000e200087308 */ /* 0x000ee20000000800 */
[----:B--2---:R-:W-:Y:S02]  /*bf90*/  @!P0 HADD2 R168, -R69.H0_H0, -RZ.H0_H0 ;  /* 0xa00000ff45a88230 */ /* 0x004fe40000000900 */
[----:B------:R-:W-:Y:S02]  /*bfa0*/  @!P3 HADD2 R196, -R62.H0_H0, -RZ.H0_H0 ;  /* 0xa00000ff3ec4b230 */ /* 0x000fe40000000900 */
[----:B------:R-:W-:Y:S01]  /*bfb0*/  @!P1 HADD2 R169, -R63.H0_H0, -RZ.H0_H0 ;  /* 0xa00000ff3fa99230 */ /* 0x000fe20000000900 */
[----:B------:R-:W-:Y:S02]  /*bfc0*/  PRMT R2, R168, 0x7610, R2 ;  /* 0x00007610a8027816 */ /* 0x000fe40000000002 */
[----:B------:R-:W-:Y:S01]  /*bfd0*/  PRMT R15, R196, 0x7610, R15 ;  /* 0x00007610c40f7816 */ /* 0x000fe2000000000f */
[C---:B---3--:R-:W-:Y:S01]  /*bfe0*/  FADD.FTZ R0, R8.reuse, R0 ;  /* 0x0000000008007221 */ /* 0x048fe20000010000 */
[----:B------:R-:W-:Y:S01]  /*bff0*/  F2FP.PACK_AB R20, R8, R9 ;  /* 0x000000090814723e */ /* 0x000fe200000000ff */
[----:B------:R-:W-:Y:S01]  /*c000*/  IMAD.WIDE.U32 R8, R14, -0x2daee0ad, RZ ;  /* 0xd2511f530e087825 */ /* 0x000fe200078e00ff */
[----:B------:R-:W-:Y:S01]  /*c010*/  PRMT R12, R169, 0x7610, R12 ;  /* 0x00007610a90c7816 */ /* 0x000fe2000000000c */
[----:B------:R1:W5:Y:S01]  /*c020*/  LDL.LU R226, [R1+0x354] ;  /* 0x0003540001e27983 */ /* 0x0003620000300800 */
[----:B------:R-:W-:-:S02]  /*c030*/  PRMT R169, R63, 0x5410, R69 ;  /* 0x000054103fa97816 */ /* 0x000fc40000000045 */
[----:B------:R-:W-:Y:S02]  /*c040*/  LOP3.LUT R14, R9, R234, R16, 0x96, !PT ;  /* 0x000000ea090e7212 */ /* 0x000fe400078e9610 */
[----:B------:R-:W-:Y:S02]  /*c050*/  PRMT R168, R62, 0x5410, R61 ;  /* 0x000054103ea87816 */ /* 0x000fe4000000003d */
[----:B------:R-:W-:Y:S01]  /*c060*/  @!P0 PRMT R69, R2, 0x5410, RZ ;  /* 0x0000541002458816 */ /* 0x000fe200000000ff */
[----:B------:R-:W-:Y:S01]  /*c070*/  FADD.FTZ R2, R11, R5 ;  /* 0x000000050b027221 */ /* 0x000fe20000010000 */
[----:B------:R-:W-:Y:S01]  /*c080*/  @!P3 PRMT R62, R15, 0x5410, RZ ;  /* 0x000054100f3eb816 */ /* 0x000fe200000000ff */
[----:B------:R-:W-:-:S04]  /*c090*/  IMAD.WIDE.U32 R14, R14, -0x326172a9, RZ ;  /* 0xcd9e8d570e0e7825 */ /* 0x000fc800078e00ff */
[----:B------:R-:W-:Y:S01]  /*c0a0*/  FADD.FTZ R5, R10, R2 ;  /* 0x000000020a057221 */ /* 0x000fe20000010000 */
[----:B------:R-:W-:Y:S01]  /*c0b0*/  LOP3.LUT R9, R15, R231, R6, 0x96, !PT ;  /* 0x000000e70f097212 */ /* 0x000fe200078e9606 */
[----:B------:R-:W-:Y:S01]  /*c0c0*/  IMAD.WIDE.U32 R10, R17, -0x2daee0ad, RZ ;  /* 0xd2511f53110a7825 */ /* 0x000fe200078e00ff */
[----:B------:R-:W-:-:S04]  /*c0d0*/  @!P1 PRMT R63, R12, 0x5410, RZ ;  /* 0x000054100c3f9816 */ /* 0x000fc800000000ff */
[----:B------:R-:W-:Y:S01]  /*c0e0*/  LOP3.LUT R12, R11, R241, R8, 0x96, !PT ;  /* 0x000000f10b0c7212 */ /* 0x000fe200078e9608 */
[----:B------:R-:W-:Y:S01]  /*c0f0*/  IMAD.WIDE.U32 R8, R9, -0x2daee0ad, RZ ;  /* 0xd2511f5309087825 */ /* 0x000fe200078e00ff */
[----:B------:R-:W-:-:S04]  /*c100*/  @!P2 PRMT R61, R13, 0x5410, RZ ;  /* 0x000054100d3da816 */ /* 0x000fc800000000ff */
[----:B------:R-:W-:Y:S01]  /*c110*/  LOP3.LUT R10, R9, R239, R10, 0x96, !PT ;  /* 0x000000ef090a7212 */ /* 0x000fe200078e960a */
[----:B------:R-:W-:-:S04]  /*c120*/  IMAD.WIDE.U32 R12, R12, -0x326172a9, RZ ;  /* 0xcd9e8d570c0c7825 */ /* 0x000fc800078e00ff */
[----:B------:R-:W-:Y:S01]  /*c130*/  IMAD.WIDE.U32 R10, R10, -0x326172a9, RZ ;  /* 0xcd9e8d570a0a7825 */ /* 0x000fe200078e00ff */
[----:B------:R2:W-:Y:S04]  /*c140*/  STL [R1+0x68], R0 ;  /* 0x0000680001007387 */ /* 0x0005e80000100800 */
[----:B------:R-:W-:Y:S02]  /*c150*/  LOP3.LUT R12, R11, R238, R12, 0x96, !PT ;  /* 0x000000ee0b0c7212 */ /* 0x000fe400078e960c */
[----:B------:R3:W4:Y:S02]  /*c160*/  MUFU.EX2 R11, R183 ;  /* 0x000000b7000b7308 */ /* 0x0007240000000800 */
[----:B---3--:R-:W-:Y:S02]  /*c170*/  IMAD.MOV.U32 R183, RZ, RZ, R247 ;  /* 0x000000ffffb77224 */ /* 0x008fe400078e00f7 */
[----:B------:R-:W-:-:S02]  /*c180*/  IMAD.MOV.U32 R247, RZ, RZ, R177 ;  /* 0x000000fffff77224 */ /* 0x000fc400078e00b1 */
[----:B------:R1:W3:Y:S01]  /*c190*/  LDL.LU.S16 R177, [R1+0xe4] ;  /* 0x0000e40001b17983 */ /* 0x0002e20000300600 */
[----:B------:R-:W-:-:S03]  /*c1a0*/  LOP3.LUT R14, R13, R240, R14, 0x96, !PT ;  /* 0x000000f00d0e7212 */ /* 0x000fc600078e960e */
[----:B------:R1:W3:Y:S02]  /*c1b0*/  LDL.LU.S16 R13, [R1+0xe8] ;  /* 0x0000e800010d7983 */ /* 0x0002e40000300600 */
[----:B------:R-:W-:-:S05]  /*c1c0*/  IMAD.WIDE.U32 R14, R14, -0x2daee0ad, RZ ;  /* 0xd2511f530e0e7825 */ /* 0x000fca00078e00ff */
[----:B------:R-:W-:-:S05]  /*c1d0*/  LOP3.LUT R8, R15, R236, R8, 0x96, !PT ;  /* 0x000000ec0f087212 */ /* 0x000fca00078e9608 */
[----:B------:R-:W-:-:S05]  /*c1e0*/  IMAD.WIDE.U32 R8, R8, -0x326172a9, RZ ;  /* 0xcd9e8d5708087825 */ /* 0x000fca00078e00ff */
[----:B--2---:R-:W-:Y:S02]  /*c1f0*/  LOP3.LUT R0, R9, R242, R10, 0x96, !PT ;  /* 0x000000f209007212 */ /* 0x004fe400078e960a */
[----:B------:R-:W2:Y:S02]  /*c200*/  MUFU.EX2 R10, R243 ;  /* 0x000000f3000a7308 */ /* 0x000ea40000000800 */
[----:B------:R-:W-:-:S04]  /*c210*/  LOP3.LUT R2, R0, 0xff, RZ, 0xc0, !PT ;  /* 0x000000ff00027812 */ /* 0x000fc800078ec0ff */
[----:B------:R-:W-:Y:S01]  /*c220*/  ISETP.GE.U32.AND P0, PT, R217, R2, PT ;  /* 0x00000002d900720c */ /* 0x000fe20003f06070 */
[----:B----4-:R-:W-:-:S04]  /*c230*/  FADD.FTZ R2, R11, R5 ;  /* 0x000000050b027221 */ /* 0x010fc80000010000 */
[----:B--2---:R-:W-:-:S05]  /*c240*/  FADD.FTZ R2, R10, R2 ;  /* 0x000000020a027221 */ /* 0x004fca0000010000 */
[----:B------:R2:W-:Y:S01]  /*c250*/  STL [R1+0x288], R2 ;  /* 0x0002880201007387 */ /* 0x0005e20000100800 */
[----:B------:R-:W-:Y:S02]  /*c260*/  PRMT R53, R54, 0x7632, R53 ;  /* 0x0000763236357816 */ /* 0x000fe40000000035 */
[----:B--2---:R-:W-:-:S04]  /*c270*/  LOP3.LUT R2, R0, 0xffff, RZ, 0xc0, !PT ;  /* 0x0000ffff00027812 */ /* 0x004fc800078ec0ff */
[----:B------:R-:W-:-:S04]  /*c280*/  SHF.R.U32.HI R2, RZ, 0x8, R2 ;  /* 0x00000008ff027819 */ /* 0x000fc80000011602 */
[----:B------:R-:W-:Y:S02]  /*c290*/  LOP3.LUT R2, R2, 0xffff, RZ, 0xc0, !PT ;  /* 0x0000ffff02027812 */ /* 0x000fe400078ec0ff */
[----:B------:R-:W-:Y:S01]  /*c2a0*/  F2FP.PACK_AB R18, R10, R11 ;  /* 0x0000000b0a12723e */ /* 0x000fe200000000ff */
[----:B---3--:R-:W-:-:S05]  /*c2b0*/  @!P0 HADD2 R177, -R54.H0_H0, -RZ.H0_H0 ;  /* 0xa00000ff36b18230 */ /* 0x008fca0000000900 */
[----:B------:R-:W-:Y:S02]  /*c2c0*/  PRMT R193, R177, 0x7610, R193 ;  /* 0x00007610b1c17816 */ /* 0x000fe400000000c1 */
[----:B------:R-:W-:Y:S02]  /*c2d0*/  PRMT R177, R54, 0x5410, R53 ;  /* 0x0000541036b17816 */ /* 0x000fe40000000035 */
[----:B------:R-:W-:Y:S02]  /*c2e0*/  @!P0 PRMT R54, R193, 0x5410, RZ ;  /* 0x00005410c1368816 */ /* 0x000fe400000000ff */
[----:B------:R-:W-:-:S13]  /*c2f0*/  ISETP.GE.U32.AND P0, PT, R217, R2, PT ;  /* 0x00000002d900720c */ /* 0x000fda0003f06070 */
[----:B------:R-:W-:-:S05]  /*c300*/  @!P0 HADD2 R13, -R53.H0_H0, -RZ.H0_H0 ;  /* 0xa00000ff350d8230 */ /* 0x000fca0000000900 */
[----:B------:R-:W-:Y:S02]  /*c310*/  PRMT R2, R13, 0x7610, R2 ;  /* 0x000076100d027816 */ /* 0x000fe40000000002 */
[----:B------:R1:W2:Y:S04]  /*c320*/  LDL.LU.S16 R13, [R1+0xec] ;  /* 0x0000ec00010d7983 */ /* 0x0002a80000300600 */
[----:B------:R1:W3:Y:S04]  /*c330*/  LDL.LU.S16 R11, [R1+0xf0] ;  /* 0x0000f000010b7983 */ /* 0x0002e80000300600 */
[----:B------:R1:W4:Y:S01]  /*c340*/  LDL.LU.S16 R10, [R1+0xf4] ;  /* 0x0000f400010a7983 */ /* 0x0003220000300600 */
[----:B------:R-:W-:-:S02]  /*c350*/  @!P0 PRMT R53, R2, 0x5410, RZ ;  /* 0x0000541002358816 */ /* 0x000fc400000000ff */
[--C-:B------:R-:W-:Y:S02]  /*c360*/  SHF.R.U32.HI R2, RZ, 0x18, R0.reuse ;  /* 0x00000018ff027819 */ /* 0x100fe40000011600 */
[----:B------:R-:W-:-:S04]  /*c370*/  SHF.R.U32.HI R0, RZ, 0x10, R0 ;  /* 0x00000010ff007819 */ /* 0x000fc80000011600 */
[----:B------:R-:W-:-:S04]  /*c380*/  LOP3.LUT R0, R0, 0xff, RZ, 0xc0, !PT ;  /* 0x000000ff00007812 */ /* 0x000fc800078ec0ff */
[C---:B------:R-:W-:Y:S02]  /*c390*/  ISETP.GE.U32.AND P1, PT, R217.reuse, R0, PT ;  /* 0x00000000d900720c */ /* 0x040fe40003f26070 */
[----:B------:R-:W-:Y:S02]  /*c3a0*/  ISETP.GE.U32.AND P0, PT, R217, R2, PT ;  /* 0x00000002d900720c */ /* 0x000fe40003f06070 */
[C---:B------:R-:W-:Y:S01]  /*c3b0*/  PRMT R51, R52.reuse, 0x7632, R51 ;  /* 0x0000763234337816 */ /* 0x040fe20000000033 */
[----:B------:R-:W-:Y:S02]  /*c3c0*/  IMAD.MOV.U32 R196, RZ, RZ, R188 ;  /* 0x000000ffffc47224 */ /* 0x000fe400078e00bc */
[----:B------:R-:W-:Y:S02]  /*c3d0*/  IMAD.MOV.U32 R188, RZ, RZ, R205 ;  /* 0x000000ffffbc7224 */ /* 0x000fe400078e00cd */
[----:B------:R-:W-:Y:S01]  /*c3e0*/  IMAD.MOV.U32 R205, RZ, RZ, R174 ;  /* 0x000000ffffcd7224 */ /* 0x000fe200078e00ae */
[----:B------:R-:W-:-:S03]  /*c3f0*/  PRMT R174, R52, 0x5410, R51 ;  /* 0x0000541034ae7816 */ /* 0x000fc60000000033 */
[----:B---3--:R-:W-:-:S05]  /*c400*/  @!P1 HADD2 R11, -R52.H0_H0, -RZ.H0_H0 ;  /* 0xa00000ff340b9230 */ /* 0x008fca0000000900 */
[----:B------:R-:W-:Y:S02]  /*c410*/  PRMT R0, R11, 0x7610, R0 ;  /* 0x000076100b007816 */ /* 0x000fe40000000000 */
[----:B------:R1:W3:Y:S01]  /*c420*/  LDL.LU.S16 R11, [R1+0xfc] ;  /* 0x0000fc00010b7983 */ /* 0x0002e20000300600 */
[----:B--2---:R-:W-:Y:S01]  /*c430*/  @!P0 HADD2 R13, -R51.H0_H0, -RZ.H0_H0 ;  /* 0xa00000ff330d8230 */ /* 0x004fe20000000900 */
[----:B------:R-:W-:Y:S02]  /*c440*/  @!P1 PRMT R52, R0, 0x5410, RZ ;  /* 0x0000541000349816 */ /* 0x000fe400000000ff */
[----:B------:R-:W-:Y:S02]  /*c450*/  LOP3.LUT R0, R8, 0xff, RZ, 0xc0, !PT ;  /* 0x000000ff08007812 */ /* 0x000fe400078ec0ff */
[----:B------:R-:W-:-:S04]  /*c460*/  PRMT R2, R13, 0x7610, R2 ;  /* 0x000076100d027816 */ /* 0x000fc80000000002 */
[----:B------:R-:W-:Y:S02]  /*c470*/  @!P0 PRMT R51, R2, 0x5410, RZ ;  /* 0x0000541002338816 */ /* 0x000fe400000000ff */
[----:B------:R-:W-:-:S13]  /*c480*/  ISETP.GE.U32.AND P0, PT, R217, R0, PT ;  /* 0x00000000d900720c */ /* 0x000fda0003f06070 */
[----:B----4-:R-:W-:-:S05]  /*c490*/  @!P0 HADD2 R10, -R50.H0_H0, -RZ.H0_H0 ;  /* 0xa00000ff320a8230 */ /* 0x010fca0000000900 */
[----:B------:R-:W-:Y:S02]  /*c4a0*/  PRMT R0, R10, 0x7610, R0 ;  /* 0x000076100a007816 */ /* 0x000fe40000000000 */
[----:B------:R1:W2:Y:S01]  /*c4b0*/  LDL.LU.S16 R10, [R1+0x104] ;  /* 0x00010400010a7983 */ /* 0x0002a20000300600 */
[C---:B------:R-:W-:Y:S01]  /*c4c0*/  PRMT R49, R50.reuse, 0x7632, R49 ;  /* 0x0000763232317816 */ /* 0x040fe20000000031 */
[----:B------:R-:W-:Y:S02]  /*c4d0*/  IMAD.MOV.U32 R243, RZ, RZ, R182 ;  /* 0x000000fffff37224 */ /* 0x000fe400078e00b6 */
[----:B------:R-:W-:Y:S01]  /*c4e0*/  IMAD.MOV.U32 R182, RZ, RZ, R173 ;  /* 0x000000ffffb67224 */ /* 0x000fe200078e00ad */
[----:B------:R-:W-:Y:S01]  /*c4f0*/  PRMT R173, R50, 0x5410, R49 ;  /* 0x0000541032ad7816 */ /* 0x000fe20000000031 */
[----:B------:R1:W4:Y:S01]  /*c500*/  LDL.LU.S16 R2, [R1+0x108] ;  /* 0x0001080001027983 */ /* 0x0003220000300600 */
[----:B------:R-:W-:Y:S02]  /*c510*/  @!P0 PRMT R50, R0, 0x5410, RZ ;  /* 0x0000541000328816 */ /* 0x000fe400000000ff */
[----:B------:R-:W-:-:S04]  /*c520*/  LOP3.LUT R0, R8, 0xffff, RZ, 0xc0, !PT ;  /* 0x0000ffff08007812 */ /* 0x000fc800078ec0ff */
[----:B------:R-:W-:-:S04]  /*c530*/  SHF.R.U32.HI R0, RZ, 0x8, R0 ;  /* 0x00000008ff007819 */ /* 0x000fc80000011600 */
[----:B------:R-:W-:-:S04]  /*c540*/  LOP3.LUT R0, R0, 0xffff, RZ, 0xc0, !PT ;  /* 0x0000ffff00007812 */ /* 0x000fc800078ec0ff */
[----:B------:R-:W-:-:S13]  /*c550*/  ISETP.GE.U32.AND P0, PT, R217, R0, PT ;  /* 0x00000000d900720c */ /* 0x000fda0003f06070 */
[----:B---3--:R-:W-:-:S05]  /*c560*/  @!P0 HADD2 R11, -R49.H0_H0, -RZ.H0_H0 ;  /* 0xa00000ff310b8230 */ /* 0x008fca0000000900 */
[----:B------:R-:W-:Y:S02]  /*c570*/  PRMT R0, R11, 0x7610, R0 ;  /* 0x000076100b007816 */ /* 0x000fe40000000000 */
[----:B------:R1:W3:Y:S02]  /*c580*/  LDL.LU.S16 R11, [R1+0x10c] ;  /* 0x00010c00010b7983 */ /* 0x0002e40000300600 */
[----:B------:R-:W-:Y:S02]  /*c590*/  @!P0 PRMT R49, R0, 0x5410, RZ ;  /* 0x0000541000318816 */ /* 0x000fe400000000ff */
[----:B------:R-:W-:-:S04]  /*c5a0*/  SHF.R.U32.HI R0, RZ, 0x10, R8 ;  /* 0x00000010ff007819 */ /* 0x000fc80000011608 */
[----:B------:R-:W-:-:S04]  /*c5b0*/  LOP3.LUT R0, R0, 0xff, RZ, 0xc0, !PT ;  /* 0x000000ff00007812 */ /* 0x000fc800078ec0ff */
[----:B------:R-:W-:Y:S02]  /*c5c0*/  ISETP.GE.U32.AND P1, PT, R217, R0, PT ;  /* 0x00000000d900720c */ /* 0x000fe40003f26070 */
[----:B------:R-:W-:-:S04]  /*c5d0*/  SHF.R.U32.HI R8, RZ, 0x18, R8 ;  /* 0x00000018ff087819 */ /* 0x000fc80000011608 */
[----:B------:R-:W-:-:S07]  /*c5e0*/  ISETP.GE.U32.AND P0, PT, R217, R8, PT ;  /* 0x00000008d900720c */ /* 0x000fce0003f06070 */
[----:B--2---:R-:W-:-:S05]  /*c5f0*/  @!P1 HADD2 R10, -R48.H0_H0, -RZ.H0_H0 ;  /* 0xa00000ff300a9230 */ /* 0x004fca0000000900 */
[----:B------:R-:W-:Y:S02]  /*c600*/  PRMT R8, R10, 0x7610, R8 ;  /* 0x000076100a087816 */ /* 0x000fe40000000008 */
[----:B------:R1:W2:Y:S01]  /*c610*/  LDL.LU.S16 R10, [R1+0x110] ;  /* 0x00011000010a7983 */ /* 0x0002a20000300600 */
[----:B------:R-:W-:Y:S01]  /*c620*/  IMAD.MOV.U32 R197, RZ, RZ, R189 ;  /* 0x000000ffffc57224 */ /* 0x000fe200078e00bd */
[----:B------:R-:W-:Y:S01]  /*c630*/  PRMT R47, R48, 0x7632, R47 ;  /* 0x00007632302f7816 */ /* 0x000fe2000000002f */
[----:B------:R-:W-:Y:S01]  /*c640*/  IMAD.MOV.U32 R189, RZ, RZ, R243 ;  /* 0x000000ffffbd7224 */ /* 0x000fe200078e00f3 */
[----:B------:R1:W2:Y:S01]  /*c650*/  LDL.LU.S16 R13, [R1+0x114] ;  /* 0x00011400010d7983 */ /* 0x0002a20000300600 */
[----:B------:R-:W-:Y:S02]  /*c660*/  IMAD.MOV.U32 R243, RZ, RZ, R188 ;  /* 0x000000fffff37224 */ /* 0x000fe400078e00bc */
[----:B------:R-:W-:Y:S01]  /*c670*/  IMAD.MOV.U32 R188, RZ, RZ, R187 ;  /* 0x000000ffffbc7224 */ /* 0x000fe200078e00bb */
[----:B----4-:R-:W-:Y:S01]  /*c680*/  @!P0 HADD2 R2, -R47.H0_H0, -RZ.H0_H0 ;  /* 0xa00000ff2f028230 */ /* 0x010fe20000000900 */
[----:B------:R-:W-:-:S02]  /*c690*/  IMAD.MOV.U32 R187, RZ, RZ, R186 ;  /* 0x000000ffffbb7224 */ /* 0x000fc400078e00ba */
[----:B------:R-:W-:Y:S02]  /*c6a0*/  IMAD.MOV.U32 R186, RZ, RZ, R247 ;  /* 0x000000ffffba7224 */ /* 0x000fe400078e00f7 */
[----:B------:R-:W-:Y:S02]  /*c6b0*/  IMAD.MOV.U32 R247, RZ, RZ, R178 ;  /* 0x000000fffff77224 */ /* 0x000fe400078e00b2 */
[----:B------:R-:W-:Y:S01]  /*c6c0*/  IMAD.MOV.U32 R178, RZ, RZ, R172 ;  /* 0x000000ffffb27224 */ /* 0x000fe200078e00ac */
[----:B------:R-:W-:Y:S02]  /*c6d0*/  PRMT R172, R48, 0x5410, R47 ;  /* 0x0000541030ac7816 */ /* 0x000fe4000000002f */
[----:B------:R-:W-:Y:S01]  /*c6e0*/  @!P1 PRMT R48, R8, 0x5410, RZ ;  /* 0x0000541008309816 */ /* 0x000fe200000000ff */
[----:B------:R-:W-:Y:S01]  /*c6f0*/  IMAD.WIDE.U32 R8, R12, -0x2daee0ad, RZ ;  /* 0xd2511f530c087825 */ /* 0x000fe200078e00ff */
[----:B------:R-:W-:Y:S01]  /*c700*/  PRMT R0, R2, 0x7610, R0 ;  /* 0x0000761002007816 */ /* 0x000fe20000000000 */
[----:B------:R1:W4:Y:S03]  /*c710*/  LDL.LU.S16 R12, [R1+0x118] ;  /* 0x00011800010c7983 */ /* 0x0003260000300600 */
[----:B------:R-:W-:-:S02]  /*c720*/  @!P0 PRMT R47, R0, 0x5410, RZ ;  /* 0x00005410002f8816 */ /* 0x000fc400000000ff */
[----:B------:R-:W-:-:S04]  /*c730*/  LOP3.LUT R0, R9, R237, R14, 0x96, !PT ;  /* 0x000000ed09007212 */ /* 0x000fc800078e960e */
[----:B------:R-:W-:-:S04]  /*c740*/  LOP3.LUT R2, R0, 0xff, RZ, 0xc0, !PT ;  /* 0x000000ff00027812 */ /* 0x000fc800078ec0ff */
[----:B------:R-:W-:Y:S01]  /*c750*/  ISETP.GE.U32.AND P0, PT, R217, R2, PT ;  /* 0x00000002d900720c */ /* 0x000fe20003f06070 */
[----:B------:R-:W-:Y:S02]  /*c760*/  IMAD.MOV.U32 R246, RZ, RZ, R243 ;  /* 0x000000fffff67224 */ /* 0x000fe400078e00f3 */
[----:B------:R-:W-:Y:S01]  /*c770*/  IMAD.MOV.U32 R243, RZ, RZ, R188 ;  /* 0x000000fffff37224 */ /* 0x000fe200078e00bc */
[----:B------:R-:W-:Y:S01]  /*c780*/  PRMT R45, R46, 0x7632, R45 ;  /* 0x000076322e2d7816 */ /* 0x000fe2000000002d */
[----:B------:R-:W-:Y:S02]  /*c790*/  IMAD.MOV.U32 R188, RZ, RZ, R187 ;  /* 0x000000ffffbc7224 */ /* 0x000fe400078e00bb */
[----:B------:R-:W-:Y:S02]  /*c7a0*/  IMAD.MOV.U32 R187, RZ, RZ, R186 ;  /* 0x000000ffffbb7224 */ /* 0x000fe400078e00ba */
[----:B------:R-:W-:Y:S02]  /*c7b0*/  IMAD.MOV.U32 R186, RZ, RZ, R247 ;  /* 0x000000ffffba7224 */ /* 0x000fe400078e00f7 */
[----:B------:R-:W-:-:S02]  /*c7c0*/  IMAD.MOV.U32 R247, RZ, RZ, R205 ;  /* 0x000000fffff77224 */ /* 0x000fc400078e00cd */
[----:B------:R-:W-:Y:S01]  /*c7d0*/  IMAD.MOV.U32 R205, RZ, RZ, R181 ;  /* 0x000000ffffcd7224 */ /* 0x000fe200078e00b5 */
[----:B------:R-:W-:Y:S01]  /*c7e0*/  PRMT R181, R46, 0x5410, R45 ;  /* 0x000054102eb57816 */ /* 0x000fe2000000002d */
[----:B------:R-:W-:-:S04]  /*c7f0*/  IMAD.MOV.U32 R219, RZ, RZ, R246 ;  /* 0x000000ffffdb7224 */ /* 0x000fc800078e00f6 */
[----:B------:R-:W-:Y:S02]  /*c800*/  IMAD.MOV.U32 R230, RZ, RZ, R219 ;  /* 0x000000ffffe67224 */ /* 0x000fe400078e00db */
[----:B------:R-:W-:Y:S01]  /*c810*/  IMAD.MOV.U32 R219, RZ, RZ, R185 ;  /* 0x000000ffffdb7224 */ /* 0x000fe200078e00b9 */
[----:B---3--:R-:W-:-:S05]  /*c820*/  @!P0 HADD2 R11, -R46.H0_H0, -RZ.H0_H0 ;  /* 0xa00000ff2e0b8230 */ /* 0x008fca0000000900 */
[----:B------:R-:W-:Y:S02]  /*c830*/  PRMT R2, R11, 0x7610, R2 ;  /* 0x000076100b027816 */ /* 0x000fe40000000002 */
[----:B------:R1:W3:Y:S02]  /*c840*/  LDL.LU.S16 R11, [R1+0x11c] ;  /* 0x00011c00010b7983 */ /* 0x0002e40000300600 */
[----:B------:R-:W-:Y:S02]  /*c850*/  @!P0 PRMT R46, R2, 0x5410, RZ ;  /* 0x00005410022e8816 */ /* 0x000fe400000000ff */
[----:B------:R-:W-:-:S04]  /*c860*/  LOP3.LUT R2, R0, 0xffff, RZ, 0xc0, !PT ;  /* 0x0000ffff00027812 */ /* 0x000fc800078ec0ff */
[----:B------:R-:W-:-:S04]  /*c870*/  SHF.R.U32.HI R2, RZ, 0x8, R2 ;  /* 0x00000008ff027819 */ /* 0x000fc80000011602 */
[----:B------:R-:W-:-:S04]  /*c880*/  LOP3.LUT R2, R2, 0xffff, RZ, 0xc0, !PT ;  /* 0x0000ffff02027812 */ /* 0x000fc800078ec0ff */
[----:B------:R-:W-:-:S13]  /*c890*/  ISETP.GE.U32.AND P0, PT, R217, R2, PT ;  /* 0x00000002d900720c */ /* 0x000fda0003f06070 */
[----:B--2---:R-:W-:-:S05]  /*c8a0*/  @!P0 HADD2 R10, -R45.H0_H0, -RZ.H0_H0 ;  /* 0xa00000ff2d0a8230 */ /* 0x004fca0000000900 */
[----:B------:R-:W-:Y:S02]  /*c8b0*/  PRMT R2, R10, 0x7610, R2 ;  /* 0x000076100a027816 */ /* 0x000fe40000000002 */
[----:B------:R1:W2:Y:S04]  /*c8c0*/  LDL.LU.S16 R10, [R1+0x120] ;  /* 0x00012000010a7983 */ /* 0x0002a80000300600 */
[----:B------:R1:W2:Y:S01]  /*c8d0*/  LDL.LU.S16 R185, [R1+0x134] ;  /* 0x0001340001b97983 */ /* 0x0002a20000300600 */
[----:B------:R-:W-:Y:S02]  /*c8e0*/  @!P0 PRMT R45, R2, 0x5410, RZ ;  /* 0x00005410022d8816 */ /* 0x000fe400000000ff */
[--C-:B------:R-:W-:Y:S02]  /*c8f0*/  SHF.R.U32.HI R2, RZ, 0x10, R0.reuse ;  /* 0x00000010ff027819 */ /* 0x100fe40000011600 */
[----:B------:R-:W-:Y:S01]  /*c900*/  PRMT R43, R44, 0x7632, R43 ;  /* 0x000076322c2b7816 */ /* 0x000fe2000000002b */
[----:B------:R-:W-:Y:S01]  /*c910*/  IMAD.MOV.U32 R206, RZ, RZ, R189 ;  /* 0x000000ffffce7224 */ /* 0x000fe200078e00bd */
[----:B------:R-:W-:Y:S01]  /*c920*/  SHF.R.U32.HI R0, RZ, 0x18, R0 ;  /* 0x00000018ff007819 */ /* 0x000fe20000011600 */
[----:B------:R-:W-:Y:S01]  /*c930*/  IMAD.MOV.U32 R246, RZ, RZ, R188 ;  /* 0x000000fffff67224 */ /* 0x000fe200078e00bc */
[----:B------:R-:W-:Y:S01]  /*c940*/  PRMT R33, R42, 0x7632, R33 ;  /* 0x000076322a217816 */ /* 0x000fe20000000021 */
[----:B------:R1:W2:Y:S01]  /*c950*/  LDL.LU.S16 R15, [R1+0x138] ;  /* 0x00013800010f7983 */ /* 0x0002a20000300600 */
[----:B------:R-:W-:Y:S01]  /*c960*/  ISETP.GE.U32.AND P0, PT, R217, R0, PT ;  /* 0x00000000d900720c */ /* 0x000fe20003f06070 */
[----:B------:R-:W-:-:S02]  /*c970*/  IMAD.MOV.U32 R189, RZ, RZ, R187 ;  /* 0x000000ffffbd7224 */ /* 0x000fc400078e00bb */
[----:B------:R-:W-:Y:S01]  /*c980*/  IMAD.MOV.U32 R187, RZ, RZ, R179 ;  /* 0x000000ffffbb7224 */ /* 0x000fe200078e00b3 */
[----:B------:R-:W-:Y:S01]  /*c990*/  PRMT R179, R44, 0x5410, R43 ;  /* 0x000054102cb37816 */ /* 0x000fe2000000002b */
[----:B------:R-:W-:Y:S01]  /*c9a0*/  IMAD.MOV.U32 R188, RZ, RZ, R186 ;  /* 0x000000ffffbc7224 */ /* 0x000fe200078e00ba */
[----:B------:R1:W2:Y:S07]  /*c9b0*/  LDL.LU.S16 R14, [R1+0x13c] ;  /* 0x00013c00010e7983 */ /* 0x0002ae0000300600 */
[----:B----4-:R-:W-:-:S05]  /*c9c0*/  @!P0 HADD2 R12, -R43.H0_H0, -RZ.H0_H0 ;  /* 0xa00000ff2b0c8230 */ /* 0x010fca0000000900 */
[----:B------:R-:W-:-:S04]  /*c9d0*/  PRMT R0, R12, 0x7610, R0 ;  /* 0x000076100c007816 */ /* 0x000fc80000000000 */
[----:B------:R-:W-:Y:S02]  /*c9e0*/  @!P0 PRMT R43, R0, 0x5410, RZ ;  /* 0x00005410002b8816 */ /* 0x000fe400000000ff */
[----:B------:R-:W-:-:S04]  /*c9f0*/  LOP3.LUT R0, R8, 0xff, RZ, 0xc0, !PT ;  /* 0x000000ff08007812 */ /* 0x000fc800078ec0ff */
[----:B------:R-:W-:Y:S01]  /*ca00*/  ISETP.GE.U32.AND P0, PT, R217, R0, PT ;  /* 0x00000000d900720c */ /* 0x000fe20003f06070 */
[----:B------:R-:W-:Y:S02]  /*ca10*/  IMAD.MOV.U32 R186, RZ, RZ, R182 ;  /* 0x000000ffffba7224 */ /* 0x000fe400078e00b6 */
[----:B------:R-:W-:Y:S01]  /*ca20*/  IMAD.MOV.U32 R182, RZ, RZ, R178 ;  /* 0x000000ffffb67224 */ /* 0x000fe200078e00b2 */
[----:B------:R-:W-:Y:S02]  /*ca30*/  PRMT R178, R42, 0x5410, R33 ;  /* 0x000054102ab27816 */ /* 0x000fe40000000021 */
[----:B------:R-:W-:-:S04]  /*ca40*/  LOP3.LUT R2, R2, 0xff, RZ, 0xc0, !PT ;  /* 0x000000ff02027812 */ /* 0x000fc800078ec0ff */
[----:B------:R-:W-:Y:S02]  /*ca50*/  ISETP.GE.U32.AND P1, PT, R217, R2, PT ;  /* 0x00000002d900720c */ /* 0x000fe40003f26070 */
[----:B------:R-:W-:Y:S02]  /*ca60*/  LOP3.LUT R12, R7, R233, R26, 0x96, !PT ;  /* 0x000000e9070c7212 */ /* 0x000fe400078e961a */
[----:B------:R-:W-:-:S09]  /*ca70*/  PRMT R31, R32, 0x7632, R31 ;  /* 0x00007632201f7816 */ /* 0x000fd2000000001f */
[----:B------:R-:W-:-:S05]  /*ca80*/  @!P1 HADD2 R13, -R44.H0_H0, -RZ.H0_H0 ;  /* 0xa00000ff2c0d9230 */ /* 0x000fca0000000900 */
[----:B------:R-:W-:Y:S01]  /*ca90*/  PRMT R2, R13, 0x7610, R2 ;  /* 0x000076100d027816 */ /* 0x000fe20000000002 */
[----:B------:R-:W-:-:S03]  /*caa0*/  IMAD.WIDE.U32 R12, R12, -0x2daee0ad, RZ ;  /* 0xd2511f530c0c7825 */ /* 0x000fc600078e00ff */
[----:B------:R-:W-:Y:S02]  /*cab0*/  @!P1 PRMT R44, R2, 0x5410, RZ ;  /* 0x00005410022c9816 */ /* 0x000fe400000000ff */
[----:B------:R-:W-:Y:S01]  /*cac0*/  SHF.R.U32.HI R2, RZ, 0x18, R8 ;  /* 0x00000018ff027819 */ /* 0x000fe20000011608 */
[----:B---3--:R-:W-:-:S05]  /*cad0*/  @!P0 HADD2 R11, -R42.H0_H0, -RZ.H0_H0 ;  /* 0xa00000ff2a0b8230 */ /* 0x008fca0000000900 */
[----:B------:R-:W-:-:S04]  /*cae0*/  PRMT R0, R11, 0x7610, R0 ;  /* 0x000076100b007816 */ /* 0x000fc80000000000 */
[----:B------:R-:W-:Y:S02]  /*caf0*/  @!P0 PRMT R42, R0, 0x5410, RZ ;  /* 0x00005410002a8816 */ /* 0x000fe400000000ff */
[----:B------:R-:W-:-:S04]  /*cb00*/  LOP3.LUT R0, R8, 0xffff, RZ, 0xc0, !PT ;  /* 0x0000ffff08007812 */ /* 0x000fc800078ec0ff */
[----:B------:R-:W-:-:S04]  /*cb10*/  SHF.R.U32.HI R0, RZ, 0x8, R0 ;  /* 0x00000008ff007819 */ /* 0x000fc80000011600 */
[----:B------:R-:W-:-:S04]  /*cb20*/  LOP3.LUT R0, R0, 0xffff, RZ, 0xc0, !PT ;  /* 0x0000ffff00007812 */ /* 0x000fc800078ec0ff */
[----:B------:R-:W-:-:S13]  /*cb30*/  ISETP.GE.U32.AND P0, PT, R217, R0, PT ;  /* 0x00000000d900720c */ /* 0x000fda0003f06070 */
[----:B--2---:R-:W-:-:S05]  /*cb40*/  @!P0 HADD2 R10, -R33.H0_H0, -RZ.H0_H0 ;  /* 0xa00000ff210a8230 */ /* 0x004fca0000000900 */
[----:B------:R-:W-:-:S04]  /*cb50*/  PRMT R0, R10, 0x7610, R0 ;  /* 0x000076100a007816 */ /* 0x000fc80000000000 */
[----:B------:R-:W-:Y:S02]  /*cb60*/  @!P0 PRMT R33, R0, 0x5410, RZ ;  /* 0x0000541000218816 */ /* 0x000fe400000000ff */
[----:B------:R-:W-:-:S04]  /*cb70*/  SHF.R.U32.HI R0, RZ, 0x10, R8 ;  /* 0x00000010ff007819 */ /* 0x000fc80000011608 */
[----:B------:R-:W-:-:S04]  /*cb80*/  LOP3.LUT R0, R0, 0xff, RZ, 0xc0, !PT ;  /* 0x000000ff00007812 */ /* 0x000fc800078ec0ff */
[----:B------:R-:W-:Y:S02]  /*cb90*/  ISETP.GE.U32.AND P2, PT, R217, R0, PT ;  /* 0x00000000d900720c */ /* 0x000fe40003f46070 */
[----:B------:R-:W-:Y:S02]  /*cba0*/  LOP3.LUT R10, R27, R232, R162, 0x96, !PT ;  /* 0x000000e81b0a7212 */ /* 0x000fe400078e96a2 */
[----:B------:R-:W-:-:S03]  /*cbb0*/  PRMT R162, R32, 0x5410, R31 ;  /* 0x0000541020a27816 */ /* 0x000fc6000000001f */
[----:B------:R-:W-:-:S06]  /*cbc0*/  IMAD.WIDE.U32 R10, R10, -0x2daee0ad, RZ ;  /* 0xd2511f530a0a7825 */ /* 0x000fcc00078e00ff */
[----:B------:R-:W-:-:S05]  /*cbd0*/  @!P2 HADD2 R185, -R32.H0_H0, -RZ.H0_H0 ;  /* 0xa00000ff20b9a230 */ /* 0x000fca0000000900 */
[----:B------:R-:W-:Y:S02]  /*cbe0*/  PRMT R5, R185, 0x7610, R5 ;  /* 0x00007610b9057816 */ /* 0x000fe40000000005 */
[----:B------:R-:W-:Y:S02]  /*cbf0*/  LOP3.LUT R11, R11, R234, R16, 0x96, !PT ;  /* 0x000000ea0b0b7212 */ /* 0x000fe400078e9610 */
[----:B------:R-:W-:Y:S02]  /*cc00*/  @!P2 PRMT R32, R5, 0x5410, RZ ;  /* 0x000054100520a816 */ /* 0x000fe400000000ff */
[----:B------:R1:W2:Y:S01]  /*cc10*/  LDL.LU.S16 R5, [R1+0x140] ;  /* 0x0001400001057983 */ /* 0x0002a20000300600 */
[----:B------:R-:W-:Y:S01]  /*cc20*/  LOP3.LUT R13, R13, R241, R10, 0x96, !PT ;  /* 0x000000f10d0d7212 */ /* 0x000fe200078e960a */
[----:B------:R-:W-:-:S05]  /*cc30*/  IMAD.WIDE.U32 R10, R11, -0x326172a9, RZ ;  /* 0xcd9e8d570b0a7825 */ /* 0x000fca00078e00ff */
[----:B------:R-:W-:-:S05]  /*cc40*/  LOP3.LUT R6, R11, R231, R6, 0x96, !PT ;  /* 0x000000e70b067212 */ /* 0x000fca00078e9606 */
[----:B------:R-:W-:-:S05]  /*cc50*/  IMAD.WIDE.U32 R6, R6, -0x2daee0ad, RZ ;  /* 0xd2511f5306067825 */ /* 0x000fca00078e00ff */
[----:B------:R-:W-:Y:S01]  /*cc60*/  LOP3.LUT R9, R7, R239, R12, 0x96, !PT ;  /* 0x000000ef07097212 */ /* 0x000fe200078e960c */
[----:B------:R-:W-:-:S04]  /*cc70*/  IMAD.WIDE.U32 R12, R13, -0x326172a9, RZ ;  /* 0xcd9e8d570d0c7825 */ /* 0x000fc800078e00ff */
[----:B------:R-:W-:-:S05]  /*cc80*/  IMAD.WIDE.U32 R8, R9, -0x326172a9, RZ ;  /* 0xcd9e8d5709087825 */ /* 0x000fca00078e00ff */
[----:B------:R-:W-:Y:S02]  /*cc90*/  LOP3.LUT R9, R9, R238, R12, 0x96, !PT ;  /* 0x000000ee09097212 */ /* 0x000fe400078e960c */
[----:B------:R1:W3:Y:S01]  /*cca0*/  LDL.LU.S16 R12, [R1+0x144] ;  /* 0x00014400010c7983 */ /* 0x0002e20000300600 */
[----:B------:R-:W-:-:S05]  /*ccb0*/  LOP3.LUT R10, R13, R240, R10, 0x96, !PT ;  /* 0x000000f00d0a7212 */ /* 0x000fca00078e960a */
[----:B------:R-:W-:-:S05]  /*ccc0*/  IMAD.WIDE.U32 R10, R10, -0x2daee0ad, RZ ;  /* 0xd2511f530a0a7825 */ /* 0x000fca00078e00ff */
[----:B------:R-:W-:-:S05]  /*ccd0*/  LOP3.LUT R6, R11, R236, R6, 0x96, !PT ;  /* 0x000000ec0b067212 */ /* 0x000fca00078e9606 */
[----:B------:R-:W-:Y:S01]  /*cce0*/  IMAD.WIDE.U32 R6, R6, -0x326172a9, RZ ;  /* 0xcd9e8d5706067825 */ /* 0x000fe200078e00ff */
[----:B------:R-:W-:-:S04]  /*ccf0*/  ISETP.GE.U32.AND P1, PT, R217, R2, PT ;  /* 0x00000002d900720c */ /* 0x000fc80003f26070 */
[----:B------:R-:W-:-:S04]  /*cd00*/  LOP3.LUT R0, R7, R242, R8, 0x96, !PT ;  /* 0x000000f207007212 */ /* 0x000fc800078e9608 */
[----:B------:R-:W-:-:S04]  /*cd10*/  LOP3.LUT R2, R0, 0xff, RZ, 0xc0, !PT ;  /* 0x000000ff00027812 */ /* 0x000fc800078ec0ff */
[----:B------:R-:W-:Y:S02]  /*cd20*/  ISETP.GE.U32.AND P0, PT, R217, R2, PT ;  /* 0x00000002d900720c */ /* 0x000fe40003f06070 */
[C---:B------:R-:W-:Y:S01]  /*cd30*/  PRMT R30, R23.reuse, 0x7610, R30 ;  /* 0x00007610171e7816 */ /* 0x040fe2000000001e */
[----:B------:R-:W-:Y:S01]  /*cd40*/  @!P1 HADD2 R15, -R31.H0_H0, -RZ.H0_H0 ;  /* 0xa00000ff1f0f9230 */ /* 0x000fe20000000900 */
[----:B------:R-:W-:-:S09]  /*cd50*/  PRMT R29, R23, 0x7632, R29 ;  /* 0x00007632171d7816 */ /* 0x000fd2000000001d */
[----:B------:R-:W-:Y:S01]  /*cd60*/  @!P0 HADD2 R14, -R30.H0_H0, -RZ.H0_H0 ;  /* 0xa00000ff1e0e8230 */ /* 0x000fe20000000900 */
[----:B------:R-:W-:-:S04]  /*cd70*/  PRMT R185, R30, 0x5410, R29 ;  /* 0x000054101eb97816 */ /* 0x000fc8000000001d */
[----:B------:R-:W-:Y:S02]  /*cd80*/  PRMT R2, R14, 0x7610, R2 ;  /* 0x000076100e027816 */ /* 0x000fe40000000002 */
[----:B------:R-:W-:Y:S02]  /*cd90*/  PRMT R8, R15, 0x7610, R8 ;  /* 0x000076100f087816 */ /* 0x000fe40000000008 */
[----:B------:R-:W-:Y:S02]  /*cda0*/  @!P0 PRMT R30, R2, 0x5410, RZ ;  /* 0x00005410021e8816 */ /* 0x000fe400000000ff */
[----:B------:R-:W-:Y:S02]  /*cdb0*/  LOP3.LUT R2, R0, 0xffff, RZ, 0xc0, !PT ;  /* 0x0000ffff00027812 */ /* 0x000fe400078ec0ff */
[----:B------:R-:W-:Y:S02]  /*cdc0*/  @!P1 PRMT R31, R8, 0x5410, RZ ;  /* 0x00005410081f9816 */ /* 0x000fe400000000ff */
[----:B------:R-:W-:Y:S01]  /*cdd0*/  SHF.R.U32.HI R2, RZ, 0x8, R2 ;  /* 0x00000008ff027819 */ /* 0x000fe20000011602 */
[----:B------:R1:W4:Y:S03]  /*cde0*/  LDL.LU.S16 R8, [R1+0x148] ;  /* 0x0001480001087983 */ /* 0x0003260000300600 */
        /* <DEDUP_REMOVED lines=11> */
[----:B--2---:R-:W-:-:S05]  /*cea0*/  @!P0 HADD2 R5, -R29.H0_H0, -RZ.H0_H0 ;  /* 0xa00000ff1d058230 */ /* 0x004fca0000000900 */
[----:B------:R-:W-:Y:S02]  /*ceb0*/  PRMT R2, R5, 0x7610, R2 ;  /* 0x0000761005027816 */ /* 0x000fe40000000002 */
[----:B------:R1:W2:Y:S02]  /*cec0*/  LDL.LU.S16 R5, [R1+0x14c] ;  /* 0x00014c0001057983 */ /* 0x0002a40000300600 */
[----:B------:R-:W-:Y:S02]  /*ced0*/  @!P0 PRMT R29, R2, 0x5410, RZ ;  /* 0x00005410021d8816 */ /* 0x000fe400000000ff */
[----:B------:R-:W-:-:S04]  /*cee0*/  SHF.R.U32.HI R2, RZ, 0x10, R0 ;  /* 0x00000010ff027819 */ /* 0x000fc80000011600 */
[----:B------:R-:W-:-:S04]  /*cef0*/  LOP3.LUT R2, R2, 0xff, RZ, 0xc0, !PT ;  /* 0x000000ff02027812 */ /* 0x000fc800078ec0ff */
[----:B------:R-:W-:-:S13]  /*cf00*/  ISETP.GE.U32.AND P1, PT, R217, R2, PT ;  /* 0x00000002d900720c */ /* 0x000fda0003f26070 */
[----:B---3--:R-:W-:-:S05]  /*cf10*/  @!P1 HADD2 R12, -R28.H0_H0, -RZ.H0_H0 ;  /* 0xa00000ff1c0c9230 */ /* 0x008fca0000000900 */
[----:B------:R-:W-:-:S04]  /*cf20*/  PRMT R2, R12, 0x7610, R2 ;  /* 0x000076100c027816 */ /* 0x000fc80000000002 */
[----:B------:R-:W-:Y:S02]  /*cf30*/  @!P1 PRMT R28, R2, 0x5410, RZ ;  /* 0x00005410021c9816 */ /* 0x000fe400000000ff */
[----:B------:R1:W3:Y:S01]  /*cf40*/  LDL.LU.S16 R2, [R1+0x150] ;  /* 0x0001500001027983 */ /* 0x0002e20000300600 */
[----:B------:R-:W-:-:S04]  /*cf50*/  SHF.R.U32.HI R0, RZ, 0x18, R0 ;  /* 0x00000018ff007819 */ /* 0x000fc80000011600 */
[----:B------:R-:W-:Y:S02]  /*cf60*/  ISETP.GE.U32.AND P0, PT, R217, R0, PT ;  /* 0x00000000d900720c */ /* 0x000fe40003f06070 */
[C---:B------:R-:W-:Y:S01]  /*cf70*/  PRMT R26, R21.reuse, 0x7610, R26 ;  /* 0x00007610151a7816 */ /* 0x040fe2000000001a */
[----:B------:R-:W-:Y:S02]  /*cf80*/  IMAD.MOV.U32 R198, RZ, RZ, R196 ;  /* 0x000000ffffc67224 */ /* 0x000fe400078e00c4 */
[----:B------:R-:W-:Y:S01]  /*cf90*/  IMAD.MOV.U32 R196, RZ, RZ, R193 ;  /* 0x000000ffffc47224 */ /* 0x000fe200078e00c1 */
[----:B------:R-:W-:Y:S01]  /*cfa0*/  PRMT R25, R21, 0x7632, R25 ;  /* 0x0000763215197816 */ /* 0x000fe20000000019 */
[----:B------:R-:W-:-:S06]  /*cfb0*/  IMAD.MOV.U32 R193, RZ, RZ, R230 ;  /* 0x000000ffffc17224 */ /* 0x000fcc00078e00e6 */
[----:B----4-:R-:W-:-:S05]  /*cfc0*/  @!P0 HADD2 R8, -R27.H0_H0, -RZ.H0_H0 ;  /* 0xa00000ff1b088230 */ /* 0x010fca0000000900 */
[----:B------:R-:W-:Y:S01]  /*cfd0*/  PRMT R0, R8, 0x7610, R0 ;  /* 0x0000761008007816 */ /* 0x000fe20000000000 */
[----:B------:R-:W-:Y:S01]  /*cfe0*/  IMAD.MOV.U32 R230, RZ, RZ, R206 ;  /* 0x000000ffffe67224 */ /* 0x000fe200078e00ce */
[----:B------:R1:W4:Y:S02]  /*cff0*/  LDL.LU.S16 R8, [R1+0x154] ;  /* 0x0001540001087983 */ /* 0x0003240000300600 */
[----:B------:R-:W-:Y:S02]  /*d000*/  @!P0 PRMT R27, R0, 0x5410, RZ ;  /* 0x00005410001b8816 */ /* 0x000fe400000000ff */
[----:B------:R-:W-:-:S04]  /*d010*/  LOP3.LUT R0, R6, 0xff, RZ, 0xc0, !PT ;  /* 0x000000ff06007812 */ /* 0x000fc800078ec0ff */
[----:B------:R-:W-:Y:S01]  /*d020*/  ISETP.GE.U32.AND P0, PT, R217, R0, PT ;  /* 0x00000000d900720c */ /* 0x000fe20003f06070 */
[----:B------:R-:W-:Y:S02]  /*d030*/  IMAD.MOV.U32 R206, RZ, RZ, R246 ;  /* 0x000000ffffce7224 */ /* 0x000fe400078e00f6 */
[----:B------:R-:W-:Y:S02]  /*d040*/  IMAD.MOV.U32 R246, RZ, RZ, R243 ;  /* 0x000000fffff67224 */ /* 0x000fe400078e00f3 */
[----:B------:R-:W-:Y:S01]  /*d050*/  IMAD.MOV.U32 R243, RZ, RZ, R183 ;  /* 0x000000fffff37224 */ /* 0x000fe200078e00b7 */
[----:B------:R-:W-:-:S07]  /*d060*/  PRMT R183, R26, 0x5410, R25 ;  /* 0x000054101ab77816 */ /* 0x000fce0000000019 */
[----:B--2---:R-:W-:-:S05]  /*d070*/  @!P0 HADD2 R5, -R26.H0_H0, -RZ.H0_H0 ;  /* 0xa00000ff1a058230 */ /* 0x004fca0000000900 */
[----:B------:R-:W-:-:S04]  /*d080*/  PRMT R0, R5, 0x7610, R0 ;  /* 0x0000761005007816 */ /* 0x000fc80000000000 */
[----:B------:R-:W-:Y:S02]  /*d090*/  @!P0 PRMT R26, R0, 0x5410, RZ ;  /* 0x00005410001a8816 */ /* 0x000fe400000000ff */
[----:B------:R-:W-:-:S04]  /*d0a0*/  LOP3.LUT R0, R6, 0xffff, RZ, 0xc0, !PT ;  /* 0x0000ffff06007812 */ /* 0x000fc800078ec0ff */
[----:B------:R-:W-:-:S04]  /*d0b0*/  SHF.R.U32.HI R0, RZ, 0x8, R0 ;  /* 0x00000008ff007819 */ /* 0x000fc80000011600 */
[----:B------:R-:W-:-:S04]  /*d0c0*/  LOP3.LUT R0, R0, 0xffff, RZ, 0xc0, !PT ;  /* 0x0000ffff00007812 */ /* 0x000fc800078ec0ff */
[----:B------:R-:W-:-:S13]  /*d0d0*/  ISETP.GE.U32.AND P0, PT, R217, R0, PT ;  /* 0x00000000d900720c */ /* 0x000fda0003f06070 */
[----:B---3--:R-:W-:-:S05]  /*d0e0*/  @!P0 HADD2 R2, -R25.H0_H0, -RZ.H0_H0 ;  /* 0xa00000ff19028230 */ /* 0x008fca0000000900 */
[----:B------:R-:W-:Y:S02]  /*d0f0*/  PRMT R0, R2, 0x7610, R0 ;  /* 0x0000761002007816 */ /* 0x000fe40000000000 */
[----:B------:R1:W2:Y:S04]  /*d100*/  LDL.LU.S16 R2, [R1+0x158] ;  /* 0x0001580001027983 */ /* 0x0002a80000300600 */
[----:B------:R1:W3:Y:S01]  /*d110*/  LDL.LU.S16 R5, [R1+0x15c] ;  /* 0x00015c0001057983 */ /* 0x0002e20000300600 */
[----:B------:R-:W-:Y:S02]  /*d120*/  @!P0 PRMT R25, R0, 0x5410, RZ ;  /* 0x0000541000198816 */ /* 0x000fe400000000ff */
[----:B------:R-:W-:Y:S02]  /*d130*/  SHF.R.U32.HI R0, RZ, 0x10, R6 ;  /* 0x00000010ff007819 */ /* 0x000fe40000011606 */
[----:B------:R-:W-:Y:S01]  /*d140*/  PRMT R23, R24, 0x7632, R23 ;  /* 0x0000763218177816 */ /* 0x000fe20000000017 */
[----:B------:R-:W-:Y:S01]  /*d150*/  IMAD.MOV.U32 R220, RZ, RZ, R196 ;  /* 0x000000ffffdc7224 */ /* 0x000fe200078e00c4 */
[----:B------:R-:W-:Y:S01]  /*d160*/  LOP3.LUT R0, R0, 0xff, RZ, 0xc0, !PT ;  /* 0x000000ff00007812 */ /* 0x000fe200078ec0ff */
[----:B------:R-:W3:Y:S01]  /*d170*/  LDL R14, [R1+0x19c] ;  /* 0x00019c00010e7983 */ /* 0x000ee20000100800 */
[----:B------:R-:W-:-:S02]  /*d180*/  SHF.R.U32.HI R6, RZ, 0x18, R6 ;  /* 0x00000018ff067819 */ /* 0x000fc40000011606 */
[C---:B------:R-:W-:Y:S02]  /*d190*/  ISETP.GE.U32.AND P1, PT, R217.reuse, R0, PT ;  /* 0x00000000d900720c */ /* 0x040fe40003f26070 */
[----:B------:R-:W-:Y:S01]  /*d1a0*/  ISETP.GE.U32.AND P0, PT, R217, R6, PT ;  /* 0x00000006d900720c */ /* 0x000fe20003f06070 */
[----:B------:R-:W-:Y:S02]  /*d1b0*/  IMAD.MOV.U32 R196, RZ, RZ, R193 ;  /* 0x000000ffffc47224 */ /* 0x000fe400078e00c1 */
[----:B------:R-:W-:Y:S02]  /*d1c0*/  IMAD.MOV.U32 R193, RZ, RZ, R230 ;  /* 0x000000ffffc17224 */ /* 0x000fe400078e00e6 */
[----:B------:R-:W-:Y:S02]  /*d1d0*/  IMAD.MOV.U32 R230, RZ, RZ, R206 ;  /* 0x000000ffffe67224 */ /* 0x000fe400078e00ce */
[----:B------:R-:W-:Y:S02]  /*d1e0*/  IMAD.MOV.U32 R206, RZ, RZ, R246 ;  /* 0x000000ffffce7224 */ /* 0x000fe400078e00f6 */
[----:B------:R-:W-:Y:S01]  /*d1f0*/  IMAD.MOV.U32 R246, RZ, RZ, R182 ;  /* 0x000000fffff67224 */ /* 0x000fe200078e00b6 */
[----:B------:R-:W-:Y:S01]  /*d200*/  PRMT R182, R24, 0x5410, R23 ;  /* 0x0000541018b67816 */ /* 0x000fe20000000017 */
[----:B----4-:R-:W-:-:S05]  /*d210*/  @!P1 HADD2 R8, -R24.H0_H0, -RZ.H0_H0 ;  /* 0xa00000ff18089230 */ /* 0x010fca0000000900 */
[----:B------:R-:W-:Y:S01]  /*d220*/  PRMT R6, R8, 0x7610, R6 ;  /* 0x0000761008067816 */ /* 0x000fe20000000006 */
[----:B------:R-:W-:-:S03]  /*d230*/  IMAD.WIDE.U32 R8, R9, -0x2daee0ad, RZ ;  /* 0xd2511f5309087825 */ /* 0x000fc600078e00ff */
[----:B------:R-:W-:Y:S02]  /*d240*/  @!P1 PRMT R24, R6, 0x5410, RZ ;  /* 0x0000541006189816 */ /* 0x000fe400000000ff */
[----:B------:R1:W4:Y:S01]  /*d250*/  LDL.LU.S16 R6, [R1+0x164] ;  /* 0x0001640001067983 */ /* 0x0003220000300600 */
[----:B--2---:R-:W-:-:S05]  /*d260*/  @!P0 HADD2 R2, -R23.H0_H0, -RZ.H0_H0 ;  /* 0xa00000ff17028230 */ /* 0x004fca0000000900 */
[----:B------:R-:W-:-:S04]  /*d270*/  PRMT R0, R2, 0x7610, R0 ;  /* 0x0000761002007816 */ /* 0x000fc80000000000 */
[----:B------:R-:W-:Y:S02]  /*d280*/  @!P0 PRMT R23, R0, 0x5410, RZ ;  /* 0x0000541000178816 */ /* 0x000fe400000000ff */
[----:B------:R-:W-:-:S04]  /*d290*/  LOP3.LUT R0, R9, R237, R10, 0x96, !PT ;  /* 0x000000ed09007212 */ /* 0x000fc800078e960a */
[----:B------:R-:W-:-:S04]  /*d2a0*/  LOP3.LUT R2, R0, 0xff, RZ, 0xc0, !PT ;  /* 0x000000ff00027812 */ /* 0x000fc800078ec0ff */
[----:B------:R-:W-:-:S13]  /*d2b0*/  ISETP.GE.U32.AND P0, PT, R217, R2, PT ;  /* 0x00000002d900720c */ /* 0x000fda0003f06070 */
[----:B---3--:R-:W-:-:S05]  /*d2c0*/  @!P0 HADD2 R5, -R22.H0_H0, -RZ.H0_H0 ;  /* 0xa00000ff16058230 */ /* 0x008fca0000000900 */
[----:B------:R-:W-:Y:S02]  /*d2d0*/  PRMT R2, R5, 0x7610, R2 ;  /* 0x0000761005027816 */ /* 0x000fe40000000002 */
[----:B------:R1:W2:Y:S01]  /*d2e0*/  LDL.LU.S16 R5, [R1+0x16c] ;  /* 0x00016c0001057983 */ /* 0x0002a20000300600 */
[C---:B------:R-:W-:Y:S01]  /*d2f0*/  PRMT R21, R22.reuse, 0x7632, R21 ;  /* 0x0000763216157816 */ /* 0x040fe20000000015 */
[----:B------:R-:W-:Y:S02]  /*d300*/  IMAD.MOV.U32 R200, RZ, RZ, R189 ;  /* 0x000000ffffc87224 */ /* 0x000fe400078e00bd */
[----:B------:R-:W3:Y:S01]  /*d310*/  LDL.LU R12, [R1+0x214] ;  /* 0x00021400010c7983 */ /* 0x000ee20000300800 */
[----:B------:R-:W-:Y:S02]  /*d320*/  PRMT R189, R22, 0x5410, R21 ;  /* 0x0000541016bd7816 */ /* 0x000fe40000000015 */
[----:B------:R-:W-:Y:S01]  /*d330*/  @!P0 PRMT R22, R2, 0x5410, RZ ;  /* 0x0000541002168816 */ /* 0x000fe200000000ff */
[----:B------:R-:W3:Y:S01]  /*d340*/  LDL R13, [R1+0x188] ;  /* 0x00018800010d7983 */ /* 0x000ee20000100800 */
[----:B------:R-:W-:-:S03]  /*d350*/  LOP3.LUT R2, R0, 0xffff, RZ, 0xc0, !PT ;  /* 0x0000ffff00027812 */ /* 0x000fc600078ec0ff */
[----:B------:R-:W3:Y:S01]  /*d360*/  LDL R15, [R1+0x300] ;  /* 0x00030000010f7983 */ /* 0x000ee20000100800 */
[----:B------:R-:W-:-:S04]  /*d370*/  SHF.R.U32.HI R2, RZ, 0x8, R2 ;  /* 0x00000008ff027819 */ /* 0x000fc80000011602 */
[----:B------:R-:W-:-:S04]  /*d380*/  LOP3.LUT R2, R2, 0xffff, RZ, 0xc0, !PT ;  /* 0x0000ffff02027812 */ /* 0x000fc800078ec0ff */
[----:B------:R-:W-:-:S13]  /*d390*/  ISETP.GE.U32.AND P0, PT, R217, R2, PT ;  /* 0x00000002d900720c */ /* 0x000fda0003f06070 */
[----:B----4-:R-:W-:-:S05]  /*d3a0*/  @!P0 HADD2 R6, -R21.H0_H0, -RZ.H0_H0 ;  /* 0xa00000ff15068230 */ /* 0x010fca0000000900 */
[----:B------:R-:W-:-:S04]  /*d3b0*/  PRMT R2, R6, 0x7610, R2 ;  /* 0x0000761006027816 */ /* 0x000fc80000000002 */
[----:B------:R-:W-:Y:S02]  /*d3c0*/  @!P0 PRMT R21, R2, 0x5410, RZ ;  /* 0x0000541002158816 */ /* 0x000fe400000000ff */
[----:B------:R-:W-:-:S04]  /*d3d0*/  LOP3.LUT R2, R8, 0xff, RZ, 0xc0, !PT ;  /* 0x000000ff08027812 */ /* 0x000fc800078ec0ff */
[----:B------:R-:W-:-:S13]  /*d3e0*/  ISETP.GE.U32.AND P0, PT, R217, R2, PT ;  /* 0x00000002d900720c */ /* 0x000fda0003f06070 */
[----:B--2---:R-:W-:-:S05]  /*d3f0*/  @!P0 HADD2 R5, -R20.H0_H0, -RZ.H0_H0 ;  /* 0xa00000ff14058230 */ /* 0x004fca0000000900 */
[----:B------:R-:W-:Y:S02]  /*d400*/  PRMT R2, R5, 0x7610, R2 ;  /* 0x0000761005027816 */ /* 0x000fe40000000002 */
[----:B------:R1:W2:Y:S04]  /*d410*/  LDL.LU.S16 R5, [R1+0x170] ;  /* 0x0001700001057983 */ /* 0x0002a80000300600 */
[----:B------:R-:W4:Y:S01]  /*d420*/  LDL.64 R16, [R1+0x180] ;  /* 0x0001800001107983 */ /* 0x000f220000100a00 */
[C---:B------:R-:W-:Y:S01]  /*d430*/  PRMT R19, R20.reuse, 0x7632, R19 ;  /* 0x0000763214137816 */ /* 0x040fe20000000013 */
[----:B------:R-:W-:Y:S02]  /*d440*/  IMAD.MOV.U32 R252, RZ, RZ, R219 ;  /* 0x000000fffffc7224 */ /* 0x000fe400078e00db */
[----:B------:R-:W-:Y:S01]  /*d450*/  IMAD.MOV.U32 R219, RZ, RZ, R188 ;  /* 0x000000ffffdb7224 */ /* 0x000fe200078e00bc */
[----:B------:R-:W-:-:S02]  /*d460*/  PRMT R188, R20, 0x5410, R19 ;  /* 0x0000541014bc7816 */ /* 0x000fc40000000013 */
[----:B------:R-:W-:Y:S02]  /*d470*/  @!P0 PRMT R20, R2, 0x5410, RZ ;  /* 0x0000541002148816 */ /* 0x000fe400000000ff */
[----:B------:R-:W-:-:S04]  /*d480*/  LOP3.LUT R2, R8, 0xffff, RZ, 0xc0, !PT ;  /* 0x0000ffff08027812 */ /* 0x000fc800078ec0ff */
[----:B------:R-:W-:-:S04]  /*d490*/  SHF.R.U32.HI R2, RZ, 0x8, R2 ;  /* 0x00000008ff027819 */ /* 0x000fc80000011602 */
[----:B------:R-:W-:-:S04]  /*d4a0*/  LOP3.LUT R2, R2, 0xffff, RZ, 0xc0, !PT ;  /* 0x0000ffff02027812 */ /* 0x000fc800078ec0ff */
[----:B------:R-:W-:Y:S01]  /*d4b0*/  ISETP.GE.U32.AND P0, PT, R217, R2, PT ;  /* 0x00000002d900720c */ /* 0x000fe20003f06070 */
[----:B------:R-:W1:Y:S04]  /*d4c0*/  S2R R7, SR_TID.X ;  /* 0x0000000000077919 */ /* 0x000e680000002100 */
[----:B------:R-:W1:Y:S01]  /*d4d0*/  S2R R6, SR_CTAID.X ;  /* 0x0000000000067919 */ /* 0x000e620000002500 */
[----:B------:R-:W-:Y:S02]  /*d4e0*/  IMAD.MOV.U32 R199, RZ, RZ, R197 ;  /* 0x000000ffffc77224 */ /* 0x000fe400078e00c5 */
[----:B------:R-:W-:Y:S02]  /*d4f0*/  IMAD.MOV.U32 R197, RZ, RZ, R219 ;  /* 0x000000ffffc57224 */ /* 0x000fe400078e00db */
[----:B------:R-:W1:Y:S03]  /*d500*/  S2R R219, SR_TID.X ;  /* 0x0000000000db7919 */ /* 0x000e660000002100 */
[----:B--2---:R-:W-:-:S05]  /*d510*/  @!P0 HADD2 R5, -R19.H0_H0, -RZ.H0_H0 ;  /* 0xa00000ff13058230 */ /* 0x004fca0000000900 */
[----:B------:R-:W-:Y:S02]  /*d520*/  PRMT R2, R5, 0x7610, R2 ;  /* 0x0000761005027816 */ /* 0x000fe40000000002 */
[----:B------:R-:W3:Y:S02]  /*d530*/  S2R R5, SR_CTAID.Y ;  /* 0x0000000000057919 */ /* 0x000ee40000002600 */
[----:B------:R-:W-:Y:S02]  /*d540*/  @!P0 PRMT R19, R2, 0x5410, RZ ;  /* 0x0000541002138816 */ /* 0x000fe400000000ff */
[----:B------:R-:W3:Y:S02]  /*d550*/  S2R R2, SR_CTAID.Z ;  /* 0x0000000000027919 */ /* 0x000ee40000002700 */
[----:B---3--:R-:W-:Y:S01]  /*d560*/  IMAD R2, R5, R12, R2 ;  /* 0x0000000c05027224 */ /* 0x008fe200078e0202 */
[----:B-1----:R-:W-:Y:S01]  /*d570*/  SHF.R.S32.HI R5, RZ, 0x1f, R7 ;  /* 0x0000001fff057819 */ /* 0x002fe20000011407 */
[----:B------:R-:W-:-:S03]  /*d580*/  IMAD.SHL.U32 R12, R6, 0x80, RZ ;  /* 0x00000080060c7824 */ /* 0x000fc600078e00ff */
[----:B------:R-:W-:Y:S01]  /*d590*/  LEA.HI R5, R5, R7, RZ, 0x5 ;  /* 0x0000000705057211 */ /* 0x000fe200078f28ff */
[----:B------:R-:W-:Y:S01]  /*d5a0*/  IMAD R245, R245, R2, R12 ;  /* 0x00000002f5f57224 */ /* 0x000fe200078e020c */
[----:B------:R-:W-:Y:S02]  /*d5b0*/  LOP3.LUT R2, R13, 0x7ffffffc, RZ, 0xc0, !PT ;  /* 0x7ffffffc0d027812 */ /* 0x000fe400078ec0ff */
[----:B------:R-:W-:-:S04]  /*d5c0*/  LOP3.LUT R5, R5, 0xffffffe0, RZ, 0xc0, !PT ;  /* 0xffffffe005057812 */ /* 0x000fc800078ec0ff */
[----:B------:R-:W-:Y:S01]  /*d5d0*/  IADD3 R5, -R2, R219, -R5 ;  /* 0x000000db02057210 */ /* 0x000fe20007ffe905 */
[----:B------:R-:W-:-:S04]  /*d5e0*/  IMAD.SHL.U32 R2, R200, 0x80, RZ ;  /* 0x00000080c8027824 */ /* 0x000fc800078e00ff */
[----:B------:R-:W-:Y:S02]  /*d5f0*/  IMAD.SHL.U32 R5, R5, 0x2, RZ ;  /* 0x0000000205057824 */ /* 0x000fe400078e00ff */
[C---:B------:R-:W-:Y:S02]  /*d600*/  IMAD R2, R14.reuse, R245, R2 ;  /* 0x000000f50e027224 */ /* 0x040fe400078e0202 */
[----:B------:R-:W-:-:S03]  /*d610*/  IMAD R5, R14, R15, R5 ;  /* 0x0000000f0e057224 */ /* 0x000fc600078e0205 */
[----:B------:R-:W-:Y:S02]  /*d620*/  IADD3 R2, R2, -0x80, RZ ;  /* 0xffffff8002027810 */ /* 0x000fe40007ffe0ff */
[----:B------:R-:W-:Y:S02]  /*d630*/  SHF.R.S32.HI R6, RZ, 0x1f, R5 ;  /* 0x0000001fff067819 */ /* 0x000fe40000011405 */
[----:B------:R-:W-:-:S04]  /*d640*/  IADD3 R5, P0, R5, R2, RZ ;  /* 0x0000000205057210 */ /* 0x000fc80007f1e0ff */
[----:B------:R-:W-:Y:S02]  /*d650*/  LEA.HI.X.SX32 R2, R2, R6, 0x1, P0 ;  /* 0x0000000602027211 */ /* 0x000fe400000f0eff */
[----:B----4-:R-:W-:-:S04]  /*d660*/  LEA R6, P0, R5, R16, 0x1 ;  /* 0x0000001005067211 */ /* 0x010fc800078008ff */
[----:B------:R-:W-:Y:S01]  /*d670*/  LEA.HI.X R7, R5, R17, R2, 0x1, P0 ;  /* 0x0000001105077211 */ /* 0x000fe200000f0c02 */
[----:B------:R-:W-:Y:S02]  /*d680*/  IMAD.MOV.U32 R17, RZ, RZ, R243 ;  /* 0x000000ffff117224 */ /* 0x000fe400078e00f3 */
[----:B------:R-:W-:Y:S02]  /*d690*/  IMAD.MOV.U32 R243, RZ, RZ, R186 ;  /* 0x000000fffff37224 */ /* 0x000fe400078e00ba */
[----:B------:R1:W2:Y:S04]  /*d6a0*/  LDL.LU.S16 R186, [R1+0x180] ;  /* 0x0001800001ba7983 */ /* 0x0002a80000300600 */
[----:B------:R1:W3:Y:S04]  /*d6b0*/  LDL.LU.S16 R16, [R1+0x17c] ;  /* 0x00017c0001107983 */ /* 0x0002e80000300600 */
[----:B------:R1:W4:Y:S04]  /*d6c0*/  LDL.LU.S16 R13, [R1+0x188] ;  /* 0x00018800010d7983 */ /* 0x0003280000300600 */
[----:B------:R1:W3:Y:S01]  /*d6d0*/  LDL.LU.S16 R12, [R1+0x184] ;  /* 0x00018400010c7983 */ /* 0x0002e20000300600 */
[----:B------:R-:W-:-:S04]  /*d6e0*/  SHF.R.U32.HI R2, RZ, 0x10, R8 ;  /* 0x00000010ff027819 */ /* 0x000fc80000011608 */
[----:B------:R-:W-:-:S04]  /*d6f0*/  LOP3.LUT R2, R2, 0xff, RZ, 0xc0, !PT ;  /* 0x000000ff02027812 */ /* 0x000fc800078ec0ff */
[----:B------:R-:W-:Y:S02]  /*d700*/  ISETP.GE.U32.AND P1, PT, R217, R2, PT ;  /* 0x00000002d900720c */ /* 0x000fe40003f26070 */
[--C-:B------:R-:W-:Y:S02]  /*d710*/  SHF.R.U32.HI R2, RZ, 0x10, R0.reuse ;  /* 0x00000010ff027819 */ /* 0x100fe40000011600 */
[----:B------:R-:W-:-:S04]  /*d720*/  SHF.R.U32.HI R0, RZ, 0x18, R0 ;  /* 0x00000018ff007819 */ /* 0x000fc80000011600 */
[----:B------:R-:W-:Y:S02]  /*d730*/  ISETP.GE.U32.AND P2, PT, R217, R0, PT ;  /* 0x00000000d900720c */ /* 0x000fe40003f46070 */
[----:B------:R-:W-:Y:S02]  /*d740*/  LOP3.LUT R2, R2, 0xff, RZ, 0xc0, !PT ;  /* 0x000000ff02027812 */ /* 0x000fe400078ec0ff */
[----:B------:R-:W-:Y:S02]  /*d750*/  PRMT R0, R83, 0x7632, R0 ;  /* 0x0000763253007816 */ /* 0x000fe40000000000 */
[----:B------:R-:W-:Y:S02]  /*d760*/  ISETP.GE.U32.AND P3, PT, R217, R2, PT ;  /* 0x00000002d900720c */ /* 0x000fe40003f66070 */
[----:B------:R-:W-:Y:S02]  /*d770*/  SHF.R.U32.HI R8, RZ, 0x18, R8 ;  /* 0x00000018ff087819 */ /* 0x000fe40000011608 */
[----:B------:R-:W-:-:S02]  /*d780*/  PRMT R2, R83, 0x7610, R2 ;  /* 0x0000761053027816 */ /* 0x000fc40000000002 */
[----:B------:R-:W-:Y:S02]  /*d790*/  ISETP.GE.U32.AND P0, PT, R217, R8, PT ;  /* 0x00000008d900720c */ /* 0x000fe40003f06070 */
[----:B------:R-:W-:Y:S01]  /*d7a0*/  PRMT R5, R18, 0x7632, R5 ;  /* 0x0000763212057816 */ /* 0x000fe20000000005 */
[----:B------:R1:W-:Y:S01]  /*d7b0*/  ST.E.U16 [R6.64], R153 ;  /* 0x0000009906007985 */ /* 0x0003e2000c101504 */
[----:B------:R-:W-:-:S03]  /*d7c0*/  IMAD.MOV.U32 R15, RZ, RZ, R246 ;  /* 0x000000ffff0f7224 */ /* 0x000fc600078e00f6 */
[----:B------:R1:W-:Y:S01]  /*d7d0*/  ST.E.U16 [R6.64+0x2], R152 ;  /* 0x0000029806007985 */ /* 0x0003e2000c101504 */
[----:B------:R-:W-:Y:S01]  /*d7e0*/  IMAD.MOV.U32 R246, RZ, RZ, R187 ;  /* 0x000000fffff67224 */ /* 0x000fe200078e00bb */
[----:B------:R-:W-:Y:S01]  /*d7f0*/  PRMT R187, R18, 0x5410, R5 ;  /* 0x0000541012bb7816 */ /* 0x000fe20000000005 */
[----:B------:R-:W-:Y:S02]  /*d800*/  IMAD.MOV.U32 R245, RZ, RZ, R252 ;  /* 0x000000fffff57224 */ /* 0x000fe400078e00fc */
[----:B------:R-:W-:Y:S02]  /*d810*/  IMAD.MOV.U32 R252, RZ, RZ, R196 ;  /* 0x000000fffffc7224 */ /* 0x000fe400078e00c4 */
[----:B------:R-:W-:Y:S02]  /*d820*/  IMAD.MOV.U32 R196, RZ, RZ, R230 ;  /* 0x000000ffffc47224 */ /* 0x000fe400078e00e6 */
[----:B------:R-:W-:Y:S02]  /*d830*/  IMAD.MOV.U32 R230, RZ, RZ, R246 ;  /* 0x000000ffffe67224 */ /* 0x000fe400078e00f6 */
[----:B-1----:R-:W-:-:S02]  /*d840*/  IMAD.MOV.U32 R153, RZ, RZ, R197 ;  /* 0x000000ffff997224 */ /* 0x002fc400078e00c5 */
[----:B------:R-:W-:Y:S02]  /*d850*/  IMAD.MOV.U32 R197, RZ, RZ, R220 ;  /* 0x000000ffffc57224 */ /* 0x000fe400078e00dc */
[----:B------:R-:W-:Y:S02]  /*d860*/  IMAD.MOV.U32 R220, RZ, RZ, R193 ;  /* 0x000000ffffdc7224 */ /* 0x000fe400078e00c1 */
[----:B------:R-:W-:Y:S02]  /*d870*/  IMAD.MOV.U32 R193, RZ, RZ, R206 ;  /* 0x000000ffffc17224 */ /* 0x000fe400078e00ce */
[----:B------:R-:W-:Y:S02]  /*d880*/  IMAD.MOV.U32 R206, RZ, RZ, R247 ;  /* 0x000000ffffce7224 */ /* 0x000fe400078e00f7 */
[----:B------:R-:W-:Y:S01]  /*d890*/  IMAD.MOV.U32 R152, RZ, RZ, R15 ;  /* 0x000000ffff987224 */ /* 0x000fe200078e000f */
[----:B--2---:R-:W-:-:S05]  /*d8a0*/  @!P1 HADD2 R186, -R18.H0_H0, -RZ.H0_H0 ;  /* 0xa00000ff12ba9230 */ /* 0x004fca0000000900 */
[----:B------:R-:W-:Y:S01]  /*d8b0*/  PRMT R11, R186, 0x7610, R11 ;  /* 0x00007610ba0b7816 */ /* 0x000fe2000000000b */
[----:B---3--:R-:W-:Y:S01]  /*d8c0*/  @!P2 HADD2 R12, -R0.H0_H0, -RZ.H0_H0 ;  /* 0xa00000ff000ca230 */ /* 0x008fe20000000900 */
[----:B------:R-:W-:Y:S01]  /*d8d0*/  PRMT R186, R2, 0x5410, R0 ;  /* 0x0000541002ba7816 */ /* 0x000fe20000000000 */
[----:B----4-:R-:W-:-:S03]  /*d8e0*/  @!P3 HADD2 R13, -R2.H0_H0, -RZ.H0_H0 ;  /* 0xa00000ff020db230 */ /* 0x010fc60000000900 */
[----:B------:R-:W-:-:S04]  /*d8f0*/  PRMT R8, R12, 0x7610, R8 ;  /* 0x000076100c087816 */ /* 0x000fc80000000008 */
[----:B------:R-:W-:Y:S01]  /*d900*/  @!P2 PRMT R0, R8, 0x5410, RZ ;  /* 0x000054100800a816 */ /* 0x000fe200000000ff */
[----:B------:R-:W-:Y:S01]  /*d910*/  IMAD.SHL.U32 R8, R14, 0x8, RZ ;  /* 0x000000080e087824 */ /* 0x000fe200078e00ff */
[----:B------:R-:W-:Y:S01]  /*d920*/  PRMT R9, R13, 0x7610, R9 ;  /* 0x000076100d097816 */ /* 0x000fe20000000009 */
[----:B------:R-:W-:Y:S02]  /*d930*/  @!P0 HADD2 R16, -R5.H0_H0, -RZ.H0_H0 ;  /* 0xa00000ff05108230 */ /* 0x000fe40000000900 */
[----:B------:R-:W-:-:S03]  /*d940*/  IMAD.WIDE R12, R8, 0x2, R6 ;  /* 0x00000002080c7825 */ /* 0x000fc600078e0206 */
[----:B------:R-:W-:Y:S02]  /*d950*/  PRMT R10, R16, 0x7610, R10 ;  /* 0x00007610100a7816 */ /* 0x000fe4000000000a */
[----:B------:R-:W-:Y:S04]  /*d960*/  ST.E.U16 [R12.64], R150 ;  /* 0x000000960c007985 */ /* 0x000fe8000c101504 */
[----:B------:R1:W-:Y:S01]  /*d970*/  ST.E.U16 [R12.64+0x2], R151 ;  /* 0x000002970c007985 */ /* 0x0003e2000c101504 */
[----:B------:R-:W-:Y:S01]  /*d980*/  @!P0 PRMT R5, R10, 0x5410, RZ ;  /* 0x000054100a058816 */ /* 0x000fe200000000ff */
[----:B------:R-:W-:Y:S02]  /*d990*/  IMAD.SHL.U32 R10, R14, 0x40, RZ ;  /* 0x000000400e0a7824 */ /* 0x000fe400078e00ff */
[----:B------:R2:W-:Y:S01]  /*d9a0*/  STL [R1+0x280], R8 ;  /* 0x0002800801007387 */ /* 0x0005e20000100800 */
[----:B------:R-:W-:Y:S01]  /*d9b0*/  @!P1 PRMT R18, R11, 0x5410, RZ ;  /* 0x000054100b129816 */ /* 0x000fe200000000ff */
[----:B------:R-:W-:Y:S01]  /*d9c0*/  IMAD.WIDE R10, R10, 0x2, R6 ;  /* 0x000000020a0a7825 */ /* 0x000fe200078e0206 */
[----:B------:R-:W-:-:S03]  /*d9d0*/  @!P3 PRMT R2, R9, 0x5410, RZ ;  /* 0x000054100902b816 */ /* 0x000fc600000000ff */
[----:B-1----:R-:W-:-:S04]  /*d9e0*/  IMAD.WIDE.U32 R150, R225, -0x326172a9, RZ ;  /* 0xcd9e8d57e1967825 */ /* 0x002fc800078e00ff */
[----:B--2---:R-:W-:Y:S01]  /*d9f0*/  IMAD R8, R14, 0x48, RZ ;  /* 0x000000480e087824 */ /* 0x004fe200078e02ff */
[----:B------:R-:W-:-:S05]  /*da00*/  LOP3.LUT R14, R224, R151, RZ, 0x3c, !PT ;  /* 0x00000097e00e7212 */ /* 0x000fca00078e3cff */
[----:B------:R-:W-:Y:S01]  /*da10*/  IMAD.WIDE.U32 R246, R14, -0x2daee0ad, RZ ;  /* 0xd2511f530ef67825 */ /* 0x000fe200078e00ff */
[----:B------:R1:W-:Y:S01]  /*da20*/  STL [R1+0x284], R8 ;  /* 0x0002840801007387 */ /* 0x0003e20000100800 */
[----:B------:R-:W-:-:S03]  /*da30*/  LOP3.LUT R14, R154, R133, RZ, 0x3c, !PT ;  /* 0x000000859a0e7212 */ /* 0x000fc600078e3cff */
[----:B------:R-:W-:Y:S01]  /*da40*/  LOP3.LUT R16, R247, R221, R132, 0x96, !PT ;  /* 0x000000ddf7107212 */ /* 0x000fe200078e9684 */
[----:B------:R-:W-:Y:S01]  /*da50*/  ST.E.U16 [R10.64], R74 ;  /* 0x0000004a0a007985 */ /* 0x000fe2000c101504 */
[----:B------:R-:W-:-:S03]  /*da60*/  IMAD.WIDE.U32 R14, R14, -0x326172a9, RZ ;  /* 0xcd9e8d570e0e7825 */ /* 0x000fc600078e00ff */
[----:B------:R2:W-:Y:S04]  /*da70*/  ST.E.U16 [R10.64+0x2], R73 ;  /* 0x000002490a007985 */ /* 0x0005e8000c101504 */
[----:B------:R3:W5:Y:S01]  /*da80*/  LDL.LU R225, [R1+0x350] ;  /* 0x0003500001e17983 */ /* 0x0007620000300800 */
[----:B-1----:R-:W-:-:S05]  /*da90*/  IMAD.WIDE R8, R8, 0x2, R6 ;  /* 0x0000000208087825 */ /* 0x002fca00078e0206 */
[----:B------:R-:W-:Y:S04]  /*daa0*/  ST.E.U16 [R8.64], R72 ;  /* 0x0000004808007985 */ /* 0x000fe8000c101504 */
[----:B------:R-:W-:Y:S04]  /*dab0*/  ST.E.U16 [R8.64+0x2], R71 ;  /* 0x0000024708007985 */ /* 0x000fe8000c101504 */
[----:B------:R-:W-:Y:S04]  /*dac0*/  ST.E.U16 [R6.64+0x10], R125 ;  /* 0x0000107d06007985 */ /* 0x000fe8000c101504 */
[----:B------:R1:W-:Y:S01]  /*dad0*/  ST.E.U16 [R6.64+0x12], R124 ;  /* 0x0000127c06007985 */ /* 0x0003e2000c101504 */
[----:B--2---:R-:W-:Y:S01]  /*dae0*/  IMAD.MOV.U32 R73, RZ, RZ, R17 ;  /* 0x000000ffff497224 */ /* 0x004fe200078e0011 */
[----:B------:R-:W-:-:S02]  /*daf0*/  LOP3.LUT R17, R176, R133, RZ, 0x3c, !PT ;  /* 0x00000085b0117212 */ /* 0x000fc400078e3cff */
[----:B------:R-:W-:Y:S04]  /*db00*/  ST.E.U16 [R12.64+0x10], R84 ;  /* 0x000010540c007985 */ /* 0x000fe8000c101504 */
[----:B------:R-:W-:Y:S04]  /*db10*/  ST.E.U16 [R12.64+0x12], R85 ;  /* 0x000012550c007985 */ /* 0x000fe8000c101504 */
[----:B------:R2:W-:Y:S01]  /*db20*/  ST.E.U16 [R10.64+0x10], R70 ;  /* 0x000010460a007985 */ /* 0x0005e2000c101504 */
[----:B-1----:R-:W-:-:S05]  /*db30*/  IMAD.WIDE.U32 R124, R16, -0x326172a9, RZ ;  /* 0xcd9e8d57107c7825 */ /* 0x002fca00078e00ff */
[-CC-:B------:R-:W-:Y:S01]  /*db40*/  LOP3.LUT R83, R125, R233.reuse, R14.reuse, 0x96, !PT ;  /* 0x000000e97d537212 */ /* 0x180fe200078e960e */
[----:B------:R-:W-:Y:S01]  /*db50*/  IMAD.WIDE.U32 R16, R17, -0x326172a9, RZ ;  /* 0xcd9e8d5711107825 */ /* 0x000fe200078e00ff */
[----:B--2---:R-:W-:-:S03]  /*db60*/  LOP3.LUT R70, R101, R233, R14, 0x96, !PT ;  /* 0x000000e965467212 */ /* 0x004fc600078e960e */
[----:B------:R-:W-:Y:S01]  /*db70*/  IMAD.SHL.U32 R14, R180, 0x4, RZ ;  /* 0x00000004b40e7824 */ /* 0x000fe200078e00ff */
[----:B------:R1:W-:Y:S04]  /*db80*/  ST.E.U16 [R10.64+0x12], R68 ;  /* 0x000012440a007985 */ /* 0x0003e8000c101504 */
[----:B------:R-:W-:Y:S01]  /*db90*/  LOP3.LUT R14, R133, R223, R14, 0x96, !PT ;  /* 0x000000df850e7212 */ /* 0x000fe200078e960e */
[----:B------:R-:W-:Y:S01]  /*dba0*/  ST.E.U16 [R8.64+0x10], R66 ;  /* 0x0000104208007985 */ /* 0x000fe2000c101504 */
[-C--:B------:R-:W-:Y:S02]  /*dbb0*/  LOP3.LUT R71, R101, R233.reuse, R16, 0x96, !PT ;  /* 0x000000e965477212 */ /* 0x080fe400078e9610 */
[----:B------:R-:W-:Y:S01]  /*dbc0*/  LOP3.LUT R85, R17, R232, R150, 0x96, !PT ;  /* 0x000000e811557212 */ /* 0x000fe200078e9696 */
[----:B------:R2:W-:Y:S01]  /*dbd0*/  ST.E.U16 [R8.64+0x12], R67 ;  /* 0x0000124308007985 */ /* 0x0005e2000c101504 */
[----:B------:R-:W-:-:S03]  /*dbe0*/  LOP3.LUT R84, R125, R233, R16, 0x96, !PT ;  /* 0x000000e97d547212 */ /* 0x000fc600078e9610 */
[----:B------:R-:W-:Y:S04]  /*dbf0*/  ST.E.U16 [R6.64+0x20], R149 ;  /* 0x0000209506007985 */ /* 0x000fe8000c101504 */
[----:B------:R-:W-:Y:S04]  /*dc00*/  ST.E.U16 [R6.64+0x22], R148 ;  /* 0x0000229406007985 */ /* 0x000fe8000c101504 */
[----:B------:R-:W-:Y:S04]  /*dc10*/  ST.E.U16 [R12.64+0x20], R146 ;  /* 0x000020920c007985 */ /* 0x000fe8000c101504 */
[----:B------:R-:W-:Y:S01]  /*dc20*/  ST.E.U16 [R12.64+0x22], R147 ;  /* 0x000022930c007985 */ /* 0x000fe2000c101504 */
[----:B-1----:R-:W-:Y:S01]  /*dc30*/  LOP3.LUT R68, R17, R232, R198, 0x96, !PT ;  /* 0x000000e811447212 */ /* 0x002fe200078e96c6 */
[----:B------:R-:W-:-:S02]  /*dc40*/  IMAD.WIDE.U32 R16, R14, -0x326172a9, RZ ;  /* 0xcd9e8d570e107825 */ /* 0x000fc400078e00ff */
[----:B------:R-:W-:Y:S04]  /*dc50*/  ST.E.U16 [R10.64+0x20], R82 ;  /* 0x000020520a007985 */ /* 0x000fe8000c101504 */
[----:B------:R-:W-:Y:S01]  /*dc60*/  ST.E.U16 [R10.64+0x22], R81 ;  /* 0x000022510a007985 */ /* 0x000fe2000c101504 */
[----:B------:R-:W-:-:S03]  /*dc70*/  LOP3.LUT R14, R17, R232, R198, 0x96, !PT ;  /* 0x000000e8110e7212 */ /* 0x000fc600078e96c6 */
[----:B------:R-:W-:Y:S04]  /*dc80*/  ST.E.U16 [R8.64+0x20], R80 ;  /* 0x0000205008007985 */ /* 0x000fe8000c101504 */
[----:B------:R-:W-:Y:S04]  /*dc90*/  ST.E.U16 [R8.64+0x22], R79 ;  /* 0x0000224f08007985 */ /* 0x000fe8000c101504 */
[----:B------:R-:W-:Y:S04]  /*dca0*/  ST.E.U16 [R6.64+0x30], R145 ;  /* 0x0000309106007985 */ /* 0x000fe8000c101504 */
[----:B------:R-:W-:Y:S04]  /*dcb0*/  ST.E.U16 [R6.64+0x32], R144 ;  /* 0x0000329006007985 */ /* 0x000fe8000c101504 */
[----:B------:R-:W-:Y:S04]  /*dcc0*/  ST.E.U16 [R12.64+0x30], R143 ;  /* 0x0000308f0c007985 */ /* 0x000fe8000c101504 */
[----:B------:R-:W-:Y:S04]  /*dcd0*/  ST.E.U16 [R12.64+0x32], R142 ;  /* 0x0000328e0c007985 */ /* 0x000fe8000c101504 */
[----:B------:R-:W-:Y:S04]  /*dce0*/  ST.E.U16 [R10.64+0x30], R76 ;  /* 0x0000304c0a007985 */ /* 0x000fe8000c101504 */
[----:B------:R-:W-:Y:S01]  /*dcf0*/  ST.E.U16 [R10.64+0x32], R75 ;  /* 0x0000324b0a007985 */ /* 0x000fe2000c101504 */
[----:B--2---:R-:W-:-:S03]  /*dd00*/  LOP3.LUT R67, R15, R232, R198, 0x96, !PT ;  /* 0x000000e80f437212 */ /* 0x004fc600078e96c6 */
[----:B------:R-:W-:Y:S04]  /*dd10*/  ST.E.U16 [R8.64+0x30], R78 ;  /* 0x0000304e08007985 */ /* 0x000fe8000c101504 */
[----:B------:R1:W-:Y:S04]  /*dd20*/  ST.E.U16 [R8.64+0x32], R77 ;  /* 0x0000324d08007985 */ /* 0x0003e8000c101504 */
[----:B------:R-:W-:Y:S04]  /*dd30*/  ST.E.U16 [R6.64+0x40], R139 ;  /* 0x0000408b06007985 */ /* 0x000fe8000c101504 */
[----:B------:R-:W-:Y:S04]  /*dd40*/  ST.E.U16 [R6.64+0x42], R137 ;  /* 0x0000428906007985 */ /* 0x000fe8000c101504 */
[----:B------:R-:W-:Y:S04]  /*dd50*/  ST.E.U16 [R12.64+0x40], R129 ;  /* 0x000040810c007985 */ /* 0x000fe8000c101504 */
[----:B------:R-:W-:Y:S04]  /*dd60*/  ST.E.U16 [R12.64+0x42], R131 ;  /* 0x000042830c007985 */ /* 0x000fe8000c101504 */
[----:B------:R-:W-:Y:S04]  /*dd70*/  ST.E.U16 [R10.64+0x40], R65 ;  /* 0x000040410a007985 */ /* 0x000fe8000c101504 */
[----:B------:R-:W-:Y:S01]  /*dd80*/  ST.E.U16 [R10.64+0x42], R64 ;  /* 0x000042400a007985 */ /* 0x000fe2000c101504 */
[----:B-1----:R-:W-:-:S03]  /*dd90*/  IMAD.WIDE.U32 R76, R14, -0x2daee0ad, RZ ;  /* 0xd2511f530e4c7825 */ /* 0x002fc600078e00ff */
[----:B------:R-:W-:Y:S01]  /*dda0*/  ST.E.U16 [R8.64+0x40], R59 ;  /* 0x0000403b08007985 */ /* 0x000fe2000c101504 */
[----:B------:R-:W-:-:S03]  /*ddb0*/  LOP3.LUT R74, R15, R232, R150, 0x96, !PT ;  /* 0x000000e80f4a7212 */ /* 0x000fc600078e9696 */
[----:B------:R-:W-:Y:S01]  /*ddc0*/  ST.E.U16 [R8.64+0x42], R60 ;  /* 0x0000423c08007985 */ /* 0x000fe2000c101504 */
[----:B------:R-:W-:-:S03]  /*ddd0*/  IMAD.WIDE.U32 R14, R67, -0x2daee0ad, RZ ;  /* 0xd2511f53430e7825 */ /* 0x000fc600078e00ff */
[----:B------:R-:W-:Y:S04]  /*dde0*/  ST.E.U16 [R6.64+0x50], R107 ;  /* 0x0000506b06007985 */ /* 0x000fe8000c101504 */
[----:B------:R1:W-:Y:S01]  /*ddf0*/  ST.E.U16 [R6.64+0x52], R106 ;  /* 0x0000526a06007985 */ /* 0x0003e2000c101504 */
[----:B------:R-:W-:-:S03]  /*de00*/  IMAD.MOV.U32 R148, RZ, RZ, R73 ;  /* 0x000000ffff947224 */ /* 0x000fc600078e0049 */
[----:B------:R-:W-:Y:S01]  /*de10*/  ST.E.U16 [R12.64+0x50], R88 ;  /* 0x000050580c007985 */ /* 0x000fe2000c101504 */
[----:B------:R-:W-:-:S03]  /*de20*/  LOP3.LUT R66, R101, R233, R16, 0x96, !PT ;  /* 0x000000e965427212 */ /* 0x000fc600078e9610 */
[----:B------:R-:W-:Y:S01]  /*de30*/  ST.E.U16 [R12.64+0x52], R89 ;  /* 0x000052590c007985 */ /* 0x000fe2000c101504 */
[----:B------:R-:W-:-:S03]  /*de40*/  LOP3.LUT R72, R17, R232, R150, 0x96, !PT ;  /* 0x000000e811487212 */ /* 0x000fc600078e9696 */
[----:B------:R2:W-:Y:S01]  /*de50*/  ST.E.U16 [R10.64+0x50], R34 ;  /* 0x000050220a007985 */ /* 0x0005e2000c101504 */
[----:B------:R-:W-:-:S03]  /*de60*/  LOP3.LUT R73, R125, R233, R16, 0x96, !PT ;  /* 0x000000e97d497212 */ /* 0x000fc600078e9610 */
[----:B------:R-:W-:Y:S01]  /*de70*/  ST.E.U16 [R10.64+0x52], R58 ;  /* 0x0000523a0a007985 */ /* 0x000fe2000c101504 */
[----:B------:R-:W-:-:S03]  /*de80*/  IMAD.WIDE.U32 R16, R68, -0x2daee0ad, RZ ;  /* 0xd2511f5344107825 */ /* 0x000fc600078e00ff */
[----:B------:R-:W-:Y:S01]  /*de90*/  ST.E.U16 [R8.64+0x50], R57 ;  /* 0x0000503908007985 */ /* 0x000fe2000c101504 */
[----:B------:R-:W-:-:S03]  /*dea0*/  IMAD.WIDE.U32 R80, R71, -0x2daee0ad, RZ ;  /* 0xd2511f5347507825 */ /* 0x000fc600078e00ff */
[----:B------:R4:W-:Y:S01]  /*deb0*/  ST.E.U16 [R8.64+0x52], R56 ;  /* 0x0000523808007985 */ /* 0x0009e2000c101504 */
[----:B-1----:R-:W-:-:S03]  /*dec0*/  IMAD.WIDE.U32 R106, R70, -0x2daee0ad, RZ ;  /* 0xd2511f53466a7825 */ /* 0x002fc600078e00ff */
[----:B------:R-:W-:Y:S01]  /*ded0*/  ST.E.U16 [R6.64+0x60], R128 ;  /* 0x0000608006007985 */ /* 0x000fe2000c101504 */
[----:B------:R-:W-:-:S03]  /*dee0*/  LOP3.LUT R60, R15, R234, R250, 0x96, !PT ;  /* 0x000000ea0f3c7212 */ /* 0x000fc600078e96fa */
[----:B------:R-:W-:Y:S01]  /*def0*/  ST.E.U16 [R6.64+0x62], R127 ;  /* 0x0000627f06007985 */ /* 0x000fe2000c101504 */
[----:B------:R-:W-:-:S03]  /*df00*/  LOP3.LUT R59, R107, R241, R14, 0x96, !PT ;  /* 0x000000f16b3b7212 */ /* 0x000fc600078e960e */
[----:B------:R-:W-:Y:S01]  /*df10*/  ST.E.U16 [R12.64+0x60], R126 ;  /* 0x0000607e0c007985 */ /* 0x000fe2000c101504 */
[----:B--2---:R-:W-:-:S03]  /*df20*/  LOP3.LUT R34, R77, R234, R250, 0x96, !PT ;  /* 0x000000ea4d227212 */ /* 0x004fc600078e96fa */
[----:B------:R-:W-:Y:S01]  /*df30*/  ST.E.U16 [R12.64+0x62], R138 ;  /* 0x0000628a0c007985 */ /* 0x000fe2000c101504 */
[----:B------:R-:W-:-:S03]  /*df40*/  IMAD.WIDE.U32 R78, R66, -0x2daee0ad, RZ ;  /* 0xd2511f53424e7825 */ /* 0x000fc600078e00ff */
[----:B------:R1:W-:Y:S01]  /*df50*/  ST.E.U16 [R10.64+0x62], R35 ;  /* 0x000062230a007985 */ /* 0x0003e2000c101504 */
[----:B------:R-:W-:Y:S01]  /*df60*/  IMAD.WIDE.U32 R14, R74, -0x2daee0ad, RZ ;  /* 0xd2511f534a0e7825 */ /* 0x000fe200078e00ff */
[----:B------:R-:W-:Y:S02]  /*df70*/  LOP3.LUT R65, R17, R234, R250, 0x96, !PT ;  /* 0x000000ea11417212 */ /* 0x000fe400078e96fa */
[-C--:B------:R-:W-:Y:S01]  /*df80*/  LOP3.LUT R64, R81, R241.reuse, R16, 0x96, !PT ;  /* 0x000000f151407212 */ /* 0x080fe200078e9610 */
[----:B------:R-:W-:Y:S01]  /*df90*/  IMAD.WIDE.U32 R74, R72, -0x2daee0ad, RZ ;  /* 0xd2511f53484a7825 */ /* 0x000fe200078e00ff */
[----:B------:R-:W-:Y:S03]  /*dfa0*/  ST.E.U16 [R10.64+0x60], R55 ;  /* 0x000060370a007985 */ /* 0x000fe6000c101504 */
[----:B------:R-:W-:Y:S01]  /*dfb0*/  IMAD.WIDE.U32 R142, R83, -0x2daee0ad, RZ ;  /* 0xd2511f53538e7825 */ /* 0x000fe200078e00ff */
[----:B------:R2:W-:Y:S01]  /*dfc0*/  ST.E.U16 [R8.64+0x62], R40 ;  /* 0x0000622808007985 */ /* 0x0005e2000c101504 */
[----:B------:R-:W-:-:S02]  /*dfd0*/  LOP3.LUT R66, R79, R241, R76, 0x96, !PT ;  /* 0x000000f14f427212 */ /* 0x000fc400078e964c */
[----:B------:R-:W-:Y:S01]  /*dfe0*/  IMAD.WIDE.U32 R16, R85, -0x2daee0ad, RZ ;  /* 0xd2511f5355107825 */ /* 0x000fe200078e00ff */
[----:B----4-:R-:W-:-:S03]  /*dff0*/  LOP3.LUT R56, R75, R234, R246, 0x96, !PT ;  /* 0x000000ea4b387212 */ /* 0x010fc600078e96f6 */
[----:B------:R-:W-:Y:S01]  /*e000*/  IMAD.WIDE.U32 R82, R84, -0x2daee0ad, RZ ;  /* 0xd2511f5354527825 */ /* 0x000fe200078e00ff */
[----:B------:R4:W-:Y:S03]  /*e010*/  ST.E.U16 [R8.64+0x60], R41 ;  /* 0x0000602908007985 */ /* 0x0009e6000c101504 */
[----:B-1----:R-:W-:Y:S01]  /*e020*/  IMAD.WIDE.U32 R34, R34, -0x326172a9, RZ ;  /* 0xcd9e8d5722227825 */ /* 0x002fe200078e00ff */
[----:B------:R-:W-:Y:S01]  /*e030*/  LOP3.LUT R70, R17, R234, R246, 0x96, !PT ;  /* 0x000000ea11467212 */ /* 0x000fe200078e96f6 */
[----:B------:R1:W-:Y:S01]  /*e040*/  ST.E.U16 [R6.64+0x72], R130 ;  /* 0x0000728206007985 */ /* 0x0003e2000c101504 */
[----:B------:R-:W-:Y:S01]  /*e050*/  LOP3.LUT R68, R83, R241, R16, 0x96, !PT ;  /* 0x000000f153447212 */ /* 0x000fe200078e9610 */
[----:B------:R-:W-:Y:S01]  /*e060*/  IMAD.WIDE.U32 R16, R65, -0x326172a9, RZ ;  /* 0xcd9e8d5741107825 */ /* 0x000fe200078e00ff */
[----:B--2---:R-:W-:-:S03]  /*e070*/  LOP3.LUT R40, R35, R231, R100, 0x96, !PT ;  /* 0x000000e723287212 */ /* 0x004fc600078e9664 */
[----:B------:R-:W-:-:S04]  /*e080*/  IMAD.WIDE.U32 R56, R56, -0x326172a9, RZ ;  /* 0xcd9e8d5738387825 */ /* 0x000fc800078e00ff */
[----:B----4-:R-:W-:Y:S01]  /*e090*/  IMAD.WIDE.U32 R40, R40, -0x2daee0ad, RZ ;  /* 0xd2511f5328287825 */ /* 0x010fe200078e00ff */
[----:B------:R-:W-:-:S03]  /*e0a0*/  LOP3.LUT R72, R15, R234, R246, 0x96, !PT ;  /* 0x000000ea0f487212 */ /* 0x000fc600078e96f6 */
[----:B------:R-:W-:Y:S01]  /*e0b0*/  IMAD.WIDE.U32 R76, R73, -0x2daee0ad, RZ ;  /* 0xd2511f53494c7825 */ /* 0x000fe200078e00ff */
[----:B------:R-:W-:-:S03]  /*e0c0*/  LOP3.LUT R58, R41, R239, R78, 0x96, !PT ;  /* 0x000000ef293a7212 */ /* 0x000fc600078e964e */
[----:B-1----:R-:W-:-:S04]  /*e0d0*/  IMAD.WIDE.U32 R130, R64, -0x326172a9, RZ ;  /* 0xcd9e8d5740827825 */ /* 0x002fc800078e00ff */
[----:B------:R-:W-:Y:S01]  /*e0e0*/  IMAD.WIDE.U32 R64, R66, -0x326172a9, RZ ;  /* 0xcd9e8d5742407825 */ /* 0x000fe200078e00ff */
[----:B------:R-:W-:Y:S01]  /*e0f0*/  LOP3.LUT R67, R143, R241, R14, 0x96, !PT ;  /* 0x000000f18f437212 */ /* 0x000fe200078e960e */
[----:B------:R1:W-:Y:S03]  /*e100*/  ST.E.U16 [R6.64+0x70], R136 ;  /* 0x0000708806007985 */ /* 0x0003e6000c101504 */
[----:B------:R-:W-:Y:S01]  /*e110*/  LOP3.LUT R41, R65, R240, R34, 0x96, !PT ;  /* 0x000000f041297212 */ /* 0x000fe200078e9622 */
[----:B------:R-:W-:Y:S01]  /*e120*/  IMAD.WIDE.U32 R14, R60, -0x326172a9, RZ ;  /* 0xcd9e8d573c0e7825 */ /* 0x000fe200078e00ff */
[----:B------:R-:W-:Y:S01]  /*e130*/  LOP3.LUT R34, R57, R231, R124, 0x96, !PT ;  /* 0x000000e739227212 */ /* 0x000fe200078e967c */
[----:B------:R-:W-:Y:S02]  /*e140*/  ST.E.U16 [R12.64+0x70], R141 ;  /* 0x0000708d0c007985 */ /* 0x000fe4000c101504 */
[----:B------:R-:W-:Y:S01]  /*e150*/  IMAD.WIDE.U32 R138, R59, -0x326172a9, RZ ;  /* 0xcd9e8d573b8a7825 */ /* 0x000fe200078e00ff */
[----:B------:R-:W-:Y:S01]  /*e160*/  LOP3.LUT R71, R77, R241, R74, 0x96, !PT ;  /* 0x000000f14d477212 */ /* 0x000fe200078e964a */
[----:B------:R-:W-:Y:S01]  /*e170*/  ST.E.U16 [R12.64+0x72], R140 ;  /* 0x0000728c0c007985 */ /* 0x000fe2000c101504 */
[----:B------:R-:W-:Y:S01]  /*e180*/  LOP3.LUT R59, R15, R231, R100, 0x96, !PT ;  /* 0x000000e70f3b7212 */ /* 0x000fe200078e9664 */
[----:B------:R-:W-:-:S02]  /*e190*/  IMAD.WIDE.U32 R34, R34, -0x2daee0ad, RZ ;  /* 0xd2511f5322227825 */ /* 0x000fc400078e00ff */
[----:B------:R-:W-:Y:S01]  /*e1a0*/  ST.E.U16 [R10.64+0x70], R62 ;  /* 0x0000703e0a007985 */ /* 0x000fe2000c101504 */
[----:B------:R-:W-:-:S03]  /*e1b0*/  LOP3.LUT R107, R139, R240, R14, 0x96, !PT ;  /* 0x000000f08b6b7212 */ /* 0x000fc600078e960e */
[----:B------:R2:W-:Y:S01]  /*e1c0*/  ST.E.U16 [R10.64+0x72], R61 ;  /* 0x0000723d0a007985 */ /* 0x0005e2000c101504 */
[----:B------:R-:W-:-:S03]  /*e1d0*/  IMAD.WIDE.U32 R14, R72, -0x326172a9, RZ ;  /* 0xcd9e8d57480e7825 */ /* 0x000fc600078e00ff */
[----:B------:R-:W-:Y:S04]  /*e1e0*/  ST.E.U16 [R8.64+0x70], R63 ;  /* 0x0000703f08007985 */ /* 0x000fe8000c101504 */
[----:B------:R-:W-:Y:S01]  /*e1f0*/  ST.E.U16 [R8.64+0x72], R69 ;  /* 0x0000724508007985 */ /* 0x000fe2000c101504 */
[----:B-1----:R-:W-:-:S03]  /*e200*/  IMAD.WIDE.U32 R136, R67, -0x326172a9, RZ ;  /* 0xcd9e8d5743887825 */ /* 0x002fc600078e00ff */
[----:B------:R-:W-:Y:S04]  /*e210*/  ST.E.U16 [R6.64+0x80], R123 ;  /* 0x0000807b06007985 */ /* 0x000fe8000c101504 */
[----:B------:R-:W-:Y:S04]  /*e220*/  ST.E.U16 [R6.64+0x82], R122 ;  /* 0x0000827a06007985 */ /* 0x000fe8000c101504 */
[----:B------:R-:W-:Y:S04]  /*e230*/  ST.E.U16 [R12.64+0x80], R120 ;  /* 0x000080780c007985 */ /* 0x000fe8000c101504 */
[----:B------:R-:W-:Y:S01]  /*e240*/  ST.E.U16 [R12.64+0x82], R121 ;  /* 0x000082790c007985 */ /* 0x000fe2000c101504 */
[----:B------:R-:W-:Y:S01]  /*e250*/  LOP3.LUT R55, R17, R231, R100, 0x96, !PT ;  /* 0x000000e711377212 */ /* 0x000fe200078e9664 */
[----:B--2---:R-:W-:-:S02]  /*e260*/  IMAD.WIDE.U32 R60, R71, -0x326172a9, RZ ;  /* 0xcd9e8d57473c7825 */ /* 0x004fc400078e00ff */
[----:B------:R-:W-:Y:S01]  /*e270*/  ST.E.U16 [R10.64+0x80], R54 ;  /* 0x000080360a007985 */ /* 0x000fe2000c101504 */
[----:B------:R-:W-:-:S03]  /*e280*/  LOP3.LUT R35, R35, R239, R76, 0x96, !PT ;  /* 0x000000ef23237212 */ /* 0x000fc600078e964c */
[----:B------:R-:W-:Y:S01]  /*e290*/  ST.E.U16 [R10.64+0x82], R53 ;  /* 0x000082350a007985 */ /* 0x000fe2000c101504 */
[----:B------:R-:W-:-:S03]  /*e2a0*/  IMAD.WIDE.U32 R76, R41, -0x2daee0ad, RZ ;  /* 0xd2511f53294c7825 */ /* 0x000fc600078e00ff */
[----:B------:R-:W-:Y:S04]  /*e2b0*/  ST.E.U16 [R8.64+0x80], R52 ;  /* 0x0000803408007985 */ /* 0x000fe8000c101504 */
[----:B------:R-:W-:Y:S01]  /*e2c0*/  ST.E.U16 [R8.64+0x82], R51 ;  /* 0x0000823308007985 */ /* 0x000fe2000c101504 */
[----:B------:R-:W-:-:S03]  /*e2d0*/  LOP3.LUT R127, R137, R240, R14, 0x96, !PT ;  /* 0x000000f0897f7212 */ /* 0x000fc600078e960e */
[----:B------:R-:W-:Y:S04]  /*e2e0*/  ST.E.U16 [R6.64+0x90], R119 ;  /* 0x0000907706007985 */ /* 0x000fe8000c101504 */
[----:B------:R-:W-:Y:S01]  /*e2f0*/  ST.E.U16 [R6.64+0x92], R118 ;  /* 0x0000927606007985 */ /* 0x000fe2000c101504 */
[----:B------:R-:W-:-:S03]  /*e300*/  LOP3.LUT R14, R61, R240, R56, 0x96, !PT ;  /* 0x000000f03d0e7212 */ /* 0x000fc600078e9638 */
[----:B------:R-:W-:Y:S04]  /*e310*/  ST.E.U16 [R12.64+0x90], R116 ;  /* 0x000090740c007985 */ /* 0x000fe8000c101504 */
[----:B------:R-:W-:Y:S04]  /*e320*/  ST.E.U16 [R12.64+0x92], R117 ;  /* 0x000092750c007985 */ /* 0x000fe8000c101504 */
[----:B------:R-:W-:Y:S04]  /*e330*/  ST.E.U16 [R10.64+0x90], R50 ;  /* 0x000090320a007985 */ /* 0x000fe8000c101504 */
[----:B------:R-:W-:Y:S01]  /*e340*/  ST.E.U16 [R10.64+0x92], R49 ;  /* 0x000092310a007985 */ /* 0x000fe2000c101504 */
[----:B------:R-:W-:-:S03]  /*e350*/  IMAD.WIDE.U32 R56, R55, -0x2daee0ad, RZ ;  /* 0xd2511f5337387825 */ /* 0x000fc600078e00ff */
[----:B------:R-:W-:Y:S04]  /*e360*/  ST.E.U16 [R8.64+0x90], R48 ;  /* 0x0000903008007985 */ /* 0x000fe8000c101504 */
[----:B------:R-:W-:Y:S01]  /*e370*/  ST.E.U16 [R8.64+0x92], R47 ;  /* 0x0000922f08007985 */ /* 0x000fe2000c101504 */
[----:B------:R-:W-:-:S03]  /*e380*/  LOP3.LUT R55, R77, R236, R40, 0x96, !PT ;  /* 0x000000ec4d377212 */ /* 0x000fc600078e9628 */
[----:B------:R-:W-:Y:S04]  /*e390*/  ST.E.U16 [R6.64+0xa0], R115 ;  /* 0x0000a07306007985 */ /* 0x000fe8000c101504 */
[----:B------:R-:W-:Y:S01]  /*e3a0*/  ST.E.U16 [R6.64+0xa2], R114 ;  /* 0x0000a27206007985 */ /* 0x000fe2000c101504 */
[----:B------:R-:W-:-:S03]  /*e3b0*/  IMAD.WIDE.U32 R88, R59, -0x2daee0ad, RZ ;  /* 0xd2511f533b587825 */ /* 0x000fc600078e00ff */
[----:B------:R-:W-:Y:S01]  /*e3c0*/  ST.E.U16 [R12.64+0xa0], R113 ;  /* 0x0000a0710c007985 */ /* 0x000fe2000c101504 */
[----:B------:R-:W-:-:S03]  /*e3d0*/  IMAD.WIDE.U32 R40, R58, -0x326172a9, RZ ;  /* 0xcd9e8d573a287825 */ /* 0x000fc600078e00ff */
[----:B------:R-:W-:Y:S01]  /*e3e0*/  ST.E.U16 [R12.64+0xa2], R112 ;  /* 0x0000a2700c007985 */ /* 0x000fe2000c101504 */
[----:B------:R-:W-:-:S03]  /*e3f0*/  IMAD.WIDE.U32 R58, R14, -0x2daee0ad, RZ ;  /* 0xd2511f530e3a7825 */ /* 0x000fc600078e00ff */
[----:B------:R-:W-:Y:S04]  /*e400*/  ST.E.U16 [R10.64+0xa0], R46 ;  /* 0x0000a02e0a007985 */ /* 0x000fe8000c101504 */
        /* <DEDUP_REMOVED lines=9> */
[----:B------:R-:W-:-:S03]  /*e4a0*/  LOP3.LUT R73, R131, R240, R16, 0x96, !PT ;  /* 0x000000f083497212 */ /* 0x000fc600078e9610 */
[----:B------:R-:W-:Y:S01]  /*e4b0*/  ST.E.U16 [R8.64+0xb0], R32 ;  /* 0x0000b02008007985 */ /* 0x000fe2000c101504 */
[----:B------:R-:W-:-:S03]  /*e4c0*/  LOP3.LUT R14, R59, R236, R34, 0x96, !PT ;  /* 0x000000ec3b0e7212 */ /* 0x000fc600078e9622 */
[----:B------:R-:W-:Y:S01]  /*e4d0*/  ST.E.U16 [R8.64+0xb2], R31 ;  /* 0x0000b21f08007985 */ /* 0x000fe2000c101504 */
[----:B------:R-:W-:-:S03]  /*e4e0*/  IMAD.WIDE.U32 R16, R70, -0x326172a9, RZ ;  /* 0xcd9e8d5746107825 */ /* 0x000fc600078e00ff */
[----:B------:R-:W-:Y:S01]  /*e4f0*/  ST.E.U16 [R6.64+0xc0], R105 ;  /* 0x0000c06906007985 */ /* 0x000fe2000c101504 */
[----:B------:R-:W-:-:S03]  /*e500*/  IMAD.WIDE.U32 R128, R68, -0x326172a9, RZ ;  /* 0xcd9e8d5744807825 */ /* 0x000fc600078e00ff */
[----:B------:R-:W-:Y:S04]  /*e510*/  ST.E.U16 [R6.64+0xc2], R104 ;  /* 0x0000c26806007985 */ /* 0x000fe8000c101504 */
[----:B------:R-:W-:Y:S04]  /*e520*/  ST.E.U16 [R12.64+0xc0], R102 ;  /* 0x0000c0660c007985 */ /* 0x000fe8000c101504 */
[----:B------:R-:W-:Y:S01]  /*e530*/  ST.E.U16 [R12.64+0xc2], R103 ;  /* 0x0000c2670c007985 */ /* 0x000fe2000c101504 */
[----:B------:R-:W-:-:S03]  /*e540*/  IMAD.MOV.U32 R149, RZ, RZ, R152 ;  /* 0x000000ffff957224 */ /* 0x000fc600078e0098 */
[----:B------:R-:W-:Y:S04]  /*e550*/  ST.E.U16 [R10.64+0xc0], R30 ;  /* 0x0000c01e0a007985 */ /* 0x000fe8000c101504 */
[----:B------:R-:W-:Y:S01]  /*e560*/  ST.E.U16 [R10.64+0xc2], R29 ;  /* 0x0000c21d0a007985 */ /* 0x000fe2000c101504 */
[----:B------:R-:W-:-:S03]  /*e570*/  IMAD.MOV.U32 R152, RZ, RZ, R245 ;  /* 0x000000ffff987224 */ /* 0x000fc600078e00f5 */
[----:B------:R-:W-:Y:S01]  /*e580*/  ST.E.U16 [R8.64+0xc0], R28 ;  /* 0x0000c01c08007985 */ /* 0x000fe2000c101504 */
[----:B------:R-:W-:-:S03]  /*e590*/  LOP3.LUT R126, R15, R231, R124, 0x96, !PT ;  /* 0x000000e70f7e7212 */ /* 0x000fc600078e967c */
[----:B------:R-:W-:Y:S01]  /*e5a0*/  ST.E.U16 [R8.64+0xc2], R27 ;  /* 0x0000c21b08007985 */ /* 0x000fe2000c101504 */
[----:B------:R-:W-:-:S03]  /*e5b0*/  IMAD.MOV.U32 R245, RZ, RZ, R205 ;  /* 0x000000fffff57224 */ /* 0x000fc600078e00cd */
[----:B------:R-:W-:Y:S01]  /*e5c0*/  ST.E.U16 [R6.64+0xd0], R99 ;  /* 0x0000d06306007985 */ /* 0x000fe2000c101504 */
[----:B------:R-:W-:-:S03]  /*e5d0*/  IMAD.WIDE.U32 R14, R14, -0x326172a9, RZ ;  /* 0xcd9e8d570e0e7825 */ /* 0x000fc600078e00ff */
[----:B------:R-:W-:Y:S01]  /*e5e0*/  ST.E.U16 [R6.64+0xd2], R98 ;  /* 0x0000d26206007985 */ /* 0x000fe2000c101504 */
[----:B------:R-:W-:-:S03]  /*e5f0*/  LOP3.LUT R74, R17, R231, R124, 0x96, !PT ;  /* 0x000000e7114a7212 */ /* 0x000fc600078e967c */
[----:B------:R-:W-:Y:S01]  /*e600*/  ST.E.U16 [R12.64+0xd0], R96 ;  /* 0x0000d0600c007985 */ /* 0x000fe2000c101504 */
[----:B------:R-:W-:-:S03]  /*e610*/  LOP3.LUT R72, R129, R240, R16, 0x96, !PT ;  /* 0x000000f081487212 */ /* 0x000fc600078e9610 */
[----:B------:R-:W-:Y:S01]  /*e620*/  ST.E.U16 [R12.64+0xd2], R97 ;  /* 0x0000d2610c007985 */ /* 0x000fe2000c101504 */
[----:B------:R-:W-:-:S03]  /*e630*/  IMAD.SHL.U32 R205, R4, 0x2, RZ ;  /* 0x0000000204cd7824 */ /* 0x000fc600078e00ff */
[----:B------:R-:W-:Y:S01]  /*e640*/  ST.E.U16 [R10.64+0xd0], R26 ;  /* 0x0000d01a0a007985 */ /* 0x000fe2000c101504 */
[----:B------:R-:W-:-:S03]  /*e650*/  IMAD.MOV.U32 R154, RZ, RZ, R153 ;  /* 0x000000ffff9a7224 */ /* 0x000fc600078e0099 */
[----:B------:R-:W-:Y:S01]  /*e660*/  ST.E.U16 [R10.64+0xd2], R25 ;  /* 0x0000d2190a007985 */ /* 0x000fe2000c101504 */
[----:B------:R-:W-:-:S03]  /*e670*/  IMAD.WIDE.U32 R16, R35, -0x326172a9, RZ ;  /* 0xcd9e8d5723107825 */ /* 0x000fc600078e00ff */
[----:B------:R-:W-:Y:S01]  /*e680*/  ST.E.U16 [R8.64+0xd0], R24 ;  /* 0x0000d01808007985 */ /* 0x000fe2000c101504 */
[----:B------:R-:W-:-:S03]  /*e690*/  IMAD.MOV.U32 R153, RZ, RZ, R197 ;  /* 0x000000ffff997224 */ /* 0x000fc600078e00c5 */
[----:B------:R1:W-:Y:S01]  /*e6a0*/  ST.E.U16 [R8.64+0xd2], R23 ;  /* 0x0000d21708007985 */ /* 0x0003e2000c101504 */
[----:B------:R-:W-:-:S03]  /*e6b0*/  IMAD.MOV.U32 R197, RZ, RZ, R206 ;  /* 0x000000ffffc57224 */ /* 0x000fc600078e00ce */
[----:B------:R-:W-:Y:S04]  /*e6c0*/  ST.E.U16 [R6.64+0xe0], R95 ;  /* 0x0000e05f06007985 */ /* 0x000fe8000c101504 */
[----:B------:R-:W-:Y:S01]  /*e6d0*/  ST.E.U16 [R6.64+0xe2], R94 ;  /* 0x0000e25e06007985 */ /* 0x000fe2000c101504 */
[----:B------:R-:W-:-:S03]  /*e6e0*/  IMAD R206, R3, 0x2, R205 ;  /* 0x0000000203ce7824 */ /* 0x000fc600078e02cd */
[----:B------:R-:W-:Y:S04]  /*e6f0*/  ST.E.U16 [R12.64+0xe0], R93 ;  /* 0x0000e05d0c007985 */ /* 0x000fe8000c101504 */
[----:B------:R-:W-:Y:S01]  /*e700*/  ST.E.U16 [R12.64+0xe2], R92 ;  /* 0x0000e25c0c007985 */ /* 0x000fe2000c101504 */
[----:B------:R-:W-:-:S03]  /*e710*/  SHF.R.U32.HI R3, RZ, 0x10, R14 ;  /* 0x00000010ff037819 */ /* 0x000fc6000001160e */
[----:B------:R-:W-:Y:S04]  /*e720*/  ST.E.U16 [R10.64+0xe0], R22 ;  /* 0x0000e0160a007985 */ /* 0x000fe8000c101504 */
[----:B------:R-:W-:Y:S04]  /*e730*/  ST.E.U16 [R10.64+0xe2], R21 ;  /* 0x0000e2150a007985 */ /* 0x000fe8000c101504 */
[----:B------:R2:W-:Y:S01]  /*e740*/  ST.E.U16 [R8.64+0xe0], R2 ;  /* 0x0000e00208007985 */ /* 0x0005e2000c101504 */
[----:B------:R-:W-:-:S03]  /*e750*/  LOP3.LUT R4, R14, 0xff, RZ, 0xc0, !PT ;  /* 0x000000ff0e047812 */ /* 0x000fc600078ec0ff */
[----:B------:R4:W-:Y:S01]  /*e760*/  ST.E.U16 [R8.64+0xe2], R0 ;  /* 0x0000e20008007985 */ /* 0x0009e2000c101504 */
[----:B-1----:R-:W-:Y:S02]  /*e770*/  LOP3.LUT R23, R17, R238, R60, 0x96, !PT ;  /* 0x000000ee11177212 */ /* 0x002fe400078e963c */
[----:B------:R-:W-:Y:S01]  /*e780*/  PRMT R176, R217, 0x7054, R217 ;  /* 0x00007054d9b07816 */ /* 0x000fe200000000d9 */
[----:B------:R-:W-:Y:S01]  /*e790*/  ST.E.U16 [R6.64+0xf0], R91 ;  /* 0x0000f05b06007985 */ /* 0x000fe2000c101504 */
[----:B------:R-:W-:-:S03]  /*e7a0*/  SHF.R.U32.HI R17, RZ, 0x18, R14 ;  /* 0x00000018ff117819 */ /* 0x000fc6000001160e */
[----:B------:R-:W-:Y:S04]  /*e7b0*/  ST.E.U16 [R6.64+0xf2], R90 ;  /* 0x0000f25a06007985 */ /* 0x000fe8000c101504 */
[----:B------:R-:W-:Y:S01]  /*e7c0*/  ST.E.U16 [R12.64+0xf0], R87 ;  /* 0x0000f0570c007985 */ /* 0x000fe2000c101504 */
[----:B--2---:R-:W-:Y:S02]  /*e7d0*/  LOP3.LUT R2, R14, 0xffff, RZ, 0xc0, !PT ;  /* 0x0000ffff0e027812 */ /* 0x004fe400078ec0ff */
[----:B----4-:R-:W-:Y:S02]  /*e7e0*/  LOP3.LUT R0, R15, R242, R16, 0x96, !PT ;  /* 0x000000f20f007212 */ /* 0x010fe400078e9610 */
[----:B------:R-:W-:Y:S02]  /*e7f0*/  SHF.R.U32.HI R2, RZ, 0x8, R2 ;  /* 0x00000008ff027819 */ /* 0x000fe40000011602 */
[----:B------:R-:W-:-:S02]  /*e800*/  LOP3.LUT R15, R3, 0xff, RZ, 0xc0, !PT ;  /* 0x000000ff030f7812 */ /* 0x000fc400078ec0ff */
[----:B------:R-:W-:Y:S01]  /*e810*/  SHF.R.U32.HI R3, RZ, 0x10, R0 ;  /* 0x00000010ff037819 */ /* 0x000fe20000011600 */
[----:B------:R-:W-:Y:S01]  /*e820*/  ST.E.U16 [R12.64+0xf2], R86 ;  /* 0x0000f2560c007985 */ /* 0x000fe2000c101504 */
[----:B------:R-:W-:Y:S02]  /*e830*/  PRMT R4, R4, 0x5410, R2 ;  /* 0x0000541004047816 */ /* 0x000fe40000000002 */
[----:B------:R-:W-:Y:S01]  /*e840*/  LOP3.LUT R2, R0, 0xffff, RZ, 0xc0, !PT ;  /* 0x0000ffff00027812 */ /* 0x000fe200078ec0ff */
[----:B------:R-:W-:Y:S01]  /*e850*/  ST.E.U16 [R10.64+0xf0], R20 ;  /* 0x0000f0140a007985 */ /* 0x000fe2000c101504 */
[----:B------:R-:W-:Y:S02]  /*e860*/  SHF.R.U32.HI R16, RZ, 0x18, R0 ;  /* 0x00000018ff107819 */ /* 0x000fe40000011600 */
[----:B------:R-:W-:Y:S01]  /*e870*/  LOP3.LUT R14, R3, 0xff, RZ, 0xc0, !PT ;  /* 0x000000ff030e7812 */ /* 0x000fe200078ec0ff */
[----:B------:R-:W-:Y:S01]  /*e880*/  ST.E.U16 [R10.64+0xf2], R19 ;  /* 0x0000f2130a007985 */ /* 0x000fe2000c101504 */
[----:B------:R-:W-:-:S03]  /*e890*/  SHF.R.U32.HI R2, RZ, 0x8, R2 ;  /* 0x00000008ff027819 */ /* 0x000fc60000011602 */
[----:B------:R1:W-:Y:S01]  /*e8a0*/  ST.E.U16 [R8.64+0xf2], R5 ;  /* 0x0000f20508007985 */ /* 0x0003e2000c101504 */
[----:B------:R-:W-:Y:S02]  /*e8b0*/  PRMT R14, R14, 0x5410, R16 ;  /* 0x000054100e0e7816 */ /* 0x000fe40000000010 */
[----:B------:R-:W-:Y:S01]  /*e8c0*/  PRMT R15, R15, 0x5410, R17 ;  /* 0x000054100f0f7816 */ /* 0x000fe20000000011 */
[----:B------:R2:W-:Y:S04]  /*e8d0*/  ST.E.U16 [R8.64+0xf0], R18 ;  /* 0x0000f01208007985 */ /* 0x0005e8000c101504 */
[----:B------:R-:W4:Y:S04]  /*e8e0*/  LDSM.16.MT88.4 R24, [R205+0x4000] ;  /* 0x00400000cd18783b */ /* 0x000f280000004200 */
[----:B------:R-:W3:Y:S01]  /*e8f0*/  LDSM.16.MT88.4 R28, [R206+0x4000] ;  /* 0x00400000ce1c783b */ /* 0x000ee20000004200 */
[----:B------:R-:W-:-:S02]  /*e900*/  LOP3.LUT R129, R89, R239, R106, 0x96, !PT ;  /* 0x000000ef59817212 */ /* 0x000fc400078e966a */
[----:B-1----:R-:W-:Y:S01]  /*e910*/  LOP3.LUT R5, R0, 0xff, RZ, 0xc0, !PT ;  /* 0x000000ff00057812 */ /* 0x002fe200078ec0ff */
[--C-:B------:R-:W-:Y:S01]  /*e920*/  HSET2.LE.AND R0, R4, R176.reuse, PT ;  /* 0x000000b004007233 */ /* 0x100fe20003803000 */
[----:B------:R-:W-:Y:S02]  /*e930*/  LDSM.16.MT88.4 R32, [R206+0x4400] ;  /* 0x00440000ce20783b */ /* 0x000fe40000004200 */
[----:B------:R-:W-:Y:S01]  /*e940*/  PRMT R5, R5, 0x5410, R2 ;  /* 0x0000541005057816 */ /* 0x000fe20000000002 */
[----:B------:R-:W-:Y:S01]  /*e950*/  IMAD.WIDE.U32 R2, R55, -0x326172a9, RZ ;  /* 0xcd9e8d5737027825 */ /* 0x000fe200078e00ff */
[----:B--2---:R-:W-:Y:S01]  /*e960*/  LOP3.LUT R18, R156, R0, RZ, 0xc0, !PT ;  /* 0x000000009c127212 */ /* 0x004fe200078ec0ff */
[--C-:B------:R-:W-:Y:S02]  /*e970*/  HSET2.LE.AND R0, R14, R176.reuse, PT ;  /* 0x000000b00e007233 */ /* 0x100fe40003803000 */
[--C-:B------:R-:W-:Y:S02]  /*e980*/  HSET2.LE.AND R4, R15, R176.reuse, PT ;  /* 0x000000b00f047233 */ /* 0x100fe40003803000 */
[----:B------:R-:W-:Y:S01]  /*e990*/  HSET2.LE.AND R5, R5, R176, PT ;  /* 0x000000b005057233 */ /* 0x000fe20003803000 */
[----:B------:R-:W-:-:S02]  /*e9a0*/  LOP3.LUT R15, R2, 0xffff, RZ, 0xc0, !PT ;  /* 0x0000ffff020f7812 */ /* 0x000fc400078ec0ff */
[----:B------:R-:W-:Y:S02]  /*e9b0*/  LOP3.LUT R17, R157, R0, RZ, 0xc0, !PT ;  /* 0x000000009d117212 */ /* 0x000fe400078ec0ff */
[----:B------:R-:W-:Y:S02]  /*e9c0*/  LOP3.LUT R0, R3, R242, R40, 0x96, !PT ;  /* 0x000000f203007212 */ /* 0x000fe400078e9628 */
[----:B------:R-:W-:Y:S02]  /*e9d0*/  LOP3.LUT R19, R155, R4, RZ, 0xc0, !PT ;  /* 0x000000049b137212 */ /* 0x000fe400078ec0ff */
[----:B------:R-:W-:Y:S02]  /*e9e0*/  LOP3.LUT R16, R158, R5, RZ, 0xc0, !PT ;  /* 0x000000059e107212 */ /* 0x000fe400078ec0ff */
[----:B------:R-:W-:Y:S02]  /*e9f0*/  LOP3.LUT R14, R2, 0xff, RZ, 0xc0, !PT ;  /* 0x000000ff020e7812 */ /* 0x000fe400078ec0ff */
[----:B------:R-:W-:-:S02]  /*ea00*/  SHF.R.U32.HI R4, RZ, 0x8, R15 ;  /* 0x00000008ff047819 */ /* 0x000fc4000001160f */
[--C-:B------:R-:W-:Y:S02]  /*ea10*/  SHF.R.U32.HI R5, RZ, 0x10, R2.reuse ;  /* 0x00000010ff057819 */ /* 0x100fe40000011602 */
[----:B------:R-:W-:Y:S02]  /*ea20*/  SHF.R.U32.HI R21, RZ, 0x18, R2 ;  /* 0x00000018ff157819 */ /* 0x000fe40000011602 */
[----:B------:R-:W-:Y:S02]  /*ea30*/  LOP3.LUT R2, R0, 0xffff, RZ, 0xc0, !PT ;  /* 0x0000ffff00027812 */ /* 0x000fe400078ec0ff */
[----:B------:R-:W-:Y:S02]  /*ea40*/  SHF.R.U32.HI R3, RZ, 0x10, R0 ;  /* 0x00000010ff037819 */ /* 0x000fe40000011600 */
[----:B------:R-:W-:Y:S02]  /*ea50*/  PRMT R4, R14, 0x5410, R4 ;  /* 0x000054100e047816 */ /* 0x000fe40000000004 */
[----:B------:R-:W-:-:S02]  /*ea60*/  LOP3.LUT R20, R5, 0xff, RZ, 0xc0, !PT ;  /* 0x000000ff05147812 */ /* 0x000fc400078ec0ff */
[----:B------:R-:W-:Y:S02]  /*ea70*/  SHF.R.U32.HI R5, RZ, 0x8, R2 ;  /* 0x00000008ff057819 */ /* 0x000fe40000011602 */
[----:B------:R-:W-:Y:S02]  /*ea80*/  SHF.R.U32.HI R14, RZ, 0x18, R0 ;  /* 0x00000018ff0e7819 */ /* 0x000fe40000011600 */
[----:B------:R-:W-:Y:S02]  /*ea90*/  LOP3.LUT R2, R3, 0xff, RZ, 0xc0, !PT ;  /* 0x000000ff03027812 */ /* 0x000fe400078ec0ff */
[----:B------:R-:W-:Y:S01]  /*eaa0*/  LOP3.LUT R15, R0, 0xff, RZ, 0xc0, !PT ;  /* 0x000000ff000f7812 */ /* 0x000fe200078ec0ff */
[----:B------:R-:W-:Y:S01]  /*eab0*/  HSET2.LE.AND R0, R4, R176, PT ;  /* 0x000000b004007233 */ /* 0x000fe20003803000 */
[----:B------:R-:W-:Y:S02]  /*eac0*/  PRMT R3, R20, 0x5410, R21 ;  /* 0x0000541014037816 */ /* 0x000fe40000000015 */
[----:B------:R-:W-:-:S02]  /*ead0*/  PRMT R2, R2, 0x5410, R14 ;  /* 0x0000541002027816 */ /* 0x000fc4000000000e */
[----:B------:R-:W-:Y:S02]  /*eae0*/  PRMT R4, R15, 0x5410, R5 ;  /* 0x000054100f047816 */ /* 0x000fe40000000005 */
[----:B------:R-:W-:Y:S01]  /*eaf0*/  LOP3.LUT R22, R216, R0, RZ, 0xc0, !PT ;  /* 0x00000000d8167212 */ /* 0x000fe200078ec0ff */
[--C-:B------:R-:W-:Y:S02]  /*eb00*/  HSET2.LE.AND R0, R3, R176.reuse, PT ;  /* 0x000000b003007233 */ /* 0x100fe40003803000 */
[--C-:B------:R-:W-:Y:S01]  /*eb10*/  HSET2.LE.AND R5, R2, R176.reuse, PT ;  /* 0x000000b002057233 */ /* 0x100fe20003803000 */
[----:B------:R-:W-:Y:S01]  /*eb20*/  IMAD.WIDE.U32 R2, R23, -0x2daee0ad, RZ ;  /* 0xd2511f5317027825 */ /* 0x000fe200078e00ff */
[----:B------:R-:W-:Y:S01]  /*eb30*/  HSET2.LE.AND R4, R4, R176, PT ;  /* 0x000000b004047233 */ /* 0x000fe20003803000 */
[----:B------:R-:W-:-:S03]  /*eb40*/  LOP3.LUT R23, R215, R0, RZ, 0xc0, !PT ;  /* 0x00000000d7177212 */ /* 0x000fc600078ec0ff */
[----:B------:R-:W-:Y:S02]  /*eb50*/  LOP3.LUT R0, R2, 0xffff, RZ, 0xc0, !PT ;  /* 0x0000ffff02007812 */ /* 0x000fe400078ec0ff */
[----:B------:R-:W-:Y:S02]  /*eb60*/  LOP3.LUT R20, R214, R4, RZ, 0xc0, !PT ;  /* 0x00000004d6147212 */ /* 0x000fe400078ec0ff */
[----:B------:R-:W-:Y:S02]  /*eb70*/  SHF.R.U32.HI R4, RZ, 0x8, R0 ;  /* 0x00000008ff047819 */ /* 0x000fe40000011600 */
[----:B------:R-:W-:Y:S02]  /*eb80*/  LOP3.LUT R0, R3, R237, R58, 0x96, !PT ;  /* 0x000000ed03007212 */ /* 0x000fe400078e963a */
[----:B------:R-:W-:Y:S02]  /*eb90*/  LOP3.LUT R21, R213, R5, RZ, 0xc0, !PT ;  /* 0x00000005d5157212 */ /* 0x000fe400078ec0ff */
[----:B------:R-:W-:-:S02]  /*eba0*/  LOP3.LUT R5, R2, 0xff, RZ, 0xc0, !PT ;  /* 0x000000ff02057812 */ /* 0x000fc400078ec0ff */
[--C-:B------:R-:W-:Y:S02]  /*ebb0*/  SHF.R.U32.HI R3, RZ, 0x10, R2.reuse ;  /* 0x00000010ff037819 */ /* 0x100fe40000011602 */
[----:B------:R-:W-:Y:S02]  /*ebc0*/  SHF.R.U32.HI R15, RZ, 0x18, R2 ;  /* 0x00000018ff0f7819 */ /* 0x000fe40000011602 */
[----:B------:R-:W-:Y:S02]  /*ebd0*/  LOP3.LUT R2, R0, 0xffff, RZ, 0xc0, !PT ;  /* 0x0000ffff00027812 */ /* 0x000fe400078ec0ff */
[----:B------:R-:W-:Y:S01]  /*ebe0*/  LOP3.LUT R106, R57, R239, R80, 0x96, !PT ;  /* 0x000000ef396a7212 */ /* 0x000fe200078e9650 */
[----:B----4-:R-:W-:Y:S01]  /*ebf0*/  HMMA.16816.F32 R52, R16, R24, RZ ;  /* 0x000000181034723c */ /* 0x010fe200000018ff */
[----:B------:R-:W-:Y:S02]  /*ec00*/  LOP3.LUT R57, R41, R238, R64, 0x96, !PT ;  /* 0x000000ee29397212 */ /* 0x000fe400078e9640 */
[----:B------:R-:W-:Y:S01]  /*ec10*/  PRMT R14, R5, 0x5410, R4 ;  /* 0x00005410050e7816 */ /* 0x000fe20000000004 */
[----:B------:R-:W1:Y:S01]  /*ec20*/  LDSM.16.MT88.4 R40, [R205+0x4400] ;  /* 0x00440000cd28783b */ /* 0x000e620000004200 */
[----:B------:R-:W-:-:S02]  /*ec30*/  LOP3.LUT R3, R3, 0xff, RZ, 0xc0, !PT ;  /* 0x000000ff03037812 */ /* 0x000fc400078ec0ff */
[----:B------:R-:W-:Y:S01]  /*ec40*/  SHF.R.U32.HI R5, RZ, 0x8, R2 ;  /* 0x00000008ff057819 */ /* 0x000fe20000011602 */
[----:B---3--:R-:W-:Y:S01]  /*ec50*/  HMMA.16816.F32 R64, R16, R28, RZ ;  /* 0x0000001c1040723c */ /* 0x008fe200000018ff */
[----:B------:R-:W-:Y:S02]  /*ec60*/  SHF.R.U32.HI R4, RZ, 0x10, R0 ;  /* 0x00000010ff047819 */ /* 0x000fe40000011600 */
[----:B------:R-:W-:-:S05]  /*ec70*/  PRMT R2, R3, 0x5410, R15 ;  /* 0x0000541003027816 */ /* 0x000fca000000000f */
[----:B------:R-:W-:Y:S01]  /*ec80*/  HMMA.16816.F32 R44, R16, R26, RZ ;  /* 0x0000001a102c723c */ /* 0x000fe200000018ff */
[----:B------:R-:W-:-:S07]  /*ec90*/  LOP3.LUT R4, R4, 0xff, RZ, 0xc0, !PT ;  /* 0x000000ff04047812 */ /* 0x000fce00078ec0ff */
[----:B------:R-:W-:Y:S07]  /*eca0*/  HMMA.16816.F32 R60, R16, R30, RZ ;  /* 0x0000001e103c723c */ /* 0x000fee00000018ff */
[----:B------:R-:W-:Y:S02]  /*ecb0*/  LOP3.LUT R16, R0, 0xff, RZ, 0xc0, !PT ;  /* 0x000000ff00107812 */ /* 0x000fe400078ec0ff */
[----:B------:R-:W-:Y:S02]  /*ecc0*/  SHF.R.U32.HI R17, RZ, 0x18, R0 ;  /* 0x00000018ff117819 */ /* 0x000fe40000011600 */
[----:B------:R-:W-:Y:S01]  /*ecd0*/  PRMT R3, R16, 0x5410, R5 ;  /* 0x0000541010037816 */ /* 0x000fe20000000005 */
[--C-:B------:R-:W-:Y:S01]  /*ece0*/  HSET2.LE.AND R0, R14, R176.reuse, PT ;  /* 0x000000b00e007233 */ /* 0x100fe20003803000 */
[----:B------:R-:W-:Y:S01]  /*ecf0*/  PRMT R4, R4, 0x5410, R17 ;  /* 0x0000541004047816 */ /* 0x000fe20000000011 */
[----:B------:R-:W-:-:S02]  /*ed00*/  HSET2.LE.AND R2, R2, R176, PT ;  /* 0x000000b002027233 */ /* 0x000fc40003803000 */
[--C-:B------:R-:W-:Y:S01]  /*ed10*/  HSET2.LE.AND R3, R3, R176.reuse, PT ;  /* 0x000000b003037233 */ /* 0x100fe20003803000 */
[----:B------:R-:W-:Y:S01]  /*ed20*/  LOP3.LUT R18, R159, R0, RZ, 0xc0, !PT ;  /* 0x000000009f127212 */ /* 0x000fe200078ec0ff */
[----:B------:R-:W-:Y:S01]  /*ed30*/  HSET2.LE.AND R0, R4, R176, PT ;  /* 0x000000b004007233 */ /* 0x000fe20003803000 */
[----:B------:R-:W-:Y:S02]  /*ed40*/  LOP3.LUT R19, R160, R2, RZ, 0xc0, !PT ;  /* 0x00000002a0137212 */ /* 0x000fe400078ec0ff */
[----:B------:R-:W-:Y:S01]  /*ed50*/  LOP3.LUT R16, R161, R3, RZ, 0xc0, !PT ;  /* 0x00000003a1107212 */ /* 0x000fe200078ec0ff */
[----:B------:R-:W-:Y:S01]  /*ed60*/  IMAD.WIDE.U32 R2, R57, -0x2daee0ad, RZ ;  /* 0xd2511f5339027825 */ /* 0x000fe200078e00ff */
[----:B------:R-:W-:-:S03]  /*ed70*/  LOP3.LUT R17, R163, R0, RZ, 0xc0, !PT ;  /* 0x00000000a3117212 */ /* 0x000fc600078ec0ff */
[----:B------:R-:W-:Y:S01]  /*ed80*/  IMAD.WIDE.U32 R4, R74, -0x2daee0ad, RZ ;  /* 0xd2511f534a047825 */ /* 0x000fe200078e00ff */
[----:B------:R-:W-:-:S03]  /*ed90*/  LOP3.LUT R0, R2, 0xffff, RZ, 0xc0, !PT ;  /* 0x0000ffff02007812 */ /* 0x000fc600078ec0ff */
[----:B------:R-:W-:Y:S01]  /*eda0*/  IMAD.WIDE.U32 R90, R72, -0x2daee0ad, RZ ;  /* 0xd2511f53485a7825 */ /* 0x000fe200078e00ff */
[----:B------:R-:W-:Y:S03]  /*edb0*/  HMMA.16816.F32 R68, R20, R24, RZ ;  /* 0x000000181444723c */ /* 0x000fe600000018ff */
[----:B------:R-:W-:-:S04]  /*edc0*/  IMAD.WIDE.U32 R102, R73, -0x2daee0ad, RZ ;  /* 0xd2511f5349667825 */ /* 0x000fc800078e00ff */
[----:B------:R-:W-:Y:S02]  /*edd0*/  LOP3.LUT R24, R91, R236, R4, 0x96, !PT ;  /* 0x000000ec5b187212 */ /* 0x000fe400078e9604 */
[----:B------:R-:W-:Y:S02]  /*ede0*/  SHF.R.U32.HI R4, RZ, 0x8, R0 ;  /* 0x00000008ff047819 */ /* 0x000fe40000011600 */
[----:B------:R-:W-:Y:S02]  /*edf0*/  LOP3.LUT R25, R5, R239, R82, 0x96, !PT ;  /* 0x000000ef05197212 */ /* 0x000fe400078e9652 */
[----:B------:R-:W-:Y:S01]  /*ee00*/  LOP3.LUT R0, R3, R237, R76, 0x96, !PT ;  /* 0x000000ed03007212 */ /* 0x000fe200078e964c */
[----:B------:R-:W-:Y:S01]  /*ee10*/  HMMA.16816.F32 R84, R20, R26, RZ ;  /* 0x0000001a1454723c */ /* 0x000fe200000018ff */
[----:B------:R-:W-:Y:S02]  /*ee20*/  LOP3.LUT R5, R2, 0xff, RZ, 0xc0, !PT ;  /* 0x000000ff02057812 */ /* 0x000fe400078ec0ff */
[----:B------:R-:W-:-:S02]  /*ee30*/  SHF.R.U32.HI R3, RZ, 0x10, R2 ;  /* 0x00000010ff037819 */ /* 0x000fc40000011602 */
[----:B------:R-:W-:-:S03]  /*ee40*/  PRMT R14, R5, 0x5410, R4 ;  /* 0x00005410050e7816 */ /* 0x000fc60000000004 */
[----:B------:R-:W-:Y:S01]  /*ee50*/  HMMA.16816.F32 R48, R20, R28, RZ ;  /* 0x0000001c1430723c */ /* 0x000fe200000018ff */
[----:B------:R-:W-:Y:S02]  /*ee60*/  LOP3.LUT R3, R3, 0xff, RZ, 0xc0, !PT ;  /* 0x000000ff03037812 */ /* 0x000fe400078ec0ff */
[----:B------:R-:W-:-:S05]  /*ee70*/  SHF.R.U32.HI R4, RZ, 0x10, R0 ;  /* 0x00000010ff047819 */ /* 0x000fca0000011600 */
[----:B------:R-:W-:Y:S01]  /*ee80*/  HMMA.16816.F32 R72, R20, R30, RZ ;  /* 0x0000001e1448723c */ /* 0x000fe200000018ff */
[----:B------:R-:W-:Y:S01]  /*ee90*/  SHF.R.U32.HI R15, RZ, 0x18, R0 ;  /* 0x00000018ff0f7819 */ /* 0x000fe20000011600 */
[----:B------:R-:W2:Y:S05]  /*eea0*/  LDSM.16.MT88.4 R28, [R205+0x4800] ;  /* 0x00480000cd1c783b */ /* 0x000eaa0000004200 */
[----:B------:R-:W-:Y:S02]  /*eeb0*/  SHF.R.U32.HI R21, RZ, 0x18, R2 ;  /* 0x00000018ff157819 */ /* 0x000fe40000011602 */
[----:B------:R-:W-:Y:S02]  /*eec0*/  LOP3.LUT R2, R0, 0xffff, RZ, 0xc0, !PT ;  /* 0x0000ffff00027812 */ /* 0x000fe400078ec0ff */
[----:B------:R-:W-:-:S02]  /*eed0*/  LOP3.LUT R4, R4, 0xff, RZ, 0xc0, !PT ;  /* 0x000000ff04047812 */ /* 0x000fc400078ec0ff */
[----:B------:R-:W-:Y:S02]  /*eee0*/  SHF.R.U32.HI R5, RZ, 0x8, R2 ;  /* 0x00000008ff057819 */ /* 0x000fe40000011602 */
[----:B------:R-:W-:Y:S02]  /*eef0*/  PRMT R2, R3, 0x5410, R21 ;  /* 0x0000541003027816 */ /* 0x000fe40000000015 */
[----:B------:R-:W-:Y:S01]  /*ef00*/  LOP3.LUT R20, R0, 0xff, RZ, 0xc0, !PT ;  /* 0x000000ff00147812 */ /* 0x000fe200078ec0ff */
[--C-:B------:R-:W-:Y:S01]  /*ef10*/  HSET2.LE.AND R0, R14, R176.reuse, PT ;  /* 0x000000b00e007233 */ /* 0x100fe20003803000 */
[----:B------:R-:W-:Y:S01]  /*ef20*/  PRMT R3, R4, 0x5410, R15 ;  /* 0x0000541004037816 */ /* 0x000fe2000000000f */
[--C-:B------:R-:W-:Y:S01]  /*ef30*/  HSET2.LE.AND R2, R2, R176.reuse, PT ;  /* 0x000000b002027233 */ /* 0x100fe20003803000 */
[----:B------:R-:W-:Y:S02]  /*ef40*/  IMAD.WIDE.U32 R14, R25, -0x326172a9, RZ ;  /* 0xcd9e8d57190e7825 */ /* 0x000fe400078e00ff */
[----:B------:R-:W-:Y:S01]  /*ef50*/  LOP3.LUT R22, R148, R0, RZ, 0xc0, !PT ;  /* 0x0000000094167212 */ /* 0x000fe200078ec0ff */
[----:B------:R-:W-:Y:S01]  /*ef60*/  HSET2.LE.AND R0, R3, R176, PT ;  /* 0x000000b003007233 */ /* 0x000fe20003803000 */
[----:B------:R-:W-:Y:S01]  /*ef70*/  LOP3.LUT R23, R212, R2, RZ, 0xc0, !PT ;  /* 0x00000002d4177212 */ /* 0x000fe200078ec0ff */
[----:B------:R-:W-:Y:S01]  /*ef80*/  IMAD.WIDE.U32 R2, R24, -0x326172a9, RZ ;  /* 0xcd9e8d5718027825 */ /* 0x000fe200078e00ff */
[----:B------:R-:W-:-:S02]  /*ef90*/  PRMT R5, R20, 0x5410, R5 ;  /* 0x0000541014057816 */ /* 0x000fc40000000005 */
[----:B------:R-:W-:Y:S01]  /*efa0*/  LOP3.LUT R21, R210, R0, RZ, 0xc0, !PT ;  /* 0x00000000d2157212 */ /* 0x000fe200078ec0ff */
[----:B-1----:R-:W-:Y:S01]  /*efb0*/  HMMA.16816.F32 R76, R16, R40, R52 ;  /* 0x00000028104c723c */ /* 0x002fe20000001834 */
[----:B------:R-:W-:Y:S01]  /*efc0*/  LOP3.LUT R0, R3, R242, R14, 0x96, !PT ;  /* 0x000000f203007212 */ /* 0x000fe200078e960e */
[----:B------:R-:W-:Y:S01]  /*efd0*/  HSET2.LE.AND R4, R5, R176, PT ;  /* 0x000000b005047233 */ /* 0x000fe20003803000 */
[----:B------:R-:W-:Y:S02]  /*efe0*/  LOP3.LUT R89, R103, R236, R56, 0x96, !PT ;  /* 0x000000ec67597212 */ /* 0x000fe400078e9638 */
[----:B------:R-:W-:-:S03]  /*eff0*/  LOP3.LUT R3, R2, 0xffff, RZ, 0xc0, !PT ;  /* 0x0000ffff02037812 */ /* 0x000fc600078ec0ff */
[----:B------:R-:W-:Y:S01]  /*f000*/  HMMA.16816.F32 R80, R16, R32, R64 ;  /* 0x000000201050723c */ /* 0x000fe20000001840 */
[----:B------:R-:W-:Y:S02]  /*f010*/  SHF.R.U32.HI R14, RZ, 0x8, R3 ;  /* 0x00000008ff0e7819 */ /* 0x000fe40000011603 */
[----:B------:R-:W-:-:S05]  /*f020*/  SHF.R.U32.HI R3, RZ, 0x10, R0 ;  /* 0x00000010ff037819 */ /* 0x000fca0000011600 */
[----:B------:R-:W-:Y:S01]  /*f030*/  HMMA.16816.F32 R56, R16, R42, R44 ;  /* 0x0000002a1038723c */ /* 0x000fe2000000182c */
[----:B------:R-:W-:Y:S01]  /*f040*/  LOP3.LUT R20, R211, R4, RZ, 0xc0, !PT ;  /* 0x00000004d3147212 */ /* 0x000fe200078ec0ff */
[----:B------:R-:W-:-:S06]  /*f050*/  IMAD.WIDE.U32 R24, R106, -0x326172a9, RZ ;  /* 0xcd9e8d576a187825 */ /* 0x000fcc00078e00ff */
[----:B------:R-:W-:Y:S01]  /*f060*/  HMMA.16816.F32 R52, R16, R34, R60 ;  /* 0x000000221034723c */ /* 0x000fe2000000183c */
[----:B------:R-:W-:Y:S01]  /*f070*/  LOP3.LUT R5, R0, 0xff, RZ, 0xc0, !PT ;  /* 0x000000ff00057812 */ /* 0x000fe200078ec0ff */
[----:B------:R-:W1:Y:S05]  /*f080*/  LDSM.16.MT88.4 R44, [R206+0x4800] ;  /* 0x00480000ce2c783b */ /* 0x000e6a0000004200 */
[----:B------:R-:W-:Y:S02]  /*f090*/  LOP3.LUT R16, R2, 0xff, RZ, 0xc0, !PT ;  /* 0x000000ff02107812 */ /* 0x000fe400078ec0ff */
[--C-:B------:R-:W-:Y:S02]  /*f0a0*/  SHF.R.U32.HI R17, RZ, 0x10, R2.reuse ;  /* 0x00000010ff117819 */ /* 0x100fe40000011602 */
[----:B------:R-:W-:-:S02]  /*f0b0*/  SHF.R.U32.HI R18, RZ, 0x18, R2 ;  /* 0x00000018ff127819 */ /* 0x000fc40000011602 */
[----:B------:R-:W-:-:S04]  /*f0c0*/  LOP3.LUT R2, R0, 0xffff, RZ, 0xc0, !PT ;  /* 0x0000ffff00027812 */ /* 0x000fc800078ec0ff */
[----:B------:R-:W-:Y:S02]  /*f0d0*/  SHF.R.U32.HI R4, RZ, 0x8, R2 ;  /* 0x00000008ff047819 */ /* 0x000fe40000011602 */
[----:B------:R-:W-:Y:S02]  /*f0e0*/  SHF.R.U32.HI R2, RZ, 0x18, R0 ;  /* 0x00000018ff027819 */ /* 0x000fe40000011600 */
[----:B------:R-:W-:Y:S02]  /*f0f0*/  LOP3.LUT R0, R3, 0xff, RZ, 0xc0, !PT ;  /* 0x000000ff03007812 */ /* 0x000fe400078ec0ff */
[----:B------:R-:W-:Y:S02]  /*f100*/  PRMT R3, R5, 0x5410, R4 ;  /* 0x0000541005037816 */ /* 0x000fe40000000004 */
[----:B------:R-:W-:Y:S02]  /*f110*/  PRMT R14, R16, 0x5410, R14 ;  /* 0x00005410100e7816 */ /* 0x000fe4000000000e */
[----:B------:R-:W-:-:S02]  /*f120*/  PRMT R2, R0, 0x5410, R2 ;  /* 0x0000541000027816 */ /* 0x000fc40000000002 */
[----:B------:R-:W-:Y:S01]  /*f130*/  LOP3.LUT R4, R17, 0xff, RZ, 0xc0, !PT ;  /* 0x000000ff11047812 */ /* 0x000fe200078ec0ff */
[--C-:B------:R-:W-:Y:S02]  /*f140*/  HSET2.LE.AND R0, R3, R176.reuse, PT ;  /* 0x000000b003007233 */ /* 0x100fe40003803000 */
[--C-:B------:R-:W-:Y:S01]  /*f150*/  HSET2.LE.AND R2, R2, R176.reuse, PT ;  /* 0x000000b002027233 */ /* 0x100fe20003803000 */
[----:B------:R-:W-:Y:S01]  /*f160*/  PRMT R4, R4, 0x5410, R18 ;  /* 0x0000541004047816 */ /* 0x000fe20000000012 */
[--C-:B------:R-:W-:Y:S01]  /*f170*/  HSET2.LE.AND R3, R14, R176.reuse, PT ;  /* 0x000000b00e037233 */ /* 0x100fe20003803000 */
[----:B------:R-:W-:Y:S02]  /*f180*/  LOP3.LUT R16, R167, R0, RZ, 0xc0, !PT ;  /* 0x00000000a7107212 */ /* 0x000fe400078ec0ff */
[----:B------:R-:W-:Y:S01]  /*f190*/  LOP3.LUT R17, R166, R2, RZ, 0xc0, !PT ;  /* 0x00000002a6117212 */ /* 0x000fe200078ec0ff */
[----:B------:R-:W-:Y:S01]  /*f1a0*/  HSET2.LE.AND R0, R4, R176, PT ;  /* 0x000000b004007233 */ /* 0x000fe20003803000 */
[----:B------:R-:W-:Y:S01]  /*f1b0*/  LOP3.LUT R18, R164, R3, RZ, 0xc0, !PT ;  /* 0x00000003a4127212 */ /* 0x000fe200078ec0ff */
[----:B------:R-:W-:-:S03]  /*f1c0*/  IMAD.WIDE.U32 R2, R89, -0x326172a9, RZ ;  /* 0xcd9e8d5759027825 */ /* 0x000fc600078e00ff */
[----:B------:R-:W-:Y:S02]  /*f1d0*/  LOP3.LUT R19, R165, R0, RZ, 0xc0, !PT ;  /* 0x00000000a5137212 */ /* 0x000fe400078ec0ff */
[----:B------:R-:W-:Y:S02]  /*f1e0*/  LOP3.LUT R0, R3, R242, R24, 0x96, !PT ;  /* 0x000000f203007212 */ /* 0x000fe400078e9618 */
[----:B------:R-:W-:Y:S02]  /*f1f0*/  LOP3.LUT R5, R2, 0xffff, RZ, 0xc0, !PT ;  /* 0x0000ffff02057812 */ /* 0x000fe400078ec0ff */
[----:B------:R-:W-:Y:S02]  /*f200*/  LOP3.LUT R3, R0, 0xffff, RZ, 0xc0, !PT ;  /* 0x0000ffff00037812 */ /* 0x000fe400078ec0ff */
[----:B------:R-:W-:Y:S01]  /*f210*/  SHF.R.U32.HI R4, RZ, 0x10, R0 ;  /* 0x00000010ff047819 */ /* 0x000fe20000011600 */
[----:B------:R-:W-:Y:S01]  /*f220*/  HMMA.16816.F32 R64, R20, R40, R68 ;  /* 0x000000281440723c */ /* 0x000fe20000001844 */
[----:B------:R-:W-:-:S02]  /*f230*/  LOP3.LUT R26, R15, R238, R128, 0x96, !PT ;  /* 0x000000ee0f1a7212 */ /* 0x000fc400078e9680 */
[----:B------:R-:W-:Y:S02]  /*f240*/  LOP3.LUT R15, R0, 0xff, RZ, 0xc0, !PT ;  /* 0x000000ff000f7812 */ /* 0x000fe400078ec0ff */
[----:B------:R-:W-:Y:S02]  /*f250*/  SHF.R.U32.HI R14, RZ, 0x18, R0 ;  /* 0x00000018ff0e7819 */ /* 0x000fe40000011600 */
[----:B------:R-:W-:Y:S01]  /*f260*/  SHF.R.U32.HI R0, RZ, 0x8, R3 ;  /* 0x00000008ff007819 */ /* 0x000fe20000011603 */
[----:B------:R-:W-:Y:S01]  /*f270*/  HMMA.16816.F32 R92, R20, R32, R48 ;  /* 0x00000020145c723c */ /* 0x000fe20000001830 */
[----:B------:R-:W-:Y:S02]  /*f280*/  SHF.R.U32.HI R5, RZ, 0x8, R5 ;  /* 0x00000008ff057819 */ /* 0x000fe40000011605 */
[----:B------:R-:W-:-:S05]  /*f290*/  LOP3.LUT R3, R4, 0xff, RZ, 0xc0, !PT ;  /* 0x000000ff04037812 */ /* 0x000fca00078ec0ff */
[----:B------:R-:W-:Y:S01]  /*f2a0*/  HMMA.16816.F32 R40, R20, R42, R84 ;  /* 0x0000002a1428723c */ /* 0x000fe20000001854 */
[----:B------:R-:W-:-:S07]  /*f2b0*/  PRMT R0, R15, 0x5410, R0 ;  /* 0x000054100f007816 */ /* 0x000fce0000000000 */
[----:B------:R-:W-:Y:S01]  /*f2c0*/  HMMA.16816.F32 R60, R20, R34, R72 ;  /* 0x00000022143c723c */ /* 0x000fe20000001848 */
[----:B------:R-:W-:Y:S01]  /*f2d0*/  HSET2.LE.AND R0, R0, R176, PT ;  /* 0x000000b000007233 */ /* 0x000fe20003803000 */
[----:B------:R-:W-:Y:S01]  /*f2e0*/  STL.64 [R1+0xb8], R150 ;  /* 0x0000b89601007387 */ /* 0x000fe20000100a00 */
[----:B------:R-:W-:-:S03]  /*f2f0*/  IMAD.WIDE.U32 R98, R127, -0x2daee0ad, RZ ;  /* 0xd2511f537f627825 */ /* 0x000fc600078e00ff */
[----:B------:R3:W5:Y:S01]  /*f300*/  LDL.LU R224, [R1+0x34c] ;  /* 0x00034c0001e07983 */ /* 0x0007620000300800 */
[----:B------:R-:W-:Y:S02]  /*f310*/  LOP3.LUT R21, R2, 0xff, RZ, 0xc0, !PT ;  /* 0x000000ff02157812 */ /* 0x000fe400078ec0ff */
[--C-:B------:R-:W-:Y:S01]  /*f320*/  SHF.R.U32.HI R22, RZ, 0x10, R2.reuse ;  /* 0x00000010ff167819 */ /* 0x100fe20000011602 */
[----:B--2---:R-:W-:Y:S01]  /*f330*/  HMMA.16816.F32 R68, R16, R28, R76 ;  /* 0x0000001c1044723c */ /* 0x004fe2000000184c */
[----:B------:R-:W-:Y:S01]  /*f340*/  SHF.R.U32.HI R20, RZ, 0x18, R2 ;  /* 0x00000018ff147819 */ /* 0x000fe20000011602 */
[----:B------:R3:W5:Y:S01]  /*f350*/  LDL.LU R221, [R1+0x348] ;  /* 0x0003480001dd7983 */ /* 0x0007620000300800 */
[----:B------:R-:W-:Y:S02]  /*f360*/  PRMT R5, R21, 0x5410, R5 ;  /* 0x0000541015057816 */ /* 0x000fe40000000005 */
[----:B------:R-:W-:Y:S01]  /*f370*/  PRMT R2, R3, 0x5410, R14 ;  /* 0x0000541003027816 */ /* 0x000fe2000000000e */
[----:B------:R3:W5:Y:S01]  /*f380*/  LDL.LU.64 R222, [R1+0x340] ;  /* 0x0003400001de7983 */ /* 0x0007620000300a00 */
[----:B------:R-:W-:Y:S01]  /*f390*/  LOP3.LUT R4, R22, 0xff, RZ, 0xc0, !PT ;  /* 0x000000ff16047812 */ /* 0x000fe200078ec0ff */
[----:B------:R-:W-:-:S02]  /*f3a0*/  HSET2.LE.AND R3, R5, R176, PT ;  /* 0x000000b005037233 */ /* 0x000fc40003803000 */
[--C-:B------:R-:W-:Y:S01]  /*f3b0*/  HSET2.LE.AND R2, R2, R176.reuse, PT ;  /* 0x000000b002027233 */ /* 0x100fe20003803000 */
[----:B------:R-:W-:Y:S01]  /*f3c0*/  PRMT R4, R4, 0x5410, R20 ;  /* 0x0000541004047816 */ /* 0x000fe20000000014 */
[----:B-1----:R-:W-:Y:S01]  /*f3d0*/  HMMA.16816.F32 R84, R16, R44, R80 ;  /* 0x0000002c1054723c */ /* 0x002fe20000001850 */
[----:B------:R-:W-:Y:S01]  /*f3e0*/  LOP3.LUT R20, R209, R0, RZ, 0xc0, !PT ;  /* 0x00000000d1147212 */ /* 0x000fe200078ec0ff */
[----:B------:R3:W5:Y:S01]  /*f3f0*/  LDL.LU R216, [R1+0x33c] ;  /* 0x00033c0001d87983 */ /* 0x0007620000300800 */
[----:B------:R-:W-:Y:S01]  /*f400*/  LOP3.LUT R21, R208, R2, RZ, 0xc0, !PT ;  /* 0x00000002d0157212 */ /* 0x000fe200078ec0ff */
[----:B------:R-:W-:Y:S01]  /*f410*/  HSET2.LE.AND R0, R4, R176, PT ;  /* 0x000000b004007233 */ /* 0x000fe20003803000 */
[----:B------:R-:W-:Y:S01]  /*f420*/  LOP3.LUT R22, R207, R3, RZ, 0xc0, !PT ;  /* 0x00000003cf167212 */ /* 0x000fe200078ec0ff */
[----:B------:R-:W-:Y:S01]  /*f430*/  IMAD.WIDE.U32 R2, R26, -0x2daee0ad, RZ ;  /* 0xd2511f531a027825 */ /* 0x000fe200078e00ff */
[----:B------:R-:W-:Y:S02]  /*f440*/  LDSM.16.MT88.4 R32, [R206+0x4c00] ;  /* 0x004c0000ce20783b */ /* 0x000fe40000004200 */
[----:B------:R-:W-:-:S02]  /*f450*/  LOP3.LUT R23, R204, R0, RZ, 0xc0, !PT ;  /* 0x00000000cc177212 */ /* 0x000fc400078ec0ff */
[----:B------:R-:W-:Y:S01]  /*f460*/  LOP3.LUT R0, R3, R237, R90, 0x96, !PT ;  /* 0x000000ed03007212 */ /* 0x000fe200078e965a */
[C---:B------:R-:W-:Y:S01]  /*f470*/  HMMA.16816.F32 R56, R16.reuse, R30, R56 ;  /* 0x0000001e1038723c */ /* 0x040fe20000001838 */
[----:B------:R-:W-:Y:S01]  /*f480*/  LOP3.LUT R14, R2, 0xffff, RZ, 0xc0, !PT ;  /* 0x0000ffff020e7812 */ /* 0x000fe200078ec0ff */
[----:B------:R3:W5:Y:S01]  /*f490*/  LDL.LU R215, [R1+0x338] ;  /* 0x0003380001d77983 */ /* 0x0007620000300800 */
[----:B------:R-:W-:Y:S01]  /*f4a0*/  LOP3.LUT R3, R0, 0xffff, RZ, 0xc0, !PT ;  /* 0x0000ffff00037812 */ /* 0x000fe200078ec0ff */
[----:B------:R-:W-:Y:S01]  /*f4b0*/  IMAD.WIDE.U32 R4, R126, -0x2daee0ad, RZ ;  /* 0xd2511f537e047825 */ /* 0x000fe200078e00ff */
[----:B------:R-:W-:Y:S01]  /*f4c0*/  SHF.R.U32.HI R15, RZ, 0x10, R2 ;  /* 0x00000010ff0f7819 */ /* 0x000fe20000011602 */
[----:B------:R3:W5:Y:S01]  /*f4d0*/  LDL.LU R214, [R1+0x334] ;  /* 0x0003340001d67983 */ /* 0x0007620000300800 */
[----:B------:R-:W-:Y:S01]  /*f4e0*/  SHF.R.U32.HI R14, RZ, 0x8, R14 ;  /* 0x00000008ff0e7819 */ /* 0x000fe2000001160e */
[----:B------:R-:W-:Y:S01]  /*f4f0*/  HMMA.16816.F32 R52, R16, R46, R52 ;  /* 0x0000002e1034723c */ /* 0x000fe20000001834 */
[----:B------:R-:W-:Y:S01]  /*f500*/  SHF.R.U32.HI R3, RZ, 0x8, R3 ;  /* 0x00000008ff037819 */ /* 0x000fe20000011603 */
[----:B------:R3:W5:Y:S01]  /*f510*/  LDL.LU R213, [R1+0x330] ;  /* 0x0003300001d57983 */ /* 0x0007620000300800 */
[----:B------:R-:W-:-:S04]  /*f520*/  LOP3.LUT R49, R5, R239, R142, 0x96, !PT ;  /* 0x000000ef05317212 */ /* 0x000fc800078e968e */
[----:B------:R-:W-:Y:S01]  /*f530*/  LOP3.LUT R18, R2, 0xff, RZ, 0xc0, !PT ;  /* 0x000000ff02127812 */ /* 0x000fe200078ec0ff */
[----:B------:R3:W5:Y:S01]  /*f540*/  LDL.LU R212, [R1+0x32c] ;  /* 0x00032c0001d47983 */ /* 0x0007620000300800 */
[----:B------:R-:W-:Y:S02]  /*f550*/  LOP3.LUT R16, R0, 0xff, RZ, 0xc0, !PT ;  /* 0x000000ff00107812 */ /* 0x000fe400078ec0ff */
[----:B------:R-:W-:Y:S01]  /*f560*/  SHF.R.U32.HI R17, RZ, 0x18, R2 ;  /* 0x00000018ff117819 */ /* 0x000fe20000011602 */
[----:B------:R3:W5:Y:S01]  /*f570*/  LDL.LU R211, [R1+0x328] ;  /* 0x0003280001d37983 */ /* 0x0007620000300800 */
[----:B------:R-:W-:Y:S02]  /*f580*/  LOP3.LUT R15, R15, 0xff, RZ, 0xc0, !PT ;  /* 0x000000ff0f0f7812 */ /* 0x000fe400078ec0ff */
[----:B------:R-:W-:Y:S01]  /*f590*/  PRMT R18, R18, 0x5410, R14 ;  /* 0x0000541012127816 */ /* 0x000fe2000000000e */
[----:B------:R3:W5:Y:S01]  /*f5a0*/  LDL.LU R210, [R1+0x324] ;  /* 0x0003240001d27983 */ /* 0x0007620000300800 */
[----:B------:R-:W-:-:S02]  /*f5b0*/  PRMT R3, R16, 0x5410, R3 ;  /* 0x0000541010037816 */ /* 0x000fc40000000003 */
[----:B------:R-:W-:Y:S01]  /*f5c0*/  LOP3.LUT R5, R25, R238, R130, 0x96, !PT ;  /* 0x000000ee19057212 */ /* 0x000fe200078e9682 */
[----:B------:R3:W5:Y:S01]  /*f5d0*/  LDL.LU R209, [R1+0x320] ;  /* 0x0003200001d17983 */ /* 0x0007620000300800 */
[----:B------:R-:W-:-:S03]  /*f5e0*/  SHF.R.U32.HI R14, RZ, 0x10, R0 ;  /* 0x00000010ff0e7819 */ /* 0x000fc60000011600 */
[----:B------:R-:W1:Y:S01]  /*f5f0*/  LDSM.16.MT88.4 R24, [R205+0x4c00] ;  /* 0x004c0000cd18783b */ /* 0x000e620000004200 */
[----:B------:R-:W-:Y:S02]  /*f600*/  PRMT R17, R15, 0x5410, R17 ;  /* 0x000054100f117816 */ /* 0x000fe40000000011 */
[----:B------:R-:W-:Y:S01]  /*f610*/  SHF.R.U32.HI R16, RZ, 0x18, R0 ;  /* 0x00000018ff107819 */ /* 0x000fe20000011600 */
[--C-:B------:R-:W-:Y:S01]  /*f620*/  HSET2.LE.AND R0, R3, R176.reuse, PT ;  /* 0x000000b003007233 */ /* 0x100fe20003803000 */
[----:B------:R-:W-:Y:S01]  /*f630*/  LOP3.LUT R15, R14, 0xff, RZ, 0xc0, !PT ;  /* 0x000000ff0e0f7812 */ /* 0x000fe200078ec0ff */
[--C-:B------:R-:W-:Y:S01]  /*f640*/  HSET2.LE.AND R3, R18, R176.reuse, PT ;  /* 0x000000b012037233 */ /* 0x100fe20003803000 */
[----:B------:R-:W-:Y:S01]  /*f650*/  LOP3.LUT R48, R99, R236, R4, 0x96, !PT ;  /* 0x000000ec63307212 */ /* 0x000fe200078e9604 */
[----:B------:R-:W-:Y:S01]  /*f660*/  IMAD.WIDE.U32 R4, R5, -0x2daee0ad, RZ ;  /* 0xd2511f5305047825 */ /* 0x000fe200078e00ff */
[----:B------:R-:W-:Y:S01]  /*f670*/  PRMT R15, R15, 0x5410, R16 ;  /* 0x000054100f0f7816 */ /* 0x000fe20000000010 */
[----:B------:R-:W-:Y:S01]  /*f680*/  HSET2.LE.AND R14, R17, R176, PT ;  /* 0x000000b0110e7233 */ /* 0x000fe20003803000 */
[----:B------:R3:W5:Y:S01]  /*f690*/  LDL.LU R208, [R1+0x31c] ;  /* 0x00031c0001d07983 */ /* 0x0007620000300800 */
[----:B------:R-:W-:-:S02]  /*f6a0*/  LOP3.LUT R16, R170, R0, RZ, 0xc0, !PT ;  /* 0x00000000aa107212 */ /* 0x000fc400078ec0ff */
[----:B------:R-:W-:Y:S01]  /*f6b0*/  LOP3.LUT R18, R168, R3, RZ, 0xc0, !PT ;  /* 0x00000003a8127212 */ /* 0x000fe200078ec0ff */
[----:B------:R3:W5:Y:S01]  /*f6c0*/  LDL.LU R207, [R1+0x318] ;  /* 0x0003180001cf7983 */ /* 0x0007620000300800 */
[----:B------:R-:W-:Y:S02]  /*f6d0*/  LOP3.LUT R0, R4, 0xffff, RZ, 0xc0, !PT ;  /* 0x0000ffff04007812 */ /* 0x000fe400078ec0ff */
[----:B------:R-:W-:Y:S01]  /*f6e0*/  SHF.R.U32.HI R3, RZ, 0x10, R4 ;  /* 0x00000010ff037819 */ /* 0x000fe20000011604 */
[----:B------:R3:W5:Y:S01]  /*f6f0*/  LDL.LU R204, [R1+0x314] ;  /* 0x0003140001cc7983 */ /* 0x0007620000300800 */
[----:B------:R-:W-:Y:S01]  /*f700*/  LOP3.LUT R2, R5, R237, R102, 0x96, !PT ;  /* 0x000000ed05027212 */ /* 0x000fe200078e9666 */
[----:B------:R-:W-:Y:S01]  /*f710*/  HSET2.LE.AND R15, R15, R176, PT ;  /* 0x000000b00f0f7233 */ /* 0x000fe20003803000 */
[----:B------:R-:W-:Y:S02]  /*f720*/  LOP3.LUT R19, R169, R14, RZ, 0xc0, !PT ;  /* 0x0000000ea9137212 */ /* 0x000fe400078ec0ff */
[----:B------:R-:W-:-:S02]  /*f730*/  SHF.R.U32.HI R14, RZ, 0x8, R0 ;  /* 0x00000008ff0e7819 */ /* 0x000fc40000011600 */
[----:B------:R-:W-:Y:S01]  /*f740*/  LOP3.LUT R5, R3, 0xff, RZ, 0xc0, !PT ;  /* 0x000000ff03057812 */ /* 0x000fe200078ec0ff */
[C---:B------:R-:W-:Y:S01]  /*f750*/  HMMA.16816.F32 R76, R20.reuse, R44, R92 ;  /* 0x0000002c144c723c */ /* 0x040fe2000000185c */
[----:B------:R-:W-:Y:S02]  /*f760*/  LOP3.LUT R0, R2, 0xffff, RZ, 0xc0, !PT ;  /* 0x0000ffff02007812 */ /* 0x000fe400078ec0ff */
[--C-:B------:R-:W-:Y:S02]  /*f770*/  SHF.R.U32.HI R3, RZ, 0x10, R2.reuse ;  /* 0x00000010ff037819 */ /* 0x100fe40000011602 */
[----:B------:R-:W-:Y:S02]  /*f780*/  LOP3.LUT R17, R171, R15, RZ, 0xc0, !PT ;  /* 0x0000000fab117212 */ /* 0x000fe400078ec0ff */
[----:B------:R-:W-:Y:S01]  /*f790*/  SHF.R.U32.HI R15, RZ, 0x18, R2 ;  /* 0x00000018ff0f7819 */ /* 0x000fe20000011602 */
[C---:B------:R-:W-:Y:S08]  /*f7a0*/  HMMA.16816.F32 R72, R20.reuse, R28, R64 ;  /* 0x0000001c1448723c */ /* 0x040ff00000001840 */
[C---:B------:R-:W-:Y:S08]  /*f7b0*/  HMMA.16816.F32 R80, R20.reuse, R30, R40 ;  /* 0x0000001e1450723c */ /* 0x040ff00000001828 */
[----:B------:R-:W-:Y:S01]  /*f7c0*/  HMMA.16816.F32 R44, R20, R46, R60 ;  /* 0x0000002e142c723c */ /* 0x000fe2000000183c */
[----:B------:R-:W-:Y:S01]  /*f7d0*/  IMAD.WIDE.U32 R104, R107, -0x2daee0ad, RZ ;  /* 0xd2511f536b687825 */ /* 0x000fe200078e00ff */
[----:B------:R-:W-:Y:S05]  /*f7e0*/  LDSM.16.MT88.4 R40, [R205+0x5000] ;  /* 0x00500000cd28783b */ /* 0x000fea0000004200 */
[----:B------:R-:W-:-:S02]  /*f7f0*/  LOP3.LUT R22, R4, 0xff, RZ, 0xc0, !PT ;  /* 0x000000ff04167812 */ /* 0x000fc400078ec0ff */
[----:B------:R-:W-:Y:S02]  /*f800*/  SHF.R.U32.HI R21, RZ, 0x18, R4 ;  /* 0x00000018ff157819 */ /* 0x000fe40000011604 */
[----:B------:R-:W-:Y:S02]  /*f810*/  LOP3.LUT R20, R2, 0xff, RZ, 0xc0, !PT ;  /* 0x000000ff02147812 */ /* 0x000fe400078ec0ff */
[----:B------:R-:W-:Y:S02]  /*f820*/  SHF.R.U32.HI R4, RZ, 0x8, R0 ;  /* 0x00000008ff047819 */ /* 0x000fe40000011600 */
[----:B------:R-:W-:Y:S02]  /*f830*/  LOP3.LUT R2, R3, 0xff, RZ, 0xc0, !PT ;  /* 0x000000ff03027812 */ /* 0x000fe400078ec0ff */
[----:B------:R-:W-:Y:S02]  /*f840*/  PRMT R3, R5, 0x5410, R21 ;  /* 0x0000541005037816 */ /* 0x000fe40000000015 */
[----:B------:R-:W-:-:S02]  /*f850*/  PRMT R0, R22, 0x5410, R14 ;  /* 0x0000541016007816 */ /* 0x000fc4000000000e */
[----:B------:R-:W-:Y:S02]  /*f860*/  PRMT R5, R20, 0x5410, R4 ;  /* 0x0000541014057816 */ /* 0x000fe40000000004 */
[----:B------:R-:W-:Y:S01]  /*f870*/  PRMT R2, R2, 0x5410, R15 ;  /* 0x0000541002027816 */ /* 0x000fe2000000000f */
[--C-:B------:R-:W-:Y:S02]  /*f880*/  HSET2.LE.AND R0, R0, R176.reuse, PT ;  /* 0x000000b000007233 */ /* 0x100fe40003803000 */
[--C-:B------:R-:W-:Y:S02]  /*f890*/  HSET2.LE.AND R4, R3, R176.reuse, PT ;  /* 0x000000b003047233 */ /* 0x100fe40003803000 */
[--C-:B------:R-:W-:Y:S02]  /*f8a0*/  HSET2.LE.AND R5, R5, R176.reuse, PT ;  /* 0x000000b005057233 */ /* 0x100fe40003803000 */
[----:B------:R-:W-:Y:S01]  /*f8b0*/  HSET2.LE.AND R14, R2, R176, PT ;  /* 0x000000b0020e7233 */ /* 0x000fe20003803000 */
[----:B------:R-:W-:Y:S01]  /*f8c0*/  IMAD.WIDE.U32 R2, R48, -0x326172a9, RZ ;  /* 0xcd9e8d5730027825 */ /* 0x000fe200078e00ff */
[----:B------:R-:W-:-:S02]  /*f8d0*/  LOP3.LUT R22, R149, R0, RZ, 0xc0, !PT ;  /* 0x0000000095167212 */ /* 0x000fc400078ec0ff */
[----:B------:R-:W-:Y:S02]  /*f8e0*/  LOP3.LUT R23, R154, R4, RZ, 0xc0, !PT ;  /* 0x000000049a177212 */ /* 0x000fe400078ec0ff */
[----:B------:R-:W-:Y:S01]  /*f8f0*/  LOP3.LUT R20, R152, R5, RZ, 0xc0, !PT ;  /* 0x0000000598147212 */ /* 0x000fe200078ec0ff */
[----:B------:R-:W-:Y:S01]  /*f900*/  IMAD.WIDE.U32 R4, R49, -0x326172a9, RZ ;  /* 0xcd9e8d5731047825 */ /* 0x000fe200078e00ff */
[----:B------:R-:W-:Y:S01]  /*f910*/  LOP3.LUT R0, R2, 0xffff, RZ, 0xc0, !PT ;  /* 0x0000ffff02007812 */ /* 0x000fe200078ec0ff */
[----:B-1----:R-:W-:Y:S01]  /*f920*/  HMMA.16816.F32 R60, R16, R26, R56 ;  /* 0x0000001a103c723c */ /* 0x002fe20000001838 */
[----:B------:R-:W-:-:S07]  /*f930*/  LOP3.LUT R21, R153, R14, RZ, 0xc0, !PT ;  /* 0x0000000e99157212 */ /* 0x000fce00078ec0ff */
[----:B------:R-:W-:Y:S01]  /*f940*/  HMMA.16816.F32 R52, R16, R34, R52 ;  /* 0x000000221034723c */ /* 0x000fe20000001834 */
[----:B------:R-:W-:Y:S01]  /*f950*/  SHF.R.U32.HI R14, RZ, 0x8, R0 ;  /* 0x00000008ff0e7819 */ /* 0x000fe20000011600 */
[----:B------:R-:W-:Y:S01]  /*f960*/  IMAD.WIDE.U32 R28, R129, -0x326172a9, RZ ;  /* 0xcd9e8d57811c7825 */ /* 0x000fe200078e00ff */
[----:B------:R-:W-:Y:S01]  /*f970*/  LOP3.LUT R0, R3, R242, R4, 0x96, !PT ;  /* 0x000000f203007212 */ /* 0x000fe200078e9604 */
[----:B------:R-:W1:Y:S01]  /*f980*/  LDSM.16.MT88.4 R48, [R206+0x5000] ;  /* 0x00500000ce30783b */ /* 0x000e620000004200 */
[----:B------:R-:W-:-:S03]  /*f990*/  LOP3.LUT R15, R2, 0xff, RZ, 0xc0, !PT ;  /* 0x000000ff020f7812 */ /* 0x000fc600078ec0ff */
[----:B------:R-:W-:Y:S01]  /*f9a0*/  HMMA.16816.F32 R64, R16, R24, R68 ;  /* 0x000000181040723c */ /* 0x000fe20000001844 */
[----:B------:R-:W-:-:S07]  /*f9b0*/  LOP3.LUT R30, R5, R238, R136, 0x96, !PT ;  /* 0x000000ee051e7212 */ /* 0x000fce00078e9688 */
[----:B------:R-:W-:Y:S01]  /*f9c0*/  HMMA.16816.F32 R56, R16, R32, R84 ;  /* 0x000000201038723c */ /* 0x000fe20000001854 */
[----:B------:R-:W-:-:S06]  /*f9d0*/  LOP3.LUT R5, R0, 0xff, RZ, 0xc0, !PT ;  /* 0x000000ff00057812 */ /* 0x000fcc00078ec0ff */
[--C-:B------:R-:W-:Y:S02]  /*f9e0*/  SHF.R.U32.HI R16, RZ, 0x10, R2.reuse ;  /* 0x00000010ff107819 */ /* 0x100fe40000011602 */
[----:B------:R-:W-:Y:S02]  /*f9f0*/  SHF.R.U32.HI R17, RZ, 0x18, R2 ;  /* 0x00000018ff117819 */ /* 0x000fe40000011602 */
[----:B------:R-:W-:Y:S02]  /*fa00*/  LOP3.LUT R2, R0, 0xffff, RZ, 0xc0, !PT ;  /* 0x0000ffff00027812 */ /* 0x000fe400078ec0ff */
[----:B------:R-:W-:Y:S02]  /*fa10*/  SHF.R.U32.HI R3, RZ, 0x10, R0 ;  /* 0x00000010ff037819 */ /* 0x000fe40000011600 */
[----:B------:R-:W-:Y:S02]  /*fa20*/  SHF.R.U32.HI R2, RZ, 0x8, R2 ;  /* 0x00000008ff027819 */ /* 0x000fe40000011602 */
[----:B------:R-:W-:-:S02]  /*fa30*/  SHF.R.U32.HI R4, RZ, 0x18, R0 ;  /* 0x00000018ff047819 */ /* 0x000fc40000011600 */
[----:B------:R-:W-:Y:S02]  /*fa40*/  LOP3.LUT R0, R3, 0xff, RZ, 0xc0, !PT ;  /* 0x000000ff03007812 */ /* 0x000fe400078ec0ff */
[----:B------:R-:W-:Y:S02]  /*fa50*/  PRMT R2, R5, 0x5410, R2 ;  /* 0x0000541005027816 */ /* 0x000fe40000000002 */
[----:B------:R-:W-:Y:S02]  /*fa60*/  LOP3.LUT R96, R105, R236, R88, 0x96, !PT ;  /* 0x000000ec69607212 */ /* 0x000fe400078e9658 */
[----:B------:R-:W-:Y:S02]  /*fa70*/  PRMT R14, R15, 0x5410, R14 ;  /* 0x000054100f0e7816 */ /* 0x000fe4000000000e */
[----:B------:R-:W-:Y:S02]  /*fa80*/  LOP3.LUT R15, R16, 0xff, RZ, 0xc0, !PT ;  /* 0x000000ff100f7812 */ /* 0x000fe400078ec0ff */
[----:B------:R-:W-:Y:S01]  /*fa90*/  PRMT R4, R0, 0x5410, R4 ;  /* 0x0000541000047816 */ /* 0x000fe20000000004 */
[----:B------:R-:W-:Y:S01]  /*faa0*/  HSET2.LE.AND R0, R2, R176, PT ;  /* 0x000000b002007233 */ /* 0x000fe20003803000 */
[----:B------:R-:W-:Y:S01]  /*fab0*/  IMAD.WIDE.U32 R2, R96, -0x326172a9, RZ ;  /* 0xcd9e8d5760027825 */ /* 0x000fe200078e00ff */
[----:B------:R-:W-:-:S02]  /*fac0*/  PRMT R15, R15, 0x5410, R17 ;  /* 0x000054100f0f7816 */ /* 0x000fc40000000011 */
[--C-:B------:R-:W-:Y:S01]  /*fad0*/  HSET2.LE.AND R4, R4, R176.reuse, PT ;  /* 0x000000b004047233 */ /* 0x100fe20003803000 */
[----:B------:R-:W-:Y:S01]  /*fae0*/  LOP3.LUT R16, R177, R0, RZ, 0xc0, !PT ;  /* 0x00000000b1107212 */ /* 0x000fe200078ec0ff */
[--C-:B------:R-:W-:Y:S01]  /*faf0*/  HSET2.LE.AND R14, R14, R176.reuse, PT ;  /* 0x000000b00e0e7233 */ /* 0x100fe20003803000 */
[----:B------:R-:W-:Y:S01]  /*fb00*/  LOP3.LUT R0, R3, R242, R28, 0x96, !PT ;  /* 0x000000f203007212 */ /* 0x000fe200078e961c */
[----:B------:R-:W-:Y:S01]  /*fb10*/  HSET2.LE.AND R5, R15, R176, PT ;  /* 0x000000b00f057233 */ /* 0x000fe20003803000 */
[----:B------:R-:W-:Y:S02]  /*fb20*/  LOP3.LUT R17, R174, R4, RZ, 0xc0, !PT ;  /* 0x00000004ae117212 */ /* 0x000fe400078ec0ff */
[----:B------:R-:W-:Y:S01]  /*fb30*/  LOP3.LUT R4, R0, 0xffff, RZ, 0xc0, !PT ;  /* 0x0000ffff00047812 */ /* 0x000fe200078ec0ff */
[----:B------:R-:W-:Y:S01]  /*fb40*/  HMMA.16816.F32 R92, R20, R32, R76 ;  /* 0x00000020145c723c */ /* 0x000fe2000000184c */
[----:B------:R-:W-:Y:S02]  /*fb50*/  LOP3.LUT R18, R173, R14, RZ, 0xc0, !PT ;  /* 0x0000000ead127212 */ /* 0x000fe400078ec0ff */
[----:B------:R-:W-:-:S02]  /*fb60*/  LOP3.LUT R19, R172, R5, RZ, 0xc0, !PT ;  /* 0x00000005ac137212 */ /* 0x000fc400078ec0ff */
[----:B------:R-:W-:Y:S02]  /*fb70*/  LOP3.LUT R14, R2, 0xffff, RZ, 0xc0, !PT ;  /* 0x0000ffff020e7812 */ /* 0x000fe400078ec0ff */
[----:B------:R-:W-:Y:S01]  /*fb80*/  LOP3.LUT R5, R0, 0xff, RZ, 0xc0, !PT ;  /* 0x000000ff00057812 */ /* 0x000fe200078ec0ff */
[----:B------:R-:W-:Y:S01]  /*fb90*/  HMMA.16816.F32 R68, R20, R24, R72 ;  /* 0x000000181444723c */ /* 0x000fe20000001848 */
[----:B------:R-:W-:Y:S02]  /*fba0*/  SHF.R.U32.HI R3, RZ, 0x8, R4 ;  /* 0x00000008ff037819 */ /* 0x000fe40000011604 */
[----:B------:R-:W-:-:S05]  /*fbb0*/  SHF.R.U32.HI R15, RZ, 0x10, R2 ;  /* 0x00000010ff0f7819 */ /* 0x000fca0000011602 */
[----:B------:R-:W-:Y:S01]  /*fbc0*/  HMMA.16816.F32 R88, R20, R26, R80 ;  /* 0x0000001a1458723c */ /* 0x000fe20000001850 */
[----:B------:R-:W-:-:S07]  /*fbd0*/  PRMT R3, R5, 0x5410, R3 ;  /* 0x0000541005037816 */ /* 0x000fce0000000003 */
[----:B------:R-:W-:Y:S01]  /*fbe0*/  HMMA.16816.F32 R76, R20, R34, R44 ;  /* 0x00000022144c723c */ /* 0x000fe2000000182c */
[----:B------:R-:W-:Y:S01]  /*fbf0*/  SHF.R.U32.HI R4, RZ, 0x18, R0 ;  /* 0x00000018ff047819 */ /* 0x000fe20000011600 */
[----:B------:R-:W2:Y:S05]  /*fc00*/  LDSM.16.MT88.4 R44, [R205+0x5400] ;  /* 0x00540000cd2c783b */ /* 0x000eaa0000004200 */
[----:B------:R-:W-:Y:S02]  /*fc10*/  LOP3.LUT R21, R2, 0xff, RZ, 0xc0, !PT ;  /* 0x000000ff02157812 */ /* 0x000fe400078ec0ff */
[----:B------:R-:W-:Y:S02]  /*fc20*/  SHF.R.U32.HI R20, RZ, 0x18, R2 ;  /* 0x00000018ff147819 */ /* 0x000fe40000011602 */
[----:B------:R-:W-:-:S02]  /*fc30*/  SHF.R.U32.HI R2, RZ, 0x10, R0 ;  /* 0x00000010ff027819 */ /* 0x000fc40000011600 */
[----:B------:R-:W-:Y:S02]  /*fc40*/  SHF.R.U32.HI R5, RZ, 0x8, R14 ;  /* 0x00000008ff057819 */ /* 0x000fe4000001160e */
[----:B------:R-:W-:Y:S02]  /*fc50*/  LOP3.LUT R2, R2, 0xff, RZ, 0xc0, !PT ;  /* 0x000000ff02027812 */ /* 0x000fe400078ec0ff */
[----:B------:R-:W-:Y:S01]  /*fc60*/  LOP3.LUT R15, R15, 0xff, RZ, 0xc0, !PT ;  /* 0x000000ff0f0f7812 */ /* 0x000fe200078ec0ff */
[----:B------:R-:W-:Y:S01]  /*fc70*/  HSET2.LE.AND R0, R3, R176, PT ;  /* 0x000000b003007233 */ /* 0x000fe20003803000 */
[----:B------:R-:W-:Y:S02]  /*fc80*/  LOP3.LUT R3, R175, R133, RZ, 0x3c, !PT ;  /* 0x00000085af037212 */ /* 0x000fe400078e3cff */
[----:B------:R-:W-:Y:S02]  /*fc90*/  PRMT R2, R2, 0x5410, R4 ;  /* 0x0000541002027816 */ /* 0x000fe40000000004 */
[----:B------:R-:W-:-:S02]  /*fca0*/  PRMT R14, R21, 0x5410, R5 ;  /* 0x00005410150e7816 */ /* 0x000fc40000000005 */
[----:B------:R-:W-:Y:S01]  /*fcb0*/  PRMT R15, R15, 0x5410, R20 ;  /* 0x000054100f0f7816 */ /* 0x000fe20000000014 */
[----:B------:R-:W-:Y:S01]  /*fcc0*/  IMAD.WIDE.U32 R4, R3, -0x326172a9, RZ ;  /* 0xcd9e8d5703047825 */ /* 0x000fe200078e00ff */
[----:B------:R-:W-:Y:S01]  /*fcd0*/  LOP3.LUT R24, R245, R0, RZ, 0xc0, !PT ;  /* 0x00000000f5187212 */ /* 0x000fe200078ec0ff */
[--C-:B------:R-:W-:Y:S02]  /*fce0*/  HSET2.LE.AND R0, R2, R176.reuse, PT ;  /* 0x000000b002007233 */ /* 0x100fe40003803000 */
[--C-:B------:R-:W-:Y:S02]  /*fcf0*/  HSET2.LE.AND R2, R14, R176.reuse, PT ;  /* 0x000000b00e027233 */ /* 0x100fe40003803000 */
[----:B------:R-:W-:Y:S01]  /*fd00*/  HSET2.LE.AND R3, R15, R176, PT ;  /* 0x000000b00f037233 */ /* 0x000fe20003803000 */
[----:B------:R-:W-:Y:S02]  /*fd10*/  LOP3.LUT R25, R197, R0, RZ, 0xc0, !PT ;  /* 0x00000000c5197212 */ /* 0x000fe400078ec0ff */
[----:B------:R-:W-:-:S02]  /*fd20*/  LOP3.LUT R0, R5, R232, R198, 0x96, !PT ;  /* 0x000000e805007212 */ /* 0x000fc400078e96c6 */
[----:B------:R-:W-:Y:S02]  /*fd30*/  LOP3.LUT R26, R195, R2, RZ, 0xc0, !PT ;  /* 0x00000002c31a7212 */ /* 0x000fe400078ec0ff */
[----:B------:R-:W-:Y:S01]  /*fd40*/  LOP3.LUT R27, R192, R3, RZ, 0xc0, !PT ;  /* 0x00000003c01b7212 */ /* 0x000fe200078ec0ff */
[----:B------:R-:W-:Y:S01]  /*fd50*/  IMAD.WIDE.U32 R2, R30, -0x2daee0ad, RZ ;  /* 0xd2511f531e027825 */ /* 0x000fe200078e00ff */
[----:B------:R-:W-:Y:S01]  /*fd60*/  LOP3.LUT R20, R101, R233, R4, 0x96, !PT ;  /* 0x000000e965147212 */ /* 0x000fe200078e9604 */
[----:B-1----:R-:W-:Y:S02]  /*fd70*/  HMMA.16816.F32 R72, R16, R48, R56 ;  /* 0x000000301048723c */ /* 0x002fe40000001838 */
[----:B------:R-:W-:Y:S01]  /*fd80*/  IMAD.WIDE.U32 R14, R0, -0x2daee0ad, RZ ;  /* 0xd2511f53000e7825 */ /* 0x000fe200078e00ff */
[----:B------:R-:W-:-:S03]  /*fd90*/  LOP3.LUT R0, R3, R237, R98, 0x96, !PT ;  /* 0x000000ed03007212 */ /* 0x000fc600078e9662 */
[----:B------:R-:W-:Y:S01]  /*fda0*/  IMAD.WIDE.U32 R32, R20, -0x2daee0ad, RZ ;  /* 0xd2511f5314207825 */ /* 0x000fe200078e00ff */
[----:B------:R-:W-:Y:S01]  /*fdb0*/  LOP3.LUT R3, R2, 0xffff, RZ, 0xc0, !PT ;  /* 0x0000ffff02037812 */ /* 0x000fe200078ec0ff */
[----:B------:R-:W-:Y:S01]  /*fdc0*/  HMMA.16816.F32 R84, R16, R40, R64 ;  /* 0x000000281054723c */ /* 0x000fe20000001840 */
[----:B------:R-:W-:Y:S02]  /*fdd0*/  LOP3.LUT R28, R15, R234, R250, 0x96, !PT ;  /* 0x000000ea0f1c7212 */ /* 0x000fe400078e96fa */
[----:B------:R-:W-:-:S05]  /*fde0*/  LOP3.LUT R30, R33, R241, R14, 0x96, !PT ;  /* 0x000000f1211e7212 */ /* 0x000fca00078e960e */
[----:B------:R-:W-:Y:S01]  /*fdf0*/  HMMA.16816.F32 R80, R16, R42, R60 ;  /* 0x0000002a1050723c */ /* 0x000fe2000000183c */
[----:B------:R-:W-:Y:S02]  /*fe00*/  LOP3.LUT R14, R2, 0xff, RZ, 0xc0, !PT ;  /* 0x000000ff020e7812 */ /* 0x000fe400078ec0ff */
[----:B------:R-:W-:-:S05]  /*fe10*/  SHF.R.U32.HI R3, RZ, 0x8, R3 ;  /* 0x00000008ff037819 */ /* 0x000fca0000011603 */
[----:B------:R-:W-:Y:S01]  /*fe20*/  HMMA.16816.F32 R56, R16, R50, R52 ;  /* 0x000000321038723c */ /* 0x000fe20000001834 */
[C---:B------:R-:W-:Y:S01]  /*fe30*/  LOP3.LUT R15, R0.reuse, 0xff, RZ, 0xc0, !PT ;  /* 0x000000ff000f7812 */ /* 0x040fe200078ec0ff */
[----:B------:R-:W1:Y:S05]  /*fe40*/  LDSM.16.MT88.4 R52, [R206+0x5400] ;  /* 0x00540000ce34783b */ /* 0x000e6a0000004200 */
[----:B------:R-:W-:Y:S02]  /*fe50*/  LOP3.LUT R19, R125, R233, R4, 0x96, !PT ;  /* 0x000000e97d137212 */ /* 0x000fe400078e9604 */
[----:B------:R-:W-:Y:S02]  /*fe60*/  LOP3.LUT R4, R0, 0xffff, RZ, 0xc0, !PT ;  /* 0x0000ffff00047812 */ /* 0x000fe400078ec0ff */
[----:B------:R-:W-:-:S02]  /*fe70*/  LOP3.LUT R18, R5, R232, R150, 0x96, !PT ;  /* 0x000000e805127212 */ /* 0x000fc400078e9696 */
[----:B------:R-:W-:Y:S02]  /*fe80*/  SHF.R.U32.HI R4, RZ, 0x8, R4 ;  /* 0x00000008ff047819 */ /* 0x000fe40000011604 */
[--C-:B------:R-:W-:Y:S02]  /*fe90*/  SHF.R.U32.HI R5, RZ, 0x10, R2.reuse ;  /* 0x00000010ff057819 */ /* 0x100fe40000011602 */
[----:B------:R-:W-:Y:S02]  /*fea0*/  SHF.R.U32.HI R16, RZ, 0x18, R2 ;  /* 0x00000018ff107819 */ /* 0x000fe40000011602 */
[----:B------:R-:W-:Y:S02]  /*feb0*/  SHF.R.U32.HI R2, RZ, 0x10, R0 ;  /* 0x00000010ff027819 */ /* 0x000fe40000011600 */
[----:B------:R-:W-:Y:S02]  /*fec0*/  PRMT R14, R14, 0x5410, R3 ;  /* 0x000054100e0e7816 */ /* 0x000fe40000000003 */
[----:B------:R-:W-:-:S02]  /*fed0*/  PRMT R3, R15, 0x5410, R4 ;  /* 0x000054100f037816 */ /* 0x000fc40000000004 */
[----:B------:R-:W-:Y:S02]  /*fee0*/  SHF.R.U32.HI R4, RZ, 0x18, R0 ;  /* 0x00000018ff047819 */ /* 0x000fe40000011600 */
[----:B------:R-:W-:Y:S02]  /*fef0*/  LOP3.LUT R2, R2, 0xff, RZ, 0xc0, !PT ;  /* 0x000000ff02027812 */ /* 0x000fe400078ec0ff */
[----:B------:R-:W-:Y:S02]  /*ff00*/  LOP3.LUT R5, R5, 0xff, RZ, 0xc0, !PT ;  /* 0x000000ff05057812 */ /* 0x000fe400078ec0ff */
[----:B------:R-:W-:Y:S01]  /*ff10*/  PRMT R2, R2, 0x5410, R4 ;  /* 0x0000541002027816 */ /* 0x000fe20000000004 */
[--C-:B------:R-:W-:Y:S01]  /*ff20*/  HSET2.LE.AND R0, R3, R176.reuse, PT ;  /* 0x000000b003007233 */ /* 0x100fe20003803000 */
[----:B------:R-:W-:Y:S02]  /*ff30*/  PRMT R3, R5, 0x5410, R16 ;  /* 0x0000541005037816 */ /* 0x000fe40000000010 */
[----:B------:R-:W-:Y:S01]  /*ff40*/  LOP3.LUT R17, R29, R238, R138, 0x96, !PT ;  /* 0x000000ee1d117212 */ /* 0x000fe200078e968a */
[--C-:B------:R-:W-:Y:S01]  /*ff50*/  HSET2.LE.AND R2, R2, R176.reuse, PT ;  /* 0x000000b002027233 */ /* 0x100fe20003803000 */
[----:B------:R-:W-:Y:S01]  /*ff60*/  LOP3.LUT R20, R181, R0, RZ, 0xc0, !PT ;  /* 0x00000000b5147212 */ /* 0x000fe200078ec0ff */
[----:B------:R-:W-:-:S02]  /*ff70*/  HSET2.LE.AND R0, R14, R176, PT ;  /* 0x000000b00e007233 */ /* 0x000fc40003803000 */
[----:B------:R-:W-:Y:S01]  /*ff80*/  HSET2.LE.AND R14, R3, R176, PT ;  /* 0x000000b0030e7233 */ /* 0x000fe20003803000 */
[----:B------:R-:W-:Y:S01]  /*ff90*/  LOP3.LUT R21, R179, R2, RZ, 0xc0, !PT ;  /* 0x00000002b3157212 */ /* 0x000fe200078ec0ff */
[----:B------:R-:W-:Y:S01]  /*ffa0*/  IMAD.WIDE.U32 R2, R17, -0x2daee0ad, RZ ;  /* 0xd2511f5311027825 */ /* 0x000fe200078e00ff */
[----:B------:R-:W-:-:S04]  /*ffb0*/  LOP3.LUT R22, R178, R0, RZ, 0xc0, !PT ;  /* 0x00000000b2167212 */ /* 0x000fc800078ec0ff */
[----:B------:R-:W-:Y:S01]  /*ffc0*/  LOP3.LUT R0, R2, 0xffff, RZ, 0xc0, !PT ;  /* 0x0000ffff02007812 */ /* 0x000fe200078ec0ff */
[----:B------:R-:W-:Y:S01]  /*ffd0*/  IMAD.WIDE.U32 R4, R18, -0x2daee0ad, RZ ;  /* 0xd2511f5312047825 */ /* 0x000fe200078e00ff */
[----:B------:R-:W-:-:S03]  /*ffe0*/  LOP3.LUT R23, R162, R14, RZ, 0xc0, !PT ;  /* 0x0000000ea2177212 */ /* 0x000fc600078ec0ff */
[----:B------:R-:W-:Y:S01]  /*fff0*/  IMAD.WIDE.U32 R34, R19, -0x2daee0ad, RZ ;  /* 0xd2511f5313227825 */ /* 0x000fe200078e00ff */
[----:B------:R-:W-:Y:S01]  /*10000*/  SHF.R.U32.HI R14, RZ, 0x8, R0 ;  /* 0x00000008ff0e7819 */ /* 0x000fe20000011600 */
[----:B------:R-:W-:Y:S01]  /*10010*/  HMMA.16816.F32 R60, R24, R40, R68 ;  /* 0x00000028183c723c */ /* 0x000fe20000001844 */
[----:B------:R-:W-:Y:S01]  /*10020*/  LOP3.LUT R0, R3, R237, R104, 0x96, !PT ;  /* 0x000000ed03007212 */ /* 0x000fe200078e9668 */
[----:B------:R-:W-:Y:S01]  /*10030*/  LDSM.16.MT88.4 R160, [R205+0x5c00] ;  /* 0x005c0000cda0783b */ /* 0x000fe20000004200 */
[----:B------:R-:W-:Y:S02]  /*10040*/  LOP3.LUT R18, R5, R234, R246, 0x96, !PT ;  /* 0x000000ea05127212 */ /* 0x000fe400078e96f6 */
[----:B------:R-:W-:-:S03]  /*10050*/  LOP3.LUT R5, R2, 0xff, RZ, 0xc0, !PT ;  /* 0x000000ff02057812 */ /* 0x000fc600078ec0ff */
[----:B------:R-:W-:Y:S01]  /*10060*/  HMMA.16816.F32 R64, R24, R42, R88 ;  /* 0x0000002a1840723c */ /* 0x000fe20000001858 */
[----:B------:R-:W-:Y:S02]  /*10070*/  SHF.R.U32.HI R17, RZ, 0x18, R2 ;  /* 0x00000018ff117819 */ /* 0x000fe40000011602 */
[----:B------:R-:W-:-:S05]  /*10080*/  SHF.R.U32.HI R3, RZ, 0x10, R0 ;  /* 0x00000010ff037819 */ /* 0x000fca0000011600 */
[----:B------:R-:W-:Y:S01]  /*10090*/  HMMA.16816.F32 R92, R24, R48, R92 ;  /* 0x00000030185c723c */ /* 0x000fe2000000185c */
[----:B------:R-:W-:-:S07]  /*100a0*/  PRMT R19, R5, 0x5410, R14 ;  /* 0x0000541005137816 */ /* 0x000fce000000000e */
[----:B------:R-:W-:Y:S01]  /*100b0*/  HMMA.16816.F32 R76, R24, R50, R76 ;  /* 0x00000032184c723c */ /* 0x000fe2000000184c */
[----:B------:R-:W-:-:S06]  /*100c0*/  LOP3.LUT R16, R0, 0xff, RZ, 0xc0, !PT ;  /* 0x000000ff00107812 */ /* 0x000fcc00078ec0ff */
[----:B------:R-:W-:Y:S02]  /*100d0*/  LOP3.LUT R24, R35, R241, R4, 0x96, !PT ;  /* 0x000000f123187212 */ /* 0x000fe400078e9604 */
[----:B------:R-:W-:Y:S02]  /*100e0*/  SHF.R.U32.HI R4, RZ, 0x10, R2 ;  /* 0x00000010ff047819 */ /* 0x000fe40000011602 */
[----:B------:R-:W-:Y:S02]  /*100f0*/  LOP3.LUT R2, R0, 0xffff, RZ, 0xc0, !PT ;  /* 0x0000ffff00027812 */ /* 0x000fe400078ec0ff */
[----:B------:R-:W-:Y:S02]  /*10100*/  SHF.R.U32.HI R15, RZ, 0x18, R0 ;  /* 0x00000018ff0f7819 */ /* 0x000fe40000011600 */
[----:B------:R-:W-:Y:S02]  /*10110*/  LOP3.LUT R4, R4, 0xff, RZ, 0xc0, !PT ;  /* 0x000000ff04047812 */ /* 0x000fe400078ec0ff */
[----:B------:R-:W-:-:S02]  /*10120*/  SHF.R.U32.HI R5, RZ, 0x8, R2 ;  /* 0x00000008ff057819 */ /* 0x000fc40000011602 */
[----:B------:R-:W-:Y:S01]  /*10130*/  LOP3.LUT R0, R3, 0xff, RZ, 0xc0, !PT ;  /* 0x000000ff03007812 */ /* 0x000fe200078ec0ff */
[----:B------:R-:W-:Y:S01]  /*10140*/  IMAD.WIDE.U32 R2, R18, -0x326172a9, RZ ;  /* 0xcd9e8d5712027825 */ /* 0x000fe200078e00ff */
[----:B------:R-:W-:Y:S02]  /*10150*/  PRMT R14, R4, 0x5410, R17 ;  /* 0x00005410040e7816 */ /* 0x000fe40000000011 */
[----:B------:R-:W-:Y:S02]  /*10160*/  PRMT R5, R16, 0x5410, R5 ;  /* 0x0000541010057816 */ /* 0x000fe40000000005 */
[----:B------:R-:W-:Y:S01]  /*10170*/  PRMT R4, R0, 0x5410, R15 ;  /* 0x0000541000047816 */ /* 0x000fe2000000000f */
[----:B------:R-:W-:Y:S01]  /*10180*/  IMAD.WIDE.U32 R68, R24, -0x326172a9, RZ ;  /* 0xcd9e8d5718447825 */ /* 0x000fe200078e00ff */
[----:B------:R-:W-:Y:S01]  /*10190*/  LOP3.LUT R15, R3, R231, R124, 0x96, !PT ;  /* 0x000000e7030f7212 */ /* 0x000fe200078e967c */
[--C-:B------:R-:W-:Y:S02]  /*101a0*/  HSET2.LE.AND R0, R5, R176.reuse, PT ;  /* 0x000000b005007233 */ /* 0x100fe40003803000 */
[----:B------:R-:W-:-:S02]  /*101b0*/  HSET2.LE.AND R3, R4, R176, PT ;  /* 0x000000b004037233 */ /* 0x000fc40003803000 */
[--C-:B------:R-:W-:Y:S01]  /*101c0*/  HSET2.LE.AND R5, R14, R176.reuse, PT ;  /* 0x000000b00e057233 */ /* 0x100fe20003803000 */
[----:B------:R-:W-:Y:S01]  /*101d0*/  LOP3.LUT R14, R69, R240, R2, 0x96, !PT ;  /* 0x000000f0450e7212 */ /* 0x000fe200078e9602 */
[----:B------:R-:W-:Y:S01]  /*101e0*/  HSET2.LE.AND R4, R19, R176, PT ;  /* 0x000000b013047233 */ /* 0x000fe20003803000 */
[----:B------:R-:W-:Y:S01]  /*101f0*/  LOP3.LUT R17, R220, R3, RZ, 0xc0, !PT ;  /* 0x00000003dc117212 */ /* 0x000fe200078ec0ff */
[----:B------:R-:W-:Y:S01]  /*10200*/  IMAD.WIDE.U32 R2, R15, -0x2daee0ad, RZ ;  /* 0xd2511f530f027825 */ /* 0x000fe200078e00ff */
[----:B------:R-:W-:-:S03]  /*10210*/  LOP3.LUT R19, R193, R5, RZ, 0xc0, !PT ;  /* 0x00000005c1137212 */ /* 0x000fc600078ec0ff */
[----:B------:R-:W-:Y:S01]  /*10220*/  IMAD.WIDE.U32 R42, R14, -0x2daee0ad, RZ ;  /* 0xd2511f530e2a7825 */ /* 0x000fe200078e00ff */
[----:B------:R-:W-:Y:S02]  /*10230*/  LOP3.LUT R18, R196, R4, RZ, 0xc0, !PT ;  /* 0x00000004c4127212 */ /* 0x000fe400078ec0ff */
[----:B------:R-:W-:Y:S01]  /*10240*/  LOP3.LUT R3, R3, R239, R34, 0x96, !PT ;  /* 0x000000ef03037212 */ /* 0x000fe200078e9622 */
[----:B------:R-:W-:Y:S01]  /*10250*/  IMAD.WIDE.U32 R4, R28, -0x326172a9, RZ ;  /* 0xcd9e8d571c047825 */ /* 0x000fe200078e00ff */
[----:B------:R-:W-:Y:S02]  /*10260*/  LOP3.LUT R2, R43, R236, R2, 0x96, !PT ;  /* 0x000000ec2b027212 */ /* 0x000fe400078e9602 */
[----:B------:R-:W-:Y:S01]  /*10270*/  LOP3.LUT R16, R252, R0, RZ, 0xc0, !PT ;  /* 0x00000000fc107212 */ /* 0x000fe200078ec0ff */
[----:B------:R-:W-:Y:S01]  /*10280*/  IMAD.WIDE.U32 R24, R30, -0x326172a9, RZ ;  /* 0xcd9e8d571e187825 */ /* 0x000fe200078e00ff */
[----:B------:R-:W-:Y:S01]  /*10290*/  LOP3.LUT R0, R5, R231, R100, 0x96, !PT ;  /* 0x000000e705007212 */ /* 0x000fe200078e9664 */
[----:B--2---:R-:W-:Y:S01]  /*102a0*/  HMMA.16816.F32 R84, R20, R44, R84 ;  /* 0x0000002c1454723c */ /* 0x004fe20000001854 */
[----:B------:R-:W2:Y:S01]  /*102b0*/  LDSM.16.MT88.4 R28, [R205+0x5800] ;  /* 0x00580000cd1c783b */ /* 0x000ea20000004200 */
[----:B------:R-:W-:-:S04]  /*102c0*/  IMAD.WIDE.U32 R14, R3, -0x326172a9, RZ ;  /* 0xcd9e8d57030e7825 */ /* 0x000fc800078e00ff */
[----:B------:R-:W-:Y:S02]  /*102d0*/  IMAD.WIDE.U32 R2, R2, -0x326172a9, RZ ;  /* 0xcd9e8d5702027825 */ /* 0x000fe400078e00ff */
[C---:B------:R-:W-:Y:S08]  /*102e0*/  HMMA.16816.F32 R80, R20.reuse, R46, R80 ;  /* 0x0000002e1450723c */ /* 0x040ff00000001850 */
[C---:B-1----:R-:W-:Y:S08]  /*102f0*/  HMMA.16816.F32 R72, R20.reuse, R52, R72 ;  /* 0x000000341448723c */ /* 0x042ff00000001848 */
[----:B------:R-:W-:Y:S07]  /*10300*/  HMMA.16816.F32 R56, R20, R54, R56 ;  /* 0x000000361438723c */ /* 0x000fee0000001838 */
[----:B------:R-:W-:Y:S01]  /*10310*/  LOP3.LUT R20, R25, R240, R4, 0x96, !PT ;  /* 0x000000f019147212 */ /* 0x000fe200078e9604 */
[----:B------:R-:W-:Y:S01]  /*10320*/  IMAD.WIDE.U32 R4, R0, -0x2daee0ad, RZ ;  /* 0xd2511f5300047825 */ /* 0x000fe200078e00ff */
[----:B------:R-:W-:-:S02]  /*10330*/  LOP3.LUT R0, R3, R242, R14, 0x96, !PT ;  /* 0x000000f203007212 */ /* 0x000fc400078e960e */
[----:B------:R-:W-:Y:S01]  /*10340*/  LOP3.LUT R21, R2, 0xffff, RZ, 0xc0, !PT ;  /* 0x0000ffff02157812 */ /* 0x000fe200078ec0ff */
[----:B------:R-:W-:Y:S01]  /*10350*/  IMAD.WIDE.U32 R40, R20, -0x2daee0ad, RZ ;  /* 0xd2511f5314287825 */ /* 0x000fe200078e00ff */
[----:B------:R-:W-:Y:S02]  /*10360*/  LOP3.LUT R25, R5, R239, R32, 0x96, !PT ;  /* 0x000000ef05197212 */ /* 0x000fe400078e9620 */
[----:B------:R-:W-:Y:S01]  /*10370*/  LOP3.LUT R3, R0, 0xffff, RZ, 0xc0, !PT ;  /* 0x0000ffff00037812 */ /* 0x000fe200078ec0ff */
[----:B------:R-:W1:Y:S01]  /*10380*/  LDSM.16.MT88.4 R32, [R206+0x5800] ;  /* 0x00580000ce20783b */ /* 0x000e620000004200 */
[----:B------:R-:W-:Y:S02]  /*10390*/  SHF.R.U32.HI R5, RZ, 0x10, R0 ;  /* 0x00000010ff057819 */ /* 0x000fe40000011600 */
[----:B------:R-:W-:Y:S02]  /*103a0*/  LOP3.LUT R23, R41, R236, R4, 0x96, !PT ;  /* 0x000000ec29177212 */ /* 0x000fe400078e9604 */
[----:B------:R-:W-:-:S02]  /*103b0*/  SHF.R.U32.HI R14, RZ, 0x8, R3 ;  /* 0x00000008ff0e7819 */ /* 0x000fc40000011603 */
[----:B------:R-:W-:Y:S02]  /*103c0*/  SHF.R.U32.HI R4, RZ, 0x18, R0 ;  /* 0x00000018ff047819 */ /* 0x000fe40000011600 */
[----:B------:R-:W-:Y:S02]  /*103d0*/  LOP3.LUT R3, R5, 0xff, RZ, 0xc0, !PT ;  /* 0x000000ff05037812 */ /* 0x000fe400078ec0ff */
[----:B------:R-:W-:Y:S02]  /*103e0*/  LOP3.LUT R26, R2, 0xff, RZ, 0xc0, !PT ;  /* 0x000000ff021a7812 */ /* 0x000fe400078ec0ff */
[--C-:B------:R-:W-:Y:S02]  /*103f0*/  SHF.R.U32.HI R5, RZ, 0x10, R2.reuse ;  /* 0x00000010ff057819 */ /* 0x100fe40000011602 */
[----:B------:R-:W-:Y:S02]  /*10400*/  SHF.R.U32.HI R22, RZ, 0x18, R2 ;  /* 0x00000018ff167819 */ /* 0x000fe40000011602 */
[----:B------:R-:W-:-:S02]  /*10410*/  LOP3.LUT R20, R0, 0xff, RZ, 0xc0, !PT ;  /* 0x000000ff00147812 */ /* 0x000fc400078ec0ff */
[----:B------:R-:W-:Y:S02]  /*10420*/  PRMT R2, R3, 0x5410, R4 ;  /* 0x0000541003027816 */ /* 0x000fe40000000004 */
[----:B------:R-:W-:Y:S02]  /*10430*/  SHF.R.U32.HI R3, RZ, 0x8, R21 ;  /* 0x00000008ff037819 */ /* 0x000fe40000011615 */
[----:B------:R-:W-:Y:S02]  /*10440*/  PRMT R0, R20, 0x5410, R14 ;  /* 0x0000541014007816 */ /* 0x000fe4000000000e */
[----:B------:R-:W-:Y:S02]  /*10450*/  PRMT R3, R26, 0x5410, R3 ;  /* 0x000054101a037816 */ /* 0x000fe40000000003 */
[----:B------:R-:W-:Y:S01]  /*10460*/  LOP3.LUT R4, R5, 0xff, RZ, 0xc0, !PT ;  /* 0x000000ff05047812 */ /* 0x000fe200078ec0ff */
[--C-:B------:R-:W-:Y:S02]  /*10470*/  HSET2.LE.AND R0, R0, R176.reuse, PT ;  /* 0x000000b000007233 */ /* 0x100fe40003803000 */
[--C-:B------:R-:W-:Y:S01]  /*10480*/  HSET2.LE.AND R2, R2, R176.reuse, PT ;  /* 0x000000b002027233 */ /* 0x100fe20003803000 */
[----:B------:R-:W-:Y:S01]  /*10490*/  PRMT R4, R4, 0x5410, R22 ;  /* 0x0000541004047816 */ /* 0x000fe20000000016 */
[----:B------:R-:W-:Y:S01]  /*104a0*/  HSET2.LE.AND R3, R3, R176, PT ;  /* 0x000000b003037233 */ /* 0x000fe20003803000 */
[----:B------:R-:W-:-:S02]  /*104b0*/  LOP3.LUT R20, R185, R0, RZ, 0xc0, !PT ;  /* 0x00000000b9147212 */ /* 0x000fc400078ec0ff */
[----:B------:R-:W-:Y:S01]  /*104c0*/  LOP3.LUT R21, R184, R2, RZ, 0xc0, !PT ;  /* 0x00000002b8157212 */ /* 0x000fe200078ec0ff */
[----:B------:R-:W-:Y:S01]  /*104d0*/  HSET2.LE.AND R0, R4, R176, PT ;  /* 0x000000b004007233 */ /* 0x000fe20003803000 */
[----:B------:R-:W-:Y:S01]  /*104e0*/  LOP3.LUT R22, R183, R3, RZ, 0xc0, !PT ;  /* 0x00000003b7167212 */ /* 0x000fe200078ec0ff */
[----:B------:R-:W-:-:S04]  /*104f0*/  IMAD.WIDE.U32 R4, R25, -0x326172a9, RZ ;  /* 0xcd9e8d5719047825 */ /* 0x000fc800078e00ff */
[----:B------:R-:W-:Y:S01]  /*10500*/  IMAD.WIDE.U32 R2, R23, -0x326172a9, RZ ;  /* 0xcd9e8d5717027825 */ /* 0x000fe200078e00ff */
[----:B------:R-:W-:-:S04]  /*10510*/  LOP3.LUT R23, R182, R0, RZ, 0xc0, !PT ;  /* 0x00000000b6177212 */ /* 0x000fc800078ec0ff */
[----:B------:R-:W-:Y:S01]  /*10520*/  LOP3.LUT R0, R3, R242, R4, 0x96, !PT ;  /* 0x000000f203007212 */ /* 0x000fe200078e9604 */
[----:B------:R-:W-:Y:S01]  /*10530*/  HMMA.16816.F32 R48, R16, R44, R60 ;  /* 0x0000002c1030723c */ /* 0x000fe2000000183c */
[----:B------:R-:W-:Y:S02]  /*10540*/  LOP3.LUT R3, R2, 0xffff, RZ, 0xc0, !PT ;  /* 0x0000ffff02037812 */ /* 0x000fe400078ec0ff */
[----:B------:R-:W-:Y:S02]  /*10550*/  LOP3.LUT R4, R0, 0xffff, RZ, 0xc0, !PT ;  /* 0x0000ffff00047812 */ /* 0x000fe400078ec0ff */
[----:B------:R-:W-:-:S03]  /*10560*/  SHF.R.U32.HI R14, RZ, 0x10, R0 ;  /* 0x00000010ff0e7819 */ /* 0x000fc60000011600 */
[----:B------:R-:W-:Y:S01]  /*10570*/  HMMA.16816.F32 R156, R16, R52, R92 ;  /* 0x00000034109c723c */ /* 0x000fe2000000185c */
[----:B------:R-:W-:-:S07]  /*10580*/  LOP3.LUT R25, R0, 0xff, RZ, 0xc0, !PT ;  /* 0x000000ff00197812 */ /* 0x000fce00078ec0ff */
[C---:B------:R-:W-:Y:S08]  /*10590*/  HMMA.16816.F32 R44, R16.reuse, R46, R64 ;  /* 0x0000002e102c723c */ /* 0x040ff00000001840 */
[----:B------:R-:W-:Y:S07]  /*105a0*/  HMMA.16816.F32 R52, R16, R54, R76 ;  /* 0x000000361034723c */ /* 0x000fee000000184c */
[----:B------:R-:W-:-:S02]  /*105b0*/  SHF.R.U32.HI R19, RZ, 0x18, R0 ;  /* 0x00000018ff137819 */ /* 0x000fc40000011600 */
[----:B------:R-:W-:Y:S02]  /*105c0*/  SHF.R.U32.HI R0, RZ, 0x8, R3 ;  /* 0x00000008ff007819 */ /* 0x000fe40000011603 */
[----:B------:R-:W-:Y:S02]  /*105d0*/  SHF.R.U32.HI R3, RZ, 0x8, R4 ;  /* 0x00000008ff037819 */ /* 0x000fe40000011604 */
[----:B------:R-:W-:Y:S02]  /*105e0*/  LOP3.LUT R4, R14, 0xff, RZ, 0xc0, !PT ;  /* 0x000000ff0e047812 */ /* 0x000fe400078ec0ff */
[----:B------:R-:W-:Y:S02]  /*105f0*/  LOP3.LUT R17, R2, 0xff, RZ, 0xc0, !PT ;  /* 0x000000ff02117812 */ /* 0x000fe400078ec0ff */
[--C-:B------:R-:W-:Y:S02]  /*10600*/  SHF.R.U32.HI R16, RZ, 0x10, R2.reuse ;  /* 0x00000010ff107819 */ /* 0x100fe40000011602 */
[----:B------:R-:W-:-:S02]  /*10610*/  SHF.R.U32.HI R18, RZ, 0x18, R2 ;  /* 0x00000018ff127819 */ /* 0x000fc40000011602 */
[----:B------:R-:W-:Y:S02]  /*10620*/  PRMT R2, R4, 0x5410, R19 ;  /* 0x0000541004027816 */ /* 0x000fe40000000013 */
[----:B------:R-:W-:-:S03]  /*10630*/  PRMT R14, R17, 0x5410, R0 ;  /* 0x00005410110e7816 */ /* 0x000fc60000000000 */
[--C-:B------:R-:W-:Y:S01]  /*10640*/  HSET2.LE.AND R2, R2, R176.reuse, PT ;  /* 0x000000b002027233 */ /* 0x100fe20003803000 */
[----:B------:R-:W-:Y:S01]  /*10650*/  PRMT R0, R25, 0x5410, R3 ;  /* 0x0000541019007816 */ /* 0x000fe20000000003 */
[--C-:B------:R-:W-:Y:S01]  /*10660*/  HSET2.LE.AND R3, R14, R176.reuse, PT ;  /* 0x000000b00e037233 */ /* 0x100fe20003803000 */
[----:B------:R-:W-:Y:S02]  /*10670*/  LOP3.LUT R4, R16, 0xff, RZ, 0xc0, !PT ;  /* 0x000000ff10047812 */ /* 0x000fe400078ec0ff */
[----:B------:R-:W-:Y:S02]  /*10680*/  LOP3.LUT R17, R203, R2, RZ, 0xc0, !PT ;  /* 0x00000002cb117212 */ /* 0x000fe400078ec0ff */
[----:B------:R-:W-:Y:S01]  /*10690*/  LOP3.LUT R2, R15, R238, R68, 0x96, !PT ;  /* 0x000000ee0f027212 */ /* 0x000fe200078e9644 */
[--C-:B------:R-:W-:Y:S01]  /*106a0*/  HSET2.LE.AND R0, R0, R176.reuse, PT ;  /* 0x000000b000007233 */ /* 0x100fe20003803000 */
[----:B------:R-:W-:Y:S02]  /*106b0*/  PRMT R4, R4, 0x5410, R18 ;  /* 0x0000541004047816 */ /* 0x000fe40000000012 */
[----:B------:R-:W-:Y:S01]  /*106c0*/  LOP3.LUT R18, R202, R3, RZ, 0xc0, !PT ;  /* 0x00000003ca127212 */ /* 0x000fe200078ec0ff */
[----:B------:R-:W-:Y:S01]  /*106d0*/  IMAD.WIDE.U32 R2, R2, -0x2daee0ad, RZ ;  /* 0xd2511f5302027825 */ /* 0x000fe200078e00ff */
[----:B------:R-:W-:Y:S01]  /*106e0*/  LOP3.LUT R16, R230, R0, RZ, 0xc0, !PT ;  /* 0x00000000e6107212 */ /* 0x000fe200078ec0ff */
[----:B------:R-:W-:-:S03]  /*106f0*/  HSET2.LE.AND R4, R4, R176, PT ;  /* 0x000000b004047233 */ /* 0x000fc60003803000 */
[----:B------:R-:W-:Y:S01]  /*10700*/  LOP3.LUT R0, R3, R237, R42, 0x96, !PT ;  /* 0x000000ed03007212 */ /* 0x000fe200078e962a */
[----:B--2---:R-:W-:Y:S01]  /*10710*/  HMMA.16816.F32 R152, R20, R28, R84 ;  /* 0x0000001c1498723c */ /* 0x004fe20000001854 */
[----:B------:R-:W-:Y:S02]  /*10720*/  LOP3.LUT R19, R201, R4, RZ, 0xc0, !PT ;  /* 0x00000004c9137212 */ /* 0x000fe400078ec0ff */
[----:B------:R-:W-:Y:S02]  /*10730*/  LOP3.LUT R3, R2, 0xffff, RZ, 0xc0, !PT ;  /* 0x0000ffff02037812 */ /* 0x000fe400078ec0ff */
[----:B------:R-:W-:-:S03]  /*10740*/  LOP3.LUT R4, R0, 0xffff, RZ, 0xc0, !PT ;  /* 0x0000ffff00047812 */ /* 0x000fc600078ec0ff */
[----:B------:R-:W-:Y:S01]  /*10750*/  HMMA.16816.F32 R148, R20, R30, R80 ;  /* 0x0000001e1494723c */ /* 0x000fe20000001850 */
[----:B------:R-:W-:-:S07]  /*10760*/  LOP3.LUT R14, R2, 0xff, RZ, 0xc0, !PT ;  /* 0x000000ff020e7812 */ /* 0x000fce00078ec0ff */
[C---:B-1----:R-:W-:Y:S08]  /*10770*/  HMMA.16816.F32 R140, R20.reuse, R32, R72 ;  /* 0x00000020148c723c */ /* 0x042ff00000001848 */
[----:B------:R-:W-:Y:S07]  /*10780*/  HMMA.16816.F32 R56, R20, R34, R56 ;  /* 0x000000221438723c */ /* 0x000fee0000001838 */
[----:B------:R-:W-:-:S02]  /*10790*/  LOP3.LUT R23, R5, R238, R24, 0x96, !PT ;  /* 0x000000ee05177212 */ /* 0x000fc400078e9618 */
[--C-:B------:R-:W-:Y:S01]  /*107a0*/  SHF.R.U32.HI R5, RZ, 0x10, R0.reuse ;  /* 0x00000010ff057819 */ /* 0x100fe20000011600 */
[----:B------:R-:W1:Y:S01]  /*107b0*/  LDSM.16.MT88.4 R24, [R206+0x5c00] ;  /* 0x005c0000ce18783b */ /* 0x000e620000004200 */
[----:B------:R-:W-:Y:S02]  /*107c0*/  LOP3.LUT R21, R0, 0xff, RZ, 0xc0, !PT ;  /* 0x000000ff00157812 */ /* 0x000fe400078ec0ff */
[----:B------:R-:W-:Y:S02]  /*107d0*/  SHF.R.U32.HI R20, RZ, 0x18, R0 ;  /* 0x00000018ff147819 */ /* 0x000fe40000011600 */
[----:B------:R-:W-:Y:S02]  /*107e0*/  SHF.R.U32.HI R0, RZ, 0x8, R3 ;  /* 0x00000008ff007819 */ /* 0x000fe40000011603 */
[----:B------:R-:W-:Y:S02]  /*107f0*/  SHF.R.U32.HI R3, RZ, 0x8, R4 ;  /* 0x00000008ff037819 */ /* 0x000fe40000011604 */
[----:B------:R-:W-:-:S02]  /*10800*/  LOP3.LUT R4, R5, 0xff, RZ, 0xc0, !PT ;  /* 0x000000ff05047812 */ /* 0x000fc400078ec0ff */
[----:B------:R-:W-:Y:S02]  /*10810*/  SHF.R.U32.HI R22, RZ, 0x10, R2 ;  /* 0x00000010ff167819 */ /* 0x000fe40000011602 */
[----:B------:R-:W-:Y:S02]  /*10820*/  PRMT R5, R14, 0x5410, R0 ;  /* 0x000054100e057816 */ /* 0x000fe40000000000 */
[----:B------:R-:W-:Y:S02]  /*10830*/  SHF.R.U32.HI R15, RZ, 0x18, R2 ;  /* 0x00000018ff0f7819 */ /* 0x000fe40000011602 */
[----:B------:R-:W-:Y:S02]  /*10840*/  PRMT R0, R21, 0x5410, R3 ;  /* 0x0000541015007816 */ /* 0x000fe40000000003 */
[----:B------:R-:W-:Y:S02]  /*10850*/  PRMT R2, R4, 0x5410, R20 ;  /* 0x0000541004027816 */ /* 0x000fe40000000014 */
[----:B------:R-:W-:Y:S01]  /*10860*/  LOP3.LUT R4, R22, 0xff, RZ, 0xc0, !PT ;  /* 0x000000ff16047812 */ /* 0x000fe200078ec0ff */
[----:B------:R-:W-:-:S02]  /*10870*/  HSET2.LE.AND R0, R0, R176, PT ;  /* 0x000000b000007233 */ /* 0x000fc40003803000 */
        /* <DEDUP_REMOVED lines=10> */
[----:B------:R-:W-:Y:S01]  /*10920*/  LOP3.LUT R3, R2, 0xffff, RZ, 0xc0, !PT ;  /* 0x0000ffff02037812 */ /* 0x000fe200078ec0ff */
[----:B------:R-:W-:Y:S01]  /*10930*/  HMMA.16816.F32 R156, R16, R32, R156 ;  /* 0x00000020109c723c */ /* 0x000fe2000000189c */
[----:B------:R-:W-:Y:S02]  /*10940*/  LOP3.LUT R4, R0, 0xffff, RZ, 0xc0, !PT ;  /* 0x0000ffff00047812 */ /* 0x000fe400078ec0ff */
[----:B------:R-:W-:Y:S02]  /*10950*/  SHF.R.U32.HI R14, RZ, 0x8, R3 ;  /* 0x00000008ff0e7819 */ /* 0x000fe40000011603 */
[----:B------:R-:W-:-:S02]  /*10960*/  SHF.R.U32.HI R5, RZ, 0x10, R0 ;  /* 0x00000010ff057819 */ /* 0x000fc40000011600 */
[----:B------:R-:W-:Y:S01]  /*10970*/  SHF.R.U32.HI R3, RZ, 0x10, R2 ;  /* 0x00000010ff037819 */ /* 0x000fe20000011602 */
[----:B------:R-:W-:Y:S01]  /*10980*/  HMMA.16816.F32 R48, R16, R28, R48 ;  /* 0x0000001c1030723c */ /* 0x000fe20000001830 */
[----:B------:R-:W-:Y:S02]  /*10990*/  LOP3.LUT R15, R2, 0xff, RZ, 0xc0, !PT ;  /* 0x000000ff020f7812 */ /* 0x000fe400078ec0ff */
[----:B------:R-:W-:-:S05]  /*109a0*/  LOP3.LUT R5, R5, 0xff, RZ, 0xc0, !PT ;  /* 0x000000ff05057812 */ /* 0x000fca00078ec0ff */
[----:B------:R-:W-:Y:S01]  /*109b0*/  HMMA.16816.F32 R44, R16, R30, R44 ;  /* 0x0000001e102c723c */ /* 0x000fe2000000182c */
[----:B------:R-:W-:-:S07]  /*109c0*/  PRMT R14, R15, 0x5410, R14 ;  /* 0x000054100f0e7816 */ /* 0x000fce000000000e */
[----:B------:R-:W-:Y:S07]  /*109d0*/  HMMA.16816.F32 R32, R16, R34, R52 ;  /* 0x000000221020723c */ /* 0x000fee0000001834 */
[----:B------:R-:W-:Y:S02]  /*109e0*/  LOP3.LUT R17, R0, 0xff, RZ, 0xc0, !PT ;  /* 0x000000ff00117812 */ /* 0x000fe400078ec0ff */
[----:B------:R-:W-:Y:S02]  /*109f0*/  SHF.R.U32.HI R16, RZ, 0x18, R0 ;  /* 0x00000018ff107819 */ /* 0x000fe40000011600 */
[----:B------:R-:W-:-:S02]  /*10a00*/  SHF.R.U32.HI R0, RZ, 0x8, R4 ;  /* 0x00000008ff007819 */ /* 0x000fc40000011604 */
[----:B------:R-:W-:Y:S02]  /*10a10*/  SHF.R.U32.HI R18, RZ, 0x18, R2 ;  /* 0x00000018ff127819 */ /* 0x000fe40000011602 */
[----:B------:R-:W-:Y:S02]  /*10a20*/  LOP3.LUT R4, R3, 0xff, RZ, 0xc0, !PT ;  /* 0x000000ff03047812 */ /* 0x000fe400078ec0ff */
[----:B------:R-:W-:Y:S02]  /*10a30*/  PRMT R0, R17, 0x5410, R0 ;  /* 0x0000541011007816 */ /* 0x000fe40000000000 */
[----:B------:R-:W-:Y:S02]  /*10a40*/  PRMT R2, R5, 0x5410, R16 ;  /* 0x0000541005027816 */ /* 0x000fe40000000010 */
[----:B------:R-:W-:Y:S01]  /*10a50*/  PRMT R4, R4, 0x5410, R18 ;  /* 0x0000541004047816 */ /* 0x000fe20000000012 */
[----:B------:R-:W-:Y:S01]  /*10a60*/  IMAD.MOV.U32 R220, RZ, RZ, R243 ;  /* 0x000000ffffdc7224 */ /* 0x000fe200078e00f3 */
[----:B------:R-:W-:-:S02]  /*10a70*/  HSET2.LE.AND R0, R0, R176, PT ;  /* 0x000000b000007233 */ /* 0x000fc40003803000 */
[--C-:B------:R-:W-:Y:S02]  /*10a80*/  HSET2.LE.AND R2, R2, R176.reuse, PT ;  /* 0x000000b002027233 */ /* 0x100fe40003803000 */
[--C-:B------:R-:W-:Y:S02]  /*10a90*/  HSET2.LE.AND R3, R14, R176.reuse, PT ;  /* 0x000000b00e037233 */ /* 0x100fe40003803000 */
[----:B------:R-:W-:Y:S01]  /*10aa0*/  HSET2.LE.AND R4, R4, R176, PT ;  /* 0x000000b004047233 */ /* 0x000fe20003803000 */
[----:B------:R-:W-:Y:S02]  /*10ab0*/  ISETP.GT.AND P1, PT, R180, R220, PT ;  /* 0x000000dcb400720c */ /* 0x000fe40003f24270 */
[----:B------:R-:W-:Y:S02]  /*10ac0*/  LOP3.LUT R144, R218, R0, RZ, 0xc0, !PT ;  /* 0x00000000da907212 */ /* 0x000fe400078ec0ff */
[----:B------:R-:W-:Y:S02]  /*10ad0*/  LOP3.LUT R145, R194, R2, RZ, 0xc0, !PT ;  /* 0x00000002c2917212 */ /* 0x000fe400078ec0ff */
[----:B------:R-:W-:-:S02]  /*10ae0*/  LOP3.LUT R146, R191, R3, RZ, 0xc0, !PT ;  /* 0x00000003bf927212 */ /* 0x000fc400078ec0ff */
[----:B------:R-:W-:Y:S01]  /*10af0*/  LOP3.LUT R147, R190, R4, RZ, 0xc0, !PT ;  /* 0x00000004be937212 */ /* 0x000fe200078ec0ff */
[----:B------:R-:W-:Y:S01]  /*10b00*/  HMMA.16816.F32 R152, R136, R160, R152 ;  /* 0x000000a08898723c */ /* 0x000fe20000001898 */
[----:B------:R-:W-:Y:S01]  /*10b10*/  IADD3 R245, P0, R6, -0x100, RZ ;  /* 0xffffff0006f57810 */ /* 0x000fe20007f1e0ff */
[----:B------:R-:W-:-:S06]  /*10b20*/  IMAD.MOV.U32 R230, RZ, RZ, R180 ;  /* 0x000000ffffe67224 */ /* 0x000fcc00078e00b4 */
[----:B------:R-:W-:Y:S01]  /*10b30*/  HMMA.16816.F32 R148, R136, R162, R148 ;  /* 0x000000a28894723c */ /* 0x000fe20000001894 */
[----:B------:R-:W-:-:S07]  /*10b40*/  IADD3.X R243, R7, -0x1, RZ, P0, !PT ;  /* 0xffffffff07f37810 */ /* 0x000fce00007fe4ff */
[----:B------:R-:W-:Y:S08]  /*10b50*/  HMMA.16816.F32 R164, R144, R160, R48 ;  /* 0x000000a090a4723c */ /* 0x000ff00000001830 */
[----:B-1----:R-:W-:Y:S08]  /*10b60*/  HMMA.16816.F32 R140, R136, R24, R140 ;  /* 0x00000018888c723c */ /* 0x002ff0000000188c */
[C---:B------:R-:W-:Y:S08]  /*10b70*/  HMMA.16816.F32 R160, R144.reuse, R162, R44 ;  /* 0x000000a290a0723c */ /* 0x040ff0000000182c */
[----:B------:R-:W-:Y:S08]  /*10b80*/  HMMA.16816.F32 R156, R144, R24, R156 ;  /* 0x00000018909c723c */ /* 0x000ff0000000189c */
[-C--:B------:R-:W-:Y:S08]  /*10b90*/  HMMA.16816.F32 R136, R136, R26.reuse, R56 ;  /* 0x0000001a8888723c */ /* 0x080ff00000001838 */
[----:B------:R-:W-:Y:S01]  /*10ba0*/  HMMA.16816.F32 R144, R144, R26, R32 ;  /* 0x0000001a9090723c */ /* 0x000fe20000001820 */
[----:B------:R-:W-:Y:S07]  /*10bb0*/  @!P1 BRA `(.L_x_898) ;  /* 0x0000dc7000009947 */ /* 0x000fee0003800000 */
[----:B---3--:R-:W2:Y:S04]  /*10bc0*/  LDL.64 R198, [R1+0x2d0] ;  /* 0x0002d00001c67983 */ /* 0x008ea80000100a00 */
[----:B------:R-:W3:Y:S01]  /*10bd0*/  LDL.64 R196, [R1+0x58] ;  /* 0x0000580001c47983 */ /* 0x000ee20000100a00 */
[----:B-----5:R-:W-:Y:S01]  /*10be0*/  SHF.L.U64.HI R252, R248, 0x7, R249 ;  /* 0x00000007f8fc7819 */ /* 0x020fe200000102f9 */
[----:B------:R-:W-:-:S04]  /*10bf0*/  DEPBAR.LE SB0, 0x0 ;  /* 0x000080000000791a */ /* 0x000fc80000000000 */
[----:B------:R-:W-:Y:S01]  /*10c00*/  IADD3 R230, R200, -0x2, RZ ;  /* 0xfffffffec8e67810 */ /* 0x000fe20007ffe0ff */
[----:B------:R-:W-:Y:S01]  /*10c10*/  IMAD.SHL.U32 R193, R248, 0x80, RZ ;  /* 0x00000080f8c17824 */ /* 0x000fe200078e00ff */
[----:B------:R-:W-:Y:S01]  /*10c20*/  ISETP.GE.AND P0, PT, R235, R244, PT ;  /* 0x000000f4eb00720c */ /* 0x000fe20003f06270 */
[----:B------:R-:W-:Y:S01]  /*10c30*/  WARPSYNC 0xffffffff ;  /* 0xffffffff00007948 */ /* 0x000fe20003800000 */
[----:B------:R-:W-:Y:S01]  /*10c40*/  SHF.R.S32.HI R0, RZ, 0x1f, R230 ;  /* 0x0000001fff007819 */ /* 0x000fe200000114e6 */
[----:B------:R-:W-:Y:S01]  /*10c50*/  IMAD R4, R252, R230, RZ ;  /* 0x000000e6fc047224 */ /* 0x000fe200078e02ff */
[----:B------:R-:W-:Y:S01]  /*10c60*/  BAR.SYNC.DEFER_BLOCKING 0x0 ;  /* 0x0000000000007b1d */ /* 0x000fe20000010000 */
[----:B------:R-:W-:Y:S02]  /*10c70*/  IMAD.SHL.U32 R219, R219, 0x2, RZ ;  /* 0x00000002dbdb7824 */ /* 0x000fe400078e00ff */
[----:B------:R-:W-:-:S03]  /*10c80*/  IMAD R5, R0, R193, R4 ;  /* 0x000000c100057224 */ /* 0x000fc600078e0204 */
[----:B------:R-:W-:Y:S01]  /*10c90*/  LOP3.LUT R219, R219, 0x6, RZ, 0xc0, !PT ;  /* 0x00000006dbdb7812 */ /* 0x000fe200078ec0ff */
[----:B------:R-:W-:Y:S02]  /*10ca0*/  BSSY B1, `(.L_x_899) ;  /* 0x0000278000017945 */ /* 0x000fe40003800000 */
[----:B------:R-:W-:Y:S04]  /*10cb0*/  @P0 STS [R229+0x4000], RZ ;  /* 0x004000ffe5000388 */ /* 0x000fe80000000800 */
[----:B------:R-:W-:Y:S04]  /*10cc0*/  @P0 STS [R229+0x4004], RZ ;  /* 0x004004ffe5000388 */ /* 0x000fe80000000800 */
[----:B------:R-:W-:Y:S01]  /*10cd0*/  @P0 STS.64 [R229+0x4008], RZ ;  /* 0x004008ffe5000388 */ /* 0x000fe20000000a00 */
[----:B--2---:R-:W-:-:S04]  /*10ce0*/  IMAD.WIDE.U32 R2, R230, R193, R198 ;  /* 0x000000c1e6027225 */ /* 0x004fc800078e00c6 */
[----:B------:R-:W-:Y:S01]  /*10cf0*/  IMAD.IADD R3, R3, 0x1, R5 ;  /* 0x0000000103037824 */ /* 0x000fe200078e0205 */
[CC--:B------:R-:W-:Y:S02]  /*10d00*/  @!P0 LEA R0, P4, R248.reuse, R2.reuse, 0x5 ;  /* 0x00000002f8008211 */ /* 0x0c0fe400078828ff */
[----:B------:R-:W-:Y:S02]  /*10d10*/  @!P0 LEA R4, P2, R248, R2, 0x6 ;  /* 0x00000002f8048211 */ /* 0x000fe400078430ff */
[-C--:B---3--:R-:W-:Y:S02]  /*10d20*/  @!P0 LEA R18, P5, R2, R196.reuse, 0x1 ;  /* 0x000000c402128211 */ /* 0x088fe400078a08ff */
[----:B------:R-:W-:Y:S02]  /*10d30*/  @!P0 LEA R16, P3, R0, R196, 0x1 ;  /* 0x000000c400108211 */ /* 0x000fe400078608ff */
[CCC-:B------:R-:W-:Y:S02]  /*10d40*/  @!P0 LEA.HI.X R5, R248.reuse, R3.reuse, R249.reuse, 0x5, P4 ;  /* 0x00000003f8058211 */ /* 0x1c0fe400020f2cf9 */
[----:B------:R-:W-:-:S02]  /*10d50*/  @!P0 LEA.HI.X R15, R248, R3, R249, 0x6, P2 ;  /* 0x00000003f80f8211 */ /* 0x000fc400010f34f9 */
[-CC-:B------:R-:W-:Y:S01]  /*10d60*/  @!P0 LEA.HI.X R19, R2, R197.reuse, R3.reuse, 0x1, P5 ;  /* 0x000000c502138211 */ /* 0x180fe200028f0c03 */
[----:B------:R-:W-:Y:S01]  /*10d70*/  @!P0 IMAD.WIDE.U32 R2, R248, 0x60, R2 ;  /* 0x00000060f8028825 */ /* 0x000fe200078e0002 */
[-C--:B------:R-:W-:Y:S02]  /*10d80*/  @!P0 LEA.HI.X R17, R0, R197.reuse, R5, 0x1, P3 ;  /* 0x000000c500118211 */ /* 0x080fe400018f0c05 */
[CC--:B------:R-:W-:Y:S01]  /*10d90*/  @!P0 LEA R14, P1, R4.reuse, R196.reuse, 0x1 ;  /* 0x000000c4040e8211 */ /* 0x0c0fe200078208ff */
[----:B------:R-:W-:Y:S01]  /*10da0*/  @!P0 IMAD R0, R249, 0x60, RZ ;  /* 0x00000060f9008824 */ /* 0x000fe200078e02ff */
[----:B------:R-:W-:Y:S01]  /*10db0*/  @!PT LDS RZ, [RZ] ;  /* 0x00000000fffff984 */ /* 0x000fe20000000800 */
[----:B------:R-:W-:Y:S01]  /*10dc0*/  @!PT LDS RZ, [RZ] ;  /* 0x00000000fffff984 */ /* 0x000fe20000000800 */
[----:B------:R-:W-:Y:S01]  /*10dd0*/  @!PT LDS RZ, [RZ] ;  /* 0x00000000fffff984 */ /* 0x000fe20000000800 */
[----:B------:R1:W-:Y:S02]  /*10de0*/  @!P0 LDGSTS.E.BYPASS.LTC128B.128 [R229+0x4000], [R18.64] ;  /* 0x0400000012e58fae */ /* 0x0003e4000b901d44 */
[-C--:B------:R-:W-:Y:S01]  /*10df0*/  @!P0 LEA.HI.X R15, R4, R197.reuse, R15, 0x1, P1 ;  /* 0x000000c5040f8211 */ /* 0x080fe200008f0c0f */
[----:B------:R-:W-:Y:S01]  /*10e00*/  @!P0 IMAD.IADD R0, R0, 0x1, R3 ;  /* 0x0000000100008824 */ /* 0x000fe200078e0203 */
[C---:B------:R-:W-:Y:S01]  /*10e10*/  @!P0 LEA R4, P1, R2.reuse, R196, 0x1 ;  /* 0x000000c402048211 */ /* 0x040fe200078208ff */
[----:B------:R-:W-:Y:S03]  /*10e20*/  @P0 STS.128 [R229+0x4800], RZ ;  /* 0x004800ffe5000388 */ /* 0x000fe60000000c00 */
[----:B------:R-:W-:Y:S01]  /*10e30*/  @!P0 LEA.HI.X R5, R2, R197, R0, 0x1, P1 ;  /* 0x000000c502058211 */ /* 0x000fe200008f0c00 */
        /* <DEDUP_REMOVED lines=14> */
[----:B------:R-:W-:Y:S04]  /*10f20*/  LDSM.16.M88.4 R32, [R204+0x2000] ;  /* 0x00200000cc20783b */ /* 0x000fe80000000200 */
[----:B------:R-:W4:Y:S04]  /*10f30*/  LDSM.16.M88.4 R24, [R207+0x1000] ;  /* 0x00100000cf18783b */ /* 0x000f280000000200 */
[----:B------:R-:W-:Y:S04]  /*10f40*/  LDSM.16.M88.4 R28, [R207] ;  /* 0x00000000cf1c783b */ /* 0x000fe80000000200 */
[----:B------:R-:W2:Y:S04]  /*10f50*/  LDSM.16.M88.4 R48, [R204+0x2400] ;  /* 0x00240000cc30783b */ /* 0x000ea80000000200 */
[----:B------:R-:W-:Y:S04]  /*10f60*/  LDSM.16.M88.4 R40, [R209] ;  /* 0x00000000d128783b */ /* 0x000fe80000000200 */
[----:B-1----:R-:W1:Y:S04]  /*10f70*/  LDSM.16.M88.4 R16, [R208+0x1000] ;  /* 0x00100000d010783b */ /* 0x002e680000000200 */
[----:B------:R-:W-:Y:S04]  /*10f80*/  LDSM.16.M88.4 R20, [R208] ;  /* 0x00000000d014783b */ /* 0x000fe80000000200 */
[----:B------:R-:W1:Y:S04]  /*10f90*/  LDSM.16.M88.4 R60, [R216] ;  /* 0x00000000d83c783b */ /* 0x000e680000000200 */
[----:B------:R-:W1:Y:S04]  /*10fa0*/  LDSM.16.M88.4 R44, [R204+0x2800] ;  /* 0x00280000cc2c783b */ /* 0x000e680000000200 */
[----:B------:R-:W1:Y:S04]  /*10fb0*/  LDSM.16.M88.4 R52, [R204+0x2c00] ;  /* 0x002c0000cc34783b */ /* 0x000e680000000200 */
[----:B------:R-:W0:Y:S01]  /*10fc0*/  LDGDEPBAR ;  /* 0x00000000000079af */ /* 0x000e220000000000 */
[C---:B----4-:R-:W-:Y:S08]  /*10fd0*/  HMMA.16816.F32 R56, R24.reuse, R34, RZ ;  /* 0x000000221838723c */ /* 0x050ff000000018ff */
[----:B------:R-:W-:Y:S08]  /*10fe0*/  HMMA.16816.F32 R64, R24, R32, RZ ;  /* 0x000000201840723c */ /* 0x000ff000000018ff */
[-C--:B--2---:R-:W-:Y:S08]  /*10ff0*/  HMMA.16816.F32 R80, R28, R48.reuse, RZ ;  /* 0x000000301c50723c */ /* 0x084ff000000018ff */
[----:B------:R-:W-:Y:S08]  /*11000*/  HMMA.16816.F32 R76, R24, R48, RZ ;  /* 0x00000030184c723c */ /* 0x000ff000000018ff */
[----:B-1----:R-:W-:Y:S01]  /*11010*/  HMMA.16816.F32 R84, R16, R42, R56 ;  /* 0x0000002a1054723c */ /* 0x002fe20000001838 */
[----:B------:R-:W-:Y:S07]  /*11020*/  LDSM.16.M88.4 R56, [R214] ;  /* 0x00000000d638783b */ /* 0x000fee0000000200 */
[C---:B------:R-:W-:Y:S08]  /*11030*/  HMMA.16816.F32 R72, R28.reuse, R32, RZ ;  /* 0x000000201c48723c */ /* 0x040ff000000018ff */
[----:B------:R-:W-:Y:S01]  /*11040*/  HMMA.16816.F32 R68, R28, R34, RZ ;  /* 0x000000221c44723c */ /* 0x000fe200000018ff */
[----:B------:R-:W1:Y:S07]  /*11050*/  LDSM.16.M88.4 R32, [R215] ;  /* 0x00000000d720783b */ /* 0x000e6e0000000200 */
[----:B------:R-:W-:Y:S01]  /*11060*/  HMMA.16816.F32 R184, R16, R40, R64 ;  /* 0x0000002810b8723c */ /* 0x000fe20000001840 */
[----:B------:R-:W-:-:S02]  /*11070*/  IMAD.MOV.U32 R0, RZ, RZ, R87 ;  /* 0x000000ffff007224 */ /* 0x000fc400078e0057 */
[----:B------:R-:W-:Y:S02]  /*11080*/  IMAD.MOV.U32 R2, RZ, RZ, R86 ;  /* 0x000000ffff027224 */ /* 0x000fe400078e0056 */
[----:B------:R-:W-:Y:S02]  /*11090*/  IMAD.MOV.U32 R252, RZ, RZ, R84 ;  /* 0x000000fffffc7224 */ /* 0x000fe400078e0054 */
[----:B------:R-:W-:Y:S01]  /*110a0*/  IMAD.MOV.U32 R245, RZ, RZ, R85 ;  /* 0x000000fffff57224 */ /* 0x000fe200078e0055 */
[-C--:B------:R-:W-:Y:S08]  /*110b0*/  HMMA.16816.F32 R64, R20, R60.reuse, R80 ;  /* 0x0000003c1440723c */ /* 0x080ff00000001850 */
[----:B------:R-:W-:Y:S08]  /*110c0*/  HMMA.16816.F32 R196, R16, R60, R76 ;  /* 0x0000003c10c4723c */ /* 0x000ff0000000184c */
[-C--:B------:R-:W-:Y:S08]  /*110d0*/  HMMA.16816.F32 R88, R28, R44.reuse, RZ ;  /* 0x0000002c1c58723c */ /* 0x080ff000000018ff */
[----:B------:R-:W-:Y:S01]  /*110e0*/  HMMA.16816.F32 R84, R24, R44, RZ ;  /* 0x0000002c1854723c */ /* 0x000fe200000018ff */
[----:B------:R-:W-:-:S02]  /*110f0*/  IMAD.MOV.U32 R127, RZ, RZ, R64 ;  /* 0x000000ffff7f7224 */ /* 0x000fc400078e0040 */
[----:B------:R-:W-:Y:S02]  /*11100*/  IMAD.MOV.U32 R103, RZ, RZ, R65 ;  /* 0x000000ffff677224 */ /* 0x000fe400078e0041 */
[----:B------:R-:W-:Y:S02]  /*11110*/  IMAD.MOV.U32 R102, RZ, RZ, R66 ;  /* 0x000000ffff667224 */ /* 0x000fe400078e0042 */
[----:B------:R-:W-:Y:S01]  /*11120*/  IMAD.MOV.U32 R3, RZ, RZ, R67 ;  /* 0x000000ffff037224 */ /* 0x000fe200078e0043 */
[-C--:B------:R-:W-:Y:S01]  /*11130*/  HMMA.16816.F32 R80, R24, R46.reuse, RZ ;  /* 0x0000002e1850723c */ /* 0x080fe200000018ff */
[----:B------:R-:W-:Y:S07]  /*11140*/  LDSM.16.M88.4 R64, [R204+0x3800] ;  /* 0x00380000cc40783b */ /* 0x000fee0000000200 */
[----:B------:R-:W-:Y:S01]  /*11150*/  HMMA.16816.F32 R76, R28, R46, RZ ;  /* 0x0000002e1c4c723c */ /* 0x000fe200000018ff */
[----:B------:R-:W2:Y:S07]  /*11160*/  LDSM.16.M88.4 R44, [R204+0x3400] ;  /* 0x00340000cc2c783b */ /* 0x000eae0000000200 */
[C---:B------:R-:W-:Y:S08]  /*11170*/  HMMA.16816.F32 R188, R20.reuse, R40, R72 ;  /* 0x0000002814bc723c */ /* 0x040ff00000001848 */
[----:B------:R-:W-:Y:S08]  /*11180*/  HMMA.16816.F32 R200, R20, R42, R68 ;  /* 0x0000002a14c8723c */ /* 0x000ff00000001844 */
[-C--:B------:R-:W-:Y:S08]  /*11190*/  HMMA.16816.F32 R96, R24, R50.reuse, RZ ;  /* 0x000000321860723c */ /* 0x080ff000000018ff */
[C---:B------:R-:W-:Y:S01]  /*111a0*/  HMMA.16816.F32 R92, R28.reuse, R50, RZ ;  /* 0x000000321c5c723c */ /* 0x040fe200000018ff */
[----:B------:R-:W4:Y:S07]  /*111b0*/  LDSM.16.M88.4 R48, [R204+0x3000] ;  /* 0x00300000cc30783b */ /* 0x000f2e0000000200 */
[-C--:B------:R-:W-:Y:S08]  /*111c0*/  HMMA.16816.F32 R72, R28, R52.reuse, RZ ;  /* 0x000000341c48723c */ /* 0x080ff000000018ff */
[C---:B------:R-:W-:Y:S08]  /*111d0*/  HMMA.16816.F32 R68, R24.reuse, R52, RZ ;  /* 0x000000341844723c */ /* 0x040ff000000018ff */
[-C--:B------:R-:W-:Y:S08]  /*111e0*/  HMMA.16816.F32 R40, R24, R54.reuse, RZ ;  /* 0x000000361828723c */ /* 0x080ff000000018ff */
[----:B------:R-:W-:Y:S08]  /*111f0*/  HMMA.16816.F32 R52, R28, R54, RZ ;  /* 0x000000361c34723c */ /* 0x000ff000000018ff */
[-C--:B-1----:R-:W-:Y:S08]  /*11200*/  HMMA.16816.F32 R180, R20, R32.reuse, R88 ;  /* 0x0000002014b4723c */ /* 0x082ff00000001858 */
[C---:B------:R-:W-:Y:S08]  /*11210*/  HMMA.16816.F32 R168, R16.reuse, R32, R84 ;  /* 0x0000002010a8723c */ /* 0x040ff00000001854 */
[-C--:B------:R-:W-:Y:S08]  /*11220*/  HMMA.16816.F32 R172, R16, R34.reuse, R80 ;  /* 0x0000002210ac723c */ /* 0x080ff00000001850 */
[----:B------:R-:W-:Y:S01]  /*11230*/  HMMA.16816.F32 R120, R20, R34, R76 ;  /* 0x000000221478723c */ /* 0x000fe2000000184c */
[----:B------:R-:W1:Y:S07]  /*11240*/  LDSM.16.M88.4 R32, [R212] ;  /* 0x00000000d420783b */ /* 0x000e6e0000000200 */
[----:B--2---:R-:W-:Y:S08]  /*11250*/  HMMA.16816.F32 R84, R28, R46, RZ ;  /* 0x0000002e1c54723c */ /* 0x004ff000000018ff */
[----:B------:R-:W-:Y:S01]  /*11260*/  HMMA.16816.F32 R104, R20, R58, R52 ;  /* 0x0000003a1468723c */ /* 0x000fe20000001834 */
[----:B------:R-:W2:Y:S07]  /*11270*/  LDSM.16.M88.4 R52, [R211] ;  /* 0x00000000d334783b */ /* 0x000eae0000000200 */
[-C--:B------:R-:W-:Y:S08]  /*11280*/  HMMA.16816.F32 R192, R16, R62.reuse, R96 ;  /* 0x0000003e10c0723c */ /* 0x080ff00000001860 */
[C---:B------:R-:W-:Y:S08]  /*11290*/  HMMA.16816.F32 R176, R20.reuse, R62, R92 ;  /* 0x0000003e14b0723c */ /* 0x040ff0000000185c */
[-C--:B------:R-:W-:Y:S08]  /*112a0*/  HMMA.16816.F32 R116, R20, R56.reuse, R72 ;  /* 0x000000381474723c */ /* 0x080ff00000001848 */
[C---:B------:R-:W-:Y:S08]  /*112b0*/  HMMA.16816.F32 R108, R16.reuse, R56, R68 ;  /* 0x00000038106c723c */ /* 0x040ff00000001844 */
[----:B------:R-:W-:Y:S01]  /*112c0*/  HMMA.16816.F32 R112, R16, R58, R40 ;  /* 0x0000003a1070723c */ /* 0x000fe20000001828 */
[----:B------:R-:W1:Y:S07]  /*112d0*/  LDSM.16.M88.4 R40, [R213] ;  /* 0x00000000d528783b */ /* 0x000e6e0000000200 */
[-C--:B----4-:R-:W-:Y:S08]  /*112e0*/  HMMA.16816.F32 R76, R28, R48.reuse, RZ ;  /* 0x000000301c4c723c */ /* 0x090ff000000018ff */
[C---:B------:R-:W-:Y:S08]  /*112f0*/  HMMA.16816.F32 R72, R24.reuse, R48, RZ ;  /* 0x000000301848723c */ /* 0x040ff000000018ff */
[-C--:B------:R-:W-:Y:S08]  /*11300*/  HMMA.16816.F32 R68, R24, R50.reuse, RZ ;  /* 0x000000321844723c */ /* 0x080ff000000018ff */
[C---:B------:R-:W-:Y:S08]  /*11310*/  HMMA.16816.F32 R60, R28.reuse, R50, RZ ;  /* 0x000000321c3c723c */ /* 0x040ff000000018ff */
[-C--:B------:R-:W-:Y:S08]  /*11320*/  HMMA.16816.F32 R56, R28, R44.reuse, RZ ;  /* 0x0000002c1c38723c */ /* 0x080ff000000018ff */
[C---:B------:R-:W-:Y:S08]  /*11330*/  HMMA.16816.F32 R48, R24.reuse, R44, RZ ;  /* 0x0000002c1830723c */ /* 0x040ff000000018ff */
[C---:B------:R-:W-:Y:S08]  /*11340*/  HMMA.16816.F32 R88, R24.reuse, R46, RZ ;  /* 0x0000002e1858723c */ /* 0x040ff000000018ff */
[----:B------:R-:W-:Y:S08]  /*11350*/  HMMA.16816.F32 R44, R24, R64, RZ ;  /* 0x00000040182c723c */ /* 0x000ff000000018ff */
[-C--:B-1----:R-:W-:Y:S08]  /*11360*/  HMMA.16816.F32 R96, R20, R34.reuse, R84 ;  /* 0x000000221460723c */ /* 0x082ff00000001854 */
[C---:B------:R-:W-:Y:S08]  /*11370*/  HMMA.16816.F32 R128, R16.reuse, R34, R88 ;  /* 0x000000221080723c */ /* 0x040ff00000001858 */
[----:B--2---:R-:W-:Y:S08]  /*11380*/  HMMA.16816.F32 R44, R16, R52, R44 ;  /* 0x00000034102c723c */ /* 0x004ff0000000182c */
[----:B------:R-:W-:Y:S01]  /*11390*/  IMAD.MOV.U32 R35, RZ, RZ, R99 ;  /* 0x000000ffff237224 */ /* 0x000fe200078e0063 */
[----:B------:R-:W-:Y:S01]  /*113a0*/  HMMA.16816.F32 R56, R20, R32, R56 ;  /* 0x000000201438723c */ /* 0x000fe20000001838 */
[----:B------:R-:W-:-:S02]  /*113b0*/  IMAD.MOV.U32 R99, RZ, RZ, R0 ;  /* 0x000000ffff637224 */ /* 0x000fc400078e0000 */
[----:B------:R-:W-:Y:S02]  /*113c0*/  IMAD R0, R230, 0x80, R219 ;  /* 0x00000080e6007824 */ /* 0x000fe400078e02db */
[----:B------:R-:W-:-:S03]  /*113d0*/  IMAD.MOV.U32 R34, RZ, RZ, R97 ;  /* 0x000000ffff227224 */ /* 0x000fc600078e0061 */
[----:B------:R-:W-:Y:S01]  /*113e0*/  HMMA.16816.F32 R48, R16, R32, R48 ;  /* 0x000000201030723c */ /* 0x000fe20000001830 */
[C---:B------:R-:W-:Y:S02]  /*113f0*/  ISETP.GE.AND P1, PT, R0.reuse, R224, PT ;  /* 0x000000e00000720c */ /* 0x040fe40003f26270 */
[C---:B------:R-:W-:Y:S02]  /*11400*/  ISETP.GE.AND P4, PT, R0.reuse, R223, PT ;  /* 0x000000df0000720c */ /* 0x040fe40003f86270 */
[C---:B------:R-:W-:Y:S02]  /*11410*/  ISETP.GE.OR P1, PT, R0.reuse, R228, !P1 ;  /* 0x000000e40000720c */ /* 0x040fe40004f26670 */
[----:B------:R-:W-:Y:S01]  /*11420*/  IMAD.MOV.U32 R33, RZ, RZ, R98 ;  /* 0x000000ffff217224 */ /* 0x000fe200078e0062 */
[C---:B------:R-:W-:Y:S01]  /*11430*/  ISETP.GE.OR P4, PT, R0.reuse, R227, !P4 ;  /* 0x000000e30000720c */ /* 0x040fe20006786670 */
[----:B------:R-:W-:Y:S01]  /*11440*/  IMAD.MOV.U32 R98, RZ, RZ, R2 ;  /* 0x000000ffff627224 */ /* 0x000fe200078e0002 */
[----:B------:R-:W-:Y:S01]  /*11450*/  IADD3 R2, R0, 0x1, RZ ;  /* 0x0000000100027810 */ /* 0x000fe20007ffe0ff */
[----:B------:R-:W-:Y:S01]  /*11460*/  IMAD.MOV.U32 R15, RZ, RZ, R44 ;  /* 0x000000ffff0f7224 */ /* 0x000fe200078e002c */
[----:B------:R-:W-:Y:S01]  /*11470*/  FSEL R126, R188, -INF , !P1 ;  /* 0xff800000bc7e7808 */ /* 0x000fe20004800000 */
[----:B------:R-:W-:Y:S01]  /*11480*/  IMAD.MOV.U32 R32, RZ, RZ, R96 ;  /* 0x000000ffff207224 */ /* 0x000fe200078e0060 */
[C---:B------:R-:W-:Y:S01]  /*11490*/  ISETP.GE.AND P5, PT, R2.reuse, R224, PT ;  /* 0x000000e00200720c */ /* 0x040fe20003fa6270 */
[----:B------:R-:W-:Y:S01]  /*114a0*/  HMMA.16816.F32 R80, R28, R64, RZ ;  /* 0x000000401c50723c */ /* 0x000fe200000018ff */
[C---:B------:R-:W-:Y:S01]  /*114b0*/  ISETP.GE.AND P3, PT, R2.reuse, R223, PT ;  /* 0x000000df0200720c */ /* 0x040fe20003f66270 */
[----:B------:R-:W-:Y:S01]  /*114c0*/  IMAD.MOV.U32 R14, RZ, RZ, R46 ;  /* 0x000000ffff0e7224 */ /* 0x000fe200078e002e */
[C---:B------:R-:W-:Y:S01]  /*114d0*/  ISETP.GE.OR P5, PT, R2.reuse, R228, !P5 ;  /* 0x000000e40200720c */ /* 0x040fe20006fa6670 */
[----:B---3--:R-:W-:Y:S01]  /*114e0*/  IMAD.MOV.U32 R5, RZ, RZ, R45 ;  /* 0x000000ffff057224 */ /* 0x008fe200078e002d */
[CC--:B------:R-:W-:Y:S01]  /*114f0*/  ISETP.GE.AND P2, PT, R2.reuse, R222.reuse, PT ;  /* 0x000000de0200720c */ /* 0x0c0fe20003f46270 */
[----:B------:R-:W-:Y:S01]  /*11500*/  IMAD.MOV.U32 R4, RZ, RZ, R47 ;  /* 0x000000ffff047224 */ /* 0x000fe200078e002f */
[----:B------:R-:W-:Y:S01]  /*11510*/  ISETP.GE.AND P6, PT, R2, R221, PT ;  /* 0x000000dd0200720c */ /* 0x000fe20003fc6270 */
[----:B------:R-:W-:Y:S01]  /*11520*/  HMMA.16816.F32 R92, R20, R40, R76 ;  /* 0x00000028145c723c */ /* 0x000fe2000000184c */
[----:B------:R-:W-:-:S02]  /*11530*/  ISETP.GE.AND P1, PT, R0, R222, PT ;  /* 0x000000de0000720c */ /* 0x000fc40003f26270 */
[----:B------:R-:W-:Y:S02]  /*11540*/  FSEL R188, R189, -INF , !P5 ;  /* 0xff800000bdbc7808 */ /* 0x000fe40006800000 */
[C---:B------:R-:W-:Y:S02]  /*11550*/  ISETP.GE.OR P3, PT, R2.reuse, R227, !P3 ;  /* 0x000000e30200720c */ /* 0x040fe40005f66670 */
[CC--:B------:R-:W-:Y:S01]  /*11560*/  ISETP.GE.OR P2, PT, R2.reuse, R226.reuse, !P2 ;  /* 0x000000e20200720c */ /* 0x0c0fe20005746670 */
[----:B------:R-:W-:Y:S01]  /*11570*/  HMMA.16816.F32 R68, R16, R42, R68 ;  /* 0x0000002a1044723c */ /* 0x000fe20000001844 */
[----:B------:R-:W-:Y:S02]  /*11580*/  ISETP.GE.OR P6, PT, R2, R225, !P6 ;  /* 0x000000e10200720c */ /* 0x000fe400077c6670 */
[C---:B------:R-:W-:Y:S02]  /*11590*/  ISETP.GE.OR P5, PT, R0.reuse, R226, !P1 ;  /* 0x000000e20000720c */ /* 0x040fe40004fa6670 */
[----:B------:R-:W-:-:S02]  /*115a0*/  IADD3 R2, R0, 0x8, RZ ;  /* 0x0000000800027810 */ /* 0x000fc40007ffe0ff */
[----:B------:R-:W-:Y:S01]  /*115b0*/  FSEL R218, R190, -INF , !P4 ;  /* 0xff800000beda7808 */ /* 0x000fe20006000000 */
[C---:B------:R-:W-:Y:S01]  /*115c0*/  HMMA.16816.F32 R76, R20.reuse, R52, R80 ;  /* 0x00000034144c723c */ /* 0x040fe20000001850 */
[----:B------:R-:W-:Y:S02]  /*115d0*/  FSEL R219, R191, -INF , !P3 ;  /* 0xff800000bfdb7808 */ /* 0x000fe40005800000 */
[----:B------:R-:W-:Y:S02]  /*115e0*/  FSEL R243, R184, -INF , !P5 ;  /* 0xff800000b8f37808 */ /* 0x000fe40006800000 */
[----:B------:R-:W-:Y:S02]  /*115f0*/  FSEL R44, R185, -INF , !P2 ;  /* 0xff800000b92c7808 */ /* 0x000fe40005000000 */
[----:B------:R-:W-:Y:S01]  /*11600*/  ISETP.GE.AND P3, PT, R0, R221, PT ;  /* 0x000000dd0000720c */ /* 0x000fe20003f66270 */
[----:B------:R-:W-:Y:S01]  /*11610*/  HMMA.16816.F32 R60, R20, R42, R60 ;  /* 0x0000002a143c723c */ /* 0x000fe2000000183c */
[C---:B------:R-:W-:Y:S01]  /*11620*/  ISETP.GE.AND P4, PT, R2.reuse, R224, PT ;  /* 0x000000e00200720c */ /* 0x040fe20003f86270 */
[----:B------:R-:W-:Y:S01]  /*11630*/  STL [R1+0x2c], R44 ;  /* 0x00002c2c01007387 */ /* 0x000fe20000100800 */
[----:B------:R-:W-:-:S02]  /*11640*/  ISETP.GE.AND P1, PT, R2, R223, PT ;  /* 0x000000df0200720c */ /* 0x000fc40003f26270 */
[C---:B------:R-:W-:Y:S02]  /*11650*/  ISETP.GE.AND P5, PT, R2.reuse, R222, PT ;  /* 0x000000de0200720c */ /* 0x040fe40003fa6270 */
[C---:B------:R-:W-:Y:S01]  /*11660*/  ISETP.GE.AND P2, PT, R2.reuse, R221, PT ;  /* 0x000000dd0200720c */ /* 0x040fe20003f46270 */
[----:B------:R-:W-:Y:S01]  /*11670*/  HMMA.16816.F32 R72, R16, R40, R72 ;  /* 0x000000281048723c */ /* 0x000fe20000001848 */
[C---:B------:R-:W-:Y:S02]  /*11680*/  ISETP.GE.OR P4, PT, R2.reuse, R228, !P4 ;  /* 0x000000e40200720c */ /* 0x040fe40006786670 */
[C---:B------:R-:W-:Y:S02]  /*11690*/  ISETP.GE.OR P1, PT, R2.reuse, R227, !P1 ;  /* 0x000000e30200720c */ /* 0x040fe40004f26670 */
[C---:B------:R-:W-:Y:S02]  /*116a0*/  ISETP.GE.OR P5, PT, R2.reuse, R226, !P5 ;  /* 0x000000e20200720c */ /* 0x040fe40006fa6670 */
[-C--:B------:R-:W-:Y:S01]  /*116b0*/  ISETP.GE.OR P2, PT, R2, R225.reuse, !P2 ;  /* 0x000000e10200720c */ /* 0x080fe20005746670 */
[----:B------:R-:W-:Y:S01]  /*116c0*/  IMAD.MOV.U32 R43, RZ, RZ, R79 ;  /* 0x000000ffff2b7224 */ /* 0x000fe200078e004f */
[C---:B------:R-:W-:Y:S01]  /*116d0*/  ISETP.GE.OR P3, PT, R0.reuse, R225, !P3 ;  /* 0x000000e10000720c */ /* 0x040fe20005f66670 */
[----:B------:R-:W-:Y:S01]  /*116e0*/  IMAD.MOV.U32 R42, RZ, RZ, R77 ;  /* 0x000000ffff2a7224 */ /* 0x000fe200078e004d */
[----:B------:R-:W-:Y:S01]  /*116f0*/  IADD3 R2, R0, 0x9, RZ ;  /* 0x0000000900027810 */ /* 0x000fe20007ffe0ff */
[----:B------:R-:W-:Y:S01]  /*11700*/  IMAD.MOV.U32 R41, RZ, RZ, R78 ;  /* 0x000000ffff297224 */ /* 0x000fe200078e004e */
[----:B------:R-:W-:Y:S01]  /*11710*/  FSEL R97, R187, -INF , !P6 ;  /* 0xff800000bb617808 */ /* 0x000fe20007000000 */
[----:B------:R-:W-:Y:S01]  /*11720*/  IMAD.MOV.U32 R40, RZ, RZ, R76 ;  /* 0x000000ffff287224 */ /* 0x000fe200078e004c */
        /* <DEDUP_REMOVED lines=20> */
[C---:B------:R-:W-:Y:S02]  /*11870*/  ISETP.GE.OR P3, PT, R2.reuse, R228, !P3 ;  /* 0x000000e40200720c */ /* 0x040fe40005f66670 */
[C---:B------:R-:W-:Y:S02]  /*11880*/  ISETP.GE.OR P5, PT, R2.reuse, R227, !P5 ;  /* 0x000000e30200720c */ /* 0x040fe40006fa6670 */
[C---:B------:R-:W-:Y:S02]  /*11890*/  ISETP.GE.OR P2, PT, R2.reuse, R226, !P2 ;  /* 0x000000e20200720c */ /* 0x040fe40005746670 */
[----:B------:R-:W-:Y:S02]  /*118a0*/  ISETP.GE.OR P6, PT, R2, R225, !P6 ;  /* 0x000000e10200720c */ /* 0x000fe400077c6670 */
[----:B------:R-:W-:-:S02]  /*118b0*/  IADD3 R2, R0, 0x11, RZ ;  /* 0x0000001100027810 */ /* 0x000fc40007ffe0ff */
[----:B------:R-:W-:Y:S02]  /*118c0*/  FSEL R245, R245, -INF , !P4 ;  /* 0xff800000f5f57808 */ /* 0x000fe40006000000 */
[C---:B------:R-:W-:Y:S02]  /*118d0*/  ISETP.GE.AND P4, PT, R2.reuse, R224, PT ;  /* 0x000000e00200720c */ /* 0x040fe40003f86270 */
[----:B------:R-:W-:Y:S02]  /*118e0*/  FSEL R91, R99, -INF , !P1 ;  /* 0xff800000635b7808 */ /* 0x000fe40004800000 */
[C---:B------:R-:W-:Y:S02]  /*118f0*/  ISETP.GE.OR P4, PT, R2.reuse, R228, !P4 ;  /* 0x000000e40200720c */ /* 0x040fe40006786670 */
[----:B------:R-:W-:Y:S02]  /*11900*/  ISETP.GE.AND P1, PT, R2, R223, PT ;  /* 0x000000df0200720c */ /* 0x000fe40003f26270 */
[----:B------:R-:W-:-:S02]  /*11910*/  FSEL R185, R127, -INF , !P3 ;  /* 0xff8000007fb97808 */ /* 0x000fc40005800000 */
[----:B------:R-:W-:Y:S02]  /*11920*/  FSEL R189, R103, -INF , !P4 ;  /* 0xff80000067bd7808 */ /* 0x000fe40006000000 */
[C---:B------:R-:W-:Y:S02]  /*11930*/  ISETP.GE.AND P3, PT, R2.reuse, R222, PT ;  /* 0x000000de0200720c */ /* 0x040fe40003f66270 */
[C---:B------:R-:W-:Y:S02]  /*11940*/  ISETP.GE.AND P4, PT, R2.reuse, R221, PT ;  /* 0x000000dd0200720c */ /* 0x040fe40003f86270 */
[C---:B------:R-:W-:Y:S02]  /*11950*/  ISETP.GE.OR P1, PT, R2.reuse, R227, !P1 ;  /* 0x000000e30200720c */ /* 0x040fe40004f26670 */
[C---:B------:R-:W-:Y:S02]  /*11960*/  ISETP.GE.OR P3, PT, R2.reuse, R226, !P3 ;  /* 0x000000e20200720c */ /* 0x040fe40005f66670 */
[----:B------:R-:W-:-:S02]  /*11970*/  ISETP.GE.OR P4, PT, R2, R225, !P4 ;  /* 0x000000e10200720c */ /* 0x000fc40006786670 */
[----:B------:R-:W-:Y:S02]  /*11980*/  IADD3 R2, R0, 0x18, RZ ;  /* 0x0000001800027810 */ /* 0x000fe40007ffe0ff */
[----:B------:R-:W-:Y:S01]  /*11990*/  FSEL R200, R3, -INF , !P1 ;  /* 0xff80000003c87808 */ /* 0x000fe20004800000 */
[----:B------:R-:W-:Y:S01]  /*119a0*/  IMAD.MOV.U32 R3, RZ, RZ, R220 ;  /* 0x000000ffff037224 */ /* 0x000fe200078e00dc */
[----:B------:R-:W-:Y:S02]  /*119b0*/  FSEL R201, R102, -INF , !P5 ;  /* 0xff80000066c97808 */ /* 0x000fe40006800000 */
[----:B------:R-:W-:Y:S02]  /*119c0*/  FSEL R220, R196, -INF , !P2 ;  /* 0xff800000c4dc7808 */ /* 0x000fe40005000000 */
[----:B------:R-:W-:Y:S02]  /*119d0*/  FSEL R197, R197, -INF , !P3 ;  /* 0xff800000c5c57808 */ /* 0x000fe40005800000 */
[----:B------:R-:W-:-:S02]  /*119e0*/  ISETP.GE.AND P5, PT, R2, R224, PT ;  /* 0x000000e00200720c */ /* 0x000fc40003fa6270 */
[C---:B------:R-:W-:Y:S02]  /*119f0*/  ISETP.GE.AND P1, PT, R2.reuse, R223, PT ;  /* 0x000000df0200720c */ /* 0x040fe40003f26270 */
[C---:B------:R-:W-:Y:S02]  /*11a00*/  ISETP.GE.AND P2, PT, R2.reuse, R222, PT ;  /* 0x000000de0200720c */ /* 0x040fe40003f46270 */
[C---:B------:R-:W-:Y:S02]  /*11a10*/  ISETP.GE.AND P3, PT, R2.reuse, R221, PT ;  /* 0x000000dd0200720c */ /* 0x040fe40003f66270 */
[C---:B------:R-:W-:Y:S02]  /*11a20*/  ISETP.GE.OR P5, PT, R2.reuse, R228, !P5 ;  /* 0x000000e40200720c */ /* 0x040fe40006fa6670 */
[C---:B------:R-:W-:Y:S02]  /*11a30*/  ISETP.GE.OR P1, PT, R2.reuse, R227, !P1 ;  /* 0x000000e30200720c */ /* 0x040fe40004f26670 */
[----:B------:R-:W-:-:S02]  /*11a40*/  ISETP.GE.OR P2, PT, R2, R226, !P2 ;  /* 0x000000e20200720c */ /* 0x000fc40005746670 */
[----:B------:R-:W-:Y:S02]  /*11a50*/  ISETP.GE.OR P3, PT, R2, R225, !P3 ;  /* 0x000000e10200720c */ /* 0x000fe40005f66670 */
[----:B------:R-:W-:Y:S02]  /*11a60*/  IADD3 R2, R0, 0x19, RZ ;  /* 0x0000001900027810 */ /* 0x000fe40007ffe0ff */
[----:B------:R-:W-:Y:S01]  /*11a70*/  FSEL R90, R198, -INF , !P6 ;  /* 0xff800000c65a7808 */ /* 0x000fe20007000000 */
[----:B------:R-:W-:Y:S01]  /*11a80*/  IMAD.MOV.U32 R198, RZ, RZ, R43 ;  /* 0x000000ffffc67224 */ /* 0x000fe200078e002b */
[----:B------:R-:W-:Y:S01]  /*11a90*/  FSEL R89, R199, -INF , !P4 ;  /* 0xff800000c7597808 */ /* 0x000fe20006000000 */
[----:B------:R-:W-:Y:S01]  /*11aa0*/  IMAD.MOV.U32 R199, RZ, RZ, R42 ;  /* 0x000000ffffc77224 */ /* 0x000fe200078e002a */
        /* <DEDUP_REMOVED lines=10> */
[----:B------:R-:W-:Y:S02]  /*11b50*/  IADD3 R2, R0, 0x20, RZ ;  /* 0x0000002000027810 */ /* 0x000fe40007ffe0ff */
[----:B------:R-:W-:Y:S02]  /*11b60*/  FSEL R177, R177, -INF , !P6 ;  /* 0xff800000b1b17808 */ /* 0x000fe40007000000 */
[----:B------:R-:W-:Y:S02]  /*11b70*/  FSEL R190, R179, -INF , !P4 ;  /* 0xff800000b3be7808 */ /* 0x000fe40006000000 */
[----:B------:R-:W-:-:S02]  /*11b80*/  FSEL R196, R192, -INF , !P2 ;  /* 0xff800000c0c47808 */ /* 0x000fc40005000000 */
[----:B------:R-:W-:Y:S01]  /*11b90*/  FSEL R88, R194, -INF , !P3 ;  /* 0xff800000c2587808 */ /* 0x000fe20005800000 */
[----:B------:R-:W-:Y:S01]  /*11ba0*/  IMAD.MOV.U32 R194, RZ, RZ, R41 ;  /* 0x000000ffffc27224 */ /* 0x000fe200078e0029 */
[C---:B------:R-:W-:Y:S02]  /*11bb0*/  ISETP.GE.AND P4, PT, R2.reuse, R224, PT ;  /* 0x000000e00200720c */ /* 0x040fe40003f86270 */
[C---:B------:R-:W-:Y:S02]  /*11bc0*/  ISETP.GE.AND P2, PT, R2.reuse, R223, PT ;  /* 0x000000df0200720c */ /* 0x040fe40003f46270 */
[C---:B------:R-:W-:Y:S02]  /*11bd0*/  ISETP.GE.AND P3, PT, R2.reuse, R222, PT ;  /* 0x000000de0200720c */ /* 0x040fe40003f66270 */
[C---:B------:R-:W-:Y:S02]  /*11be0*/  ISETP.GE.AND P6, PT, R2.reuse, R221, PT ;  /* 0x000000dd0200720c */ /* 0x040fe40003fc6270 */
[----:B------:R-:W-:-:S02]  /*11bf0*/  ISETP.GE.OR P4, PT, R2, R228, !P4 ;  /* 0x000000e40200720c */ /* 0x000fc40006786670 */
[C---:B------:R-:W-:Y:S02]  /*11c00*/  ISETP.GE.OR P2, PT, R2.reuse, R227, !P2 ;  /* 0x000000e30200720c */ /* 0x040fe40005746670 */
[C---:B------:R-:W-:Y:S02]  /*11c10*/  ISETP.GE.OR P3, PT, R2.reuse, R226, !P3 ;  /* 0x000000e20200720c */ /* 0x040fe40005f66670 */
[----:B------:R-:W-:Y:S02]  /*11c20*/  ISETP.GE.OR P6, PT, R2, R225, !P6 ;  /* 0x000000e10200720c */ /* 0x000fe400077c6670 */
[----:B------:R-:W-:Y:S02]  /*11c30*/  IADD3 R2, R0, 0x21, RZ ;  /* 0x0000002100027810 */ /* 0x000fe40007ffe0ff */
[----:B------:R-:W-:Y:S02]  /*11c40*/  FSEL R193, R193, -INF , !P5 ;  /* 0xff800000c1c17808 */ /* 0x000fe40006800000 */
[----:B------:R-:W-:-:S02]  /*11c50*/  ISETP.GE.AND P5, PT, R2, R224, PT ;  /* 0x000000e00200720c */ /* 0x000fc40003fa6270 */
[----:B------:R-:W-:Y:S01]  /*11c60*/  FSEL R87, R195, -INF , !P1 ;  /* 0xff800000c3577808 */ /* 0x000fe20004800000 */
[----:B------:R-:W-:Y:S01]  /*11c70*/  IMAD.MOV.U32 R195, RZ, RZ, R40 ;  /* 0x000000ffffc37224 */ /* 0x000fe200078e0028 */
[C---:B------:R-:W-:Y:S01]  /*11c80*/  ISETP.GE.OR P5, PT, R2.reuse, R228, !P5 ;  /* 0x000000e40200720c */ /* 0x040fe20006fa6670 */
[----:B------:R-:W1:Y:S01]  /*11c90*/  LDSM.16.M88.4 R40, [R204+0x3c00] ;  /* 0x003c0000cc28783b */ /* 0x000e620000000200 */
[----:B------:R-:W-:Y:S02]  /*11ca0*/  ISETP.GE.AND P1, PT, R2, R223, PT ;  /* 0x000000df0200720c */ /* 0x000fe40003f26270 */
[----:B------:R-:W-:Y:S02]  /*11cb0*/  FSEL R176, R180, -INF , !P4 ;  /* 0xff800000b4b07808 */ /* 0x000fe40006000000 */
[----:B------:R-:W-:Y:S02]  /*11cc0*/  FSEL R127, R181, -INF , !P5 ;  /* 0xff800000b57f7808 */ /* 0x000fe40006800000 */
[----:B------:R-:W-:-:S02]  /*11cd0*/  ISETP.GE.AND P4, PT, R2, R222, PT ;  /* 0x000000de0200720c */ /* 0x000fc40003f86270 */
[C---:B------:R-:W-:Y:S02]  /*11ce0*/  ISETP.GE.AND P5, PT, R2.reuse, R221, PT ;  /* 0x000000dd0200720c */ /* 0x040fe40003fa6270 */
        /* <DEDUP_REMOVED lines=14> */
[C---:B------:R-:W-:Y:S01]  /*11dd0*/  ISETP.GE.OR P3, PT, R2.reuse, R226, !P3 ;  /* 0x000000e20200720c */ /* 0x040fe20005f66670 */
[----:B-1----:R-:W-:Y:S01]  /*11de0*/  HMMA.16816.F32 R44, R24, R40, RZ ;  /* 0x00000028182c723c */ /* 0x002fe200000018ff */
        /* <DEDUP_REMOVED lines=28> */
[----:B------:R-:W-:Y:S02]  /*11fb0*/  FSEL R181, R173, -INF , !P2 ;  /* 0xff800000adb57808 */ /* 0x000fe40005000000 */
[C---:B------:R-:W-:Y:S02]  /*11fc0*/  ISETP.GE.AND P2, PT, R2.reuse, R224, PT ;  /* 0x000000e00200720c */ /* 0x040fe40003f46270 */
[----:B------:R-:W-:Y:S02]  /*11fd0*/  FSEL R82, R175, -INF , !P1 ;  /* 0xff800000af527808 */ /* 0x000fe40004800000 */
[----:B------:R-:W-:-:S02]  /*11fe0*/  ISETP.GE.OR P2, PT, R2, R228, !P2 ;  /* 0x000000e40200720c */ /* 0x000fc40005746670 */
[----:B------:R-:W-:Y:S02]  /*11ff0*/  FSEL R116, R116, -INF , !P5 ;  /* 0xff80000074747808 */ /* 0x000fe40006800000 */
[----:B------:R-:W-:Y:S02]  /*12000*/  FSEL R117, R117, -INF , !P2 ;  /* 0xff80000075757808 */ /* 0x000fe40005000000 */
[C---:B------:R-:W-:Y:S02]  /*12010*/  ISETP.GE.AND P1, PT, R2.reuse, R223, PT ;  /* 0x000000df0200720c */ /* 0x040fe40003f26270 */
[C---:B------:R-:W-:Y:S02]  /*12020*/  ISETP.GE.AND P5, PT, R2.reuse, R222, PT ;  /* 0x000000de0200720c */ /* 0x040fe40003fa6270 */
[C---:B------:R-:W-:Y:S02]  /*12030*/  ISETP.GE.AND P2, PT, R2.reuse, R221, PT ;  /* 0x000000dd0200720c */ /* 0x040fe40003f46270 */
        /* <DEDUP_REMOVED lines=18> */
[----:B------:R-:W-:-:S02]  /*12160*/  FSEL R80, R111, -INF , !P2 ;  /* 0xff8000006f507808 */ /* 0x000fc40005000000 */
[----:B------:R-:W-:Y:S01]  /*12170*/  FSEL R103, R104, -INF , !P3 ;  /* 0xff80000068677808 */ /* 0x000fe20005800000 */
[----:B------:R-:W-:Y:S01]  /*12180*/  IMAD.MOV.U32 R104, RZ, RZ, R35 ;  /* 0x000000ffff687224 */ /* 0x000fe200078e0023 */
        /* <DEDUP_REMOVED lines=10> */
[----:B------:R-:W-:Y:S01]  /*12230*/  FSEL R102, R105, -INF , !P6 ;  /* 0xff80000069667808 */ /* 0x000fe20007000000 */
[----:B------:R-:W-:Y:S01]  /*12240*/  IMAD.MOV.U32 R105, RZ, RZ, R34 ;  /* 0x000000ffff697224 */ /* 0x000fe200078e0022 */
[----:B------:R-:W-:Y:S01]  /*12250*/  FSEL R118, R107, -INF , !P2 ;  /* 0xff8000006b767808 */ /* 0x000fe20005000000 */
[----:B------:R-:W-:Y:S01]  /*12260*/  IMAD.MOV.U32 R107, RZ, RZ, R33 ;  /* 0x000000ffff6b7224 */ /* 0x000fe200078e0021 */
        /* <DEDUP_REMOVED lines=13> */
[----:B------:R-:W-:Y:S02]  /*12340*/  FSEL R78, R115, -INF , !P1 ;  /* 0xff800000734e7808 */ /* 0x000fe40004800000 */
[----:B------:R-:W-:Y:S02]  /*12350*/  ISETP.GE.OR P1, PT, R2, R228, !P3 ;  /* 0x000000e40200720c */ /* 0x000fe40005f26670 */
[----:B------:R-:W-:Y:S02]  /*12360*/  FSEL R99, R92, -INF , !P2 ;  /* 0xff8000005c637808 */ /* 0x000fe40005000000 */
[----:B------:R-:W-:Y:S02]  /*12370*/  FSEL R98, R93, -INF , !P1 ;  /* 0xff8000005d627808 */ /* 0x000fe40004800000 */
[C---:B------:R-:W-:Y:S02]  /*12380*/  ISETP.GE.AND P3, PT, R2.reuse, R223, PT ;  /* 0x000000df0200720c */ /* 0x040fe40003f66270 */
[----:B------:R-:W-:-:S02]  /*12390*/  ISETP.GE.AND P2, PT, R2, R222, PT ;  /* 0x000000de0200720c */ /* 0x000fc40003f46270 */
[C---:B------:R-:W-:Y:S02]  /*123a0*/  ISETP.GE.AND P1, PT, R2.reuse, R221, PT ;  /* 0x000000dd0200720c */ /* 0x040fe40003f26270 */
[C---:B------:R-:W-:Y:S02]  /*123b0*/  ISETP.GE.OR P3, PT, R2.reuse, R227, !P3 ;  /* 0x000000e30200720c */ /* 0x040fe40005f66670 */
[C---:B------:R-:W-:Y:S02]  /*123c0*/  ISETP.GE.OR P2, PT, R2.reuse, R226, !P2 ;  /* 0x000000e20200720c */ /* 0x040fe40005746670 */
[----:B------:R-:W-:Y:S02]  /*123d0*/  ISETP.GE.OR P1, PT, R2, R225, !P1 ;  /* 0x000000e10200720c */ /* 0x000fe40004f26670 */
[----:B------:R-:W-:Y:S02]  /*123e0*/  IADD3 R2, R0, 0x48, RZ ;  /* 0x0000004800027810 */ /* 0x000fe40007ffe0ff */
[----:B------:R-:W-:Y:S01]  /*123f0*/  FSEL R111, R94, -INF , !P4 ;  /* 0xff8000005e6f7808 */ /* 0x000fe20006000000 */
[----:B------:R-:W-:Y:S01]  /*12400*/  IMAD.MOV.U32 R94, RZ, RZ, R32 ;  /* 0x000000ffff5e7224 */ /* 0x000fe200078e0020 */
[----:B------:R-:W-:Y:S01]  /*12410*/  FSEL R110, R95, -INF , !P3 ;  /* 0xff8000005f6e7808 */ /* 0x000fe20005800000 */
[----:B------:R-:W1:Y:S01]  /*12420*/  LDSM.16.M88.4 R32, [R210] ;  /* 0x00000000d220783b */ /* 0x000e620000000200 */
[----:B------:R-:W-:Y:S01]  /*12430*/  FSEL R172, R72, -INF , !P5 ;  /* 0xff80000048ac7808 */ /* 0x000fe20006800000 */
[----:B------:R-:W-:-:S04]  /*12440*/  DEPBAR.LE SB0, 0x0 ;  /* 0x000080000000791a */ /* 0x000fc80000000000 */
[----:B------:R-:W-:Y:S01]  /*12450*/  FSEL R171, R73, -INF , !P2 ;  /* 0xff80000049ab7808 */ /* 0x000fe20005000000 */
[----:B------:R-:W-:Y:S01]  /*12460*/  BAR.SYNC.DEFER_BLOCKING 0x0 ;  /* 0x0000000000007b1d */ /* 0x000fe20000010000 */
        /* <DEDUP_REMOVED lines=24> */
[----:B------:R-:W-:Y:S01]  /*125f0*/  FSEL R170, R68, -INF , !P5 ;  /* 0xff80000044aa7808 */ /* 0x000fe20006800000 */
[----:B-1----:R-:W-:Y:S01]  /*12600*/  HMMA.16816.F32 R60, R16, R32, R44 ;  /* 0x00000020103c723c */ /* 0x002fe2000000182c */
[----:B------:R-:W-:Y:S02]  /*12610*/  FSEL R70, R70, -INF , !P2 ;  /* 0xff80000046467808 */ /* 0x000fe40005000000 */
[C---:B------:R-:W-:Y:S02]  /*12620*/  ISETP.GE.AND P1, PT, R2.reuse, R224, PT ;  /* 0x000000e00200720c */ /* 0x040fe40003f26270 */
[C---:B------:R-:W-:Y:S02]  /*12630*/  ISETP.GE.AND P5, PT, R2.reuse, R223, PT ;  /* 0x000000df0200720c */ /* 0x040fe40003fa6270 */
[C---:B------:R-:W-:Y:S01]  /*12640*/  ISETP.GE.AND P2, PT, R2.reuse, R222, PT ;  /* 0x000000de0200720c */ /* 0x040fe20003f46270 */
[----:B------:R-:W-:Y:S01]  /*12650*/  HMMA.16816.F32 R44, R24, R66, RZ ;  /* 0x00000042182c723c */ /* 0x000fe200000018ff */
[----:B------:R-:W-:-:S02]  /*12660*/  ISETP.GE.AND P6, PT, R2, R221, PT ;  /* 0x000000dd0200720c */ /* 0x000fc40003fc6270 */
[C---:B------:R-:W-:Y:S02]  /*12670*/  ISETP.GE.OR P1, PT, R2.reuse, R228, !P1 ;  /* 0x000000e40200720c */ /* 0x040fe40004f26670 */
[C---:B------:R-:W-:Y:S02]  /*12680*/  ISETP.GE.OR P5, PT, R2.reuse, R227, !P5 ;  /* 0x000000e30200720c */ /* 0x040fe40006fa6670 */
[C---:B------:R-:W-:Y:S01]  /*12690*/  ISETP.GE.OR P2, PT, R2.reuse, R226, !P2 ;  /* 0x000000e20200720c */ /* 0x040fe20005746670 */
[----:B------:R-:W-:Y:S01]  /*126a0*/  HMMA.16816.F32 R64, R28, R66, RZ ;  /* 0x000000421c40723c */ /* 0x000fe200000018ff */
[----:B------:R-:W-:Y:S02]  /*126b0*/  ISETP.GE.OR P6, PT, R2, R225, !P6 ;  /* 0x000000e10200720c */ /* 0x000fe400077c6670 */
[----:B------:R-:W-:Y:S02]  /*126c0*/  IADD3 R2, R0, 0x51, RZ ;  /* 0x0000005100027810 */ /* 0x000fe40007ffe0ff */
[----:B------:R-:W-:-:S02]  /*126d0*/  FSEL R115, R69, -INF , !P4 ;  /* 0xff80000045737808 */ /* 0x000fc40006000000 */
[C---:B------:R-:W-:Y:S01]  /*126e0*/  ISETP.GE.AND P4, PT, R2.reuse, R224, PT ;  /* 0x000000e00200720c */ /* 0x040fe20003f86270 */
[----:B------:R-:W-:Y:S01]  /*126f0*/  HMMA.16816.F32 R24, R24, R42, RZ ;  /* 0x0000002a1818723c */ /* 0x000fe200000018ff */
[----:B------:R-:W-:Y:S02]  /*12700*/  FSEL R68, R71, -INF , !P3 ;  /* 0xff80000047447808 */ /* 0x000fe40005800000 */
[----:B------:R-:W-:Y:S02]  /*12710*/  ISETP.GE.OR P4, PT, R2, R228, !P4 ;  /* 0x000000e40200720c */ /* 0x000fe40006786670 */
[----:B------:R-:W-:Y:S02]  /*12720*/  FSEL R71, R56, -INF , !P1 ;  /* 0xff80000038477808 */ /* 0x000fe40004800000 */
[----:B------:R-:W-:Y:S01]  /*12730*/  FSEL R69, R57, -INF , !P4 ;  /* 0xff80000039457808 */ /* 0x000fe20006000000 */
[----:B------:R-:W-:Y:S01]  /*12740*/  HMMA.16816.F32 R44, R16, R54, R44 ;  /* 0x00000036102c723c */ /* 0x000fe2000000182c */
[----:B------:R-:W-:-:S02]  /*12750*/  ISETP.GE.AND P1, PT, R2, R222, PT ;  /* 0x000000de0200720c */ /* 0x000fc40003f26270 */
[C---:B------:R-:W-:Y:S02]  /*12760*/  ISETP.GE.AND P4, PT, R2.reuse, R221, PT ;  /* 0x000000dd0200720c */ /* 0x040fe40003f86270 */
[C---:B------:R-:W-:Y:S02]  /*12770*/  ISETP.GE.OR P1, PT, R2.reuse, R226, !P1 ;  /* 0x000000e20200720c */ /* 0x040fe40004f26670 */
[----:B------:R-:W-:Y:S01]  /*12780*/  ISETP.GE.OR P4, PT, R2, R225, !P4 ;  /* 0x000000e10200720c */ /* 0x000fe20006786670 */
[----:B------:R-:W-:Y:S01]  /*12790*/  HMMA.16816.F32 R64, R20, R54, R64 ;  /* 0x000000361440723c */ /* 0x000fe20000001840 */
[----:B------:R-:W-:Y:S02]  /*127a0*/  FSEL R114, R48, -INF , !P2 ;  /* 0xff80000030727808 */ /* 0x000fe40005000000 */
[----:B------:R-:W-:Y:S02]  /*127b0*/  FSEL R113, R49, -INF , !P1 ;  /* 0xff80000031717808 */ /* 0x000fe40004800000 */
[----:B------:R-:W-:-:S02]  /*127c0*/  FSEL R56, R50, -INF , !P6 ;  /* 0xff80000032387808 */ /* 0x000fc40007000000 */
[----:B------:R-:W-:Y:S02]  /*127d0*/  FSEL R53, R51, -INF , !P4 ;  /* 0xff80000033357808 */ /* 0x000fe40006000000 */
[----:B------:R-:W-:Y:S01]  /*127e0*/  ISETP.GE.AND P3, PT, R2, R223, PT ;  /* 0x000000df0200720c */ /* 0x000fe20003f66270 */
[C---:B------:R-:W-:Y:S01]  /*127f0*/  HMMA.16816.F32 R48, R28.reuse, R40, RZ ;  /* 0x000000281c30723c */ /* 0x040fe200000018ff */
[----:B------:R-:W-:Y:S02]  /*12800*/  FSEL R106, R58, -INF , !P5 ;  /* 0xff8000003a6a7808 */ /* 0x000fe40006800000 */
[----:B------:R-:W-:Y:S02]  /*12810*/  ISETP.GE.OR P3, PT, R2, R227, !P3 ;  /* 0x000000e30200720c */ /* 0x000fe40005f66670 */
[----:B------:R-:W-:Y:S02]  /*12820*/  IADD3 R2, R0, 0x58, RZ ;  /* 0x0000005800027810 */ /* 0x000fe40007ffe0ff */
[----:B------:R-:W-:Y:S01]  /*12830*/  FSEL R95, R59, -INF , !P3 ;  /* 0xff8000003b5f7808 */ /* 0x000fe20005800000 */
[----:B------:R-:W-:Y:S01]  /*12840*/  HMMA.16816.F32 R28, R28, R42, RZ ;  /* 0x0000002a1c1c723c */ /* 0x000fe200000018ff */
[----:B------:R-:W-:-:S02]  /*12850*/  ISETP.GE.AND P5, PT, R2, R224, PT ;  /* 0x000000e00200720c */ /* 0x000fc40003fa6270 */
[C---:B------:R-:W-:Y:S02]  /*12860*/  ISETP.GE.AND P3, PT, R2.reuse, R223, PT ;  /* 0x000000df0200720c */ /* 0x040fe40003f66270 */
[C---:B------:R-:W-:Y:S02]  /*12870*/  ISETP.GE.AND P2, PT, R2.reuse, R222, PT ;  /* 0x000000de0200720c */ /* 0x040fe40003f46270 */
[C---:B------:R-:W-:Y:S02]  /*12880*/  ISETP.GE.AND P1, PT, R2.reuse, R221, PT ;  /* 0x000000dd0200720c */ /* 0x040fe40003f26270 */
[C---:B------:R-:W-:Y:S02]  /*12890*/  ISETP.GE.OR P5, PT, R2.reuse, R228, !P5 ;  /* 0x000000e40200720c */ /* 0x040fe40006fa6670 */
[C---:B------:R-:W-:Y:S02]  /*128a0*/  ISETP.GE.OR P3, PT, R2.reuse, R227, !P3 ;  /* 0x000000e30200720c */ /* 0x040fe40005f66670 */
[----:B------:R-:W-:-:S02]  /*128b0*/  ISETP.GE.OR P2, PT, R2, R226, !P2 ;  /* 0x000000e20200720c */ /* 0x000fc40005746670 */
[----:B------:R-:W-:Y:S01]  /*128c0*/  ISETP.GE.OR P1, PT, R2, R225, !P1 ;  /* 0x000000e10200720c */ /* 0x000fe20004f26670 */
[----:B------:R-:W-:Y:S01]  /*128d0*/  HMMA.16816.F32 R72, R20, R32, R48 ;  /* 0x000000201448723c */ /* 0x000fe20000001830 */
[----:B------:R-:W-:Y:S02]  /*128e0*/  IADD3 R2, R0, 0x59, RZ ;  /* 0x0000005900027810 */ /* 0x000fe40007ffe0ff */
[----:B------:R-:W-:Y:S02]  /*128f0*/  FSEL R112, R128, -INF , !P2 ;  /* 0xff80000080707808 */ /* 0x000fe40005000000 */
[----:B------:R-:W-:Y:S02]  /*12900*/  FSEL R52, R130, -INF , !P1 ;  /* 0xff80000082347808 */ /* 0x000fe40004800000 */
[C---:B------:R-:W-:Y:S01]  /*12910*/  ISETP.GE.AND P4, PT, R2.reuse, R224, PT ;  /* 0x000000e00200720c */ /* 0x040fe20003f86270 */
[----:B------:R-:W-:Y:S01]  /*12920*/  HMMA.16816.F32 R48, R16, R34, R24 ;  /* 0x000000221030723c */ /* 0x000fe20000001818 */
[----:B------:R-:W-:-:S02]  /*12930*/  ISETP.GE.AND P6, PT, R2, R223, PT ;  /* 0x000000df0200720c */ /* 0x000fc40003fc6270 */
[C---:B------:R-:W-:Y:S02]  /*12940*/  ISETP.GE.AND P2, PT, R2.reuse, R222, PT ;  /* 0x000000de0200720c */ /* 0x040fe40003f46270 */
[C---:B------:R-:W-:Y:S02]  /*12950*/  ISETP.GE.AND P1, PT, R2.reuse, R221, PT ;  /* 0x000000dd0200720c */ /* 0x040fe40003f26270 */
[C---:B------:R-:W-:Y:S01]  /*12960*/  ISETP.GE.OR P4, PT, R2.reuse, R228, !P4 ;  /* 0x000000e40200720c */ /* 0x040fe20006786670 */
[----:B------:R-:W-:Y:S01]  /*12970*/  HMMA.16816.F32 R28, R20, R34, R28 ;  /* 0x00000022141c723c */ /* 0x000fe2000000181c */
        /* <DEDUP_REMOVED lines=32> */
[----:B------:R-:W-:Y:S01]  /*12b80*/  FSEL R105, R15, -INF , !P4 ;  /* 0xff8000000f697808 */ /* 0x000fe20006000000 */
[----:B------:R-:W-:Y:S01]  /*12b90*/  IMAD.MOV.U32 R15, RZ, RZ, R3 ;  /* 0x000000ffff0f7224 */ /* 0x000fe200078e0003 */
        /* <DEDUP_REMOVED lines=11> */
[----:B------:R-:W-:Y:S02]  /*12c50*/  ISETP.GE.AND P1, PT, R2, R222, PT ;  /* 0x000000de0200720c */ /* 0x000fe40003f26270 */
[----:B------:R-:W-:-:S02]  /*12c60*/  IADD3 R3, R0, 0x70, RZ ;  /* 0x0000007000037810 */ /* 0x000fc40007ffe0ff */
[----:B------:R-:W-:Y:S02]  /*12c70*/  ISETP.GE.OR P1, PT, R2, R226, !P1 ;  /* 0x000000e20200720c */ /* 0x000fe40004f26670 */
[----:B------:R-:W-:Y:S02]  /*12c80*/  FSEL R104, R5, -INF , !P5 ;  /* 0xff80000005687808 */ /* 0x000fe40006800000 */
[----:B------:R-:W-:Y:S02]  /*12c90*/  FSEL R22, R4, -INF , !P3 ;  /* 0xff80000004167808 */ /* 0x000fe40005800000 */
[----:B------:R-:W-:Y:S02]  /*12ca0*/  FSEL R94, R44, -INF , !P4 ;  /* 0xff8000002c5e7808 */ /* 0x000fe40006000000 */
[----:B------:R-:W-:Y:S02]  /*12cb0*/  FSEL R21, R46, -INF , !P2 ;  /* 0xff8000002e157808 */ /* 0x000fe40005000000 */
[----:B------:R-:W-:-:S02]  /*12cc0*/  FSEL R64, R45, -INF , !P1 ;  /* 0xff8000002d407808 */ /* 0x000fc40004800000 */
[CC--:B------:R-:W-:Y:S02]  /*12cd0*/  ISETP.GE.AND P3, PT, R2.reuse, R224.reuse, PT ;  /* 0x000000e00200720c */ /* 0x0c0fe40003f66270 */
        /* <DEDUP_REMOVED lines=8> */
[----:B------:R-:W-:Y:S02]  /*12d60*/  ISETP.GE.OR P1, PT, R3, R227, !P1 ;  /* 0x000000e30300720c */ /* 0x000fe40004f26670 */
[----:B------:R-:W-:Y:S02]  /*12d70*/  IADD3 R2, R0, 0x71, RZ ;  /* 0x0000007100027810 */ /* 0x000fe40007ffe0ff */
[----:B------:R-:W-:-:S02]  /*12d80*/  FSEL R20, R47, -INF , !P4 ;  /* 0xff8000002f147808 */ /* 0x000fc40006000000 */
[----:B------:R-:W-:Y:S02]  /*12d90*/  FSEL R27, R72, -INF , !P2 ;  /* 0xff800000481b7808 */ /* 0x000fe40005000000 */
[----:B------:R-:W-:Y:S02]  /*12da0*/  FSEL R44, R74, -INF , !P1 ;  /* 0xff8000004a2c7808 */ /* 0x000fe40004800000 */
[C---:B------:R-:W-:Y:S02]  /*12db0*/  ISETP.GE.AND P4, PT, R3.reuse, R222, PT ;  /* 0x000000de0300720c */ /* 0x040fe40003f86270 */
[C---:B------:R-:W-:Y:S02]  /*12dc0*/  ISETP.GE.AND P2, PT, R3.reuse, R221, PT ;  /* 0x000000dd0300720c */ /* 0x040fe40003f46270 */
[----:B------:R-:W-:Y:S02]  /*12dd0*/  ISETP.GE.AND P1, PT, R2, R224, PT ;  /* 0x000000e00200720c */ /* 0x000fe40003f26270 */
[----:B------:R-:W-:-:S02]  /*12de0*/  ISETP.GE.OR P4, PT, R3, R226, !P4 ;  /* 0x000000e20300720c */ /* 0x000fc40006786670 */
[----:B------:R-:W-:Y:S02]  /*12df0*/  ISETP.GE.OR P2, PT, R3, R225, !P2 ;  /* 0x000000e10300720c */ /* 0x000fe40005746670 */
[----:B------:R-:W-:Y:S02]  /*12e00*/  ISETP.GE.OR P1, PT, R2, R228, !P1 ;  /* 0x000000e40200720c */ /* 0x000fe40004f26670 */
[----:B------:R-:W-:Y:S02]  /*12e10*/  FSEL R59, R60, -INF , !P4 ;  /* 0xff8000003c3b7808 */ /* 0x000fe40006000000 */
[----:B------:R-:W-:Y:S02]  /*12e20*/  FSEL R19, R62, -INF , !P2 ;  /* 0xff8000003e137808 */ /* 0x000fe40005000000 */
[----:B------:R-:W-:Y:S02]  /*12e30*/  FSEL R26, R73, -INF , !P1 ;  /* 0xff800000491a7808 */ /* 0x000fe40004800000 */
[----:B------:R-:W-:-:S02]  /*12e40*/  ISETP.GE.AND P4, PT, R2, R223, PT ;  /* 0x000000df0200720c */ /* 0x000fc40003f86270 */
[C---:B------:R-:W-:Y:S02]  /*12e50*/  ISETP.GE.AND P2, PT, R2.reuse, R222, PT ;  /* 0x000000de0200720c */ /* 0x040fe40003f46270 */
[C---:B------:R-:W-:Y:S02]  /*12e60*/  ISETP.GE.AND P1, PT, R2.reuse, R221, PT ;  /* 0x000000dd0200720c */ /* 0x040fe40003f26270 */
[C---:B------:R-:W-:Y:S02]  /*12e70*/  ISETP.GE.OR P4, PT, R2.reuse, R227, !P4 ;  /* 0x000000e30200720c */ /* 0x040fe40006786670 */
[C---:B------:R-:W-:Y:S02]  /*12e80*/  ISETP.GE.OR P2, PT, R2.reuse, R226, !P2 ;  /* 0x000000e20200720c */ /* 0x040fe40005746670 */
[----:B------:R-:W-:Y:S02]  /*12e90*/  ISETP.GE.OR P1, PT, R2, R225, !P1 ;  /* 0x000000e10200720c */ /* 0x000fe40004f26670 */
[----:B------:R-:W-:-:S02]  /*12ea0*/  IADD3 R2, R0, 0x78, RZ ;  /* 0x0000007800027810 */ /* 0x000fc40007ffe0ff */
[----:B------:R-:W-:Y:S02]  /*12eb0*/  IADD3 R0, R0, 0x79, RZ ;  /* 0x0000007900007810 */ /* 0x000fe40007ffe0ff */
[----:B------:R-:W-:Y:S02]  /*12ec0*/  FSEL R18, R63, -INF , !P1 ;  /* 0xff8000003f127808 */ /* 0x000fe40004800000 */
[C---:B------:R-:W-:Y:S02]  /*12ed0*/  ISETP.GE.AND P1, PT, R0.reuse, R222, PT ;  /* 0x000000de0000720c */ /* 0x040fe40003f26270 */
[----:B------:R-:W-:Y:S02]  /*12ee0*/  FSEL R25, R65, -INF , !P3 ;  /* 0xff80000041197808 */ /* 0x000fe40005800000 */
[----:B------:R-:W-:Y:S02]  /*12ef0*/  ISETP.GE.OR P1, PT, R0, R226, !P1 ;  /* 0x000000e20000720c */ /* 0x000fe40004f26670 */
[----:B------:R-:W-:-:S02]  /*12f00*/  FSEL R47, R61, -INF , !P2 ;  /* 0xff8000003d2f7808 */ /* 0x000fc40005000000 */
[C---:B------:R-:W-:Y:S02]  /*12f10*/  ISETP.GE.AND P3, PT, R2.reuse, R222, PT ;  /* 0x000000de0200720c */ /* 0x040fe40003f66270 */
[----:B------:R-:W-:Y:S02]  /*12f20*/  ISETP.GE.AND P2, PT, R2, R221, PT ;  /* 0x000000dd0200720c */ /* 0x000fe40003f46270 */
[----:B------:R-:W-:Y:S02]  /*12f30*/  FSEL R45, R49, -INF , !P1 ;  /* 0xff800000312d7808 */ /* 0x000fe40004800000 */
[----:B------:R-:W-:Y:S02]  /*12f40*/  ISETP.GT.AND P1, PT, R230, R15, PT ;  /* 0x0000000fe600720c */ /* 0x000fe40003f24270 */
[C---:B------:R-:W-:Y:S02]  /*12f50*/  ISETP.GE.OR P3, PT, R2.reuse, R226, !P3 ;  /* 0x000000e20200720c */ /* 0x040fe40005f66670 */
[----:B------:R-:W-:-:S02]  /*12f60*/  ISETP.GE.OR P2, PT, R2, R225, !P2 ;  /* 0x000000e10200720c */ /* 0x000fc40005746670 */
[----:B------:R-:W-:Y:S02]  /*12f70*/  FSEL R43, R75, -INF , !P4 ;  /* 0xff8000004b2b7808 */ /* 0x000fe40006000000 */
[----:B------:R-:W-:Y:S02]  /*12f80*/  FSEL R42, R66, -INF , !P6 ;  /* 0xff800000422a7808 */ /* 0x000fe40007000000 */
[----:B------:R-:W-:Y:S02]  /*12f90*/  FSEL R41, R67, -INF , !P5 ;  /* 0xff80000043297808 */ /* 0x000fe40006800000 */
[----:B------:R-:W-:Y:S02]  /*12fa0*/  FSEL R46, R48, -INF , !P3 ;  /* 0xff800000302e7808 */ /* 0x000fe40005800000 */
[----:B------:R-:W-:Y:S02]  /*12fb0*/  FSEL R17, R50, -INF , !P2 ;  /* 0xff80000032117808 */ /* 0x000fe40005000000 */
[----:B------:R-:W-:-:S02]  /*12fc0*/  ISETP.GE.AND P6, PT, R2, R224, PT ;  /* 0x000000e00200720c */ /* 0x000fc40003fc6270 */
[-C--:B------:R-:W-:Y:S02]  /*12fd0*/  ISETP.GE.AND P4, PT, R2, R223.reuse, PT ;  /* 0x000000df0200720c */ /* 0x080fe40003f86270 */
[C---:B------:R-:W-:Y:S02]  /*12fe0*/  ISETP.GE.AND P5, PT, R0.reuse, R224, PT ;  /* 0x000000e00000720c */ /* 0x040fe40003fa6270 */
[C---:B------:R-:W-:Y:S02]  /*12ff0*/  ISETP.GE.AND P3, PT, R0.reuse, R223, PT ;  /* 0x000000df0000720c */ /* 0x040fe40003f66270 */
[----:B------:R-:W-:Y:S02]  /*13000*/  ISETP.GE.AND P2, PT, R0, R221, PT ;  /* 0x000000dd0000720c */ /* 0x000fe40003f46270 */
[C---:B------:R-:W-:Y:S02]  /*13010*/  ISETP.GE.OR P6, PT, R2.reuse, R228, !P6 ;  /* 0x000000e40200720c */ /* 0x040fe400077c6670 */
[----:B------:R-:W-:-:S02]  /*13020*/  ISETP.GE.OR P4, PT, R2, R227, !P4 ;  /* 0x000000e30200720c */ /* 0x000fc40006786670 */
[C---:B------:R-:W-:Y:S02]  /*13030*/  ISETP.GE.OR P5, PT, R0.reuse, R228, !P5 ;  /* 0x000000e40000720c */ /* 0x040fe40006fa6670 */
[C---:B------:R-:W-:Y:S02]  /*13040*/  ISETP.GE.OR P3, PT, R0.reuse, R227, !P3 ;  /* 0x000000e30000720c */ /* 0x040fe40005f66670 */
[----:B------:R-:W-:Y:S02]  /*13050*/  ISETP.GE.OR P2, PT, R0, R225, !P2 ;  /* 0x000000e10000720c */ /* 0x000fe40005746670 */
[----:B------:R-:W-:Y:S02]  /*13060*/  FSEL R28, R28, -INF , !P6 ;  /* 0xff8000001c1c7808 */ /* 0x000fe40007000000 */
[----:B------:R-:W-:Y:S02]  /*13070*/  FSEL R16, R51, -INF , !P2 ;  /* 0xff80000033107808 */ /* 0x000fe40005000000 */
[----:B------:R-:W-:-:S02]  /*13080*/  FSEL R30, R30, -INF , !P4 ;  /* 0xff8000001e1e7808 */ /* 0x000fc40006000000 */
[----:B------:R-:W-:Y:S02]  /*13090*/  FSEL R29, R29, -INF , !P5 ;  /* 0xff8000001d1d7808 */ /* 0x000fe40006800000 */
[----:B------:R-:W-:Y:S01]  /*130a0*/  FSEL R31, R31, -INF , !P3 ;  /* 0xff8000001f1f7808 */ /* 0x000fe20005800000 */
[----:B------:R-:W-:Y:S05]  /*130b0*/  @!P1 BRA `(.L_x_900) ;  /* 0x0000036000009947 */ /* 0x000fea0003800000 */
[----:B------:R-:W2:Y:S04]  /*130c0*/  LDL.64 R4, [R1+0x2c8] ;  /* 0x0002c80001047983 */ /* 0x000ea80000100a00 */
[----:B------:R-:W3:Y:S04]  /*130d0*/  LDL.LU R14, [R1+0x224] ;  /* 0x00022400010e7983 */ /* 0x000ee80000300800 */
[----:B------:R-:W2:Y:S04]  /*130e0*/  LDL.LU R15, [R1+0x220] ;  /* 0x00022000010f7983 */ /* 0x000ea80000300800 */
[----:B------:R-:W4:Y:S04]  /*130f0*/  LDL.64 R194, [R1+0x80] ;  /* 0x0000800001c27983 */ /* 0x000f280000100a00 */
[----:B------:R-:W5:Y:S04]  /*13100*/  LDL.64 R198, [R1+0x38] ;  /* 0x0000380001c67983 */ /* 0x000f680000100a00 */
[----:B------:R-:W2:Y:S01]  /*13110*/  LDL.LU R128, [R1+0xc0] ;  /* 0x0000c00001807983 */ /* 0x000ea20000300800 */
[----:B------:R-:W-:Y:S03]  /*13120*/  BSSY B0, `(.L_x_901) ;  /* 0x000002e000007945 */ /* 0x000fe60003800000 */
[----:B------:R1:W-:Y:S04]  /*13130*/  @P0 STS [R229+0x2000], RZ ;  /* 0x002000ffe5000388 */ /* 0x0003e80000000800 */
[----:B------:R1:W-:Y:S04]  /*13140*/  @P0 STS [R229+0x2004], RZ ;  /* 0x002004ffe5000388 */ /* 0x0003e80000000800 */
[----:B------:R1:W-:Y:S01]  /*13150*/  @P0 STS.64 [R229+0x2008], RZ ;  /* 0x002008ffe5000388 */ /* 0x0003e20000000a00 */
[----:B--2---:R-:W-:-:S05]  /*13160*/  IADD3 R0, R128, -0x3, RZ ;  /* 0xfffffffd80007810 */ /* 0x004fca0007ffe0ff */
[----:B------:R-:W-:-:S04]  /*13170*/  IMAD.WIDE.U32 R4, R0, R15, R4 ;  /* 0x0000000f00047225 */ /* 0x000fc800078e0004 */
[----:B---3--:R-:W-:Y:S01]  /*13180*/  IMAD R2, R14, R0, RZ ;  /* 0x000000000e027224 */ /* 0x008fe200078e02ff */
[----:B------:R-:W-:Y:S02]  /*13190*/  SHF.R.S32.HI R0, RZ, 0x1f, R0 ;  /* 0x0000001fff007819 */ /* 0x000fe40000011400 */
[----:B-----5:R-:W-:-:S03]  /*131a0*/  @!P0 LEA R14, P1, R4, R198, 0x1 ;  /* 0x000000c6040e8211 */ /* 0x020fc600078208ff */
[----:B------:R-:W-:Y:S01]  /*131b0*/  IMAD R2, R0, R15, R2 ;  /* 0x0000000f00027224 */ /* 0x000fe200078e0202 */
[----:B----4-:R-:W-:-:S03]  /*131c0*/  @!P0 LEA R0, P2, R194, R4, 0x5 ;  /* 0x00000004c2008211 */ /* 0x010fc600078428ff */
[----:B------:R-:W-:-:S05]  /*131d0*/  IMAD.IADD R3, R5, 0x1, R2 ;  /* 0x0000000105037824 */ /* 0x000fca00078e0202 */
[----:B------:R-:W-:-:S05]  /*131e0*/  @!P0 LEA.HI.X R15, R4, R199, R3, 0x1, P1 ;  /* 0x000000c7040f8211 */ /* 0x000fca00008f0c03 */
[----:B------:R-:W-:Y:S01]  /*131f0*/  @!PT LDS RZ, [RZ] ;  /* 0x00000000fffff984 */ /* 0x000fe20000000800 */
[----:B------:R-:W-:Y:S01]  /*13200*/  @!PT LDS RZ, [RZ] ;  /* 0x00000000fffff984 */ /* 0x000fe20000000800 */
[----:B------:R-:W-:Y:S01]  /*13210*/  @!PT LDS RZ, [RZ] ;  /* 0x00000000fffff984 */ /* 0x000fe20000000800 */
[----:B------:R2:W-:Y:S04]  /*13220*/  @!P0 LDGSTS.E.BYPASS.LTC128B.128 [R229+0x2000], [R14.64] ;  /* 0x020000000ee58fae */ /* 0x0005e8000b901d44 */
[----:B------:R1:W-:Y:S01]  /*13230*/  @P0 STS.128 [R229+0x2800], RZ ;  /* 0x002800ffe5000388 */ /* 0x0003e20000000c00 */
[----:B--2---:R-:W-:Y:S02]  /*13240*/  @!P0 LEA R14, P1, R0, R198, 0x1 ;  /* 0x000000c6000e8211 */ /* 0x004fe400078208ff */
[----:B------:R-:W-:-:S04]  /*13250*/  @!P0 LEA.HI.X R15, R194, R3, R195, 0x5, P2 ;  /* 0x00000003c20f8211 */ /* 0x000fc800010f2cc3 */
[----:B------:R-:W-:Y:S02]  /*13260*/  @!P0 LEA.HI.X R15, R0, R199, R15, 0x1, P1 ;  /* 0x000000c7000f8211 */ /* 0x000fe400008f0c0f */
[----:B------:R-:W-:-:S03]  /*13270*/  @!P0 LEA R0, P2, R194, R4, 0x6 ;  /* 0x00000004c2008211 */ /* 0x000fc600078430ff */
[----:B------:R-:W-:Y:S01]  /*13280*/  @!PT LDS RZ, [RZ] ;  /* 0x00000000fffff984 */ /* 0x000fe20000000800 */
[----:B------:R-:W-:Y:S01]  /*13290*/  @!PT LDS RZ, [RZ] ;  /* 0x00000000fffff984 */ /* 0x000fe20000000800 */
[----:B------:R-:W-:Y:S01]  /*132a0*/  @!PT LDS RZ, [RZ] ;  /* 0x00000000fffff984 */ /* 0x000fe20000000800 */
[----:B------:R2:W-:Y:S04]  /*132b0*/  @!P0 LDGSTS.E.BYPASS.LTC128B.128 [R229+0x2800], [R14.64] ;  /* 0x028000000ee58fae */ /* 0x0005e8000b901d44 */
[----:B------:R1:W-:Y:S01]  /*132c0*/  @P0 STS.128 [R229+0x3000], RZ ;  /* 0x003000ffe5000388 */ /* 0x0003e20000000c00 */
[----:B--2---:R-:W-:Y:S02]  /*132d0*/  @!P0 LEA R14, P1, R0, R198, 0x1 ;  /* 0x000000c6000e8211 */ /* 0x004fe400078208ff */
[----:B------:R-:W-:-:S04]  /*132e0*/  @!P0 LEA.HI.X R15, R194, R3, R195, 0x6, P2 ;  /* 0x00000003c20f8211 */ /* 0x000fc800010f34c3 */
[----:B------:R-:W-:-:S05]  /*132f0*/  @!P0 LEA.HI.X R15, R0, R199, R15, 0x1, P1 ;  /* 0x000000c7000f8211 */ /* 0x000fca00008f0c0f */
        /* <DEDUP_REMOVED lines=16> */
.L_x_902:
[----:B------:R-:W-:Y:S05]  /*13400*/  BSYNC B0 ;  /* 0x0000000000007941 */ /* 0x000fea0003800000 */
.L_x_901:
[----:B------:R-:W0:Y:S02]  /*13410*/  LDGDEPBAR ;  /* 0x00000000000079af */ /* 0x000e240000000000 */
.L_x_900:
[----:B------:R-:W-:Y:S05]  /*13420*/  BSYNC B1 ;  /* 0x0000000000017941 */ /* 0x000fea0003800000 */
.L_x_899:
[----:B------:R-:W-:Y:S01]  /*13430*/  FMNMX.FTZ R0, R39, R84, !PT ;  /* 0x0000005427007209 */ /* 0x000fe20007810000 */
[----:B------:R-:W-:Y:S03]  /*13440*/  STL [R1+0x438], R124 ;  /* 0x0004387c01007387 */ /* 0x000fe60000100800 */
        /* <DEDUP_REMOVED lines=35> */
[----:B------:R-:W-:Y:S03]  /*13680*/  STL.64 [R1+0x3b0], R8 ;  /* 0x0003b00801007387 */ /* 0x000fe60000100a00 */
        /* <DEDUP_REMOVED lines=25> */
[----:B------:R-:W-:Y:S04]  /*13820*/  STL [R1+0x34c], R223 ;  /* 0x00034cdf01007387 */ /* 0x000fe80000100800 */
[----:B--2---:R-:W2:Y:S04]  /*13830*/  SHFL.BFLY PT, R2, R0, 0x2, 0x1f ;  /* 0x0c401f0000027f89 */ /* 0x004ea800000e0000 */
[----:B------:R-:W-:Y:S04]  /*13840*/  STL [R1+0x348], R222 ;  /* 0x000348de01007387 */ /* 0x000fe80000100800 */
[----:B------:R-:W-:Y:S04]  /*13850*/  STL [R1+0x344], R221 ;  /* 0x000344dd01007387 */ /* 0x000fe80000100800 */
[----:B------:R-:W-:Y:S04]  /*13860*/  STL [R1+0x340], R216 ;  /* 0x000340d801007387 */ /* 0x000fe80000100800 */
[----:B------:R-:W-:Y:S04]  /*13870*/  STL.64 [R1+0x338], R214 ;  /* 0x000338d601007387 */ /* 0x000fe80000100a00 */
[----:B------:R-:W-:Y:S01]  /*13880*/  STL [R1+0x330], R213 ;  /* 0x000330d501007387 */ /* 0x000fe20000100800 */
[----:B--2---:R-:W-:-:S03]  /*13890*/  FMNMX.FTZ R0, R0, R2, !PT ;  /* 0x0000000200007209 */ /* 0x004fc60007810000 */
[----:B------:R-:W-:Y:S04]  /*138a0*/  STL [R1+0x32c], R212 ;  /* 0x00032cd401007387 */ /* 0x000fe80000100800 */
[----:B------:R-:W2:Y:S04]  /*138b0*/  SHFL.BFLY PT, R2, R0, 0x1, 0x1f ;  /* 0x0c201f0000027f89 */ /* 0x000ea800000e0000 */
[----:B------:R-:W-:Y:S04]  /*138c0*/  STL [R1+0x328], R211 ;  /* 0x000328d301007387 */ /* 0x000fe80000100800 */
[----:B------:R-:W-:Y:S04]  /*138d0*/  STL [R1+0x324], R210 ;  /* 0x000324d201007387 */ /* 0x000fe80000100800 */
[----:B------:R-:W-:Y:S04]  /*138e0*/  STL [R1+0x320], R209 ;  /* 0x000320d101007387 */ /* 0x000fe80000100800 */
[----:B------:R-:W-:Y:S04]  /*138f0*/  STL [R1+0x31c], R208 ;  /* 0x00031cd001007387 */ /* 0x000fe80000100800 */
[----:B------:R-:W-:Y:S01]  /*13900*/  STL [R1+0x318], R207 ;  /* 0x000318cf01007387 */ /* 0x000fe20000100800 */
[----:B--2---:R-:W-:-:S03]  /*13910*/  FMNMX.FTZ R3, R0, R2, !PT ;  /* 0x0000000200037209 */ /* 0x004fc60007810000 */
[----:B------:R-:W-:Y:S01]  /*13920*/  STL [R1+0x314], R204 ;  /* 0x000314cc01007387 */ /* 0x000fe20000100800 */
[----:B------:R-:W-:-:S03]  /*13930*/  FSETP.NEU.FTZ.AND P0, PT, R3, -INF , PT ;  /* 0xff8000000300780b */ /* 0x000fc60003f1d000 */
[----:B------:R2:W-:Y:S01]  /*13940*/  STL [R1+0xbc], R3 ;  /* 0x0000bc0301007387 */ /* 0x0005e20000100800 */
[----:B------:R-:W-:-:S05]  /*13950*/  FSEL R0, R3, RZ, P0 ;  /* 0x000000ff03007208 */ /* 0x000fca0000000000 */
[----:B------:R-:W-:Y:S02]  /*13960*/  FADD.FTZ R4, R39, -R0 ;  /* 0x8000000027047221 */ /* 0x000fe40000010000 */
[----:B------:R-:W3:Y:S04]  /*13970*/  LD.E R0, [R134.64+0xdc] ;  /* 0x0000dc0486007980 */ /* 0x000ee8000c101900 */
[----:B------:R-:W-:Y:S04]  /*13980*/  STL [R1+0x37c], R134 ;  /* 0x00037c8601007387 */ /* 0x000fe80000100800 */
[----:B------:R-:W-:Y:S01]  /*13990*/  STL [R1+0x378], R135 ;  /* 0x0003788701007387 */ /* 0x000fe20000100800 */
[----:B---3--:R-:W-:-:S05]  /*139a0*/  FMUL.FTZ R2, R0, R3 ;  /* 0x0000000300027220 */ /* 0x008fca0000410000 */
[----:B------:R-:W-:-:S05]  /*139b0*/  FSEL R2, R2, RZ, P0 ;  /* 0x000000ff02027208 */ /* 0x000fca0000000000 */
[-CC-:B------:R-:W-:Y:S02]  /*139c0*/  FFMA.FTZ R7, R83, R0.reuse, -R2.reuse ;  /* 0x0000000053077223 */ /* 0x180fe40000010802 */
[-CC-:B------:R-:W-:Y:S02]  /*139d0*/  FFMA.FTZ R6, R82, R0.reuse, -R2.reuse ;  /* 0x0000000052067223 */ /* 0x180fe40000010802 */
[-CC-:B------:R-:W-:Y:S01]  /*139e0*/  FFMA.FTZ R247, R80, R0.reuse, -R2.reuse ;  /* 0x0000000050f77223 */ /* 0x180fe20000010802 */
[----:B------:R3:W-:Y:S01]  /*139f0*/  STL [R1+0x14c], R7 ;  /* 0x00014c0701007387 */ /* 0x0007e20000100800 */
[-CC-:B------:R-:W-:Y:S02]  /*13a00*/  FFMA.FTZ R5, R81, R0.reuse, -R2.reuse ;  /* 0x0000000051057223 */ /* 0x180fe40000010802 */
[-CC-:B------:R-:W-:Y:S01]  /*13a10*/  FFMA.FTZ R152, R70, R0.reuse, -R2.reuse ;  /* 0x0000000046987223 */ /* 0x180fe20000010802 */
[----:B------:R4:W-:Y:S01]  /*13a20*/  STL [R1+0x158], R6 ;  /* 0x0001580601007387 */ /* 0x0009e20000100800 */
[----:B------:R-:W-:-:S02]  /*13a30*/  FFMA.FTZ R149, R68, R0, -R2 ;  /* 0x0000000044957223 */ /* 0x000fc40000010802 */
[-CC-:B------:R-:W-:Y:S01]  /*13a40*/  FFMA.FTZ R140, R24, R0.reuse, -R2.reuse ;  /* 0x00000000188c7223 */ /* 0x180fe20000010802 */
[----:B------:R-:W-:Y:S01]  /*13a50*/  STL [R1+0x424], R247 ;  /* 0x000424f701007387 */ /* 0x000fe20000100800 */
[-CC-:B------:R-:W-:Y:S02]  /*13a60*/  FFMA.FTZ R141, R23, R0.reuse, -R2.reuse ;  /* 0x00000000178d7223 */ /* 0x180fe40000010802 */
[-CC-:B------:R-:W-:Y:S01]  /*13a70*/  FFMA.FTZ R63, R97, R0.reuse, -R2.reuse ;  /* 0x00000000613f7223 */ /* 0x180fe20000010802 */
[----:B------:R1:W-:Y:S01]  /*13a80*/  STL [R1+0x15c], R5 ;  /* 0x00015c0501007387 */ /* 0x0003e20000100800 */
[-CC-:B------:R-:W-:Y:S02]  /*13a90*/  FFMA.FTZ R61, R91, R0.reuse, -R2.reuse ;  /* 0x000000005b3d7223 */ /* 0x180fe40000010802 */
[-CC-:B--2---:R-:W-:Y:S02]  /*13aa0*/  FFMA.FTZ R3, R84, R0.reuse, -R2.reuse ;  /* 0x0000000054037223 */ /* 0x184fe40000010802 */
[----:B------:R-:W-:-:S02]  /*13ab0*/  FFMA.FTZ R62, R96, R0, -R2 ;  /* 0x00000000603e7223 */ /* 0x000fc40000010802 */
[-CC-:B------:R-:W-:Y:S02]  /*13ac0*/  FFMA.FTZ R90, R90, R0.reuse, -R2.reuse ;  /* 0x000000005a5a7223 */ /* 0x180fe40000010802 */
[-CC-:B------:R-:W-:Y:S02]  /*13ad0*/  FFMA.FTZ R91, R89, R0.reuse, -R2.reuse ;  /* 0x00000000595b7223 */ /* 0x180fe40000010802 */
[-CC-:B------:R-:W-:Y:S02]  /*13ae0*/  FFMA.FTZ R97, R88, R0.reuse, -R2.reuse ;  /* 0x0000000058617223 */ /* 0x180fe40000010802 */
[-CC-:B---3--:R-:W-:Y:S02]  /*13af0*/  FFMA.FTZ R7, R78, R0.reuse, -R2.reuse ;  /* 0x000000004e077223 */ /* 0x188fe40000010802 */
[-CC-:B------:R-:W-:Y:S02]  /*13b00*/  FFMA.FTZ R128, R87, R0.reuse, -R2.reuse ;  /* 0x0000000057807223 */ /* 0x180fe40000010802 */
[----:B----4-:R-:W-:-:S02]  /*13b10*/  FFMA.FTZ R6, R77, R0, -R2 ;  /* 0x000000004d067223 */ /* 0x010fc40000010802 */
[-CC-:B------:R-:W-:Y:S02]  /*13b20*/  FFMA.FTZ R129, R86, R0.reuse, -R2.reuse ;  /* 0x0000000056817223 */ /* 0x180fe40000010802 */
[-CC-:B------:R-:W-:Y:S02]  /*13b30*/  FFMA.FTZ R194, R85, R0.reuse, -R2.reuse ;  /* 0x0000000055c27223 */ /* 0x180fe40000010802 */
[----:B-1----:R-:W-:-:S05]  /*13b40*/  FFMA.FTZ R5, R79, R0, -R2 ;  /* 0x000000004f057223 */ /* 0x002fca0000010802 */
[----:B------:R1:W-:Y:S04]  /*13b50*/  STL [R1+0x194], R5 ;  /* 0x0001940501007387 */ /* 0x0003e80000100800 */
[----:B------:R-:W-:Y:S04]  /*13b60*/  STL [R1+0x198], R7 ;  /* 0x0001980701007387 */ /* 0x000fe80000100800 */
[----:B------:R2:W-:Y:S04]  /*13b70*/  STL [R1+0x1a8], R6 ;  /* 0x0001a80601007387 */ /* 0x0005e80000100800 */
[----:B------:R-:W-:Y:S01]  /*13b80*/  STL [R1+0x3f8], R152 ;  /* 0x0003f89801007387 */ /* 0x000fe20000100800 */
[----:B-1----:R-:W-:-:S05]  /*13b90*/  FFMA.FTZ R5, R76, R0, -R2 ;  /* 0x000000004c057223 */ /* 0x002fca0000010802 */
[----:B------:R1:W-:Y:S01]  /*13ba0*/  STL [R1+0x1b4], R5 ;  /* 0x0001b40501007387 */ /* 0x0003e20000100800 */
[----:B--2---:R-:W-:-:S03]  /*13bb0*/  FFMA.FTZ R6, R56, R0, -R2 ;  /* 0x0000000038067223 */ /* 0x004fc60000010802 */
[----:B------:R-:W-:Y:S04]  /*13bc0*/  STL [R1+0x3fc], R149 ;  /* 0x0003fc9501007387 */ /* 0x000fe80000100800 */
[----:B-1----:R-:W2:Y:S01]  /*13bd0*/  LDL.LU R5, [R1+0x288] ;  /* 0x0002880001057983 */ /* 0x002ea20000300800 */
[-CC-:B------:R-:W-:Y:S01]  /*13be0*/  FFMA.FTZ R7, R21, R0.reuse, -R2.reuse ;  /* 0x0000000015077223 */ /* 0x180fe20000010802 */
[----:B------:R-:W-:Y:S01]  /*13bf0*/  MUFU.EX2 R79, R3 ;  /* 0x00000003004f7308 */ /* 0x000fe20000000800 */
[-CC-:B------:R-:W-:Y:S01]  /*13c00*/  FFMA.FTZ R222, R53, R0.reuse, -R2.reuse ;  /* 0x0000000035de7223 */ /* 0x180fe20000010802 */
[----:B------:R1:W-:Y:S01]  /*13c10*/  STL [R1+0x1c0], R6 ;  /* 0x0001c00601007387 */ /* 0x0003e20000100800 */
[-CC-:B------:R-:W-:Y:S02]  /*13c20*/  FFMA.FTZ R212, R20, R0.reuse, -R2.reuse ;  /* 0x0000000014d47223 */ /* 0x180fe40000010802 */
[-CC-:B------:R-:W-:Y:S01]  /*13c30*/  FFMA.FTZ R8, R19, R0.reuse, -R2.reuse ;  /* 0x0000000013087223 */ /* 0x180fe20000010802 */
[----:B------:R-:W-:Y:S01]  /*13c40*/  STL [R1+0x400], R140 ;  /* 0x0004008c01007387 */ /* 0x000fe20000100800 */
[----:B------:R-:W-:-:S02]  /*13c50*/  FFMA.FTZ R12, R17, R0, -R2 ;  /* 0x00000000110c7223 */ /* 0x000fc40000010802 */
[-CC-:B------:R-:W-:Y:S02]  /*13c60*/  FFMA.FTZ R11, R16, R0.reuse, -R2.reuse ;  /* 0x00000000100b7223 */ /* 0x180fe40000010802 */
[----:B-1----:R-:W-:-:S05]  /*13c70*/  FFMA.FTZ R6, R52, R0, -R2 ;  /* 0x0000000034067223 */ /* 0x002fca0000010802 */
[----:B------:R1:W-:Y:S04]  /*13c80*/  STL [R1+0x1c8], R6 ;  /* 0x0001c80601007387 */ /* 0x0003e80000100800 */
[----:B------:R-:W-:Y:S01]  /*13c90*/  STL [R1+0x404], R141 ;  /* 0x0004048d01007387 */ /* 0x000fe20000100800 */
[----:B-1----:R-:W-:-:S05]  /*13ca0*/  FFMA.FTZ R6, R22, R0, -R2 ;  /* 0x0000000016067223 */ /* 0x002fca0000010802 */
[----:B------:R-:W-:Y:S04]  /*13cb0*/  STL [R1+0x408], R6 ;  /* 0x0004080601007387 */ /* 0x000fe80000100800 */
[----:B------:R1:W-:Y:S02]  /*13cc0*/  STL [R1+0x1ec], R7 ;  /* 0x0001ec0701007387 */ /* 0x0003e40000100800 */
[----:B-1----:R-:W-:Y:S02]  /*13cd0*/  FFMA.FTZ R7, R18, R0, -R2 ;  /* 0x0000000012077223 */ /* 0x002fe40000010802 */
[----:B------:R-:W-:-:S03]  /*13ce0*/  FMUL.FTZ R2, R0, R4 ;  /* 0x0000000400027220 */ /* 0x000fc60000410000 */
[----:B------:R-:W-:Y:S03]  /*13cf0*/  STL [R1+0x40c], R7 ;  /* 0x00040c0701007387 */ /* 0x000fe60000100800 */
[----:B------:R-:W1:Y:S01]  /*13d00*/  MUFU.EX2 R2, R2 ;  /* 0x0000000200027308 */ /* 0x000e620000000800 */
[----:B------:R3:W-:Y:S04]  /*13d10*/  STL [R1+0x210], R8 ;  /* 0x0002100801007387 */ /* 0x0007e80000100800 */
[----:B------:R-:W-:Y:S04]  /*13d20*/  STL [R1+0x410], R12 ;  /* 0x0004100c01007387 */ /* 0x000fe80000100800 */
[----:B------:R-:W-:Y:S01]  /*13d30*/  STL [R1+0x414], R11 ;  /* 0x0004140b01007387 */ /* 0x000fe20000100800 */
[----:B-1----:R-:W-:-:S02]  /*13d40*/  FMUL.FTZ R205, R154, R2 ;  /* 0x000000029acd7220 */ /* 0x002fc40000410000 */
[-C--:B------:R-:W-:Y:S02]  /*13d50*/  FMUL.FTZ R206, R155, R2.reuse ;  /* 0x000000029bce7220 */ /* 0x080fe40000410000 */
[-C--:B------:R-:W-:Y:S01]  /*13d60*/  FMUL.FTZ R3, R150, R2.reuse ;  /* 0x0000000296037220 */ /* 0x080fe20000410000 */
[----:B------:R-:W-:Y:S01]  /*13d70*/  STL [R1+0x39c], R205 ;  /* 0x00039ccd01007387 */ /* 0x000fe20000100800 */
[----:B------:R-:W-:-:S03]  /*13d80*/  FMUL.FTZ R4, R138, R2 ;  /* 0x000000028a047220 */ /* 0x000fc60000410000 */
[----:B------:R1:W-:Y:S01]  /*13d90*/  STL [R1+0x398], R206 ;  /* 0x000398ce01007387 */ /* 0x0003e20000100800 */
[-C--:B---3--:R-:W-:Y:S02]  /*13da0*/  FMUL.FTZ R8, R143, R2.reuse ;  /* 0x000000028f087220 */ /* 0x088fe40000410000 */
[----:B-1----:R-:W-:-:S05]  /*13db0*/  FMUL.FTZ R206, R151, R2 ;  /* 0x0000000297ce7220 */ /* 0x002fca0000410000 */
[----:B------:R-:W-:Y:S04]  /*13dc0*/  STL [R1+0x3a4], R206 ;  /* 0x0003a4ce01007387 */ /* 0x000fe80000100800 */
[----:B------:R1:W-:Y:S02]  /*13dd0*/  STL [R1+0xf8], R3 ;  /* 0x0000f80301007387 */ /* 0x0003e40000100800 */
[----:B-1----:R-:W-:-:S05]  /*13de0*/  FMUL.FTZ R3, R142, R2 ;  /* 0x000000028e037220 */ /* 0x002fca0000410000 */
[----:B------:R1:W-:Y:S04]  /*13df0*/  STL [R1+0x108], R3 ;  /* 0x0001080301007387 */ /* 0x0003e80000100800 */
[----:B------:R-:W-:Y:S04]  /*13e00*/  STL [R1+0x10c], R8 ;  /* 0x00010c0801007387 */ /* 0x000fe80000100800 */
[----:B------:R-:W-:Y:S04]  /*13e10*/  STL [R1+0x118], R4 ;  /* 0x0001180401007387 */ /* 0x000fe80000100800 */
[----:B------:R-:W3:Y:S01]  /*13e20*/  LDL.LU R14, [R1+0x28c] ;  /* 0x00028c00010e7983 */ /* 0x000ee20000300800 */
[----:B-1----:R-:W-:-:S02]  /*13e30*/  FMUL.FTZ R3, R139, R2 ;  /* 0x000000028b037220 */ /* 0x002fc40000410000 */
[----:B--2---:R-:W-:Y:S01]  /*13e40*/  FFMA.FTZ R50, R5, R2, R79 ;  /* 0x0000000205327223 */ /* 0x004fe2000001004f */
        /* <DEDUP_REMOVED lines=31> */
[----:B------:R-:W-:Y:S01]  /*14040*/  FMNMX.FTZ R2, R29, R2, !PT ;  /* 0x000000021d027209 */ /* 0x000fe20007810000 */
[----:B------:R-:W-:Y:S04]  /*14050*/  STL [R1+0x11c], R3 ;  /* 0x00011c0301007387 */ /* 0x000fe80000100800 */
[----:B------:R-:W1:Y:S02]  /*14060*/  SHFL.BFLY PT, R3, R2, 0x2, 0x1f ;  /* 0x0c401f0002037f89 */ /* 0x000e6400000e0000 */
[----:B-1----:R-:W-:-:S05]  /*14070*/  FMNMX.FTZ R2, R2, R3, !PT ;  /* 0x0000000302027209 */ /* 0x002fca0007810000 */
[----:B------:R-:W1:Y:S02]  /*14080*/  SHFL.BFLY PT, R3, R2, 0x1, 0x1f ;  /* 0x0c201f0002037f89 */ /* 0x000e6400000e0000 */
[----:B-1----:R-:W-:-:S04]  /*14090*/  FMNMX.FTZ R210, R2, R3, !PT ;  /* 0x0000000302d27209 */ /* 0x002fc80007810000 */
[----:B------:R-:W-:-:S04]  /*140a0*/  FSETP.NEU.FTZ.AND P0, PT, R210, -INF , PT ;  /* 0xff800000d200780b */ /* 0x000fc80003f1d000 */
[----:B------:R-:W-:-:S05]  /*140b0*/  FSEL R2, R210, RZ, P0 ;  /* 0x000000ffd2027208 */ /* 0x000fca0000000000 */
[----:B------:R-:W-:Y:S02]  /*140c0*/  FADD.FTZ R3, R38, -R2 ;  /* 0x8000000226037221 */ /* 0x000fe40000010000 */
[C---:B------:R-:W-:Y:S02]  /*140d0*/  FMUL.FTZ R2, R0.reuse, R210 ;  /* 0x000000d200027220 */ /* 0x040fe40000410000 */
[----:B------:R-:W-:-:S03]  /*140e0*/  FMUL.FTZ R3, R0, R3 ;  /* 0x0000000300037220 */ /* 0x000fc60000410000 */
[----:B------:R-:W-:-:S03]  /*140f0*/  FSEL R2, R2, RZ, P0 ;  /* 0x000000ff02027208 */ /* 0x000fc60000000000 */
[----:B------:R-:W1:Y:S02]  /*14100*/  MUFU.EX2 R3, R3 ;  /* 0x0000000300037308 */ /* 0x000e640000000800 */
[-CC-:B------:R-:W-:Y:S02]  /*14110*/  FFMA.FTZ R9, R34, R0.reuse, -R2.reuse ;  /* 0x0000000022097223 */ /* 0x180fe40000010802 */
[-CC-:B------:R-:W-:Y:S01]  /*14120*/  FFMA.FTZ R124, R32, R0.reuse, -R2.reuse ;  /* 0x00000000207c7223 */ /* 0x180fe20000010802 */
[----:B------:R2:W-:Y:S01]  /*14130*/  STL [R1+0x428], R186 ;  /* 0x000428ba01007387 */ /* 0x0005e20000100800 */
[----:B------:R-:W-:-:S03]  /*14140*/  FFMA.FTZ R8, R33, R0, -R2 ;  /* 0x0000000021087223 */ /* 0x000fc60000010802 */
[----:B------:R-:W-:Y:S01]  /*14150*/  STL [R1+0x440], R103 ;  /* 0x0004406701007387 */ /* 0x000fe20000100800 */
[----:B------:R-:W-:-:S03]  /*14160*/  FFMA.FTZ R17, R186, R0, -R2 ;  /* 0x00000000ba117223 */ /* 0x000fc60000010802 */
[----:B------:R-:W-:Y:S01]  /*14170*/  STL [R1], R9 ;  /* 0x0000000901007387 */ /* 0x000fe20000100800 */
[----:B------:R-:W-:-:S03]  /*14180*/  FFMA.FTZ R66, R184, R0, -R2 ;  /* 0x00000000b8427223 */ /* 0x000fc60000010802 */
[----:B------:R-:W-:Y:S01]  /*14190*/  STL [R1+0x43c], R124 ;  /* 0x00043c7c01007387 */ /* 0x000fe20000100800 */
[-CC-:B------:R-:W-:Y:S02]  /*141a0*/  FFMA.FTZ R67, R177, R0.reuse, -R2.reuse ;  /* 0x00000000b1437223 */ /* 0x180fe40000010802 */
[-CC-:B------:R-:W-:Y:S01]  /*141b0*/  FFMA.FTZ R70, R176, R0.reuse, -R2.reuse ;  /* 0x00000000b0467223 */ /* 0x180fe20000010802 */
[----:B------:R4:W-:Y:S01]  /*141c0*/  STL [R1+0x4], R8 ;  /* 0x0000040801007387 */ /* 0x0009e20000100800 */
[-CC-:B------:R-:W-:Y:S02]  /*141d0*/  FFMA.FTZ R72, R127, R0.reuse, -R2.reuse ;  /* 0x000000007f487223 */ /* 0x180fe40000010802 */
[-CC-:B------:R-:W-:Y:S02]  /*141e0*/  FFMA.FTZ R73, R120, R0.reuse, -R2.reuse ;  /* 0x0000000078497223 */ /* 0x180fe40000010802 */
[-CC-:B------:R-:W-:Y:S02]  /*141f0*/  FFMA.FTZ R89, R121, R0.reuse, -R2.reuse ;  /* 0x0000000079597223 */ /* 0x180fe40000010802 */
[----:B------:R-:W-:-:S02]  /*14200*/  FFMA.FTZ R4, R126, R0, -R2 ;  /* 0x000000007e047223 */ /* 0x000fc40000010802 */
[-CC-:B--2---:R-:W-:Y:S02]  /*14210*/  FFMA.FTZ R186, R29, R0.reuse, -R2.reuse ;  /* 0x000000001dba7223 */ /* 0x184fe40000010802 */
[-CC-:B------:R-:W-:Y:S02]  /*14220*/  FFMA.FTZ R5, R188, R0.reuse, -R2.reuse ;  /* 0x00000000bc057223 */ /* 0x180fe40000010802 */
[-CC-:B------:R-:W-:Y:S02]  /*14230*/  FFMA.FTZ R15, R187, R0.reuse, -R2.reuse ;  /* 0x00000000bb0f7223 */ /* 0x180fe40000010802 */
[-CC-:B------:R-:W-:Y:S02]  /*14240*/  FFMA.FTZ R18, R185, R0.reuse, -R2.reuse ;  /* 0x00000000b9127223 */ /* 0x180fe40000010802 */
[-CC-:B------:R-:W-:Y:S02]  /*14250*/  FFMA.FTZ R38, R189, R0.reuse, -R2.reuse ;  /* 0x00000000bd267223 */ /* 0x180fe40000010802 */
[----:B------:R-:W-:-:S02]  /*14260*/  FFMA.FTZ R116, R116, R0, -R2 ;  /* 0x0000000074747223 */ /* 0x000fc40000010802 */
[-CC-:B------:R-:W-:Y:S02]  /*14270*/  FFMA.FTZ R117, R117, R0.reuse, -R2.reuse ;  /* 0x0000000075757223 */ /* 0x180fe40000010802 */
[-CC-:B------:R-:W-:Y:S02]  /*14280*/  FFMA.FTZ R120, R103, R0.reuse, -R2.reuse ;  /* 0x0000000067787223 */ /* 0x180fe40000010802 */
[-CC-:B----4-:R-:W-:Y:S02]  /*14290*/  FFMA.FTZ R8, R28, R0.reuse, -R2.reuse ;  /* 0x000000001c087223 */ /* 0x190fe40000010802 */
        /* <DEDUP_REMOVED lines=11> */
[----:B------:R-:W-:Y:S02]  /*14350*/  FFMA.FTZ R207, R26, R0, -R2 ;  /* 0x000000001acf7223 */ /* 0x000fe40000010802 */
[-C--:B-1----:R-:W-:Y:S01]  /*14360*/  FMUL.FTZ R2, R164, R3.reuse ;  /* 0x00000003a4027220 */ /* 0x082fe20000410000 */
[----:B------:R-:W-:Y:S01]  /*14370*/  STL [R1+0x42c], R186 ;  /* 0x00042cba01007387 */ /* 0x000fe20000100800 */
[----:B------:R-:W-:-:S03]  /*14380*/  FMUL.FTZ R9, R165, R3 ;  /* 0x00000003a5097220 */ /* 0x000fc60000410000 */
[----:B------:R1:W-:Y:S01]  /*14390*/  STL [R1+0xa0], R8 ;  /* 0x0000a00801007387 */ /* 0x0003e20000100800 */
[----:B------:R-:W-:-:S03]  /*143a0*/  FMUL.FTZ R244, R156, R3 ;  /* 0x000000039cf47220 */ /* 0x000fc60000410000 */
[----:B------:R2:W-:Y:S01]  /*143b0*/  STL [R1+0x240], R2 ;  /* 0x0002400201007387 */ /* 0x0005e20000100800 */
[----:B------:R-:W3:Y:S03]  /*143c0*/  MUFU.EX2 R4, R4 ;  /* 0x0000000400047308 */ /* 0x000ee60000000800 */
[----:B------:R-:W-:Y:S01]  /*143d0*/  STL [R1+0x244], R9 ;  /* 0x0002440901007387 */ /* 0x000fe20000100800 */
[-C--:B-1----:R-:W-:Y:S02]  /*143e0*/  FMUL.FTZ R8, R160, R3.reuse ;  /* 0x00000003a0087220 */ /* 0x082fe40000410000 */
[----:B--2---:R-:W-:-:S03]  /*143f0*/  FMUL.FTZ R2, R161, R3 ;  /* 0x00000003a1027220 */ /* 0x004fc60000410000 */
[----:B------:R-:W-:Y:S04]  /*14400*/  STL [R1+0x250], R8 ;  /* 0x0002500801007387 */ /* 0x000fe80000100800 */
[----:B------:R-:W-:Y:S04]  /*14410*/  STL [R1+0x380], R244 ;  /* 0x000380f401007387 */ /* 0x000fe80000100800 */
[----:B------:R1:W-:Y:S01]  /*14420*/  STL [R1+0x254], R2 ;  /* 0x0002540201007387 */ /* 0x0003e20000100800 */
[-C--:B------:R-:W-:Y:S02]  /*14430*/  FMUL.FTZ R235, R157, R3.reuse ;  /* 0x000000039deb7220 */ /* 0x080fe40000410000 */
[----:B------:R-:W-:-:S02]  /*14440*/  FMUL.FTZ R227, R144, R3 ;  /* 0x0000000390e37220 */ /* 0x000fc40000410000 */
[-C--:B------:R-:W-:Y:S02]  /*14450*/  FMUL.FTZ R226, R145, R3.reuse ;  /* 0x0000000391e27220 */ /* 0x080fe40000410000 */
[----:B---3--:R-:W-:Y:S01]  /*14460*/  FFMA.FTZ R3, R14, R3, R4 ;  /* 0x000000030e037223 */ /* 0x008fe20000010004 */
[----:B------:R-:W-:Y:S01]  /*14470*/  STL [R1+0x384], R235 ;  /* 0x000384eb01007387 */ /* 0x000fe20000100800 */
[----:B-1----:R-:W1:Y:S03]  /*14480*/  MUFU.EX2 R2, R5 ;  /* 0x0000000500027308 */ /* 0x002e660000000800 */
[----:B------:R-:W-:Y:S04]  /*14490*/  STL [R1+0x388], R227 ;  /* 0x000388e301007387 */ /* 0x000fe80000100800 */
[----:B------:R-:W-:Y:S04]  /*144a0*/  STL [R1+0x38c], R226 ;  /* 0x00038ce201007387 */ /* 0x000fe80000100800 */
[----:B------:R-:W2:Y:S04]  /*144b0*/  LDL.LU R148, [R1+0x6c] ;  /* 0x00006c0001947983 */ /* 0x000ea80000300800 */
[----:B------:R-:W3:Y:S01]  /*144c0*/  LDL.LU R153, [R1+0x2c] ;  /* 0x00002c0001997983 */ /* 0x000ee20000300800 */
[C---:B-1----:R-:W-:Y:S01]  /*144d0*/  FADD.FTZ R32, R2.reuse, R3 ;  /* 0x0000000302207221 */ /* 0x042fe20000010000 */
[----:B------:R-:W-:-:S02]  /*144e0*/  F2FP.PACK_AB R49, R2, R4 ;  /* 0x000000040231723e */ /* 0x000fc400000000ff */
        /* <DEDUP_REMOVED lines=36> */
[----:B------:R-:W-:-:S04]  /*14730*/  FSETP.NEU.FTZ.AND P0, PT, R124, -INF , PT ;  /* 0xff8000007c00780b */ /* 0x000fc80003f1d000 */
[----:B------:R-:W-:-:S05]  /*14740*/  FSEL R2, R124, RZ, P0 ;  /* 0x000000ff7c027208 */ /* 0x000fca0000000000 */
[----:B------:R-:W-:-:S04]  /*14750*/  FADD.FTZ R3, R37, -R2 ;  /* 0x8000000225037221 */ /* 0x000fc80000010000 */
[----:B------:R-:W-:-:S06]  /*14760*/  FMUL.FTZ R3, R0, R3 ;  /* 0x0000000300037220 */ /* 0x000fcc0000410000 */
[----:B------:R-:W1:Y:S01]  /*14770*/  MUFU.EX2 R3, R3 ;  /* 0x0000000300037308 */ /* 0x000e620000000800 */
[----:B------:R-:W-:Y:S04]  /*14780*/  STL [R1+0x418], R219 ;  /* 0x000418db01007387 */ /* 0x000fe80000100800 */
[----:B------:R-:W-:Y:S01]  /*14790*/  STL [R1+0x430], R191 ;  /* 0x000430bf01007387 */ /* 0x000fe20000100800 */
[-C--:B-1----:R-:W-:Y:S02]  /*147a0*/  FMUL.FTZ R226, R166, R3.reuse ;  /* 0x00000003a6e27220 */ /* 0x082fe40000410000 */
[-C--:B------:R-:W-:Y:S02]  /*147b0*/  FMUL.FTZ R229, R158, R3.reuse ;  /* 0x000000039ee57220 */ /* 0x080fe40000410000 */
[----:B------:R-:W-:Y:S01]  /*147c0*/  FMUL.FTZ R228, R159, R3 ;  /* 0x000000039fe47220 */ /* 0x000fe20000410000 */
[----:B------:R-:W-:Y:S04]  /*147d0*/  STL [R1+0x3a0], R226 ;  /* 0x0003a0e201007387 */ /* 0x000fe80000100800 */
[----:B------:R1:W-:Y:S04]  /*147e0*/  STL.64 [R1+0x3a8], R228 ;  /* 0x0003a8e401007387 */ /* 0x0003e80000100a00 */
[----:B------:R-:W4:Y:S04]  /*147f0*/  LDL R249, [R1+0x68] ;  /* 0x0000680001f97983 */ /* 0x000f280000100800 */
[----:B------:R-:W4:Y:S04]  /*14800*/  LDL.64 R8, [R1+0x78] ;  /* 0x0000780001087983 */ /* 0x000f280000100a00 */
[----:B-1----:R-:W4:Y:S01]  /*14810*/  LDL.LU.64 R228, [R1+0x238] ;  /* 0x0002380001e47983 */ /* 0x002f220000300a00 */
[----:B------:R-:W-:-:S05]  /*14820*/  FMUL.FTZ R2, R0, R124 ;  /* 0x0000007c00027220 */ /* 0x000fca0000410000 */
[----:B------:R-:W-:-:S05]  /*14830*/  FSEL R2, R2, RZ, P0 ;  /* 0x000000ff02027208 */ /* 0x000fca0000000000 */
        /* <DEDUP_REMOVED lines=31> */
[----:B------:R-:W-:Y:S01]  /*14a30*/  FFMA.FTZ R246, R31, R0, -R2 ;  /* 0x000000001ff67223 */ /* 0x000fe20000010802 */
[----:B------:R-:W-:-:S04]  /*14a40*/  FMNMX.FTZ R2, R36, R243, !PT ;  /* 0x000000f324027209 */ /* 0x000fc80007810000 */
        /* <DEDUP_REMOVED lines=25> */
[----:B------:R-:W2:Y:S03]  /*14be0*/  MUFU.EX2 R4, R4 ;  /* 0x0000000400047308 */ /* 0x000ea60000000800 */
[----:B------:R-:W-:-:S04]  /*14bf0*/  FMNMX.FTZ R2, R94, R2, !PT ;  /* 0x000000025e027209 */ /* 0x000fc80007810000 */
[----:B------:R-:W-:Y:S01]  /*14c00*/  FMNMX.FTZ R2, R64, R2, !PT ;  /* 0x0000000240027209 */ /* 0x000fe20007810000 */
[----:B------:R-:W1:Y:S03]  /*14c10*/  MUFU.EX2 R5, R5 ;  /* 0x0000000500057308 */ /* 0x000e660000000800 */
[----:B------:R-:W-:-:S04]  /*14c20*/  FMNMX.FTZ R2, R59, R2, !PT ;  /* 0x000000023b027209 */ /* 0x000fc80007810000 */
[----:B------:R-:W-:Y:S01]  /*14c30*/  FMNMX.FTZ R2, R47, R2, !PT ;  /* 0x000000022f027209 */ /* 0x000fe20007810000 */
[----:B------:R-:W-:-:S03]  /*14c40*/  FMUL.FTZ R227, R167, R3 ;  /* 0x00000003a7e37220 */ /* 0x000fc60000410000 */
[----:B------:R-:W-:Y:S01]  /*14c50*/  FMNMX.FTZ R2, R46, R2, !PT ;  /* 0x000000022e027209 */ /* 0x000fe20007810000 */
[-C--:B------:R-:W-:Y:S02]  /*14c60*/  FMUL.FTZ R244, R162, R3.reuse ;  /* 0x00000003a2f47220 */ /* 0x080fe40000410000 */
[-C--:B------:R-:W-:Y:S02]  /*14c70*/  FMUL.FTZ R134, R163, R3.reuse ;  /* 0x00000003a3867220 */ /* 0x080fe40000410000 */
[-C--:B------:R-:W-:Y:S02]  /*14c80*/  FMUL.FTZ R225, R146, R3.reuse ;  /* 0x0000000392e17220 */ /* 0x080fe40000410000 */
[-C--:B------:R-:W-:Y:S01]  /*14c90*/  FMUL.FTZ R224, R147, R3.reuse ;  /* 0x0000000393e07220 */ /* 0x080fe20000410000 */
[----:B------:R-:W-:Y:S01]  /*14ca0*/  FMNMX.FTZ R2, R45, R2, !PT ;  /* 0x000000022d027209 */ /* 0x000fe20007810000 */
[----:B--2---:R-:W-:-:S04]  /*14cb0*/  FFMA.FTZ R3, R148, R3, R4 ;  /* 0x0000000394037223 */ /* 0x004fc80000010004 */
[----:B-1----:R-:W-:Y:S02]  /*14cc0*/  FADD.FTZ R26, R5, R3 ;  /* 0x00000003051a7221 */ /* 0x002fe40000010000 */
[----:B------:R-:W1:Y:S02]  /*14cd0*/  SHFL.BFLY PT, R3, R2, 0x2, 0x1f ;  /* 0x0c401f0002037f89 */ /* 0x000e6400000e0000 */
[----:B-1----:R-:W-:-:S05]  /*14ce0*/  FMNMX.FTZ R2, R2, R3, !PT ;  /* 0x0000000302027209 */ /* 0x002fca0007810000 */
[----:B------:R-:W1:Y:S01]  /*14cf0*/  SHFL.BFLY PT, R3, R2, 0x1, 0x1f ;  /* 0x0c201f0002037f89 */ /* 0x000e6200000e0000 */
[----:B------:R2:W-:Y:S01]  /*14d00*/  MUFU.EX2 R25, R15 ;  /* 0x0000000f00197308 */ /* 0x0005e20000000800 */
[----:B-1----:R-:W-:-:S04]  /*14d10*/  FMNMX.FTZ R205, R2, R3, !PT ;  /* 0x0000000302cd7209 */ /* 0x002fc80007810000 */
[----:B------:R-:W-:-:S04]  /*14d20*/  FSETP.NEU.FTZ.AND P0, PT, R205, -INF , PT ;  /* 0xff800000cd00780b */ /* 0x000fc80003f1d000 */
[----:B------:R-:W-:-:S05]  /*14d30*/  FSEL R2, R205, RZ, P0 ;  /* 0x000000ffcd027208 */ /* 0x000fca0000000000 */
[----:B--2---:R-:W-:Y:S02]  /*14d40*/  FADD.FTZ R15, R36, -R2 ;  /* 0x80000002240f7221 */ /* 0x004fe40000010000 */
[----:B------:R-:W-:Y:S01]  /*14d50*/  FMUL.FTZ R2, R0, R205 ;  /* 0x000000cd00027220 */ /* 0x000fe20000410000 */
[----:B------:R-:W-:-:S04]  /*14d60*/  F2FP.PACK_AB R34, R5, R4 ;  /* 0x000000040522723e */ /* 0x000fc800000000ff */
[----:B------:R-:W-:Y:S01]  /*14d70*/  FSEL R2, R2, RZ, P0 ;  /* 0x000000ff02027208 */ /* 0x000fe20000000000 */
[----:B------:R-:W-:-:S04]  /*14d80*/  FMUL.FTZ R15, R0, R15 ;  /* 0x0000000f000f7220 */ /* 0x000fc80000410000 */
[-CC-:B------:R-:W-:Y:S02]  /*14d90*/  FFMA.FTZ R5, R243, R0.reuse, -R2.reuse ;  /* 0x00000000f3057223 */ /* 0x180fe40000010802 */
[-CC-:B------:R-:W-:Y:S01]  /*14da0*/  FFMA.FTZ R4, R153, R0.reuse, -R2.reuse ;  /* 0x0000000099047223 */ /* 0x180fe20000010802 */
[----:B------:R-:W-:Y:S08]  /*14db0*/  MUFU.EX2 R168, R15 ;  /* 0x0000000f00a87308 */ /* 0x000ff00000000800 */
[----:B------:R-:W4:Y:S01]  /*14dc0*/  MUFU.EX2 R5, R5 ;  /* 0x0000000500057308 */ /* 0x000f220000000800 */
[----:B------:R-:W-:-:S07]  /*14dd0*/  FFMA.FTZ R3, R252, R0, -R2 ;  /* 0x00000000fc037223 */ /* 0x000fce0000010802 */
[----:B------:R-:W1:Y:S08]  /*14de0*/  MUFU.EX2 R4, R4 ;  /* 0x0000000400047308 */ /* 0x000e700000000800 */
[----:B------:R-:W2:Y:S01]  /*14df0*/  MUFU.EX2 R22, R63 ;  /* 0x0000003f00167308 */ /* 0x000ea20000000800 */
[-CC-:B------:R-:W-:Y:S02]  /*14e00*/  FFMA.FTZ R21, R197, R0.reuse, -R2.reuse ;  /* 0x00000000c5157223 */ /* 0x180fe40000010802 */
[----:B------:R-:W-:-:S05]  /*14e10*/  FFMA.FTZ R35, R196, R0, -R2 ;  /* 0x00000000c4237223 */ /* 0x000fca0000010802 */
[----:B------:R3:W-:Y:S01]  /*14e20*/  MUFU.EX2 R20, R14 ;  /* 0x0000000e00147308 */ /* 0x0007e20000000800 */
[-CC-:B------:R-:W-:Y:S02]  /*14e30*/  FFMA.FTZ R36, R193, R0.reuse, -R2.reuse ;  /* 0x00000000c1247223 */ /* 0x180fe40000010802 */
[-CC-:B------:R-:W-:Y:S02]  /*14e40*/  FFMA.FTZ R196, R182, R0.reuse, -R2.reuse ;  /* 0x00000000b6c47223 */ /* 0x180fe40000010802 */
[----:B------:R-:W-:-:S03]  /*14e50*/  FFMA.FTZ R197, R181, R0, -R2 ;  /* 0x00000000b5c57223 */ /* 0x000fc60000010802 */
[----:B------:R-:W-:Y:S01]  /*14e60*/  MUFU.EX2 R24, R17 ;  /* 0x0000001100187308 */ /* 0x000fe20000000800 */
[-CC-:B------:R-:W-:Y:S02]  /*14e70*/  FFMA.FTZ R200, R180, R0.reuse, -R2.reuse ;  /* 0x00000000b4c87223 */ /* 0x180fe40000010802 */
[-CC-:B------:R-:W-:Y:S02]  /*14e80*/  FFMA.FTZ R202, R175, R0.reuse, -R2.reuse ;  /* 0x00000000afca7223 */ /* 0x180fe40000010802 */
[----:B---3--:R-:W-:-:S03]  /*14e90*/  FFMA.FTZ R14, R245, R0, -R2 ;  /* 0x00000000f50e7223 */ /* 0x008fc60000010802 */
[----:B------:R-:W-:Y:S01]  /*14ea0*/  MUFU.EX2 R19, R16 ;  /* 0x0000001000137308 */ /* 0x000fe20000000800 */
[-CC-:B------:R-:W-:Y:S02]  /*14eb0*/  FFMA.FTZ R103, R174, R0.reuse, -R2.reuse ;  /* 0x00000000ae677223 */ /* 0x180fe40000010802 */
[-CC-:B------:R-:W-:Y:S02]  /*14ec0*/  FFMA.FTZ R191, R173, R0.reuse, -R2.reuse ;  /* 0x00000000adbf7223 */ /* 0x180fe40000010802 */
[----:B------:R-:W-:-:S03]  /*14ed0*/  FFMA.FTZ R140, R172, R0, -R2 ;  /* 0x00000000ac8c7223 */ /* 0x000fc60000010802 */
[----:B------:R-:W-:Y:S01]  /*14ee0*/  MUFU.EX2 R17, R3 ;  /* 0x0000000300117308 */ /* 0x000fe20000000800 */
[-CC-:B------:R-:W-:Y:S02]  /*14ef0*/  FFMA.FTZ R149, R171, R0.reuse, -R2.reuse ;  /* 0x00000000ab957223 */ /* 0x180fe40000010802 */
[-CC-:B------:R-:W-:Y:S02]  /*14f00*/  FFMA.FTZ R153, R170, R0.reuse, -R2.reuse ;  /* 0x00000000aa997223 */ /* 0x180fe40000010802 */
[-CC-:B------:R-:W-:Y:S02]  /*14f10*/  FFMA.FTZ R148, R115, R0.reuse, -R2.reuse ;  /* 0x0000000073947223 */ /* 0x180fe40000010802 */
[-CC-:B------:R-:W-:Y:S01]  /*14f20*/  FFMA.FTZ R186, R114, R0.reuse, -R2.reuse ;  /* 0x0000000072ba7223 */ /* 0x180fe20000010802 */
[----:B------:R3:W-:Y:S01]  /*14f30*/  MUFU.EX2 R33, R62 ;  /* 0x0000003e00217308 */ /* 0x0007e20000000800 */
[-CC-:B------:R-:W-:Y:S02]  /*14f40*/  FFMA.FTZ R208, R113, R0.reuse, -R2.reuse ;  /* 0x0000000071d07223 */ /* 0x180fe40000010802 */
[----:B------:R-:W-:-:S02]  /*14f50*/  FFMA.FTZ R213, R112, R0, -R2 ;  /* 0x0000000070d57223 */ /* 0x000fc40000010802 */
[-CC-:B------:R-:W-:Y:S02]  /*14f60*/  FFMA.FTZ R215, R107, R0.reuse, -R2.reuse ;  /* 0x000000006bd77223 */ /* 0x180fe40000010802 */
[-CC-:B------:R-:W-:Y:S01]  /*14f70*/  FFMA.FTZ R136, R105, R0.reuse, -R2.reuse ;  /* 0x0000000069887223 */ /* 0x180fe20000010802 */
[----:B------:R1:W-:Y:S01]  /*14f80*/  MUFU.EX2 R29, R61 ;  /* 0x0000003d001d7308 */ /* 0x0003e20000000800 */
[-CC-:B------:R-:W-:Y:S02]  /*14f90*/  FFMA.FTZ R137, R104, R0.reuse, -R2.reuse ;  /* 0x0000000068897223 */ /* 0x180fe40000010802 */
[-CC-:B------:R-:W-:Y:S02]  /*14fa0*/  FFMA.FTZ R214, R94, R0.reuse, -R2.reuse ;  /* 0x000000005ed67223 */ /* 0x180fe40000010802 */
[-CC-:B------:R-:W-:Y:S02]  /*14fb0*/  FFMA.FTZ R216, R64, R0.reuse, -R2.reuse ;  /* 0x0000000040d87223 */ /* 0x180fe40000010802 */
[-CC-:B------:R-:W-:Y:S01]  /*14fc0*/  FFMA.FTZ R211, R59, R0.reuse, -R2.reuse ;  /* 0x000000003bd37223 */ /* 0x180fe20000010802 */
[----:B------:R2:W-:Y:S01]  /*14fd0*/  MUFU.EX2 R28, R18 ;  /* 0x00000012001c7308 */ /* 0x0005e20000000800 */
[----:B---3--:R-:W-:-:S02]  /*14fe0*/  FFMA.FTZ R62, R183, R0, -R2 ;  /* 0x00000000b73e7223 */ /* 0x008fc40000010802 */
[-CC-:B------:R-:W-:Y:S02]  /*14ff0*/  FFMA.FTZ R204, R47, R0.reuse, -R2.reuse ;  /* 0x000000002fcc7223 */ /* 0x180fe40000010802 */
[-CC-:B------:R-:W-:Y:S02]  /*15000*/  FFMA.FTZ R13, R46, R0.reuse, -R2.reuse ;  /* 0x000000002e0d7223 */ /* 0x180fe40000010802 */
[-CC-:B------:R-:W-:Y:S01]  /*15010*/  FFMA.FTZ R10, R45, R0.reuse, -R2.reuse ;  /* 0x000000002d0a7223 */ /* 0x180fe20000010802 */
[----:B------:R-:W3:Y:S01]  /*15020*/  MUFU.EX2 R16, R14 ;  /* 0x0000000e00107308 */ /* 0x000ee20000000800 */
[-CC-:B-1----:R-:W-:Y:S02]  /*15030*/  FFMA.FTZ R61, R192, R0.reuse, -R2.reuse ;  /* 0x00000000c03d7223 */ /* 0x182fe40000010802 */
[----:B--2---:R-:W-:Y:S02]  /*15040*/  FFMA.FTZ R18, R220, R0, -R2 ;  /* 0x00000000dc127223 */ /* 0x004fe40000010802 */
[----:B----4-:R-:W-:-:S03]  /*15050*/  FFMA.FTZ R0, R249, R168, R5 ;  /* 0x000000a8f9007223 */ /* 0x010fc60000010005 */
[----:B------:R-:W1:Y:S01]  /*15060*/  MUFU.EX2 R15, R38 ;  /* 0x00000026000f7308 */ /* 0x000e620000000800 */
[----:B------:R-:W-:Y:S01]  /*15070*/  FADD.FTZ R3, R4, R0 ;  /* 0x0000000004037221 */ /* 0x000fe20000010000 */
[----:B------:R-:W-:Y:S02]  /*15080*/  F2FP.PACK_AB R0, R22, R79 ;  /* 0x0000004f1600723e */ /* 0x000fe400000000ff */
[----:B------:R-:W-:Y:S01]  /*15090*/  F2FP.PACK_AB R2, R4, R5 ;  /* 0x000000050402723e */ /* 0x000fe200000000ff */
[----:B------:R-:W-:Y:S01]  /*150a0*/  FADD.FTZ R5, R22, R50 ;  /* 0x0000003216057221 */ /* 0x000fe20000010000 */
[C---:B------:R-:W-:Y:S02]  /*150b0*/  PRMT R6, R0.reuse, 0x7632, R6 ;  /* 0x0000763200067816 */ /* 0x040fe40000000006 */
[----:B------:R-:W-:Y:S01]  /*150c0*/  PRMT R141, R0, 0x7610, R141 ;  /* 0x00007610008d7816 */ /* 0x000fe2000000008d */
[----:B------:R-:W-:Y:S01]  /*150d0*/  FADD.FTZ R0, R25, R32 ;  /* 0x0000002019007221 */ /* 0x000fe20000010000 */
[----:B---3--:R-:W-:Y:S01]  /*150e0*/  F2FP.PACK_AB R31, R16, R17 ;  /* 0x00000011101f723e */ /* 0x008fe200000000ff */
[----:B------:R-:W-:-:S02]  /*150f0*/  FADD.FTZ R4, R17, R3 ;  /* 0x0000000311047221 */ /* 0x000fc40000010000 */
[----:B------:R-:W-:Y:S02]  /*15100*/  FADD.FTZ R0, R24, R0 ;  /* 0x0000000018007221 */ /* 0x000fe40000010000 */
[----:B------:R-:W-:Y:S01]  /*15110*/  FADD.FTZ R3, R33, R5 ;  /* 0x0000000521037221 */ /* 0x000fe20000010000 */
[----:B------:R-:W2:Y:S01]  /*15120*/  MUFU.EX2 R14, R23 ;  /* 0x00000017000e7308 */ /* 0x000ea20000000800 */
[C---:B------:R-:W-:Y:S01]  /*15130*/  PRMT R7, R31.reuse, 0x7610, R7 ;  /* 0x000076101f077816 */ /* 0x040fe20000000007 */
[----:B------:R-:W-:Y:S01]  /*15140*/  FADD.FTZ R0, R28, R0 ;  /* 0x000000001c007221 */ /* 0x000fe20000010000 */
[----:B------:R-:W-:Y:S01]  /*15150*/  PRMT R152, R31, 0x7632, R152 ;  /* 0x000076321f987816 */ /* 0x000fe20000000098 */
[----:B------:R-:W-:Y:S01]  /*15160*/  IMAD.SHL.U32 R226, R230, 0x4, RZ ;  /* 0x00000004e6e27824 */ /* 0x000fe200078e00ff */
[C---:B------:R-:W-:Y:S01]  /*15170*/  PRMT R11, R2.reuse, 0x7610, R11 ;  /* 0x00007610020b7816 */ /* 0x040fe2000000000b */
[----:B------:R-:W-:Y:S01]  /*15180*/  FADD.FTZ R31, R29, R3 ;  /* 0x000000031d1f7221 */ /* 0x000fe20000010000 */
[----:B------:R-:W-:Y:S01]  /*15190*/  PRMT R12, R2, 0x7632, R12 ;  /* 0x00007632020c7816 */ /* 0x000fe2000000000c */
[----:B------:R-:W-:Y:S01]  /*151a0*/  FADD.FTZ R2, R20, R26 ;  /* 0x0000001a14027221 */ /* 0x000fe20000010000 */
[----:B------:R-:W3:Y:S01]  /*151b0*/  MUFU.EX2 R3, R27 ;  /* 0x0000001b00037308 */ /* 0x000ee20000000800 */
[----:B------:R-:W-:Y:S01]  /*151c0*/  F2FP.PACK_AB R26, R19, R20 ;  /* 0x00000014131a723e */ /* 0x000fe200000000ff */
[----:B-1----:R-:W-:Y:S01]  /*151d0*/  FADD.FTZ R20, R15, R0 ;  /* 0x000000000f147221 */ /* 0x002fe20000010000 */
[----:B------:R-:W-:Y:S01]  /*151e0*/  LOP3.LUT R0, R9, R226, RZ, 0x3c, !PT ;  /* 0x000000e209007212 */ /* 0x000fe200078e3cff */
[----:B------:R-:W-:-:S03]  /*151f0*/  FADD.FTZ R2, R19, R2 ;  /* 0x0000000213027221 */ /* 0x000fc60000010000 */
[----:B------:R-:W-:Y:S01]  /*15200*/  LOP3.LUT R0, R0, R133, RZ, 0x3c, !PT ;  /* 0x0000008500007212 */ /* 0x000fe200078e3cff */
[----:B------:R-:W-:Y:S01]  /*15210*/  FADD.FTZ R32, R16, R4 ;  /* 0x0000000410207221 */ /* 0x000fe20000010000 */
[----:B------:R-:W-:Y:S01]  /*15220*/  F2FP.PACK_AB R4, R29, R33 ;  /* 0x000000211d04723e */ /* 0x000fe200000000ff */
[----:B--2---:R-:W-:Y:S01]  /*15230*/  FADD.FTZ R2, R14, R2 ;  /* 0x000000020e027221 */ /* 0x004fe20000010000 */
[----:B------:R-:W-:Y:S01]  /*15240*/  F2FP.PACK_AB R23, R15, R28 ;  /* 0x0000001c0f17723e */ /* 0x000fe200000000ff */
[----:B------:R-:W-:Y:S01]  /*15250*/  IMAD.WIDE.U32 R28, R0, -0x326172a9, RZ ;  /* 0xcd9e8d57001c7825 */ /* 0x000fe200078e00ff */
[----:B------:R-:W-:-:S03]  /*15260*/  F2FP.PACK_AB R30, R24, R25 ;  /* 0x00000019181e723e */ /* 0x000fc600000000ff */
[----:B---3--:R-:W-:Y:S01]  /*15270*/  FADD.FTZ R24, R3, R2 ;  /* 0x0000000203187221 */ /* 0x008fe20000010000 */
[----:B------:R-:W-:Y:S02]  /*15280*/  LOP3.LUT R2, R29, R232, R228, 0x96, !PT ;  /* 0x000000e81d027212 */ /* 0x000fe400078e96e4 */
[----:B------:R-:W-:-:S03]  /*15290*/  F2FP.PACK_AB R22, R3, R14 ;  /* 0x0000000e0316723e */ /* 0x000fc600000000ff */
[----:B------:R-:W-:-:S05]  /*152a0*/  IMAD.WIDE.U32 R2, R2, -0x2daee0ad, RZ ;  /* 0xd2511f5302027825 */ /* 0x000fca00078e00ff */
[----:B------:R-:W-:Y:S02]  /*152b0*/  LOP3.LUT R0, R3, R234, R250, 0x96, !PT ;  /* 0x000000ea03007212 */ /* 0x000fe400078e96fa */
[----:B------:R-:W-:Y:S02]  /*152c0*/  LOP3.LUT R3, R101, R233, R28, 0x96, !PT ;  /* 0x000000e965037212 */ /* 0x000fe400078e961c */
[C---:B------:R-:W-:Y:S02]  /*152d0*/  PRMT R206, R4.reuse, 0x7610, R206 ;  /* 0x0000761004ce7816 */ /* 0x040fe400000000ce */
[----:B------:R-:W-:Y:S01]  /*152e0*/  PRMT R219, R4, 0x7632, R219 ;  /* 0x0000763204db7816 */ /* 0x000fe200000000db */
[----:B------:R-:W-:-:S04]  /*152f0*/  IMAD.WIDE.U32 R4, R3, -0x2daee0ad, RZ ;  /* 0xd2511f5303047825 */ /* 0x000fc800078e00ff */
[----:B------:R-:W-:Y:S01]  /*15300*/  IMAD.WIDE.U32 R16, R0, -0x326172a9, RZ ;  /* 0xcd9e8d5700107825 */ /* 0x000fe200078e00ff */
[----:B------:R-:W-:-:S05]  /*15310*/  LOP3.LUT R0, R5, R241, R2, 0x96, !PT ;  /* 0x000000f105007212 */ /* 0x000fca00078e9602 */
        /* <DEDUP_REMOVED lines=18> */
[----:B------:R-:W1:Y:S03]  /*15440*/  MUFU.EX2 R25, R18 ;  /* 0x0000001200197308 */ /* 0x000e660000000800 */
[----:B------:R-:W-:Y:S02]  /*15450*/  ISETP.GE.U32.AND P0, PT, R217, R0, PT ;  /* 0x00000000d900720c */ /* 0x000fe40003f06070 */
[----:B------:R-:W-:-:S02]  /*15460*/  LOP3.LUT R0, R2, 0xff, RZ, 0xc0, !PT ;  /* 0x000000ff02007812 */ /* 0x000fc400078ec0ff */
[----:B------:R-:W-:Y:S01]  /*15470*/  LOP3.LUT R5, R5, R238, R14, 0x96, !PT ;  /* 0x000000ee05057212 */ /* 0x000fe200078e960e */
[----:B------:R-:W2:Y:S01]  /*15480*/  MUFU.EX2 R27, R90 ;  /* 0x0000005a001b7308 */ /* 0x000ea20000000800 */
[----:B------:R-:W-:Y:S02]  /*15490*/  ISETP.GE.U32.AND P2, PT, R217, R0, PT ;  /* 0x00000000d900720c */ /* 0x000fe40003f46070 */
[--C-:B------:R-:W-:Y:S02]  /*154a0*/  SHF.R.U32.HI R0, RZ, 0x10, R2.reuse ;  /* 0x00000010ff007819 */ /* 0x100fe40000011602 */
[----:B------:R-:W-:Y:S02]  /*154b0*/  LOP3.LUT R14, R2, 0xffff, RZ, 0xc0, !PT ;  /* 0x0000ffff020e7812 */ /* 0x000fe400078ec0ff */
[----:B------:R-:W-:Y:S01]  /*154c0*/  SHF.R.U32.HI R2, RZ, 0x18, R2 ;  /* 0x00000018ff027819 */ /* 0x000fe20000011602 */
[----:B------:R-:W3:Y:S01]  /*154d0*/  MUFU.EX2 R17, R21 ;  /* 0x0000001500117308 */ /* 0x000ee20000000800 */
[----:B------:R-:W-:-:S02]  /*154e0*/  LOP3.LUT R0, R0, 0xff, RZ, 0xc0, !PT ;  /* 0x000000ff00007812 */ /* 0x000fc400078ec0ff */
[----:B------:R-:W-:Y:S01]  /*154f0*/  ISETP.GE.U32.AND P1, PT, R217, R2, PT ;  /* 0x00000002d900720c */ /* 0x000fe20003f26070 */
[----:B------:R-:W-:-:S04]  /*15500*/  IMAD.WIDE.U32 R2, R5, -0x2daee0ad, RZ ;  /* 0xd2511f5305027825 */ /* 0x000fc800078e00ff */
[----:B------:R-:W4:Y:S01]  /*15510*/  MUFU.EX2 R19, R91 ;  /* 0x0000005b00137308 */ /* 0x000f220000000800 */
[----:B------:R-:W-:Y:S02]  /*15520*/  LOP3.LUT R4, R4, 0xff, RZ, 0xc0, !PT ;  /* 0x000000ff04047812 */ /* 0x000fe400078ec0ff */
[----:B------:R-:W-:Y:S02]  /*15530*/  ISETP.GE.U32.AND P6, PT, R217, R0, PT ;  /* 0x00000000d900720c */ /* 0x000fe40003fc6070 */
[----:B------:R-:W-:Y:S01]  /*15540*/  LOP3.LUT R0, R3, R237, R16, 0x96, !PT ;  /* 0x000000ed03007212 */ /* 0x000fe200078e9610 */
[----:B-1----:R-:W-:Y:S01]  /*15550*/  FADD.FTZ R5, R25, R32 ;  /* 0x0000002019057221 */ /* 0x002fe20000010000 */
[----:B------:R-:W-:Y:S02]  /*15560*/  ISETP.GE.U32.AND P5, PT, R217, R4, PT ;  /* 0x00000004d900720c */ /* 0x000fe40003fa6070 */
[C---:B------:R-:W-:Y:S02]  /*15570*/  LOP3.LUT R16, R2.reuse, 0xffff, RZ, 0xc0, !PT ;  /* 0x0000ffff02107812 */ /* 0x040fe400078ec0ff */
[----:B------:R-:W-:-:S02]  /*15580*/  LOP3.LUT R4, R2, 0xff, RZ, 0xc0, !PT ;  /* 0x000000ff02047812 */ /* 0x000fc400078ec0ff */
[--C-:B------:R-:W-:Y:S02]  /*15590*/  SHF.R.U32.HI R15, RZ, 0x10, R2.reuse ;  /* 0x00000010ff0f7819 */ /* 0x100fe40000011602 */
[----:B------:R-:W-:Y:S01]  /*155a0*/  SHF.R.U32.HI R3, RZ, 0x18, R2 ;  /* 0x00000018ff037819 */ /* 0x000fe20000011602 */
[----:B--2---:R-:W-:Y:S01]  /*155b0*/  FADD.FTZ R2, R27, R31 ;  /* 0x0000001f1b027221 */ /* 0x004fe20000010000 */
[----:B------:R-:W-:Y:S01]  /*155c0*/  PRMT R63, R49, 0x7610, R63 ;  /* 0x00007610313f7816 */ /* 0x000fe2000000003f */
[C---:B---3--:R-:W-:Y:S01]  /*155d0*/  FADD.FTZ R18, R17.reuse, R5 ;  /* 0x0000000511127221 */ /* 0x048fe20000010000 */
[----:B------:R-:W-:Y:S01]  /*155e0*/  F2FP.PACK_AB R50, R17, R25 ;  /* 0x000000191132723e */ /* 0x000fe200000000ff */
[----:B----4-:R-:W-:Y:S01]  /*155f0*/  FADD.FTZ R17, R19, R2 ;  /* 0x0000000213117221 */ /* 0x010fe20000010000 */
[----:B------:R-:W-:Y:S02]  /*15600*/  PRMT R157, R49, 0x7632, R157 ;  /* 0x00007632319d7816 */ /* 0x000fe4000000009d */
[----:B------:R-:W-:Y:S01]  /*15610*/  SHF.R.U32.HI R2, RZ, 0x8, R14 ;  /* 0x00000008ff027819 */ /* 0x000fe2000001160e */
[----:B------:R-:W-:Y:S01]  /*15620*/  @!P4 HADD2 R44, -R63.H0_H0, -RZ.H0_H0 ;  /* 0xa00000ff3f2cc230 */ /* 0x000fe20000000900 */
[----:B------:R-:W-:Y:S01]  /*15630*/  PRMT R249, R63, 0x5410, R157 ;  /* 0x000054103ff97816 */ /* 0x000fe2000000009d */
[----:B------:R-:W-:Y:S01]  /*15640*/  @!P3 HADD2 R43, -R157.H0_H0, -RZ.H0_H0 ;  /* 0xa00000ff9d2bb230 */ /* 0x000fe20000000900 */
[----:B------:R-:W-:-:S02]  /*15650*/  LOP3.LUT R2, R2, 0xffff, RZ, 0xc0, !PT ;  /* 0x0000ffff02027812 */ /* 0x000fc400078ec0ff */
[----:B------:R-:W-:Y:S01]  /*15660*/  PRMT R79, R34, 0x7610, R79 ;  /* 0x00007610224f7816 */ /* 0x000fe2000000004f */
[----:B------:R-:W1:Y:S01]  /*15670*/  MUFU.EX2 R14, R66 ;  /* 0x00000042000e7308 */ /* 0x000e620000000800 */
[----:B------:R-:W-:Y:S02]  /*15680*/  @!P4 PRMT R63, R44, 0x5410, RZ ;  /* 0x000054102c3fc816 */ /* 0x000fe400000000ff */
[----:B------:R-:W-:Y:S02]  /*15690*/  ISETP.GE.U32.AND P4, PT, R217, R2, PT ;  /* 0x00000002d900720c */ /* 0x000fe40003f86070 */
[----:B------:R-:W-:Y:S01]  /*156a0*/  SHF.R.U32.HI R2, RZ, 0x10, R0 ;  /* 0x00000010ff027819 */ /* 0x000fe20000011600 */
[----:B------:R-:W-:Y:S01]  /*156b0*/  @!P5 HADD2 R42, -R79.H0_H0, -RZ.H0_H0 ;  /* 0xa00000ff4f2ad230 */ /* 0x000fe20000000900 */
[----:B------:R-:W-:Y:S02]  /*156c0*/  @!P3 PRMT R157, R43, 0x5410, RZ ;  /* 0x000054102b9db816 */ /* 0x000fe400000000ff */
[----:B------:R-:W-:-:S02]  /*156d0*/  PRMT R156, R34, 0x7632, R156 ;  /* 0x00007632229c7816 */ /* 0x000fc4000000009c */
[----:B------:R-:W-:Y:S02]  /*156e0*/  ISETP.GE.U32.AND P3, PT, R217, R4, PT ;  /* 0x00000004d900720c */ /* 0x000fe40003f66070 */
[----:B------:R-:W-:Y:S01]  /*156f0*/  PRMT R155, R30, 0x7610, R155 ;  /* 0x000076101e9b7816 */ /* 0x000fe2000000009b */
[----:B------:R-:W2:Y:S01]  /*15700*/  MUFU.EX2 R4, R67 ;  /* 0x0000004300047308 */ /* 0x000ea20000000800 */
[----:B------:R-:W-:Y:S02]  /*15710*/  LOP3.LUT R2, R2, 0xff, RZ, 0xc0, !PT ;  /* 0x000000ff02027812 */ /* 0x000fe400078ec0ff */
[----:B------:R-:W-:Y:S01]  /*15720*/  PRMT R248, R79, 0x5410, R156 ;  /* 0x000054104ff87816 */ /* 0x000fe2000000009c */
[----:B------:R-:W-:Y:S01]  /*15730*/  @!P2 HADD2 R45, -R155.H0_H0, -RZ.H0_H0 ;  /* 0xa00000ff9b2da230 */ /* 0x000fe20000000900 */
[----:B------:R-:W-:Y:S01]  /*15740*/  @!P5 PRMT R79, R42, 0x5410, RZ ;  /* 0x000054102a4fd816 */ /* 0x000fe200000000ff */
[----:B------:R-:W-:Y:S01]  /*15750*/  @!P0 HADD2 R41, -R156.H0_H0, -RZ.H0_H0 ;  /* 0xa00000ff9c298230 */ /* 0x000fe20000000900 */
[----:B------:R-:W-:-:S02]  /*15760*/  PRMT R154, R30, 0x7632, R154 ;  /* 0x000076321e9a7816 */ /* 0x000fc4000000009a */
[----:B------:R-:W-:Y:S02]  /*15770*/  ISETP.GE.U32.AND P5, PT, R217, R2, PT ;  /* 0x00000002d900720c */ /* 0x000fe40003fa6070 */
[----:B------:R-:W-:Y:S01]  /*15780*/  LOP3.LUT R2, R0, 0xff, RZ, 0xc0, !PT ;  /* 0x000000ff00027812 */ /* 0x000fe200078ec0ff */
[----:B------:R-:W-:Y:S01]  /*15790*/  @!P4 HADD2 R46, -R154.H0_H0, -RZ.H0_H0 ;  /* 0xa00000ff9a2ec230 */ /* 0x000fe20000000900 */
[----:B------:R-:W-:Y:S02]  /*157a0*/  PRMT R235, R155, 0x5410, R154 ;  /* 0x000054109beb7816 */ /* 0x000fe4000000009a */
[----:B------:R-:W-:Y:S02]  /*157b0*/  @!P2 PRMT R155, R45, 0x5410, RZ ;  /* 0x000054102d9ba816 */ /* 0x000fe400000000ff */
[----:B------:R-:W-:Y:S02]  /*157c0*/  @!P0 PRMT R156, R41, 0x5410, RZ ;  /* 0x00005410299c8816 */ /* 0x000fe400000000ff */
[----:B------:R-:W-:-:S02]  /*157d0*/  ISETP.GE.U32.AND P2, PT, R217, R2, PT ;  /* 0x00000002d900720c */ /* 0x000fc40003f46070 */
[----:B------:R-:W-:Y:S02]  /*157e0*/  PRMT R151, R26, 0x7632, R151 ;  /* 0x000076321a977816 */ /* 0x000fe40000000097 */
[C---:B------:R-:W-:Y:S01]  /*157f0*/  ISETP.GE.U32.AND P0, PT, R217.reuse, R3, PT ;  /* 0x00000003d900720c */ /* 0x040fe20003f06070 */
[----:B-1----:R-:W-:Y:S01]  /*15800*/  FADD.FTZ R3, R14, R20 ;  /* 0x000000140e037221 */ /* 0x002fe20000010000 */
[----:B------:R-:W-:Y:S02]  /*15810*/  SHF.R.U32.HI R2, RZ, 0x18, R0 ;  /* 0x00000018ff027819 */ /* 0x000fe40000011600 */
[----:B------:R-:W-:Y:S02]  /*15820*/  LOP3.LUT R0, R0, 0xffff, RZ, 0xc0, !PT ;  /* 0x0000ffff00007812 */ /* 0x000fe400078ec0ff */
[----:B------:R-:W-:Y:S01]  /*15830*/  PRMT R150, R26, 0x7610, R150 ;  /* 0x000076101a967816 */ /* 0x000fe20000000096 */
[----:B------:R-:W-:Y:S01]  /*15840*/  @!P1 HADD2 R47, -R151.H0_H0, -RZ.H0_H0 ;  /* 0xa00000ff972f9230 */ /* 0x000fe20000000900 */
[----:B------:R-:W-:Y:S01]  /*15850*/  @!P4 PRMT R154, R46, 0x5410, RZ ;  /* 0x000054102e9ac816 */ /* 0x000fe200000000ff */
[----:B--2---:R-:W-:Y:S01]  /*15860*/  FADD.FTZ R5, R4, R3 ;  /* 0x0000000304057221 */ /* 0x004fe20000010000 */
[----:B------:R-:W-:-:S02]  /*15870*/  ISETP.GE.U32.AND P4, PT, R217, R2, PT ;  /* 0x00000002d900720c */ /* 0x000fc40003f86070 */
[----:B------:R-:W-:Y:S02]  /*15880*/  LOP3.LUT R2, R15, 0xff, RZ, 0xc0, !PT ;  /* 0x000000ff0f027812 */ /* 0x000fe400078ec0ff */
[----:B------:R-:W-:Y:S01]  /*15890*/  SHF.R.U32.HI R0, RZ, 0x8, R0 ;  /* 0x00000008ff007819 */ /* 0x000fe20000011600 */
[----:B------:R-:W-:Y:S01]  /*158a0*/  @!P6 HADD2 R51, -R150.H0_H0, -RZ.H0_H0 ;  /* 0xa00000ff9633e230 */ /* 0x000fe20000000900 */
[----:B------:R-:W-:Y:S02]  /*158b0*/  F2FP.PACK_AB R4, R4, R14 ;  /* 0x0000000e0404723e */ /* 0x000fe400000000ff */
[----:B------:R-:W1:Y:S01]  /*158c0*/  MUFU.EX2 R14, R37 ;  /* 0x00000025000e7308 */ /* 0x000e620000000800 */
[----:B------:R-:W-:Y:S02]  /*158d0*/  PRMT R135, R150, 0x5410, R151 ;  /* 0x0000541096877816 */ /* 0x000fe40000000097 */
[----:B------:R-:W-:Y:S02]  /*158e0*/  @!P1 PRMT R151, R47, 0x5410, RZ ;  /* 0x000054102f979816 */ /* 0x000fe400000000ff */
[----:B------:R-:W-:-:S02]  /*158f0*/  LOP3.LUT R0, R0, 0xffff, RZ, 0xc0, !PT ;  /* 0x0000ffff00007812 */ /* 0x000fc400078ec0ff */
[----:B------:R-:W-:Y:S02]  /*15900*/  ISETP.GE.U32.AND P1, PT, R217, R2, PT ;  /* 0x00000002d900720c */ /* 0x000fe40003f26070 */
[----:B------:R-:W-:Y:S01]  /*15910*/  PRMT R147, R23, 0x7610, R147 ;  /* 0x0000761017937816 */ /* 0x000fe20000000093 */
[----:B------:R-:W2:Y:S01]  /*15920*/  MUFU.EX2 R2, R39 ;  /* 0x0000002700027308 */ /* 0x000ea20000000800 */
[----:B------:R-:W-:Y:S02]  /*15930*/  @!P6 PRMT R150, R51, 0x5410, RZ ;  /* 0x000054103396e816 */ /* 0x000fe400000000ff */
[----:B------:R-:W-:Y:S02]  /*15940*/  ISETP.GE.U32.AND P6, PT, R217, R0, PT ;  /* 0x00000000d900720c */ /* 0x000fe40003fc6070 */
[----:B------:R-:W-:Y:S01]  /*15950*/  SHF.R.U32.HI R0, RZ, 0x8, R16 ;  /* 0x00000008ff007819 */ /* 0x000fe20000011610 */
[----:B------:R-:W-:Y:S01]  /*15960*/  @!P2 HADD2 R55, -R147.H0_H0, -RZ.H0_H0 ;  /* 0xa00000ff9337a230 */ /* 0x000fe20000000900 */
[----:B------:R-:W-:Y:S01]  /*15970*/  PRMT R146, R23, 0x7632, R146 ;  /* 0x0000763217927816 */ /* 0x000fe20000000092 */
[----:B------:R-:W3:Y:S01]  /*15980*/  MUFU.EX2 R25, R97 ;  /* 0x0000006100197308 */ /* 0x000ee20000000800 */
[----:B------:R-:W-:-:S02]  /*15990*/  LOP3.LUT R0, R0, 0xffff, RZ, 0xc0, !PT ;  /* 0x0000ffff00007812 */ /* 0x000fc400078ec0ff */
[----:B------:R-:W-:Y:S02]  /*159a0*/  PRMT R221, R147, 0x5410, R146 ;  /* 0x0000541093dd7816 */ /* 0x000fe40000000092 */
[----:B------:R-:W-:Y:S02]  /*159b0*/  F2FP.PACK_AB R201, R19, R27 ;  /* 0x0000001b13c9723e */ /* 0x000fe400000000ff */
[----:B------:R-:W-:Y:S01]  /*159c0*/  @!P2 PRMT R147, R55, 0x5410, RZ ;  /* 0x000054103793a816 */ /* 0x000fe200000000ff */
[----:B------:R-:W4:Y:S01]  /*159d0*/  MUFU.EX2 R20, R128 ;  /* 0x0000008000147308 */ /* 0x000f220000000800 */
[----:B------:R-:W-:Y:S01]  /*159e0*/  ISETP.GE.U32.AND P2, PT, R217, R0, PT ;  /* 0x00000000d900720c */ /* 0x000fe20003f46070 */
[----:B-1----:R-:W-:-:S06]  /*159f0*/  FADD.FTZ R0, R14, R24 ;  /* 0x000000180e007221 */ /* 0x002fcc0000010000 */
[----:B------:R-:W1:Y:S01]  /*15a00*/  MUFU.EX2 R27, R70 ;  /* 0x00000046001b7308 */ /* 0x000e620000000800 */
[C---:B--2---:R-:W-:Y:S01]  /*15a10*/  FADD.FTZ R3, R2.reuse, R0 ;  /* 0x0000000002037221 */ /* 0x044fe20000010000 */
[----:B------:R-:W-:Y:S02]  /*15a20*/  F2FP.PACK_AB R0, R2, R14 ;  /* 0x0000000e0200723e */ /* 0x000fe400000000ff */
[----:B------:R-:W-:-:S04]  /*15a30*/  PRMT R143, R4, 0x7610, R143 ;  /* 0x00007610048f7816 */ /* 0x000fc8000000008f */
[----:B------:R-:W2:Y:S01]  /*15a40*/  MUFU.EX2 R21, R72 ;  /* 0x0000004800157308 */ /* 0x000ea20000000800 */
[----:B------:R-:W-:Y:S02]  /*15a50*/  PRMT R142, R4, 0x7632, R142 ;  /* 0x00007632048e7816 */ /* 0x000fe4000000008e */
[----:B------:R-:W-:-:S05]  /*15a60*/  PRMT R139, R0, 0x7610, R139 ;  /* 0x00007610008b7816 */ /* 0x000fca000000008b */
[----:B------:R-:W1:Y:S01]  /*15a70*/  MUFU.EX2 R15, R35 ;  /* 0x00000023000f7308 */ /* 0x000e620000000800 */
[----:B------:R-:W-:Y:S01]  /*15a80*/  PRMT R138, R0, 0x7632, R138 ;  /* 0x00007632008a7816 */ /* 0x000fe2000000008a */
[----:B---3--:R-:W-:-:S06]  /*15a90*/  FADD.FTZ R0, R25, R17 ;  /* 0x0000001119007221 */ /* 0x008fcc0000010000 */
[----:B------:R-:W-:Y:S01]  /*15aa0*/  MUFU.EX2 R26, R73 ;  /* 0x00000049001a7308 */ /* 0x000fe20000000800 */
[----:B----4-:R-:W-:-:S07]  /*15ab0*/  FADD.FTZ R30, R20, R0 ;  /* 0x00000000141e7221 */ /* 0x010fce0000010000 */
[----:B------:R-:W3:Y:S01]  /*15ac0*/  MUFU.EX2 R4, R36 ;  /* 0x0000002400047308 */ /* 0x000ee20000000800 */
[----:B-1----:R-:W-:-:S07]  /*15ad0*/  FADD.FTZ R0, R27, R5 ;  /* 0x000000051b007221 */ /* 0x002fce0000010000 */
[----:B------:R-:W1:Y:S01]  /*15ae0*/  MUFU.EX2 R16, R89 ;  /* 0x0000005900107308 */ /* 0x000e620000000800 */
[----:B--2---:R-:W-:-:S07]  /*15af0*/  FADD.FTZ R0, R21, R0 ;  /* 0x0000000015007221 */ /* 0x004fce0000010000 */
[----:B------:R2:W4:Y:S01]  /*15b00*/  MUFU.EX2 R19, R40 ;  /* 0x0000002800137308 */ /* 0x0005220000000800 */
[----:B------:R-:W-:Y:S01]  /*15b10*/  FADD.FTZ R2, R15, R18 ;  /* 0x000000120f027221 */ /* 0x000fe20000010000 */
[----:B---3--:R-:W-:Y:S01]  /*15b20*/  F2FP.PACK_AB R41, R4, R15 ;  /* 0x0000000f0429723e */ /* 0x008fe200000000ff */
[----:B------:R-:W-:Y:S02]  /*15b30*/  FADD.FTZ R0, R26, R0 ;  /* 0x000000001a007221 */ /* 0x000fe40000010000 */
[----:B------:R-:W-:-:S03]  /*15b40*/  FADD.FTZ R31, R4, R2 ;  /* 0x00000002041f7221 */ /* 0x000fc60000010000 */
[----:B------:R-:W3:Y:S08]  /*15b50*/  MUFU.EX2 R14, R48 ;  /* 0x00000030000e7308 */ /* 0x000ef00000000800 */
[----:B------:R-:W3:Y:S01]  /*15b60*/  MUFU.EX2 R4, R60 ;  /* 0x0000003c00047308 */ /* 0x000ee20000000800 */
[----:B--2---:R-:W-:Y:S01]  /*15b70*/  F2FP.PACK_AB R40, R20, R25 ;  /* 0x000000191428723e */ /* 0x004fe200000000ff */
[----:B-1----:R-:W-:Y:S01]  /*15b80*/  FADD.FTZ R20, R16, R0 ;  /* 0x0000000010147221 */ /* 0x002fe20000010000 */
[----:B------:R-:W-:Y:S01]  /*15b90*/  IADD3 R0, R226, 0x1, RZ ;  /* 0x00000001e2007810 */ /* 0x000fe20007ffe0ff */
[----:B----4-:R-:W-:-:S04]  /*15ba0*/  FADD.FTZ R2, R19, R3 ;  /* 0x0000000313027221 */ /* 0x010fc80000010000 */
[----:B------:R-:W1:Y:S01]  /*15bb0*/  MUFU.EX2 R3, R65 ;  /* 0x0000004100037308 */ /* 0x000e620000000800 */
[----:B------:R-:W-:Y:S01]  /*15bc0*/  LOP3.LUT R0, R9, R0, RZ, 0x3c, !PT ;  /* 0x0000000009007212 */ /* 0x000fe200078e3cff */
[----:B---3--:R-:W-:-:S03]  /*15bd0*/  FADD.FTZ R2, R14, R2 ;  /* 0x000000020e027221 */ /* 0x008fc60000010000 */
[----:B------:R-:W-:Y:S01]  /*15be0*/  LOP3.LUT R0, R0, R133, RZ, 0x3c, !PT ;  /* 0x0000008500007212 */ /* 0x000fe200078e3cff */
[----:B------:R-:W-:-:S04]  /*15bf0*/  FADD.FTZ R2, R4, R2 ;  /* 0x0000000204027221 */ /* 0x000fc80000010000 */
[----:B------:R-:W-:Y:S01]  /*15c00*/  IMAD.WIDE.U32 R34, R0, -0x326172a9, RZ ;  /* 0xcd9e8d5700227825 */ /* 0x000fe200078e00ff */
[----:B------:R-:W-:-:S03]  /*15c10*/  PRMT R145, R22, 0x7610, R145 ;  /* 0x0000761016917816 */ /* 0x000fc60000000091 */
[----:B-1----:R-:W-:Y:S01]  /*15c20*/  FADD.FTZ R18, R3, R2 ;  /* 0x0000000203127221 */ /* 0x002fe20000010000 */
[----:B------:R-:W-:Y:S02]  /*15c30*/  LOP3.LUT R2, R35, R232, R228, 0x96, !PT ;  /* 0x000000e823027212 */ /* 0x000fe400078e96e4 */
[----:B------:R-:W-:Y:S02]  /*15c40*/  PRMT R144, R22, 0x7632, R144 ;  /* 0x0000763216907816 */ /* 0x000fe40000000090 */
[----:B------:R-:W-:Y:S01]  /*15c50*/  F2FP.PACK_AB R22, R3, R4 ;  /* 0x000000040316723e */ /* 0x000fe200000000ff */
[----:B------:R-:W-:-:S05]  /*15c60*/  IMAD.WIDE.U32 R2, R2, -0x2daee0ad, RZ ;  /* 0xd2511f5302027825 */ /* 0x000fca00078e00ff */
[----:B------:R-:W-:Y:S02]  /*15c70*/  LOP3.LUT R0, R3, R234, R250, 0x96, !PT ;  /* 0x000000ea03007212 */ /* 0x000fe400078e96fa */
[----:B------:R-:W-:Y:S02]  /*15c80*/  LOP3.LUT R3, R101, R233, R34, 0x96, !PT ;  /* 0x000000e965037212 */ /* 0x000fe400078e9622 */
[----:B------:R-:W-:-:S03]  /*15c90*/  F2FP.PACK_AB R24, R16, R26 ;  /* 0x0000001a1018723e */ /* 0x000fc600000000ff */
[----:B------:R-:W-:-:S04]  /*15ca0*/  IMAD.WIDE.U32 R4, R3, -0x2daee0ad, RZ ;  /* 0xd2511f5303047825 */ /* 0x000fc800078e00ff */
[----:B------:R-:W-:Y:S01]  /*15cb0*/  IMAD.WIDE.U32 R16, R0, -0x326172a9, RZ ;  /* 0xcd9e8d5700107825 */ /* 0x000fe200078e00ff */
[----:B------:R-:W-:Y:S02]  /*15cc0*/  LOP3.LUT R0, R5, R241, R2, 0x96, !PT ;  /* 0x000000f105007212 */ /* 0x000fe400078e9602 */
        /* <DEDUP_REMOVED lines=11> */
[----:B------:R-:W-:Y:S01]  /*15d80*/  LOP3.LUT R0, R3, R242, R4, 0x96, !PT ;  /* 0x000000f203007212 */ /* 0x000fe200078e9604 */
[----:B------:R-:W-:Y:S01]  /*15d90*/  IMAD.MOV.U32 R37, RZ, RZ, R216 ;  /* 0x000000ffff257224 */ /* 0x000fe200078e00d8 */
[----:B------:R-:W-:Y:S02]  /*15da0*/  PRMT R216, R145, 0x5410, R144 ;  /* 0x0000541091d87816 */ /* 0x000fe40000000090 */
[----:B------:R-:W-:Y:S02]  /*15db0*/  LOP3.LUT R4, R0, 0xff, RZ, 0xc0, !PT ;  /* 0x000000ff00047812 */ /* 0x000fe400078ec0ff */
        /* <DEDUP_REMOVED lines=10> */
[----:B------:R-:W-:Y:S01]  /*15e60*/  SHF.R.U32.HI R4, RZ, 0x10, R0 ;  /* 0x00000010ff047819 */ /* 0x000fe20000011600 */
[----:B------:R-:W-:Y:S01]  /*15e70*/  IMAD.MOV.U32 R36, RZ, RZ, R222 ;  /* 0x000000ffff247224 */ /* 0x000fe200078e00de */
[----:B------:R-:W-:Y:S01]  /*15e80*/  SHF.R.U32.HI R0, RZ, 0x18, R0 ;  /* 0x00000018ff007819 */ /* 0x000fe20000011600 */
[----:B------:R-:W-:Y:S01]  /*15e90*/  @!P2 HADD2 R58, -R142.H0_H0, -RZ.H0_H0 ;  /* 0xa00000ff8e3aa230 */ /* 0x000fe20000000900 */
[----:B------:R-:W-:-:S02]  /*15ea0*/  PRMT R222, R139, 0x5410, R138 ;  /* 0x000054108bde7816 */ /* 0x000fc4000000008a */
[----:B------:R-:W-:Y:S02]  /*15eb0*/  @!P0 PRMT R138, R53, 0x5410, RZ ;  /* 0x00005410358a8816 */ /* 0x000fe400000000ff */
[----:B------:R-:W-:Y:S01]  /*15ec0*/  ISETP.GE.U32.AND P0, PT, R217, R0, PT ;  /* 0x00000000d900720c */ /* 0x000fe20003f06070 */
[----:B------:R-:W1:Y:S01]  /*15ed0*/  MUFU.EX2 R25, R76 ;  /* 0x0000004c00197308 */ /* 0x000e620000000800 */
[----:B------:R-:W-:Y:S01]  /*15ee0*/  LOP3.LUT R0, R2, 0xff, RZ, 0xc0, !PT ;  /* 0x000000ff02007812 */ /* 0x000fe200078ec0ff */
[----:B------:R-:W-:Y:S01]  /*15ef0*/  @!P1 HADD2 R56, -R139.H0_H0, -RZ.H0_H0 ;  /* 0xa00000ff8b389230 */ /* 0x000fe20000000900 */
[----:B------:R-:W-:Y:S02]  /*15f00*/  @!P2 PRMT R142, R58, 0x5410, RZ ;  /* 0x000054103a8ea816 */ /* 0x000fe400000000ff */
[----:B------:R-:W-:Y:S02]  /*15f10*/  LOP3.LUT R5, R5, R238, R14, 0x96, !PT ;  /* 0x000000ee05057212 */ /* 0x000fe400078e960e */
[----:B------:R-:W-:Y:S01]  /*15f20*/  ISETP.GE.U32.AND P2, PT, R217, R0, PT ;  /* 0x00000000d900720c */ /* 0x000fe20003f46070 */
[----:B------:R-:W2:Y:S01]  /*15f30*/  MUFU.EX2 R17, R77 ;  /* 0x0000004d00117308 */ /* 0x000ea20000000800 */
[----:B------:R-:W-:-:S02]  /*15f40*/  SHF.R.U32.HI R0, RZ, 0x10, R2 ;  /* 0x00000010ff007819 */ /* 0x000fc40000011602 */
[----:B------:R-:W-:Y:S02]  /*15f50*/  LOP3.LUT R14, R2, 0xffff, RZ, 0xc0, !PT ;  /* 0x0000ffff020e7812 */ /* 0x000fe400078ec0ff */
[----:B------:R-:W-:Y:S01]  /*15f60*/  SHF.R.U32.HI R2, RZ, 0x18, R2 ;  /* 0x00000018ff027819 */ /* 0x000fe20000011602 */
[----:B------:R-:W-:Y:S01]  /*15f70*/  @!P5 HADD2 R54, -R145.H0_H0, -RZ.H0_H0 ;  /* 0xa00000ff9136d230 */ /* 0x000fe20000000900 */
[----:B------:R-:W-:Y:S01]  /*15f80*/  @!P1 PRMT R139, R56, 0x5410, RZ ;  /* 0x00005410388b9816 */ /* 0x000fe200000000ff */
[----:B------:R-:W-:Y:S01]  /*15f90*/  MUFU.EX2 R26, R117 ;  /* 0x00000075001a7308 */ /* 0x000fe20000000800 */
[----:B------:R-:W-:Y:S02]  /*15fa0*/  F2FP.PACK_AB R21, R21, R27 ;  /* 0x0000001b1515723e */ /* 0x000fe400000000ff */
[----:B------:R-:W-:Y:S01]  /*15fb0*/  ISETP.GE.U32.AND P1, PT, R217, R2, PT ;  /* 0x00000002d900720c */ /* 0x000fe20003f26070 */
[----:B------:R-:W-:Y:S01]  /*15fc0*/  IMAD.WIDE.U32 R2, R5, -0x2daee0ad, RZ ;  /* 0xd2511f5305027825 */ /* 0x000fe200078e00ff */
[----:B------:R-:W-:-:S03]  /*15fd0*/  LOP3.LUT R4, R4, 0xff, RZ, 0xc0, !PT ;  /* 0x000000ff04047812 */ /* 0x000fc600078ec0ff */
[----:B------:R-:W3:Y:S01]  /*15fe0*/  MUFU.EX2 R27, R116 ;  /* 0x00000074001b7308 */ /* 0x000ee20000000800 */
[----:B------:R-:W-:Y:S02]  /*15ff0*/  @!P5 PRMT R145, R54, 0x5410, RZ ;  /* 0x000054103691d816 */ /* 0x000fe400000000ff */
[----:B------:R-:W-:Y:S02]  /*16000*/  ISETP.GE.U32.AND P5, PT, R217, R4, PT ;  /* 0x00000004d900720c */ /* 0x000fe40003fa6070 */
[C---:B------:R-:W-:Y:S02]  /*16010*/  LOP3.LUT R5, R2.reuse, 0xff, RZ, 0xc0, !PT ;  /* 0x000000ff02057812 */ /* 0x040fe400078ec0ff */
[----:B------:R-:W-:Y:S02]  /*16020*/  LOP3.LUT R19, R2, 0xffff, RZ, 0xc0, !PT ;  /* 0x0000ffff02137812 */ /* 0x000fe400078ec0ff */
[--C-:B------:R-:W-:Y:S02]  /*16030*/  SHF.R.U32.HI R15, RZ, 0x10, R2.reuse ;  /* 0x00000010ff0f7819 */ /* 0x100fe40000011602 */
[----:B------:R-:W-:Y:S01]  /*16040*/  SHF.R.U32.HI R4, RZ, 0x18, R2 ;  /* 0x00000018ff047819 */ /* 0x000fe20000011602 */
[----:B-1----:R-:W-:Y:S01]  /*16050*/  FADD.FTZ R2, R25, R18 ;  /* 0x0000001219027221 */ /* 0x002fe20000010000 */
[----:B------:R-:W-:Y:S01]  /*16060*/  @!P6 HADD2 R57, -R146.H0_H0, -RZ.H0_H0 ;  /* 0xa00000ff9239e230 */ /* 0x000fe20000000900 */
[----:B------:R-:W-:-:S02]  /*16070*/  PRMT R128, R21, 0x7610, R128 ;  /* 0x0000761015807816 */ /* 0x000fc40000000080 */
[----:B------:R-:W-:Y:S01]  /*16080*/  LOP3.LUT R0, R0, 0xff, RZ, 0xc0, !PT ;  /* 0x000000ff00007812 */ /* 0x000fe200078ec0ff */
[----:B--2---:R-:W-:Y:S01]  /*16090*/  FADD.FTZ R18, R17, R2 ;  /* 0x0000000211127221 */ /* 0x004fe20000010000 */
[----:B------:R-:W-:Y:S01]  /*160a0*/  SHF.R.U32.HI R2, RZ, 0x8, R14 ;  /* 0x00000008ff027819 */ /* 0x000fe2000001160e */
[----:B------:R-:W-:Y:S01]  /*160b0*/  @!P4 HADD2 R68, -R128.H0_H0, -RZ.H0_H0 ;  /* 0xa00000ff8044c230 */ /* 0x000fe20000000900 */
[----:B------:R-:W-:Y:S02]  /*160c0*/  @!P6 PRMT R146, R57, 0x5410, RZ ;  /* 0x000054103992e816 */ /* 0x000fe400000000ff */
[----:B------:R-:W-:Y:S02]  /*160d0*/  ISETP.GE.U32.AND P6, PT, R217, R0, PT ;  /* 0x00000000d900720c */ /* 0x000fe40003fc6070 */
[----:B------:R-:W-:Y:S02]  /*160e0*/  PRMT R126, R21, 0x7632, R126 ;  /* 0x00007632157e7816 */ /* 0x000fe4000000007e */
[----:B------:R-:W-:Y:S01]  /*160f0*/  LOP3.LUT R0, R3, R237, R16, 0x96, !PT ;  /* 0x000000ed03007212 */ /* 0x000fe200078e9610 */
[----:B---3--:R-:W-:Y:S01]  /*16100*/  FADD.FTZ R3, R27, R20 ;  /* 0x000000141b037221 */ /* 0x008fe20000010000 */
[----:B------:R-:W-:Y:S01]  /*16110*/  F2FP.PACK_AB R16, R26, R27 ;  /* 0x0000001b1a10723e */ /* 0x000fe200000000ff */
[----:B------:R-:W-:Y:S01]  /*16120*/  IMAD.MOV.U32 R27, RZ, RZ, R212 ;  /* 0x000000ffff1b7224 */ /* 0x000fe200078e00d4 */
[----:B------:R-:W-:-:S02]  /*16130*/  LOP3.LUT R2, R2, 0xffff, RZ, 0xc0, !PT ;  /* 0x0000ffff02027812 */ /* 0x000fc400078ec0ff */
[----:B------:R-:W-:Y:S02]  /*16140*/  PRMT R212, R128, 0x5410, R126 ;  /* 0x0000541080d47816 */ /* 0x000fe4000000007e */
[----:B------:R-:W-:Y:S02]  /*16150*/  PRMT R122, R23, 0x7610, R122 ;  /* 0x00007610177a7816 */ /* 0x000fe4000000007a */
[----:B------:R-:W-:Y:S01]  /*16160*/  @!P4 PRMT R128, R68, 0x5410, RZ ;  /* 0x000054104480c816 */ /* 0x000fe200000000ff */
[----:B------:R-:W1:Y:S01]  /*16170*/  MUFU.EX2 R20, R120 ;  /* 0x0000007800147308 */ /* 0x000e620000000800 */
[----:B------:R-:W-:Y:S02]  /*16180*/  ISETP.GE.U32.AND P4, PT, R217, R2, PT ;  /* 0x00000002d900720c */ /* 0x000fe40003f86070 */
[----:B------:R-:W-:Y:S01]  /*16190*/  SHF.R.U32.HI R2, RZ, 0x10, R0 ;  /* 0x00000010ff027819 */ /* 0x000fe20000011600 */
[----:B------:R-:W-:Y:S01]  /*161a0*/  @!P5 HADD2 R71, -R122.H0_H0, -RZ.H0_H0 ;  /* 0xa00000ff7a47d230 */ /* 0x000fe20000000900 */
[----:B------:R-:W-:-:S02]  /*161b0*/  PRMT R123, R23, 0x7632, R123 ;  /* 0x00007632177b7816 */ /* 0x000fc4000000007b */
[----:B------:R-:W-:Y:S01]  /*161c0*/  PRMT R131, R24, 0x7610, R131 ;  /* 0x0000761018837816 */ /* 0x000fe20000000083 */
[----:B------:R-:W2:Y:S01]  /*161d0*/  MUFU.EX2 R14, R121 ;  /* 0x00000079000e7308 */ /* 0x000ea20000000800 */
[----:B------:R-:W-:Y:S01]  /*161e0*/  F2FP.PACK_AB R17, R17, R25 ;  /* 0x000000191111723e */ /* 0x000fe200000000ff */
[----:B------:R-:W-:Y:S01]  /*161f0*/  IMAD.MOV.U32 R25, RZ, RZ, R211 ;  /* 0x000000ffff197224 */ /* 0x000fe200078e00d3 */
[----:B------:R-:W-:Y:S01]  /*16200*/  LOP3.LUT R2, R2, 0xff, RZ, 0xc0, !PT ;  /* 0x000000ff02027812 */ /* 0x000fe200078ec0ff */
[----:B------:R-:W-:Y:S01]  /*16210*/  @!P2 HADD2 R74, -R131.H0_H0, -RZ.H0_H0 ;  /* 0xa00000ff834aa230 */ /* 0x000fe20000000900 */
[----:B------:R-:W-:Y:S02]  /*16220*/  PRMT R211, R122, 0x5410, R123 ;  /* 0x000054107ad37816 */ /* 0x000fe4000000007b */
[----:B------:R-:W-:Y:S02]  /*16230*/  @!P5 PRMT R122, R71, 0x5410, RZ ;  /* 0x00005410477ad816 */ /* 0x000fe400000000ff */
[----:B------:R-:W-:Y:S01]  /*16240*/  PRMT R130, R24, 0x7632, R130 ;  /* 0x0000763218827816 */ /* 0x000fe20000000082 */
[----:B------:R-:W-:Y:S01]  /*16250*/  FADD.FTZ R3, R26, R3 ;  /* 0x000000031a037221 */ /* 0x000fe20000010000 */
[----:B------:R-:W-:Y:S01]  /*16260*/  ISETP.GE.U32.AND P5, PT, R217, R2, PT ;  /* 0x00000002d900720c */ /* 0x000fe20003fa6070 */
[----:B------:R-:W-:Y:S01]  /*16270*/  IMAD.MOV.U32 R26, RZ, RZ, R213 ;  /* 0x000000ffff1a7224 */ /* 0x000fe200078e00d5 */
[----:B------:R-:W-:Y:S01]  /*16280*/  LOP3.LUT R2, R0, 0xff, RZ, 0xc0, !PT ;  /* 0x000000ff00027812 */ /* 0x000fe200078ec0ff */
[----:B------:R3:W-:Y:S01]  /*16290*/  MUFU.EX2 R23, R129 ;  /* 0x0000008100177308 */ /* 0x0007e20000000800 */
[----:B------:R-:W-:Y:S01]  /*162a0*/  PRMT R213, R131, 0x5410, R130 ;  /* 0x0000541083d57816 */ /* 0x000fe20000000082 */
[----:B------:R-:W-:Y:S01]  /*162b0*/  @!P4 HADD2 R75, -R130.H0_H0, -RZ.H0_H0 ;  /* 0xa00000ff824bc230 */ /* 0x000fe20000000900 */
[----:B------:R-:W-:Y:S01]  /*162c0*/  @!P2 PRMT R131, R74, 0x5410, RZ ;  /* 0x000054104a83a816 */ /* 0x000fe200000000ff */
[----:B------:R-:W-:Y:S01]  /*162d0*/  @!P3 HADD2 R64, -R126.H0_H0, -RZ.H0_H0 ;  /* 0xa00000ff7e40b230 */ /* 0x000fe20000000900 */
[----:B------:R-:W-:Y:S01]  /*162e0*/  ISETP.GE.U32.AND P2, PT, R217, R2, PT ;  /* 0x00000002d900720c */ /* 0x000fe20003f46070 */
[----:B------:R-:W-:Y:S01]  /*162f0*/  @!P0 HADD2 R69, -R123.H0_H0, -RZ.H0_H0 ;  /* 0xa00000ff7b458230 */ /* 0x000fe20000000900 */
[----:B------:R-:W-:Y:S01]  /*16300*/  SHF.R.U32.HI R2, RZ, 0x18, R0 ;  /* 0x00000018ff027819 */ /* 0x000fe20000011600 */
[----:B------:R4:W-:Y:S01]  /*16310*/  MUFU.EX2 R24, R127 ;  /* 0x0000007f00187308 */ /* 0x0009e20000000800 */
[----:B------:R-:W-:Y:S01]  /*16320*/  LOP3.LUT R0, R0, 0xffff, RZ, 0xc0, !PT ;  /* 0x0000ffff00007812 */ /* 0x000fe200078ec0ff */
[----:B-1----:R-:W-:Y:S01]  /*16330*/  FADD.FTZ R3, R20, R3 ;  /* 0x0000000314037221 */ /* 0x002fe20000010000 */
[----:B------:R-:W-:-:S02]  /*16340*/  @!P4 PRMT R130, R75, 0x5410, RZ ;  /* 0x000054104b82c816 */ /* 0x000fc400000000ff */
[----:B---3--:R-:W-:Y:S02]  /*16350*/  PRMT R129, R22, 0x7632, R129 ;  /* 0x0000763216817816 */ /* 0x008fe40000000081 */
[----:B------:R-:W-:Y:S02]  /*16360*/  @!P3 PRMT R126, R64, 0x5410, RZ ;  /* 0x00005410407eb816 */ /* 0x000fe400000000ff */
[----:B------:R-:W-:Y:S01]  /*16370*/  @!P0 PRMT R123, R69, 0x5410, RZ ;  /* 0x00005410457b8816 */ /* 0x000fe200000000ff */
[----:B------:R-:W-:Y:S01]  /*16380*/  @!P1 HADD2 R78, -R129.H0_H0, -RZ.H0_H0 ;  /* 0xa00000ff814e9230 */ /* 0x000fe20000000900 */
[C---:B------:R-:W-:Y:S02]  /*16390*/  ISETP.GE.U32.AND P4, PT, R217.reuse, R2, PT ;  /* 0x00000002d900720c */ /* 0x040fe40003f86070 */
[----:B----4-:R-:W-:Y:S02]  /*163a0*/  PRMT R127, R22, 0x7610, R127 ;  /* 0x00007610167f7816 */ /* 0x010fe4000000007f */
[C---:B------:R-:W-:Y:S01]  /*163b0*/  ISETP.GE.U32.AND P3, PT, R217.reuse, R5, PT ;  /* 0x00000005d900720c */ /* 0x040fe20003f66070 */
[----:B--2---:R-:W-:Y:S01]  /*163c0*/  FADD.FTZ R5, R14, R3 ;  /* 0x000000030e057221 */ /* 0x004fe20000010000 */
[----:B------:R-:W-:-:S02]  /*163d0*/  ISETP.GE.U32.AND P0, PT, R217, R4, PT ;  /* 0x00000004d900720c */ /* 0x000fc40003f06070 */
[----:B------:R-:W-:Y:S02]  /*163e0*/  LOP3.LUT R2, R15, 0xff, RZ, 0xc0, !PT ;  /* 0x000000ff0f027812 */ /* 0x000fe400078ec0ff */
[----:B------:R-:W-:Y:S01]  /*163f0*/  SHF.R.U32.HI R0, RZ, 0x8, R0 ;  /* 0x00000008ff007819 */ /* 0x000fe20000011600 */
[----:B------:R-:W-:Y:S01]  /*16400*/  @!P6 HADD2 R80, -R127.H0_H0, -RZ.H0_H0 ;  /* 0xa00000ff7f50e230 */ /* 0x000fe20000000900 */
[----:B------:R-:W-:Y:S02]  /*16410*/  F2FP.PACK_AB R4, R14, R20 ;  /* 0x000000140e04723e */ /* 0x000fe400000000ff */
[----:B------:R1:W-:Y:S01]  /*16420*/  MUFU.EX2 R20, R194 ;  /* 0x000000c200147308 */ /* 0x0003e20000000800 */
[----:B------:R-:W-:Y:S02]  /*16430*/  LOP3.LUT R0, R0, 0xffff, RZ, 0xc0, !PT ;  /* 0x0000ffff00007812 */ /* 0x000fe400078ec0ff */
[----:B------:R-:W-:-:S05]  /*16440*/  PRMT R121, R16, 0x7610, R121 ;  /* 0x0000761010797816 */ /* 0x000fca0000000079 */
[----:B------:R-:W2:Y:S01]  /*16450*/  MUFU.EX2 R14, R92 ;  /* 0x0000005c000e7308 */ /* 0x000ea20000000800 */
[----:B-1----:R-:W-:Y:S02]  /*16460*/  PRMT R194, R127, 0x5410, R129 ;  /* 0x000054107fc27816 */ /* 0x002fe40000000081 */
[----:B------:R-:W-:Y:S02]  /*16470*/  @!P1 PRMT R129, R78, 0x5410, RZ ;  /* 0x000054104e819816 */ /* 0x000fe400000000ff */
[----:B------:R-:W-:-:S03]  /*16480*/  ISETP.GE.U32.AND P1, PT, R217, R2, PT ;  /* 0x00000002d900720c */ /* 0x000fc60003f26070 */
[----:B------:R-:W1:Y:S01]  /*16490*/  MUFU.EX2 R2, R93 ;  /* 0x0000005d00027308 */ /* 0x000e620000000800 */
[----:B------:R-:W-:Y:S02]  /*164a0*/  @!P6 PRMT R127, R80, 0x5410, RZ ;  /* 0x00005410507fe816 */ /* 0x000fe400000000ff */
[----:B------:R-:W-:Y:S02]  /*164b0*/  ISETP.GE.U32.AND P6, PT, R217, R0, PT ;  /* 0x00000000d900720c */ /* 0x000fe40003fc6070 */
[----:B------:R-:W-:Y:S01]  /*164c0*/  SHF.R.U32.HI R0, RZ, 0x8, R19 ;  /* 0x00000008ff007819 */ /* 0x000fe20000011613 */
[----:B------:R-:W-:Y:S01]  /*164d0*/  @!P2 HADD2 R81, -R121.H0_H0, -RZ.H0_H0 ;  /* 0xa00000ff7951a230 */ /* 0x000fe20000000900 */
[----:B------:R-:W-:Y:S01]  /*164e0*/  PRMT R120, R16, 0x7632, R120 ;  /* 0x0000763210787816 */ /* 0x000fe20000000078 */
[----:B------:R-:W-:Y:S01]  /*164f0*/  IMAD.MOV.U32 R78, RZ, RZ, R208 ;  /* 0x000000ffff4e7224 */ /* 0x000fe200078e00d0 */
[----:B------:R-:W-:Y:S02]  /*16500*/  LOP3.LUT R0, R0, 0xffff, RZ, 0xc0, !PT ;  /* 0x0000ffff00007812 */ /* 0x000fe400078ec0ff */
[----:B------:R-:W-:-:S02]  /*16510*/  PRMT R208, R121, 0x5410, R120 ;  /* 0x0000541079d07816 */ /* 0x000fc40000000078 */
[----:B------:R-:W-:Y:S02]  /*16520*/  @!P2 PRMT R121, R81, 0x5410, RZ ;  /* 0x000054105179a816 */ /* 0x000fe400000000ff */
[----:B------:R-:W-:Y:S01]  /*16530*/  ISETP.GE.U32.AND P2, PT, R217, R0, PT ;  /* 0x00000000d900720c */ /* 0x000fe20003f46070 */
[----:B--2---:R-:W-:Y:S01]  /*16540*/  FADD.FTZ R0, R14, R18 ;  /* 0x000000120e007221 */ /* 0x004fe20000010000 */
[----:B------:R-:W2:Y:S03]  /*16550*/  MUFU.EX2 R21, R176 ;  /* 0x000000b000157308 */ /* 0x000ea60000000800 */
[C---:B-1----:R-:W-:Y:S01]  /*16560*/  FADD.FTZ R3, R2.reuse, R0 ;  /* 0x0000000002037221 */ /* 0x042fe20000010000 */
[----:B------:R-:W-:-:S04]  /*16570*/  F2FP.PACK_AB R0, R2, R14 ;  /* 0x0000000e0200723e */ /* 0x000fc800000000ff */
[----:B------:R-:W1:Y:S01]  /*16580*/  MUFU.EX2 R15, R61 ;  /* 0x0000003d000f7308 */ /* 0x000e620000000800 */
[C---:B------:R-:W-:Y:S02]  /*16590*/  PRMT R117, R4.reuse, 0x7610, R117 ;  /* 0x0000761004757816 */ /* 0x040fe40000000075 */
[----:B------:R-:W-:Y:S02]  /*165a0*/  PRMT R116, R4, 0x7632, R116 ;  /* 0x0000763204747816 */ /* 0x000fe40000000074 */
[----:B------:R-:W-:-:S03]  /*165b0*/  PRMT R115, R0, 0x7610, R115 ;  /* 0x0000761000737816 */ /* 0x000fc60000000073 */
[----:B------:R-:W3:Y:S01]  /*165c0*/  MUFU.EX2 R22, R177 ;  /* 0x000000b100167308 */ /* 0x000ee20000000800 */
[----:B------:R-:W-:Y:S01]  /*165d0*/  PRMT R114, R0, 0x7632, R114 ;  /* 0x0000763200727816 */ /* 0x000fe20000000072 */
[----:B------:R-:W-:-:S06]  /*165e0*/  FADD.FTZ R0, R23, R30 ;  /* 0x0000001e17007221 */ /* 0x000fcc0000010000 */
[----:B------:R-:W4:Y:S01]  /*165f0*/  MUFU.EX2 R4, R62 ;  /* 0x0000003e00047308 */ /* 0x000f220000000800 */
[----:B------:R-:W-:Y:S02]  /*16600*/  FADD.FTZ R32, R20, R0 ;  /* 0x0000000014207221 */ /* 0x000fe40000010000 */
[----:B------:R-:W-:-:S05]  /*16610*/  FADD.FTZ R0, R24, R5 ;  /* 0x0000000518007221 */ /* 0x000fca0000010000 */
[----:B------:R-:W4:Y:S01]  /*16620*/  MUFU.EX2 R16, R184 ;  /* 0x000000b800107308 */ /* 0x000f220000000800 */
[----:B--2---:R-:W-:-:S07]  /*16630*/  FADD.FTZ R0, R21, R0 ;  /* 0x0000000015007221 */ /* 0x004fce0000010000 */
[----:B------:R-:W2:Y:S01]  /*16640*/  MUFU.EX2 R19, R96 ;  /* 0x0000006000137308 */ /* 0x000ea20000000800 */
[----:B-1----:R-:W-:Y:S01]  /*16650*/  FADD.FTZ R2, R15, R31 ;  /* 0x0000001f0f027221 */ /* 0x002fe20000010000 */
[C---:B------:R-:W-:Y:S01]  /*16660*/  PRMT R119, R17.reuse, 0x7610, R119 ;  /* 0x0000761011777816 */ /* 0x040fe20000000077 */
[----:B---3--:R-:W-:Y:S01]  /*16670*/  FADD.FTZ R0, R22, R0 ;  /* 0x0000000016007221 */ /* 0x008fe20000010000 */
[----:B------:R-:W-:Y:S01]  /*16680*/  PRMT R118, R17, 0x7632, R118 ;  /* 0x0000763211767816 */ /* 0x000fe20000000076 */
[----:B------:R-:W-:-:S03]  /*16690*/  IMAD.SHL.U32 R17, R230, 0x4, RZ ;  /* 0x00000004e6117824 */ /* 0x000fc600078e00ff */
[----:B------:R-:W1:Y:S01]  /*166a0*/  MUFU.EX2 R14, R98 ;  /* 0x00000062000e7308 */ /* 0x000e620000000800 */
[C---:B----4-:R-:W-:Y:S01]  /*166b0*/  FADD.FTZ R31, R4.reuse, R2 ;  /* 0x00000002041f7221 */ /* 0x050fe20000010000 */
[----:B------:R-:W-:Y:S01]  /*166c0*/  F2FP.PACK_AB R38, R4, R15 ;  /* 0x0000000f0426723e */ /* 0x000fe200000000ff */
[----:B------:R-:W-:Y:S01]  /*166d0*/  FADD.FTZ R18, R16, R0 ;  /* 0x0000000010127221 */ /* 0x000fe20000010000 */
[----:B------:R-:W-:-:S04]  /*166e0*/  IADD3 R0, R17, 0x2, RZ ;  /* 0x0000000211007810 */ /* 0x000fc80007ffe0ff */
[----:B------:R-:W3:Y:S01]  /*166f0*/  MUFU.EX2 R4, R99 ;  /* 0x0000006300047308 */ /* 0x000ee20000000800 */
[----:B--2---:R-:W-:Y:S01]  /*16700*/  FADD.FTZ R2, R19, R3 ;  /* 0x0000000313027221 */ /* 0x004fe20000010000 */
[----:B------:R-:W-:Y:S01]  /*16710*/  LOP3.LUT R0, R9, R0, RZ, 0x3c, !PT ;  /* 0x0000000009007212 */ /* 0x000fe200078e3cff */
[----:B------:R-:W-:-:S05]  /*16720*/  IMAD.MOV.U32 R176, RZ, RZ, R210 ;  /* 0x000000ffffb07224 */ /* 0x000fca00078e00d2 */
[----:B------:R-:W2:Y:S01]  /*16730*/  MUFU.EX2 R3, R108 ;  /* 0x0000006c00037308 */ /* 0x000ea20000000800 */
[----:B------:R-:W-:Y:S01]  /*16740*/  LOP3.LUT R0, R0, R133, RZ, 0x3c, !PT ;  /* 0x0000008500007212 */ /* 0x000fe200078e3cff */
[----:B-1----:R-:W-:Y:S01]  /*16750*/  FADD.FTZ R2, R14, R2 ;  /* 0x000000020e027221 */ /* 0x002fe20000010000 */
[----:B------:R-:W-:Y:S01]  /*16760*/  F2FP.PACK_AB R39, R20, R23 ;  /* 0x000000171427723e */ /* 0x000fe200000000ff */
[----:B------:R-:W-:Y:S01]  /*16770*/  IMAD.MOV.U32 R184, RZ, RZ, R176 ;  /* 0x000000ffffb87224 */ /* 0x000fe200078e00b0 */
[----:B------:R-:W-:Y:S01]  /*16780*/  F2FP.PACK_AB R23, R14, R19 ;  /* 0x000000130e17723e */ /* 0x000fe200000000ff */
[----:B------:R-:W-:Y:S02]  /*16790*/  IMAD.MOV.U32 R176, RZ, RZ, R25 ;  /* 0x000000ffffb07224 */ /* 0x000fe400078e0019 */
[----:B------:R-:W-:Y:S02]  /*167a0*/  IMAD.MOV.U32 R19, RZ, RZ, R26 ;  /* 0x000000ffff137224 */ /* 0x000fe400078e001a */
[----:B------:R-:W-:-:S02]  /*167b0*/  IMAD.MOV.U32 R26, RZ, RZ, R36 ;  /* 0x000000ffff1a7224 */ /* 0x000fc400078e0024 */
[----:B------:R-:W-:Y:S02]  /*167c0*/  IMAD.MOV.U32 R25, RZ, RZ, R37 ;  /* 0x000000ffff197224 */ /* 0x000fe400078e0025 */
[----:B---3--:R-:W-:Y:S02]  /*167d0*/  FADD.FTZ R2, R4, R2 ;  /* 0x0000000204027221 */ /* 0x008fe40000010000 */
[----:B------:R-:W-:Y:S01]  /*167e0*/  IMAD.WIDE.U32 R36, R0, -0x326172a9, RZ ;  /* 0xcd9e8d5700247825 */ /* 0x000fe200078e00ff */
[----:B------:R-:W-:-:S03]  /*167f0*/  F2FP.PACK_AB R21, R21, R24 ;  /* 0x000000181515723e */ /* 0x000fc600000000ff */
[----:B--2---:R-:W-:Y:S01]  /*16800*/  FADD.FTZ R20, R3, R2 ;  /* 0x0000000203147221 */ /* 0x004fe20000010000 */
[----:B------:R-:W-:Y:S02]  /*16810*/  LOP3.LUT R2, R37, R232, R228, 0x96, !PT ;  /* 0x000000e825027212 */ /* 0x000fe400078e96e4 */
[----:B------:R-:W-:Y:S02]  /*16820*/  F2FP.PACK_AB R24, R16, R22 ;  /* 0x000000161018723e */ /* 0x000fe400000000ff */
[----:B------:R-:W-:Y:S01]  /*16830*/  F2FP.PACK_AB R22, R3, R4 ;  /* 0x000000040316723e */ /* 0x000fe200000000ff */
[----:B------:R-:W-:-:S05]  /*16840*/  IMAD.WIDE.U32 R2, R2, -0x2daee0ad, RZ ;  /* 0xd2511f5302027825 */ /* 0x000fca00078e00ff */
[----:B------:R-:W-:Y:S02]  /*16850*/  LOP3.LUT R0, R3, R234, R250, 0x96, !PT ;  /* 0x000000ea03007212 */ /* 0x000fe400078e96fa */
[----:B------:R-:W-:-:S05]  /*16860*/  LOP3.LUT R3, R101, R233, R36, 0x96, !PT ;  /* 0x000000e965037212 */ /* 0x000fca00078e9624 */
        /* <DEDUP_REMOVED lines=28> */
[--C-:B------:R-:W-:Y:S01]  /*16a30*/  SHF.R.U32.HI R4, RZ, 0x10, R0.reuse ;  /* 0x00000010ff047819 */ /* 0x100fe20000011600 */
[----:B------:R-:W-:Y:S01]  /*16a40*/  IMAD.MOV.U32 R30, RZ, RZ, R177 ;  /* 0x000000ffff1e7224 */ /* 0x000fe200078e00b1 */
[----:B------:R-:W-:Y:S01]  /*16a50*/  SHF.R.U32.HI R0, RZ, 0x18, R0 ;  /* 0x00000018ff007819 */ /* 0x000fe20000011600 */
[----:B------:R-:W-:Y:S01]  /*16a60*/  IMAD.MOV.U32 R177, RZ, RZ, R27 ;  /* 0x000000ffffb17224 */ /* 0x000fe200078e001b */
[----:B------:R-:W-:Y:S01]  /*16a70*/  PRMT R209, R115, 0x5410, R114 ;  /* 0x0000541073d17816 */ /* 0x000fe20000000072 */
[----:B------:R-:W-:Y:S01]  /*16a80*/  @!P2 HADD2 R87, -R116.H0_H0, -RZ.H0_H0 ;  /* 0xa00000ff7457a230 */ /* 0x000fe20000000900 */
[----:B------:R-:W-:Y:S01]  /*16a90*/  @!P0 PRMT R114, R85, 0x5410, RZ ;  /* 0x0000541055728816 */ /* 0x000fe200000000ff */
[----:B------:R-:W1:Y:S01]  /*16aa0*/  MUFU.EX2 R27, R195 ;  /* 0x000000c3001b7308 */ /* 0x000e620000000800 */
[----:B------:R-:W-:-:S02]  /*16ab0*/  ISETP.GE.U32.AND P0, PT, R217, R0, PT ;  /* 0x00000000d900720c */ /* 0x000fc40003f06070 */
[C---:B------:R-:W-:Y:S01]  /*16ac0*/  LOP3.LUT R0, R2.reuse, 0xff, RZ, 0xc0, !PT ;  /* 0x000000ff02007812 */ /* 0x040fe200078ec0ff */
[----:B------:R-:W-:Y:S01]  /*16ad0*/  @!P1 HADD2 R86, -R115.H0_H0, -RZ.H0_H0 ;  /* 0xa00000ff73569230 */ /* 0x000fe20000000900 */
[----:B------:R-:W-:Y:S02]  /*16ae0*/  @!P2 PRMT R116, R87, 0x5410, RZ ;  /* 0x000054105774a816 */ /* 0x000fe400000000ff */
[----:B------:R-:W-:Y:S02]  /*16af0*/  LOP3.LUT R5, R5, R238, R14, 0x96, !PT ;  /* 0x000000ee05057212 */ /* 0x000fe400078e960e */
[----:B------:R-:W-:Y:S02]  /*16b00*/  ISETP.GE.U32.AND P2, PT, R217, R0, PT ;  /* 0x00000000d900720c */ /* 0x000fe40003f46070 */
[--C-:B------:R-:W-:Y:S02]  /*16b10*/  SHF.R.U32.HI R0, RZ, 0x10, R2.reuse ;  /* 0x00000010ff007819 */ /* 0x100fe40000011602 */
[----:B------:R-:W-:Y:S01]  /*16b20*/  LOP3.LUT R14, R2, 0xffff, RZ, 0xc0, !PT ;  /* 0x0000ffff020e7812 */ /* 0x000fe200078ec0ff */
[----:B------:R-:W-:Y:S01]  /*16b30*/  @!P5 HADD2 R84, -R119.H0_H0, -RZ.H0_H0 ;  /* 0xa00000ff7754d230 */ /* 0x000fe20000000900 */
[----:B------:R-:W-:Y:S01]  /*16b40*/  SHF.R.U32.HI R2, RZ, 0x18, R2 ;  /* 0x00000018ff027819 */ /* 0x000fe20000011602 */
[----:B------:R-:W-:Y:S01]  /*16b50*/  @!P6 HADD2 R82, -R120.H0_H0, -RZ.H0_H0 ;  /* 0xa00000ff7852e230 */ /* 0x000fe20000000900 */
[----:B------:R-:W-:-:S02]  /*16b60*/  @!P1 PRMT R115, R86, 0x5410, RZ ;  /* 0x0000541056739816 */ /* 0x000fc400000000ff */
[----:B------:R-:W-:Y:S02]  /*16b70*/  LOP3.LUT R4, R4, 0xff, RZ, 0xc0, !PT ;  /* 0x000000ff04047812 */ /* 0x000fe400078ec0ff */
[----:B------:R-:W-:Y:S01]  /*16b80*/  ISETP.GE.U32.AND P1, PT, R217, R2, PT ;  /* 0x00000002d900720c */ /* 0x000fe20003f26070 */
[----:B------:R-:W-:Y:S01]  /*16b90*/  IMAD.WIDE.U32 R2, R5, -0x2daee0ad, RZ ;  /* 0xd2511f5305027825 */ /* 0x000fe200078e00ff */
[----:B------:R-:W-:Y:S02]  /*16ba0*/  LOP3.LUT R0, R0, 0xff, RZ, 0xc0, !PT ;  /* 0x000000ff00007812 */ /* 0x000fe400078ec0ff */
[----:B------:R-:W-:Y:S02]  /*16bb0*/  @!P5 PRMT R119, R84, 0x5410, RZ ;  /* 0x000054105477d816 */ /* 0x000fe400000000ff */
[----:B------:R-:W-:Y:S01]  /*16bc0*/  ISETP.GE.U32.AND P5, PT, R217, R4, PT ;  /* 0x00000004d900720c */ /* 0x000fe20003fa6070 */
[----:B-1----:R-:W-:Y:S01]  /*16bd0*/  FADD.FTZ R4, R27, R18 ;  /* 0x000000121b047221 */ /* 0x002fe20000010000 */
[----:B------:R-:W-:Y:S01]  /*16be0*/  @!P6 PRMT R120, R82, 0x5410, RZ ;  /* 0x000054105278e816 */ /* 0x000fe200000000ff */
[----:B------:R-:W-:Y:S01]  /*16bf0*/  IMAD.MOV.U32 R18, RZ, RZ, R19 ;  /* 0x000000ffff127224 */ /* 0x000fe200078e0013 */
[----:B------:R-:W-:-:S02]  /*16c00*/  ISETP.GE.U32.AND P6, PT, R217, R0, PT ;  /* 0x00000000d900720c */ /* 0x000fc40003fc6070 */
[----:B------:R-:W-:Y:S02]  /*16c10*/  LOP3.LUT R0, R3, R237, R16, 0x96, !PT ;  /* 0x000000ed03007212 */ /* 0x000fe400078e9610 */
[C---:B------:R-:W-:Y:S02]  /*16c20*/  LOP3.LUT R19, R2.reuse, 0xffff, RZ, 0xc0, !PT ;  /* 0x0000ffff02137812 */ /* 0x040fe400078ec0ff */
[----:B------:R-:W-:Y:S02]  /*16c30*/  LOP3.LUT R5, R2, 0xff, RZ, 0xc0, !PT ;  /* 0x000000ff02057812 */ /* 0x000fe400078ec0ff */
[--C-:B------:R-:W-:Y:S02]  /*16c40*/  SHF.R.U32.HI R15, RZ, 0x10, R2.reuse ;  /* 0x00000010ff0f7819 */ /* 0x100fe40000011602 */
[----:B------:R-:W-:Y:S02]  /*16c50*/  SHF.R.U32.HI R3, RZ, 0x18, R2 ;  /* 0x00000018ff037819 */ /* 0x000fe40000011602 */
[----:B------:R-:W2:Y:S01]  /*16c60*/  LDL.LU R2, [R1+0x210] ;  /* 0x0002100001027983 */ /* 0x000ea20000300800 */
[----:B------:R-:W-:-:S02]  /*16c70*/  IMAD.MOV.U32 R195, RZ, RZ, R25 ;  /* 0x000000ffffc37224 */ /* 0x000fc400078e0019 */
[----:B------:R1:W3:Y:S02]  /*16c80*/  MUFU.EX2 R25, R198 ;  /* 0x000000c600197308 */ /* 0x0002e40000000800 */
[----:B-1----:R-:W-:-:S06]  /*16c90*/  IMAD.MOV.U32 R198, RZ, RZ, R26 ;  /* 0x000000ffffc67224 */ /* 0x002fcc00078e001a */
[----:B------:R-:W1:Y:S01]  /*16ca0*/  MUFU.EX2 R26, R106 ;  /* 0x0000006a001a7308 */ /* 0x000e620000000800 */
[----:B---3--:R-:W-:Y:S01]  /*16cb0*/  F2FP.PACK_AB R16, R25, R27 ;  /* 0x0000001b1910723e */ /* 0x008fe200000000ff */
[----:B--2---:R-:W-:Y:S02]  /*16cc0*/  IMAD.MOV.U32 R27, RZ, RZ, R2 ;  /* 0x000000ffff1b7224 */ /* 0x004fe400078e0002 */
[----:B-1----:R-:W-:Y:S02]  /*16cd0*/  FADD.FTZ R2, R26, R20 ;  /* 0x000000141a027221 */ /* 0x002fe40000010000 */
[----:B------:R-:W-:Y:S02]  /*16ce0*/  IMAD.MOV.U32 R20, RZ, RZ, R103 ;  /* 0x000000ffff147224 */ /* 0x000fe400078e0067 */
[----:B------:R1:W2:Y:S01]  /*16cf0*/  LDL.LU R103, [R1+0x440] ;  /* 0x0004400001677983 */ /* 0x0002a20000300800 */
[----:B------:R-:W3:Y:S01]  /*16d00*/  MUFU.EX2 R17, R109 ;  /* 0x0000006d00117308 */ /* 0x000ee20000000800 */
[----:B------:R-:W-:-:S02]  /*16d10*/  PRMT R111, R23, 0x7632, R111 ;  /* 0x00007632176f7816 */ /* 0x000fc4000000006f */
[C---:B------:R-:W-:Y:S02]  /*16d20*/  PRMT R113, R21.reuse, 0x7610, R113 ;  /* 0x0000761015717816 */ /* 0x040fe40000000071 */
[----:B------:R-:W-:Y:S01]  /*16d30*/  PRMT R112, R21, 0x7632, R112 ;  /* 0x0000763215707816 */ /* 0x000fe20000000070 */
[----:B------:R-:W-:Y:S01]  /*16d40*/  IMAD.MOV.U32 R21, RZ, RZ, R18 ;  /* 0x000000ffff157224 */ /* 0x000fe200078e0012 */
[----:B------:R-:W-:Y:S01]  /*16d50*/  @!P0 HADD2 R102, -R111.H0_H0, -RZ.H0_H0 ;  /* 0xa00000ff6f668230 */ /* 0x000fe20000000900 */
[----:B------:R-:W-:Y:S01]  /*16d60*/  PRMT R110, R23, 0x7610, R110 ;  /* 0x00007610176e7816 */ /* 0x000fe2000000006e */
[----:B------:R-:W-:Y:S01]  /*16d70*/  @!P4 HADD2 R94, -R113.H0_H0, -RZ.H0_H0 ;  /* 0xa00000ff715ec230 */ /* 0x000fe20000000900 */
[C---:B---3--:R-:W-:Y:S01]  /*16d80*/  FADD.FTZ R18, R17.reuse, R2 ;  /* 0x0000000211127221 */ /* 0x048fe20000010000 */
[----:B------:R-:W-:Y:S02]  /*16d90*/  SHF.R.U32.HI R2, RZ, 0x8, R14 ;  /* 0x00000008ff027819 */ /* 0x000fe4000001160e */
[----:B------:R3:W4:Y:S01]  /*16da0*/  MUFU.EX2 R14, R199 ;  /* 0x000000c7000e7308 */ /* 0x0007220000000800 */
[----:B------:R-:W-:Y:S01]  /*16db0*/  F2FP.PACK_AB R17, R17, R26 ;  /* 0x0000001a1111723e */ /* 0x000fe200000000ff */
[----:B------:R-:W-:Y:S01]  /*16dc0*/  IMAD.MOV.U32 R26, RZ, RZ, R204 ;  /* 0x000000ffff1a7224 */ /* 0x000fe200078e00cc */
[----:B------:R-:W-:-:S02]  /*16dd0*/  LOP3.LUT R2, R2, 0xffff, RZ, 0xc0, !PT ;  /* 0x0000ffff02027812 */ /* 0x000fc400078ec0ff */
[----:B------:R-:W-:Y:S02]  /*16de0*/  PRMT R204, R113, 0x5410, R112 ;  /* 0x0000541071cc7816 */ /* 0x000fe40000000070 */
[----:B------:R-:W-:Y:S02]  /*16df0*/  @!P4 PRMT R113, R94, 0x5410, RZ ;  /* 0x000054105e71c816 */ /* 0x000fe400000000ff */
[C---:B------:R-:W-:Y:S02]  /*16e00*/  ISETP.GE.U32.AND P4, PT, R217.reuse, R2, PT ;  /* 0x00000002d900720c */ /* 0x040fe40003f86070 */
[----:B---3--:R-:W-:Y:S02]  /*16e10*/  PRMT R199, R110, 0x5410, R111 ;  /* 0x000054106ec77816 */ /* 0x008fe4000000006f */
[----:B------:R-:W-:Y:S02]  /*16e20*/  @!P0 PRMT R111, R102, 0x5410, RZ ;  /* 0x00005410666f8816 */ /* 0x000fe400000000ff */
[----:B------:R-:W-:-:S02]  /*16e30*/  ISETP.GE.U32.AND P0, PT, R217, R3, PT ;  /* 0x00000003d900720c */ /* 0x000fc40003f06070 */
[----:B------:R3:W1:Y:S01]  /*16e40*/  MUFU.EX2 R3, R251 ;  /* 0x000000fb00037308 */ /* 0x0006620000000800 */
[----:B------:R-:W-:Y:S01]  /*16e50*/  SHF.R.U32.HI R2, RZ, 0x10, R0 ;  /* 0x00000010ff027819 */ /* 0x000fe20000011600 */
[----:B------:R-:W-:Y:S01]  /*16e60*/  FADD.FTZ R4, R25, R4 ;  /* 0x0000000419047221 */ /* 0x000fe20000010000 */
[----:B------:R-:W-:Y:S02]  /*16e70*/  @!P3 HADD2 R95, -R112.H0_H0, -RZ.H0_H0 ;  /* 0xa00000ff705fb230 */ /* 0x000fe40000000900 */
[----:B------:R-:W-:Y:S02]  /*16e80*/  LOP3.LUT R2, R2, 0xff, RZ, 0xc0, !PT ;  /* 0x000000ff02027812 */ /* 0x000fe400078ec0ff */
[C---:B------:R-:W-:Y:S02]  /*16e90*/  PRMT R109, R24.reuse, 0x7610, R109 ;  /* 0x00007610186d7816 */ /* 0x040fe4000000006d */
[----:B------:R-:W-:Y:S02]  /*16ea0*/  @!P3 PRMT R112, R95, 0x5410, RZ ;  /* 0x000054105f70b816 */ /* 0x000fe400000000ff */
[----:B------:R-:W-:Y:S01]  /*16eb0*/  ISETP.GE.U32.AND P3, PT, R217, R5, PT ;  /* 0x00000005d900720c */ /* 0x000fe20003f66070 */
[----:B------:R-:W-:Y:S01]  /*16ec0*/  @!P2 HADD2 R104, -R109.H0_H0, -RZ.H0_H0 ;  /* 0xa00000ff6d68a230 */ /* 0x000fe20000000900 */
[----:B------:R-:W-:Y:S01]  /*16ed0*/  PRMT R108, R24, 0x7632, R108 ;  /* 0x00007632186c7816 */ /* 0x000fe2000000006c */
[----:B---3--:R-:W-:-:S03]  /*16ee0*/  IMAD.MOV.U32 R251, RZ, RZ, R198 ;  /* 0x000000fffffb7224 */ /* 0x008fc600078e00c6 */
[----:B------:R-:W-:Y:S01]  /*16ef0*/  PRMT R198, R109, 0x5410, R108 ;  /* 0x000054106dc67816 */ /* 0x000fe2000000006c */
[----:B------:R-:W-:Y:S01]  /*16f00*/  @!P4 HADD2 R105, -R108.H0_H0, -RZ.H0_H0 ;  /* 0xa00000ff6c69c230 */ /* 0x000fe20000000900 */
[----:B------:R-:W-:Y:S02]  /*16f10*/  @!P2 PRMT R109, R104, 0x5410, RZ ;  /* 0x00005410686da816 */ /* 0x000fe400000000ff */
[C---:B------:R-:W-:Y:S02]  /*16f20*/  PRMT R107, R22.reuse, 0x7632, R107 ;  /* 0x00007632166b7816 */ /* 0x040fe4000000006b */
[----:B------:R-:W-:Y:S02]  /*16f30*/  PRMT R106, R22, 0x7610, R106 ;  /* 0x00007610166a7816 */ /* 0x000fe4000000006a */
[----:B------:R-:W-:Y:S01]  /*16f40*/  @!P4 PRMT R108, R105, 0x5410, RZ ;  /* 0x00005410696cc816 */ /* 0x000fe200000000ff */
[----:B------:R-:W-:Y:S01]  /*16f50*/  @!P1 HADD2 R158, -R107.H0_H0, -RZ.H0_H0 ;  /* 0xa00000ff6b9e9230 */ /* 0x000fe20000000900 */
[----:B------:R-:W-:Y:S01]  /*16f60*/  IMAD.MOV.U32 R22, RZ, RZ, R195 ;  /* 0x000000ffff167224 */ /* 0x000fe200078e00c3 */
[----:B------:R-:W-:Y:S01]  /*16f70*/  @!P6 HADD2 R159, -R106.H0_H0, -RZ.H0_H0 ;  /* 0xa00000ff6a9fe230 */ /* 0x000fe20000000900 */
[----:B------:R-:W-:-:S02]  /*16f80*/  PRMT R195, R106, 0x5410, R107 ;  /* 0x000054106ac37816 */ /* 0x000fc4000000006b */
[----:B------:R-:W-:Y:S02]  /*16f90*/  @!P1 PRMT R107, R158, 0x5410, RZ ;  /* 0x000054109e6b9816 */ /* 0x000fe400000000ff */
[----:B------:R-:W-:Y:S01]  /*16fa0*/  @!P6 PRMT R106, R159, 0x5410, RZ ;  /* 0x000054109f6ae816 */ /* 0x000fe200000000ff */
[----:B--2---:R-:W-:-:S05]  /*16fb0*/  @!P5 HADD2 R103, -R110.H0_H0, -RZ.H0_H0 ;  /* 0xa00000ff6e67d230 */ /* 0x004fca0000000900 */
[----:B------:R-:W-:Y:S02]  /*16fc0*/  @!P5 PRMT R110, R103, 0x5410, RZ ;  /* 0x00005410676ed816 */ /* 0x000fe400000000ff */
[----:B------:R-:W-:Y:S01]  /*16fd0*/  ISETP.GE.U32.AND P5, PT, R217, R2, PT ;  /* 0x00000002d900720c */ /* 0x000fe20003fa6070 */
[----:B----4-:R-:W-:-:S04]  /*16fe0*/  FADD.FTZ R2, R14, R4 ;  /* 0x000000040e027221 */ /* 0x010fc80000010000 */
[----:B-1----:R-:W-:Y:S01]  /*16ff0*/  FADD.FTZ R5, R3, R2 ;  /* 0x0000000203057221 */ /* 0x002fe20000010000 */
[----:B------:R-:W-:-:S04]  /*17000*/  LOP3.LUT R2, R0, 0xff, RZ, 0xc0, !PT ;  /* 0x000000ff00027812 */ /* 0x000fc800078ec0ff */
[----:B------:R-:W-:Y:S02]  /*17010*/  ISETP.GE.U32.AND P2, PT, R217, R2, PT ;  /* 0x00000002d900720c */ /* 0x000fe40003f46070 */
[----:B------:R-:W-:-:S04]  /*17020*/  SHF.R.U32.HI R2, RZ, 0x18, R0 ;  /* 0x00000018ff027819 */ /* 0x000fc80000011600 */
[----:B------:R-:W-:Y:S02]  /*17030*/  ISETP.GE.U32.AND P4, PT, R217, R2, PT ;  /* 0x00000002d900720c */ /* 0x000fe40003f86070 */
[----:B------:R-:W-:Y:S01]  /*17040*/  LOP3.LUT R2, R15, 0xff, RZ, 0xc0, !PT ;  /* 0x000000ff0f027812 */ /* 0x000fe200078ec0ff */
[----:B------:R-:W-:Y:S02]  /*17050*/  IMAD.MOV.U32 R4, RZ, RZ, R26 ;  /* 0x000000ffff047224 */ /* 0x000fe400078e001a */
[----:B------:R-:W-:Y:S01]  /*17060*/  IMAD.MOV.U32 R26, RZ, RZ, R21 ;  /* 0x000000ffff1a7224 */ /* 0x000fe200078e0015 */
[----:B------:R-:W-:Y:S01]  /*17070*/  ISETP.GE.U32.AND P1, PT, R217, R2, PT ;  /* 0x00000002d900720c */ /* 0x000fe20003f26070 */
[----:B------:R-:W2:Y:S04]  /*17080*/  LDL.LU R21, [R1] ;  /* 0x0000000001157983 */ /* 0x000ea80000300800 */
[----:B------:R-:W3:Y:S04]  /*17090*/  LDL.LU R2, [R1+0x1c0] ;  /* 0x0001c00001027983 */ /* 0x000ee80000300800 */
[----:B------:R-:W4:Y:S01]  /*170a0*/  LDL.LU R159, [R1+0x1ec] ;  /* 0x0001ec00019f7983 */ /* 0x000f220000300800 */
[----:B------:R-:W-:-:S04]  /*170b0*/  LOP3.LUT R0, R0, 0xffff, RZ, 0xc0, !PT ;  /* 0x0000ffff00007812 */ /* 0x000fc800078ec0ff */
[----:B------:R-:W-:Y:S02]  /*170c0*/  SHF.R.U32.HI R0, RZ, 0x8, R0 ;  /* 0x00000008ff007819 */ /* 0x000fe40000011600 */
[----:B------:R-:W-:Y:S02]  /*170d0*/  PRMT R105, R16, 0x7610, R105 ;  /* 0x0000761010697816 */ /* 0x000fe40000000069 */
[----:B------:R-:W-:Y:S02]  /*170e0*/  LOP3.LUT R0, R0, 0xffff, RZ, 0xc0, !PT ;  /* 0x0000ffff00007812 */ /* 0x000fe400078ec0ff */
[----:B------:R-:W-:Y:S01]  /*170f0*/  PRMT R104, R16, 0x7632, R104 ;  /* 0x0000763210687816 */ /* 0x000fe20000000068 */
[----:B------:R-:W-:Y:S01]  /*17100*/  IMAD.MOV.U32 R16, RZ, RZ, R4 ;  /* 0x000000ffff107224 */ /* 0x000fe200078e0004 */
[----:B------:R-:W-:Y:S01]  /*17110*/  ISETP.GE.U32.AND P6, PT, R217, R0, PT ;  /* 0x00000000d900720c */ /* 0x000fe20003fc6070 */
[----:B------:R-:W-:Y:S01]  /*17120*/  @!P2 HADD2 R160, -R105.H0_H0, -RZ.H0_H0 ;  /* 0xa00000ff69a0a230 */ /* 0x000fe20000000900 */
[----:B------:R-:W-:Y:S01]  /*17130*/  SHF.R.U32.HI R0, RZ, 0x8, R19 ;  /* 0x00000008ff007819 */ /* 0x000fe20000011613 */
[----:B------:R4:W1:Y:S01]  /*17140*/  MUFU.EX2 R4, R178 ;  /* 0x000000b200047308 */ /* 0x0008620000000800 */
[----:B------:R-:W2:Y:S02]  /*17150*/  LDL.LU R19, [R1+0x4] ;  /* 0x0000040001137983 */ /* 0x000ea40000300800 */
[----:B------:R-:W-:-:S07]  /*17160*/  LOP3.LUT R0, R0, 0xffff, RZ, 0xc0, !PT ;  /* 0x0000ffff00007812 */ /* 0x000fce00078ec0ff */
[----:B------:R-:W-:Y:S01]  /*17170*/  @!P6 HADD2 R161, -R104.H0_H0, -RZ.H0_H0 ;  /* 0xa00000ff68a1e230 */ /* 0x000fe20000000900 */
[----:B------:R-:W-:Y:S01]  /*17180*/  F2FP.PACK_AB R3, R3, R14 ;  /* 0x0000000e0303723e */ /* 0x000fe200000000ff */
[----:B----4-:R-:W-:Y:S02]  /*17190*/  IMAD.MOV.U32 R178, RZ, RZ, R159 ;  /* 0x000000ffffb27224 */ /* 0x010fe400078e009f */
[----:B------:R-:W-:Y:S02]  /*171a0*/  IMAD.MOV.U32 R159, RZ, RZ, R22 ;  /* 0x000000ffff9f7224 */ /* 0x000fe400078e0016 */
[----:B------:R-:W-:Y:S01]  /*171b0*/  IMAD.MOV.U32 R22, RZ, RZ, R226 ;  /* 0x000000ffff167224 */ /* 0x000fe200078e00e2 */
[----:B------:R-:W-:Y:S02]  /*171c0*/  PRMT R226, R105, 0x5410, R104 ;  /* 0x0000541069e27816 */ /* 0x000fe40000000068 */
[----:B------:R-:W-:Y:S01]  /*171d0*/  @!P2 PRMT R105, R160, 0x5410, RZ ;  /* 0x00005410a069a816 */ /* 0x000fe200000000ff */
[----:B------:R-:W-:-:S02]  /*171e0*/  IMAD.MOV.U32 R160, RZ, RZ, R124 ;  /* 0x000000ffffa07224 */ /* 0x000fc400078e007c */
[----:B------:R-:W4:Y:S01]  /*171f0*/  LDL.LU R124, [R1+0x43c] ;  /* 0x00043c00017c7983 */ /* 0x000f220000300800 */
[----:B------:R-:W-:Y:S01]  /*17200*/  ISETP.GE.U32.AND P2, PT, R217, R0, PT ;  /* 0x00000000d900720c */ /* 0x000fe20003f46070 */
[----:B---3--:R-:W-:Y:S02]  /*17210*/  IMAD.MOV.U32 R0, RZ, RZ, R2 ;  /* 0x000000ffff007224 */ /* 0x008fe400078e0002 */
[----:B------:R3:W1:Y:S02]  /*17220*/  MUFU.EX2 R2, R179 ;  /* 0x000000b300027308 */ /* 0x0006640000000800 */
[----:B---3--:R-:W3:Y:S01]  /*17230*/  LDL.LU R179, [R1+0x1c8] ;  /* 0x0001c80001b37983 */ /* 0x008ee20000300800 */
[----:B------:R-:W-:Y:S01]  /*17240*/  @!P6 PRMT R104, R161, 0x5410, RZ ;  /* 0x00005410a168e816 */ /* 0x000fe200000000ff */
[----:B------:R-:W-:Y:S01]  /*17250*/  IMAD.MOV.U32 R161, RZ, RZ, R0 ;  /* 0x000000ffffa17224 */ /* 0x000fe200078e0000 */
[C---:B------:R-:W-:Y:S01]  /*17260*/  PRMT R103, R17.reuse, 0x7610, R103 ;  /* 0x0000761011677816 */ /* 0x040fe20000000067 */
[----:B-1----:R-:W-:Y:S01]  /*17270*/  FADD.FTZ R0, R4, R18 ;  /* 0x0000001204007221 */ /* 0x002fe20000010000 */
[----:B------:R-:W-:Y:S01]  /*17280*/  PRMT R102, R17, 0x7632, R102 ;  /* 0x0000763211667816 */ /* 0x000fe20000000066 */
[----:B------:R-:W-:Y:S01]  /*17290*/  IMAD.MOV.U32 R17, RZ, RZ, R16 ;  /* 0x000000ffff117224 */ /* 0x000fe200078e0010 */
[C---:B------:R-:W-:Y:S01]  /*172a0*/  PRMT R99, R3.reuse, 0x7610, R99 ;  /* 0x0000761003637816 */ /* 0x040fe20000000063 */
[----:B------:R-:W-:Y:S01]  /*172b0*/  IMAD.MOV.U32 R18, RZ, RZ, R20 ;  /* 0x000000ffff127224 */ /* 0x000fe200078e0014 */
[----:B------:R-:W-:Y:S01]  /*172c0*/  PRMT R98, R3, 0x7632, R98 ;  /* 0x0000763203627816 */ /* 0x000fe20000000062 */
[C---:B------:R-:W-:Y:S01]  /*172d0*/  FADD.FTZ R3, R2.reuse, R0 ;  /* 0x0000000002037221 */ /* 0x040fe20000010000 */
[----:B------:R-:W-:Y:S01]  /*172e0*/  F2FP.PACK_AB R0, R2, R4 ;  /* 0x000000040200723e */ /* 0x000fe200000000ff */
[----:B------:R-:W-:-:S02]  /*172f0*/  IMAD.MOV.U32 R2, RZ, RZ, R18 ;  /* 0x000000ffff027224 */ /* 0x000fc400078e0012 */
[----:B------:R-:W-:Y:S02]  /*17300*/  IMAD.MOV.U32 R18, RZ, RZ, R17 ;  /* 0x000000ffff127224 */ /* 0x000fe400078e0011 */
[----:B------:R1:W-:Y:S01]  /*17310*/  MUFU.EX2 R17, R185 ;  /* 0x000000b900117308 */ /* 0x0003e20000000800 */
[----:B------:R-:W-:Y:S01]  /*17320*/  IMAD.MOV.U32 R16, RZ, RZ, R26 ;  /* 0x000000ffff107224 */ /* 0x000fe200078e001a */
[----:B------:R-:W-:Y:S02]  /*17330*/  PRMT R14, R206, 0x7610, R14 ;  /* 0x00007610ce0e7816 */ /* 0x000fe4000000000e */
[C---:B------:R-:W-:Y:S02]  /*17340*/  PRMT R97, R0.reuse, 0x7610, R97 ;  /* 0x0000761000617816 */ /* 0x040fe40000000061 */
[----:B------:R-:W-:Y:S01]  /*17350*/  PRMT R96, R0, 0x7632, R96 ;  /* 0x0000763200607816 */ /* 0x000fe20000000060 */
[----:B------:R-:W-:Y:S01]  /*17360*/  @!P2 HADD2 R165, -R98.H0_H0, -RZ.H0_H0 ;  /* 0xa00000ff62a5a230 */ /* 0x000fe20000000900 */
[----:B--2---:R-:W2:Y:S01]  /*17370*/  MUFU.EX2 R21, R21 ;  /* 0x0000001500157308 */ /* 0x004ea20000000800 */
[----:B------:R-:W-:-:S02]  /*17380*/  IMAD.MOV.U32 R4, RZ, RZ, R161 ;  /* 0x000000ffff047224 */ /* 0x000fc400078e00a1 */
[----:B-1----:R-:W-:Y:S01]  /*17390*/  IMAD.SHL.U32 R185, R230, 0x4, RZ ;  /* 0x00000004e6b97824 */ /* 0x002fe200078e00ff */
[----:B------:R-:W-:Y:S01]  /*173a0*/  PRMT R15, R14, 0x7610, R15 ;  /* 0x000076100e0f7816 */ /* 0x000fe2000000000f */
[----:B------:R-:W-:-:S03]  /*173b0*/  IMAD.MOV.U32 R161, RZ, RZ, R16 ;  /* 0x000000ffffa17224 */ /* 0x000fc600078e0010 */
[----:B------:R-:W-:Y:S01]  /*173c0*/  IADD3 R0, R185, 0x3, RZ ;  /* 0x00000003b9007810 */ /* 0x000fe20007ffe0ff */
[----:B------:R-:W-:Y:S01]  /*173d0*/  IMAD.MOV.U32 R14, RZ, RZ, R251 ;  /* 0x000000ffff0e7224 */ /* 0x000fe200078e00fb */
[----:B------:R-:W-:Y:S02]  /*173e0*/  PRMT R251, R99, 0x5410, R98 ;  /* 0x0000541063fb7816 */ /* 0x000fe40000000062 */
[----:B------:R-:W-:Y:S01]  /*173f0*/  LOP3.LUT R0, R133, R9, R0, 0x96, !PT ;  /* 0x0000000985007212 */ /* 0x000fe200078e9600 */
[----:B------:R-:W-:Y:S01]  /*17400*/  IMAD.MOV.U32 R185, RZ, RZ, R18 ;  /* 0x000000ffffb97224 */ /* 0x000fe200078e0012 */
[----:B------:R-:W-:Y:S01]  /*17410*/  @!P2 PRMT R98, R165, 0x5410, RZ ;  /* 0x00005410a562a816 */ /* 0x000fe200000000ff */
[----:B------:R-:W-:Y:S01]  /*17420*/  @!P1 HADD2 R167, -R97.H0_H0, -RZ.H0_H0 ;  /* 0xa00000ff61a79230 */ /* 0x000fe20000000900 */
[----:B------:R1:W1:Y:S01]  /*17430*/  MUFU.EX2 R16, R187 ;  /* 0x000000bb00107308 */ /* 0x0002620000000800 */
[----:B------:R-:W-:Y:S02]  /*17440*/  IMAD.MOV.U32 R165, RZ, RZ, R161 ;  /* 0x000000ffffa57224 */ /* 0x000fe400078e00a1 */
[----:B------:R-:W-:-:S05]  /*17450*/  IMAD.MOV.U32 R161, RZ, RZ, R14 ;  /* 0x000000ffffa17224 */ /* 0x000fca00078e000e */
[----:B------:R2:W2:Y:S01]  /*17460*/  MUFU.EX2 R18, R188 ;  /* 0x000000bc00127308 */ /* 0x0004a20000000800 */
[----:B-1----:R-:W-:Y:S02]  /*17470*/  PRMT R187, R97, 0x5410, R96 ;  /* 0x0000541061bb7816 */ /* 0x002fe40000000060 */
[----:B------:R-:W-:Y:S01]  /*17480*/  @!P1 PRMT R97, R167, 0x5410, RZ ;  /* 0x00005410a7619816 */ /* 0x000fe200000000ff */
[----:B------:R-:W-:Y:S01]  /*17490*/  IMAD.MOV.U32 R167, RZ, RZ, R4 ;  /* 0x000000ffffa77224 */ /* 0x000fe200078e0004 */
[----:B--2---:R-:W-:Y:S01]  /*174a0*/  PRMT R188, R15, 0x7610, R188 ;  /* 0x000076100fbc7816 */ /* 0x004fe200000000bc */
[----:B------:R-:W-:Y:S02]  /*174b0*/  IMAD.WIDE.U32 R14, R0, -0x326172a9, RZ ;  /* 0xcd9e8d57000e7825 */ /* 0x000fe400078e00ff */
[----:B------:R-:W1:Y:S02]  /*174c0*/  MUFU.EX2 R19, R19 ;  /* 0x0000001300137308 */ /* 0x000e640000000800 */
[----:B------:R-:W-:Y:S01]  /*174d0*/  IMAD.MOV.U32 R0, RZ, RZ, R2 ;  /* 0x000000ffff007224 */ /* 0x000fe200078e0002 */
[----:B------:R-:W-:Y:S01]  /*174e0*/  LOP3.LUT R4, R15, R232, R228, 0x96, !PT ;  /* 0x000000e80f047212 */ /* 0x000fe200078e96e4 */
[----:B------:R-:W-:-:S04]  /*174f0*/  FADD.FTZ R2, R21, R5 ;  /* 0x0000000515027221 */ /* 0x000fc80000010000 */
[----:B------:R-:W2:Y:S01]  /*17500*/  MUFU.EX2 R15, R189 ;  /* 0x000000bd000f7308 */ /* 0x000ea20000000800 */
[----:B------:R-:W-:Y:S02]  /*17510*/  IMAD.MOV.U32 R5, RZ, RZ, R0 ;  /* 0x000000ffff057224 */ /* 0x000fe400078e0000 */
[----:B------:R-:W-:Y:S01]  /*17520*/  FADD.FTZ R0, R17, R3 ;  /* 0x0000000311007221 */ /* 0x000fe20000010000 */
[----:B------:R-:W-:-:S03]  /*17530*/  F2FP.PACK_AB R23, R16, R17 ;  /* 0x000000111017723e */ /* 0x000fc600000000ff */
[----:B------:R-:W-:Y:S01]  /*17540*/  FADD.FTZ R0, R16, R0 ;  /* 0x0000000010007221 */ /* 0x000fe20000010000 */
[----:B------:R-:W-:Y:S01]  /*17550*/  MUFU.EX2 R20, R125 ;  /* 0x0000007d00147308 */ /* 0x000fe20000000800 */
[----:B------:R-:W-:Y:S01]  /*17560*/  IMAD.WIDE.U32 R16, R4, -0x2daee0ad, RZ ;  /* 0xd2511f5304107825 */ /* 0x000fe200078e00ff */
[----:B------:R-:W-:-:S03]  /*17570*/  LOP3.LUT R14, R101, R233, R14, 0x96, !PT ;  /* 0x000000e9650e7212 */ /* 0x000fc600078e960e */
[----:B------:R-:W-:Y:S01]  /*17580*/  FADD.FTZ R0, R18, R0 ;  /* 0x0000000012007221 */ /* 0x000fe20000010000 */
[C---:B-1----:R-:W-:Y:S01]  /*17590*/  F2FP.PACK_AB R24, R19.reuse, R21 ;  /* 0x000000151318723e */ /* 0x042fe200000000ff */
[----:B------:R-:W-:Y:S01]  /*175a0*/  FADD.FTZ R2, R19, R2 ;  /* 0x0000000213027221 */ /* 0x000fe20000010000 */
[C---:B--2---:R-:W-:Y:S01]  /*175b0*/  F2FP.PACK_AB R25, R15.reuse, R18 ;  /* 0x000000120f19723e */ /* 0x044fe200000000ff */
[----:B------:R-:W-:Y:S01]  /*175c0*/  FADD.FTZ R21, R15, R0 ;  /* 0x000000000f157221 */ /* 0x000fe20000010000 */
[----:B------:R-:W-:Y:S01]  /*175d0*/  LOP3.LUT R0, R17, R234, R250, 0x96, !PT ;  /* 0x000000ea11007212 */ /* 0x000fe200078e96fa */
[----:B------:R-:W-:-:S04]  /*175e0*/  IMAD.WIDE.U32 R14, R14, -0x2daee0ad, RZ ;  /* 0xd2511f530e0e7825 */ /* 0x000fc800078e00ff */
[----:B------:R-:W-:Y:S02]  /*175f0*/  IMAD.MOV.U32 R18, RZ, RZ, R5 ;  /* 0x000000ffff127224 */ /* 0x000fe400078e0005 */
[----:B------:R-:W-:Y:S01]  /*17600*/  IMAD.WIDE.U32 R4, R0, -0x326172a9, RZ ;  /* 0xcd9e8d5700047825 */ /* 0x000fe200078e00ff */
[----:B------:R-:W-:-:S03]  /*17610*/  LOP3.LUT R0, R15, R241, R16, 0x96, !PT ;  /* 0x000000f10f007212 */ /* 0x000fc600078e9610 */
[----:B------:R-:W-:Y:S02]  /*17620*/  IMAD.MOV.U32 R3, RZ, RZ, R22 ;  /* 0x000000ffff037224 */ /* 0x000fe400078e0016 */
[----:B------:R-:W-:-:S05]  /*17630*/  IMAD.WIDE.U32 R16, R0, -0x326172a9, RZ ;  /* 0xcd9e8d5700107825 */ /* 0x000fca00078e00ff */
[----:B------:R-:W-:Y:S01]  /*17640*/  LOP3.LUT R0, R17, R240, R4, 0x96, !PT ;  /* 0x000000f011007212 */ /* 0x000fe200078e9604 */
[----:B------:R-:W-:Y:S01]  /*17650*/  @!P4 HADD2 R163, -R102.H0_H0, -RZ.H0_H0 ;  /* 0xa00000ff66a3c230 */ /* 0x000fe20000000900 */
[----:B------:R-:W-:-:S04]  /*17660*/  PRMT R206, R103, 0x5410, R102 ;  /* 0x0000541067ce7816 */ /* 0x000fc80000000066 */
[----:B------:R-:W-:Y:S01]  /*17670*/  @!P4 PRMT R102, R163, 0x5410, RZ ;  /* 0x00005410a366c816 */ /* 0x000fe200000000ff */
[----:B------:R-:W-:Y:S02]  /*17680*/  @!P3 HADD2 R164, -R99.H0_H0, -RZ.H0_H0 ;  /* 0xa00000ff63a4b230 */ /* 0x000fe40000000900 */
[----:B------:R-:W-:-:S03]  /*17690*/  @!P0 HADD2 R166, -R96.H0_H0, -RZ.H0_H0 ;  /* 0xa00000ff60a68230 */ /* 0x000fc60000000900 */
[----:B------:R-:W-:Y:S02]  /*176a0*/  @!P3 PRMT R99, R164, 0x5410, RZ ;  /* 0x00005410a463b816 */ /* 0x000fe400000000ff */
[----:B------:R-:W-:Y:S01]  /*176b0*/  @!P0 PRMT R96, R166, 0x5410, RZ ;  /* 0x00005410a6608816 */ /* 0x000fe200000000ff */
[----:B------:R-:W-:Y:S01]  /*176c0*/  MUFU.EX2 R30, R30 ;  /* 0x0000001e001e7308 */ /* 0x000fe20000000800 */
[----:B------:R-:W-:Y:S01]  /*176d0*/  PRMT R19, R188, 0x7610, R19 ;  /* 0x00007610bc137816 */ /* 0x000fe20000000013 */
[----:B------:R-:W-:Y:S01]  /*176e0*/  IMAD.MOV.U32 R188, RZ, RZ, R167 ;  /* 0x000000ffffbc7224 */ /* 0x000fe200078e00a7 */
[----:B------:R-:W-:-:S05]  /*176f0*/  @!P5 HADD2 R162, -R103.H0_H0, -RZ.H0_H0 ;  /* 0xa00000ff67a2d230 */ /* 0x000fca0000000900 */
[----:B------:R-:W-:Y:S02]  /*17700*/  @!P5 PRMT R103, R162, 0x5410, RZ ;  /* 0x00005410a267d816 */ /* 0x000fe400000000ff */
[C---:B------:R-:W-:Y:S01]  /*17710*/  PRMT R95, R24.reuse, 0x7610, R95 ;  /* 0x00007610185f7816 */ /* 0x040fe2000000005f */
[----:B------:R-:W-:Y:S01]  /*17720*/  IMAD.MOV.U32 R162, RZ, RZ, R215 ;  /* 0x000000ffffa27224 */ /* 0x000fe200078e00d7 */
[----:B------:R-:W-:Y:S01]  /*17730*/  PRMT R94, R24, 0x7632, R94 ;  /* 0x00007632185e7816 */ /* 0x000fe2000000005e */
[----:B------:R-:W-:Y:S01]  /*17740*/  IMAD.MOV.U32 R163, RZ, RZ, R214 ;  /* 0x000000ffffa37224 */ /* 0x000fe200078e00d6 */
[----:B----4-:R-:W1:Y:S02]  /*17750*/  MUFU.EX2 R26, R124 ;  /* 0x0000007c001a7308 */ /* 0x010e640000000800 */
[----:B-1----:R-:W-:Y:S01]  /*17760*/  FADD.FTZ R2, R26, R2 ;  /* 0x000000021a027221 */ /* 0x002fe20000010000 */
[----:B------:R-:W2:Y:S03]  /*17770*/  LDL.LU R124, [R1+0x438] ;  /* 0x00043800017c7983 */ /* 0x000ea60000300800 */
[C---:B------:R-:W-:Y:S01]  /*17780*/  FADD.FTZ R22, R20.reuse, R2 ;  /* 0x0000000214167221 */ /* 0x040fe20000010000 */
[----:B------:R-:W-:Y:S01]  /*17790*/  LOP3.LUT R2, R5, R231, R100, 0x96, !PT ;  /* 0x000000e705027212 */ /* 0x000fe200078e9664 */
[----:B---3--:R-:W-:Y:S01]  /*177a0*/  IMAD.MOV.U32 R167, RZ, RZ, R179 ;  /* 0x000000ffffa77224 */ /* 0x008fe200078e00b3 */
[----:B------:R-:W-:Y:S01]  /*177b0*/  F2FP.PACK_AB R26, R20, R26 ;  /* 0x0000001a141a723e */ /* 0x000fe200000000ff */
[----:B------:R-:W-:Y:S01]  /*177c0*/  IMAD.MOV.U32 R20, RZ, RZ, R3 ;  /* 0x000000ffff147224 */ /* 0x000fe200078e0003 */
[----:B------:R-:W3:Y:S01]  /*177d0*/  LDL.LU R125, [R1+0x434] ;  /* 0x00043400017d7983 */ /* 0x000ee20000300800 */
[----:B------:R-:W-:-:S03]  /*177e0*/  IMAD.WIDE.U32 R2, R2, -0x2daee0ad, RZ ;  /* 0xd2511f5302027825 */ /* 0x000fc600078e00ff */
[----:B------:R-:W4:Y:S02]  /*177f0*/  LDL.64 R214, [R1+0xb8] ;  /* 0x0000b80001d67983 */ /* 0x000f240000100a00 */
[----:B------:R-:W-:Y:S01]  /*17800*/  LOP3.LUT R3, R3, R239, R14, 0x96, !PT ;  /* 0x000000ef03037212 */ /* 0x000fe200078e960e */
[----:B------:R-:W-:-:S05]  /*17810*/  IMAD.WIDE.U32 R14, R0, -0x2daee0ad, RZ ;  /* 0xd2511f53000e7825 */ /* 0x000fca00078e00ff */
        /* <DEDUP_REMOVED lines=9> */
[----:B------:R-:W-:Y:S02]  /*178b0*/  ISETP.GE.U32.AND P3, PT, R217, R4, PT ;  /* 0x00000004d900720c */ /* 0x000fe40003f66070 */
[--C-:B------:R-:W-:Y:S02]  /*178c0*/  SHF.R.U32.HI R4, RZ, 0x10, R0.reuse ;  /* 0x00000010ff047819 */ /* 0x100fe40000011600 */
[----:B------:R-:W-:-:S04]  /*178d0*/  SHF.R.U32.HI R0, RZ, 0x18, R0 ;  /* 0x00000018ff007819 */ /* 0x000fc80000011600 */
[----:B------:R-:W-:Y:S02]  /*178e0*/  ISETP.GE.U32.AND P0, PT, R217, R0, PT ;  /* 0x00000000d900720c */ /* 0x000fe40003f06070 */
[----:B------:R-:W-:Y:S01]  /*178f0*/  LOP3.LUT R0, R2, 0xff, RZ, 0xc0, !PT ;  /* 0x000000ff02007812 */ /* 0x000fe200078ec0ff */
[----:B------:R1:W-:Y:S01]  /*17900*/  MUFU.EX2 R15, R20 ;  /* 0x00000014000f7308 */ /* 0x0003e20000000800 */
[----:B------:R-:W-:Y:S02]  /*17910*/  LOP3.LUT R5, R5, R238, R16, 0x96, !PT ;  /* 0x000000ee05057212 */ /* 0x000fe400078e9610 */
[----:B------:R-:W-:Y:S02]  /*17920*/  ISETP.GE.U32.AND P2, PT, R217, R0, PT ;  /* 0x00000000d900720c */ /* 0x000fe40003f46070 */
[----:B------:R-:W-:Y:S01]  /*17930*/  SHF.R.U32.HI R0, RZ, 0x10, R2 ;  /* 0x00000010ff007819 */ /* 0x000fe20000011602 */
[----:B------:R-:W-:Y:S02]  /*17940*/  IMAD.MOV.U32 R179, RZ, RZ, R27 ;  /* 0x000000ffffb37224 */ /* 0x000fe400078e001b */
[----:B------:R-:W1:Y:S01]  /*17950*/  MUFU.EX2 R27, R203 ;  /* 0x000000cb001b7308 */ /* 0x000e620000000800 */
[----:B------:R-:W-:-:S02]  /*17960*/  LOP3.LUT R0, R0, 0xff, RZ, 0xc0, !PT ;  /* 0x000000ff00007812 */ /* 0x000fc400078ec0ff */
[----:B-1----:R-:W-:Y:S02]  /*17970*/  LOP3.LUT R20, R2, 0xffff, RZ, 0xc0, !PT ;  /* 0x0000ffff02147812 */ /* 0x002fe400078ec0ff */
[----:B------:R-:W-:-:S03]  /*17980*/  SHF.R.U32.HI R2, RZ, 0x18, R2 ;  /* 0x00000018ff027819 */ /* 0x000fc60000011602 */
[----:B------:R-:W1:Y:S01]  /*17990*/  MUFU.EX2 R16, R218 ;  /* 0x000000da00107308 */ /* 0x000e620000000800 */
[----:B------:R-:W-:Y:S01]  /*179a0*/  ISETP.GE.U32.AND P6, PT, R217, R2, PT ;  /* 0x00000002d900720c */ /* 0x000fe20003fc6070 */
[----:B------:R-:W-:Y:S01]  /*179b0*/  IMAD.WIDE.U32 R2, R5, -0x2daee0ad, RZ ;  /* 0xd2511f5305027825 */ /* 0x000fe200078e00ff */
[----:B------:R-:W-:Y:S02]  /*179c0*/  LOP3.LUT R4, R4, 0xff, RZ, 0xc0, !PT ;  /* 0x000000ff04047812 */ /* 0x000fe400078ec0ff */
[----:B------:R-:W-:Y:S02]  /*179d0*/  ISETP.GE.U32.AND P1, PT, R217, R0, PT ;  /* 0x00000000d900720c */ /* 0x000fe40003f26070 */
[----:B------:R-:W-:Y:S02]  /*179e0*/  LOP3.LUT R0, R3, R237, R14, 0x96, !PT ;  /* 0x000000ed03007212 */ /* 0x000fe400078e960e */
[----:B------:R-:W-:Y:S02]  /*179f0*/  LOP3.LUT R17, R2, 0xffff, RZ, 0xc0, !PT ;  /* 0x0000ffff02117812 */ /* 0x000fe400078ec0ff */
[----:B------:R-:W-:-:S02]  /*17a00*/  PRMT R3, R19, 0x7610, R3 ;  /* 0x0000761013037816 */ /* 0x000fc40000000003 */
[----:B------:R-:W-:Y:S01]  /*17a10*/  ISETP.GE.U32.AND P5, PT, R217, R4, PT ;  /* 0x00000004d900720c */ /* 0x000fe20003fa6070 */
[--C-:B------:R-:W-:Y:S01]  /*17a20*/  FADD.FTZ R4, R30, R22.reuse ;  /* 0x000000161e047221 */ /* 0x100fe20000010000 */
[----:B------:R-:W-:Y:S01]  /*17a30*/  PRMT R22, R3, 0x7610, R22 ;  /* 0x0000761003167816 */ /* 0x000fe20000000016 */
[----:B------:R-:W-:-:S03]  /*17a40*/  FADD.FTZ R3, R27, R21 ;  /* 0x000000151b037221 */ /* 0x000fc60000010000 */
[----:B------:R-:W-:Y:S01]  /*17a50*/  PRMT R203, R22, 0x7610, R203 ;  /* 0x0000761016cb7816 */ /* 0x000fe200000000cb */
[----:B------:R-:W-:Y:S02]  /*17a60*/  IMAD.MOV.U32 R22, RZ, RZ, R161 ;  /* 0x000000ffff167224 */ /* 0x000fe400078e00a1 */
[----:B------:R-:W-:Y:S02]  /*17a70*/  IMAD.MOV.U32 R161, RZ, RZ, R78 ;  /* 0x000000ffffa17224 */ /* 0x000fe400078e004e */
[----:B-1----:R-:W-:Y:S01]  /*17a80*/  FADD.FTZ R78, R16, R3 ;  /* 0x00000003104e7221 */ /* 0x002fe20000010000 */
[----:B------:R-:W-:Y:S01]  /*17a90*/  SHF.R.U32.HI R3, RZ, 0x8, R20 ;  /* 0x00000008ff037819 */ /* 0x000fe20000011614 */
[----:B------:R-:W-:Y:S01]  /*17aa0*/  IMAD.MOV.U32 R218, RZ, RZ, R18 ;  /* 0x000000ffffda7224 */ /* 0x000fe200078e0012 */
[----:B------:R-:W-:Y:S01]  /*17ab0*/  @!P4 HADD2 R170, -R95.H0_H0, -RZ.H0_H0 ;  /* 0xa00000ff5faac230 */ /* 0x000fe20000000900 */
[----:B------:R-:W-:Y:S01]  /*17ac0*/  IMAD.MOV.U32 R21, RZ, RZ, R191 ;  /* 0x000000ffff157224 */ /* 0x000fe200078e00bf */
[----:B------:R-:W-:Y:S01]  /*17ad0*/  LOP3.LUT R3, R3, 0xffff, RZ, 0xc0, !PT ;  /* 0x0000ffff03037812 */ /* 0x000fe200078ec0ff */
[----:B------:R1:W2:Y:S01]  /*17ae0*/  LDL.LU R191, [R1+0x430] ;  /* 0x0004300001bf7983 */ /* 0x0002a20000300800 */
[----:B------:R-:W-:Y:S01]  /*17af0*/  IMAD.MOV.U32 R24, RZ, RZ, R218 ;  /* 0x000000ffff187224 */ /* 0x000fe200078e00da */
[----:B------:R-:W-:-:S02]  /*17b00*/  PRMT R218, R95, 0x5410, R94 ;  /* 0x000054105fda7816 */ /* 0x000fc4000000005e */
[----:B------:R-:W2:Y:S01]  /*17b10*/  LDL.LU R20, [R1+0xa0] ;  /* 0x0000a00001147983 */ /* 0x000ea20000300800 */
[----:B------:R-:W-:Y:S02]  /*17b20*/  @!P4 PRMT R95, R170, 0x5410, RZ ;  /* 0x00005410aa5fc816 */ /* 0x000fe400000000ff */
[----:B------:R-:W-:Y:S01]  /*17b30*/  ISETP.GE.U32.AND P4, PT, R217, R3, PT ;  /* 0x00000003d900720c */ /* 0x000fe20003f86070 */
[----:B------:R-:W3:Y:S01]  /*17b40*/  LDL.LU R170, [R1+0xbc] ;  /* 0x0000bc0001aa7983 */ /* 0x000ee20000300800 */
[----:B------:R-:W-:-:S03]  /*17b50*/  IMAD.MOV.U32 R3, RZ, RZ, R186 ;  /* 0x000000ffff037224 */ /* 0x000fc600078e00ba */
[----:B------:R-:W3:Y:S01]  /*17b60*/  LDL.LU R186, [R1+0x42c] ;  /* 0x00042c0001ba7983 */ /* 0x000ee20000300800 */
[----:B------:R-:W-:-:S05]  /*17b70*/  @!P3 HADD2 R169, -R94.H0_H0, -RZ.H0_H0 ;  /* 0xa00000ff5ea9b230 */ /* 0x000fca0000000900 */
[----:B------:R-:W-:Y:S02]  /*17b80*/  @!P3 PRMT R94, R169, 0x5410, RZ ;  /* 0x00005410a95eb816 */ /* 0x000fe400000000ff */
[----:B------:R-:W4:Y:S01]  /*17b90*/  LDL.LU R169, [R1+0x198] ;  /* 0x0001980001a97983 */ /* 0x000f220000300800 */
[----:B------:R-:W-:Y:S02]  /*17ba0*/  LOP3.LUT R5, R2, 0xff, RZ, 0xc0, !PT ;  /* 0x000000ff02057812 */ /* 0x000fe400078ec0ff */
[----:B------:R-:W-:Y:S02]  /*17bb0*/  PRMT R93, R23, 0x7632, R93 ;  /* 0x00007632175d7816 */ /* 0x000fe4000000005d */
[----:B------:R-:W-:Y:S02]  /*17bc0*/  ISETP.GE.U32.AND P3, PT, R217, R5, PT ;  /* 0x00000005d900720c */ /* 0x000fe40003f66070 */
[----:B------:R-:W-:Y:S01]  /*17bd0*/  PRMT R92, R23, 0x7610, R92 ;  /* 0x00007610175c7816 */ /* 0x000fe2000000005c */
[----:B------:R-:W-:Y:S01]  /*17be0*/  @!P0 HADD2 R171, -R93.H0_H0, -RZ.H0_H0 ;  /* 0xa00000ff5dab8230 */ /* 0x000fe20000000900 */
[----:B------:R-:W-:-:S02]  /*17bf0*/  SHF.R.U32.HI R14, RZ, 0x10, R2 ;  /* 0x00000010ff0e7819 */ /* 0x000fc40000011602 */
[----:B------:R-:W-:Y:S02]  /*17c00*/  SHF.R.U32.HI R2, RZ, 0x18, R2 ;  /* 0x00000018ff027819 */ /* 0x000fe40000011602 */
[----:B------:R-:W-:Y:S02]  /*17c10*/  PRMT R189, R203, 0x7610, R189 ;  /* 0x00007610cbbd7816 */ /* 0x000fe400000000bd */
[----:B------:R-:W-:Y:S02]  /*17c20*/  PRMT R203, R92, 0x5410, R93 ;  /* 0x000054105ccb7816 */ /* 0x000fe4000000005d */
[----:B------:R-:W-:Y:S02]  /*17c30*/  @!P0 PRMT R93, R171, 0x5410, RZ ;  /* 0x00005410ab5d8816 */ /* 0x000fe400000000ff */
[----:B------:R-:W-:Y:S01]  /*17c40*/  ISETP.GE.U32.AND P0, PT, R217, R2, PT ;  /* 0x00000002d900720c */ /* 0x000fe20003f06070 */
[----:B------:R-:W-:Y:S01]  /*17c50*/  FADD.FTZ R4, R15, R4 ;  /* 0x000000040f047221 */ /* 0x000fe20000010000 */
[----:B------:R-:W-:Y:S01]  /*17c60*/  SHF.R.U32.HI R2, RZ, 0x10, R0 ;  /* 0x00000010ff027819 */ /* 0x000fe20000011600 */
[----:B------:R-:W-:-:S03]  /*17c70*/  @!P5 HADD2 R172, -R92.H0_H0, -RZ.H0_H0 ;  /* 0xa00000ff5cacd230 */ /* 0x000fc60000000900 */
[----:B------:R-:W-:Y:S01]  /*17c80*/  LOP3.LUT R2, R2, 0xff, RZ, 0xc0, !PT ;  /* 0x000000ff02027812 */ /* 0x000fe200078ec0ff */
[----:B------:R-:W-:Y:S01]  /*17c90*/  IMAD.MOV.U32 R171, RZ, RZ, R21 ;  /* 0x000000ffffab7224 */ /* 0x000fe200078e0015 */
[----:B------:R-:W-:Y:S02]  /*17ca0*/  @!P5 PRMT R92, R172, 0x5410, RZ ;  /* 0x00005410ac5cd816 */ /* 0x000fe400000000ff */
[----:B------:R-:W-:Y:S01]  /*17cb0*/  ISETP.GE.U32.AND P5, PT, R217, R2, PT ;  /* 0x00000002d900720c */ /* 0x000fe20003fa6070 */
[----:B--2---:R-:W2:Y:S08]  /*17cc0*/  MUFU.EX2 R20, R20 ;  /* 0x0000001400147308 */ /* 0x004eb00000000800 */
[----:B---3--:R-:W3:Y:S01]  /*17cd0*/  MUFU.EX2 R5, R186 ;  /* 0x000000ba00057308 */ /* 0x008ee20000000800 */
[----:B----4-:R-:W-:-:S02]  /*17ce0*/  IMAD.MOV.U32 R23, RZ, RZ, R169 ;  /* 0x000000ffff177224 */ /* 0x010fc400078e00a9 */
[----:B------:R-:W-:Y:S02]  /*17cf0*/  IMAD.MOV.U32 R169, RZ, RZ, R3 ;  /* 0x000000ffffa97224 */ /* 0x000fe400078e0003 */
[----:B--2---:R-:W-:-:S04]  /*17d00*/  FADD.FTZ R3, R20, R4 ;  /* 0x0000000414037221 */ /* 0x004fc80000010000 */
[----:B---3--:R-:W-:Y:S01]  /*17d10*/  FADD.FTZ R2, R5, R3 ;  /* 0x0000000305027221 */ /* 0x008fe20000010000 */
[----:B------:R1:W2:Y:S01]  /*17d20*/  LDL.LU R186, [R1+0x428] ;  /* 0x0004280001ba7983 */ /* 0x0002a20000300800 */
[----:B------:R-:W-:Y:S02]  /*17d30*/  IMAD.MOV.U32 R4, RZ, RZ, R171 ;  /* 0x000000ffff047224 */ /* 0x000fe400078e00ab */
[----:B------:R-:W-:Y:S01]  /*17d40*/  IMAD.MOV.U32 R171, RZ, RZ, R169 ;  /* 0x000000ffffab7224 */ /* 0x000fe200078e00a9 */
[----:B------:R-:W3:Y:S01]  /*17d50*/  LDL.LU R21, [R1+0x14c] ;  /* 0x00014c0001157983 */ /* 0x000ee20000300800 */
[----:B------:R-:W-:-:S03]  /*17d60*/  IMAD.MOV.U32 R169, RZ, RZ, R188 ;  /* 0x000000ffffa97224 */ /* 0x000fc600078e00bc */
[----:B------:R4:W-:Y:S04]  /*17d70*/  STL [R1+0x28c], R2 ;  /* 0x00028c0201007387 */ /* 0x0009e80000100800 */
[----:B------:R-:W2:Y:S01]  /*17d80*/  LDL.LU R188, [R1+0x158] ;  /* 0x0001580001bc7983 */ /* 0x000ea20000300800 */
[----:B------:R-:W-:Y:S02]  /*17d90*/  PRMT R88, R25, 0x7632, R88 ;  /* 0x0000763219587816 */ /* 0x000fe40000000058 */
[----:B------:R-:W-:Y:S02]  /*17da0*/  F2FP.PACK_AB R3, R5, R20 ;  /* 0x000000140503723e */ /* 0x000fe400000000ff */
[----:B------:R-:W-:Y:S01]  /*17db0*/  PRMT R20, R189, 0x7610, R20 ;  /* 0x00007610bd147816 */ /* 0x000fe20000000014 */
[----:B------:R-:W-:Y:S01]  /*17dc0*/  @!P6 HADD2 R180, -R88.H0_H0, -RZ.H0_H0 ;  /* 0xa00000ff58b4e230 */ /* 0x000fe20000000900 */
[----:B------:R-:W-:-:S02]  /*17dd0*/  PRMT R89, R25, 0x7610, R89 ;  /* 0x0000761019597816 */ /* 0x000fc40000000059 */
[----:B------:R-:W-:Y:S01]  /*17de0*/  PRMT R5, R20, 0x7610, R5 ;  /* 0x0000761014057816 */ /* 0x000fe20000000005 */
[----:B------:R-:W-:Y:S02]  /*17df0*/  IMAD.MOV.U32 R172, RZ, RZ, R22 ;  /* 0x000000ffffac7224 */ /* 0x000fe400078e0016 */
[----:B------:R-:W3:Y:S01]  /*17e00*/  LDL.LU R22, [R1+0x15c] ;  /* 0x00015c0001167983 */ /* 0x000ee20000300800 */
[C---:B------:R-:W-:Y:S02]  /*17e10*/  PRMT R91, R26.reuse, 0x7610, R91 ;  /* 0x000076101a5b7816 */ /* 0x040fe4000000005b */
[----:B------:R-:W-:-:S03]  /*17e20*/  PRMT R90, R26, 0x7632, R90 ;  /* 0x000076321a5a7816 */ /* 0x000fc6000000005a */
[----:B------:R-:W-:Y:S01]  /*17e30*/  @!P2 HADD2 R173, -R91.H0_H0, -RZ.H0_H0 ;  /* 0xa00000ff5bada230 */ /* 0x000fe20000000900 */
[----:B------:R-:W-:-:S04]  /*17e40*/  PRMT R189, R91, 0x5410, R90 ;  /* 0x000054105bbd7816 */ /* 0x000fc8000000005a */
[----:B------:R-:W-:Y:S01]  /*17e50*/  @!P2 PRMT R91, R173, 0x5410, RZ ;  /* 0x00005410ad5ba816 */ /* 0x000fe200000000ff */
[----:B------:R-:W-:Y:S02]  /*17e60*/  IMAD.MOV.U32 R173, RZ, RZ, R172 ;  /* 0x000000ffffad7224 */ /* 0x000fe400078e00ac */
[----:B------:R-:W-:Y:S02]  /*17e70*/  IMAD.MOV.U32 R172, RZ, RZ, R170 ;  /* 0x000000ffffac7224 */ /* 0x000fe400078e00aa */
[----:B------:R-:W-:Y:S02]  /*17e80*/  IMAD.MOV.U32 R170, RZ, RZ, R165 ;  /* 0x000000ffffaa7224 */ /* 0x000fe400078e00a5 */
[----:B------:R-:W-:Y:S02]  /*17e90*/  IMAD.MOV.U32 R165, RZ, RZ, R185 ;  /* 0x000000ffffa57224 */ /* 0x000fe400078e00b9 */
[----:B------:R-:W-:Y:S08]  /*17ea0*/  MUFU.EX2 R185, R246 ;  /* 0x000000f600b97308 */ /* 0x000ff00000000800 */
[----:B--2---:R2:W-:Y:S02]  /*17eb0*/  MUFU.EX2 R20, R188 ;  /* 0x000000bc00147308 */ /* 0x0045e40000000800 */
[----:B--2---:R-:W-:-:S02]  /*17ec0*/  PRMT R188, R89, 0x5410, R88 ;  /* 0x0000541059bc7816 */ /* 0x004fc40000000058 */
[----:B------:R-:W-:Y:S01]  /*17ed0*/  @!P6 PRMT R88, R180, 0x5410, RZ ;  /* 0x00005410b458e816 */ /* 0x000fe200000000ff */
[----:B------:R-:W-:-:S03]  /*17ee0*/  IMAD.MOV.U32 R180, RZ, RZ, R184 ;  /* 0x000000ffffb47224 */ /* 0x000fc600078e00b8 */
[----:B------:R2:W-:Y:S02]  /*17ef0*/  MUFU.EX2 R184, R247 ;  /* 0x000000f700b87308 */ /* 0x0005e40000000800 */
[----:B--2---:R-:W2:Y:S04]  /*17f00*/  LDL.LU R247, [R1+0x424] ;  /* 0x0004240001f77983 */ /* 0x004ea80000300800 */
[----:B------:R-:W2:Y:S01]  /*17f10*/  LDL.LU R246, [R1+0x420] ;  /* 0x0004200001f67983 */ /* 0x000ea20000300800 */
[----:B----4-:R-:W-:Y:S01]  /*17f20*/  LOP3.LUT R2, R0, 0xff, RZ, 0xc0, !PT ;  /* 0x000000ff00027812 */ /* 0x010fe200078ec0ff */
[----:B------:R-:W-:-:S03]  /*17f30*/  @!P4 HADD2 R174, -R90.H0_H0, -RZ.H0_H0 ;  /* 0xa00000ff5aaec230 */ /* 0x000fc60000000900 */
[C---:B------:R-:W-:Y:S02]  /*17f40*/  ISETP.GE.U32.AND P2, PT, R217.reuse, R2, PT ;  /* 0x00000002d900720c */ /* 0x040fe40003f46070 */
[----:B------:R-:W-:Y:S02]  /*17f50*/  SHF.R.U32.HI R2, RZ, 0x18, R0 ;  /* 0x00000018ff027819 */ /* 0x000fe40000011600 */
[----:B------:R-:W-:Y:S01]  /*17f60*/  LOP3.LUT R0, R0, 0xffff, RZ, 0xc0, !PT ;  /* 0x0000ffff00007812 */ /* 0x000fe200078ec0ff */
[----:B------:R-:W-:Y:S01]  /*17f70*/  @!P1 HADD2 R175, -R89.H0_H0, -RZ.H0_H0 ;  /* 0xa00000ff59af9230 */ /* 0x000fe20000000900 */
[----:B------:R-:W-:Y:S02]  /*17f80*/  @!P4 PRMT R90, R174, 0x5410, RZ ;  /* 0x00005410ae5ac816 */ /* 0x000fe400000000ff */
[----:B------:R-:W-:Y:S02]  /*17f90*/  ISETP.GE.U32.AND P4, PT, R217, R2, PT ;  /* 0x00000002d900720c */ /* 0x000fe40003f86070 */
[----:B------:R-:W-:-:S02]  /*17fa0*/  LOP3.LUT R2, R14, 0xff, RZ, 0xc0, !PT ;  /* 0x000000ff0e027812 */ /* 0x000fc400078ec0ff */
[----:B------:R-:W-:Y:S02]  /*17fb0*/  SHF.R.U32.HI R0, RZ, 0x8, R0 ;  /* 0x00000008ff007819 */ /* 0x000fe40000011600 */
[----:B------:R-:W-:Y:S02]  /*17fc0*/  PRMT R14, R5, 0x7610, R14 ;  /* 0x00007610050e7816 */ /* 0x000fe4000000000e */
[----:B------:R-:W-:Y:S01]  /*17fd0*/  F2FP.PACK_AB R15, R15, R30 ;  /* 0x0000001e0f0f723e */ /* 0x000fe200000000ff */
[----:B------:R-:W4:Y:S01]  /*17fe0*/  MUFU.EX2 R5, R196 ;  /* 0x000000c400057308 */ /* 0x000f220000000800 */
[----:B------:R-:W-:Y:S02]  /*17ff0*/  @!P1 PRMT R89, R175, 0x5410, RZ ;  /* 0x00005410af599816 */ /* 0x000fe400000000ff */
[----:B------:R-:W-:Y:S01]  /*18000*/  ISETP.GE.U32.AND P1, PT, R217, R2, PT ;  /* 0x00000002d900720c */ /* 0x000fe20003f26070 */
[----:B------:R-:W-:Y:S01]  /*18010*/  IMAD.MOV.U32 R2, RZ, RZ, R4 ;  /* 0x000000ffff027224 */ /* 0x000fe200078e0004 */
[----:B------:R-:W-:-:S02]  /*18020*/  LOP3.LUT R0, R0, 0xffff, RZ, 0xc0, !PT ;  /* 0x0000ffff00007812 */ /* 0x000fc400078ec0ff */
[----:B------:R-:W-:Y:S01]  /*18030*/  PRMT R87, R15, 0x7610, R87 ;  /* 0x000076100f577816 */ /* 0x000fe20000000057 */
[----:B------:R1:W1:Y:S01]  /*18040*/  MUFU.EX2 R4, R197 ;  /* 0x000000c500047308 */ /* 0x0002620000000800 */
[----:B------:R-:W-:Y:S02]  /*18050*/  ISETP.GE.U32.AND P6, PT, R217, R0, PT ;  /* 0x00000000d900720c */ /* 0x000fe40003fc6070 */
[----:B------:R-:W-:Y:S01]  /*18060*/  SHF.R.U32.HI R0, RZ, 0x8, R17 ;  /* 0x00000008ff007819 */ /* 0x000fe20000011611 */
[----:B------:R-:W-:Y:S01]  /*18070*/  @!P2 HADD2 R181, -R87.H0_H0, -RZ.H0_H0 ;  /* 0xa00000ff57b5a230 */ /* 0x000fe20000000900 */
[----:B------:R-:W-:Y:S02]  /*18080*/  PRMT R86, R15, 0x7632, R86 ;  /* 0x000076320f567816 */ /* 0x000fe40000000056 */
[----:B------:R-:W-:Y:S01]  /*18090*/  LOP3.LUT R0, R0, 0xffff, RZ, 0xc0, !PT ;  /* 0x0000ffff00007812 */ /* 0x000fe200078ec0ff */
[----:B---3--:R-:W3:Y:S01]  /*180a0*/  MUFU.EX2 R21, R21 ;  /* 0x0000001500157308 */ /* 0x008ee20000000800 */
[----:B------:R-:W-:Y:S01]  /*180b0*/  IMAD.MOV.U32 R17, RZ, RZ, R2 ;  /* 0x000000ffff117224 */ /* 0x000fe200078e0002 */
[----:B-1----:R-:W-:-:S02]  /*180c0*/  PRMT R197, R87, 0x5410, R86 ;  /* 0x0000541057c57816 */ /* 0x002fc40000000056 */
[----:B------:R-:W-:Y:S02]  /*180d0*/  @!P2 PRMT R87, R181, 0x5410, RZ ;  /* 0x00005410b557a816 */ /* 0x000fe400000000ff */
[----:B------:R-:W-:Y:S01]  /*180e0*/  ISETP.GE.U32.AND P2, PT, R217, R0, PT ;  /* 0x00000000d900720c */ /* 0x000fe20003f46070 */
[----:B----4-:R-:W-:Y:S01]  /*180f0*/  FADD.FTZ R0, R5, R31 ;  /* 0x0000001f05007221 */ /* 0x010fe20000010000 */
[C---:B------:R-:W-:Y:S01]  /*18100*/  F2FP.PACK_AB R26, R4.reuse, R5 ;  /* 0x00000005041a723e */ /* 0x040fe200000000ff */
[----:B------:R-:W1:Y:S02]  /*18110*/  MUFU.EX2 R22, R22 ;  /* 0x0000001600167308 */ /* 0x000e640000000800 */
[----:B------:R-:W-:Y:S02]  /*18120*/  FADD.FTZ R2, R4, R0 ;  /* 0x0000000004027221 */ /* 0x000fe40000010000 */
[----:B---3--:R-:W-:Y:S01]  /*18130*/  FADD.FTZ R0, R21, R32 ;  /* 0x0000002015007221 */ /* 0x008fe20000010000 */
[----:B------:R-:W-:-:S02]  /*18140*/  PRMT R83, R3, 0x7610, R83 ;  /* 0x0000761003537816 */ /* 0x000fc40000000053 */
[----:B------:R-:W-:Y:S01]  /*18150*/  PRMT R82, R3, 0x7632, R82 ;  /* 0x0000763203527816 */ /* 0x000fe20000000052 */
[----:B------:R-:W-:Y:S01]  /*18160*/  FADD.FTZ R3, R20, R0 ;  /* 0x0000000014037221 */ /* 0x000fe20000010000 */
[----:B------:R-:W-:-:S04]  /*18170*/  F2FP.PACK_AB R0, R185, R184 ;  /* 0x000000b8b900723e */ /* 0x000fc800000000ff */
[C---:B------:R-:W-:Y:S02]  /*18180*/  PRMT R80, R0.reuse, 0x7610, R80 ;  /* 0x0000761000507816 */ /* 0x040fe40000000050 */
[----:B------:R-:W-:Y:S01]  /*18190*/  PRMT R81, R0, 0x7632, R81 ;  /* 0x0000763200517816 */ /* 0x000fe20000000051 */
[----:B-1----:R-:W-:Y:S01]  /*181a0*/  FADD.FTZ R0, R22, R3 ;  /* 0x0000000316007221 */ /* 0x002fe20000010000 */
[----:B------:R-:W-:-:S04]  /*181b0*/  F2FP.PACK_AB R16, R16, R27 ;  /* 0x0000001b1010723e */ /* 0x000fc800000000ff */
[C---:B------:R-:W-:Y:S02]  /*181c0*/  PRMT R85, R16.reuse, 0x7610, R85 ;  /* 0x0000761010557816 */ /* 0x040fe40000000055 */
[----:B------:R-:W-:Y:S02]  /*181d0*/  PRMT R84, R16, 0x7632, R84 ;  /* 0x0000763210547816 */ /* 0x000fe40000000054 */
[----:B------:R-:W-:Y:S01]  /*181e0*/  PRMT R16, R14, 0x7610, R16 ;  /* 0x000076100e107816 */ /* 0x000fe20000000010 */
[----:B--2---:R-:W1:Y:S02]  /*181f0*/  MUFU.EX2 R4, R247 ;  /* 0x000000f700047308 */ /* 0x004e640000000800 */
[----:B-1----:R-:W-:Y:S01]  /*18200*/  F2FP.PACK_AB R31, R4, R22 ;  /* 0x00000016041f723e */ /* 0x002fe200000000ff */
[----:B------:R-:W2:Y:S01]  /*18210*/  LDL.LU R247, [R1+0x41c] ;  /* 0x00041c0001f77983 */ /* 0x000ea20000300800 */
[----:B------:R-:W-:-:S03]  /*18220*/  IMAD.MOV.U32 R22, RZ, RZ, R23 ;  /* 0x000000ffff167224 */ /* 0x000fc600078e0017 */
[----:B------:R-:W3:Y:S01]  /*18230*/  LDL.LU R23, [R1+0x194] ;  /* 0x0001940001177983 */ /* 0x000ee20000300800 */
[----:B------:R-:W1:Y:S08]  /*18240*/  MUFU.EX2 R14, R200 ;  /* 0x000000c8000e7308 */ /* 0x000e700000000800 */
[----:B------:R-:W4:Y:S01]  /*18250*/  MUFU.EX2 R5, R202 ;  /* 0x000000ca00057308 */ /* 0x000f220000000800 */
[----:B------:R-:W-:-:S02]  /*18260*/  LOP3.LUT R18, R29, R232, R214, 0x96, !PT ;  /* 0x000000e81d127212 */ /* 0x000fc400078e96d6 */
[----:B------:R-:W-:Y:S01]  /*18270*/  F2FP.PACK_AB R29, R20, R21 ;  /* 0x00000015141d723e */ /* 0x000fe200000000ff */
[----:B-1----:R-:W-:Y:S01]  /*18280*/  FADD.FTZ R2, R14, R2 ;  /* 0x000000020e027221 */ /* 0x002fe20000010000 */
[----:B------:R-:W-:Y:S02]  /*18290*/  LOP3.LUT R19, R125, R233, R28, 0x96, !PT ;  /* 0x000000e97d137212 */ /* 0x000fe400078e961c */
[----:B------:R-:W-:Y:S01]  /*182a0*/  PRMT R15, R16, 0x7610, R15 ;  /* 0x00007610100f7816 */ /* 0x000fe2000000000f */
[C---:B----4-:R-:W-:Y:S02]  /*182b0*/  FADD.FTZ R20, R5.reuse, R2 ;  /* 0x0000000205147221 */ /* 0x050fe40000010000 */
[----:B------:R-:W-:Y:S01]  /*182c0*/  IMAD.WIDE.U32 R2, R18, -0x2daee0ad, RZ ;  /* 0xd2511f5312027825 */ /* 0x000fe200078e00ff */
[----:B------:R-:W-:Y:S02]  /*182d0*/  F2FP.PACK_AB R30, R5, R14 ;  /* 0x0000000e051e723e */ /* 0x000fe400000000ff */
[----:B------:R-:W-:Y:S01]  /*182e0*/  PRMT R18, R15, 0x7610, R18 ;  /* 0x000076100f127816 */ /* 0x000fe20000000012 */
[----:B------:R-:W-:Y:S01]  /*182f0*/  FADD.FTZ R21, R4, R0 ;  /* 0x0000000004157221 */ /* 0x000fe20000010000 */
[----:B------:R-:W-:Y:S01]  /*18300*/  LOP3.LUT R0, R3, R234, R246, 0x96, !PT ;  /* 0x000000ea03007212 */ /* 0x000fe200078e96f6 */
[----:B------:R-:W-:-:S04]  /*18310*/  IMAD.WIDE.U32 R14, R19, -0x2daee0ad, RZ ;  /* 0xd2511f53130e7825 */ /* 0x000fc800078e00ff */
[----:B------:R-:W-:Y:S01]  /*18320*/  IMAD.WIDE.U32 R4, R0, -0x326172a9, RZ ;  /* 0xcd9e8d5700047825 */ /* 0x000fe200078e00ff */
[----:B------:R-:W-:-:S03]  /*18330*/  LOP3.LUT R0, R15, R241, R2, 0x96, !PT ;  /* 0x000000f10f007212 */ /* 0x000fc600078e9602 */
[----:B------:R-:W-:Y:S01]  /*18340*/  IMAD.MOV.U32 R19, RZ, RZ, R17 ;  /* 0x000000ffff137224 */ /* 0x000fe200078e0011 */
[----:B------:R-:W-:Y:S01]  /*18350*/  LOP3.LUT R3, R5, R231, R124, 0x96, !PT ;  /* 0x000000e705037212 */ /* 0x000fe200078e967c */
[----:B------:R-:W-:-:S04]  /*18360*/  IMAD.WIDE.U32 R16, R0, -0x326172a9, RZ ;  /* 0xcd9e8d5700107825 */ /* 0x000fc800078e00ff */
[----:B------:R-:W-:Y:S01]  /*18370*/  IMAD.WIDE.U32 R2, R3, -0x2daee0ad, RZ ;  /* 0xd2511f5303027825 */ /* 0x000fe200078e00ff */
[----:B------:R-:W-:-:S04]  /*18380*/  LOP3.LUT R0, R17, R240, R4, 0x96, !PT ;  /* 0x000000f011007212 */ /* 0x000fc800078e9604 */
[----:B------:R-:W-:Y:S01]  /*18390*/  LOP3.LUT R3, R3, R239, R14, 0x96, !PT ;  /* 0x000000ef03037212 */ /* 0x000fe200078e960e */
[----:B------:R-:W-:-:S05]  /*183a0*/  IMAD.WIDE.U32 R14, R0, -0x2daee0ad, RZ ;  /* 0xd2511f53000e7825 */ /* 0x000fca00078e00ff */
        /* <DEDUP_REMOVED lines=11> */
[----:B------:R-:W-:Y:S01]  /*18460*/  SHF.R.U32.HI R4, RZ, 0x8, R4 ;  /* 0x00000008ff047819 */ /* 0x000fe20000011604 */
[----:B------:R-:W-:Y:S01]  /*18470*/  @!P3 HADD2 R191, -R83.H0_H0, -RZ.H0_H0 ;  /* 0xa00000ff53bfb230 */ /* 0x000fe20000000900 */
[----:B------:R-:W-:Y:S02]  /*18480*/  @!P5 PRMT R85, R186, 0x5410, RZ ;  /* 0x00005410ba55d816 */ /* 0x000fe400000000ff */
[----:B------:R-:W-:Y:S01]  /*18490*/  LOP3.LUT R4, R4, 0xffff, RZ, 0xc0, !PT ;  /* 0x0000ffff04047812 */ /* 0x000fe200078ec0ff */
[----:B------:R-:W-:Y:S01]  /*184a0*/  @!P2 HADD2 R190, -R82.H0_H0, -RZ.H0_H0 ;  /* 0xa00000ff52bea230 */ /* 0x000fe20000000900 */
[----:B------:R-:W-:Y:S01]  /*184b0*/  PRMT R186, R83, 0x5410, R82 ;  /* 0x0000541053ba7816 */ /* 0x000fe20000000052 */
[----:B------:R-:W-:Y:S01]  /*184c0*/  @!P0 HADD2 R192, -R81.H0_H0, -RZ.H0_H0 ;  /* 0xa00000ff51c08230 */ /* 0x000fe20000000900 */
[----:B------:R-:W-:Y:S02]  /*184d0*/  @!P3 PRMT R83, R191, 0x5410, RZ ;  /* 0x00005410bf53b816 */ /* 0x000fe400000000ff */
[----:B------:R-:W-:-:S02]  /*184e0*/  ISETP.GE.U32.AND P3, PT, R217, R4, PT ;  /* 0x00000004d900720c */ /* 0x000fc40003f66070 */
[--C-:B------:R-:W-:Y:S02]  /*184f0*/  SHF.R.U32.HI R4, RZ, 0x10, R0.reuse ;  /* 0x00000010ff047819 */ /* 0x100fe40000011600 */
[----:B------:R-:W-:Y:S02]  /*18500*/  SHF.R.U32.HI R0, RZ, 0x18, R0 ;  /* 0x00000018ff007819 */ /* 0x000fe40000011600 */
[----:B------:R-:W-:Y:S02]  /*18510*/  @!P2 PRMT R82, R190, 0x5410, RZ ;  /* 0x00005410be52a816 */ /* 0x000fe400000000ff */
[----:B------:R-:W-:Y:S01]  /*18520*/  PRMT R190, R80, 0x5410, R81 ;  /* 0x0000541050be7816 */ /* 0x000fe20000000051 */
[----:B------:R-:W-:Y:S01]  /*18530*/  IMAD.MOV.U32 R15, RZ, RZ, R19 ;  /* 0x000000ffff0f7224 */ /* 0x000fe200078e0013 */
[----:B------:R-:W-:Y:S02]  /*18540*/  @!P0 PRMT R81, R192, 0x5410, RZ ;  /* 0x00005410c0518816 */ /* 0x000fe400000000ff */
[----:B------:R-:W-:Y:S01]  /*18550*/  ISETP.GE.U32.AND P0, PT, R217, R0, PT ;  /* 0x00000000d900720c */ /* 0x000fe20003f06070 */
[----:B------:R-:W1:Y:S01]  /*18560*/  MUFU.EX2 R24, R24 ;  /* 0x0000001800187308 */ /* 0x000e620000000800 */
[----:B------:R-:W-:-:S02]  /*18570*/  LOP3.LUT R0, R2, 0xff, RZ, 0xc0, !PT ;  /* 0x000000ff02007812 */ /* 0x000fc400078ec0ff */
[----:B------:R-:W-:Y:S01]  /*18580*/  LOP3.LUT R4, R4, 0xff, RZ, 0xc0, !PT ;  /* 0x000000ff04047812 */ /* 0x000fe200078ec0ff */
[----:B------:R-:W-:Y:S01]  /*18590*/  @!P6 HADD2 R182, -R86.H0_H0, -RZ.H0_H0 ;  /* 0xa00000ff56b6e230 */ /* 0x000fe20000000900 */
[----:B------:R-:W-:Y:S02]  /*185a0*/  ISETP.GE.U32.AND P2, PT, R217, R0, PT ;  /* 0x00000000d900720c */ /* 0x000fe40003f46070 */
[----:B------:R-:W-:Y:S01]  /*185b0*/  LOP3.LUT R5, R5, R238, R16, 0x96, !PT ;  /* 0x000000ee05057212 */ /* 0x000fe200078e9610 */
[----:B------:R-:W4:Y:S01]  /*185c0*/  MUFU.EX2 R15, R15 ;  /* 0x0000000f000f7308 */ /* 0x000f220000000800 */
[----:B------:R-:W-:Y:S02]  /*185d0*/  ISETP.GE.U32.AND P5, PT, R217, R4, PT ;  /* 0x00000004d900720c */ /* 0x000fe40003fa6070 */
[--C-:B------:R-:W-:Y:S02]  /*185e0*/  SHF.R.U32.HI R0, RZ, 0x18, R2.reuse ;  /* 0x00000018ff007819 */ /* 0x100fe40000011602 */
[----:B------:R-:W-:Y:S01]  /*185f0*/  SHF.R.U32.HI R4, RZ, 0x10, R2 ;  /* 0x00000010ff047819 */ /* 0x000fe20000011602 */
[----:B------:R-:W-:Y:S01]  /*18600*/  @!P1 HADD2 R193, -R80.H0_H0, -RZ.H0_H0 ;  /* 0xa00000ff50c19230 */ /* 0x000fe20000000900 */
[----:B------:R-:W-:-:S02]  /*18610*/  @!P6 PRMT R86, R182, 0x5410, RZ ;  /* 0x00005410b656e816 */ /* 0x000fc400000000ff */
[----:B------:R-:W-:Y:S01]  /*18620*/  LOP3.LUT R19, R2, 0xffff, RZ, 0xc0, !PT ;  /* 0x0000ffff02137812 */ /* 0x000fe200078ec0ff */
[----:B------:R-:W-:Y:S01]  /*18630*/  IMAD.WIDE.U32 R2, R5, -0x2daee0ad, RZ ;  /* 0xd2511f5305027825 */ /* 0x000fe200078e00ff */
[----:B------:R-:W-:Y:S02]  /*18640*/  ISETP.GE.U32.AND P6, PT, R217, R0, PT ;  /* 0x00000000d900720c */ /* 0x000fe40003fc6070 */
[----:B------:R-:W-:Y:S02]  /*18650*/  LOP3.LUT R0, R4, 0xff, RZ, 0xc0, !PT ;  /* 0x000000ff04007812 */ /* 0x000fe400078ec0ff */
[----:B------:R-:W-:Y:S01]  /*18660*/  @!P1 PRMT R80, R193, 0x5410, RZ ;  /* 0x00005410c1509816 */ /* 0x000fe200000000ff */
[----:B------:R-:W-:Y:S01]  /*18670*/  MUFU.EX2 R22, R22 ;  /* 0x0000001600167308 */ /* 0x000fe20000000800 */
[----:B------:R-:W-:Y:S02]  /*18680*/  ISETP.GE.U32.AND P1, PT, R217, R0, PT ;  /* 0x00000000d900720c */ /* 0x000fe40003f26070 */
[----:B------:R-:W-:-:S02]  /*18690*/  LOP3.LUT R0, R3, R237, R14, 0x96, !PT ;  /* 0x000000ed03007212 */ /* 0x000fc400078e960e */
[C---:B------:R-:W-:Y:S02]  /*186a0*/  LOP3.LUT R16, R2.reuse, 0xffff, RZ, 0xc0, !PT ;  /* 0x0000ffff02107812 */ /* 0x040fe400078ec0ff */
[----:B------:R-:W-:Y:S02]  /*186b0*/  LOP3.LUT R5, R2, 0xff, RZ, 0xc0, !PT ;  /* 0x000000ff02057812 */ /* 0x000fe400078ec0ff */
[--C-:B------:R-:W-:Y:S02]  /*186c0*/  SHF.R.U32.HI R14, RZ, 0x10, R2.reuse ;  /* 0x00000010ff0e7819 */ /* 0x100fe40000011602 */
[----:B------:R-:W-:Y:S01]  /*186d0*/  SHF.R.U32.HI R3, RZ, 0x18, R2 ;  /* 0x00000018ff037819 */ /* 0x000fe20000011602 */
[----:B-1----:R-:W-:Y:S01]  /*186e0*/  FADD.FTZ R2, R24, R20 ;  /* 0x0000001418027221 */ /* 0x002fe20000010000 */
[----:B------:R-:W-:Y:S02]  /*186f0*/  PRMT R181, R18, 0x7610, R181 ;  /* 0x0000761012b57816 */ /* 0x000fe400000000b5 */
[----:B------:R-:W-:Y:S01]  /*18700*/  PRMT R76, R12, 0x7610, R76 ;  /* 0x000076100c4c7816 */ /* 0x000fe2000000004c */
[--C-:B----4-:R-:W-:Y:S01]  /*18710*/  FADD.FTZ R4, R15, R2.reuse ;  /* 0x000000020f047221 */ /* 0x110fe20000010000 */
[----:B------:R-:W-:-:S02]  /*18720*/  PRMT R2, R219, 0x7610, R2 ;  /* 0x00007610db027816 */ /* 0x000fc40000000002 */
[----:B------:R-:W-:Y:S01]  /*18730*/  F2FP.PACK_AB R25, R15, R24 ;  /* 0x000000180f19723e */ /* 0x000fe200000000ff */
[----:B------:R1:W4:Y:S01]  /*18740*/  LDL.LU R219, [R1+0x418] ;  /* 0x0004180001db7983 */ /* 0x0003220000300800 */
[----:B------:R-:W-:Y:S01]  /*18750*/  PRMT R191, R181, 0x7610, R191 ;  /* 0x00007610b5bf7816 */ /* 0x000fe200000000bf */
[----:B------:R-:W-:Y:S01]  /*18760*/  IMAD.MOV.U32 R181, RZ, RZ, R173 ;  /* 0x000000ffffb57224 */ /* 0x000fe200078e00ad */
[----:B------:R-:W-:Y:S01]  /*18770*/  PRMT R15, R2, 0x7610, R15 ;  /* 0x00007610020f7816 */ /* 0x000fe2000000000f */
[----:B------:R-:W-:Y:S01]  /*18780*/  IMAD.MOV.U32 R173, RZ, RZ, R172 ;  /* 0x000000ffffad7224 */ /* 0x000fe200078e00ac */
[----:B------:R-:W-:Y:S01]  /*18790*/  PRMT R77, R11, 0x7610, R77 ;  /* 0x000076100b4d7816 */ /* 0x000fe2000000004d */
[----:B------:R-:W-:Y:S01]  /*187a0*/  @!P3 HADD2 R220, -R76.H0_H0, -RZ.H0_H0 ;  /* 0xa00000ff4cdcb230 */ /* 0x000fe20000000900 */
[----:B------:R-:W-:Y:S01]  /*187b0*/  IMAD.MOV.U32 R172, RZ, RZ, R171 ;  /* 0x000000ffffac7224 */ /* 0x000fe200078e00ab */
[----:B------:R-:W2:Y:S01]  /*187c0*/  LDL.LU R11, [R1+0x414] ;  /* 0x00041400010b7983 */ /* 0x000ea20000300800 */
[----:B------:R-:W-:Y:S01]  /*187d0*/  IMAD.MOV.U32 R171, RZ, RZ, R165 ;  /* 0x000000ffffab7224 */ /* 0x000fe200078e00a5 */
[----:B------:R-:W-:Y:S01]  /*187e0*/  PRMT R182, R7, 0x7610, R182 ;  /* 0x0000761007b67816 */ /* 0x000fe200000000b6 */
[----:B------:R-:W-:Y:S01]  /*187f0*/  IMAD.MOV.U32 R165, RZ, RZ, R161 ;  /* 0x000000ffffa57224 */ /* 0x000fe200078e00a1 */
[----:B------:R-:W2:Y:S01]  /*18800*/  LDL.LU R12, [R1+0x410] ;  /* 0x00041000010c7983 */ /* 0x000ea20000300800 */
[----:B------:R-:W-:-:S02]  /*18810*/  PRMT R202, R15, 0x7610, R202 ;  /* 0x000076100fca7816 */ /* 0x000fc400000000ca */
[----:B------:R-:W-:Y:S01]  /*18820*/  PRMT R161, R77, 0x5410, R76 ;  /* 0x000054104da17816 */ /* 0x000fe2000000004c */
[----:B------:R-:W2:Y:S01]  /*18830*/  LDL.LU R7, [R1+0x40c] ;  /* 0x00040c0001077983 */ /* 0x000ea20000300800 */
[----:B------:R-:W-:Y:S02]  /*18840*/  PRMT R75, R6, 0x7610, R75 ;  /* 0x00007610064b7816 */ /* 0x000fe4000000004b */
[----:B------:R-:W-:Y:S01]  /*18850*/  @!P3 PRMT R76, R220, 0x5410, RZ ;  /* 0x00005410dc4cb816 */ /* 0x000fe200000000ff */
[----:B------:R-:W2:Y:S01]  /*18860*/  LDL.LU R6, [R1+0x408] ;  /* 0x0004080001067983 */ /* 0x000ea20000300800 */
[----:B------:R-:W-:Y:S02]  /*18870*/  PRMT R62, R141, 0x7610, R62 ;  /* 0x000076108d3e7816 */ /* 0x000fe4000000003e */
[----:B------:R-:W-:Y:S01]  /*18880*/  ISETP.GE.U32.AND P3, PT, R217, R5, PT ;  /* 0x00000005d900720c */ /* 0x000fe20003f66070 */
[----:B------:R-:W2:Y:S01]  /*18890*/  LDL.LU R141, [R1+0x404] ;  /* 0x00040400018d7983 */ /* 0x000ea20000300800 */
[----:B------:R-:W-:Y:S01]  /*188a0*/  MUFU.EX2 R5, R149 ;  /* 0x0000009500057308 */ /* 0x000fe20000000800 */
[----:B------:R-:W-:-:S02]  /*188b0*/  PRMT R73, R152, 0x7610, R73 ;  /* 0x0000761098497816 */ /* 0x000fc40000000049 */
[----:B------:R-:W-:-:S05]  /*188c0*/  PRMT R166, R191, 0x7610, R166 ;  /* 0x00007610bfa67816 */ /* 0x000fca00000000a6 */
[----:B---3--:R-:W3:Y:S02]  /*188d0*/  MUFU.EX2 R23, R23 ;  /* 0x0000001700177308 */ /* 0x008ee40000000800 */
[----:B---3--:R-:W-:-:S04]  /*188e0*/  FADD.FTZ R2, R23, R21 ;  /* 0x0000001517027221 */ /* 0x008fc80000010000 */
[C---:B------:R-:W-:Y:S01]  /*188f0*/  FADD.FTZ R15, R22.reuse, R2 ;  /* 0x00000002160f7221 */ /* 0x040fe20000010000 */
[----:B------:R-:W-:Y:S02]  /*18900*/  SHF.R.U32.HI R2, RZ, 0x8, R19 ;  /* 0x00000008ff027819 */ /* 0x000fe40000011613 */
[----:B------:R3:W1:Y:S01]  /*18910*/  MUFU.EX2 R19, R140 ;  /* 0x0000008c00137308 */ /* 0x0006620000000800 */
[----:B------:R-:W-:Y:S01]  /*18920*/  F2FP.PACK_AB R24, R22, R23 ;  /* 0x000000171618723e */ /* 0x000fe200000000ff */
[----:B---3--:R-:W3:Y:S04]  /*18930*/  LDL.LU R140, [R1+0x400] ;  /* 0x00040000018c7983 */ /* 0x008ee80000300800 */
[----:B------:R-:W2:Y:S04]  /*18940*/  LDL.LU R149, [R1+0x3fc] ;  /* 0x0003fc0001957983 */ /* 0x000ea80000300800 */
[----:B------:R-:W2:Y:S04]  /*18950*/  LDL.LU R152, [R1+0x3f8] ;  /* 0x0003f80001987983 */ /* 0x000ea80000300800 */
[----:B------:R1:W2:Y:S04]  /*18960*/  LDL.LU.S16 R191, [R1+0xc] ;  /* 0x00000c0001bf7983 */ /* 0x0002a80000300600 */
[----:B------:R1:W2:Y:S01]  /*18970*/  LDL.LU.S16 R22, [R1+0x10] ;  /* 0x0000100001167983 */ /* 0x0002a20000300600 */
[----:B------:R-:W-:-:S02]  /*18980*/  LOP3.LUT R2, R2, 0xffff, RZ, 0xc0, !PT ;  /* 0x0000ffff02027812 */ /* 0x000fc400078ec0ff */
[----:B------:R-:W-:Y:S01]  /*18990*/  PRMT R183, R182, 0x7610, R183 ;  /* 0x00007610b6b77816 */ /* 0x000fe200000000b7 */
[----:B------:R-:W-:Y:S01]  /*189a0*/  IMAD.MOV.U32 R182, RZ, RZ, R181 ;  /* 0x000000ffffb67224 */ /* 0x000fe200078e00b5 */
[----:B------:R-:W-:Y:S01]  /*189b0*/  PRMT R72, R166, 0x7610, R72 ;  /* 0x00007610a6487816 */ /* 0x000fe20000000048 */
[----:B------:R-:W-:Y:S01]  /*189c0*/  IMAD.MOV.U32 R181, RZ, RZ, R173 ;  /* 0x000000ffffb57224 */ /* 0x000fe200078e00ad */
[----:B------:R-:W-:Y:S01]  /*189d0*/  @!P5 HADD2 R245, -R62.H0_H0, -RZ.H0_H0 ;  /* 0xa00000ff3ef5d230 */ /* 0x000fe20000000900 */
[----:B------:R-:W-:Y:S01]  /*189e0*/  IMAD.MOV.U32 R173, RZ, RZ, R172 ;  /* 0x000000ffffad7224 */ /* 0x000fe200078e00ac */
[----:B------:R-:W-:Y:S01]  /*189f0*/  PRMT R158, R202, 0x7610, R158 ;  /* 0x00007610ca9e7816 */ /* 0x000fe2000000009e */
[----:B------:R-:W-:Y:S01]  /*18a00*/  IMAD.MOV.U32 R172, RZ, RZ, R171 ;  /* 0x000000ffffac7224 */ /* 0x000fe200078e00ab */
[----:B------:R-:W3:Y:S01]  /*18a10*/  LDL.LU R166, [R1+0x1a8] ;  /* 0x0001a80001a67983 */ /* 0x000ee20000300800 */
[----:B------:R-:W-:Y:S01]  /*18a20*/  IMAD.MOV.U32 R171, RZ, RZ, R160 ;  /* 0x000000ffffab7224 */ /* 0x000fe200078e00a0 */
[----:B------:R-:W-:-:S02]  /*18a30*/  PRMT R160, R62, 0x5410, R75 ;  /* 0x000054103ea07816 */ /* 0x000fc4000000004b */
[----:B------:R-:W-:Y:S02]  /*18a40*/  @!P5 PRMT R62, R245, 0x5410, RZ ;  /* 0x00005410f53ed816 */ /* 0x000fe400000000ff */
[----:B------:R-:W-:-:S04]  /*18a50*/  PRMT R71, R158, 0x7610, R71 ;  /* 0x000076109e477816 */ /* 0x000fc80000000047 */
[----:B------:R-:W-:Y:S01]  /*18a60*/  PRMT R158, R72, 0x5410, R71 ;  /* 0x00005410489e7816 */ /* 0x000fe20000000047 */
[----:B----4-:R-:W-:-:S05]  /*18a70*/  @!P4 HADD2 R219, -R77.H0_H0, -RZ.H0_H0 ;  /* 0xa00000ff4ddbc230 */ /* 0x010fca0000000900 */
[----:B------:R-:W-:Y:S02]  /*18a80*/  @!P4 PRMT R77, R219, 0x5410, RZ ;  /* 0x00005410db4dc816 */ /* 0x000fe400000000ff */
[----:B------:R-:W-:Y:S02]  /*18a90*/  ISETP.GE.U32.AND P4, PT, R217, R2, PT ;  /* 0x00000002d900720c */ /* 0x000fe40003f86070 */
[----:B------:R-:W-:-:S04]  /*18aa0*/  SHF.R.U32.HI R2, RZ, 0x10, R0 ;  /* 0x00000010ff027819 */ /* 0x000fc80000011600 */
[----:B------:R-:W-:-:S04]  /*18ab0*/  LOP3.LUT R2, R2, 0xff, RZ, 0xc0, !PT ;  /* 0x000000ff02027812 */ /* 0x000fc800078ec0ff */
[----:B------:R-:W-:Y:S01]  /*18ac0*/  ISETP.GE.U32.AND P5, PT, R217, R2, PT ;  /* 0x00000002d900720c */ /* 0x000fe20003fa6070 */
[----:B-1----:R-:W-:Y:S01]  /*18ad0*/  FADD.FTZ R2, R19, R4 ;  /* 0x0000000413027221 */ /* 0x002fe20000010000 */
[----:B--2---:R-:W-:-:S05]  /*18ae0*/  @!P1 HADD2 R22, -R72.H0_H0, -RZ.H0_H0 ;  /* 0xa00000ff48169230 */ /* 0x004fca0000000900 */
[----:B------:R-:W-:Y:S02]  /*18af0*/  PRMT R4, R22, 0x7610, R4 ;  /* 0x0000761016047816 */ /* 0x000fe40000000004 */
[----:B------:R1:W2:Y:S02]  /*18b00*/  LDL.LU.S16 R22, [R1+0x14] ;  /* 0x0000140001167983 */ /* 0x0002a40000300600 */
[----:B------:R-:W-:Y:S02]  /*18b10*/  @!P1 PRMT R72, R4, 0x5410, RZ ;  /* 0x0000541004489816 */ /* 0x000fe400000000ff */
[----:B------:R1:W4:Y:S01]  /*18b20*/  LDL.LU.S16 R4, [R1+0x18] ;  /* 0x0000180001047983 */ /* 0x0003220000300600 */
[----:B------:R-:W-:Y:S01]  /*18b30*/  @!P0 HADD2 R243, -R75.H0_H0, -RZ.H0_H0 ;  /* 0xa00000ff4bf38230 */ /* 0x000fe20000000900 */
[----:B------:R-:W-:Y:S01]  /*18b40*/  PRMT R74, R183, 0x7610, R74 ;  /* 0x00007610b74a7816 */ /* 0x000fe2000000004a */
[----:B------:R-:W-:Y:S02]  /*18b50*/  IMAD.MOV.U32 R183, RZ, RZ, R182 ;  /* 0x000000ffffb77224 */ /* 0x000fe400078e00b6 */
[----:B------:R-:W-:Y:S01]  /*18b60*/  IMAD.MOV.U32 R182, RZ, RZ, R181 ;  /* 0x000000ffffb67224 */ /* 0x000fe200078e00b5 */
[----:B------:R-:W-:Y:S01]  /*18b70*/  @!P0 PRMT R75, R243, 0x5410, RZ ;  /* 0x00005410f34b8816 */ /* 0x000fe200000000ff */
[----:B------:R-:W-:Y:S01]  /*18b80*/  @!P2 HADD2 R252, -R74.H0_H0, -RZ.H0_H0 ;  /* 0xa00000ff4afca230 */ /* 0x000fe20000000900 */
[----:B------:R-:W-:Y:S01]  /*18b90*/  ISETP.GE.U32.AND P0, PT, R217, R3, PT ;  /* 0x00000003d900720c */ /* 0x000fe20003f06070 */
[----:B------:R-:W-:-:S02]  /*18ba0*/  IMAD.MOV.U32 R181, RZ, RZ, R172 ;  /* 0x000000ffffb57224 */ /* 0x000fc400078e00ac */
[----:B------:R-:W-:Y:S02]  /*18bb0*/  IMAD.MOV.U32 R172, RZ, RZ, R171 ;  /* 0x000000ffffac7224 */ /* 0x000fe400078e00ab */
[----:B------:R-:W-:Y:S01]  /*18bc0*/  FADD.FTZ R3, R5, R2 ;  /* 0x0000000205037221 */ /* 0x000fe20000010000 */
[----:B------:R-:W-:Y:S01]  /*18bd0*/  LOP3.LUT R2, R0, 0xff, RZ, 0xc0, !PT ;  /* 0x000000ff00027812 */ /* 0x000fe200078ec0ff */
[----:B------:R-:W-:Y:S02]  /*18be0*/  IMAD.MOV.U32 R171, RZ, RZ, R170 ;  /* 0x000000ffffab7224 */ /* 0x000fe400078e00aa */
[----:B------:R-:W-:Y:S01]  /*18bf0*/  IMAD.MOV.U32 R170, RZ, RZ, R159 ;  /* 0x000000ffffaa7224 */ /* 0x000fe200078e009f */
[----:B------:R-:W-:Y:S02]  /*18c00*/  PRMT R159, R74, 0x5410, R73 ;  /* 0x000054104a9f7816 */ /* 0x000fe40000000049 */
[----:B------:R-:W-:Y:S02]  /*18c10*/  @!P2 PRMT R74, R252, 0x5410, RZ ;  /* 0x00005410fc4aa816 */ /* 0x000fe400000000ff */
[----:B------:R-:W-:Y:S01]  /*18c20*/  ISETP.GE.U32.AND P2, PT, R217, R2, PT ;  /* 0x00000002d900720c */ /* 0x000fe20003f46070 */
[----:B------:R-:W-:Y:S01]  /*18c30*/  @!P4 HADD2 R191, -R73.H0_H0, -RZ.H0_H0 ;  /* 0xa00000ff49bfc230 */ /* 0x000fe20000000900 */
[----:B------:R-:W-:-:S02]  /*18c40*/  SHF.R.U32.HI R2, RZ, 0x18, R0 ;  /* 0x00000018ff027819 */ /* 0x000fc40000011600 */
[----:B------:R-:W-:Y:S02]  /*18c50*/  PRMT R70, R50, 0x7610, R70 ;  /* 0x0000761032467816 */ /* 0x000fe40000000046 */
[----:B------:R-:W-:-:S04]  /*18c60*/  PRMT R23, R191, 0x7610, R23 ;  /* 0x00007610bf177816 */ /* 0x000fc80000000017 */
[----:B------:R-:W-:Y:S02]  /*18c70*/  @!P4 PRMT R73, R23, 0x5410, RZ ;  /* 0x000054101749c816 */ /* 0x000fe400000000ff */
[C---:B------:R-:W-:Y:S02]  /*18c80*/  ISETP.GE.U32.AND P4, PT, R217.reuse, R2, PT ;  /* 0x00000002d900720c */ /* 0x040fe40003f86070 */
[----:B------:R-:W-:Y:S02]  /*18c90*/  LOP3.LUT R2, R14, 0xff, RZ, 0xc0, !PT ;  /* 0x000000ff0e027812 */ /* 0x000fe400078ec0ff */
[----:B------:R-:W-:Y:S02]  /*18ca0*/  LOP3.LUT R0, R0, 0xffff, RZ, 0xc0, !PT ;  /* 0x0000ffff00007812 */ /* 0x000fe400078ec0ff */
[----:B------:R-:W-:Y:S02]  /*18cb0*/  ISETP.GE.U32.AND P1, PT, R217, R2, PT ;  /* 0x00000002d900720c */ /* 0x000fe40003f26070 */
[----:B------:R-:W-:-:S02]  /*18cc0*/  SHF.R.U32.HI R0, RZ, 0x8, R0 ;  /* 0x00000008ff007819 */ /* 0x000fc40000011600 */
[----:B------:R-:W-:Y:S01]  /*18cd0*/  PRMT R69, R50, 0x7632, R69 ;  /* 0x0000763232457816 */ /* 0x000fe20000000045 */
[----:B------:R-:W-:Y:S01]  /*18ce0*/  IMAD.MOV.U32 R202, RZ, RZ, R169 ;  /* 0x000000ffffca7224 */ /* 0x000fe200078e00a9 */
[----:B------:R-:W-:Y:S01]  /*18cf0*/  LOP3.LUT R0, R0, 0xffff, RZ, 0xc0, !PT ;  /* 0x0000ffff00007812 */ /* 0x000fe200078ec0ff */
[----:B------:R-:W3:Y:S01]  /*18d00*/  LDL.LU R169, [R1+0x1b4] ;  /* 0x0001b40001a97983 */ /* 0x000ee20000300800 */
[----:B--2---:R-:W-:Y:S02]  /*18d10*/  @!P6 HADD2 R22, -R71.H0_H0, -RZ.H0_H0 ;  /* 0xa00000ff4716e230 */ /* 0x004fe40000000900 */
[----:B----4-:R-:W-:-:S03]  /*18d20*/  @!P2 HADD2 R4, -R70.H0_H0, -RZ.H0_H0 ;  /* 0xa00000ff4604a230 */ /* 0x010fc60000000900 */
[----:B------:R-:W-:Y:S02]  /*18d30*/  PRMT R20, R22, 0x7610, R20 ;  /* 0x0000761016147816 */ /* 0x000fe40000000014 */
[----:B------:R-:W-:Y:S02]  /*18d40*/  PRMT R2, R4, 0x7610, R2 ;  /* 0x0000761004027816 */ /* 0x000fe40000000002 */
[----:B---3--:R2:W3:Y:S01]  /*18d50*/  MUFU.EX2 R4, R166 ;  /* 0x000000a600047308 */ /* 0x0084e20000000800 */
[----:B------:R-:W-:Y:S02]  /*18d60*/  @!P6 PRMT R71, R20, 0x5410, RZ ;  /* 0x000054101447e816 */ /* 0x000fe400000000ff */
[----:B------:R-:W-:Y:S02]  /*18d70*/  ISETP.GE.U32.AND P6, PT, R217, R0, PT ;  /* 0x00000000d900720c */ /* 0x000fe40003fc6070 */
[----:B------:R-:W-:Y:S02]  /*18d80*/  SHF.R.U32.HI R0, RZ, 0x8, R16 ;  /* 0x00000008ff007819 */ /* 0x000fe40000011610 */
[----:B--2---:R-:W-:-:S02]  /*18d90*/  PRMT R166, R70, 0x5410, R69 ;  /* 0x0000541046a67816 */ /* 0x004fc40000000045 */
[----:B------:R-:W-:Y:S02]  /*18da0*/  @!P2 PRMT R70, R2, 0x5410, RZ ;  /* 0x000054100246a816 */ /* 0x000fe400000000ff */
[----:B------:R1:W2:Y:S04]  /*18db0*/  LDL.LU.S16 R2, [R1+0x1c] ;  /* 0x00001c0001027983 */ /* 0x0002a80000300600 */
[----:B------:R1:W4:Y:S04]  /*18dc0*/  LDL.LU.S16 R20, [R1+0x24] ;  /* 0x0000240001147983 */ /* 0x0003280000300600 */
[----:B------:R1:W3:Y:S01]  /*18dd0*/  LDL.LU.S16 R16, [R1+0x20] ;  /* 0x0000200001107983 */ /* 0x0002e20000300600 */
[----:B------:R-:W-:-:S02]  /*18de0*/  PRMT R68, R201, 0x7610, R68 ;  /* 0x00007610c9447816 */ /* 0x000fc40000000044 */
[----:B------:R-:W-:Y:S02]  /*18df0*/  PRMT R67, R201, 0x7632, R67 ;  /* 0x00007632c9437816 */ /* 0x000fe40000000043 */
[----:B------:R-:W-:Y:S02]  /*18e00*/  LOP3.LUT R0, R0, 0xffff, RZ, 0xc0, !PT ;  /* 0x0000ffff00007812 */ /* 0x000fe400078ec0ff */
[----:B------:R-:W-:Y:S02]  /*18e10*/  F2FP.PACK_AB R33, R5, R19 ;  /* 0x000000130521723e */ /* 0x000fe400000000ff */
[----:B------:R-:W-:Y:S01]  /*18e20*/  ISETP.GE.U32.AND P2, PT, R217, R0, PT ;  /* 0x00000000d900720c */ /* 0x000fe20003f46070 */
[----:B--2---:R-:W-:Y:S02]  /*18e30*/  @!P6 HADD2 R2, -R69.H0_H0, -RZ.H0_H0 ;  /* 0xa00000ff4502e230 */ /* 0x004fe40000000900 */
[----:B----4-:R-:W-:-:S03]  /*18e40*/  @!P5 HADD2 R20, -R68.H0_H0, -RZ.H0_H0 ;  /* 0xa00000ff4414d230 */ /* 0x010fc60000000900 */
[----:B------:R-:W-:Y:S01]  /*18e50*/  PRMT R14, R2, 0x7610, R14 ;  /* 0x00007610020e7816 */ /* 0x000fe2000000000e */
[----:B---3--:R-:W-:Y:S01]  /*18e60*/  @!P4 HADD2 R16, -R67.H0_H0, -RZ.H0_H0 ;  /* 0xa00000ff4310c230 */ /* 0x008fe20000000900 */
[----:B------:R-:W-:Y:S01]  /*18e70*/  PRMT R5, R20, 0x7610, R5 ;  /* 0x0000761014057816 */ /* 0x000fe20000000005 */
[----:B------:R2:W3:Y:S01]  /*18e80*/  MUFU.EX2 R2, R169 ;  /* 0x000000a900027308 */ /* 0x0004e20000000800 */
[----:B------:R-:W-:Y:S02]  /*18e90*/  @!P6 PRMT R69, R14, 0x5410, RZ ;  /* 0x000054100e45e816 */ /* 0x000fe400000000ff */
[----:B------:R-:W-:Y:S01]  /*18ea0*/  PRMT R0, R16, 0x7610, R0 ;  /* 0x0000761010007816 */ /* 0x000fe20000000000 */
[----:B------:R-:W-:Y:S02]  /*18eb0*/  IMAD.MOV.U32 R20, RZ, RZ, R173 ;  /* 0x000000ffff147224 */ /* 0x000fe400078e00ad */
[----:B------:R-:W-:Y:S02]  /*18ec0*/  IMAD.MOV.U32 R173, RZ, RZ, R162 ;  /* 0x000000ffffad7224 */ /* 0x000fe400078e00a2 */
[----:B------:R4:W1:Y:S01]  /*18ed0*/  MUFU.EX2 R16, R152 ;  /* 0x0000009800107308 */ /* 0x0008620000000800 */
[----:B--2---:R-:W-:-:S07]  /*18ee0*/  IMAD.MOV.U32 R169, RZ, RZ, R165 ;  /* 0x000000ffffa97224 */ /* 0x004fce00078e00a5 */
[----:B------:R2:W-:Y:S01]  /*18ef0*/  MUFU.EX2 R14, R153 ;  /* 0x00000099000e7308 */ /* 0x0005e20000000800 */
[----:B------:R-:W-:Y:S02]  /*18f00*/  PRMT R165, R68, 0x5410, R67 ;  /* 0x0000541044a57816 */ /* 0x000fe40000000043 */
[----:B------:R-:W-:Y:S01]  /*18f10*/  @!P5 PRMT R68, R5, 0x5410, RZ ;  /* 0x000054100544d816 */ /* 0x000fe200000000ff */
[----:B----4-:R-:W4:Y:S04]  /*18f20*/  LDL.LU R152, [R1+0x3f4] ;  /* 0x0003f40001987983 */ /* 0x010f280000300800 */
[----:B--2---:R-:W2:Y:S04]  /*18f30*/  LDL.LU R153, [R1+0x3f0] ;  /* 0x0003f00001997983 */ /* 0x004ea80000300800 */
[----:B------:R1:W2:Y:S04]  /*18f40*/  LDL.LU.S16 R162, [R1+0x44] ;  /* 0x0000440001a27983 */ /* 0x0002a80000300600 */
[----:B------:R1:W2:Y:S04]  /*18f50*/  LDL.LU.S16 R5, [R1+0x40] ;  /* 0x0000400001057983 */ /* 0x0002a80000300600 */
[----:B------:R1:W4:Y:S04]  /*18f60*/  LDL.LU.S16 R23, [R1+0x50] ;  /* 0x0000500001177983 */ /* 0x0003280000300600 */
[----:B------:R1:W4:Y:S01]  /*18f70*/  LDL.LU.S16 R22, [R1+0x4c] ;  /* 0x00004c0001167983 */ /* 0x0003220000300600 */
[----:B------:R-:W-:-:S02]  /*18f80*/  PRMT R65, R40, 0x7632, R65 ;  /* 0x0000763228417816 */ /* 0x000fc40000000041 */
[----:B------:R-:W-:Y:S02]  /*18f90*/  PRMT R61, R41, 0x7632, R61 ;  /* 0x00007632293d7816 */ /* 0x000fe4000000003d */
[----:B------:R-:W-:Y:S01]  /*18fa0*/  @!P4 PRMT R67, R0, 0x5410, RZ ;  /* 0x000054100043c816 */ /* 0x000fe200000000ff */
[----:B------:R-:W-:Y:S01]  /*18fb0*/  FADD.FTZ R0, R4, R15 ;  /* 0x0000000f04007221 */ /* 0x000fe20000010000 */
[----:B---3--:R-:W-:-:S03]  /*18fc0*/  F2FP.PACK_AB R32, R2, R4 ;  /* 0x000000040220723e */ /* 0x008fc600000000ff */
[----:B------:R-:W-:Y:S01]  /*18fd0*/  FADD.FTZ R0, R2, R0 ;  /* 0x0000000002007221 */ /* 0x000fe20000010000 */
[----:B------:R3:W1:Y:S02]  /*18fe0*/  MUFU.EX2 R4, R148 ;  /* 0x0000009400047308 */ /* 0x0006640000000800 */
[----:B---3--:R-:W3:Y:S01]  /*18ff0*/  LDL.LU R148, [R1+0x3e4] ;  /* 0x0003e40001947983 */ /* 0x008ee20000300800 */
[----:B------:R-:W-:Y:S02]  /*19000*/  PRMT R66, R40, 0x7610, R66 ;  /* 0x0000761028427816 */ /* 0x000fe40000000042 */
[----:B------:R-:W-:Y:S01]  /*19010*/  PRMT R64, R41, 0x7610, R64 ;  /* 0x0000761029407816 */ /* 0x000fe20000000040 */
[----:B------:R-:W-:Y:S01]  /*19020*/  IMAD.MOV.U32 R191, RZ, RZ, R169 ;  /* 0x000000ffffbf7224 */ /* 0x000fe200078e00a9 */
[----:B------:R-:W-:Y:S01]  /*19030*/  LOP3.LUT R17, R35, R232, R214, 0x96, !PT ;  /* 0x000000e823117212 */ /* 0x000fe200078e96d6 */
[----:B------:R-:W-:Y:S01]  /*19040*/  IMAD.MOV.U32 R169, RZ, RZ, R163 ;  /* 0x000000ffffa97224 */ /* 0x000fe200078e00a3 */
[----:B------:R-:W-:-:S02]  /*19050*/  PRMT R163, R66, 0x5410, R65 ;  /* 0x0000541042a37816 */ /* 0x000fc40000000041 */
[----:B------:R-:W-:Y:S01]  /*19060*/  LOP3.LUT R18, R125, R233, R34, 0x96, !PT ;  /* 0x000000e97d127212 */ /* 0x000fe200078e9622 */
[----:B-1----:R-:W-:Y:S01]  /*19070*/  FADD.FTZ R0, R16, R0 ;  /* 0x0000000010007221 */ /* 0x002fe20000010000 */
[----:B------:R-:W-:Y:S01]  /*19080*/  F2FP.PACK_AB R34, R4, R14 ;  /* 0x0000000e0422723e */ /* 0x000fe200000000ff */
[----:B--2---:R-:W-:Y:S02]  /*19090*/  @!P2 HADD2 R5, -R61.H0_H0, -RZ.H0_H0 ;  /* 0xa00000ff3d05a230 */ /* 0x004fe40000000900 */
[----:B----4-:R-:W-:-:S03]  /*190a0*/  @!P0 HADD2 R22, -R65.H0_H0, -RZ.H0_H0 ;  /* 0xa00000ff41168230 */ /* 0x010fc60000000900 */
[----:B------:R-:W-:Y:S02]  /*190b0*/  PRMT R19, R5, 0x7610, R19 ;  /* 0x0000761005137816 */ /* 0x000fe40000000013 */
[----:B------:R1:W2:Y:S01]  /*190c0*/  MUFU.EX2 R5, R149 ;  /* 0x0000009500057308 */ /* 0x0002a20000000800 */
[----:B------:R-:W-:-:S07]  /*190d0*/  PRMT R2, R22, 0x7610, R2 ;  /* 0x0000761016027816 */ /* 0x000fce0000000002 */
[----:B------:R4:W-:Y:S01]  /*190e0*/  MUFU.EX2 R22, R202 ;  /* 0x000000ca00167308 */ /* 0x0009e20000000800 */
[----:B-1----:R-:W3:Y:S01]  /*190f0*/  LDL.LU R149, [R1+0x3e0] ;  /* 0x0003e00001957983 */ /* 0x002ee20000300800 */
[----:B----4-:R-:W-:Y:S02]  /*19100*/  IMAD.MOV.U32 R202, RZ, RZ, R173 ;  /* 0x000000ffffca7224 */ /* 0x010fe400078e00ad */
[----:B------:R-:W-:Y:S02]  /*19110*/  IMAD.MOV.U32 R173, RZ, RZ, R171 ;  /* 0x000000ffffad7224 */ /* 0x000fe400078e00ab */
[----:B------:R1:W4:Y:S01]  /*19120*/  LDL.LU.S16 R171, [R1+0x68] ;  /* 0x0000680001ab7983 */ /* 0x0003220000300600 */
[----:B------:R-:W-:Y:S02]  /*19130*/  @!P1 HADD2 R23, -R66.H0_H0, -RZ.H0_H0 ;  /* 0xa00000ff42179230 */ /* 0x000fe40000000900 */
[----:B------:R-:W-:-:S03]  /*19140*/  @!P3 HADD2 R162, -R64.H0_H0, -RZ.H0_H0 ;  /* 0xa00000ff40a2b230 */ /* 0x000fc60000000900 */
[----:B------:R-:W-:Y:S02]  /*19150*/  PRMT R15, R23, 0x7610, R15 ;  /* 0x00007610170f7816 */ /* 0x000fe4000000000f */
[----:B------:R-:W-:Y:S02]  /*19160*/  PRMT R21, R162, 0x7610, R21 ;  /* 0x00007610a2157816 */ /* 0x000fe40000000015 */
[----:B------:R-:W-:Y:S01]  /*19170*/  @!P0 PRMT R65, R2, 0x5410, RZ ;  /* 0x0000541002418816 */ /* 0x000fe200000000ff */
[----:B------:R-:W-:Y:S01]  /*19180*/  FADD.FTZ R2, R14, R3 ;  /* 0x000000030e027221 */ /* 0x000fe20000010000 */
[----:B------:R-:W-:Y:S01]  /*19190*/  @!P1 PRMT R66, R15, 0x5410, RZ ;  /* 0x000054100f429816 */ /* 0x000fe200000000ff */
[----:B------:R-:W-:Y:S01]  /*191a0*/  IMAD.WIDE.U32 R14, R17, -0x2daee0ad, RZ ;  /* 0xd2511f53110e7825 */ /* 0x000fe200078e00ff */
[----:B------:R-:W-:Y:S02]  /*191b0*/  PRMT R162, R64, 0x5410, R61 ;  /* 0x0000541040a27816 */ /* 0x000fe4000000003d */
[----:B------:R-:W-:Y:S01]  /*191c0*/  @!P3 PRMT R64, R21, 0x5410, RZ ;  /* 0x000054101540b816 */ /* 0x000fe200000000ff */
[----:B------:R-:W-:-:S02]  /*191d0*/  IMAD.MOV.U32 R21, RZ, RZ, R20 ;  /* 0x000000ffff157224 */ /* 0x000fc400078e0014 */
[----:B--2---:R-:W-:Y:S01]  /*191e0*/  FADD.FTZ R20, R5, R0 ;  /* 0x0000000005147221 */ /* 0x004fe20000010000 */
[----:B------:R-:W-:Y:S02]  /*191f0*/  LOP3.LUT R0, R15, R234, R246, 0x96, !PT ;  /* 0x000000ea0f007212 */ /* 0x000fe400078e96f6 */
[----:B------:R-:W-:Y:S01]  /*19200*/  @!P2 PRMT R61, R19, 0x5410, RZ ;  /* 0x00005410133da816 */ /* 0x000fe200000000ff */
[----:B------:R-:W-:Y:S01]  /*19210*/  FADD.FTZ R19, R4, R2 ;  /* 0x0000000204137221 */ /* 0x000fe20000010000 */
[----:B------:R-:W-:Y:S01]  /*19220*/  F2FP.PACK_AB R35, R5, R16 ;  /* 0x000000100523723e */ /* 0x000fe200000000ff */
[----:B------:R-:W-:-:S04]  /*19230*/  IMAD.WIDE.U32 R4, R0, -0x326172a9, RZ ;  /* 0xcd9e8d5700047825 */ /* 0x000fc800078e00ff */
[----:B------:R-:W-:Y:S01]  /*19240*/  IMAD.WIDE.U32 R16, R18, -0x2daee0ad, RZ ;  /* 0xd2511f5312107825 */ /* 0x000fe200078e00ff */
[----:B------:R-:W-:-:S04]  /*19250*/  LOP3.LUT R2, R5, R231, R124, 0x96, !PT ;  /* 0x000000e705027212 */ /* 0x000fc800078e967c */
[----:B------:R-:W-:Y:S01]  /*19260*/  LOP3.LUT R0, R17, R241, R14, 0x96, !PT ;  /* 0x000000f111007212 */ /* 0x000fe200078e960e */
[----:B------:R-:W-:-:S05]  /*19270*/  IMAD.WIDE.U32 R2, R2, -0x2daee0ad, RZ ;  /* 0xd2511f5302027825 */ /* 0x000fca00078e00ff */
[----:B------:R-:W-:Y:S01]  /*19280*/  LOP3.LUT R3, R3, R239, R16, 0x96, !PT ;  /* 0x000000ef03037212 */ /* 0x000fe200078e9610 */
[----:B------:R-:W-:-:S05]  /*19290*/  IMAD.WIDE.U32 R16, R0, -0x326172a9, RZ ;  /* 0xcd9e8d5700107825 */ /* 0x000fca00078e00ff */
[----:B------:R-:W-:-:S05]  /*192a0*/  LOP3.LUT R0, R17, R240, R4, 0x96, !PT ;  /* 0x000000f011007212 */ /* 0x000fca00078e9604 */
        /* <DEDUP_REMOVED lines=13> */
[----:B------:R-:W2:Y:S01]  /*19380*/  MUFU.EX2 R23, R21 ;  /* 0x0000001500177308 */ /* 0x000ea20000000800 */
[----:B------:R-:W-:Y:S02]  /*19390*/  LOP3.LUT R4, R4, 0xff, RZ, 0xc0, !PT ;  /* 0x000000ff04047812 */ /* 0x000fe400078ec0ff */
[----:B------:R-:W-:Y:S02]  /*193a0*/  ISETP.GE.U32.AND P0, PT, R217, R0, PT ;  /* 0x00000000d900720c */ /* 0x000fe40003f06070 */
[----:B------:R-:W-:-:S02]  /*193b0*/  LOP3.LUT R0, R2, 0xff, RZ, 0xc0, !PT ;  /* 0x000000ff02007812 */ /* 0x000fc400078ec0ff */
[----:B------:R-:W-:Y:S02]  /*193c0*/  LOP3.LUT R5, R5, R238, R16, 0x96, !PT ;  /* 0x000000ee05057212 */ /* 0x000fe400078e9610 */
[C---:B------:R-:W-:Y:S01]  /*193d0*/  ISETP.GE.U32.AND P2, PT, R217.reuse, R0, PT ;  /* 0x00000000d900720c */ /* 0x040fe20003f46070 */
[----:B------:R1:W1:Y:S01]  /*193e0*/  MUFU.EX2 R16, R191 ;  /* 0x000000bf00107308 */ /* 0x0002620000000800 */
[----:B------:R-:W-:Y:S02]  /*193f0*/  ISETP.GE.U32.AND P5, PT, R217, R4, PT ;  /* 0x00000004d900720c */ /* 0x000fe40003fa6070 */
[--C-:B------:R-:W-:Y:S02]  /*19400*/  SHF.R.U32.HI R0, RZ, 0x18, R2.reuse ;  /* 0x00000018ff007819 */ /* 0x100fe40000011602 */
[----:B------:R-:W-:Y:S02]  /*19410*/  SHF.R.U32.HI R4, RZ, 0x10, R2 ;  /* 0x00000010ff047819 */ /* 0x000fe40000011602 */
[----:B------:R-:W-:Y:S01]  /*19420*/  LOP3.LUT R17, R2, 0xffff, RZ, 0xc0, !PT ;  /* 0x0000ffff02117812 */ /* 0x000fe200078ec0ff */
[----:B------:R-:W-:Y:S01]  /*19430*/  IMAD.WIDE.U32 R2, R5, -0x2daee0ad, RZ ;  /* 0xd2511f5305027825 */ /* 0x000fe200078e00ff */
[----:B------:R-:W-:Y:S01]  /*19440*/  ISETP.GE.U32.AND P6, PT, R217, R0, PT ;  /* 0x00000000d900720c */ /* 0x000fe20003fc6070 */
[----:B------:R-:W2:Y:S01]  /*19450*/  MUFU.EX2 R21, R183 ;  /* 0x000000b700157308 */ /* 0x000ea20000000800 */
[----:B------:R-:W-:-:S02]  /*19460*/  LOP3.LUT R0, R4, 0xff, RZ, 0xc0, !PT ;  /* 0x000000ff04007812 */ /* 0x000fc400078ec0ff */
[C---:B------:R-:W-:Y:S02]  /*19470*/  LOP3.LUT R15, R2.reuse, 0xffff, RZ, 0xc0, !PT ;  /* 0x0000ffff020f7812 */ /* 0x040fe400078ec0ff */
[----:B------:R-:W-:Y:S01]  /*19480*/  ISETP.GE.U32.AND P1, PT, R217, R0, PT ;  /* 0x00000000d900720c */ /* 0x000fe20003f26070 */
[----:B-1----:R1:W3:Y:S01]  /*19490*/  LDL.LU.S16 R191, [R1+0x8c] ;  /* 0x00008c0001bf7983 */ /* 0x0022e20000300600 */
[----:B------:R-:W-:Y:S02]  /*194a0*/  LOP3.LUT R0, R3, R237, R14, 0x96, !PT ;  /* 0x000000ed03007212 */ /* 0x000fe400078e960e */
[----:B------:R-:W-:Y:S02]  /*194b0*/  LOP3.LUT R4, R2, 0xff, RZ, 0xc0, !PT ;  /* 0x000000ff02047812 */ /* 0x000fe400078ec0ff */
[--C-:B------:R-:W-:Y:S02]  /*194c0*/  SHF.R.U32.HI R14, RZ, 0x10, R2.reuse ;  /* 0x00000010ff0e7819 */ /* 0x100fe40000011602 */
[----:B------:R-:W-:Y:S01]  /*194d0*/  SHF.R.U32.HI R3, RZ, 0x18, R2 ;  /* 0x00000018ff037819 */ /* 0x000fe20000011602 */
[----:B--2---:R-:W-:Y:S01]  /*194e0*/  FADD.FTZ R2, R23, R19 ;  /* 0x0000001317027221 */ /* 0x004fe20000010000 */
[----:B------:R-:W-:-:S03]  /*194f0*/  PRMT R54, R38, 0x7610, R54 ;  /* 0x0000761026367816 */ /* 0x000fc60000000036 */
[----:B------:R-:W-:Y:S02]  /*19500*/  FADD.FTZ R5, R16, R2 ;  /* 0x0000000210057221 */ /* 0x000fe40000010000 */
[----:B------:R-:W-:Y:S01]  /*19510*/  FADD.FTZ R2, R22, R20 ;  /* 0x0000001416027221 */ /* 0x000fe20000010000 */
[----:B------:R-:W-:-:S03]  /*19520*/  F2FP.PACK_AB R27, R16, R23 ;  /* 0x00000017101b723e */ /* 0x000fc600000000ff */
[----:B------:R-:W-:Y:S01]  /*19530*/  FADD.FTZ R16, R21, R2 ;  /* 0x0000000215107221 */ /* 0x000fe20000010000 */
[----:B------:R-:W-:Y:S01]  /*19540*/  SHF.R.U32.HI R2, RZ, 0x8, R17 ;  /* 0x00000008ff027819 */ /* 0x000fe20000011611 */
[----:B------:R-:W-:Y:S01]  /*19550*/  IMAD.MOV.U32 R183, RZ, RZ, R181 ;  /* 0x000000ffffb77224 */ /* 0x000fe200078e00b5 */
[----:B------:R-:W-:Y:S01]  /*19560*/  PRMT R53, R38, 0x7632, R53 ;  /* 0x0000763226357816 */ /* 0x000fe20000000035 */
[----:B------:R-:W-:Y:S01]  /*19570*/  IMAD.MOV.U32 R181, RZ, RZ, R180 ;  /* 0x000000ffffb57224 */ /* 0x000fe200078e00b4 */
[----:B------:R-:W-:Y:S01]  /*19580*/  LOP3.LUT R2, R2, 0xffff, RZ, 0xc0, !PT ;  /* 0x0000ffff02027812 */ /* 0x000fe200078ec0ff */
[----:B------:R1:W2:Y:S01]  /*19590*/  LDL.LU.S16 R180, [R1+0x90] ;  /* 0x0000900001b47983 */ /* 0x0002a20000300600 */
[----:B----4-:R-:W-:-:S05]  /*195a0*/  @!P4 HADD2 R171, -R54.H0_H0, -RZ.H0_H0 ;  /* 0xa00000ff36abc230 */ /* 0x010fca0000000900 */
[----:B------:R-:W-:Y:S02]  /*195b0*/  PRMT R219, R171, 0x7610, R219 ;  /* 0x00007610abdb7816 */ /* 0x000fe400000000db */
[----:B------:R-:W-:Y:S02]  /*195c0*/  PRMT R171, R54, 0x5410, R53 ;  /* 0x0000541036ab7816 */ /* 0x000fe40000000035 */
[----:B------:R-:W-:Y:S02]  /*195d0*/  @!P4 PRMT R54, R219, 0x5410, RZ ;  /* 0x00005410db36c816 */ /* 0x000fe400000000ff */
[----:B------:R-:W-:Y:S02]  /*195e0*/  ISETP.GE.U32.AND P4, PT, R217, R2, PT ;  /* 0x00000002d900720c */ /* 0x000fe40003f86070 */
[----:B------:R1:W4:Y:S01]  /*195f0*/  LDL.LU.S16 R2, [R1+0x98] ;  /* 0x0000980001027983 */ /* 0x0003220000300600 */
[C---:B------:R-:W-:Y:S02]  /*19600*/  PRMT R55, R39.reuse, 0x7632, R55 ;  /* 0x0000763227377816 */ /* 0x040fe40000000037 */
[----:B------:R-:W-:-:S02]  /*19610*/  PRMT R56, R39, 0x7610, R56 ;  /* 0x0000761027387816 */ /* 0x000fc40000000038 */
[C---:B------:R-:W-:Y:S02]  /*19620*/  PRMT R50, R26.reuse, 0x7610, R50 ;  /* 0x000076101a327816 */ /* 0x040fe40000000032 */
[----:B------:R-:W-:Y:S01]  /*19630*/  PRMT R49, R26, 0x7632, R49 ;  /* 0x000076321a317816 */ /* 0x000fe20000000031 */
[----:B---3--:R-:W-:-:S05]  /*19640*/  @!P3 HADD2 R191, -R53.H0_H0, -RZ.H0_H0 ;  /* 0xa00000ff35bfb230 */ /* 0x008fca0000000900 */
[----:B------:R-:W-:-:S04]  /*19650*/  PRMT R17, R191, 0x7610, R17 ;  /* 0x00007610bf117816 */ /* 0x000fc80000000011 */
[----:B------:R-:W-:Y:S02]  /*19660*/  @!P3 PRMT R53, R17, 0x5410, RZ ;  /* 0x000054101135b816 */ /* 0x000fe400000000ff */
[----:B------:R3:W-:Y:S01]  /*19670*/  MUFU.EX2 R17, R173 ;  /* 0x000000ad00117308 */ /* 0x0007e20000000800 */
[----:B------:R-:W-:Y:S01]  /*19680*/  ISETP.GE.U32.AND P3, PT, R217, R4, PT ;  /* 0x00000004d900720c */ /* 0x000fe20003f66070 */
[----:B--2---:R-:W-:-:S06]  /*19690*/  @!P0 HADD2 R180, -R55.H0_H0, -RZ.H0_H0 ;  /* 0xa00000ff37b48230 */ /* 0x004fcc0000000900 */
[----:B------:R-:W2:Y:S01]  /*196a0*/  MUFU.EX2 R4, R202 ;  /* 0x000000ca00047308 */ /* 0x000ea20000000800 */
[----:B------:R-:W-:Y:S01]  /*196b0*/  PRMT R23, R180, 0x7610, R23 ;  /* 0x00007610b4177816 */ /* 0x000fe20000000017 */
[----:B------:R-:W-:Y:S01]  /*196c0*/  IMAD.MOV.U32 R180, RZ, RZ, R170 ;  /* 0x000000ffffb47224 */ /* 0x000fe200078e00aa */
[----:B------:R-:W-:Y:S01]  /*196d0*/  PRMT R170, R56, 0x5410, R55 ;  /* 0x0000541038aa7816 */ /* 0x000fe20000000037 */
[----:B---3--:R-:W-:Y:S01]  /*196e0*/  IMAD.MOV.U32 R173, RZ, RZ, R169 ;  /* 0x000000ffffad7224 */ /* 0x008fe200078e00a9 */
[----:B------:R-:W-:Y:S01]  /*196f0*/  @!P0 PRMT R55, R23, 0x5410, RZ ;  /* 0x0000541017378816 */ /* 0x000fe200000000ff */
[----:B------:R1:W3:Y:S01]  /*19700*/  LDL.LU.S16 R169, [R1+0x9c] ;  /* 0x00009c0001a97983 */ /* 0x0002e20000300600 */
[----:B------:R-:W-:-:S03]  /*19710*/  ISETP.GE.U32.AND P0, PT, R217, R3, PT ;  /* 0x00000003d900720c */ /* 0x000fc60003f06070 */
[----:B------:R1:W3:Y:S04]  /*19720*/  LDL.LU.S16 R191, [R1+0xa4] ;  /* 0x0000a40001bf7983 */ /* 0x0002e80000300600 */
[----:B------:R1:W3:Y:S01]  /*19730*/  LDL.LU.S16 R23, [R1+0xac] ;  /* 0x0000ac0001177983 */ /* 0x0002e20000300600 */
[----:B--2---:R-:W-:Y:S01]  /*19740*/  F2FP.PACK_AB R26, R4, R17 ;  /* 0x00000011041a723e */ /* 0x004fe200000000ff */
[----:B----4-:R-:W-:-:S05]  /*19750*/  @!P5 HADD2 R2, -R56.H0_H0, -RZ.H0_H0 ;  /* 0xa00000ff3802d230 */ /* 0x010fca0000000900 */
[----:B------:R-:W-:Y:S02]  /*19760*/  PRMT R3, R2, 0x7610, R3 ;  /* 0x0000761002037816 */ /* 0x000fe40000000003 */
[----:B------:R-:W-:-:S04]  /*19770*/  SHF.R.U32.HI R2, RZ, 0x10, R0 ;  /* 0x00000010ff027819 */ /* 0x000fc80000011600 */
[----:B------:R-:W-:Y:S02]  /*19780*/  LOP3.LUT R2, R2, 0xff, RZ, 0xc0, !PT ;  /* 0x000000ff02027812 */ /* 0x000fe400078ec0ff */
[----:B------:R-:W-:Y:S02]  /*19790*/  @!P5 PRMT R56, R3, 0x5410, RZ ;  /* 0x000054100338d816 */ /* 0x000fe400000000ff */
[----:B------:R-:W-:Y:S01]  /*197a0*/  ISETP.GE.U32.AND P5, PT, R217, R2, PT ;  /* 0x00000002d900720c */ /* 0x000fe20003fa6070 */
[----:B------:R-:W-:-:S04]  /*197b0*/  FADD.FTZ R2, R17, R5 ;  /* 0x0000000511027221 */ /* 0x000fc80000010000 */
[----:B------:R-:W-:Y:S02]  /*197c0*/  FADD.FTZ R3, R4, R2 ;  /* 0x0000000204037221 */ /* 0x000fe40000010000 */
[----:B------:R1:W2:Y:S01]  /*197d0*/  LDL.LU.S16 R4, [R1+0xb4] ;  /* 0x0000b40001047983 */ /* 0x0002a20000300600 */
[C---:B------:R-:W-:Y:S02]  /*197e0*/  PRMT R52, R29.reuse, 0x7610, R52 ;  /* 0x000076101d347816 */ /* 0x040fe40000000034 */
[----:B------:R-:W-:Y:S02]  /*197f0*/  LOP3.LUT R2, R0, 0xff, RZ, 0xc0, !PT ;  /* 0x000000ff00027812 */ /* 0x000fe400078ec0ff */
[----:B------:R-:W-:Y:S02]  /*19800*/  PRMT R51, R29, 0x7632, R51 ;  /* 0x000076321d337816 */ /* 0x000fe40000000033 */
[----:B------:R-:W-:Y:S01]  /*19810*/  F2FP.PACK_AB R28, R21, R22 ;  /* 0x00000016151c723e */ /* 0x000fe200000000ff */
[----:B---3--:R-:W-:-:S02]  /*19820*/  @!P2 HADD2 R169, -R50.H0_H0, -RZ.H0_H0 ;  /* 0xa00000ff32a9a230 */ /* 0x008fc40000000900 */
[----:B------:R-:W-:-:S03]  /*19830*/  @!P4 HADD2 R191, -R49.H0_H0, -RZ.H0_H0 ;  /* 0xa00000ff31bfc230 */ /* 0x000fc60000000900 */
[----:B------:R-:W-:Y:S02]  /*19840*/  PRMT R200, R169, 0x7610, R200 ;  /* 0x00007610a9c87816 */ /* 0x000fe400000000c8 */
[----:B------:R-:W-:Y:S01]  /*19850*/  PRMT R169, R50, 0x5410, R49 ;  /* 0x0000541032a97816 */ /* 0x000fe20000000031 */
[----:B------:R-:W-:Y:S01]  /*19860*/  @!P1 HADD2 R23, -R52.H0_H0, -RZ.H0_H0 ;  /* 0xa00000ff34179230 */ /* 0x000fe20000000900 */
[----:B------:R-:W-:Y:S02]  /*19870*/  @!P2 PRMT R50, R200, 0x5410, RZ ;  /* 0x00005410c832a816 */ /* 0x000fe400000000ff */
[----:B------:R-:W-:Y:S02]  /*19880*/  PRMT R175, R191, 0x7610, R175 ;  /* 0x00007610bfaf7816 */ /* 0x000fe400000000af */
[----:B------:R-:W-:Y:S02]  /*19890*/  ISETP.GE.U32.AND P2, PT, R217, R2, PT ;  /* 0x00000002d900720c */ /* 0x000fe40003f46070 */
[----:B------:R-:W-:-:S02]  /*198a0*/  SHF.R.U32.HI R2, RZ, 0x18, R0 ;  /* 0x00000018ff027819 */ /* 0x000fc40000011600 */
[----:B------:R-:W-:Y:S02]  /*198b0*/  @!P4 PRMT R49, R175, 0x5410, RZ ;  /* 0x00005410af31c816 */ /* 0x000fe400000000ff */
[----:B------:R-:W-:Y:S02]  /*198c0*/  PRMT R21, R23, 0x7610, R21 ;  /* 0x0000761017157816 */ /* 0x000fe40000000015 */
[----:B------:R-:W-:Y:S01]  /*198d0*/  ISETP.GE.U32.AND P4, PT, R217, R2, PT ;  /* 0x00000002d900720c */ /* 0x000fe20003f86070 */
[----:B------:R-:W-:Y:S01]  /*198e0*/  IMAD.MOV.U32 R175, RZ, RZ, R167 ;  /* 0x000000ffffaf7224 */ /* 0x000fe200078e00a7 */
[----:B------:R-:W-:Y:S02]  /*198f0*/  LOP3.LUT R2, R14, 0xff, RZ, 0xc0, !PT ;  /* 0x000000ff0e027812 */ /* 0x000fe400078ec0ff */
[----:B------:R-:W-:Y:S02]  /*19900*/  PRMT R167, R52, 0x5410, R51 ;  /* 0x0000541034a77816 */ /* 0x000fe40000000033 */
[----:B------:R-:W-:-:S02]  /*19910*/  @!P1 PRMT R52, R21, 0x5410, RZ ;  /* 0x0000541015349816 */ /* 0x000fc400000000ff */
[----:B------:R-:W-:Y:S01]  /*19920*/  ISETP.GE.U32.AND P1, PT, R217, R2, PT ;  /* 0x00000002d900720c */ /* 0x000fe20003f26070 */
[----:B--2---:R-:W-:-:S05]  /*19930*/  @!P6 HADD2 R4, -R51.H0_H0, -RZ.H0_H0 ;  /* 0xa00000ff3304e230 */ /* 0x004fca0000000900 */
[----:B------:R-:W-:Y:S02]  /*19940*/  PRMT R2, R4, 0x7610, R2 ;  /* 0x0000761004027816 */ /* 0x000fe40000000002 */
[----:B------:R1:W2:Y:S02]  /*19950*/  LDL.LU.S16 R4, [R1+0xc0] ;  /* 0x0000c00001047983 */ /* 0x0002a40000300600 */
[----:B------:R-:W-:Y:S02]  /*19960*/  @!P6 PRMT R51, R2, 0x5410, RZ ;  /* 0x000054100233e816 */ /* 0x000fe400000000ff */
[----:B------:R1:W3:Y:S04]  /*19970*/  LDL.LU.S16 R2, [R1+0xc8] ;  /* 0x0000c80001027983 */ /* 0x0002e80000300600 */
[----:B------:R1:W4:Y:S04]  /*19980*/  LDL.LU.S16 R23, [R1+0xd0] ;  /* 0x0000d00001177983 */ /* 0x0003280000300600 */
[----:B------:R1:W4:Y:S01]  /*19990*/  LDL.LU.S16 R21, [R1+0xcc] ;  /* 0x0000cc0001157983 */ /* 0x0003220000300600 */
[----:B------:R-:W-:-:S04]  /*199a0*/  LOP3.LUT R0, R0, 0xffff, RZ, 0xc0, !PT ;  /* 0x0000ffff00007812 */ /* 0x000fc800078ec0ff */
[----:B------:R-:W-:-:S04]  /*199b0*/  SHF.R.U32.HI R0, RZ, 0x8, R0 ;  /* 0x00000008ff007819 */ /* 0x000fc80000011600 */
[----:B------:R-:W-:-:S04]  /*199c0*/  LOP3.LUT R0, R0, 0xffff, RZ, 0xc0, !PT ;  /* 0x0000ffff00007812 */ /* 0x000fc800078ec0ff */
[----:B------:R-:W-:Y:S02]  /*199d0*/  ISETP.GE.U32.AND P6, PT, R217, R0, PT ;  /* 0x00000000d900720c */ /* 0x000fe40003fc6070 */
[C---:B------:R-:W-:Y:S02]  /*199e0*/  PRMT R46, R30.reuse, 0x7610, R46 ;  /* 0x000076101e2e7816 */ /* 0x040fe4000000002e */
[C---:B------:R-:W-:Y:S02]  /*199f0*/  PRMT R48, R31.reuse, 0x7610, R48 ;  /* 0x000076101f307816 */ /* 0x040fe40000000030 */
[----:B------:R-:W-:Y:S02]  /*19a00*/  PRMT R45, R30, 0x7632, R45 ;  /* 0x000076321e2d7816 */ /* 0x000fe4000000002d */
[----:B------:R-:W-:Y:S01]  /*19a10*/  PRMT R47, R31, 0x7632, R47 ;  /* 0x000076321f2f7816 */ /* 0x000fe2000000002f */
[----:B------:R-:W-:Y:S01]  /*19a20*/  IMAD.MOV.U32 R200, RZ, RZ, R183 ;  /* 0x000000ffffc87224 */ /* 0x000fe200078e00b7 */
[----:B------:R-:W-:Y:S01]  /*19a30*/  SHF.R.U32.HI R0, RZ, 0x8, R15 ;  /* 0x00000008ff007819 */ /* 0x000fe2000001160f */
[----:B------:R-:W-:Y:S01]  /*19a40*/  IMAD.MOV.U32 R183, RZ, RZ, R181 ;  /* 0x000000ffffb77224 */ /* 0x000fe200078e00b5 */
[----:B------:R-:W-:Y:S01]  /*19a50*/  MUFU.EX2 R15, R141 ;  /* 0x0000008d000f7308 */ /* 0x000fe20000000800 */
[----:B------:R-:W-:Y:S01]  /*19a60*/  IMAD.MOV.U32 R181, RZ, RZ, R172 ;  /* 0x000000ffffb57224 */ /* 0x000fe200078e00ac */
[----:B------:R-:W-:Y:S01]  /*19a70*/  LOP3.LUT R0, R0, 0xffff, RZ, 0xc0, !PT ;  /* 0x0000ffff00007812 */ /* 0x000fe200078ec0ff */
[----:B--2---:R-:W-:-:S02]  /*19a80*/  @!P2 HADD2 R4, -R46.H0_H0, -RZ.H0_H0 ;  /* 0xa00000ff2e04a230 */ /* 0x004fc40000000900 */
[----:B---3--:R-:W-:Y:S02]  /*19a90*/  @!P6 HADD2 R2, -R45.H0_H0, -RZ.H0_H0 ;  /* 0xa00000ff2d02e230 */ /* 0x008fe40000000900 */
[----:B----4-:R-:W-:Y:S01]  /*19aa0*/  @!P5 HADD2 R23, -R48.H0_H0, -RZ.H0_H0 ;  /* 0xa00000ff3017d230 */ /* 0x010fe20000000900 */
[----:B------:R-:W-:Y:S02]  /*19ab0*/  PRMT R174, R4, 0x7610, R174 ;  /* 0x0000761004ae7816 */ /* 0x000fe400000000ae */
[----:B------:R2:W3:Y:S01]  /*19ac0*/  MUFU.EX2 R4, R175 ;  /* 0x000000af00047308 */ /* 0x0004e20000000800 */
[----:B------:R-:W-:Y:S02]  /*19ad0*/  PRMT R14, R2, 0x7610, R14 ;  /* 0x00007610020e7816 */ /* 0x000fe4000000000e */
[----:B------:R-:W-:-:S05]  /*19ae0*/  PRMT R5, R23, 0x7610, R5 ;  /* 0x0000761017057816 */ /* 0x000fca0000000005 */
[----:B------:R4:W1:Y:S01]  /*19af0*/  MUFU.EX2 R2, R140 ;  /* 0x0000008c00027308 */ /* 0x0008620000000800 */
[----:B--2---:R-:W-:Y:S02]  /*19b00*/  PRMT R175, R46, 0x5410, R45 ;  /* 0x000054102eaf7816 */ /* 0x004fe4000000002d */
[----:B------:R-:W-:Y:S02]  /*19b10*/  @!P2 PRMT R46, R174, 0x5410, RZ ;  /* 0x00005410ae2ea816 */ /* 0x000fe400000000ff */
[----:B------:R-:W-:Y:S02]  /*19b20*/  PRMT R174, R48, 0x5410, R47 ;  /* 0x0000541030ae7816 */ /* 0x000fe4000000002f */
[----:B------:R-:W-:Y:S01]  /*19b30*/  @!P5 PRMT R48, R5, 0x5410, RZ ;  /* 0x000054100530d816 */ /* 0x000fe200000000ff */
[----:B----4-:R-:W2:Y:S04]  /*19b40*/  LDL.LU R140, [R1+0x3dc] ;  /* 0x0003dc00018c7983 */ /* 0x010ea80000300800 */
[----:B------:R-:W4:Y:S04]  /*19b50*/  LDL.LU R141, [R1+0x3d8] ;  /* 0x0003d800018d7983 */ /* 0x000f280000300800 */
[----:B------:R2:W2:Y:S04]  /*19b60*/  LDL.LU.S16 R172, [R1+0xd8] ;  /* 0x0000d80001ac7983 */ /* 0x0004a80000300600 */
[----:B------:R2:W2:Y:S01]  /*19b70*/  LDL.LU.S16 R5, [R1+0xd4] ;  /* 0x0000d40001057983 */ /* 0x0004a20000300600 */
[----:B------:R-:W-:Y:S01]  /*19b80*/  @!P4 HADD2 R21, -R47.H0_H0, -RZ.H0_H0 ;  /* 0xa00000ff2f15c230 */ /* 0x000fe20000000900 */
[----:B------:R-:W-:-:S02]  /*19b90*/  ISETP.GE.U32.AND P2, PT, R217, R0, PT ;  /* 0x00000000d900720c */ /* 0x000fc40003f46070 */
[----:B------:R2:W4:Y:S02]  /*19ba0*/  LDL.LU.S16 R23, [R1+0xe0] ;  /* 0x0000e00001177983 */ /* 0x0005240000300600 */
[----:B------:R-:W-:Y:S02]  /*19bb0*/  PRMT R0, R21, 0x7610, R0 ;  /* 0x0000761015007816 */ /* 0x000fe40000000000 */
[----:B------:R2:W4:Y:S01]  /*19bc0*/  LDL.LU.S16 R21, [R1+0xdc] ;  /* 0x0000dc0001157983 */ /* 0x0005220000300600 */
[----:B------:R-:W-:Y:S02]  /*19bd0*/  PRMT R41, R25, 0x7632, R41 ;  /* 0x0000763219297816 */ /* 0x000fe40000000029 */
[----:B------:R-:W-:Y:S01]  /*19be0*/  @!P4 PRMT R47, R0, 0x5410, RZ ;  /* 0x00005410002fc816 */ /* 0x000fe200000000ff */
[----:B---3--:R-:W-:Y:S01]  /*19bf0*/  FADD.FTZ R0, R4, R16 ;  /* 0x0000001004007221 */ /* 0x008fe20000010000 */
[----:B------:R-:W-:Y:S02]  /*19c00*/  @!P6 PRMT R45, R14, 0x5410, RZ ;  /* 0x000054100e2de816 */ /* 0x000fe400000000ff */
[----:B-1----:R-:W-:Y:S01]  /*19c10*/  F2FP.PACK_AB R22, R2, R4 ;  /* 0x000000040216723e */ /* 0x002fe200000000ff */
[----:B------:R1:W-:Y:S01]  /*19c20*/  MUFU.EX2 R14, R136 ;  /* 0x00000088000e7308 */ /* 0x0003e20000000800 */
[----:B------:R-:W-:-:S07]  /*19c30*/  PRMT R43, R24, 0x7632, R43 ;  /* 0x00007632182b7816 */ /* 0x000fce000000002b */
[----:B------:R-:W3:Y:S01]  /*19c40*/  MUFU.EX2 R4, R137 ;  /* 0x0000008900047308 */ /* 0x000ee20000000800 */
[----:B------:R-:W-:Y:S01]  /*19c50*/  FADD.FTZ R0, R2, R0 ;  /* 0x0000000002007221 */ /* 0x000fe20000010000 */
[----:B------:R-:W-:Y:S02]  /*19c60*/  PRMT R44, R24, 0x7610, R44 ;  /* 0x00007610182c7816 */ /* 0x000fe4000000002c */
[----:B------:R-:W-:Y:S01]  /*19c70*/  PRMT R42, R25, 0x7610, R42 ;  /* 0x00007610192a7816 */ /* 0x000fe2000000002a */
[----:B------:R-:W-:Y:S01]  /*19c80*/  IMAD.MOV.U32 R202, RZ, RZ, R173 ;  /* 0x000000ffffca7224 */ /* 0x000fe200078e00ad */
[----:B------:R-:W-:Y:S02]  /*19c90*/  LOP3.LUT R18, R37, R232, R214, 0x96, !PT ;  /* 0x000000e825127212 */ /* 0x000fe400078e96d6 */
[----:B------:R-:W-:Y:S01]  /*19ca0*/  PRMT R173, R44, 0x5410, R43 ;  /* 0x000054102cad7816 */ /* 0x000fe2000000002b */
[----:B------:R-:W-:Y:S01]  /*19cb0*/  FADD.FTZ R0, R15, R0 ;  /* 0x000000000f007221 */ /* 0x000fe20000010000 */
[----:B------:R-:W-:Y:S01]  /*19cc0*/  LOP3.LUT R19, R125, R233, R36, 0x96, !PT ;  /* 0x000000e97d137212 */ /* 0x000fe200078e9624 */
[----:B-1----:R-:W4:Y:S01]  /*19cd0*/  LDL.LU R136, [R1+0x3d4] ;  /* 0x0003d40001887983 */ /* 0x002f220000300800 */
[----:B---3--:R-:W-:-:S03]  /*19ce0*/  F2FP.PACK_AB R24, R4, R14 ;  /* 0x0000000e0418723e */ /* 0x008fc600000000ff */
[----:B------:R-:W3:Y:S01]  /*19cf0*/  LDL.LU R137, [R1+0x3d0] ;  /* 0x0003d00001897983 */ /* 0x000ee20000300800 */
[----:B--2---:R-:W-:-:S05]  /*19d00*/  @!P2 HADD2 R5, -R41.H0_H0, -RZ.H0_H0 ;  /* 0xa00000ff2905a230 */ /* 0x004fca0000000900 */
[----:B------:R-:W-:Y:S02]  /*19d10*/  PRMT R17, R5, 0x7610, R17 ;  /* 0x0000761005117816 */ /* 0x000fe40000000011 */
[----:B------:R-:W1:Y:S01]  /*19d20*/  MUFU.EX2 R5, R6 ;  /* 0x0000000600057308 */ /* 0x000e620000000800 */
[----:B----4-:R-:W-:-:S05]  /*19d30*/  @!P0 HADD2 R21, -R43.H0_H0, -RZ.H0_H0 ;  /* 0xa00000ff2b158230 */ /* 0x010fca0000000900 */
[----:B------:R-:W-:Y:S01]  /*19d40*/  PRMT R2, R21, 0x7610, R2 ;  /* 0x0000761015027816 */ /* 0x000fe20000000002 */
[----:B------:R-:W-:-:S03]  /*19d50*/  @!P3 HADD2 R172, -R42.H0_H0, -RZ.H0_H0 ;  /* 0xa00000ff2aacb230 */ /* 0x000fc60000000900 */
[----:B------:R-:W-:Y:S01]  /*19d60*/  @!P0 PRMT R43, R2, 0x5410, RZ ;  /* 0x00005410022b8816 */ /* 0x000fe200000000ff */
[----:B------:R-:W-:Y:S01]  /*19d70*/  FADD.FTZ R2, R14, R3 ;  /* 0x000000030e027221 */ /* 0x000fe20000010000 */
[C---:B-1----:R-:W-:Y:S01]  /*19d80*/  F2FP.PACK_AB R60, R5.reuse, R15 ;  /* 0x0000000f053c723e */ /* 0x042fe200000000ff */
[----:B------:R-:W-:Y:S01]  /*19d90*/  IMAD.WIDE.U32 R14, R18, -0x2daee0ad, RZ ;  /* 0xd2511f53120e7825 */ /* 0x000fe200078e00ff */
[----:B------:R-:W-:Y:S01]  /*19da0*/  PRMT R20, R172, 0x7610, R20 ;  /* 0x00007610ac147816 */ /* 0x000fe20000000014 */
[----:B------:R-:W-:Y:S01]  /*19db0*/  @!P1 HADD2 R23, -R44.H0_H0, -RZ.H0_H0 ;  /* 0xa00000ff2c179230 */ /* 0x000fe20000000900 */
[----:B------:R-:W2:Y:S01]  /*19dc0*/  LDL.LU R6, [R1+0x3cc] ;  /* 0x0003cc0001067983 */ /* 0x000ea20000300800 */
[----:B------:R-:W-:Y:S01]  /*19dd0*/  FADD.FTZ R21, R5, R0 ;  /* 0x0000000005157221 */ /* 0x000fe20000010000 */
[----:B------:R-:W-:Y:S02]  /*19de0*/  LOP3.LUT R0, R15, R234, R246, 0x96, !PT ;  /* 0x000000ea0f007212 */ /* 0x000fe400078e96f6 */
[----:B------:R-:W-:-:S02]  /*19df0*/  PRMT R172, R42, 0x5410, R41 ;  /* 0x000054102aac7816 */ /* 0x000fc40000000029 */
[----:B------:R-:W-:Y:S01]  /*19e00*/  @!P3 PRMT R42, R20, 0x5410, RZ ;  /* 0x00005410142ab816 */ /* 0x000fe200000000ff */
[----:B------:R-:W-:Y:S01]  /*19e10*/  FADD.FTZ R20, R4, R2 ;  /* 0x0000000204147221 */ /* 0x000fe20000010000 */
[----:B------:R-:W-:Y:S01]  /*19e20*/  PRMT R16, R23, 0x7610, R16 ;  /* 0x0000761017107816 */ /* 0x000fe20000000010 */
[----:B------:R-:W-:Y:S01]  /*19e30*/  IMAD.WIDE.U32 R4, R0, -0x326172a9, RZ ;  /* 0xcd9e8d5700047825 */ /* 0x000fe200078e00ff */
[----:B------:R-:W-:Y:S02]  /*19e40*/  @!P2 PRMT R41, R17, 0x5410, RZ ;  /* 0x000054101129a816 */ /* 0x000fe400000000ff */
[----:B------:R-:W-:Y:S01]  /*19e50*/  @!P1 PRMT R44, R16, 0x5410, RZ ;  /* 0x00005410102c9816 */ /* 0x000fe200000000ff */
[----:B------:R-:W-:Y:S01]  /*19e60*/  IMAD.WIDE.U32 R16, R19, -0x2daee0ad, RZ ;  /* 0xd2511f5313107825 */ /* 0x000fe200078e00ff */
[----:B------:R-:W-:-:S04]  /*19e70*/  LOP3.LUT R2, R5, R231, R124, 0x96, !PT ;  /* 0x000000e705027212 */ /* 0x000fc800078e967c */
[----:B------:R-:W-:Y:S01]  /*19e80*/  LOP3.LUT R0, R17, R241, R14, 0x96, !PT ;  /* 0x000000f111007212 */ /* 0x000fe200078e960e */
[----:B------:R-:W-:-:S05]  /*19e90*/  IMAD.WIDE.U32 R2, R2, -0x2daee0ad, RZ ;  /* 0xd2511f5302027825 */ /* 0x000fca00078e00ff */
[----:B------:R-:W-:Y:S01]  /*19ea0*/  LOP3.LUT R3, R3, R239, R16, 0x96, !PT ;  /* 0x000000ef03037212 */ /* 0x000fe200078e9610 */
[----:B------:R-:W-:Y:S01]  /*19eb0*/  IMAD.WIDE.U32 R16, R0, -0x326172a9, RZ ;  /* 0xcd9e8d5700107825 */ /* 0x000fe200078e00ff */
[----:B------:R1:W-:Y:S04]  /*19ec0*/  MUFU.EX2 R19, R178 ;  /* 0x000000b200137308 */ /* 0x0003e80000000800 */
[----:B------:R-:W-:Y:S01]  /*19ed0*/  LOP3.LUT R0, R17, R240, R4, 0x96, !PT ;  /* 0x000000f011007212 */ /* 0x000fe200078e9604 */
[----:B------:R-:W-:-:S05]  /*19ee0*/  IMAD.WIDE.U32 R4, R3, -0x326172a9, RZ ;  /* 0xcd9e8d5703047825 */ /* 0x000fca00078e00ff */
[----:B------:R-:W-:Y:S02]  /*19ef0*/  LOP3.LUT R5, R5, R238, R16, 0x96, !PT ;  /* 0x000000ee05057212 */ /* 0x000fe400078e9610 */
[----:B------:R4:W-:Y:S01]  /*19f00*/  MUFU.EX2 R16, R180 ;  /* 0x000000b400107308 */ /* 0x0009e20000000800 */
[----:B-1----:R1:W2:Y:S07]  /*19f10*/  LDL.LU.S16 R178, [R1+0xf4] ;  /* 0x0000f40001b27983 */ /* 0x0022ae0000300600 */
[----:B------:R3:W-:Y:S01]  /*19f20*/  MUFU.EX2 R18, R177 ;  /* 0x000000b100127308 */ /* 0x0007e20000000800 */
[----:B----4-:R-:W-:-:S02]  /*19f30*/  IMAD.MOV.U32 R180, RZ, RZ, R179 ;  /* 0x000000ffffb47224 */ /* 0x010fc400078e00b3 */
[----:B------:R1:W4:Y:S04]  /*19f40*/  LDL.LU.S16 R179, [R1+0x100] ;  /* 0x0001000001b37983 */ /* 0x0003280000300600 */
[----:B---3--:R1:W3:Y:S04]  /*19f50*/  LDL.LU.S16 R177, [R1+0x104] ;  /* 0x0001040001b17983 */ /* 0x0082e80000300600 */
[----:B------:R1:W4:Y:S01]  /*19f60*/  LDL.LU.S16 R191, [R1+0x110] ;  /* 0x0001100001bf7983 */ /* 0x0003220000300600 */
[----:B------:R-:W-:-:S05]  /*19f70*/  IMAD.WIDE.U32 R14, R0, -0x2daee0ad, RZ ;  /* 0xd2511f53000e7825 */ /* 0x000fca00078e00ff */
        /* <DEDUP_REMOVED lines=14> */
[----:B------:R-:W-:Y:S02]  /*1a060*/  LOP3.LUT R17, R2, 0xffff, RZ, 0xc0, !PT ;  /* 0x0000ffff02117812 */ /* 0x000fe400078ec0ff */
[C---:B------:R-:W-:Y:S02]  /*1a070*/  ISETP.GE.U32.AND P2, PT, R217.reuse, R0, PT ;  /* 0x00000000d900720c */ /* 0x040fe40003f46070 */
[--C-:B------:R-:W-:Y:S02]  /*1a080*/  SHF.R.U32.HI R0, RZ, 0x10, R2.reuse ;  /* 0x00000010ff007819 */ /* 0x100fe40000011602 */
[----:B------:R-:W-:Y:S02]  /*1a090*/  SHF.R.U32.HI R2, RZ, 0x18, R2 ;  /* 0x00000018ff027819 */ /* 0x000fe40000011602 */
[----:B------:R-:W-:Y:S02]  /*1a0a0*/  LOP3.LUT R0, R0, 0xff, RZ, 0xc0, !PT ;  /* 0x000000ff00007812 */ /* 0x000fe400078ec0ff */
[----:B------:R-:W-:Y:S01]  /*1a0b0*/  ISETP.GE.U32.AND P6, PT, R217, R2, PT ;  /* 0x00000002d900720c */ /* 0x000fe20003fc6070 */
[----:B------:R-:W-:Y:S01]  /*1a0c0*/  IMAD.WIDE.U32 R2, R5, -0x2daee0ad, RZ ;  /* 0xd2511f5305027825 */ /* 0x000fe200078e00ff */
[----:B------:R-:W-:-:S02]  /*1a0d0*/  LOP3.LUT R4, R4, 0xff, RZ, 0xc0, !PT ;  /* 0x000000ff04047812 */ /* 0x000fc400078ec0ff */
[C---:B------:R-:W-:Y:S02]  /*1a0e0*/  ISETP.GE.U32.AND P1, PT, R217.reuse, R0, PT ;  /* 0x00000000d900720c */ /* 0x040fe40003f26070 */
[----:B------:R-:W-:Y:S01]  /*1a0f0*/  ISETP.GE.U32.AND P5, PT, R217, R4, PT ;  /* 0x00000004d900720c */ /* 0x000fe20003fa6070 */
[----:B-1----:R-:W-:Y:S01]  /*1a100*/  FADD.FTZ R4, R23, R20 ;  /* 0x0000001417047221 */ /* 0x002fe20000010000 */
[----:B------:R-:W-:Y:S02]  /*1a110*/  LOP3.LUT R0, R3, R237, R14, 0x96, !PT ;  /* 0x000000ed03007212 */ /* 0x000fe400078e960e */
[C---:B------:R-:W-:Y:S02]  /*1a120*/  LOP3.LUT R15, R2.reuse, 0xffff, RZ, 0xc0, !PT ;  /* 0x0000ffff020f7812 */ /* 0x040fe400078ec0ff */
[----:B------:R-:W-:Y:S02]  /*1a130*/  PRMT R38, R33, 0x7610, R38 ;  /* 0x0000761021267816 */ /* 0x000fe40000000026 */
[----:B------:R-:W-:-:S02]  /*1a140*/  LOP3.LUT R5, R2, 0xff, RZ, 0xc0, !PT ;  /* 0x000000ff02057812 */ /* 0x000fc400078ec0ff */
[--C-:B------:R-:W-:Y:S02]  /*1a150*/  SHF.R.U32.HI R14, RZ, 0x10, R2.reuse ;  /* 0x00000010ff0e7819 */ /* 0x100fe40000011602 */
[----:B------:R-:W-:Y:S01]  /*1a160*/  SHF.R.U32.HI R3, RZ, 0x18, R2 ;  /* 0x00000018ff037819 */ /* 0x000fe20000011602 */
[----:B------:R-:W-:Y:S01]  /*1a170*/  FADD.FTZ R2, R19, R21 ;  /* 0x0000001513027221 */ /* 0x000fe20000010000 */
[C---:B------:R-:W-:Y:S01]  /*1a180*/  F2FP.PACK_AB R20, R16.reuse, R23 ;  /* 0x000000171014723e */ /* 0x040fe200000000ff */
[----:B------:R-:W-:Y:S01]  /*1a190*/  FADD.FTZ R4, R16, R4 ;  /* 0x0000000410047221 */ /* 0x000fe20000010000 */
[----:B------:R-:W-:Y:S01]  /*1a1a0*/  PRMT R39, R32, 0x7632, R39 ;  /* 0x0000763220277816 */ /* 0x000fe20000000027 */
[----:B------:R-:W-:Y:S01]  /*1a1b0*/  FADD.FTZ R16, R18, R2 ;  /* 0x0000000212107221 */ /* 0x000fe20000010000 */
[----:B------:R-:W-:Y:S02]  /*1a1c0*/  SHF.R.U32.HI R2, RZ, 0x8, R17 ;  /* 0x00000008ff027819 */ /* 0x000fe40000011611 */
[----:B------:R-:W-:-:S02]  /*1a1d0*/  PRMT R37, R33, 0x7632, R37 ;  /* 0x0000763221257816 */ /* 0x000fc40000000025 */
[----:B------:R-:W-:Y:S02]  /*1a1e0*/  LOP3.LUT R2, R2, 0xffff, RZ, 0xc0, !PT ;  /* 0x0000ffff02027812 */ /* 0x000fe400078ec0ff */
[----:B------:R-:W-:Y:S01]  /*1a1f0*/  PRMT R40, R32, 0x7610, R40 ;  /* 0x0000761020287816 */ /* 0x000fe20000000028 */
[----:B--2---:R-:W-:-:S05]  /*1a200*/  @!P4 HADD2 R178, -R38.H0_H0, -RZ.H0_H0 ;  /* 0xa00000ff26b2c230 */ /* 0x004fca0000000900 */
[----:B------:R-:W-:Y:S02]  /*1a210*/  PRMT R193, R178, 0x7610, R193 ;  /* 0x00007610b2c17816 */ /* 0x000fe400000000c1 */
[----:B------:R-:W-:Y:S02]  /*1a220*/  PRMT R178, R38, 0x5410, R37 ;  /* 0x0000541026b27816 */ /* 0x000fe40000000025 */
[----:B------:R-:W-:Y:S02]  /*1a230*/  @!P4 PRMT R38, R193, 0x5410, RZ ;  /* 0x00005410c126c816 */ /* 0x000fe400000000ff */
[----:B------:R-:W-:Y:S01]  /*1a240*/  ISETP.GE.U32.AND P4, PT, R217, R2, PT ;  /* 0x00000002d900720c */ /* 0x000fe20003f86070 */
[----:B---3--:R-:W-:Y:S02]  /*1a250*/  @!P0 HADD2 R177, -R39.H0_H0, -RZ.H0_H0 ;  /* 0xa00000ff27b18230 */ /* 0x008fe40000000900 */
[----:B----4-:R-:W-:-:S03]  /*1a260*/  @!P3 HADD2 R179, -R37.H0_H0, -RZ.H0_H0 ;  /* 0xa00000ff25b3b230 */ /* 0x010fc60000000900 */
[----:B------:R-:W-:Y:S02]  /*1a270*/  PRMT R2, R177, 0x7610, R2 ;  /* 0x00007610b1027816 */ /* 0x000fe40000000002 */
[----:B------:R1:W2:Y:S01]  /*1a280*/  LDL.LU.S16 R177, [R1+0x120] ;  /* 0x0001200001b17983 */ /* 0x0002a20000300600 */
[----:B------:R-:W-:Y:S01]  /*1a290*/  PRMT R17, R179, 0x7610, R17 ;  /* 0x00007610b3117816 */ /* 0x000fe20000000011 */
[----:B------:R-:W-:Y:S01]  /*1a2a0*/  @!P5 HADD2 R191, -R40.H0_H0, -RZ.H0_H0 ;  /* 0xa00000ff28bfd230 */ /* 0x000fe20000000900 */
[----:B------:R-:W-:Y:S02]  /*1a2b0*/  PRMT R179, R40, 0x5410, R39 ;  /* 0x0000541028b37816 */ /* 0x000fe40000000027 */
[----:B------:R-:W-:Y:S02]  /*1a2c0*/  @!P3 PRMT R37, R17, 0x5410, RZ ;  /* 0x000054101125b816 */ /* 0x000fe400000000ff */
[----:B------:R3:W4:Y:S01]  /*1a2d0*/  MUFU.EX2 R17, R176 ;  /* 0x000000b000117308 */ /* 0x0007220000000800 */
[----:B------:R-:W-:-:S02]  /*1a2e0*/  @!P0 PRMT R39, R2, 0x5410, RZ ;  /* 0x0000541002278816 */ /* 0x000fc400000000ff */
[----:B------:R-:W-:Y:S02]  /*1a2f0*/  ISETP.GE.U32.AND P0, PT, R217, R3, PT ;  /* 0x00000003d900720c */ /* 0x000fe40003f06070 */
[----:B------:R-:W-:Y:S01]  /*1a300*/  PRMT R3, R191, 0x7610, R3 ;  /* 0x00007610bf037816 */ /* 0x000fe20000000003 */
[----:B------:R-:W-:Y:S01]  /*1a310*/  IMAD.MOV.U32 R191, RZ, RZ, R183 ;  /* 0x000000ffffbf7224 */ /* 0x000fe200078e00b7 */
[----:B------:R-:W-:Y:S01]  /*1a320*/  ISETP.GE.U32.AND P3, PT, R217, R5, PT ;  /* 0x00000005d900720c */ /* 0x000fe20003f66070 */
[----:B---3--:R1:W3:Y:S04]  /*1a330*/  LDL.LU.S16 R176, [R1+0x12c] ;  /* 0x00012c0001b07983 */ /* 0x0082e80000300600 */
[----:B------:R1:W3:Y:S01]  /*1a340*/  LDL.LU.S16 R193, [R1+0x128] ;  /* 0x0001280001c17983 */ /* 0x0002e20000300600 */
[----:B------:R4:W1:Y:S03]  /*1a350*/  MUFU.EX2 R5, R200 ;  /* 0x000000c800057308 */ /* 0x0008660000000800 */
[----:B------:R1:W3:Y:S01]  /*1a360*/  LDL.LU.S16 R183, [R1+0x130] ;  /* 0x0001300001b77983 */ /* 0x0002e20000300600 */
[----:B----4-:R-:W-:-:S03]  /*1a370*/  IMAD.MOV.U32 R200, RZ, RZ, R181 ;  /* 0x000000ffffc87224 */ /* 0x010fc600078e00b5 */
[----:B------:R4:W4:Y:S01]  /*1a380*/  LDL.LU.S16 R181, [R1+0x134] ;  /* 0x0001340001b57983 */ /* 0x0009220000300600 */
[----:B------:R-:W-:-:S04]  /*1a390*/  SHF.R.U32.HI R2, RZ, 0x10, R0 ;  /* 0x00000010ff027819 */ /* 0x000fc80000011600 */
[----:B------:R-:W-:Y:S02]  /*1a3a0*/  LOP3.LUT R2, R2, 0xff, RZ, 0xc0, !PT ;  /* 0x000000ff02027812 */ /* 0x000fe400078ec0ff */
[----:B------:R-:W-:Y:S02]  /*1a3b0*/  @!P5 PRMT R40, R3, 0x5410, RZ ;  /* 0x000054100328d816 */ /* 0x000fe400000000ff */
[----:B------:R-:W-:Y:S01]  /*1a3c0*/  ISETP.GE.U32.AND P5, PT, R217, R2, PT ;  /* 0x00000002d900720c */ /* 0x000fe20003fa6070 */
[----:B------:R-:W-:Y:S01]  /*1a3d0*/  FADD.FTZ R2, R17, R4 ;  /* 0x0000000411027221 */ /* 0x000fe20000010000 */
[----:B------:R-:W-:-:S03]  /*1a3e0*/  PRMT R33, R34, 0x7632, R33 ;  /* 0x0000763222217816 */ /* 0x000fc60000000021 */
[----:B-1----:R-:W-:Y:S01]  /*1a3f0*/  FADD.FTZ R3, R5, R2 ;  /* 0x0000000205037221 */ /* 0x002fe20000010000 */
[----:B------:R-:W-:Y:S02]  /*1a400*/  LOP3.LUT R2, R0, 0xff, RZ, 0xc0, !PT ;  /* 0x000000ff00027812 */ /* 0x000fe400078ec0ff */
[C---:B------:R-:W-:Y:S02]  /*1a410*/  PRMT R36, R35.reuse, 0x7610, R36 ;  /* 0x0000761023247816 */ /* 0x040fe40000000024 */
[----:B------:R-:W-:Y:S02]  /*1a420*/  PRMT R35, R35, 0x7632, R35 ;  /* 0x0000763223237816 */ /* 0x000fe40000000023 */
[----:B------:R-:W-:Y:S02]  /*1a430*/  PRMT R30, R27, 0x7610, R30 ;  /* 0x000076101b1e7816 */ /* 0x000fe4000000001e */
[----:B------:R-:W-:Y:S01]  /*1a440*/  F2FP.PACK_AB R59, R5, R17 ;  /* 0x00000011053b723e */ /* 0x000fe200000000ff */
[----:B------:R-:W-:Y:S01]  /*1a450*/  IMAD.MOV.U32 R202, RZ, RZ, R182 ;  /* 0x000000ffffca7224 */ /* 0x000fe200078e00b6 */
[----:B--2---:R-:W-:-:S05]  /*1a460*/  @!P2 HADD2 R177, -R34.H0_H0, -RZ.H0_H0 ;  /* 0xa00000ff22b1a230 */ /* 0x004fca0000000900 */
[----:B------:R-:W-:Y:S02]  /*1a470*/  PRMT R201, R177, 0x7610, R201 ;  /* 0x00007610b1c97816 */ /* 0x000fe400000000c9 */
[----:B------:R-:W-:Y:S02]  /*1a480*/  PRMT R177, R34, 0x5410, R33 ;  /* 0x0000541022b17816 */ /* 0x000fe40000000021 */
[----:B------:R-:W-:Y:S02]  /*1a490*/  @!P2 PRMT R34, R201, 0x5410, RZ ;  /* 0x00005410c922a816 */ /* 0x000fe400000000ff */
[----:B------:R-:W-:Y:S02]  /*1a4a0*/  ISETP.GE.U32.AND P2, PT, R217, R2, PT ;  /* 0x00000002d900720c */ /* 0x000fe40003f46070 */
[----:B------:R-:W-:Y:S02]  /*1a4b0*/  SHF.R.U32.HI R2, RZ, 0x18, R0 ;  /* 0x00000018ff027819 */ /* 0x000fe40000011600 */
[----:B------:R-:W-:-:S04]  /*1a4c0*/  LOP3.LUT R0, R0, 0xffff, RZ, 0xc0, !PT ;  /* 0x0000ffff00007812 */ /* 0x000fc800078ec0ff */
[----:B------:R-:W-:Y:S01]  /*1a4d0*/  SHF.R.U32.HI R0, RZ, 0x8, R0 ;  /* 0x00000008ff007819 */ /* 0x000fe20000011600 */
[----:B---3--:R-:W-:Y:S02]  /*1a4e0*/  @!P4 HADD2 R193, -R33.H0_H0, -RZ.H0_H0 ;  /* 0xa00000ff21c1c230 */ /* 0x008fe40000000900 */
[----:B------:R-:W-:Y:S02]  /*1a4f0*/  @!P1 HADD2 R176, -R36.H0_H0, -RZ.H0_H0 ;  /* 0xa00000ff24b09230 */ /* 0x000fe40000000900 */
[----:B------:R-:W-:Y:S01]  /*1a500*/  @!P6 HADD2 R183, -R35.H0_H0, -RZ.H0_H0 ;  /* 0xa00000ff23b7e230 */ /* 0x000fe20000000900 */
[----:B------:R-:W-:Y:S02]  /*1a510*/  PRMT R192, R193, 0x7610, R192 ;  /* 0x00007610c1c07816 */ /* 0x000fe400000000c0 */
[----:B------:R1:W2:Y:S02]  /*1a520*/  LDL.LU.S16 R193, [R1+0x138] ;  /* 0x0001380001c17983 */ /* 0x0002a40000300600 */
[----:B------:R-:W-:-:S02]  /*1a530*/  PRMT R5, R183, 0x7610, R5 ;  /* 0x00007610b7057816 */ /* 0x000fc40000000005 */
[----:B------:R-:W-:Y:S02]  /*1a540*/  @!P4 PRMT R33, R192, 0x5410, RZ ;  /* 0x00005410c021c816 */ /* 0x000fe400000000ff */
[----:B------:R-:W-:Y:S01]  /*1a550*/  PRMT R17, R176, 0x7610, R17 ;  /* 0x00007610b0117816 */ /* 0x000fe20000000011 */
[----:B------:R1:W3:Y:S01]  /*1a560*/  LDL.LU.S16 R192, [R1+0x140] ;  /* 0x0001400001c07983 */ /* 0x0002e20000300600 */
[----:B------:R-:W-:Y:S01]  /*1a570*/  LOP3.LUT R0, R0, 0xffff, RZ, 0xc0, !PT ;  /* 0x0000ffff00007812 */ /* 0x000fe200078ec0ff */
[----:B----4-:R-:W-:Y:S02]  /*1a580*/  @!P2 HADD2 R181, -R30.H0_H0, -RZ.H0_H0 ;  /* 0xa00000ff1eb5a230 */ /* 0x010fe40000000900 */
[----:B------:R1:W4:Y:S01]  /*1a590*/  LDL.LU.S16 R182, [R1+0x13c] ;  /* 0x00013c0001b67983 */ /* 0x0003220000300600 */
[----:B------:R-:W-:Y:S02]  /*1a5a0*/  PRMT R176, R36, 0x5410, R35 ;  /* 0x0000541024b07816 */ /* 0x000fe40000000023 */
[----:B------:R-:W-:-:S02]  /*1a5b0*/  @!P6 PRMT R35, R5, 0x5410, RZ ;  /* 0x000054100523e816 */ /* 0x000fc400000000ff */
[----:B------:R-:W-:Y:S01]  /*1a5c0*/  PRMT R4, R181, 0x7610, R4 ;  /* 0x00007610b5047816 */ /* 0x000fe20000000004 */
[----:B------:R1:W-:Y:S01]  /*1a5d0*/  MUFU.EX2 R5, R180 ;  /* 0x000000b400057308 */ /* 0x0003e20000000800 */
[----:B------:R2:W4:Y:S01]  /*1a5e0*/  LDL.LU.S16 R181, [R1+0x148] ;  /* 0x0001480001b57983 */ /* 0x0005220000300600 */
[----:B------:R-:W-:Y:S02]  /*1a5f0*/  @!P1 PRMT R36, R17, 0x5410, RZ ;  /* 0x0000541011249816 */ /* 0x000fe400000000ff */
[C---:B------:R-:W-:Y:S02]  /*1a600*/  ISETP.GE.U32.AND P6, PT, R217.reuse, R0, PT ;  /* 0x00000000d900720c */ /* 0x040fe40003fc6070 */
[----:B------:R-:W-:Y:S01]  /*1a610*/  SHF.R.U32.HI R0, RZ, 0x8, R15 ;  /* 0x00000008ff007819 */ /* 0x000fe2000001160f */
[----:B-1----:R1:W4:Y:S04]  /*1a620*/  LDL.LU.S16 R180, [R1+0x144] ;  /* 0x0001440001b47983 */ /* 0x0023280000300600 */
[----:B------:R1:W4:Y:S04]  /*1a630*/  LDL.LU.S16 R17, [R1+0x154] ;  /* 0x0001540001117983 */ /* 0x0003280000300600 */
[----:B------:R1:W4:Y:S01]  /*1a640*/  LDL.LU.S16 R15, [R1+0x150] ;  /* 0x00015000010f7983 */ /* 0x0003220000300600 */
[----:B------:R-:W-:-:S02]  /*1a650*/  ISETP.GE.U32.AND P4, PT, R217, R2, PT ;  /* 0x00000002d900720c */ /* 0x000fc40003f86070 */
[----:B------:R-:W-:-:S04]  /*1a660*/  PRMT R29, R27, 0x7632, R29 ;  /* 0x000076321b1d7816 */ /* 0x000fc8000000001d */
[----:B------:R-:W-:Y:S02]  /*1a670*/  PRMT R183, R30, 0x5410, R29 ;  /* 0x000054101eb77816 */ /* 0x000fe4000000001d */
[----:B------:R-:W-:Y:S02]  /*1a680*/  @!P2 PRMT R30, R4, 0x5410, RZ ;  /* 0x00005410041ea816 */ /* 0x000fe400000000ff */
[----:B------:R1:W1:Y:S01]  /*1a690*/  MUFU.EX2 R4, R7 ;  /* 0x0000000700047308 */ /* 0x0002620000000800 */
[----:B------:R-:W-:Y:S02]  /*1a6a0*/  LOP3.LUT R2, R14, 0xff, RZ, 0xc0, !PT ;  /* 0x000000ff0e027812 */ /* 0x000fe400078ec0ff */
[----:B------:R-:W-:Y:S02]  /*1a6b0*/  PRMT R31, R28, 0x7632, R31 ;  /* 0x000076321c1f7816 */ /* 0x000fe4000000001f */
[----:B------:R-:W-:Y:S02]  /*1a6c0*/  LOP3.LUT R0, R0, 0xffff, RZ, 0xc0, !PT ;  /* 0x0000ffff00007812 */ /* 0x000fe400078ec0ff */
[----:B------:R-:W-:-:S02]  /*1a6d0*/  PRMT R32, R28, 0x7610, R32 ;  /* 0x000076101c207816 */ /* 0x000fc40000000020 */
[C---:B------:R-:W-:Y:S02]  /*1a6e0*/  ISETP.GE.U32.AND P1, PT, R217.reuse, R2, PT ;  /* 0x00000002d900720c */ /* 0x040fe40003f26070 */
[----:B------:R-:W-:Y:S02]  /*1a6f0*/  ISETP.GE.U32.AND P2, PT, R217, R0, PT ;  /* 0x00000000d900720c */ /* 0x000fe40003f46070 */
[----:B------:R-:W-:Y:S02]  /*1a700*/  PRMT R27, R22, 0x7632, R27 ;  /* 0x00007632161b7816 */ /* 0x000fe4000000001b */
[----:B------:R-:W-:Y:S01]  /*1a710*/  F2FP.PACK_AB R19, R18, R19 ;  /* 0x000000131213723e */ /* 0x000fe200000000ff */
[----:B-1----:R-:W4:Y:S01]  /*1a720*/  LDL.LU R7, [R1+0x3c8] ;  /* 0x0003c80001077983 */ /* 0x002f220000300800 */
[----:B------:R-:W-:Y:S02]  /*1a730*/  PRMT R28, R22, 0x7610, R28 ;  /* 0x00007610161c7816 */ /* 0x000fe4000000001c */
[----:B------:R-:W-:-:S02]  /*1a740*/  PRMT R25, R26, 0x7632, R25 ;  /* 0x000076321a197816 */ /* 0x000fc40000000019 */
[----:B------:R-:W-:Y:S02]  /*1a750*/  F2FP.PACK_AB R58, R4, R5 ;  /* 0x00000005043a723e */ /* 0x000fe400000000ff */
[C---:B------:R-:W-:Y:S02]  /*1a760*/  PRMT R22, R24.reuse, 0x7610, R22 ;  /* 0x0000761018167816 */ /* 0x040fe40000000016 */
[----:B------:R-:W-:Y:S01]  /*1a770*/  PRMT R21, R24, 0x7632, R21 ;  /* 0x0000763218157816 */ /* 0x000fe20000000015 */
[----:B------:R-:W-:-:S03]  /*1a780*/  FMUL.FTZ R252, R149, R168 ;  /* 0x000000a895fc7220 */ /* 0x000fc60000410000 */
[----:B------:R-:W-:Y:S02]  /*1a790*/  PRMT R149, R22, 0x5410, R21 ;  /* 0x0000541016957816 */ /* 0x000fe40000000015 */
[C---:B------:R-:W-:Y:S01]  /*1a7a0*/  PRMT R24, R60.reuse, 0x7610, R24 ;  /* 0x000076103c187816 */ /* 0x040fe20000000018 */
[-C--:B------:R-:W-:Y:S01]  /*1a7b0*/  FMUL.FTZ R201, R137, R168.reuse ;  /* 0x000000a889c97220 */ /* 0x080fe20000410000 */
[----:B------:R-:W-:Y:S01]  /*1a7c0*/  PRMT R23, R60, 0x7632, R23 ;  /* 0x000076323c177816 */ /* 0x000fe20000000017 */
[----:B------:R-:W-:Y:S02]  /*1a7d0*/  IMAD.MOV.U32 R220, RZ, RZ, R226 ;  /* 0x000000ffffdc7224 */ /* 0x000fe400078e00e2 */
[----:B------:R-:W-:Y:S02]  /*1a7e0*/  IMAD.MOV.U32 R219, RZ, RZ, R206 ;  /* 0x000000ffffdb7224 */ /* 0x000fe400078e00ce */
[-C--:B------:R-:W-:Y:S02]  /*1a7f0*/  FMUL.FTZ R245, R152, R168.reuse ;  /* 0x000000a898f57220 */ /* 0x080fe40000410000 */
[----:B------:R-:W-:-:S02]  /*1a800*/  FMUL.FTZ R206, R140, R168 ;  /* 0x000000a88cce7220 */ /* 0x000fc40000410000 */
[-C--:B------:R-:W-:Y:S02]  /*1a810*/  FMUL.FTZ R226, R141, R168.reuse ;  /* 0x000000a88de27220 */ /* 0x080fe40000410000 */
[----:B------:R-:W-:Y:S01]  /*1a820*/  FMUL.FTZ R243, R136, R168 ;  /* 0x000000a888f37220 */ /* 0x000fe20000410000 */
[----:B--2---:R-:W-:-:S05]  /*1a830*/  @!P6 HADD2 R193, -R29.H0_H0, -RZ.H0_H0 ;  /* 0xa00000ff1dc1e230 */ /* 0x004fca0000000900 */
[----:B------:R-:W-:Y:S01]  /*1a840*/  PRMT R0, R193, 0x7610, R0 ;  /* 0x00007610c1007816 */ /* 0x000fe20000000000 */
[----:B---3--:R-:W-:Y:S02]  /*1a850*/  @!P5 HADD2 R192, -R32.H0_H0, -RZ.H0_H0 ;  /* 0xa00000ff20c0d230 */ /* 0x008fe40000000900 */
[----:B----4-:R-:W-:Y:S01]  /*1a860*/  @!P4 HADD2 R182, -R31.H0_H0, -RZ.H0_H0 ;  /* 0xa00000ff1fb6c230 */ /* 0x010fe20000000900 */
[----:B------:R-:W-:Y:S01]  /*1a870*/  @!P6 PRMT R29, R0, 0x5410, RZ ;  /* 0x00005410001de816 */ /* 0x000fe200000000ff */
[----:B------:R-:W-:-:S03]  /*1a880*/  FADD.FTZ R0, R5, R16 ;  /* 0x0000001005007221 */ /* 0x000fc60000010000 */
[----:B------:R-:W-:Y:S02]  /*1a890*/  PRMT R2, R182, 0x7610, R2 ;  /* 0x00007610b6027816 */ /* 0x000fe40000000002 */
[----:B------:R-:W-:Y:S01]  /*1a8a0*/  PRMT R18, R192, 0x7610, R18 ;  /* 0x00007610c0127816 */ /* 0x000fe20000000012 */
[----:B------:R-:W-:Y:S01]  /*1a8b0*/  @!P3 HADD2 R181, -R26.H0_H0, -RZ.H0_H0 ;  /* 0xa00000ff1ab5b230 */ /* 0x000fe20000000900 */
[----:B------:R-:W-:Y:S02]  /*1a8c0*/  PRMT R182, R32, 0x5410, R31 ;  /* 0x0000541020b67816 */ /* 0x000fe4000000001f */
[----:B------:R-:W-:Y:S01]  /*1a8d0*/  @!P4 PRMT R31, R2, 0x5410, RZ ;  /* 0x00005410021fc816 */ /* 0x000fe200000000ff */
[----:B------:R-:W-:Y:S01]  /*1a8e0*/  FADD.FTZ R2, R4, R0 ;  /* 0x0000000004027221 */ /* 0x000fe20000010000 */
[----:B------:R-:W-:Y:S02]  /*1a8f0*/  @!P5 PRMT R32, R18, 0x5410, RZ ;  /* 0x000054101220d816 */ /* 0x000fe400000000ff */
[----:B------:R-:W-:Y:S01]  /*1a900*/  PRMT R14, R181, 0x7610, R14 ;  /* 0x00007610b50e7816 */ /* 0x000fe2000000000e */
[----:B------:R1:W2:Y:S01]  /*1a910*/  MUFU.EX2 R18, R12 ;  /* 0x0000000c00127308 */ /* 0x0002a20000000800 */
[----:B------:R-:W-:Y:S01]  /*1a920*/  PRMT R181, R28, 0x5410, R27 ;  /* 0x000054101cb57816 */ /* 0x000fe2000000001b */
[----:B------:R-:W-:-:S02]  /*1a930*/  @!P0 HADD2 R15, -R27.H0_H0, -RZ.H0_H0 ;  /* 0xa00000ff1b0f8230 */ /* 0x000fc40000000900 */
[----:B------:R-:W-:Y:S02]  /*1a940*/  @!P1 HADD2 R17, -R28.H0_H0, -RZ.H0_H0 ;  /* 0xa00000ff1c119230 */ /* 0x000fe40000000900 */
[----:B------:R-:W-:Y:S01]  /*1a950*/  @!P2 HADD2 R180, -R25.H0_H0, -RZ.H0_H0 ;  /* 0xa00000ff19b4a230 */ /* 0x000fe20000000900 */
[----:B------:R-:W-:Y:S01]  /*1a960*/  PRMT R0, R15, 0x7610, R0 ;  /* 0x000076100f007816 */ /* 0x000fe20000000000 */
[----:B------:R-:W3:Y:S01]  /*1a970*/  MUFU.EX2 R16, R13 ;  /* 0x0000000d00107308 */ /* 0x000ee20000000800 */
[----:B------:R-:W-:Y:S01]  /*1a980*/  PRMT R4, R17, 0x7610, R4 ;  /* 0x0000761011047816 */ /* 0x000fe20000000004 */
[----:B-1----:R-:W4:Y:S01]  /*1a990*/  LDL.LU R12, [R1+0x3c4] ;  /* 0x0003c400010c7983 */ /* 0x002f220000300800 */
[----:B------:R-:W-:Y:S02]  /*1a9a0*/  @!P0 PRMT R27, R0, 0x5410, RZ ;  /* 0x00005410001b8816 */ /* 0x000fe400000000ff */
[----:B------:R-:W-:-:S03]  /*1a9b0*/  LEA R0, R230, 0x3, 0x2 ;  /* 0x00000003e6007811 */ /* 0x000fc600078e10ff */
[----:B------:R-:W1:Y:S01]  /*1a9c0*/  MUFU.EX2 R15, R10 ;  /* 0x0000000a000f7308 */ /* 0x000e620000000800 */
[----:B------:R-:W-:Y:S02]  /*1a9d0*/  PRMT R5, R180, 0x7610, R5 ;  /* 0x00007610b4057816 */ /* 0x000fe40000000005 */
[----:B------:R-:W-:-:S05]  /*1a9e0*/  LOP3.LUT R0, R133, R9, R0, 0x96, !PT ;  /* 0x0000000985007212 */ /* 0x000fca00078e9600 */
[----:B------:R-:W1:Y:S01]  /*1a9f0*/  MUFU.EX2 R17, R11 ;  /* 0x0000000b00117308 */ /* 0x000e620000000800 */
[----:B------:R-:W-:Y:S01]  /*1aa00*/  PRMT R180, R26, 0x5410, R25 ;  /* 0x000054101ab47816 */ /* 0x000fe20000000019 */
[----:B--2---:R-:W-:Y:S01]  /*1aa10*/  FADD.FTZ R2, R18, R2 ;  /* 0x0000000212027221 */ /* 0x004fe20000010000 */
[----:B------:R-:W-:Y:S01]  /*1aa20*/  @!P2 PRMT R25, R5, 0x5410, RZ ;  /* 0x000054100519a816 */ /* 0x000fe200000000ff */
[----:B---3--:R-:W-:Y:S01]  /*1aa30*/  FADD.FTZ R3, R16, R3 ;  /* 0x0000000310037221 */ /* 0x008fe20000010000 */
[----:B------:R-:W-:Y:S01]  /*1aa40*/  @!P1 PRMT R28, R4, 0x5410, RZ ;  /* 0x00005410041c9816 */ /* 0x000fe200000000ff */
[----:B------:R-:W-:Y:S01]  /*1aa50*/  IMAD.WIDE.U32 R4, R0, -0x326172a9, RZ ;  /* 0xcd9e8d5700047825 */ /* 0x000fe200078e00ff */
[----:B------:R-:W4:Y:S04]  /*1aa60*/  LDL.LU R13, [R1+0x3c0] ;  /* 0x0003c000010d7983 */ /* 0x000f280000300800 */
[----:B------:R-:W-:-:S02]  /*1aa70*/  LOP3.LUT R0, R5, R232, R214, 0x96, !PT ;  /* 0x000000e805007212 */ /* 0x000fc400078e96d6 */
[----:B-1----:R-:W-:Y:S01]  /*1aa80*/  F2FP.PACK_AB R57, R15, R16 ;  /* 0x000000100f39723e */ /* 0x002fe200000000ff */
[C---:B------:R-:W-:Y:S01]  /*1aa90*/  FADD.FTZ R2, R17.reuse, R2 ;  /* 0x0000000211027221 */ /* 0x040fe20000010000 */
[----:B------:R-:W-:Y:S01]  /*1aaa0*/  F2FP.PACK_AB R164, R17, R18 ;  /* 0x0000001211a4723e */ /* 0x000fe200000000ff */
[----:B------:R-:W-:Y:S01]  /*1aab0*/  IMAD.WIDE.U32 R16, R0, -0x2daee0ad, RZ ;  /* 0xd2511f5300107825 */ /* 0x000fe200078e00ff */
[----:B------:R-:W-:Y:S01]  /*1aac0*/  @!P3 PRMT R26, R14, 0x5410, RZ ;  /* 0x000054100e1ab816 */ /* 0x000fe200000000ff */
[----:B------:R-:W2:Y:S03]  /*1aad0*/  LDL.LU R10, [R1+0x3bc] ;  /* 0x0003bc00010a7983 */ /* 0x000ea60000300800 */
[----:B------:R-:W-:Y:S01]  /*1aae0*/  LOP3.LUT R0, R17, R234, R246, 0x96, !PT ;  /* 0x000000ea11007212 */ /* 0x000fe200078e96f6 */
[----:B------:R-:W-:Y:S01]  /*1aaf0*/  FADD.FTZ R3, R15, R3 ;  /* 0x000000030f037221 */ /* 0x000fe20000010000 */
[----:B------:R-:W-:Y:S01]  /*1ab00*/  LOP3.LUT R14, R125, R233, R4, 0x96, !PT ;  /* 0x000000e97d0e7212 */ /* 0x000fe200078e9604 */
[----:B------:R-:W2:Y:S02]  /*1ab10*/  LDL.LU R11, [R1+0x3b8] ;  /* 0x0003b800010b7983 */ /* 0x000ea40000300800 */
[----:B------:R-:W-:-:S02]  /*1ab20*/  IMAD.WIDE.U32 R4, R0, -0x326172a9, RZ ;  /* 0xcd9e8d5700047825 */ /* 0x000fc400078e00ff */
[----:B------:R-:W-:Y:S02]  /*1ab30*/  STL [R1+0x68], R3 ;  /* 0x0000680301007387 */ /* 0x000fe40000100800 */
[----:B------:R-:W-:Y:S02]  /*1ab40*/  IMAD.WIDE.U32 R14, R14, -0x2daee0ad, RZ ;  /* 0xd2511f530e0e7825 */ /* 0x000fe400078e00ff */
[----:B------:R1:W-:Y:S03]  /*1ab50*/  STL [R1+0x288], R2 ;  /* 0x0002880201007387 */ /* 0x0003e60000100800 */
[----:B------:R-:W-:Y:S02]  /*1ab60*/  LOP3.LUT R0, R15, R241, R16, 0x96, !PT ;  /* 0x000000f10f007212 */ /* 0x000fe400078e9610 */
[----:B-1----:R-:W-:-:S05]  /*1ab70*/  LOP3.LUT R2, R5, R231, R124, 0x96, !PT ;  /* 0x000000e705027212 */ /* 0x002fca00078e967c */
        /* <DEDUP_REMOVED lines=18> */
[----:B------:R-:W-:-:S04]  /*1aca0*/  LOP3.LUT R0, R2, 0xff, RZ, 0xc0, !PT ;  /* 0x000000ff02007812 */ /* 0x000fc800078ec0ff */
[----:B------:R-:W-:Y:S02]  /*1acb0*/  ISETP.GE.U32.AND P3, PT, R217, R0, PT ;  /* 0x00000000d900720c */ /* 0x000fe40003f66070 */
[----:B------:R-:W-:Y:S02]  /*1acc0*/  SHF.R.U32.HI R0, RZ, 0x10, R2 ;  /* 0x00000010ff007819 */ /* 0x000fe40000011602 */
[----:B------:R-:W-:Y:S02]  /*1acd0*/  LOP3.LUT R3, R2, 0xffff, RZ, 0xc0, !PT ;  /* 0x0000ffff02037812 */ /* 0x000fe400078ec0ff */
[----:B------:R-:W-:Y:S02]  /*1ace0*/  LOP3.LUT R0, R0, 0xff, RZ, 0xc0, !PT ;  /* 0x000000ff00007812 */ /* 0x000fe400078ec0ff */
[----:B------:R-:W-:Y:S02]  /*1acf0*/  LOP3.LUT R14, R5, R238, R14, 0x96, !PT ;  /* 0x000000ee050e7212 */ /* 0x000fe400078e960e */
[----:B------:R-:W-:-:S02]  /*1ad00*/  SHF.R.U32.HI R2, RZ, 0x18, R2 ;  /* 0x00000018ff027819 */ /* 0x000fc40000011602 */
[C---:B------:R-:W-:Y:S02]  /*1ad10*/  ISETP.GE.U32.AND P6, PT, R217.reuse, R0, PT ;  /* 0x00000000d900720c */ /* 0x040fe40003fc6070 */
[----:B------:R-:W-:Y:S01]  /*1ad20*/  SHF.R.U32.HI R0, RZ, 0x8, R3 ;  /* 0x00000008ff007819 */ /* 0x000fe20000011603 */
[----:B------:R-:W-:Y:S01]  /*1ad30*/  @!P0 HADD2 R124, -R22.H0_H0, -RZ.H0_H0 ;  /* 0xa00000ff167c8230 */ /* 0x000fe20000000900 */
[----:B------:R-:W-:Y:S01]  /*1ad40*/  ISETP.GE.U32.AND P5, PT, R217, R2, PT ;  /* 0x00000002d900720c */ /* 0x000fe20003fa6070 */
[----:B------:R-:W-:Y:S01]  /*1ad50*/  IMAD.WIDE.U32 R2, R14, -0x2daee0ad, RZ ;  /* 0xd2511f530e027825 */ /* 0x000fe200078e00ff */
[----:B------:R-:W-:Y:S02]  /*1ad60*/  LOP3.LUT R0, R0, 0xffff, RZ, 0xc0, !PT ;  /* 0x0000ffff00007812 */ /* 0x000fe400078ec0ff */
[----:B------:R-:W-:Y:S02]  /*1ad70*/  LOP3.LUT R4, R4, 0xff, RZ, 0xc0, !PT ;  /* 0x000000ff04047812 */ /* 0x000fe400078ec0ff */
[----:B------:R-:W-:-:S02]  /*1ad80*/  @!P0 PRMT R22, R124, 0x5410, RZ ;  /* 0x000054107c168816 */ /* 0x000fc400000000ff */
[----:B------:R-:W-:Y:S02]  /*1ad90*/  ISETP.GE.U32.AND P0, PT, R217, R0, PT ;  /* 0x00000000d900720c */ /* 0x000fe40003f06070 */
[----:B------:R-:W-:Y:S02]  /*1ada0*/  LOP3.LUT R0, R3, R237, R16, 0x96, !PT ;  /* 0x000000ed03007212 */ /* 0x000fe400078e9610 */
[----:B------:R-:W-:Y:S02]  /*1adb0*/  ISETP.GE.U32.AND P4, PT, R217, R4, PT ;  /* 0x00000004d900720c */ /* 0x000fe40003f86070 */
[----:B------:R-:W-:Y:S01]  /*1adc0*/  SHF.R.U32.HI R4, RZ, 0x10, R0 ;  /* 0x00000010ff047819 */ /* 0x000fe20000011600 */
[----:B------:R-:W-:Y:S01]  /*1add0*/  @!P2 HADD2 R125, -R21.H0_H0, -RZ.H0_H0 ;  /* 0xa00000ff157da230 */ /* 0x000fe20000000900 */
[----:B------:R-:W-:Y:S02]  /*1ade0*/  FADD.FTZ R5, R184, R78 ;  /* 0x0000004eb8057221 */ /* 0x000fe40000010000 */
[----:B------:R-:W-:-:S02]  /*1adf0*/  LOP3.LUT R4, R4, 0xff, RZ, 0xc0, !PT ;  /* 0x000000ff04047812 */ /* 0x000fc400078ec0ff */
[----:B------:R-:W-:Y:S02]  /*1ae00*/  @!P2 PRMT R21, R125, 0x5410, RZ ;  /* 0x000054107d15a816 */ /* 0x000fe400000000ff */
[----:B------:R-:W-:Y:S01]  /*1ae10*/  ISETP.GE.U32.AND P2, PT, R217, R4, PT ;  /* 0x00000004d900720c */ /* 0x000fe20003f46070 */
[----:B------:R-:W-:Y:S02]  /*1ae20*/  FADD.FTZ R4, R185, R5 ;  /* 0x00000005b9047221 */ /* 0x000fe40000010000 */
[----:B------:R-:W-:Y:S01]  /*1ae30*/  @!P4 HADD2 R137, -R24.H0_H0, -RZ.H0_H0 ;  /* 0xa00000ff1889c230 */ /* 0x000fe20000000900 */
[----:B------:R-:W-:Y:S02]  /*1ae40*/  IMAD.MOV.U32 R193, RZ, RZ, R200 ;  /* 0x000000ffffc17224 */ /* 0x000fe400078e00c8 */
[----:B------:R-:W-:Y:S01]  /*1ae50*/  IMAD.MOV.U32 R200, RZ, RZ, R205 ;  /* 0x000000ffffc87224 */ /* 0x000fe200078e00cd */
[----:B------:R1:W-:Y:S01]  /*1ae60*/  STL [R1+0x6c], R4 ;  /* 0x00006c0401007387 */ /* 0x0003e20000100800 */
[----:B------:R-:W-:Y:S01]  /*1ae70*/  FMUL.FTZ R205, R148, R168 ;  /* 0x000000a894cd7220 */ /* 0x000fe20000410000 */
[----:B------:R-:W-:-:S02]  /*1ae80*/  PRMT R148, R24, 0x5410, R23 ;  /* 0x0000541018947816 */ /* 0x000fc40000000017 */
[----:B------:R-:W-:Y:S01]  /*1ae90*/  @!P4 PRMT R24, R137, 0x5410, RZ ;  /* 0x000054108918c816 */ /* 0x000fe200000000ff */
[----:B------:R3:W2:Y:S01]  /*1aea0*/  LDL.LU.S16 R184, [R1+0x170] ;  /* 0x0001700001b87983 */ /* 0x0006a20000300600 */
[----:B------:R-:W-:-:S03]  /*1aeb0*/  FMUL.FTZ R192, R153, R168 ;  /* 0x000000a899c07220 */ /* 0x000fc60000410000 */
[----:B------:R3:W2:Y:S04]  /*1aec0*/  LDL.LU.S16 R137, [R1+0x16c] ;  /* 0x00016c0001897983 */ /* 0x0006a80000300600 */
[----:B------:R3:W2:Y:S04]  /*1aed0*/  LDL.LU.S16 R185, [R1+0x17c] ;  /* 0x00017c0001b97983 */ /* 0x0006a80000300600 */
[----:B------:R3:W2:Y:S04]  /*1aee0*/  LDL.LU.S16 R168, [R1+0x174] ;  /* 0x0001740001a87983 */ /* 0x0006a80000300600 */
[----:B------:R3:W2:Y:S01]  /*1aef0*/  LDL.LU.S16 R125, [R1+0x180] ;  /* 0x00018000017d7983 */ /* 0x0006a20000300600 */
[----:B-1----:R-:W-:-:S04]  /*1af00*/  LOP3.LUT R4, R0, 0xff, RZ, 0xc0, !PT ;  /* 0x000000ff00047812 */ /* 0x002fc800078ec0ff */
[----:B------:R-:W-:Y:S02]  /*1af10*/  ISETP.GE.U32.AND P4, PT, R217, R4, PT ;  /* 0x00000004d900720c */ /* 0x000fe40003f86070 */
[----:B------:R-:W-:Y:S02]  /*1af20*/  SHF.R.U32.HI R4, RZ, 0x18, R0 ;  /* 0x00000018ff047819 */ /* 0x000fe40000011600 */
[----:B------:R-:W-:Y:S01]  /*1af30*/  LOP3.LUT R0, R0, 0xffff, RZ, 0xc0, !PT ;  /* 0x0000ffff00007812 */ /* 0x000fe200078ec0ff */
[----:B------:R-:W-:Y:S01]  /*1af40*/  @!P1 HADD2 R136, -R23.H0_H0, -RZ.H0_H0 ;  /* 0xa00000ff17889230 */ /* 0x000fe20000000900 */
[----:B------:R-:W-:Y:S02]  /*1af50*/  PRMT R17, R20, 0x7632, R17 ;  /* 0x0000763214117816 */ /* 0x000fe40000000011 */
[----:B------:R-:W-:Y:S01]  /*1af60*/  SHF.R.U32.HI R0, RZ, 0x8, R0 ;  /* 0x00000008ff007819 */ /* 0x000fe20000011600 */
[----:B------:R-:W-:Y:S01]  /*1af70*/  @!P3 HADD2 R140, -R20.H0_H0, -RZ.H0_H0 ;  /* 0xa00000ff148cb230 */ /* 0x000fe20000000900 */
[----:B------:R-:W-:-:S02]  /*1af80*/  @!P1 PRMT R23, R136, 0x5410, RZ ;  /* 0x0000541088179816 */ /* 0x000fc400000000ff */
[----:B------:R-:W-:Y:S01]  /*1af90*/  LOP3.LUT R0, R0, 0xffff, RZ, 0xc0, !PT ;  /* 0x0000ffff00007812 */ /* 0x000fe200078ec0ff */
[----:B------:R-:W-:Y:S01]  /*1afa0*/  @!P0 HADD2 R141, -R17.H0_H0, -RZ.H0_H0 ;  /* 0xa00000ff118d8230 */ /* 0x000fe20000000900 */
[----:B------:R-:W-:Y:S02]  /*1afb0*/  PRMT R136, R20, 0x5410, R17 ;  /* 0x0000541014887816 */ /* 0x000fe40000000011 */
[----:B------:R-:W-:Y:S02]  /*1afc0*/  @!P3 PRMT R20, R140, 0x5410, RZ ;  /* 0x000054108c14b816 */ /* 0x000fe400000000ff */
[----:B------:R-:W-:Y:S02]  /*1afd0*/  ISETP.GE.U32.AND P3, PT, R217, R0, PT ;  /* 0x00000000d900720c */ /* 0x000fe40003f66070 */
[----:B------:R-:W-:Y:S02]  /*1afe0*/  LOP3.LUT R0, R2, 0xff, RZ, 0xc0, !PT ;  /* 0x000000ff02007812 */ /* 0x000fe400078ec0ff */
[----:B------:R-:W-:-:S02]  /*1aff0*/  @!P0 PRMT R17, R141, 0x5410, RZ ;  /* 0x000054108d118816 */ /* 0x000fc400000000ff */
[C---:B------:R-:W-:Y:S02]  /*1b000*/  ISETP.GE.U32.AND P0, PT, R217.reuse, R0, PT ;  /* 0x00000000d900720c */ /* 0x040fe40003f06070 */
[----:B------:R-:W-:Y:S02]  /*1b010*/  ISETP.GE.U32.AND P1, PT, R217, R4, PT ;  /* 0x00000004d900720c */ /* 0x000fe40003f26070 */
[----:B------:R-:W-:Y:S02]  /*1b020*/  PRMT R4, R57, 0x7610, R4 ;  /* 0x0000761039047816 */ /* 0x000fe40000000004 */
[C---:B------:R-:W-:Y:S02]  /*1b030*/  PRMT R14, R59.reuse, 0x7610, R14 ;  /* 0x000076103b0e7816 */ /* 0x040fe4000000000e */
[----:B------:R-:W-:Y:S02]  /*1b040*/  PRMT R5, R59, 0x7632, R5 ;  /* 0x000076323b057816 */ /* 0x000fe40000000005 */
[----:B------:R-:W-:-:S02]  /*1b050*/  PRMT R15, R58, 0x7632, R15 ;  /* 0x000076323a0f7816 */ /* 0x000fc4000000000f */
[----:B------:R-:W-:Y:S02]  /*1b060*/  PRMT R16, R58, 0x7610, R16 ;  /* 0x000076103a107816 */ /* 0x000fe40000000010 */
[----:B------:R-:W-:Y:S01]  /*1b070*/  PRMT R0, R57, 0x7632, R0 ;  /* 0x0000763239007816 */ /* 0x000fe20000000000 */
[----:B--2---:R-:W-:-:S05]  /*1b080*/  @!P0 HADD2 R125, -R4.H0_H0, -RZ.H0_H0 ;  /* 0xa00000ff047d8230 */ /* 0x004fca0000000900 */
[----:B------:R-:W-:Y:S02]  /*1b090*/  PRMT R59, R125, 0x7610, R59 ;  /* 0x000076107d3b7816 */ /* 0x000fe4000000003b */
[----:B------:R3:W2:Y:S01]  /*1b0a0*/  LDL.LU.S16 R125, [R1+0x188] ;  /* 0x00018800017d7983 */ /* 0x0006a20000300600 */
[----:B------:R-:W-:Y:S02]  /*1b0b0*/  @!P1 HADD2 R168, -R15.H0_H0, -RZ.H0_H0 ;  /* 0xa00000ff0fa89230 */ /* 0x000fe40000000900 */
[----:B------:R-:W-:-:S03]  /*1b0c0*/  @!P2 HADD2 R185, -R16.H0_H0, -RZ.H0_H0 ;  /* 0xa00000ff10b9a230 */ /* 0x000fc60000000900 */
[----:B------:R-:W-:Y:S02]  /*1b0d0*/  PRMT R60, R168, 0x7610, R60 ;  /* 0x00007610a83c7816 */ /* 0x000fe4000000003c */
[----:B------:R-:W-:Y:S02]  /*1b0e0*/  PRMT R168, R16, 0x5410, R15 ;  /* 0x0000541010a87816 */ /* 0x000fe4000000000f */
[----:B------:R-:W-:Y:S02]  /*1b0f0*/  PRMT R124, R185, 0x7610, R124 ;  /* 0x00007610b97c7816 */ /* 0x000fe4000000007c */
[----:B------:R-:W-:Y:S02]  /*1b100*/  @!P1 PRMT R15, R60, 0x5410, RZ ;  /* 0x000054103c0f9816 */ /* 0x000fe400000000ff */
[----:B------:R-:W-:Y:S01]  /*1b110*/  PRMT R185, R4, 0x5410, R0 ;  /* 0x0000541004b97816 */ /* 0x000fe20000000000 */
[----:B------:R3:W3:Y:S01]  /*1b120*/  LDL.LU.S16 R60, [R1+0x190] ;  /* 0x00019000013c7983 */ /* 0x0006e20000300600 */
[----:B------:R-:W-:-:S03]  /*1b130*/  @!P0 PRMT R4, R59, 0x5410, RZ ;  /* 0x000054103b048816 */ /* 0x000fc600000000ff */
[----:B------:R1:W4:Y:S01]  /*1b140*/  LDL.LU.S16 R59, [R1+0x18c] ;  /* 0x00018c00013b7983 */ /* 0x0003220000300600 */
[----:B------:R-:W-:-:S04]  /*1b150*/  LOP3.LUT R3, R2, 0xffff, RZ, 0xc0, !PT ;  /* 0x0000ffff02037812 */ /* 0x000fc800078ec0ff */
[----:B------:R-:W-:-:S04]  /*1b160*/  SHF.R.U32.HI R3, RZ, 0x8, R3 ;  /* 0x00000008ff037819 */ /* 0x000fc80000011603 */
[----:B------:R-:W-:-:S04]  /*1b170*/  LOP3.LUT R3, R3, 0xffff, RZ, 0xc0, !PT ;  /* 0x0000ffff03037812 */ /* 0x000fc800078ec0ff */
[----:B------:R-:W-:Y:S02]  /*1b180*/  ISETP.GE.U32.AND P0, PT, R217, R3, PT ;  /* 0x00000003d900720c */ /* 0x000fe40003f06070 */
[--C-:B------:R-:W-:Y:S02]  /*1b190*/  SHF.R.U32.HI R3, RZ, 0x10, R2.reuse ;  /* 0x00000010ff037819 */ /* 0x100fe40000011602 */
[----:B------:R-:W-:Y:S02]  /*1b1a0*/  SHF.R.U32.HI R2, RZ, 0x18, R2 ;  /* 0x00000018ff027819 */ /* 0x000fe40000011602 */
[----:B------:R-:W-:-:S04]  /*1b1b0*/  LOP3.LUT R3, R3, 0xff, RZ, 0xc0, !PT ;  /* 0x000000ff03037812 */ /* 0x000fc800078ec0ff */
[----:B------:R-:W-:Y:S01]  /*1b1c0*/  ISETP.GE.U32.AND P1, PT, R217, R3, PT ;  /* 0x00000003d900720c */ /* 0x000fe20003f26070 */
[----:B------:R1:W-:Y:S01]  /*1b1d0*/  ST.E.U16 [R6.64+-0x100], R63 ;  /* 0xffff003f06007985 */ /* 0x0003e2000c101504 */
[----:B------:R-:W-:-:S03]  /*1b1e0*/  @!P2 PRMT R16, R124, 0x5410, RZ ;  /* 0x000054107c10a816 */ /* 0x000fc600000000ff */
[----:B------:R-:W4:Y:S01]  /*1b1f0*/  LDL R124, [R1+0x2bc] ;  /* 0x0002bc00017c7983 */ /* 0x000f220000100800 */
[----:B--2---:R-:W-:-:S05]  /*1b200*/  @!P0 HADD2 R125, -R0.H0_H0, -RZ.H0_H0 ;  /* 0xa00000ff007d8230 */ /* 0x004fca0000000900 */
[----:B------:R-:W-:-:S04]  /*1b210*/  PRMT R78, R125, 0x7610, R78 ;  /* 0x000076107d4e7816 */ /* 0x000fc8000000004e */
[----:B------:R-:W-:Y:S02]  /*1b220*/  @!P0 PRMT R0, R78, 0x5410, RZ ;  /* 0x000054104e008816 */ /* 0x000fe400000000ff */
[----:B------:R-:W-:Y:S01]  /*1b230*/  ISETP.GE.U32.AND P0, PT, R217, R2, PT ;  /* 0x00000002d900720c */ /* 0x000fe20003f06070 */
[----:B---3--:R-:W-:Y:S01]  /*1b240*/  @!P1 HADD2 R60, -R164.H0_H0, -RZ.H0_H0 ;  /* 0xa00000ffa43c9230 */ /* 0x008fe20000000900 */
[----:B------:R-:W-:-:S04]  /*1b250*/  @P1 PRMT R2, R164, 0x7610, R2 ;  /* 0x00007610a4021816 */ /* 0x000fc80000000002 */
[----:B------:R-:W-:-:S07]  /*1b260*/  PRMT R58, R60, 0x7610, R58 ;  /* 0x000076103c3a7816 */ /* 0x000fce000000003a */
[----:B----4-:R-:W-:Y:S01]  /*1b270*/  @!P0 HADD2 R59, -R164.H1_H1, -RZ.H0_H0 ;  /* 0xa00000ffa43b8230 */ /* 0x010fe20000000d00 */
[----:B------:R-:W-:Y:S01]  /*1b280*/  IMAD.SHL.U32 R60, R230, 0x4, RZ ;  /* 0x00000004e63c7824 */ /* 0x000fe200078e00ff */
[----:B------:R-:W-:-:S03]  /*1b290*/  @P0 PRMT R3, R164, 0x7632, R3 ;  /* 0x00007632a4030816 */ /* 0x000fc60000000003 */
[----:B------:R-:W-:Y:S02]  /*1b2a0*/  PRMT R57, R59, 0x7610, R57 ;  /* 0x000076103b397816 */ /* 0x000fe40000000039 */
[----:B------:R-:W-:Y:S02]  /*1b2b0*/  @!P1 PRMT R2, R58, 0x5410, RZ ;  /* 0x000054103a029816 */ /* 0x000fe400000000ff */
[----:B------:R-:W-:Y:S02]  /*1b2c0*/  @!P0 PRMT R3, R57, 0x5410, RZ ;  /* 0x0000541039038816 */ /* 0x000fe400000000ff */
[C---:B------:R-:W-:Y:S02]  /*1b2d0*/  IADD3 R58, R60.reuse, 0x2, RZ ;  /* 0x000000023c3a7810 */ /* 0x040fe40007ffe0ff */
[C---:B------:R-:W-:Y:S02]  /*1b2e0*/  IADD3 R57, R60.reuse, 0x3, RZ ;  /* 0x000000033c397810 */ /* 0x040fe40007ffe0ff */
[----:B------:R-:W-:-:S02]  /*1b2f0*/  IADD3 R78, R60, 0x1, RZ ;  /* 0x000000013c4e7810 */ /* 0x000fc40007ffe0ff */
[CC--:B------:R-:W-:Y:S02]  /*1b300*/  LOP3.LUT R59, R133.reuse, R9.reuse, R60, 0x96, !PT ;  /* 0x00000009853b7212 */ /* 0x0c0fe400078e963c */
[CC--:B------:R-:W-:Y:S02]  /*1b310*/  LOP3.LUT R60, R133.reuse, R9.reuse, R58, 0x96, !PT ;  /* 0x00000009853c7212 */ /* 0x0c0fe400078e963a */
[CC--:B-1----:R-:W-:Y:S02]  /*1b320*/  LOP3.LUT R63, R133.reuse, R9.reuse, R57, 0x96, !PT ;  /* 0x00000009853f7212 */ /* 0x0c2fe400078e9639 */
[----:B------:R-:W-:Y:S02]  /*1b330*/  LOP3.LUT R58, R133, R9, R78, 0x96, !PT ;  /* 0x00000009853a7212 */ /* 0x000fe400078e964e */
[----:B------:R-:W2:Y:S04]  /*1b340*/  LDL.LU.64 R8, [R1+0x3b0] ;  /* 0x0003b00001087983 */ /* 0x000ea80000300a00 */
[----:B------:R-:W-:Y:S04]  /*1b350*/  ST.E.U16 [R6.64+-0xfe], R157 ;  /* 0xffff029d06007985 */ /* 0x000fe8000c101504 */
[----:B------:R1:W-:Y:S04]  /*1b360*/  ST.E.U16 [R12.64+-0x100], R79 ;  /* 0xffff004f0c007985 */ /* 0x0003e8000c101504 */
[----:B------:R-:W-:Y:S04]  /*1b370*/  ST.E.U16 [R12.64+-0xfe], R156 ;  /* 0xffff029c0c007985 */ /* 0x000fe8000c101504 */
[----:B------:R-:W-:Y:S04]  /*1b380*/  ST.E.U16 [R10.64+-0x100], R77 ;  /* 0xffff004d0a007985 */ /* 0x000fe8000c101504 */
[----:B------:R3:W-:Y:S01]  /*1b390*/  ST.E.U16 [R10.64+-0xfe], R76 ;  /* 0xffff024c0a007985 */ /* 0x0007e2000c101504 */
[----:B------:R-:W-:-:S02]  /*1b3a0*/  LOP3.LUT R57, R247, R124, R132, 0x96, !PT ;  /* 0x0000007cf7397212 */ /* 0x000fc400078e9684 */
[----:B------:R-:W-:Y:S01]  /*1b3b0*/  PRMT R18, R19, 0x7632, R18 ;  /* 0x0000763213127816 */ /* 0x000fe20000000012 */
[----:B------:R-:W-:Y:S01]  /*1b3c0*/  @!P3 HADD2 R137, -R5.H0_H0, -RZ.H0_H0 ;  /* 0xa00000ff0589b230 */ /* 0x000fe20000000900 */
[----:B------:R-:W-:-:S03]  /*1b3d0*/  IMAD.WIDE.U32 R124, R63, -0x326172a9, RZ ;  /* 0xcd9e8d573f7c7825 */ /* 0x000fc600078e00ff */
[----:B------:R-:W-:Y:S01]  /*1b3e0*/  @!P5 HADD2 R152, -R18.H0_H0, -RZ.H0_H0 ;  /* 0xa00000ff1298d230 */ /* 0x000fe20000000900 */
[----:B------:R-:W-:Y:S01]  /*1b3f0*/  IMAD.WIDE.U32 R132, R57, -0x326172a9, RZ ;  /* 0xcd9e8d5739847825 */ /* 0x000fe200078e00ff */
[----:B------:R-:W-:-:S03]  /*1b400*/  PRMT R140, R137, 0x7610, R140 ;  /* 0x00007610898c7816 */ /* 0x000fc6000000008c */
[----:B-1----:R-:W-:Y:S01]  /*1b410*/  IMAD.WIDE.U32 R78, R59, -0x326172a9, RZ ;  /* 0xcd9e8d573b4e7825 */ /* 0x002fe200078e00ff */
[----:B------:R-:W-:Y:S02]  /*1b420*/  PRMT R137, R19, 0x5410, R18 ;  /* 0x0000541013897816 */ /* 0x000fe40000000012 */
[----:B------:R-:W-:Y:S02]  /*1b430*/  @!P5 PRMT R18, R152, 0x5410, RZ ;  /* 0x000054109812d816 */ /* 0x000fe400000000ff */
[-CC-:B------:R-:W-:Y:S02]  /*1b440*/  LOP3.LUT R59, R101, R233.reuse, R78.reuse, 0x96, !PT ;  /* 0x000000e9653b7212 */ /* 0x180fe400078e964e */
[----:B------:R-:W-:Y:S01]  /*1b450*/  LOP3.LUT R57, R133, R233, R78, 0x96, !PT ;  /* 0x000000e985397212 */ /* 0x000fe200078e964e */
[----:B---3--:R-:W-:-:S04]  /*1b460*/  IMAD.WIDE.U32 R76, R58, -0x326172a9, RZ ;  /* 0xcd9e8d573a4c7825 */ /* 0x008fc800078e00ff */
[----:B------:R-:W-:Y:S01]  /*1b470*/  IMAD.MOV.U32 R152, RZ, RZ, R206 ;  /* 0x000000ffff987224 */ /* 0x000fe200078e00ce */
[-CC-:B------:R-:W-:Y:S01]  /*1b480*/  LOP3.LUT R78, R77, R232.reuse, R228.reuse, 0x96, !PT ;  /* 0x000000e84d4e7212 */ /* 0x180fe200078e96e4 */
[----:B--2---:R1:W-:Y:S04]  /*1b490*/  ST.E.U16 [R8.64+-0x100], R62 ;  /* 0xffff003e08007985 */ /* 0x0043e8000c101504 */
[----:B------:R-:W-:Y:S04]  /*1b4a0*/  ST.E.U16 [R8.64+-0xfe], R75 ;  /* 0xffff024b08007985 */ /* 0x000fe8000c101504 */
        /* <DEDUP_REMOVED lines=22> */
[----:B------:R2:W-:Y:S01]  /*1b610*/  ST.E.U16 [R8.64+-0xce], R65 ;  /* 0xffff324108007985 */ /* 0x0005e2000c101504 */
[----:B-1----:R-:W-:-:S03]  /*1b620*/  LOP3.LUT R62, R79, R232, R228, 0x96, !PT ;  /* 0x000000e84f3e7212 */ /* 0x002fc600078e96e4 */
[----:B------:R-:W-:Y:S04]  /*1b630*/  ST.E.U16 [R8.64+-0xd0], R66 ;  /* 0xffff304208007985 */ /* 0x000fe8000c101504 */
[----:B------:R-:W-:Y:S04]  /*1b640*/  ST.E.U16 [R6.64+-0xc0], R128 ;  /* 0xffff408006007985 */ /* 0x000fe8000c101504 */
[----:B------:R-:W-:Y:S04]  /*1b650*/  ST.E.U16 [R6.64+-0xbe], R126 ;  /* 0xffff427e06007985 */ /* 0x000fe8000c101504 */
[----:B------:R1:W-:Y:S04]  /*1b660*/  ST.E.U16 [R12.64+-0xc0], R122 ;  /* 0xffff407a0c007985 */ /* 0x0003e8000c101504 */
[----:B------:R3:W-:Y:S01]  /*1b670*/  ST.E.U16 [R12.64+-0xbe], R123 ;  /* 0xffff427b0c007985 */ /* 0x0007e2000c101504 */
[----:B--2---:R-:W-:-:S05]  /*1b680*/  IMAD.WIDE.U32 R64, R60, -0x326172a9, RZ ;  /* 0xcd9e8d573c407825 */ /* 0x004fca00078e00ff */
[-CC-:B-1----:R-:W-:Y:S02]  /*1b690*/  LOP3.LUT R122, R65, R232.reuse, R228.reuse, 0x96, !PT ;  /* 0x000000e8417a7212 */ /* 0x182fe400078e96e4 */
[----:B---3--:R-:W-:Y:S02]  /*1b6a0*/  LOP3.LUT R123, R125, R232, R228, 0x96, !PT ;  /* 0x000000e87d7b7212 */ /* 0x008fe400078e96e4 */
[----:B------:R-:W2:Y:S04]  /*1b6b0*/  LDL.LU.64 R228, [R1+0x3a8] ;  /* 0x0003a80001e47983 */ /* 0x000ea80000300a00 */
[----:B------:R-:W3:Y:S01]  /*1b6c0*/  LDL.LU R206, [R1+0x3a4] ;  /* 0x0003a40001ce7983 */ /* 0x000ee20000300800 */
[----:B------:R-:W-:Y:S01]  /*1b6d0*/  @!P6 HADD2 R153, -R19.H0_H0, -RZ.H0_H0 ;  /* 0xa00000ff1399e230 */ /* 0x000fe20000000900 */
[----:B------:R-:W-:-:S04]  /*1b6e0*/  IMAD.MOV.U32 R144, RZ, RZ, R205 ;  /* 0x000000ffff907224 */ /* 0x000fc800078e00cd */
[----:B------:R-:W-:Y:S01]  /*1b6f0*/  @!P6 PRMT R19, R153, 0x5410, RZ ;  /* 0x000054109913e816 */ /* 0x000fe200000000ff */
[----:B------:R-:W-:Y:S02]  /*1b700*/  IMAD.MOV.U32 R153, RZ, RZ, R226 ;  /* 0x000000ffff997224 */ /* 0x000fe400078e00e2 */
[----:B------:R-:W4:Y:S04]  /*1b710*/  LDL.LU R226, [R1+0x3a0] ;  /* 0x0003a00001e27983 */ /* 0x000f280000300800 */
[----:B------:R-:W2:Y:S04]  /*1b720*/  LDL.LU R154, [R1+0x108] ;  /* 0x00010800019a7983 */ /* 0x000ea80000300800 */
[----:B------:R-:W2:Y:S04]  /*1b730*/  LDL.LU R155, [R1+0x10c] ;  /* 0x00010c00019b7983 */ /* 0x000ea80000300800 */
[----:B------:R-:W2:Y:S04]  /*1b740*/  LDL.LU R205, [R1+0x39c] ;  /* 0x00039c0001cd7983 */ /* 0x000ea80000300800 */
[----:B------:R-:W4:Y:S01]  /*1b750*/  LDL.LU R146, [R1+0xf8] ;  /* 0x0000f80001927983 */ /* 0x000f220000300800 */
[----:B---3--:R-:W-:-:S03]  /*1b760*/  IMAD.MOV.U32 R147, RZ, RZ, R206 ;  /* 0x000000ffff937224 */ /* 0x008fc600078e00ce */
[----:B------:R-:W3:Y:S01]  /*1b770*/  LDL.LU R206, [R1+0x398] ;  /* 0x0003980001ce7983 */ /* 0x000ee20000300800 */
[----:B--2---:R-:W-:-:S03]  /*1b780*/  IMAD.MOV.U32 R142, RZ, RZ, R205 ;  /* 0x000000ffff8e7224 */ /* 0x004fc600078e00cd */
[----:B------:R-:W2:Y:S04]  /*1b790*/  LDL.LU R205, [R1+0x394] ;  /* 0x0003940001cd7983 */ /* 0x000ea80000300800 */
        /* <DEDUP_REMOVED lines=10> */
[----:B------:R-:W-:Y:S01]  /*1b840*/  ST.E.U16 [R8.64+-0xb0], R52 ;  /* 0xffff503408007985 */ /* 0x000fe2000c101504 */
[----:B---3--:R-:W-:-:S03]  /*1b850*/  IMAD.MOV.U32 R143, RZ, RZ, R206 ;  /* 0x000000ffff8f7224 */ /* 0x008fc600078e00ce */
[----:B------:R-:W3:Y:S04]  /*1b860*/  LDL.LU R206, [R1+0x390] ;  /* 0x0003900001ce7983 */ /* 0x000ee80000300800 */
        /* <DEDUP_REMOVED lines=13> */
[----:B------:R-:W-:-:S03]  /*1b940*/  LOP3.LUT R58, R79, R232, R214, 0x96, !PT ;  /* 0x000000e84f3a7212 */ /* 0x000fc600078e96d6 */
        /* <DEDUP_REMOVED lines=10> */
[----:B------:R-:W-:-:S03]  /*1b9f0*/  IMAD.WIDE.U32 R68, R58, -0x2daee0ad, RZ ;  /* 0xd2511f533a447825 */ /* 0x000fc600078e00ff */
[----:B------:R-:W-:Y:S01]  /*1ba00*/  ST.E.U16 [R8.64+-0x80], R40 ;  /* 0xffff802808007985 */ /* 0x000fe2000c101504 */
[----:B------:R-:W-:-:S03]  /*1ba10*/  IMAD.WIDE.U32 R70, R57, -0x2daee0ad, RZ ;  /* 0xd2511f5339467825 */ /* 0x000fc600078e00ff */
        /* <DEDUP_REMOVED lines=10> */
[----:B------:R-:W-:Y:S01]  /*1bac0*/  ST.E.U16 [R6.64+-0x60], R105 ;  /* 0xffffa06906007985 */ /* 0x000fe2000c101504 */
[----:B------:R-:W-:-:S03]  /*1bad0*/  LOP3.LUT R57, R71, R241, R68, 0x96, !PT ;  /* 0x000000f147397212 */ /* 0x000fc600078e9644 */
[----:B------:R-:W-:Y:S01]  /*1bae0*/  ST.E.U16 [R6.64+-0x5e], R104 ;  /* 0xffffa26806007985 */ /* 0x000fe2000c101504 */
[----:B------:R-:W-:-:S03]  /*1baf0*/  @!P4 HADD2 R184, -R14.H0_H0, -RZ.H0_H0 ;  /* 0xa00000ff0eb8c230 */ /* 0x000fc60000000900 */
        /* <DEDUP_REMOVED lines=11> */
[----:B------:R-:W-:Y:S01]  /*1bbb0*/  ST.E.U16 [R12.64+-0x4e], R96 ;  /* 0xffffb2600c007985 */ /* 0x000fe2000c101504 */
[----:B------:R-:W-:-:S03]  /*1bbc0*/  PRMT R141, R184, 0x7610, R141 ;  /* 0x00007610b88d7816 */ /* 0x000fc6000000008d */
[----:B------:R-:W-:Y:S04]  /*1bbd0*/  ST.E.U16 [R10.64+-0x50], R26 ;  /* 0xffffb01a0a007985 */ /* 0x000fe8000c101504 */
[----:B------:R-:W-:Y:S04]  /*1bbe0*/  ST.E.U16 [R10.64+-0x4e], R25 ;  /* 0xffffb2190a007985 */ /* 0x000fe8000c101504 */
[----:B------:R-:W-:Y:S04]  /*1bbf0*/  ST.E.U16 [R8.64+-0x50], R28 ;  /* 0xffffb01c08007985 */ /* 0x000fe8000c101504 */
[----:B------:R-:W-:Y:S04]  /*1bc00*/  ST.E.U16 [R8.64+-0x4e], R27 ;  /* 0xffffb21b08007985 */ /* 0x000fe8000c101504 */
[----:B------:R-:W-:Y:S04]  /*1bc10*/  ST.E.U16 [R6.64+-0x40], R95 ;  /* 0xffffc05f06007985 */ /* 0x000fe8000c101504 */
[----:B------:R-:W-:Y:S01]  /*1bc20*/  ST.E.U16 [R6.64+-0x3e], R94 ;  /* 0xffffc25e06007985 */ /* 0x000fe2000c101504 */
[----:B------:R-:W-:-:S03]  /*1bc30*/  PRMT R184, R14, 0x5410, R5 ;  /* 0x000054100eb87816 */ /* 0x000fc60000000005 */
[----:B------:R-:W-:Y:S01]  /*1bc40*/  ST.E.U16 [R12.64+-0x40], R92 ;  /* 0xffffc05c0c007985 */ /* 0x000fe2000c101504 */
[----:B------:R-:W-:-:S03]  /*1bc50*/  IMAD.WIDE.U32 R62, R62, -0x2daee0ad, RZ ;  /* 0xd2511f533e3e7825 */ /* 0x000fc600078e00ff */
[----:B------:R-:W-:Y:S01]  /*1bc60*/  ST.E.U16 [R12.64+-0x3e], R93 ;  /* 0xffffc25d0c007985 */ /* 0x000fe2000c101504 */
[----:B------:R-:W-:-:S03]  /*1bc70*/  @!P4 PRMT R14, R141, 0x5410, RZ ;  /* 0x000054108d0ec816 */ /* 0x000fc600000000ff */
[----:B------:R-:W-:Y:S01]  /*1bc80*/  ST.E.U16 [R10.64+-0x40], R22 ;  /* 0xffffc0160a007985 */ /* 0x000fe2000c101504 */
[----:B------:R-:W-:-:S03]  /*1bc90*/  @!P3 PRMT R5, R140, 0x5410, RZ ;  /* 0x000054108c05b816 */ /* 0x000fc600000000ff */
[----:B------:R-:W-:Y:S01]  /*1bca0*/  ST.E.U16 [R10.64+-0x3e], R21 ;  /* 0xffffc2150a007985 */ /* 0x000fe2000c101504 */
[----:B------:R-:W-:-:S03]  /*1bcb0*/  LOP3.LUT R58, R61, R231, R132, 0x96, !PT ;  /* 0x000000e73d3a7212 */ /* 0x000fc600078e9684 */
[----:B------:R-:W-:Y:S01]  /*1bcc0*/  ST.E.U16 [R8.64+-0x40], R24 ;  /* 0xffffc01808007985 */ /* 0x000fe2000c101504 */
[----:B------:R-:W-:-:S03]  /*1bcd0*/  LOP3.LUT R57, R73, R240, R60, 0x96, !PT ;  /* 0x000000f049397212 */ /* 0x000fc600078e963c */
[----:B------:R-:W-:Y:S04]  /*1bce0*/  ST.E.U16 [R8.64+-0x3e], R23 ;  /* 0xffffc21708007985 */ /* 0x000fe8000c101504 */
[----:B------:R-:W-:Y:S04]  /*1bcf0*/  ST.E.U16 [R6.64+-0x30], R91 ;  /* 0xffffd05b06007985 */ /* 0x000fe8000c101504 */
[----:B------:R-:W-:Y:S04]  /*1bd00*/  ST.E.U16 [R6.64+-0x2e], R90 ;  /* 0xffffd25a06007985 */ /* 0x000fe8000c101504 */
[----:B------:R-:W-:Y:S04]  /*1bd10*/  ST.E.U16 [R12.64+-0x30], R89 ;  /* 0xffffd0590c007985 */ /* 0x000fe8000c101504 */
[----:B------:R-:W-:Y:S01]  /*1bd20*/  ST.E.U16 [R12.64+-0x2e], R88 ;  /* 0xffffd2580c007985 */ /* 0x000fe2000c101504 */
[----:B------:R-:W-:-:S03]  /*1bd30*/  IMAD.WIDE.U32 R68, R59, -0x2daee0ad, RZ ;  /* 0xd2511f533b447825 */ /* 0x000fc600078e00ff */
[----:B------:R-:W-:Y:S01]  /*1bd40*/  ST.E.U16 [R10.64+-0x30], R20 ;  /* 0xffffd0140a007985 */ /* 0x000fe2000c101504 */
[----:B------:R-:W-:-:S03]  /*1bd50*/  LOP3.LUT R60, R63, R234, R250, 0x96, !PT ;  /* 0x000000ea3f3c7212 */ /* 0x000fc600078e96fa */
        /* <DEDUP_REMOVED lines=13> */
[----:B------:R-:W-:-:S03]  /*1be30*/  LOP3.LUT R57, R59, R239, R70, 0x96, !PT ;  /* 0x000000ef3b397212 */ /* 0x000fc600078e9646 */
[----:B------:R-:W-:Y:S01]  /*1be40*/  ST.E.U16 [R6.64+-0x10], R83 ;  /* 0xfffff05306007985 */ /* 0x000fe2000c101504 */
[----:B------:R-:W-:-:S03]  /*1be50*/  LOP3.LUT R58, R67, R236, R58, 0x96, !PT ;  /* 0x000000ec433a7212 */ /* 0x000fc600078e963a */
[----:B------:R-:W-:Y:S04]  /*1be60*/  ST.E.U16 [R6.64+-0xe], R82 ;  /* 0xfffff25206007985 */ /* 0x000fe8000c101504 */
[----:B------:R-:W-:Y:S04]  /*1be70*/  ST.E.U16 [R12.64+-0x10], R80 ;  /* 0xfffff0500c007985 */ /* 0x000fe8000c101504 */
[----:B------:R-:W-:Y:S04]  /*1be80*/  ST.E.U16 [R12.64+-0xe], R81 ;  /* 0xfffff2510c007985 */ /* 0x000fe8000c101504 */
[----:B------:R-:W-:Y:S04]  /*1be90*/  ST.E.U16 [R10.64+-0x10], R4 ;  /* 0xfffff0040a007985 */ /* 0x000fe8000c101504 */
[----:B------:R4:W-:Y:S01]  /*1bea0*/  ST.E.U16 [R10.64+-0xe], R0 ;  /* 0xfffff2000a007985 */ /* 0x0009e2000c101504 */
[----:B-1----:R-:W-:-:S03]  /*1beb0*/  IMAD.WIDE.U32 R14, R60, -0x326172a9, RZ ;  /* 0xcd9e8d573c0e7825 */ /* 0x002fc600078e00ff */
[----:B------:R-:W-:Y:S01]  /*1bec0*/  ST.E.U16 [R8.64+-0x10], R2 ;  /* 0xfffff00208007985 */ /* 0x000fe2000c101504 */
[----:B------:R-:W-:-:S03]  /*1bed0*/  LOP3.LUT R61, R69, R241, R62, 0x96, !PT ;  /* 0x000000f1453d7212 */ /* 0x000fc600078e963e */
[----:B------:R1:W-:Y:S04]  /*1bee0*/  ST.E.U16 [R8.64+-0xe], R3 ;  /* 0xfffff20308007985 */ /* 0x0003e8000c101504 */
[----:B--2---:R-:W2:Y:S01]  /*1bef0*/  LDSM.16.MT88.4 R20, [R205+0x4000] ;  /* 0x00400000cd14783b */ /* 0x004ea20000004200 */
[----:B------:R-:W-:-:S03]  /*1bf00*/  IMAD.WIDE.U32 R18, R57, -0x326172a9, RZ ;  /* 0xcd9e8d5739127825 */ /* 0x000fc600078e00ff */
[----:B---3--:R-:W3:Y:S01]  /*1bf10*/  LDSM.16.MT88.4 R32, [R206+0x4000] ;  /* 0x00400000ce20783b */ /* 0x008ee20000004200 */
[----:B------:R-:W-:-:S04]  /*1bf20*/  IMAD.WIDE.U32 R70, R61, -0x326172a9, RZ ;  /* 0xcd9e8d573d467825 */ /* 0x000fc800078e00ff */
[----:B------:R-:W-:Y:S01]  /*1bf30*/  IMAD.MOV.U32 R145, RZ, RZ, R252 ;  /* 0x000000ffff917224 */ /* 0x000fe200078e00fc */
[----:B------:R-:W-:Y:S01]  /*1bf40*/  LOP3.LUT R77, R77, R232, R214, 0x96, !PT ;  /* 0x000000e84d4d7212 */ /* 0x000fe200078e96d6 */
[----:B------:R-:W-:Y:S01]  /*1bf50*/  IMAD.MOV.U32 R141, RZ, RZ, R192 ;  /* 0x000000ffff8d7224 */ /* 0x000fe200078e00c0 */
[----:B----4-:R-:W-:Y:S01]  /*1bf60*/  LOP3.LUT R0, R15, R231, R100, 0x96, !PT ;  /* 0x000000e70f007212 */ /* 0x010fe200078e9664 */
[----:B------:R-:W-:Y:S01]  /*1bf70*/  IMAD.MOV.U32 R140, RZ, RZ, R245 ;  /* 0x000000ffff8c7224 */ /* 0x000fe200078e00f5 */
[----:B------:R-:W-:Y:S01]  /*1bf80*/  LOP3.LUT R79, R101, R233, R76, 0x96, !PT ;  /* 0x000000e9654f7212 */ /* 0x000fe200078e964c */
[----:B------:R-:W4:Y:S01]  /*1bf90*/  LDSM.16.MT88.4 R28, [R206+0x4400] ;  /* 0x00440000ce1c783b */ /* 0x000f220000004200 */
[----:B-1----:R-:W-:-:S04]  /*1bfa0*/  IMAD.WIDE.U32 R2, R58, -0x326172a9, RZ ;  /* 0xcd9e8d573a027825 */ /* 0x002fc800078e00ff */
[----:B------:R-:W-:Y:S01]  /*1bfb0*/  IMAD.WIDE.U32 R4, R0, -0x2daee0ad, RZ ;  /* 0xd2511f5300047825 */ /* 0x000fe200078e00ff */
[----:B------:R-:W-:Y:S02]  /*1bfc0*/  LOP3.LUT R0, R3, R242, R18, 0x96, !PT ;  /* 0x000000f203007212 */ /* 0x000fe400078e9612 */
[C---:B------:R-:W-:Y:S02]  /*1bfd0*/  LOP3.LUT R3, R2.reuse, 0xffff, RZ, 0xc0, !PT ;  /* 0x0000ffff02037812 */ /* 0x040fe400078ec0ff */
[----:B------:R-:W-:Y:S02]  /*1bfe0*/  LOP3.LUT R8, R71, R240, R14, 0x96, !PT ;  /* 0x000000f047087212 */ /* 0x000fe400078e960e */
[----:B------:R-:W-:Y:S02]  /*1bff0*/  LOP3.LUT R12, R5, R239, R68, 0x96, !PT ;  /* 0x000000ef050c7212 */ /* 0x000fe400078e9644 */
[----:B------:R-:W-:Y:S02]  /*1c000*/  LOP3.LUT R14, R2, 0xff, RZ, 0xc0, !PT ;  /* 0x000000ff020e7812 */ /* 0x000fe400078ec0ff */
[----:B------:R-:W-:-:S02]  /*1c010*/  SHF.R.U32.HI R5, RZ, 0x10, R2 ;  /* 0x00000010ff057819 */ /* 0x000fc40000011602 */
[----:B------:R-:W-:Y:S02]  /*1c020*/  SHF.R.U32.HI R13, RZ, 0x18, R2 ;  /* 0x00000018ff0d7819 */ /* 0x000fe40000011602 */
[----:B------:R-:W-:Y:S02]  /*1c030*/  SHF.R.U32.HI R11, RZ, 0x8, R3 ;  /* 0x00000008ff0b7819 */ /* 0x000fe40000011603 */
[----:B------:R-:W-:Y:S02]  /*1c040*/  LOP3.LUT R2, R0, 0xffff, RZ, 0xc0, !PT ;  /* 0x0000ffff00027812 */ /* 0x000fe400078ec0ff */
[--C-:B------:R-:W-:Y:S01]  /*1c050*/  SHF.R.U32.HI R3, RZ, 0x10, R0.reuse ;  /* 0x00000010ff037819 */ /* 0x100fe20000011600 */
[----:B------:R-:W-:Y:S01]  /*1c060*/  IMAD.WIDE.U32 R38, R8, -0x2daee0ad, RZ ;  /* 0xd2511f5308267825 */ /* 0x000fe200078e00ff */
[----:B------:R-:W-:Y:S02]  /*1c070*/  LOP3.LUT R9, R0, 0xff, RZ, 0xc0, !PT ;  /* 0x000000ff00097812 */ /* 0x000fe400078ec0ff */
[----:B------:R-:W-:-:S02]  /*1c080*/  SHF.R.U32.HI R8, RZ, 0x18, R0 ;  /* 0x00000018ff087819 */ /* 0x000fc40000011600 */
[----:B------:R-:W-:Y:S02]  /*1c090*/  LOP3.LUT R5, R5, 0xff, RZ, 0xc0, !PT ;  /* 0x000000ff05057812 */ /* 0x000fe400078ec0ff */
[----:B------:R-:W-:Y:S02]  /*1c0a0*/  SHF.R.U32.HI R0, RZ, 0x8, R2 ;  /* 0x00000008ff007819 */ /* 0x000fe40000011602 */
[----:B------:R-:W-:Y:S02]  /*1c0b0*/  LOP3.LUT R3, R3, 0xff, RZ, 0xc0, !PT ;  /* 0x000000ff03037812 */ /* 0x000fe400078ec0ff */
[----:B------:R-:W-:Y:S02]  /*1c0c0*/  PRMT R2, R14, 0x5410, R11 ;  /* 0x000054100e027816 */ /* 0x000fe4000000000b */
[----:B------:R-:W-:Y:S02]  /*1c0d0*/  PRMT R5, R5, 0x5410, R13 ;  /* 0x0000541005057816 */ /* 0x000fe4000000000d */
[----:B------:R-:W-:-:S02]  /*1c0e0*/  PRMT R192, R217, 0x7054, R217 ;  /* 0x00007054d9c07816 */ /* 0x000fc400000000d9 */
[----:B------:R-:W-:Y:S02]  /*1c0f0*/  PRMT R0, R9, 0x5410, R0 ;  /* 0x0000541009007816 */ /* 0x000fe40000000000 */
[----:B------:R-:W-:Y:S01]  /*1c100*/  PRMT R3, R3, 0x5410, R8 ;  /* 0x0000541003037816 */ /* 0x000fe20000000008 */
[--C-:B------:R-:W-:Y:S01]  /*1c110*/  HSET2.LE.AND R5, R5, R192.reuse, PT ;  /* 0x000000c005057233 */ /* 0x100fe20003803000 */
[----:B------:R-:W-:Y:S01]  /*1c120*/  LOP3.LUT R10, R39, R236, R4, 0x96, !PT ;  /* 0x000000ec270a7212 */ /* 0x000fe200078e9604 */
[--C-:B------:R-:W-:Y:S02]  /*1c130*/  HSET2.LE.AND R0, R0, R192.reuse, PT ;  /* 0x000000c000007233 */ /* 0x100fe40003803000 */
[--C-:B------:R-:W-:Y:S02]  /*1c140*/  HSET2.LE.AND R4, R2, R192.reuse, PT ;  /* 0x000000c002047233 */ /* 0x100fe40003803000 */
[----:B------:R-:W-:Y:S01]  /*1c150*/  HSET2.LE.AND R9, R3, R192, PT ;  /* 0x000000c003097233 */ /* 0x000fe20003803000 */
[----:B------:R-:W-:Y:S01]  /*1c160*/  IMAD.WIDE.U32 R2, R10, -0x326172a9, RZ ;  /* 0xcd9e8d570a027825 */ /* 0x000fe200078e00ff */
[----:B------:R-:W-:-:S02]  /*1c170*/  LOP3.LUT R8, R161, R0, RZ, 0xc0, !PT ;  /* 0x00000000a1087212 */ /* 0x000fc400078ec0ff */
[----:B------:R-:W-:Y:S02]  /*1c180*/  LOP3.LUT R10, R159, R4, RZ, 0xc0, !PT ;  /* 0x000000049f0a7212 */ /* 0x000fe400078ec0ff */
[----:B------:R-:W-:Y:S02]  /*1c190*/  LOP3.LUT R11, R158, R5, RZ, 0xc0, !PT ;  /* 0x000000059e0b7212 */ /* 0x000fe400078ec0ff */
[----:B------:R-:W-:Y:S01]  /*1c1a0*/  LOP3.LUT R9, R160, R9, RZ, 0xc0, !PT ;  /* 0x00000009a0097212 */ /* 0x000fe200078ec0ff */
[----:B------:R-:W-:-:S06]  /*1c1b0*/  IMAD.WIDE.U32 R16, R12, -0x326172a9, RZ ;  /* 0xcd9e8d570c107825 */ /* 0x000fcc00078e00ff */
[----:B--2---:R-:W-:Y:S01]  /*1c1c0*/  HMMA.16816.F32 R48, R8, R20, R140 ;  /* 0x000000140830723c */ /* 0x004fe2000000188c */
[----:B------:R-:W2:Y:S04]  /*1c1d0*/  LDL.LU R142, [R1+0x118] ;  /* 0x00011800018e7983 */ /* 0x000ea80000300800 */
[----:B------:R-:W2:Y:S01]  /*1c1e0*/  LDL.LU R143, [R1+0x11c] ;  /* 0x00011c00018f7983 */ /* 0x000ea20000300800 */
[----:B------:R-:W-:Y:S02]  /*1c1f0*/  LOP3.LUT R0, R3, R242, R16, 0x96, !PT ;  /* 0x000000f203007212 */ /* 0x000fe400078e9610 */
[C---:B------:R-:W-:Y:S02]  /*1c200*/  LOP3.LUT R3, R2.reuse, 0xffff, RZ, 0xc0, !PT ;  /* 0x0000ffff02037812 */ /* 0x040fe400078ec0ff */
[----:B------:R-:W-:-:S02]  /*1c210*/  LOP3.LUT R16, R2, 0xff, RZ, 0xc0, !PT ;  /* 0x000000ff02107812 */ /* 0x000fc400078ec0ff */
[----:B------:R-:W-:Y:S02]  /*1c220*/  SHF.R.U32.HI R14, RZ, 0x8, R3 ;  /* 0x00000008ff0e7819 */ /* 0x000fe40000011603 */
[--C-:B------:R-:W-:Y:S02]  /*1c230*/  SHF.R.U32.HI R4, RZ, 0x10, R2.reuse ;  /* 0x00000010ff047819 */ /* 0x100fe40000011602 */
[----:B------:R-:W-:Y:S02]  /*1c240*/  SHF.R.U32.HI R15, RZ, 0x18, R2 ;  /* 0x00000018ff0f7819 */ /* 0x000fe40000011602 */
[C---:B------:R-:W-:Y:S02]  /*1c250*/  LOP3.LUT R2, R0.reuse, 0xffff, RZ, 0xc0, !PT ;  /* 0x0000ffff00027812 */ /* 0x040fe400078ec0ff */
[----:B------:R-:W-:Y:S02]  /*1c260*/  SHF.R.U32.HI R3, RZ, 0x10, R0 ;  /* 0x00000010ff037819 */ /* 0x000fe40000011600 */
[----:B------:R-:W-:-:S02]  /*1c270*/  LOP3.LUT R5, R0, 0xff, RZ, 0xc0, !PT ;  /* 0x000000ff00057812 */ /* 0x000fc400078ec0ff */
[----:B------:R-:W-:Y:S02]  /*1c280*/  SHF.R.U32.HI R12, RZ, 0x18, R0 ;  /* 0x00000018ff0c7819 */ /* 0x000fe40000011600 */
[----:B------:R-:W-:Y:S01]  /*1c290*/  PRMT R0, R16, 0x5410, R14 ;  /* 0x0000541010007816 */ /* 0x000fe2000000000e */
[----:B------:R-:W-:Y:S01]  /*1c2a0*/  HMMA.16816.F32 R52, R8, R22, R144 ;  /* 0x000000160834723c */ /* 0x000fe20000001890 */
[----:B------:R-:W4:Y:S03]  /*1c2b0*/  LDL.LU R144, [R1+0x240] ;  /* 0x0002400001907983 */ /* 0x000f260000300800 */
[----:B------:R-:W-:Y:S01]  /*1c2c0*/  HSET2.LE.AND R0, R0, R192, PT ;  /* 0x000000c000007233 */ /* 0x000fe20003803000 */
[----:B------:R-:W4:Y:S02]  /*1c2d0*/  LDL.LU R145, [R1+0x244] ;  /* 0x0002440001917983 */ /* 0x000f240000300800 */
[----:B------:R-:W-:-:S02]  /*1c2e0*/  IMAD.MOV.U32 R146, RZ, RZ, R226 ;  /* 0x000000ffff927224 */ /* 0x000fc400078e00e2 */
[----:B------:R-:W4:Y:S01]  /*1c2f0*/  LDL.LU R226, [R1+0x38c] ;  /* 0x00038c0001e27983 */ /* 0x000f220000300800 */
[----:B------:R-:W-:Y:S01]  /*1c300*/  IMAD.MOV.U32 R147, RZ, RZ, R227 ;  /* 0x000000ffff937224 */ /* 0x000fe200078e00e3 */
[----:B------:R-:W-:Y:S01]  /*1c310*/  LOP3.LUT R14, R235, R0, RZ, 0xc0, !PT ;  /* 0x00000000eb0e7212 */ /* 0x000fe200078ec0ff */
[----:B---3--:R-:W-:Y:S01]  /*1c320*/  HMMA.16816.F32 R44, R8, R32, R152 ;  /* 0x00000020082c723c */ /* 0x008fe20000001898 */
[----:B------:R-:W3:Y:S04]  /*1c330*/  LDL.LU R227, [R1+0x388] ;  /* 0x0003880001e37983 */ /* 0x000ee80000300800 */
[----:B------:R-:W3:Y:S02]  /*1c340*/  LDL.LU R235, [R1+0x384] ;  /* 0x0003840001eb7983 */ /* 0x000ee40000300800 */
[----:B------:R-:W-:-:S02]  /*1c350*/  IMAD.MOV.U32 R154, RZ, RZ, R244 ;  /* 0x000000ffff9a7224 */ /* 0x000fc400078e00f4 */
[----:B------:R-:W3:Y:S04]  /*1c360*/  LDL.LU R152, [R1+0x250] ;  /* 0x0002500001987983 */ /* 0x000ee80000300800 */
[----:B------:R-:W3:Y:S04]  /*1c370*/  LDL.LU R153, [R1+0x254] ;  /* 0x0002540001997983 */ /* 0x000ee80000300800 */
[----:B------:R-:W3:Y:S01]  /*1c380*/  LDL.LU R244, [R1+0x380] ;  /* 0x0003800001f47983 */ /* 0x000ee20000300800 */
[----:B------:R-:W-:Y:S02]  /*1c390*/  LOP3.LUT R13, R4, 0xff, RZ, 0xc0, !PT ;  /* 0x000000ff040d7812 */ /* 0x000fe400078ec0ff */
[----:B------:R-:W-:-:S02]  /*1c3a0*/  SHF.R.U32.HI R4, RZ, 0x8, R2 ;  /* 0x00000008ff047819 */ /* 0x000fc40000011602 */
[----:B------:R-:W-:Y:S01]  /*1c3b0*/  LOP3.LUT R2, R3, 0xff, RZ, 0xc0, !PT ;  /* 0x000000ff03027812 */ /* 0x000fe200078ec0ff */
[----:B------:R-:W-:Y:S01]  /*1c3c0*/  IMAD.MOV.U32 R140, RZ, RZ, R243 ;  /* 0x000000ffff8c7224 */ /* 0x000fe200078e00f3 */
[----:B------:R-:W-:Y:S01]  /*1c3d0*/  PRMT R3, R13, 0x5410, R15 ;  /* 0x000054100d037816 */ /* 0x000fe2000000000f */
[----:B------:R-:W-:Y:S01]  /*1c3e0*/  IMAD.MOV.U32 R141, RZ, RZ, R201 ;  /* 0x000000ffff8d7224 */ /* 0x000fe200078e00c9 */
[----:B------:R-:W-:Y:S02]  /*1c3f0*/  PRMT R5, R5, 0x5410, R4 ;  /* 0x0000541005057816 */ /* 0x000fe40000000004 */
[----:B------:R-:W-:Y:S01]  /*1c400*/  PRMT R4, R2, 0x5410, R12 ;  /* 0x0000541002047816 */ /* 0x000fe2000000000c */
[--C-:B------:R-:W-:Y:S02]  /*1c410*/  HSET2.LE.AND R2, R3, R192.reuse, PT ;  /* 0x000000c003027233 */ /* 0x100fe40003803000 */
[----:B------:R-:W-:Y:S01]  /*1c420*/  HSET2.LE.AND R3, R5, R192, PT ;  /* 0x000000c005037233 */ /* 0x000fe20003803000 */
[----:B------:R-:W-:-:S02]  /*1c430*/  LOP3.LUT R5, R19, R238, R72, 0x96, !PT ;  /* 0x000000ee13057212 */ /* 0x000fc400078e9648 */
[----:B------:R-:W-:Y:S02]  /*1c440*/  LOP3.LUT R15, R135, R2, RZ, 0xc0, !PT ;  /* 0x00000002870f7212 */ /* 0x000fe400078ec0ff */
[----:B------:R-:W-:Y:S01]  /*1c450*/  LOP3.LUT R12, R249, R3, RZ, 0xc0, !PT ;  /* 0x00000003f90c7212 */ /* 0x000fe200078ec0ff */
[----:B------:R-:W-:Y:S01]  /*1c460*/  IMAD.WIDE.U32 R2, R5, -0x2daee0ad, RZ ;  /* 0xd2511f5305027825 */ /* 0x000fe200078e00ff */
[----:B------:R-:W-:-:S03]  /*1c470*/  LOP3.LUT R76, R133, R233, R76, 0x96, !PT ;  /* 0x000000e9854c7212 */ /* 0x000fc600078e964c */
[----:B------:R-:W-:Y:S01]  /*1c480*/  IMAD.WIDE.U32 R18, R78, -0x2daee0ad, RZ ;  /* 0xd2511f534e127825 */ /* 0x000fe200078e00ff */
[----:B------:R-:W-:-:S03]  /*1c490*/  HSET2.LE.AND R4, R4, R192, PT ;  /* 0x000000c004047233 */ /* 0x000fc60003803000 */
[----:B------:R-:W-:Y:S01]  /*1c4a0*/  IMAD.WIDE.U32 R78, R79, -0x2daee0ad, RZ ;  /* 0xd2511f534f4e7825 */ /* 0x000fe200078e00ff */
[----:B------:R-:W-:-:S03]  /*1c4b0*/  LOP3.LUT R0, R3, R237, R66, 0x96, !PT ;  /* 0x000000ed03007212 */ /* 0x000fc600078e9642 */
[----:B------:R-:W-:Y:S01]  /*1c4c0*/  IMAD.WIDE.U32 R36, R76, -0x2daee0ad, RZ ;  /* 0xd2511f534c247825 */ /* 0x000fe200078e00ff */
[----:B------:R-:W-:Y:S02]  /*1c4d0*/  LOP3.LUT R26, R79, R241, R18, 0x96, !PT ;  /* 0x000000f14f1a7212 */ /* 0x000fe400078e9612 */
[----:B------:R-:W-:Y:S02]  /*1c4e0*/  LOP3.LUT R24, R2, 0xff, RZ, 0xc0, !PT ;  /* 0x000000ff02187812 */ /* 0x000fe400078ec0ff */
[--C-:B------:R-:W-:Y:S02]  /*1c4f0*/  SHF.R.U32.HI R16, RZ, 0x10, R2.reuse ;  /* 0x00000010ff107819 */ /* 0x100fe40000011602 */
[----:B------:R-:W-:Y:S02]  /*1c500*/  SHF.R.U32.HI R18, RZ, 0x18, R2 ;  /* 0x00000018ff127819 */ /* 0x000fe40000011602 */
[----:B------:R-:W-:Y:S01]  /*1c510*/  LOP3.LUT R13, R248, R4, RZ, 0xc0, !PT ;  /* 0x00000004f80d7212 */ /* 0x000fe200078ec0ff */
[----:B------:R-:W-:Y:S01]  /*1c520*/  IMAD.MOV.U32 R155, RZ, RZ, R134 ;  /* 0x000000ffff9b7224 */ /* 0x000fe200078e0086 */
[----:B------:R-:W-:-:S02]  /*1c530*/  LOP3.LUT R96, R101, R233, R64, 0x96, !PT ;  /* 0x000000e965607212 */ /* 0x000fc400078e9640 */
[----:B------:R-:W-:Y:S02]  /*1c540*/  LOP3.LUT R98, R65, R232, R214, 0x96, !PT ;  /* 0x000000e841627212 */ /* 0x000fe400078e96d6 */
[----:B------:R-:W-:Y:S02]  /*1c550*/  LOP3.LUT R97, R133, R233, R64, 0x96, !PT ;  /* 0x000000e985617212 */ /* 0x000fe400078e9640 */
[----:B------:R-:W-:Y:S01]  /*1c560*/  LOP3.LUT R27, R19, R234, R250, 0x96, !PT ;  /* 0x000000ea131b7212 */ /* 0x000fe200078e96fa */
[----:B------:R-:W-:Y:S01]  /*1c570*/  IMAD.WIDE.U32 R94, R26, -0x326172a9, RZ ;  /* 0xcd9e8d571a5e7825 */ /* 0x000fe200078e00ff */
[----:B------:R1:W5:Y:S04]  /*1c580*/  LDL.LU R134, [R1+0x37c] ;  /* 0x00037c0001867983 */ /* 0x0003680000300800 */
[----:B------:R1:W5:Y:S04]  /*1c590*/  LDL.LU R135, [R1+0x378] ;  /* 0x0003780001877983 */ /* 0x0003680000300800 */
[----:B------:R1:W5:Y:S04]  /*1c5a0*/  LDL.LU R249, [R1+0x374] ;  /* 0x0003740001f97983 */ /* 0x0003680000300800 */
[----:B------:R1:W5:Y:S01]  /*1c5b0*/  LDL.LU R248, [R1+0x370] ;  /* 0x0003700001f87983 */ /* 0x0003620000300800 */
[----:B--2---:R-:W-:Y:S07]  /*1c5c0*/  HMMA.16816.F32 R40, R8, R34, R140 ;  /* 0x000000220828723c */ /* 0x004fee000000188c */
[----:B------:R-:W-:-:S05]  /*1c5d0*/  IMAD.WIDE.U32 R8, R77, -0x2daee0ad, RZ ;  /* 0xd2511f534d087825 */ /* 0x000fca00078e00ff */
[----:B------:R-:W-:Y:S02]  /*1c5e0*/  LOP3.LUT R5, R9, R234, R246, 0x96, !PT ;  /* 0x000000ea09057212 */ /* 0x000fe400078e96f6 */
[----:B------:R-:W-:-:S03]  /*1c5f0*/  LOP3.LUT R4, R37, R241, R8, 0x96, !PT ;  /* 0x000000f125047212 */ /* 0x000fc600078e9608 */
[----:B------:R-:W-:Y:S01]  /*1c600*/  IMAD.WIDE.U32 R10, R5, -0x326172a9, RZ ;  /* 0xcd9e8d57050a7825 */ /* 0x000fe200078e00ff */
[----:B------:R-:W-:Y:S02]  /*1c610*/  LOP3.LUT R5, R2, 0xffff, RZ, 0xc0, !PT ;  /* 0x0000ffff02057812 */ /* 0x000fe400078ec0ff */
[C---:B------:R-:W-:Y:S02]  /*1c620*/  LOP3.LUT R2, R0.reuse, 0xffff, RZ, 0xc0, !PT ;  /* 0x0000ffff00027812 */ /* 0x040fe400078ec0ff */
[--C-:B------:R-:W-:Y:S02]  /*1c630*/  SHF.R.U32.HI R3, RZ, 0x10, R0.reuse ;  /* 0x00000010ff037819 */ /* 0x100fe40000011600 */
[----:B------:R-:W-:Y:S02]  /*1c640*/  LOP3.LUT R9, R0, 0xff, RZ, 0xc0, !PT ;  /* 0x000000ff00097812 */ /* 0x000fe400078ec0ff */
[----:B------:R-:W-:Y:S02]  /*1c650*/  SHF.R.U32.HI R8, RZ, 0x18, R0 ;  /* 0x00000018ff087819 */ /* 0x000fe40000011600 */
[----:B------:R-:W-:Y:S01]  /*1c660*/  SHF.R.U32.HI R0, RZ, 0x8, R2 ;  /* 0x00000008ff007819 */ /* 0x000fe20000011602 */
[----:B------:R-:W-:Y:S01]  /*1c670*/  IMAD.WIDE.U32 R92, R4, -0x326172a9, RZ ;  /* 0xcd9e8d57045c7825 */ /* 0x000fe200078e00ff */
[----:B------:R-:W-:-:S02]  /*1c680*/  SHF.R.U32.HI R5, RZ, 0x8, R5 ;  /* 0x00000008ff057819 */ /* 0x000fc40000011605 */
[----:B------:R-:W-:Y:S02]  /*1c690*/  LOP3.LUT R2, R3, 0xff, RZ, 0xc0, !PT ;  /* 0x000000ff03027812 */ /* 0x000fe400078ec0ff */
[----:B------:R-:W-:Y:S02]  /*1c6a0*/  LOP3.LUT R4, R16, 0xff, RZ, 0xc0, !PT ;  /* 0x000000ff10047812 */ /* 0x000fe400078ec0ff */
[----:B------:R-:W-:Y:S02]  /*1c6b0*/  PRMT R3, R24, 0x5410, R5 ;  /* 0x0000541018037816 */ /* 0x000fe40000000005 */
[----:B------:R-:W-:Y:S02]  /*1c6c0*/  PRMT R2, R2, 0x5410, R8 ;  /* 0x0000541002027816 */ /* 0x000fe40000000008 */
[----:B------:R-:W-:Y:S01]  /*1c6d0*/  PRMT R4, R4, 0x5410, R18 ;  /* 0x0000541004047816 */ /* 0x000fe20000000012 */
[----:B----4-:R-:W-:Y:S01]  /*1c6e0*/  HMMA.16816.F32 R60, R12, R20, R144 ;  /* 0x000000140c3c723c */ /* 0x010fe20000001890 */
[----:B------:R-:W-:Y:S01]  /*1c6f0*/  PRMT R0, R9, 0x5410, R0 ;  /* 0x0000541009007816 */ /* 0x000fe20000000000 */
[--C-:B------:R-:W-:Y:S01]  /*1c700*/  HSET2.LE.AND R2, R2, R192.reuse, PT ;  /* 0x000000c002027233 */ /* 0x100fe20003803000 */
[----:B------:R-:W-:Y:S01]  /*1c710*/  LOP3.LUT R16, R17, R238, R70, 0x96, !PT ;  /* 0x000000ee11107212 */ /* 0x000fe200078e9646 */
[----:B------:R-:W-:-:S03]  /*1c720*/  HSET2.LE.AND R3, R3, R192, PT ;  /* 0x000000c003037233 */ /* 0x000fc60003803000 */
[----:B---3--:R-:W-:Y:S01]  /*1c730*/  IMAD.MOV.U32 R145, RZ, RZ, R235 ;  /* 0x000000ffff917224 */ /* 0x008fe200078e00eb */
[C---:B------:R-:W-:Y:S01]  /*1c740*/  HMMA.16816.F32 R64, R12.reuse, R22, R152 ;  /* 0x000000160c40723c */ /* 0x040fe20000001898 */
[----:B------:R-:W-:Y:S02]  /*1c750*/  IMAD.MOV.U32 R146, RZ, RZ, R229 ;  /* 0x000000ffff927224 */ /* 0x000fe400078e00e5 */
[----:B------:R-:W-:Y:S02]  /*1c760*/  IMAD.MOV.U32 R144, RZ, RZ, R244 ;  /* 0x000000ffff907224 */ /* 0x000fe400078e00f4 */
[----:B------:R-:W-:Y:S01]  /*1c770*/  IMAD.MOV.U32 R147, RZ, RZ, R228 ;  /* 0x000000ffff937224 */ /* 0x000fe200078e00e4 */
[--C-:B------:R-:W-:Y:S01]  /*1c780*/  HSET2.LE.AND R4, R4, R192.reuse, PT ;  /* 0x000000c004047233 */ /* 0x100fe20003803000 */
[----:B------:R-:W-:Y:S01]  /*1c790*/  IMAD.MOV.U32 R152, RZ, RZ, R227 ;  /* 0x000000ffff987224 */ /* 0x000fe200078e00e3 */
[----:B------:R-:W-:Y:S01]  /*1c7a0*/  LOP3.LUT R25, R11, R231, R132, 0x96, !PT ;  /* 0x000000e70b197212 */ /* 0x000fe200078e9684 */
[----:B------:R-:W-:Y:S01]  /*1c7b0*/  IMAD.MOV.U32 R153, RZ, RZ, R226 ;  /* 0x000000ffff997224 */ /* 0x000fe200078e00e2 */
[----:B------:R-:W-:Y:S01]  /*1c7c0*/  LOP3.LUT R19, R93, R240, R10, 0x96, !PT ;  /* 0x000000f05d137212 */ /* 0x000fe200078e960a */
[----:B------:R-:W-:Y:S01]  /*1c7d0*/  IMAD.MOV.U32 R154, RZ, RZ, R225 ;  /* 0x000000ffff9a7224 */ /* 0x000fe200078e00e1 */
[----:B------:R-:W-:Y:S01]  /*1c7e0*/  HSET2.LE.AND R0, R0, R192, PT ;  /* 0x000000c000007233 */ /* 0x000fe20003803000 */
[----:B------:R-:W-:Y:S01]  /*1c7f0*/  IMAD.MOV.U32 R155, RZ, RZ, R224 ;  /* 0x000000ffff9b7224 */ /* 0x000fe200078e00e0 */
[----:B------:R-:W-:Y:S01]  /*1c800*/  LOP3.LUT R9, R165, R2, RZ, 0xc0, !PT ;  /* 0x00000002a5097212 */ /* 0x000fe200078ec0ff */
[----:B------:R-:W2:Y:S01]  /*1c810*/  LDSM.16.MT88.4 R20, [R205+0x4400] ;  /* 0x00440000cd14783b */ /* 0x000ea20000004200 */
[----:B------:R-:W-:Y:S01]  /*1c820*/  LOP3.LUT R10, R162, R3, RZ, 0xc0, !PT ;  /* 0x00000003a20a7212 */ /* 0x000fe200078ec0ff */
[----:B------:R-:W-:Y:S01]  /*1c830*/  IMAD.WIDE.U32 R2, R16, -0x2daee0ad, RZ ;  /* 0xd2511f5310027825 */ /* 0x000fe200078e00ff */
[----:B------:R-:W-:Y:S01]  /*1c840*/  HMMA.16816.F32 R72, R12, R32, R144 ;  /* 0x000000200c48723c */ /* 0x000fe20000001890 */
[----:B------:R-:W-:Y:S01]  /*1c850*/  LOP3.LUT R11, R163, R4, RZ, 0xc0, !PT ;  /* 0x00000004a30b7212 */ /* 0x000fe200078ec0ff */
[----:B------:R1:W5:Y:S01]  /*1c860*/  LDL.LU R244, [R1+0x36c] ;  /* 0x00036c0001f47983 */ /* 0x0003620000300800 */
[----:B------:R-:W-:Y:S01]  /*1c870*/  IMAD.WIDE.U32 R4, R25, -0x2daee0ad, RZ ;  /* 0xd2511f5319047825 */ /* 0x000fe200078e00ff */
[----:B------:R-:W-:-:S04]  /*1c880*/  LOP3.LUT R8, R166, R0, RZ, 0xc0, !PT ;  /* 0x00000000a6087212 */ /* 0x000fc800078ec0ff */
[----:B------:R-:W-:Y:S01]  /*1c890*/  HMMA.16816.F32 R68, R12, R34, R152 ;  /* 0x000000220c44723c */ /* 0x000fe20000001898 */
[----:B------:R-:W-:Y:S01]  /*1c8a0*/  LOP3.LUT R0, R3, R237, R38, 0x96, !PT ;  /* 0x000000ed03007212 */ /* 0x000fe200078e9626 */
[----:B------:R-:W-:Y:S01]  /*1c8b0*/  IMAD.WIDE.U32 R90, R19, -0x2daee0ad, RZ ;  /* 0xd2511f53135a7825 */ /* 0x000fe200078e00ff */
[----:B------:R1:W5:Y:S04]  /*1c8c0*/  LDL.LU R235, [R1+0x368] ;  /* 0x0003680001eb7983 */ /* 0x0003680000300800 */
[----:B------:R-:W-:Y:S01]  /*1c8d0*/  IMAD.WIDE.U32 R12, R27, -0x326172a9, RZ ;  /* 0xcd9e8d571b0c7825 */ /* 0x000fe200078e00ff */
[----:B------:R-:W-:Y:S01]  /*1c8e0*/  LOP3.LUT R17, R5, R239, R36, 0x96, !PT ;  /* 0x000000ef05117212 */ /* 0x000fe200078e9624 */
[----:B------:R-:W-:Y:S01]  /*1c8f0*/  HMMA.16816.F32 R40, R8, R30, R40 ;  /* 0x0000001e0828723c */ /* 0x000fe20000001828 */
[----:B------:R-:W-:Y:S01]  /*1c900*/  LOP3.LUT R3, R2, 0xffff, RZ, 0xc0, !PT ;  /* 0x0000ffff02037812 */ /* 0x000fe200078ec0ff */
[----:B------:R-:W3:Y:S01]  /*1c910*/  LDSM.16.MT88.4 R24, [R205+0x4800] ;  /* 0x00480000cd18783b */ /* 0x000ee20000004200 */
[----:B------:R-:W-:-:S02]  /*1c920*/  LOP3.LUT R19, R13, R231, R100, 0x96, !PT ;  /* 0x000000e70d137212 */ /* 0x000fc400078e9664 */
[----:B------:R-:W-:Y:S01]  /*1c930*/  LOP3.LUT R14, R2, 0xff, RZ, 0xc0, !PT ;  /* 0x000000ff020e7812 */ /* 0x000fe200078ec0ff */
[----:B------:R-:W4:Y:S01]  /*1c940*/  LDSM.16.MT88.4 R32, [R206+0x4800] ;  /* 0x00480000ce20783b */ /* 0x000f220000004200 */
[--C-:B------:R-:W-:Y:S02]  /*1c950*/  SHF.R.U32.HI R5, RZ, 0x10, R2.reuse ;  /* 0x00000010ff057819 */ /* 0x100fe40000011602 */
[----:B------:R-:W-:Y:S01]  /*1c960*/  SHF.R.U32.HI R13, RZ, 0x18, R2 ;  /* 0x00000018ff0d7819 */ /* 0x000fe20000011602 */
[----:B------:R1:W5:Y:S01]  /*1c970*/  LDL.LU R229, [R1+0x364] ;  /* 0x0003640001e57983 */ /* 0x0003620000300800 */
[----:B------:R-:W-:Y:S02]  /*1c980*/  LOP3.LUT R2, R0, 0xffff, RZ, 0xc0, !PT ;  /* 0x0000ffff00027812 */ /* 0x000fe400078ec0ff */
[----:B------:R-:W-:Y:S01]  /*1c990*/  LOP3.LUT R18, R95, R240, R12, 0x96, !PT ;  /* 0x000000f05f127212 */ /* 0x000fe200078e960c */
[----:B------:R-:W-:Y:S01]  /*1c9a0*/  LDSM.16.MT88.4 R160, [R205+0x5c00] ;  /* 0x005c0000cda0783b */ /* 0x000fe20000004200 */
[----:B------:R-:W-:-:S02]  /*1c9b0*/  LOP3.LUT R16, R91, R236, R4, 0x96, !PT ;  /* 0x000000ec5b107212 */ /* 0x000fc400078e9604 */
[----:B------:R-:W-:Y:S01]  /*1c9c0*/  SHF.R.U32.HI R3, RZ, 0x8, R3 ;  /* 0x00000008ff037819 */ /* 0x000fe20000011603 */
[----:B------:R-:W-:Y:S01]  /*1c9d0*/  IMAD.WIDE.U32 R36, R17, -0x326172a9, RZ ;  /* 0xcd9e8d5711247825 */ /* 0x000fe200078e00ff */
[----:B------:R-:W-:Y:S01]  /*1c9e0*/  LOP3.LUT R5, R5, 0xff, RZ, 0xc0, !PT ;  /* 0x000000ff05057812 */ /* 0x000fe200078ec0ff */
[----:B--2---:R-:W-:Y:S01]  /*1c9f0*/  HMMA.16816.F32 R56, R8, R20, R48 ;  /* 0x000000140838723c */ /* 0x004fe20000001830 */
[----:B------:R-:W-:Y:S01]  /*1ca00*/  LOP3.LUT R12, R0, 0xff, RZ, 0xc0, !PT ;  /* 0x000000ff000c7812 */ /* 0x000fe200078ec0ff */
[----:B------:R1:W5:Y:S01]  /*1ca10*/  LDL.LU R228, [R1+0x360] ;  /* 0x0003600001e47983 */ /* 0x0003620000300800 */
[----:B------:R-:W-:Y:S02]  /*1ca20*/  SHF.R.U32.HI R4, RZ, 0x8, R2 ;  /* 0x00000008ff047819 */ /* 0x000fe40000011602 */
[----:B------:R-:W-:Y:S01]  /*1ca30*/  SHF.R.U32.HI R2, RZ, 0x10, R0 ;  /* 0x00000010ff027819 */ /* 0x000fe20000011600 */
[----:B------:R-:W-:Y:S01]  /*1ca40*/  IMAD.WIDE.U32 R88, R18, -0x2daee0ad, RZ ;  /* 0xd2511f5312587825 */ /* 0x000fe200078e00ff */
[----:B------:R-:W-:-:S02]  /*1ca50*/  PRMT R14, R14, 0x5410, R3 ;  /* 0x000054100e0e7816 */ /* 0x000fc40000000003 */
[----:B------:R-:W-:Y:S01]  /*1ca60*/  PRMT R13, R5, 0x5410, R13 ;  /* 0x00005410050d7816 */ /* 0x000fe2000000000d */
[C---:B------:R-:W-:Y:S01]  /*1ca70*/  HMMA.16816.F32 R52, R8.reuse, R22, R52 ;  /* 0x000000160834723c */ /* 0x040fe20000001834 */
[----:B------:R-:W-:Y:S01]  /*1ca80*/  PRMT R3, R12, 0x5410, R4 ;  /* 0x000054100c037816 */ /* 0x000fe20000000004 */
[----:B------:R1:W5:Y:S01]  /*1ca90*/  LDL.LU R227, [R1+0x35c] ;  /* 0x00035c0001e37983 */ /* 0x0003620000300800 */
[----:B------:R-:W-:Y:S02]  /*1caa0*/  SHF.R.U32.HI R5, RZ, 0x18, R0 ;  /* 0x00000018ff057819 */ /* 0x000fe40000011600 */
[----:B------:R-:W-:Y:S01]  /*1cab0*/  LOP3.LUT R4, R2, 0xff, RZ, 0xc0, !PT ;  /* 0x000000ff02047812 */ /* 0x000fe200078ec0ff */
[--C-:B------:R-:W-:Y:S01]  /*1cac0*/  HSET2.LE.AND R3, R3, R192.reuse, PT ;  /* 0x000000c003037233 */ /* 0x100fe20003803000 */
[----:B------:R-:W-:Y:S01]  /*1cad0*/  LOP3.LUT R38, R125, R232, R214, 0x96, !PT ;  /* 0x000000e87d267212 */ /* 0x000fe200078e96d6 */
[----:B------:R-:W-:Y:S01]  /*1cae0*/  HMMA.16816.F32 R48, R8, R28, R44 ;  /* 0x0000001c0830723c */ /* 0x000fe2000000182c */
[----:B------:R-:W-:Y:S01]  /*1caf0*/  PRMT R4, R4, 0x5410, R5 ;  /* 0x0000541004047816 */ /* 0x000fe20000000005 */
[--C-:B------:R-:W-:Y:S01]  /*1cb00*/  HSET2.LE.AND R2, R13, R192.reuse, PT ;  /* 0x000000c00d027233 */ /* 0x100fe20003803000 */
[----:B------:R1:W5:Y:S03]  /*1cb10*/  LDL.LU R226, [R1+0x358] ;  /* 0x0003580001e27983 */ /* 0x0003660000300800 */
[--C-:B------:R-:W-:Y:S01]  /*1cb20*/  HSET2.LE.AND R4, R4, R192.reuse, PT ;  /* 0x000000c004047233 */ /* 0x100fe20003803000 */
[----:B------:R-:W-:Y:S01]  /*1cb30*/  LOP3.LUT R15, R222, R2, RZ, 0xc0, !PT ;  /* 0x00000002de0f7212 */ /* 0x000fe200078ec0ff */
[----:B------:R-:W-:Y:S01]  /*1cb40*/  HSET2.LE.AND R0, R14, R192, PT ;  /* 0x000000c00e007233 */ /* 0x000fe20003803000 */
[----:B------:R-:W-:Y:S01]  /*1cb50*/  LOP3.LUT R12, R221, R3, RZ, 0xc0, !PT ;  /* 0x00000003dd0c7212 */ /* 0x000fe200078ec0ff */
[----:B------:R1:W5:Y:S01]  /*1cb60*/  LDL.LU R225, [R1+0x354] ;  /* 0x0003540001e17983 */ /* 0x0003620000300800 */
[----:B------:R-:W-:Y:S01]  /*1cb70*/  LOP3.LUT R13, R216, R4, RZ, 0xc0, !PT ;  /* 0x00000004d80d7212 */ /* 0x000fe200078ec0ff */
[----:B------:R-:W-:Y:S01]  /*1cb80*/  IMAD.WIDE.U32 R4, R19, -0x2daee0ad, RZ ;  /* 0xd2511f5313047825 */ /* 0x000fe200078e00ff */
[----:B------:R-:W-:Y:S01]  /*1cb90*/  LOP3.LUT R14, R223, R0, RZ, 0xc0, !PT ;  /* 0x00000000df0e7212 */ /* 0x000fe200078ec0ff */
[----:B------:R1:W5:Y:S02]  /*1cba0*/  LDL.LU R224, [R1+0x350] ;  /* 0x0003500001e07983 */ /* 0x0003640000300800 */
[----:B------:R-:W-:Y:S01]  /*1cbb0*/  IMAD.WIDE.U32 R2, R16, -0x326172a9, RZ ;  /* 0xcd9e8d5710027825 */ /* 0x000fe200078e00ff */
[----:B------:R-:W-:Y:S01]  /*1cbc0*/  LOP3.LUT R16, R89, R236, R4, 0x96, !PT ;  /* 0x000000ec59107212 */ /* 0x000fe200078e9604 */
[----:B------:R1:W5:Y:S03]  /*1cbd0*/  LDL.LU R223, [R1+0x34c] ;  /* 0x00034c0001df7983 */ /* 0x0003660000300800 */
[----:B------:R-:W-:-:S02]  /*1cbe0*/  LOP3.LUT R0, R3, R242, R36, 0x96, !PT ;  /* 0x000000f203007212 */ /* 0x000fc400078e9624 */
[----:B------:R-:W-:Y:S01]  /*1cbf0*/  LOP3.LUT R18, R5, R239, R78, 0x96, !PT ;  /* 0x000000ef05127212 */ /* 0x000fe200078e964e */
[C---:B------:R-:W-:Y:S01]  /*1cc00*/  HMMA.16816.F32 R44, R12.reuse, R20, R60 ;  /* 0x000000140c2c723c */ /* 0x040fe2000000183c */
[--C-:B------:R-:W-:Y:S01]  /*1cc10*/  SHF.R.U32.HI R4, RZ, 0x10, R2.reuse ;  /* 0x00000010ff047819 */ /* 0x100fe20000011602 */
[----:B------:R1:W5:Y:S01]  /*1cc20*/  LDL.LU R222, [R1+0x348] ;  /* 0x0003480001de7983 */ /* 0x0003620000300800 */
[C---:B------:R-:W-:Y:S02]  /*1cc30*/  LOP3.LUT R3, R2.reuse, 0xffff, RZ, 0xc0, !PT ;  /* 0x0000ffff02037812 */ /* 0x040fe400078ec0ff */
[----:B------:R-:W-:Y:S01]  /*1cc40*/  LOP3.LUT R17, R2, 0xff, RZ, 0xc0, !PT ;  /* 0x000000ff02117812 */ /* 0x000fe200078ec0ff */
[----:B------:R1:W5:Y:S01]  /*1cc50*/  LDL.LU R221, [R1+0x344] ;  /* 0x0003440001dd7983 */ /* 0x0003620000300800 */
[----:B------:R-:W-:Y:S02]  /*1cc60*/  SHF.R.U32.HI R11, RZ, 0x18, R2 ;  /* 0x00000018ff0b7819 */ /* 0x000fe40000011602 */
[----:B------:R-:W-:Y:S01]  /*1cc70*/  LOP3.LUT R2, R0, 0xffff, RZ, 0xc0, !PT ;  /* 0x0000ffff00027812 */ /* 0x000fe200078ec0ff */
[----:B------:R-:W-:Y:S01]  /*1cc80*/  HMMA.16816.F32 R64, R12, R22, R64 ;  /* 0x000000160c40723c */ /* 0x000fe20000001840 */
[----:B------:R-:W-:Y:S01]  /*1cc90*/  LOP3.LUT R9, R4, 0xff, RZ, 0xc0, !PT ;  /* 0x000000ff04097812 */ /* 0x000fe200078ec0ff */
[----:B------:R1:W5:Y:S01]  /*1cca0*/  LDL.LU R216, [R1+0x340] ;  /* 0x0003400001d87983 */ /* 0x0003620000300800 */
[----:B------:R-:W-:-:S02]  /*1ccb0*/  SHF.R.U32.HI R4, RZ, 0x10, R0 ;  /* 0x00000010ff047819 */ /* 0x000fc40000011600 */
[----:B------:R-:W-:Y:S01]  /*1ccc0*/  SHF.R.U32.HI R10, RZ, 0x8, R3 ;  /* 0x00000008ff0a7819 */ /* 0x000fe20000011603 */
[----:B------:R1:W5:Y:S01]  /*1ccd0*/  LDL.LU.64 R214, [R1+0x338] ;  /* 0x0003380001d67983 */ /* 0x0003620000300a00 */
[----:B------:R-:W-:Y:S02]  /*1cce0*/  SHF.R.U32.HI R5, RZ, 0x8, R2 ;  /* 0x00000008ff057819 */ /* 0x000fe40000011602 */
[----:B------:R-:W-:Y:S02]  /*1ccf0*/  LOP3.LUT R8, R0, 0xff, RZ, 0xc0, !PT ;  /* 0x000000ff00087812 */ /* 0x000fe400078ec0ff */
[----:B------:R-:W-:Y:S02]  /*1cd00*/  SHF.R.U32.HI R3, RZ, 0x18, R0 ;  /* 0x00000018ff037819 */ /* 0x000fe40000011600 */
[----:B------:R-:W-:Y:S02]  /*1cd10*/  LOP3.LUT R2, R4, 0xff, RZ, 0xc0, !PT ;  /* 0x000000ff04027812 */ /* 0x000fe400078ec0ff */
[----:B------:R-:W-:-:S02]  /*1cd20*/  PRMT R9, R9, 0x5410, R11 ;  /* 0x0000541009097816 */ /* 0x000fc4000000000b */
[----:B------:R-:W-:Y:S02]  /*1cd30*/  PRMT R4, R17, 0x5410, R10 ;  /* 0x0000541011047816 */ /* 0x000fe4000000000a */
        /* <DEDUP_REMOVED lines=12> */
[----:B------:R-:W-:Y:S01]  /*1ce00*/  HMMA.16816.F32 R84, R12, R28, R72 ;  /* 0x0000001c0c54723c */ /* 0x000fe20000001848 */
[----:B------:R-:W-:-:S07]  /*1ce10*/  SHF.R.U32.HI R18, RZ, 0x18, R2 ;  /* 0x00000018ff127819 */ /* 0x000fce0000011602 */
[----:B------:R-:W-:Y:S01]  /*1ce20*/  HMMA.16816.F32 R68, R12, R30, R68 ;  /* 0x0000001e0c44723c */ /* 0x000fe20000001844 */
[----:B------:R-:W-:Y:S01]  /*1ce30*/  IMAD.WIDE.U32 R16, R122, -0x2daee0ad, RZ ;  /* 0xd2511f537a107825 */ /* 0x000fe200078e00ff */
[----:B------:R-:W-:Y:S01]  /*1ce40*/  LOP3.LUT R9, R170, R9, RZ, 0xc0, !PT ;  /* 0x00000009aa097212 */ /* 0x000fe200078ec0ff */
[----:B------:R-:W2:Y:S04]  /*1ce50*/  LDSM.16.MT88.4 R28, [R205+0x4c00] ;  /* 0x004c0000cd1c783b */ /* 0x000ea80000004200 */
[----:B------:R-:W-:Y:S02]  /*1ce60*/  SHF.R.U32.HI R14, RZ, 0x8, R0 ;  /* 0x00000008ff0e7819 */ /* 0x000fe40000011600 */
[----:B------:R-:W-:Y:S02]  /*1ce70*/  LOP3.LUT R0, R3, R242, R4, 0x96, !PT ;  /* 0x000000f203007212 */ /* 0x000fe400078e9604 */
[----:B------:R-:W-:-:S02]  /*1ce80*/  LOP3.LUT R13, R2, 0xff, RZ, 0xc0, !PT ;  /* 0x000000ff020d7812 */ /* 0x000fc400078ec0ff */
[----:B------:R-:W-:Y:S02]  /*1ce90*/  SHF.R.U32.HI R12, RZ, 0x10, R2 ;  /* 0x00000010ff0c7819 */ /* 0x000fe40000011602 */
[----:B------:R-:W-:Y:S02]  /*1cea0*/  LOP3.LUT R2, R0, 0xffff, RZ, 0xc0, !PT ;  /* 0x0000ffff00027812 */ /* 0x000fe400078ec0ff */
[----:B------:R-:W-:Y:S02]  /*1ceb0*/  PRMT R14, R13, 0x5410, R14 ;  /* 0x000054100d0e7816 */ /* 0x000fe4000000000e */
[----:B------:R-:W-:Y:S02]  /*1cec0*/  SHF.R.U32.HI R3, RZ, 0x10, R0 ;  /* 0x00000010ff037819 */ /* 0x000fe40000011600 */
[----:B------:R-:W-:Y:S02]  /*1ced0*/  LOP3.LUT R15, R12, 0xff, RZ, 0xc0, !PT ;  /* 0x000000ff0c0f7812 */ /* 0x000fe400078ec0ff */
[----:B------:R-:W-:-:S02]  /*1cee0*/  LOP3.LUT R13, R0, 0xff, RZ, 0xc0, !PT ;  /* 0x000000ff000d7812 */ /* 0x000fc400078ec0ff */
[----:B------:R-:W-:Y:S02]  /*1cef0*/  SHF.R.U32.HI R4, RZ, 0x8, R2 ;  /* 0x00000008ff047819 */ /* 0x000fe40000011602 */
[----:B------:R-:W-:Y:S02]  /*1cf00*/  SHF.R.U32.HI R12, RZ, 0x18, R0 ;  /* 0x00000018ff0c7819 */ /* 0x000fe40000011600 */
[----:B------:R-:W-:Y:S01]  /*1cf10*/  LOP3.LUT R0, R3, 0xff, RZ, 0xc0, !PT ;  /* 0x000000ff03007812 */ /* 0x000fe200078ec0ff */
[----:B------:R-:W-:Y:S01]  /*1cf20*/  IMAD.WIDE.U32 R22, R96, -0x2daee0ad, RZ ;  /* 0xd2511f5360167825 */ /* 0x000fe200078e00ff */
[----:B------:R-:W-:Y:S02]  /*1cf30*/  PRMT R2, R15, 0x5410, R18 ;  /* 0x000054100f027816 */ /* 0x000fe40000000012 */
[----:B------:R-:W-:Y:S02]  /*1cf40*/  PRMT R3, R13, 0x5410, R4 ;  /* 0x000054100d037816 */ /* 0x000fe40000000004 */
[----:B------:R-:W-:Y:S01]  /*1cf50*/  PRMT R4, R0, 0x5410, R12 ;  /* 0x0000541000047816 */ /* 0x000fe2000000000c */
[--C-:B------:R-:W-:Y:S01]  /*1cf60*/  HSET2.LE.AND R2, R2, R192.reuse, PT ;  /* 0x000000c002027233 */ /* 0x100fe20003803000 */
[----:B------:R-:W-:Y:S01]  /*1cf70*/  LOP3.LUT R13, R17, R234, R250, 0x96, !PT ;  /* 0x000000ea110d7212 */ /* 0x000fe200078e96fa */
[--C-:B------:R-:W-:Y:S01]  /*1cf80*/  HSET2.LE.AND R3, R3, R192.reuse, PT ;  /* 0x000000c003037233 */ /* 0x100fe20003803000 */
[----:B------:R-:W-:Y:S01]  /*1cf90*/  LOP3.LUT R12, R23, R241, R16, 0x96, !PT ;  /* 0x000000f1170c7212 */ /* 0x000fe200078e9610 */
[----:B---3--:R-:W-:Y:S01]  /*1cfa0*/  HMMA.16816.F32 R56, R8, R24, R56 ;  /* 0x000000180838723c */ /* 0x008fe20000001838 */
[----:B------:R-:W-:Y:S01]  /*1cfb0*/  HSET2.LE.AND R4, R4, R192, PT ;  /* 0x000000c004047233 */ /* 0x000fe20003803000 */
[----:B------:R-:W-:Y:S01]  /*1cfc0*/  LOP3.LUT R19, R194, R2, RZ, 0xc0, !PT ;  /* 0x00000002c2137212 */ /* 0x000fe200078ec0ff */
[----:B------:R-:W-:Y:S01]  /*1cfd0*/  IMAD.WIDE.U32 R72, R97, -0x2daee0ad, RZ ;  /* 0xd2511f5361487825 */ /* 0x000fe200078e00ff */
[----:B------:R-:W-:-:S04]  /*1cfe0*/  LOP3.LUT R16, R212, R3, RZ, 0xc0, !PT ;  /* 0x00000003d4107212 */ /* 0x000fc800078ec0ff */
[----:B------:R-:W-:Y:S01]  /*1cff0*/  HMMA.16816.F32 R80, R8, R26, R52 ;  /* 0x0000001a0850723c */ /* 0x000fe20000001834 */
[----:B------:R-:W-:Y:S01]  /*1d000*/  IMAD.WIDE.U32 R2, R13, -0x326172a9, RZ ;  /* 0xcd9e8d570d027825 */ /* 0x000fe200078e00ff */
[----:B------:R-:W-:-:S06]  /*1d010*/  LOP3.LUT R17, R211, R4, RZ, 0xc0, !PT ;  /* 0x00000004d3117212 */ /* 0x000fcc00078ec0ff */
[----:B----4-:R-:W-:Y:S01]  /*1d020*/  HMMA.16816.F32 R76, R8, R32, R48 ;  /* 0x00000020084c723c */ /* 0x010fe20000001830 */
[----:B------:R-:W-:-:S07]  /*1d030*/  HSET2.LE.AND R0, R14, R192, PT ;  /* 0x000000c00e007233 */ /* 0x000fce0003803000 */
[----:B------:R-:W-:Y:S07]  /*1d040*/  HMMA.16816.F32 R60, R8, R34, R40 ;  /* 0x00000022083c723c */ /* 0x000fee0000001828 */
[----:B------:R-:W-:-:S04]  /*1d050*/  IMAD.WIDE.U32 R8, R98, -0x2daee0ad, RZ ;  /* 0xd2511f5362087825 */ /* 0x000fc800078e00ff */
[----:B------:R-:W-:Y:S01]  /*1d060*/  IMAD.WIDE.U32 R98, R12, -0x326172a9, RZ ;  /* 0xcd9e8d570c627825 */ /* 0x000fe200078e00ff */
[----:B------:R-:W-:Y:S02]  /*1d070*/  LOP3.LUT R4, R73, R241, R8, 0x96, !PT ;  /* 0x000000f149047212 */ /* 0x000fe400078e9608 */
[----:B------:R-:W-:Y:S02]  /*1d080*/  LOP3.LUT R10, R3, R231, R100, 0x96, !PT ;  /* 0x000000e7030a7212 */ /* 0x000fe400078e9664 */
[----:B------:R-:W-:Y:S02]  /*1d090*/  LOP3.LUT R23, R99, R240, R2, 0x96, !PT ;  /* 0x000000f063177212 */ /* 0x000fe400078e9602 */
[-C--:B------:R-:W-:Y:S02]  /*1d0a0*/  LOP3.LUT R2, R5, R238.reuse, R94, 0x96, !PT ;  /* 0x000000ee05027212 */ /* 0x080fe400078e965e */
[----:B------:R-:W-:Y:S01]  /*1d0b0*/  LOP3.LUT R3, R37, R238, R92, 0x96, !PT ;  /* 0x000000ee25037212 */ /* 0x000fe200078e965c */
[----:B------:R-:W-:Y:S01]  /*1d0c0*/  IMAD.WIDE.U32 R96, R38, -0x2daee0ad, RZ ;  /* 0xd2511f5326607825 */ /* 0x000fe200078e00ff */
[----:B------:R-:W-:-:S02]  /*1d0d0*/  LOP3.LUT R18, R213, R0, RZ, 0xc0, !PT ;  /* 0x00000000d5127212 */ /* 0x000fc400078ec0ff */
[----:B------:R-:W-:Y:S01]  /*1d0e0*/  LOP3.LUT R0, R9, R234, R246, 0x96, !PT ;  /* 0x000000ea09007212 */ /* 0x000fe200078e96f6 */
[----:B------:R-:W-:Y:S01]  /*1d0f0*/  IMAD.WIDE.U32 R38, R4, -0x326172a9, RZ ;  /* 0xcd9e8d5704267825 */ /* 0x000fe200078e00ff */
[----:B------:R1:W5:Y:S03]  /*1d100*/  LDL.LU R213, [R1+0x330] ;  /* 0x0003300001d57983 */ /* 0x0003660000300800 */
[----:B------:R-:W-:Y:S01]  /*1d110*/  IMAD.WIDE.U32 R4, R2, -0x2daee0ad, RZ ;  /* 0xd2511f5302047825 */ /* 0x000fe200078e00ff */
[----:B------:R-:W-:Y:S01]  /*1d120*/  HMMA.16816.F32 R52, R16, R24, R44 ;  /* 0x000000181034723c */ /* 0x000fe2000000182c */
[----:B------:R1:W5:Y:S02]  /*1d130*/  LDL.LU R212, [R1+0x32c] ;  /* 0x00032c0001d47983 */ /* 0x0003640000300800 */
[----:B------:R-:W-:-:S04]  /*1d140*/  IMAD.WIDE.U32 R2, R3, -0x2daee0ad, RZ ;  /* 0xd2511f5303027825 */ /* 0x000fc800078e00ff */
[----:B------:R-:W-:Y:S01]  /*1d150*/  IMAD.WIDE.U32 R8, R0, -0x326172a9, RZ ;  /* 0xcd9e8d5700087825 */ /* 0x000fe200078e00ff */
[----:B------:R-:W-:-:S03]  /*1d160*/  LOP3.LUT R0, R3, R237, R90, 0x96, !PT ;  /* 0x000000ed03007212 */ /* 0x000fc600078e965a */
[----:B------:R-:W-:Y:S01]  /*1d170*/  IMAD.WIDE.U32 R36, R10, -0x2daee0ad, RZ ;  /* 0xd2511f530a247825 */ /* 0x000fe200078e00ff */
[----:B------:R-:W-:Y:S01]  /*1d180*/  LOP3.LUT R11, R2, 0xffff, RZ, 0xc0, !PT ;  /* 0x0000ffff020b7812 */ /* 0x000fe200078ec0ff */
[----:B------:R-:W-:Y:S01]  /*1d190*/  HMMA.16816.F32 R48, R16, R26, R64 ;  /* 0x0000001a1030723c */ /* 0x000fe20000001840 */
[----:B------:R-:W-:Y:S01]  /*1d1a0*/  LOP3.LUT R21, R39, R240, R8, 0x96, !PT ;  /* 0x000000f027157212 */ /* 0x000fe200078e9608 */
[----:B------:R-:W3:Y:S01]  /*1d1b0*/  LDSM.16.MT88.4 R24, [R206+0x4c00] ;  /* 0x004c0000ce18783b */ /* 0x000ee20000004200 */
[C---:B------:R-:W-:Y:S02]  /*1d1c0*/  LOP3.LUT R3, R0.reuse, 0xffff, RZ, 0xc0, !PT ;  /* 0x0000ffff00037812 */ /* 0x040fe400078ec0ff */
[----:B------:R-:W-:Y:S01]  /*1d1d0*/  SHF.R.U32.HI R8, RZ, 0x10, R0 ;  /* 0x00000010ff087819 */ /* 0x000fe20000011600 */
[----:B------:R1:W5:Y:S01]  /*1d1e0*/  LDL.LU R211, [R1+0x328] ;  /* 0x0003280001d37983 */ /* 0x0003620000300800 */
[----:B------:R-:W-:Y:S02]  /*1d1f0*/  LOP3.LUT R20, R9, R231, R132, 0x96, !PT ;  /* 0x000000e709147212 */ /* 0x000fe400078e9684 */
[----:B------:R-:W-:-:S02]  /*1d200*/  LOP3.LUT R10, R0, 0xff, RZ, 0xc0, !PT ;  /* 0x000000ff000a7812 */ /* 0x000fc400078ec0ff */
[----:B------:R-:W-:Y:S02]  /*1d210*/  SHF.R.U32.HI R9, RZ, 0x18, R0 ;  /* 0x00000018ff097819 */ /* 0x000fe40000011600 */
[----:B------:R-:W-:Y:S02]  /*1d220*/  SHF.R.U32.HI R0, RZ, 0x8, R3 ;  /* 0x00000008ff007819 */ /* 0x000fe40000011603 */
[----:B------:R-:W-:Y:S02]  /*1d230*/  LOP3.LUT R14, R2, 0xff, RZ, 0xc0, !PT ;  /* 0x000000ff020e7812 */ /* 0x000fe400078ec0ff */
[----:B------:R-:W-:Y:S02]  /*1d240*/  SHF.R.U32.HI R11, RZ, 0x8, R11 ;  /* 0x00000008ff0b7819 */ /* 0x000fe4000001160b */
[----:B------:R-:W-:Y:S02]  /*1d250*/  LOP3.LUT R3, R8, 0xff, RZ, 0xc0, !PT ;  /* 0x000000ff08037812 */ /* 0x000fe400078ec0ff */
[----:B------:R-:W-:-:S02]  /*1d260*/  SHF.R.U32.HI R13, RZ, 0x10, R2 ;  /* 0x00000010ff0d7819 */ /* 0x000fc40000011602 */
[----:B------:R-:W-:Y:S02]  /*1d270*/  SHF.R.U32.HI R15, RZ, 0x18, R2 ;  /* 0x00000018ff0f7819 */ /* 0x000fe40000011602 */
[----:B------:R-:W-:Y:S02]  /*1d280*/  PRMT R8, R14, 0x5410, R11 ;  /* 0x000054100e087816 */ /* 0x000fe4000000000b */
[----:B------:R-:W-:Y:S02]  /*1d290*/  PRMT R2, R3, 0x5410, R9 ;  /* 0x0000541003027816 */ /* 0x000fe40000000009 */
[----:B------:R-:W-:Y:S02]  /*1d2a0*/  LOP3.LUT R11, R13, 0xff, RZ, 0xc0, !PT ;  /* 0x000000ff0d0b7812 */ /* 0x000fe400078ec0ff */
[----:B------:R-:W-:Y:S01]  /*1d2b0*/  PRMT R0, R10, 0x5410, R0 ;  /* 0x000054100a007816 */ /* 0x000fe20000000000 */
[--C-:B------:R-:W-:Y:S01]  /*1d2c0*/  HSET2.LE.AND R2, R2, R192.reuse, PT ;  /* 0x000000c002027233 */ /* 0x100fe20003803000 */
[----:B------:R-:W-:Y:S01]  /*1d2d0*/  PRMT R11, R11, 0x5410, R15 ;  /* 0x000054100b0b7816 */ /* 0x000fe2000000000f */
[----:B------:R-:W-:-:S02]  /*1d2e0*/  HSET2.LE.AND R3, R8, R192, PT ;  /* 0x000000c008037233 */ /* 0x000fc40003803000 */
[--C-:B------:R-:W-:Y:S01]  /*1d2f0*/  HSET2.LE.AND R0, R0, R192.reuse, PT ;  /* 0x000000c000007233 */ /* 0x100fe20003803000 */
[----:B------:R-:W-:Y:S01]  /*1d300*/  LOP3.LUT R12, R5, R237, R88, 0x96, !PT ;  /* 0x000000ed050c7212 */ /* 0x000fe200078e9658 */
[----:B------:R-:W-:Y:S01]  /*1d310*/  HSET2.LE.AND R11, R11, R192, PT ;  /* 0x000000c00b0b7233 */ /* 0x000fe20003803000 */
[----:B------:R-:W-:Y:S02]  /*1d320*/  LOP3.LUT R9, R174, R2, RZ, 0xc0, !PT ;  /* 0x00000002ae097212 */ /* 0x000fe400078ec0ff */
[----:B------:R-:W-:Y:S02]  /*1d330*/  LOP3.LUT R10, R172, R3, RZ, 0xc0, !PT ;  /* 0x00000003ac0a7212 */ /* 0x000fe400078ec0ff */
[C---:B------:R-:W-:Y:S02]  /*1d340*/  LOP3.LUT R2, R4.reuse, 0xffff, RZ, 0xc0, !PT ;  /* 0x0000ffff04027812 */ /* 0x040fe400078ec0ff */
[----:B------:R-:W-:Y:S02]  /*1d350*/  LOP3.LUT R15, R4, 0xff, RZ, 0xc0, !PT ;  /* 0x000000ff040f7812 */ /* 0x000fe400078ec0ff */
[----:B------:R-:W-:-:S02]  /*1d360*/  SHF.R.U32.HI R3, RZ, 0x10, R4 ;  /* 0x00000010ff037819 */ /* 0x000fc40000011604 */
[----:B------:R-:W-:Y:S01]  /*1d370*/  SHF.R.U32.HI R14, RZ, 0x18, R4 ;  /* 0x00000018ff0e7819 */ /* 0x000fe20000011604 */
[----:B------:R-:W-:Y:S01]  /*1d380*/  IMAD.WIDE.U32 R4, R20, -0x2daee0ad, RZ ;  /* 0xd2511f5314047825 */ /* 0x000fe200078e00ff */
[----:B------:R-:W-:Y:S01]  /*1d390*/  LOP3.LUT R8, R175, R0, RZ, 0xc0, !PT ;  /* 0x00000000af087212 */ /* 0x000fe200078ec0ff */
[C---:B------:R-:W-:Y:S01]  /*1d3a0*/  HMMA.16816.F32 R44, R16.reuse, R32, R84 ;  /* 0x00000020102c723c */ /* 0x040fe20000001854 */
[C---:B------:R-:W-:Y:S02]  /*1d3b0*/  LOP3.LUT R0, R12.reuse, 0xffff, RZ, 0xc0, !PT ;  /* 0x0000ffff0c007812 */ /* 0x040fe400078ec0ff */
[----:B------:R-:W-:Y:S02]  /*1d3c0*/  LOP3.LUT R11, R173, R11, RZ, 0xc0, !PT ;  /* 0x0000000bad0b7212 */ /* 0x000fe400078ec0ff */
[----:B------:R-:W-:Y:S02]  /*1d3d0*/  SHF.R.U32.HI R2, RZ, 0x8, R2 ;  /* 0x00000008ff027819 */ /* 0x000fe40000011602 */
[----:B------:R-:W-:Y:S01]  /*1d3e0*/  LOP3.LUT R3, R3, 0xff, RZ, 0xc0, !PT ;  /* 0x000000ff03037812 */ /* 0x000fe200078ec0ff */
[----:B------:R-:W-:Y:S01]  /*1d3f0*/  HMMA.16816.F32 R32, R16, R34, R68 ;  /* 0x000000221020723c */ /* 0x000fe20000001844 */
[----:B------:R-:W-:-:S02]  /*1d400*/  LOP3.LUT R13, R12, 0xff, RZ, 0xc0, !PT ;  /* 0x000000ff0c0d7812 */ /* 0x000fc400078ec0ff */
[----:B------:R-:W-:-:S04]  /*1d410*/  PRMT R3, R3, 0x5410, R14 ;  /* 0x0000541003037816 */ /* 0x000fc8000000000e */
[----:B------:R-:W-:Y:S02]  /*1d420*/  LOP3.LUT R16, R5, R239, R72, 0x96, !PT ;  /* 0x000000ef05107212 */ /* 0x000fe400078e9648 */
[----:B------:R-:W-:Y:S02]  /*1d430*/  SHF.R.U32.HI R5, RZ, 0x8, R0 ;  /* 0x00000008ff057819 */ /* 0x000fe40000011600 */
[----:B------:R-:W-:Y:S01]  /*1d440*/  PRMT R0, R15, 0x5410, R2 ;  /* 0x000054100f007816 */ /* 0x000fe20000000002 */
[----:B--2---:R-:W-:Y:S01]  /*1d450*/  HMMA.16816.F32 R68, R8, R30, R80 ;  /* 0x0000001e0844723c */ /* 0x004fe20000001850 */
[--C-:B------:R-:W-:Y:S02]  /*1d460*/  SHF.R.U32.HI R2, RZ, 0x10, R12.reuse ;  /* 0x00000010ff027819 */ /* 0x100fe4000001160c */
[----:B------:R-:W-:Y:S02]  /*1d470*/  PRMT R5, R13, 0x5410, R5 ;  /* 0x000054100d057816 */ /* 0x000fe40000000005 */
[----:B------:R-:W-:-:S02]  /*1d480*/  SHF.R.U32.HI R13, RZ, 0x18, R12 ;  /* 0x00000018ff0d7819 */ /* 0x000fc4000001160c */
[----:B------:R-:W-:Y:S01]  /*1d490*/  IMAD.WIDE.U32 R80, R21, -0x2daee0ad, RZ ;  /* 0xd2511f5315507825 */ /* 0x000fe200078e00ff */
[----:B------:R-:W-:Y:S01]  /*1d4a0*/  LOP3.LUT R12, R2, 0xff, RZ, 0xc0, !PT ;  /* 0x000000ff020c7812 */ /* 0x000fe200078ec0ff */
[--C-:B------:R-:W-:Y:S02]  /*1d4b0*/  HSET2.LE.AND R2, R3, R192.reuse, PT ;  /* 0x000000c003027233 */ /* 0x100fe40003803000 */
[--C-:B------:R-:W-:Y:S01]  /*1d4c0*/  HSET2.LE.AND R3, R5, R192.reuse, PT ;  /* 0x000000c005037233 */ /* 0x100fe20003803000 */
[----:B------:R-:W-:Y:S01]  /*1d4d0*/  LOP3.LUT R5, R81, R236, R4, 0x96, !PT ;  /* 0x000000ec51057212 */ /* 0x000fe200078e9604 */
[--C-:B------:R-:W-:Y:S01]  /*1d4e0*/  HSET2.LE.AND R0, R0, R192.reuse, PT ;  /* 0x000000c000007233 */ /* 0x100fe20003803000 */
[----:B------:R-:W-:Y:S02]  /*1d4f0*/  PRMT R4, R12, 0x5410, R13 ;  /* 0x000054100c047816 */ /* 0x000fe4000000000d */
[----:B------:R-:W-:Y:S02]  /*1d500*/  LOP3.LUT R15, R209, R2, RZ, 0xc0, !PT ;  /* 0x00000002d10f7212 */ /* 0x000fe400078ec0ff */
[----:B------:R-:W-:Y:S01]  /*1d510*/  LOP3.LUT R12, R208, R3, RZ, 0xc0, !PT ;  /* 0x00000003d00c7212 */ /* 0x000fe200078ec0ff */
[----:B------:R-:W-:Y:S01]  /*1d520*/  IMAD.WIDE.U32 R2, R5, -0x326172a9, RZ ;  /* 0xcd9e8d5705027825 */ /* 0x000fe200078e00ff */
[----:B------:R-:W-:Y:S01]  /*1d530*/  LOP3.LUT R14, R210, R0, RZ, 0xc0, !PT ;  /* 0x00000000d20e7212 */ /* 0x000fe200078ec0ff */
[----:B------:R-:W-:Y:S01]  /*1d540*/  HSET2.LE.AND R0, R4, R192, PT ;  /* 0x000000c004007233 */ /* 0x000fe20003803000 */
[----:B------:R-:W-:Y:S01]  /*1d550*/  HMMA.16816.F32 R40, R8, R28, R56 ;  /* 0x0000001c0828723c */ /* 0x000fe20000001838 */
[----:B------:R-:W-:Y:S01]  /*1d560*/  IMAD.WIDE.U32 R4, R16, -0x326172a9, RZ ;  /* 0xcd9e8d5710047825 */ /* 0x000fe200078e00ff */
[----:B------:R-:W-:Y:S01]  /*1d570*/  LOP3.LUT R37, R37, R239, R22, 0x96, !PT ;  /* 0x000000ef25257212 */ /* 0x000fe200078e9616 */
[----:B------:R1:W5:Y:S01]  /*1d580*/  LDL.LU R210, [R1+0x324] ;  /* 0x0003240001d27983 */ /* 0x0003620000300800 */
[----:B------:R-:W-:-:S04]  /*1d590*/  LOP3.LUT R13, R207, R0, RZ, 0xc0, !PT ;  /* 0x00000000cf0d7212 */ /* 0x000fc800078ec0ff */
[----:B---3--:R-:W-:Y:S01]  /*1d5a0*/  HMMA.16816.F32 R76, R8, R24, R76 ;  /* 0x00000018084c723c */ /* 0x008fe2000000184c */
[----:B------:R-:W-:-:S07]  /*1d5b0*/  LOP3.LUT R0, R3, R242, R4, 0x96, !PT ;  /* 0x000000f203007212 */ /* 0x000fce00078e9604 */
[----:B------:R-:W-:Y:S01]  /*1d5c0*/  HMMA.16816.F32 R60, R8, R26, R60 ;  /* 0x0000001a083c723c */ /* 0x000fe2000000183c */
[----:B------:R-:W-:Y:S01]  /*1d5d0*/  SHF.R.U32.HI R4, RZ, 0x10, R2 ;  /* 0x00000010ff047819 */ /* 0x000fe20000011602 */
[----:B------:R-:W-:Y:S01]  /*1d5e0*/  IMAD.WIDE.U32 R82, R23, -0x2daee0ad, RZ ;  /* 0xd2511f5317527825 */ /* 0x000fe200078e00ff */
[----:B------:R-:W-:Y:S01]  /*1d5f0*/  LOP3.LUT R18, R5, R238, R38, 0x96, !PT ;  /* 0x000000ee05127212 */ /* 0x000fe200078e9626 */
[----:B------:R1:W5:Y:S03]  /*1d600*/  LDL.LU R209, [R1+0x320] ;  /* 0x0003200001d17983 */ /* 0x0003660000300800 */
[C---:B------:R-:W-:Y:S01]  /*1d610*/  LOP3.LUT R8, R2.reuse, 0xffff, RZ, 0xc0, !PT ;  /* 0x0000ffff02087812 */ /* 0x040fe200078ec0ff */
[----:B------:R-:W-:Y:S01]  /*1d620*/  HMMA.16816.F32 R72, R12, R28, R52 ;  /* 0x0000001c0c48723c */ /* 0x000fe20000001834 */
[----:B------:R-:W-:Y:S01]  /*1d630*/  LOP3.LUT R10, R2, 0xff, RZ, 0xc0, !PT ;  /* 0x000000ff020a7812 */ /* 0x000fe200078ec0ff */
[----:B------:R1:W5:Y:S01]  /*1d640*/  LDL.LU R208, [R1+0x31c] ;  /* 0x00031c0001d07983 */ /* 0x0003620000300800 */
[----:B------:R-:W-:-:S02]  /*1d650*/  SHF.R.U32.HI R3, RZ, 0x8, R8 ;  /* 0x00000008ff037819 */ /* 0x000fc40000011608 */
[----:B------:R-:W-:Y:S01]  /*1d660*/  SHF.R.U32.HI R8, RZ, 0x18, R2 ;  /* 0x00000018ff087819 */ /* 0x000fe20000011602 */
[----:B------:R1:W5:Y:S01]  /*1d670*/  LDL.LU R207, [R1+0x318] ;  /* 0x0003180001cf7983 */ /* 0x0003620000300800 */
[----:B------:R-:W-:Y:S02]  /*1d680*/  LOP3.LUT R2, R0, 0xffff, RZ, 0xc0, !PT ;  /* 0x0000ffff00027812 */ /* 0x000fe400078ec0ff */
[----:B------:R-:W-:Y:S01]  /*1d690*/  LOP3.LUT R9, R4, 0xff, RZ, 0xc0, !PT ;  /* 0x000000ff04097812 */ /* 0x000fe200078ec0ff */
[----:B------:R-:W-:Y:S01]  /*1d6a0*/  HMMA.16816.F32 R64, R12, R30, R48 ;  /* 0x0000001e0c40723c */ /* 0x000fe20000001830 */
[----:B------:R-:W-:Y:S01]  /*1d6b0*/  LOP3.LUT R4, R0, 0xff, RZ, 0xc0, !PT ;  /* 0x000000ff00047812 */ /* 0x000fe200078ec0ff */
[----:B------:R-:W2:Y:S01]  /*1d6c0*/  LDSM.16.MT88.4 R28, [R206+0x5000] ;  /* 0x00500000ce1c783b */ /* 0x000ea20000004200 */
[----:B------:R-:W-:Y:S02]  /*1d6d0*/  SHF.R.U32.HI R2, RZ, 0x8, R2 ;  /* 0x00000008ff027819 */ /* 0x000fe40000011602 */
[----:B------:R-:W-:Y:S01]  /*1d6e0*/  PRMT R10, R10, 0x5410, R3 ;  /* 0x000054100a0a7816 */ /* 0x000fe20000000003 */
[----:B------:R-:W3:Y:S01]  /*1d6f0*/  LDSM.16.MT88.4 R20, [R205+0x5000] ;  /* 0x00500000cd14783b */ /* 0x000ee20000004200 */
[----:B------:R-:W-:-:S02]  /*1d700*/  SHF.R.U32.HI R3, RZ, 0x10, R0 ;  /* 0x00000010ff037819 */ /* 0x000fc40000011600 */
[----:B------:R-:W-:Y:S02]  /*1d710*/  PRMT R2, R4, 0x5410, R2 ;  /* 0x0000541004027816 */ /* 0x000fe40000000002 */
[----:B------:R-:W-:Y:S02]  /*1d720*/  PRMT R9, R9, 0x5410, R8 ;  /* 0x0000541009097816 */ /* 0x000fe40000000008 */
[----:B------:R-:W-:Y:S02]  /*1d730*/  SHF.R.U32.HI R8, RZ, 0x18, R0 ;  /* 0x00000018ff087819 */ /* 0x000fe40000011600 */
[----:B------:R-:W-:Y:S01]  /*1d740*/  LOP3.LUT R4, R3, 0xff, RZ, 0xc0, !PT ;  /* 0x000000ff03047812 */ /* 0x000fe200078ec0ff */
[--C-:B------:R-:W-:Y:S01]  /*1d750*/  HSET2.LE.AND R0, R2, R192.reuse, PT ;  /* 0x000000c002007233 */ /* 0x100fe20003803000 */
[----:B------:R-:W-:Y:S01]  /*1d760*/  LOP3.LUT R16, R83, R236, R36, 0x96, !PT ;  /* 0x000000ec53107212 */ /* 0x000fe200078e9624 */
        /* <DEDUP_REMOVED lines=10> */
[----:B------:R-:W-:Y:S02]  /*1d810*/  LOP3.LUT R0, R3, R242, R16, 0x96, !PT ;  /* 0x000000f203007212 */ /* 0x000fe400078e9610 */
[----:B------:R-:W-:Y:S02]  /*1d820*/  LOP3.LUT R4, R2, 0xffff, RZ, 0xc0, !PT ;  /* 0x0000ffff02047812 */ /* 0x000fe400078ec0ff */
[----:B------:R-:W-:Y:S02]  /*1d830*/  SHF.R.U32.HI R5, RZ, 0x10, R2 ;  /* 0x00000010ff057819 */ /* 0x000fe40000011602 */
[----:B------:R-:W-:Y:S01]  /*1d840*/  LOP3.LUT R3, R0, 0xffff, RZ, 0xc0, !PT ;  /* 0x0000ffff00037812 */ /* 0x000fe200078ec0ff */
[C---:B------:R-:W-:Y:S08]  /*1d850*/  HMMA.16816.F32 R156, R12.reuse, R24, R44 ;  /* 0x000000180c9c723c */ /* 0x040ff0000000182c */
[----:B------:R-:W-:Y:S01]  /*1d860*/  HMMA.16816.F32 R56, R12, R26, R32 ;  /* 0x0000001a0c38723c */ /* 0x000fe20000001820 */
[----:B------:R-:W-:Y:S01]  /*1d870*/  LOP3.LUT R91, R101, R233, R124, 0x96, !PT ;  /* 0x000000e9655b7212 */ /* 0x000fe200078e967c */
[----:B------:R-:W4:Y:S01]  /*1d880*/  LDSM.16.MT88.4 R24, [R205+0x5400] ;  /* 0x00540000cd18783b */ /* 0x000f220000004200 */
[----:B------:R-:W-:-:S02]  /*1d890*/  LOP3.LUT R17, R17, R238, R98, 0x96, !PT ;  /* 0x000000ee11117212 */ /* 0x000fc400078e9662 */
[----:B------:R-:W-:Y:S01]  /*1d8a0*/  LOP3.LUT R93, R133, R233, R124, 0x96, !PT ;  /* 0x000000e9855d7212 */ /* 0x000fe200078e967c */
[----:B------:R-:W1:Y:S01]  /*1d8b0*/  LDSM.16.MT88.4 R32, [R206+0x5400] ;  /* 0x00540000ce20783b */ /* 0x000e620000004200 */
[----:B------:R-:W-:Y:S02]  /*1d8c0*/  SHF.R.U32.HI R12, RZ, 0x8, R4 ;  /* 0x00000008ff0c7819 */ /* 0x000fe40000011604 */
[----:B------:R-:W-:Y:S02]  /*1d8d0*/  LOP3.LUT R13, R5, 0xff, RZ, 0xc0, !PT ;  /* 0x000000ff050d7812 */ /* 0x000fe400078ec0ff */
[----:B------:R-:W-:Y:S02]  /*1d8e0*/  LOP3.LUT R5, R0, 0xff, RZ, 0xc0, !PT ;  /* 0x000000ff00057812 */ /* 0x000fe400078ec0ff */
[----:B------:R-:W-:Y:S02]  /*1d8f0*/  SHF.R.U32.HI R4, RZ, 0x8, R3 ;  /* 0x00000008ff047819 */ /* 0x000fe40000011603 */
[----:B------:R-:W-:-:S02]  /*1d900*/  LOP3.LUT R15, R2, 0xff, RZ, 0xc0, !PT ;  /* 0x000000ff020f7812 */ /* 0x000fc400078ec0ff */
[----:B------:R-:W-:Y:S02]  /*1d910*/  SHF.R.U32.HI R3, RZ, 0x10, R0 ;  /* 0x00000010ff037819 */ /* 0x000fe40000011600 */
[----:B------:R-:W-:Y:S02]  /*1d920*/  PRMT R5, R5, 0x5410, R4 ;  /* 0x0000541005057816 */ /* 0x000fe40000000004 */
[----:B------:R-:W-:Y:S02]  /*1d930*/  SHF.R.U32.HI R14, RZ, 0x18, R2 ;  /* 0x00000018ff0e7819 */ /* 0x000fe40000011602 */
[----:B------:R-:W-:Y:S02]  /*1d940*/  PRMT R2, R15, 0x5410, R12 ;  /* 0x000054100f027816 */ /* 0x000fe4000000000c */
[----:B------:R-:W-:Y:S01]  /*1d950*/  LOP3.LUT R4, R3, 0xff, RZ, 0xc0, !PT ;  /* 0x000000ff03047812 */ /* 0x000fe200078ec0ff */
[----:B------:R-:W-:Y:S01]  /*1d960*/  HSET2.LE.AND R3, R5, R192, PT ;  /* 0x000000c005037233 */ /* 0x000fe20003803000 */
[----:B------:R-:W-:-:S04]  /*1d970*/  SHF.R.U32.HI R12, RZ, 0x18, R0 ;  /* 0x00000018ff0c7819 */ /* 0x000fc80000011600 */
[----:B------:R-:W-:Y:S02]  /*1d980*/  PRMT R4, R4, 0x5410, R12 ;  /* 0x0000541004047816 */ /* 0x000fe4000000000c */
[----:B------:R-:W-:Y:S02]  /*1d990*/  LOP3.LUT R12, R204, R3, RZ, 0xc0, !PT ;  /* 0x00000003cc0c7212 */ /* 0x000fe400078ec0ff */
[----:B------:R1:W5:Y:S01]  /*1d9a0*/  LDL.LU R204, [R1+0x314] ;  /* 0x0003140001cc7983 */ /* 0x0003620000300800 */
[----:B------:R-:W-:Y:S01]  /*1d9b0*/  PRMT R13, R13, 0x5410, R14 ;  /* 0x000054100d0d7816 */ /* 0x000fe2000000000e */
[----:B------:R-:W-:-:S04]  /*1d9c0*/  HSET2.LE.AND R0, R2, R192, PT ;  /* 0x000000c002007233 */ /* 0x000fc80003803000 */
[----:B------:R-:W-:Y:S01]  /*1d9d0*/  HSET2.LE.AND R2, R13, R192, PT ;  /* 0x000000c00d027233 */ /* 0x000fe20003803000 */
[----:B--2---:R-:W-:Y:S04]  /*1d9e0*/  HMMA.16816.F32 R44, R8, R28, R76 ;  /* 0x0000001c082c723c */ /* 0x004fe8000000184c */
[----:B------:R-:W-:Y:S01]  /*1d9f0*/  LOP3.LUT R15, R195, R2, RZ, 0xc0, !PT ;  /* 0x00000002c30f7212 */ /* 0x000fe200078ec0ff */
[----:B------:R-:W-:-:S04]  /*1da00*/  IMAD.WIDE.U32 R2, R123, -0x2daee0ad, RZ ;  /* 0xd2511f537b027825 */ /* 0x000fc800078e00ff */
[----:B------:R-:W-:Y:S01]  /*1da10*/  IMAD.WIDE.U32 R76, R91, -0x2daee0ad, RZ ;  /* 0xd2511f535b4c7825 */ /* 0x000fe200078e00ff */
[----:B------:R-:W-:Y:S01]  /*1da20*/  LOP3.LUT R14, R198, R0, RZ, 0xc0, !PT ;  /* 0x00000000c60e7212 */ /* 0x000fe200078ec0ff */
[----:B------:R-:W-:Y:S01]  /*1da30*/  HSET2.LE.AND R0, R4, R192, PT ;  /* 0x000000c004007233 */ /* 0x000fe20003803000 */
[----:B------:R-:W-:Y:S02]  /*1da40*/  LOP3.LUT R38, R3, R234, R250, 0x96, !PT ;  /* 0x000000ea03267212 */ /* 0x000fe400078e96fa */
[----:B------:R-:W-:Y:S01]  /*1da50*/  LOP3.LUT R39, R77, R241, R2, 0x96, !PT ;  /* 0x000000f14d277212 */ /* 0x000fe200078e9602 */
[----:B------:R-:W-:Y:S01]  /*1da60*/  IMAD.WIDE.U32 R2, R18, -0x2daee0ad, RZ ;  /* 0xd2511f5312027825 */ /* 0x000fe200078e00ff */
[----:B------:R-:W-:Y:S01]  /*1da70*/  LOP3.LUT R13, R199, R0, RZ, 0xc0, !PT ;  /* 0x00000000c70d7212 */ /* 0x000fe200078ec0ff */
[----:B---3--:R-:W-:Y:S03]  /*1da80*/  HMMA.16816.F32 R48, R8, R20, R40 ;  /* 0x000000140830723c */ /* 0x008fe60000001828 */
[----:B------:R-:W-:-:S02]  /*1da90*/  LOP3.LUT R0, R3, R237, R80, 0x96, !PT ;  /* 0x000000ed03007212 */ /* 0x000fc400078e9650 */
[C---:B------:R-:W-:Y:S02]  /*1daa0*/  LOP3.LUT R3, R2.reuse, 0xffff, RZ, 0xc0, !PT ;  /* 0x0000ffff02037812 */ /* 0x040fe400078ec0ff */
[----:B------:R-:W-:Y:S01]  /*1dab0*/  LOP3.LUT R16, R2, 0xff, RZ, 0xc0, !PT ;  /* 0x000000ff02107812 */ /* 0x000fe200078ec0ff */
[----:B------:R-:W-:Y:S01]  /*1dac0*/  HMMA.16816.F32 R52, R8, R22, R68 ;  /* 0x000000160834723c */ /* 0x000fe20000001844 */
[----:B------:R-:W-:-:S07]  /*1dad0*/  SHF.R.U32.HI R4, RZ, 0x10, R2 ;  /* 0x00000010ff047819 */ /* 0x000fce0000011602 */
[----:B------:R-:W-:Y:S07]  /*1dae0*/  HMMA.16816.F32 R40, R8, R30, R60 ;  /* 0x0000001e0828723c */ /* 0x000fee000000183c */
[----:B------:R-:W-:Y:S02]  /*1daf0*/  SHF.R.U32.HI R11, RZ, 0x18, R2 ;  /* 0x00000018ff0b7819 */ /* 0x000fe40000011602 */
[----:B------:R-:W-:Y:S02]  /*1db00*/  LOP3.LUT R2, R0, 0xffff, RZ, 0xc0, !PT ;  /* 0x0000ffff00027812 */ /* 0x000fe400078ec0ff */
[----:B------:R-:W-:-:S02]  /*1db10*/  LOP3.LUT R9, R4, 0xff, RZ, 0xc0, !PT ;  /* 0x000000ff04097812 */ /* 0x000fc400078ec0ff */
[----:B------:R-:W-:Y:S02]  /*1db20*/  LOP3.LUT R8, R0, 0xff, RZ, 0xc0, !PT ;  /* 0x000000ff00087812 */ /* 0x000fe400078ec0ff */
[----:B------:R-:W-:Y:S02]  /*1db30*/  SHF.R.U32.HI R4, RZ, 0x8, R2 ;  /* 0x00000008ff047819 */ /* 0x000fe40000011602 */
[----:B------:R-:W-:Y:S02]  /*1db40*/  SHF.R.U32.HI R10, RZ, 0x8, R3 ;  /* 0x00000008ff0a7819 */ /* 0x000fe40000011603 */
[--C-:B------:R-:W-:Y:S02]  /*1db50*/  SHF.R.U32.HI R3, RZ, 0x10, R0.reuse ;  /* 0x00000010ff037819 */ /* 0x100fe40000011600 */
[----:B------:R-:W-:Y:S02]  /*1db60*/  SHF.R.U32.HI R5, RZ, 0x18, R0 ;  /* 0x00000018ff057819 */ /* 0x000fe40000011600 */
[----:B------:R-:W-:-:S02]  /*1db70*/  PRMT R0, R8, 0x5410, R4 ;  /* 0x0000541008007816 */ /* 0x000fc40000000004 */
[----:B------:R-:W-:Y:S02]  /*1db80*/  LOP3.LUT R2, R3, 0xff, RZ, 0xc0, !PT ;  /* 0x000000ff03027812 */ /* 0x000fe400078ec0ff */
[----:B------:R-:W-:Y:S01]  /*1db90*/  PRMT R3, R16, 0x5410, R10 ;  /* 0x0000541010037816 */ /* 0x000fe2000000000a */
[--C-:B------:R-:W-:Y:S01]  /*1dba0*/  HSET2.LE.AND R0, R0, R192.reuse, PT ;  /* 0x000000c000007233 */ /* 0x100fe20003803000 */
[----:B------:R-:W-:Y:S02]  /*1dbb0*/  PRMT R9, R9, 0x5410, R11 ;  /* 0x0000541009097816 */ /* 0x000fe4000000000b */
[----:B------:R-:W-:Y:S01]  /*1dbc0*/  PRMT R2, R2, 0x5410, R5 ;  /* 0x0000541002027816 */ /* 0x000fe20000000005 */
[--C-:B------:R-:W-:Y:S01]  /*1dbd0*/  HSET2.LE.AND R5, R3, R192.reuse, PT ;  /* 0x000000c003057233 */ /* 0x100fe20003803000 */
[----:B------:R-:W-:Y:S01]  /*1dbe0*/  LOP3.LUT R8, R183, R0, RZ, 0xc0, !PT ;  /* 0x00000000b7087212 */ /* 0x000fe200078ec0ff */
[--C-:B------:R-:W-:Y:S02]  /*1dbf0*/  HSET2.LE.AND R0, R9, R192.reuse, PT ;  /* 0x000000c009007233 */ /* 0x100fe40003803000 */
[----:B------:R-:W-:Y:S01]  /*1dc00*/  HSET2.LE.AND R4, R2, R192, PT ;  /* 0x000000c002047233 */ /* 0x000fe20003803000 */
[----:B------:R-:W-:-:S02]  /*1dc10*/  IMAD.WIDE.U32 R2, R17, -0x2daee0ad, RZ ;  /* 0xd2511f5311027825 */ /* 0x000fc400078e00ff */
[----:B------:R-:W-:Y:S01]  /*1dc20*/  LOP3.LUT R11, R181, R0, RZ, 0xc0, !PT ;  /* 0x00000000b50b7212 */ /* 0x000fe200078ec0ff */
[C---:B------:R-:W-:Y:S02]  /*1dc30*/  HMMA.16816.F32 R60, R12.reuse, R20, R72 ;  /* 0x000000140c3c723c */ /* 0x040fe40000001848 */
[----:B------:R-:W-:Y:S02]  /*1dc40*/  LOP3.LUT R0, R3, R237, R82, 0x96, !PT ;  /* 0x000000ed03007212 */ /* 0x000fe400078e9652 */
[----:B------:R-:W-:Y:S02]  /*1dc50*/  LOP3.LUT R3, R2, 0xffff, RZ, 0xc0, !PT ;  /* 0x0000ffff02037812 */ /* 0x000fe400078ec0ff */
[----:B------:R-:W-:Y:S02]  /*1dc60*/  LOP3.LUT R9, R182, R4, RZ, 0xc0, !PT ;  /* 0x00000004b6097212 */ /* 0x000fe400078ec0ff */
[C---:B------:R-:W-:Y:S01]  /*1dc70*/  HMMA.16816.F32 R64, R12.reuse, R22, R64 ;  /* 0x000000160c40723c */ /* 0x040fe20000001840 */
[----:B------:R-:W-:Y:S01]  /*1dc80*/  LOP3.LUT R16, R2, 0xff, RZ, 0xc0, !PT ;  /* 0x000000ff02107812 */ /* 0x000fe200078ec0ff */
[----:B------:R-:W-:Y:S01]  /*1dc90*/  IMAD.WIDE.U32 R68, R93, -0x2daee0ad, RZ ;  /* 0xd2511f535d447825 */ /* 0x000fe200078e00ff */
[----:B------:R-:W-:Y:S01]  /*1dca0*/  SHF.R.U32.HI R4, RZ, 0x10, R2 ;  /* 0x00000010ff047819 */ /* 0x000fe20000011602 */
[----:B------:R-:W2:Y:S04]  /*1dcb0*/  LDSM.16.MT88.4 R20, [R205+0x5800] ;  /* 0x00580000cd14783b */ /* 0x000ea80000004200 */
[----:B------:R-:W-:Y:S01]  /*1dcc0*/  HMMA.16816.F32 R156, R12, R28, R156 ;  /* 0x0000001c0c9c723c */ /* 0x000fe2000000189c */
[----:B------:R-:W-:-:S07]  /*1dcd0*/  LOP3.LUT R10, R180, R5, RZ, 0xc0, !PT ;  /* 0x00000005b40a7212 */ /* 0x000fce00078ec0ff */
[----:B------:R-:W-:Y:S01]  /*1dce0*/  HMMA.16816.F32 R56, R12, R30, R56 ;  /* 0x0000001e0c38723c */ /* 0x000fe20000001838 */
[----:B------:R-:W-:-:S06]  /*1dcf0*/  LOP3.LUT R89, R97, R234, R246, 0x96, !PT ;  /* 0x000000ea61597212 */ /* 0x000fcc00078e96f6 */
[----:B------:R-:W-:Y:S02]  /*1dd00*/  SHF.R.U32.HI R15, RZ, 0x18, R2 ;  /* 0x00000018ff0f7819 */ /* 0x000fe40000011602 */
[----:B------:R-:W-:Y:S02]  /*1dd10*/  LOP3.LUT R2, R0, 0xffff, RZ, 0xc0, !PT ;  /* 0x0000ffff00027812 */ /* 0x000fe400078ec0ff */
[----:B------:R-:W-:Y:S02]  /*1dd20*/  SHF.R.U32.HI R14, RZ, 0x8, R3 ;  /* 0x00000008ff0e7819 */ /* 0x000fe40000011603 */
[----:B------:R-:W-:Y:S02]  /*1dd30*/  SHF.R.U32.HI R3, RZ, 0x10, R0 ;  /* 0x00000010ff037819 */ /* 0x000fe40000011600 */
[----:B------:R-:W-:Y:S02]  /*1dd40*/  LOP3.LUT R13, R4, 0xff, RZ, 0xc0, !PT ;  /* 0x000000ff040d7812 */ /* 0x000fe400078ec0ff */
[----:B------:R-:W-:-:S02]  /*1dd50*/  LOP3.LUT R5, R0, 0xff, RZ, 0xc0, !PT ;  /* 0x000000ff00057812 */ /* 0x000fc400078ec0ff */
[----:B------:R-:W-:Y:S02]  /*1dd60*/  SHF.R.U32.HI R4, RZ, 0x8, R2 ;  /* 0x00000008ff047819 */ /* 0x000fe40000011602 */
[----:B------:R-:W-:Y:S02]  /*1dd70*/  LOP3.LUT R19, R69, R241, R96, 0x96, !PT ;  /* 0x000000f145137212 */ /* 0x000fe400078e9660 */
[----:B------:R-:W-:Y:S02]  /*1dd80*/  LOP3.LUT R2, R3, 0xff, RZ, 0xc0, !PT ;  /* 0x000000ff03027812 */ /* 0x000fe400078ec0ff */
[----:B------:R-:W-:Y:S02]  /*1dd90*/  SHF.R.U32.HI R12, RZ, 0x18, R0 ;  /* 0x00000018ff0c7819 */ /* 0x000fe40000011600 */
[----:B------:R-:W-:Y:S01]  /*1dda0*/  PRMT R3, R13, 0x5410, R15 ;  /* 0x000054100d037816 */ /* 0x000fe2000000000f */
[----:B------:R-:W-:Y:S01]  /*1ddb0*/  IMAD.WIDE.U32 R36, R89, -0x326172a9, RZ ;  /* 0xcd9e8d5759247825 */ /* 0x000fe200078e00ff */
[----:B------:R-:W-:-:S02]  /*1ddc0*/  PRMT R5, R5, 0x5410, R4 ;  /* 0x0000541005057816 */ /* 0x000fc40000000004 */
[----:B------:R-:W-:Y:S01]  /*1ddd0*/  PRMT R4, R2, 0x5410, R12 ;  /* 0x0000541002047816 */ /* 0x000fe2000000000c */
[----:B------:R-:W-:Y:S01]  /*1dde0*/  IMAD.WIDE.U32 R30, R19, -0x326172a9, RZ ;  /* 0xcd9e8d57131e7825 */ /* 0x000fe200078e00ff */
[--C-:B------:R-:W-:Y:S01]  /*1ddf0*/  HSET2.LE.AND R2, R3, R192.reuse, PT ;  /* 0x000000c003027233 */ /* 0x100fe20003803000 */
[----:B------:R-:W-:Y:S01]  /*1de00*/  LOP3.LUT R18, R37, R231, R132, 0x96, !PT ;  /* 0x000000e725127212 */ /* 0x000fe200078e9684 */
[--C-:B------:R-:W-:Y:S01]  /*1de10*/  HSET2.LE.AND R3, R5, R192.reuse, PT ;  /* 0x000000c005037233 */ /* 0x100fe20003803000 */
[----:B------:R-:W-:Y:S02]  /*1de20*/  PRMT R0, R16, 0x5410, R14 ;  /* 0x0000541010007816 */ /* 0x000fe4000000000e */
[----:B------:R-:W-:Y:S01]  /*1de30*/  LOP3.LUT R16, R31, R240, R36, 0x96, !PT ;  /* 0x000000f01f107212 */ /* 0x000fe200078e9624 */
[--C-:B------:R-:W-:Y:S01]  /*1de40*/  HSET2.LE.AND R4, R4, R192.reuse, PT ;  /* 0x000000c004047233 */ /* 0x100fe20003803000 */
[----:B------:R-:W-:Y:S02]  /*1de50*/  LOP3.LUT R15, R187, R2, RZ, 0xc0, !PT ;  /* 0x00000002bb0f7212 */ /* 0x000fe400078ec0ff */
[----:B------:R-:W-:Y:S01]  /*1de60*/  LOP3.LUT R12, R220, R3, RZ, 0xc0, !PT ;  /* 0x00000003dc0c7212 */ /* 0x000fe200078ec0ff */
[----:B------:R-:W-:Y:S01]  /*1de70*/  IMAD.WIDE.U32 R2, R18, -0x2daee0ad, RZ ;  /* 0xd2511f5312027825 */ /* 0x000fe200078e00ff */
[----:B------:R-:W-:-:S03]  /*1de80*/  HSET2.LE.AND R0, R0, R192, PT ;  /* 0x000000c000007233 */ /* 0x000fc60003803000 */
[----:B------:R-:W-:Y:S01]  /*1de90*/  IMAD.WIDE.U32 R28, R16, -0x2daee0ad, RZ ;  /* 0xd2511f53101c7825 */ /* 0x000fe200078e00ff */
[----:B------:R-:W-:Y:S02]  /*1dea0*/  LOP3.LUT R13, R219, R4, RZ, 0xc0, !PT ;  /* 0x00000004db0d7212 */ /* 0x000fe400078ec0ff */
[----:B------:R-:W-:Y:S01]  /*1deb0*/  LOP3.LUT R3, R3, R239, R68, 0x96, !PT ;  /* 0x000000ef03037212 */ /* 0x000fe200078e9644 */
[----:B------:R-:W-:Y:S01]  /*1dec0*/  IMAD.WIDE.U32 R4, R38, -0x326172a9, RZ ;  /* 0xcd9e8d5726047825 */ /* 0x000fe200078e00ff */
[----:B------:R-:W-:-:S03]  /*1ded0*/  LOP3.LUT R2, R29, R236, R2, 0x96, !PT ;  /* 0x000000ec1d027212 */ /* 0x000fc600078e9602 */
[----:B------:R-:W-:Y:S01]  /*1dee0*/  IMAD.WIDE.U32 R70, R39, -0x326172a9, RZ ;  /* 0xcd9e8d5727467825 */ /* 0x000fe200078e00ff */
[----:B------:R-:W-:Y:S02]  /*1def0*/  LOP3.LUT R14, R251, R0, RZ, 0xc0, !PT ;  /* 0x00000000fb0e7212 */ /* 0x000fe400078ec0ff */
[----:B------:R-:W-:Y:S01]  /*1df00*/  LOP3.LUT R5, R5, R231, R100, 0x96, !PT ;  /* 0x000000e705057212 */ /* 0x000fe200078e9664 */
[----:B------:R-:W-:Y:S01]  /*1df10*/  IMAD.WIDE.U32 R16, R3, -0x326172a9, RZ ;  /* 0xcd9e8d5703107825 */ /* 0x000fe200078e00ff */
[----:B------:R-:W-:-:S03]  /*1df20*/  LOP3.LUT R0, R71, R240, R4, 0x96, !PT ;  /* 0x000000f047007212 */ /* 0x000fc600078e9604 */
[----:B------:R-:W-:Y:S01]  /*1df30*/  IMAD.WIDE.U32 R2, R2, -0x326172a9, RZ ;  /* 0xcd9e8d5702027825 */ /* 0x000fe200078e00ff */
[----:B----4-:R-:W-:Y:S03]  /*1df40*/  HMMA.16816.F32 R36, R12, R24, R60 ;  /* 0x000000180c24723c */ /* 0x010fe6000000183c */
[----:B------:R-:W-:-:S04]  /*1df50*/  IMAD.WIDE.U32 R4, R5, -0x2daee0ad, RZ ;  /* 0xd2511f5305047825 */ /* 0x000fc800078e00ff */
[----:B------:R-:W-:Y:S01]  /*1df60*/  IMAD.WIDE.U32 R60, R0, -0x2daee0ad, RZ ;  /* 0xd2511f53003c7825 */ /* 0x000fe200078e00ff */
[----:B------:R-:W-:Y:S01]  /*1df70*/  LOP3.LUT R0, R3, R242, R16, 0x96, !PT ;  /* 0x000000f203007212 */ /* 0x000fe200078e9610 */
[----:B-1----:R-:W-:Y:S01]  /*1df80*/  HMMA.16816.F32 R140, R8, R32, R44 ;  /* 0x00000020088c723c */ /* 0x002fe2000000182c */
[----:B------:R-:W-:Y:S02]  /*1df90*/  LOP3.LUT R18, R5, R239, R76, 0x96, !PT ;  /* 0x000000ef05127212 */ /* 0x000fe400078e964c */
[----:B------:R-:W-:-:S05]  /*1dfa0*/  SHF.R.U32.HI R5, RZ, 0x10, R0 ;  /* 0x00000010ff057819 */ /* 0x000fca0000011600 */
[----:B------:R-:W-:Y:S01]  /*1dfb0*/  HMMA.16816.F32 R48, R8, R24, R48 ;  /* 0x000000180830723c */ /* 0x000fe20000001830 */
[----:B------:R-:W-:-:S07]  /*1dfc0*/  LOP3.LUT R16, R61, R236, R4, 0x96, !PT ;  /* 0x000000ec3d107212 */ /* 0x000fce00078e9604 */
[----:B------:R-:W-:Y:S01]  /*1dfd0*/  HMMA.16816.F32 R52, R8, R26, R52 ;  /* 0x0000001a0834723c */ /* 0x000fe20000001834 */
[----:B------:R-:W-:-:S07]  /*1dfe0*/  SHF.R.U32.HI R4, RZ, 0x18, R0 ;  /* 0x00000018ff047819 */ /* 0x000fce0000011600 */
[----:B------:R-:W-:Y:S07]  /*1dff0*/  HMMA.16816.F32 R44, R8, R34, R40 ;  /* 0x00000022082c723c */ /* 0x000fee0000001828 */
[----:B------:R-:W-:Y:S02]  /*1e000*/  LOP3.LUT R10, R2, 0xffff, RZ, 0xc0, !PT ;  /* 0x0000ffff020a7812 */ /* 0x000fe400078ec0ff */
[----:B------:R-:W-:-:S04]  /*1e010*/  LOP3.LUT R3, R0, 0xffff, RZ, 0xc0, !PT ;  /* 0x0000ffff00037812 */ /* 0x000fc800078ec0ff */
        /* <DEDUP_REMOVED lines=11> */
[--C-:B------:R-:W-:Y:S01]  /*1e0d0*/  HSET2.LE.AND R0, R0, R192.reuse, PT ;  /* 0x000000c000007233 */ /* 0x100fe20003803000 */
[C---:B------:R-:W-:Y:S01]  /*1e0e0*/  HMMA.16816.F32 R40, R12.reuse, R26, R64 ;  /* 0x0000001a0c28723c */ /* 0x040fe20000001840 */
[--C-:B------:R-:W-:Y:S01]  /*1e0f0*/  HSET2.LE.AND R2, R2, R192.reuse, PT ;  /* 0x000000c002027233 */ /* 0x100fe20003803000 */
[----:B------:R-:W-:Y:S01]  /*1e100*/  PRMT R4, R4, 0x5410, R11 ;  /* 0x0000541004047816 */ /* 0x000fe2000000000b */
[--C-:B------:R-:W-:Y:S01]  /*1e110*/  HSET2.LE.AND R3, R3, R192.reuse, PT ;  /* 0x000000c003037233 */ /* 0x100fe20003803000 */
[----:B------:R-:W1:Y:S01]  /*1e120*/  LDSM.16.MT88.4 R24, [R206+0x5800] ;  /* 0x00580000ce18783b */ /* 0x000e620000004200 */
[----:B------:R-:W-:Y:S01]  /*1e130*/  LOP3.LUT R8, R149, R0, RZ, 0xc0, !PT ;  /* 0x0000000095087212 */ /* 0x000fe200078ec0ff */
[----:B------:R-:W-:Y:S01]  /*1e140*/  IMAD.WIDE.U32 R18, R18, -0x326172a9, RZ ;  /* 0xcd9e8d5712127825 */ /* 0x000fe200078e00ff */
[----:B------:R-:W-:Y:S01]  /*1e150*/  LOP3.LUT R9, R148, R2, RZ, 0xc0, !PT ;  /* 0x0000000294097212 */ /* 0x000fe200078ec0ff */
[----:B------:R-:W-:Y:S01]  /*1e160*/  HSET2.LE.AND R0, R4, R192, PT ;  /* 0x000000c004007233 */ /* 0x000fe20003803000 */
[----:B------:R-:W-:Y:S01]  /*1e170*/  LOP3.LUT R10, R136, R3, RZ, 0xc0, !PT ;  /* 0x00000003880a7212 */ /* 0x000fe200078ec0ff */
[----:B------:R-:W-:Y:S01]  /*1e180*/  IMAD.WIDE.U32 R2, R16, -0x326172a9, RZ ;  /* 0xcd9e8d5710027825 */ /* 0x000fe200078e00ff */
[----:B------:R-:W-:Y:S02]  /*1e190*/  HMMA.16816.F32 R156, R12, R32, R156 ;  /* 0x000000200c9c723c */ /* 0x000fe4000000189c */
[----:B------:R-:W-:-:S02]  /*1e1a0*/  LOP3.LUT R11, R137, R0, RZ, 0xc0, !PT ;  /* 0x00000000890b7212 */ /* 0x000fc400078ec0ff */
[----:B------:R-:W-:-:S04]  /*1e1b0*/  LOP3.LUT R0, R3, R242, R18, 0x96, !PT ;  /* 0x000000f203007212 */ /* 0x000fc800078e9612 */
[----:B------:R-:W-:Y:S01]  /*1e1c0*/  HMMA.16816.F32 R32, R12, R34, R56 ;  /* 0x000000220c20723c */ /* 0x000fe20000001838 */
[--C-:B------:R-:W-:Y:S02]  /*1e1d0*/  SHF.R.U32.HI R4, RZ, 0x10, R0.reuse ;  /* 0x00000010ff047819 */ /* 0x100fe40000011600 */
[----:B------:R-:W-:-:S04]  /*1e1e0*/  SHF.R.U32.HI R5, RZ, 0x18, R0 ;  /* 0x00000018ff057819 */ /* 0x000fc80000011600 */
[----:B------:R-:W-:Y:S02]  /*1e1f0*/  LOP3.LUT R13, R2, 0xffff, RZ, 0xc0, !PT ;  /* 0x0000ffff020d7812 */ /* 0x000fe400078ec0ff */
[C---:B------:R-:W-:Y:S02]  /*1e200*/  LOP3.LUT R3, R0.reuse, 0xffff, RZ, 0xc0, !PT ;  /* 0x0000ffff00037812 */ /* 0x040fe400078ec0ff */
[----:B------:R-:W-:Y:S02]  /*1e210*/  LOP3.LUT R12, R0, 0xff, RZ, 0xc0, !PT ;  /* 0x000000ff000c7812 */ /* 0x000fe400078ec0ff */
[----:B------:R-:W-:Y:S02]  /*1e220*/  SHF.R.U32.HI R0, RZ, 0x8, R3 ;  /* 0x00000008ff007819 */ /* 0x000fe40000011603 */
[----:B------:R-:W-:Y:S02]  /*1e230*/  LOP3.LUT R15, R2, 0xff, RZ, 0xc0, !PT ;  /* 0x000000ff020f7812 */ /* 0x000fe400078ec0ff */
[----:B------:R-:W-:-:S02]  /*1e240*/  SHF.R.U32.HI R13, RZ, 0x8, R13 ;  /* 0x00000008ff0d7819 */ /* 0x000fc4000001160d */
[----:B------:R-:W-:Y:S02]  /*1e250*/  LOP3.LUT R3, R4, 0xff, RZ, 0xc0, !PT ;  /* 0x000000ff04037812 */ /* 0x000fe400078ec0ff */
[----:B------:R-:W-:Y:S02]  /*1e260*/  LOP3.LUT R16, R17, R238, R30, 0x96, !PT ;  /* 0x000000ee11107212 */ /* 0x000fe400078e961e */
[--C-:B------:R-:W-:Y:S02]  /*1e270*/  SHF.R.U32.HI R14, RZ, 0x10, R2.reuse ;  /* 0x00000010ff0e7819 */ /* 0x100fe40000011602 */
[----:B------:R-:W-:Y:S02]  /*1e280*/  SHF.R.U32.HI R17, RZ, 0x18, R2 ;  /* 0x00000018ff117819 */ /* 0x000fe40000011602 */
[----:B------:R-:W-:Y:S02]  /*1e290*/  PRMT R4, R15, 0x5410, R13 ;  /* 0x000054100f047816 */ /* 0x000fe4000000000d */
[----:B------:R-:W-:-:S02]  /*1e2a0*/  PRMT R2, R3, 0x5410, R5 ;  /* 0x0000541003027816 */ /* 0x000fc40000000005 */
[----:B------:R-:W-:Y:S01]  /*1e2b0*/  LOP3.LUT R5, R14, 0xff, RZ, 0xc0, !PT ;  /* 0x000000ff0e057812 */ /* 0x000fe200078ec0ff */
[--C-:B------:R-:W-:Y:S01]  /*1e2c0*/  HSET2.LE.AND R3, R4, R192.reuse, PT ;  /* 0x000000c004037233 */ /* 0x100fe20003803000 */
[----:B------:R-:W-:Y:S01]  /*1e2d0*/  PRMT R0, R12, 0x5410, R0 ;  /* 0x000054100c007816 */ /* 0x000fe20000000000 */
[--C-:B------:R-:W-:Y:S01]  /*1e2e0*/  HSET2.LE.AND R2, R2, R192.reuse, PT ;  /* 0x000000c002027233 */ /* 0x100fe20003803000 */
[----:B------:R-:W-:Y:S02]  /*1e2f0*/  PRMT R4, R5, 0x5410, R17 ;  /* 0x0000541005047816 */ /* 0x000fe40000000011 */
[----:B------:R-:W-:Y:S01]  /*1e300*/  LOP3.LUT R14, R189, R3, RZ, 0xc0, !PT ;  /* 0x00000003bd0e7212 */ /* 0x000fe200078ec0ff */
[--C-:B------:R-:W-:Y:S01]  /*1e310*/  HSET2.LE.AND R0, R0, R192.reuse, PT ;  /* 0x000000c000007233 */ /* 0x100fe20003803000 */
[----:B------:R-:W-:Y:S01]  /*1e320*/  LOP3.LUT R13, R203, R2, RZ, 0xc0, !PT ;  /* 0x00000002cb0d7212 */ /* 0x000fe200078ec0ff */
[----:B------:R-:W-:Y:S01]  /*1e330*/  IMAD.WIDE.U32 R2, R16, -0x2daee0ad, RZ ;  /* 0xd2511f5310027825 */ /* 0x000fe200078e00ff */
[----:B------:R-:W-:-:S02]  /*1e340*/  HSET2.LE.AND R4, R4, R192, PT ;  /* 0x000000c004047233 */ /* 0x000fc40003803000 */
[----:B------:R-:W-:Y:S02]  /*1e350*/  LOP3.LUT R12, R218, R0, RZ, 0xc0, !PT ;  /* 0x00000000da0c7212 */ /* 0x000fe400078ec0ff */
[----:B------:R-:W-:Y:S01]  /*1e360*/  LOP3.LUT R0, R3, R237, R28, 0x96, !PT ;  /* 0x000000ed03007212 */ /* 0x000fe200078e961c */
[C---:B--2---:R-:W-:Y:S01]  /*1e370*/  HMMA.16816.F32 R152, R8.reuse, R20, R48 ;  /* 0x000000140898723c */ /* 0x044fe20000001830 */
[----:B------:R-:W-:Y:S02]  /*1e380*/  LOP3.LUT R15, R188, R4, RZ, 0xc0, !PT ;  /* 0x00000004bc0f7212 */ /* 0x000fe400078ec0ff */
[C---:B------:R-:W-:Y:S02]  /*1e390*/  LOP3.LUT R5, R2.reuse, 0xffff, RZ, 0xc0, !PT ;  /* 0x0000ffff02057812 */ /* 0x040fe400078ec0ff */
[----:B------:R-:W-:Y:S02]  /*1e3a0*/  LOP3.LUT R16, R2, 0xff, RZ, 0xc0, !PT ;  /* 0x000000ff02107812 */ /* 0x000fe400078ec0ff */
[----:B------:R-:W-:Y:S01]  /*1e3b0*/  SHF.R.U32.HI R4, RZ, 0x10, R2 ;  /* 0x00000010ff047819 */ /* 0x000fe20000011602 */
[----:B------:R-:W-:Y:S01]  /*1e3c0*/  HMMA.16816.F32 R148, R8, R22, R52 ;  /* 0x000000160894723c */ /* 0x000fe20000001834 */
[----:B------:R-:W-:-:S07]  /*1e3d0*/  SHF.R.U32.HI R3, RZ, 0x10, R0 ;  /* 0x00000010ff037819 */ /* 0x000fce0000011600 */
[C---:B-1----:R-:W-:Y:S08]  /*1e3e0*/  HMMA.16816.F32 R140, R8.reuse, R24, R140 ;  /* 0x00000018088c723c */ /* 0x042ff0000000188c */
[----:B------:R-:W-:Y:S07]  /*1e3f0*/  HMMA.16816.F32 R44, R8, R26, R44 ;  /* 0x0000001a082c723c */ /* 0x000fee000000182c */
[----:B------:R-:W-:-:S02]  /*1e400*/  SHF.R.U32.HI R11, RZ, 0x18, R2 ;  /* 0x00000018ff0b7819 */ /* 0x000fc40000011602 */
[C---:B------:R-:W-:Y:S02]  /*1e410*/  LOP3.LUT R2, R0.reuse, 0xffff, RZ, 0xc0, !PT ;  /* 0x0000ffff00027812 */ /* 0x040fe400078ec0ff */
[----:B------:R-:W-:Y:S02]  /*1e420*/  LOP3.LUT R9, R0, 0xff, RZ, 0xc0, !PT ;  /* 0x000000ff00097812 */ /* 0x000fe400078ec0ff */
[----:B------:R-:W-:Y:S02]  /*1e430*/  SHF.R.U32.HI R8, RZ, 0x18, R0 ;  /* 0x00000018ff087819 */ /* 0x000fe40000011600 */
[----:B------:R-:W-:Y:S02]  /*1e440*/  LOP3.LUT R0, R4, 0xff, RZ, 0xc0, !PT ;  /* 0x000000ff04007812 */ /* 0x000fe400078ec0ff */
[----:B------:R-:W-:Y:S02]  /*1e450*/  SHF.R.U32.HI R4, RZ, 0x8, R2 ;  /* 0x00000008ff047819 */ /* 0x000fe40000011602 */
[----:B------:R-:W-:-:S02]  /*1e460*/  LOP3.LUT R2, R3, 0xff, RZ, 0xc0, !PT ;  /* 0x000000ff03027812 */ /* 0x000fc400078ec0ff */
[----:B------:R-:W-:Y:S02]  /*1e470*/  PRMT R4, R9, 0x5410, R4 ;  /* 0x0000541009047816 */ /* 0x000fe40000000004 */
[----:B------:R-:W-:Y:S02]  /*1e480*/  PRMT R0, R0, 0x5410, R11 ;  /* 0x0000541000007816 */ /* 0x000fe4000000000b */
[----:B------:R-:W-:Y:S02]  /*1e490*/  PRMT R3, R2, 0x5410, R8 ;  /* 0x0000541002037816 */ /* 0x000fe40000000008 */
[----:B------:R-:W-:Y:S01]  /*1e4a0*/  SHF.R.U32.HI R5, RZ, 0x8, R5 ;  /* 0x00000008ff057819 */ /* 0x000fe20000011605 */
[--C-:B------:R-:W-:Y:S01]  /*1e4b0*/  HSET2.LE.AND R2, R4, R192.reuse, PT ;  /* 0x000000c004027233 */ /* 0x100fe20003803000 */
[----:B------:R-:W-:Y:S01]  /*1e4c0*/  IMAD.MOV.U32 R4, RZ, RZ, R164 ;  /* 0x000000ffff047224 */ /* 0x000fe200078e00a4 */
[--C-:B------:R-:W-:Y:S01]  /*1e4d0*/  HSET2.LE.AND R0, R0, R192.reuse, PT ;  /* 0x000000c000007233 */ /* 0x100fe20003803000 */
[----:B------:R-:W-:Y:S01]  /*1e4e0*/  PRMT R5, R16, 0x5410, R5 ;  /* 0x0000541010057816 */ /* 0x000fe20000000005 */
[----:B------:R-:W-:Y:S01]  /*1e4f0*/  HSET2.LE.AND R3, R3, R192, PT ;  /* 0x000000c003037233 */ /* 0x000fe20003803000 */
[----:B------:R-:W-:-:S02]  /*1e500*/  LOP3.LUT R10, R19, R238, R70, 0x96, !PT ;  /* 0x000000ee130a7212 */ /* 0x000fc400078e9646 */
[----:B------:R-:W-:Y:S01]  /*1e510*/  LOP3.LUT R139, R4, R0, RZ, 0xc0, !PT ;  /* 0x00000000048b7212 */ /* 0x000fe200078ec0ff */
[----:B------:R-:W-:Y:S01]  /*1e520*/  HSET2.LE.AND R0, R5, R192, PT ;  /* 0x000000c005007233 */ /* 0x000fe20003803000 */
[----:B------:R-:W-:Y:S01]  /*1e530*/  LOP3.LUT R136, R184, R2, RZ, 0xc0, !PT ;  /* 0x00000002b8887212 */ /* 0x000fe200078ec0ff */
[----:B------:R-:W-:Y:S01]  /*1e540*/  HMMA.16816.F32 R36, R12, R20, R36 ;  /* 0x000000140c24723c */ /* 0x000fe20000001824 */
[----:B------:R-:W-:Y:S01]  /*1e550*/  LOP3.LUT R137, R168, R3, RZ, 0xc0, !PT ;  /* 0x00000003a8897212 */ /* 0x000fe200078ec0ff */
[----:B------:R-:W-:Y:S01]  /*1e560*/  IMAD.WIDE.U32 R2, R10, -0x2daee0ad, RZ ;  /* 0xd2511f530a027825 */ /* 0x000fe200078e00ff */
[----:B------:R-:W-:-:S05]  /*1e570*/  LOP3.LUT R138, R185, R0, RZ, 0xc0, !PT ;  /* 0x00000000b98a7212 */ /* 0x000fca00078ec0ff */
[----:B------:R-:W-:Y:S01]  /*1e580*/  HMMA.16816.F32 R40, R12, R22, R40 ;  /* 0x000000160c28723c */ /* 0x000fe20000001828 */
[----:B------:R-:W1:Y:S01]  /*1e590*/  LDSM.16.MT88.4 R20, [R206+0x5c00] ;  /* 0x005c0000ce14783b */ /* 0x000e620000004200 */
[----:B------:R-:W-:Y:S02]  /*1e5a0*/  LOP3.LUT R0, R3, R237, R60, 0x96, !PT ;  /* 0x000000ed03007212 */ /* 0x000fe400078e963c */
[----:B------:R-:W-:Y:S02]  /*1e5b0*/  LOP3.LUT R5, R2, 0xffff, RZ, 0xc0, !PT ;  /* 0x0000ffff02057812 */ /* 0x000fe400078ec0ff */
[C---:B------:R-:W-:Y:S02]  /*1e5c0*/  LOP3.LUT R3, R0.reuse, 0xffff, RZ, 0xc0, !PT ;  /* 0x0000ffff00037812 */ /* 0x040fe400078ec0ff */
[----:B------:R-:W-:Y:S02]  /*1e5d0*/  SHF.R.U32.HI R4, RZ, 0x10, R0 ;  /* 0x00000010ff047819 */ /* 0x000fe40000011600 */
[----:B------:R-:W-:-:S02]  /*1e5e0*/  LOP3.LUT R9, R0, 0xff, RZ, 0xc0, !PT ;  /* 0x000000ff00097812 */ /* 0x000fc400078ec0ff */
[----:B------:R-:W-:Y:S02]  /*1e5f0*/  SHF.R.U32.HI R8, RZ, 0x18, R0 ;  /* 0x00000018ff087819 */ /* 0x000fe40000011600 */
[----:B------:R-:W-:Y:S02]  /*1e600*/  SHF.R.U32.HI R0, RZ, 0x8, R3 ;  /* 0x00000008ff007819 */ /* 0x000fe40000011603 */
[----:B------:R-:W-:Y:S02]  /*1e610*/  LOP3.LUT R3, R4, 0xff, RZ, 0xc0, !PT ;  /* 0x000000ff04037812 */ /* 0x000fe400078ec0ff */
[----:B------:R-:W-:Y:S01]  /*1e620*/  SHF.R.U32.HI R4, RZ, 0x10, R2 ;  /* 0x00000010ff047819 */ /* 0x000fe20000011602 */
[----:B------:R-:W-:Y:S01]  /*1e630*/  HMMA.16816.F32 R156, R12, R24, R156 ;  /* 0x000000180c9c723c */ /* 0x000fe2000000189c */
[----:B------:R-:W-:Y:S02]  /*1e640*/  LOP3.LUT R10, R2, 0xff, RZ, 0xc0, !PT ;  /* 0x000000ff020a7812 */ /* 0x000fe400078ec0ff */
[----:B------:R-:W-:-:S02]  /*1e650*/  SHF.R.U32.HI R5, RZ, 0x8, R5 ;  /* 0x00000008ff057819 */ /* 0x000fc40000011605 */
[----:B------:R-:W-:Y:S02]  /*1e660*/  SHF.R.U32.HI R11, RZ, 0x18, R2 ;  /* 0x00000018ff0b7819 */ /* 0x000fe40000011602 */
[----:B------:R-:W-:Y:S01]  /*1e670*/  LOP3.LUT R4, R4, 0xff, RZ, 0xc0, !PT ;  /* 0x000000ff04047812 */ /* 0x000fe200078ec0ff */
[----:B------:R-:W-:Y:S01]  /*1e680*/  HMMA.16816.F32 R12, R12, R26, R32 ;  /* 0x0000001a0c0c723c */ /* 0x000fe20000001820 */
[----:B------:R-:W-:Y:S02]  /*1e690*/  PRMT R5, R10, 0x5410, R5 ;  /* 0x000054100a057816 */ /* 0x000fe40000000005 */
[----:B------:R-:W-:Y:S02]  /*1e6a0*/  PRMT R0, R9, 0x5410, R0 ;  /* 0x0000541009007816 */ /* 0x000fe40000000000 */
[----:B------:R-:W-:Y:S02]  /*1e6b0*/  PRMT R2, R3, 0x5410, R8 ;  /* 0x0000541003027816 */ /* 0x000fe40000000008 */
[----:B------:R-:W-:Y:S01]  /*1e6c0*/  PRMT R4, R4, 0x5410, R11 ;  /* 0x0000541004047816 */ /* 0x000fe2000000000b */
[----:B------:R-:W-:-:S02]  /*1e6d0*/  HSET2.LE.AND R0, R0, R192, PT ;  /* 0x000000c000007233 */ /* 0x000fc40003803000 */
[--C-:B------:R-:W-:Y:S02]  /*1e6e0*/  HSET2.LE.AND R2, R2, R192.reuse, PT ;  /* 0x000000c002027233 */ /* 0x100fe40003803000 */
[--C-:B------:R-:W-:Y:S02]  /*1e6f0*/  HSET2.LE.AND R3, R5, R192.reuse, PT ;  /* 0x000000c005037233 */ /* 0x100fe40003803000 */
[----:B------:R-:W-:Y:S01]  /*1e700*/  HSET2.LE.AND R4, R4, R192, PT ;  /* 0x000000c004047233 */ /* 0x000fe20003803000 */
[----:B------:R-:W-:Y:S02]  /*1e710*/  LOP3.LUT R144, R197, R0, RZ, 0xc0, !PT ;  /* 0x00000000c5907212 */ /* 0x000fe400078ec0ff */
[----:B------:R-:W-:Y:S02]  /*1e720*/  LOP3.LUT R145, R196, R2, RZ, 0xc0, !PT ;  /* 0x00000002c4917212 */ /* 0x000fe400078ec0ff */
[----:B------:R-:W-:Y:S02]  /*1e730*/  LOP3.LUT R146, R186, R3, RZ, 0xc0, !PT ;  /* 0x00000003ba927212 */ /* 0x000fe400078ec0ff */
[----:B------:R-:W-:Y:S01]  /*1e740*/  LOP3.LUT R147, R190, R4, RZ, 0xc0, !PT ;  /* 0x00000004be937212 */ /* 0x000fe200078ec0ff */
[C---:B------:R-:W-:Y:S08]  /*1e750*/  HMMA.16816.F32 R152, R136.reuse, R160, R152 ;  /* 0x000000a08898723c */ /* 0x040ff00000001898 */
[----:B------:R-:W-:Y:S08]  /*1e760*/  HMMA.16816.F32 R148, R136, R162, R148 ;  /* 0x000000a28894723c */ /* 0x000ff00000001894 */
[----:B------:R-:W-:Y:S08]  /*1e770*/  HMMA.16816.F32 R164, R144, R160, R36 ;  /* 0x000000a090a4723c */ /* 0x000ff00000001824 */
[----:B-1----:R-:W-:Y:S08]  /*1e780*/  HMMA.16816.F32 R140, R136, R20, R140 ;  /* 0x00000014888c723c */ /* 0x002ff0000000188c */
[C---:B------:R-:W-:Y:S08]  /*1e790*/  HMMA.16816.F32 R160, R144.reuse, R162, R40 ;  /* 0x000000a290a0723c */ /* 0x040ff00000001828 */
[----:B------:R-:W-:Y:S08]  /*1e7a0*/  HMMA.16816.F32 R156, R144, R20, R156 ;  /* 0x00000014909c723c */ /* 0x000ff0000000189c */
[-C--:B------:R-:W-:Y:S08]  /*1e7b0*/  HMMA.16816.F32 R136, R136, R22.reuse, R44 ;  /* 0x000000168888723c */ /* 0x080ff0000000182c */
[----:B------:R-:W-:Y:S01]  /*1e7c0*/  HMMA.16816.F32 R144, R144, R22, R12 ;  /* 0x000000169090723c */ /* 0x000fe2000000180c */
[----:B------:R-:W-:Y:S01]  /*1e7d0*/  IADD3 R245, P0, R6, -0x200, RZ ;  /* 0xfffffe0006f57810 */ /* 0x000fe20007f1e0ff */
[----:B------:R-:W-:-:S02]  /*1e7e0*/  IMAD.MOV.U32 R37, RZ, RZ, R193 ;  /* 0x000000ffff257224 */ /* 0x000fc400078e00c1 */
[----:B------:R-:W-:Y:S01]  /*1e7f0*/  IMAD.MOV.U32 R38, RZ, RZ, R191 ;  /* 0x000000ffff267224 */ /* 0x000fe200078e00bf */
[----:B------:R-:W-:Y:S01]  /*1e800*/  IADD3.X R243, R7, -0x1, RZ, P0, !PT ;  /* 0xffffffff07f37810 */ /* 0x000fe200007fe4ff */
[----:B------:R-:W-:Y:S02]  /*1e810*/  IMAD.MOV.U32 R39, RZ, RZ, R202 ;  /* 0x000000ffff277224 */ /* 0x000fe400078e00ca */
[----:B------:R-:W-:Y:S02]  /*1e820*/  IMAD.MOV.U32 R36, RZ, RZ, R200 ;  /* 0x000000ffff247224 */ /* 0x000fe400078e00c8 */
.L_x_898:
[----:B---3--:R-:W2:Y:S02]  /*1e830*/  LDL R0, [R1+0x2c4] ;  /* 0x0002c40001007983 */ /* 0x008ea40000100800 */
[----:B--2---:R-:W-:-:S13]  /*1e840*/  ISETP.GT.AND P0, PT, R230, R0, PT ;  /* 0x00000000e600720c */ /* 0x004fda0003f04270 */
[----:B------:R-:W-:Y:S05]  /*1e850*/  @!P0 BRA `(.L_x_903) ;  /* 0x0000eec000008947 */ /* 0x000fea0003800000 */
[----:B------:R-:W2:Y:S04]  /*1e860*/  LDL.LU R8, [R1+0x280] ;  /* 0x0002800001087983 */ /* 0x000ea80000300800 */
[----:B------:R-:W3:Y:S04]  /*1e870*/  LDL.LU R6, [R1+0x284] ;  /* 0x0002840001067983 */ /* 0x000ee80000300800 */
[----:B------:R-:W4:Y:S04]  /*1e880*/  LDL.LU R7, [R1+0x19c] ;  /* 0x00019c0001077983 */ /* 0x000f280000300800 */
[----:B------:R-:W4:Y:S01]  /*1e890*/  LDL.64 R12, [R1+0x80] ;  /* 0x00008000010c7983 */ /* 0x000f220000100a00 */
[----:B------:R-:W-:Y:S01]  /*1e8a0*/  IMAD.MOV.U32 R132, RZ, RZ, R37 ;  /* 0x000000ffff847224 */ /* 0x000fe200078e0025 */
[----:B-----5:R-:W-:Y:S01]  /*1e8b0*/  MOV R2, R39 ;  /* 0x0000002700027202 */ /* 0x020fe20000000f00 */
[----:B------:R-:W-:-:S02]  /*1e8c0*/  IMAD.MOV.U32 R3, RZ, RZ, R38 ;  /* 0x000000ffff037224 */ /* 0x000fc400078e0026 */
[----:B------:R-:W-:Y:S01]  /*1e8d0*/  IMAD.MOV.U32 R133, RZ, RZ, R36 ;  /* 0x000000ffff857224 */ /* 0x000fe200078e0024 */
[----:B--2---:R-:W-:Y:S02]  /*1e8e0*/  SHF.R.S32.HI R4, RZ, 0x1f, R8 ;  /* 0x0000001fff047819 */ /* 0x004fe40000011408 */
[----:B---3--:R-:W-:Y:S02]  /*1e8f0*/  SHF.R.S32.HI R0, RZ, 0x1f, R6 ;  /* 0x0000001fff007819 */ /* 0x008fe40000011406 */
[----:B------:R-:W-:Y:S01]  /*1e900*/  SHF.L.U64.HI R9, R8, 0x1, R4 ;  /* 0x0000000108097819 */ /* 0x000fe20000010204 */
[----:B----4-:R-:W-:Y:S01]  /*1e910*/  IMAD R5, R7, 0x38, R8 ;  /* 0x0000003807057824 */ /* 0x010fe200078e0208 */
[----:B------:R-:W-:Y:S01]  /*1e920*/  SHF.L.U64.HI R4, R6, 0x1, R0 ;  /* 0x0000000106047819 */ /* 0x000fe20000010200 */
[----:B------:R-:W-:Y:S01]  /*1e930*/  IMAD.SHL.U32 R8, R8, 0x2, RZ ;  /* 0x0000000208087824 */ /* 0x000fe200078e00ff */
[----:B------:R-:W-:Y:S01]  /*1e940*/  SHF.L.U32 R0, R6, 0x1, RZ ;  /* 0x0000000106007819 */ /* 0x000fe200000006ff */
[----:B------:R-:W-:Y:S01]  /*1e950*/  STL [R1+0x2b4], R9 ;  /* 0x0002b40901007387 */ /* 0x000fe20000100800 */
[----:B------:R-:W-:-:S02]  /*1e960*/  IMAD R6, R13, 0x60, RZ ;  /* 0x000000600d067824 */ /* 0x000fc400078e02ff */
[----:B------:R-:W-:Y:S01]  /*1e970*/  IMAD.WIDE.U32 R10, R12, 0x60, RZ ;  /* 0x000000600c0a7825 */ /* 0x000fe200078e00ff */
[----:B------:R1:W-:Y:S04]  /*1e980*/  STL [R1+0x2b8], R8 ;  /* 0x0002b80801007387 */ /* 0x0003e80000100800 */
[----:B------:R2:W-:Y:S04]  /*1e990*/  STL [R1+0x2ac], R4 ;  /* 0x0002ac0401007387 */ /* 0x0005e80000100800 */
[----:B------:R3:W-:Y:S01]  /*1e9a0*/  STL [R1+0x2b0], R0 ;  /* 0x0002b00001007387 */ /* 0x0007e20000100800 */
[----:B-1----:R-:W-:Y:S01]  /*1e9b0*/  IMAD.WIDE.U32 R8, R7, 0x70, RZ ;  /* 0x0000007007087825 */ /* 0x002fe200078e00ff */
[----:B--2---:R-:W-:-:S04]  /*1e9c0*/  SHF.R.S32.HI R4, RZ, 0x1f, R7 ;  /* 0x0000001fff047819 */ /* 0x004fc80000011407 */
[----:B------:R-:W-:Y:S01]  /*1e9d0*/  STL.64 [R1+0x298], R8 ;  /* 0x0002980801007387 */ /* 0x000fe20000100a00 */
[C---:B------:R-:W-:Y:S01]  /*1e9e0*/  SHF.L.U64.HI R7, R12.reuse, 0x6, R13 ;  /* 0x000000060c077819 */ /* 0x040fe2000001020d */
[----:B------:R-:W-:Y:S01]  /*1e9f0*/  IMAD.SHL.U32 R12, R12, 0x40, RZ ;  /* 0x000000400c0c7824 */ /* 0x000fe200078e00ff */
[----:B---3--:R-:W-:Y:S01]  /*1ea00*/  IADD3 R0, R5, 0x1, RZ ;  /* 0x0000000105007810 */ /* 0x008fe20007ffe0ff */
[----:B------:R-:W-:Y:S02]  /*1ea10*/  IMAD R4, R4, 0x70, RZ ;  /* 0x0000007004047824 */ /* 0x000fe400078e02ff */
[----:B------:R1:W-:Y:S01]  /*1ea20*/  STL [R1+0x310], R7 ;  /* 0x0003100701007387 */ /* 0x0003e20000100800 */
[----:B------:R-:W-:-:S03]  /*1ea30*/  SHF.R.S32.HI R5, RZ, 0x1f, R0 ;  /* 0x0000001fff057819 */ /* 0x000fc60000011400 */
[----:B------:R2:W-:Y:S04]  /*1ea40*/  STL.64 [R1+0x308], R10 ;  /* 0x0003080a01007387 */ /* 0x0005e80000100a00 */
[----:B------:R2:W-:Y:S01]  /*1ea50*/  STL [R1+0x304], R12 ;  /* 0x0003040c01007387 */ /* 0x0005e20000100800 */
[----:B-1----:R-:W-:Y:S02]  /*1ea60*/  IADD3 R7, R6, R11, RZ ;  /* 0x0000000b06077210 */ /* 0x002fe40007ffe0ff */
[C---:B------:R-:W-:Y:S01]  /*1ea70*/  SHF.L.U64.HI R6, R0.reuse, 0x1, R5 ;  /* 0x0000000100067819 */ /* 0x040fe20000010205 */
[----:B------:R-:W-:Y:S01]  /*1ea80*/  IMAD.SHL.U32 R5, R0, 0x2, RZ ;  /* 0x0000000200057824 */ /* 0x000fe200078e00ff */
[----:B------:R-:W-:Y:S01]  /*1ea90*/  IADD3 R0, R9, R4, RZ ;  /* 0x0000000409007210 */ /* 0x000fe20007ffe0ff */
[----:B------:R2:W-:Y:S04]  /*1eaa0*/  STL [R1+0x2a8], R7 ;  /* 0x0002a80701007387 */ /* 0x0005e80000100800 */
[----:B------:R2:W-:Y:S04]  /*1eab0*/  STL [R1+0x2a4], R6 ;  /* 0x0002a40601007387 */ /* 0x0005e80000100800 */
[----:B------:R2:W-:Y:S04]  /*1eac0*/  STL [R1+0x294], R0 ;  /* 0x0002940001007387 */ /* 0x0005e80000100800 */
[----:B------:R2:W-:Y:S02]  /*1ead0*/  STL [R1+0x2a0], R5 ;  /* 0x0002a00501007387 */ /* 0x0005e40000100800 */
.L_x_906:
[----:B------:R-:W3:Y:S01]  /*1eae0*/  LDL.64 R8, [R1+0x2d0] ;  /* 0x0002d00001087983 */ /* 0x000ee20000100a00 */
[----:B------:R-:W-:Y:S04]  /*1eaf0*/  DEPBAR.LE SB0, 0x0 ;  /* 0x000080000000791a */ /* 0x000fe80000000000 */
[----:B------:R-:W-:Y:S01]  /*1eb00*/  WARPSYNC 0xffffffff ;  /* 0xffffffff00007948 */ /* 0x000fe20003800000 */
[----:B--2---:R-:W3:Y:S01]  /*1eb10*/  LDL.64 R4, [R1+0x2e0] ;  /* 0x0002e00001047983 */ /* 0x004ee20000100a00 */
[----:B------:R-:W-:Y:S01]  /*1eb20*/  IADD3 R246, R230, -0x1, RZ ;  /* 0xffffffffe6f67810 */ /* 0x000fe20007ffe0ff */
[C---:B-----5:R-:W-:Y:S01]  /*1eb30*/  IMAD.SHL.U32 R7, R248.reuse, 0x80, RZ ;  /* 0x00000080f8077824 */ /* 0x060fe200078e00ff */
[C-C-:B------:R-:W-:Y:S01]  /*1eb40*/  SHF.L.U64.HI R0, R248.reuse, 0x7, R249.reuse ;  /* 0x00000007f8007819 */ /* 0x140fe200000102f9 */
[----:B------:R-:W-:Y:S01]  /*1eb50*/  IMAD.WIDE.U32 R14, R248, 0x60, RZ ;  /* 0x00000060f80e7825 */ /* 0x000fe200078e00ff */
[----:B------:R-:W-:Y:S01]  /*1eb60*/  ISETP.GE.AND P0, PT, R235, R244, PT ;  /* 0x000000f4eb00720c */ /* 0x000fe20003f06270 */
[----:B------:R-:W2:Y:S01]  /*1eb70*/  LDL.64 R18, [R1+0x58] ;  /* 0x0000580001127983 */ /* 0x000ea20000100a00 */
[----:B------:R-:W-:Y:S01]  /*1eb80*/  SHF.R.S32.HI R6, RZ, 0x1f, R246 ;  /* 0x0000001fff067819 */ /* 0x000fe200000114f6 */
[----:B------:R-:W-:Y:S01]  /*1eb90*/  IMAD R0, R0, R246, RZ ;  /* 0x000000f600007224 */ /* 0x000fe200078e02ff */
[----:B------:R-:W-:Y:S01]  /*1eba0*/  SHF.L.U64.HI R16, R248, 0x6, R249 ;  /* 0x00000006f8107819 */ /* 0x000fe200000102f9 */
[----:B------:R-:W-:Y:S01]  /*1ebb0*/  IMAD R11, R249, 0x60, RZ ;  /* 0x00000060f90b7824 */ /* 0x000fe200078e02ff */
[----:B------:R-:W-:Y:S01]  /*1ebc0*/  BSSY B0, `(.L_x_904) ;  /* 0x00000c0000007945 */ /* 0x000fe20003800000 */
[----:B------:R-:W-:Y:S01]  /*1ebd0*/  BAR.SYNC.DEFER_BLOCKING 0x0 ;  /* 0x0000000000007b1d */ /* 0x000fe20000010000 */
[-C--:B------:R-:W-:Y:S02]  /*1ebe0*/  IMAD R0, R6, R7.reuse, R0 ;  /* 0x0000000706007224 */ /* 0x080fe400078e0200 */
[----:B------:R-:W-:Y:S03]  /*1ebf0*/  IMAD.IADD R11, R11, 0x1, R15 ;  /* 0x000000010b0b7824 */ /* 0x000fe600078e020f */
[----:B------:R-:W-:Y:S06]  /*1ec00*/  @P0 STS [R229+0x4000], RZ ;  /* 0x004000ffe5000388 */ /* 0x000fec0000000800 */
[----:B------:R-:W-:Y:S06]  /*1ec10*/  @P0 STS [R229+0x4004], RZ ;  /* 0x004004ffe5000388 */ /* 0x000fec0000000800 */
[----:B------:R-:W-:Y:S01]  /*1ec20*/  @P0 STS.64 [R229+0x4008], RZ ;  /* 0x004008ffe5000388 */ /* 0x000fe20000000a00 */
[----:B---3--:R-:W-:Y:S02]  /*1ec30*/  IMAD.MOV.U32 R5, RZ, RZ, R9 ;  /* 0x000000ffff057224 */ /* 0x008fe400078e0009 */
[----:B------:R-:W-:Y:S02]  /*1ec40*/  IMAD.SHL.U32 R9, R248, 0x40, RZ ;  /* 0x00000040f8097824 */ /* 0x000fe400078e00ff */
[----:B------:R-:W-:Y:S04]  /*1ec50*/  IMAD.WIDE.U32 R4, R246, R7, R4 ;  /* 0x00000007f6047225 */ /* 0x000fe800078e0004 */
[----:B------:R-:W-:Y:S01]  /*1ec60*/  IMAD.IADD R0, R5, 0x1, R0 ;  /* 0x0000000105007824 */ /* 0x000fe200078e0200 */
[----:B--2---:R-:W-:Y:S02]  /*1ec70*/  @!P0 LEA R12, P6, R4, R18, 0x1 ;  /* 0x00000012040c8211 */ /* 0x004fe400078c08ff */
[-C--:B------:R-:W-:Y:S02]  /*1ec80*/  @!P0 LEA R7, P1, R248, R4.reuse, 0x5 ;  /* 0x00000004f8078211 */ /* 0x080fe400078228ff */
[-C--:B------:R-:W-:Y:S02]  /*1ec90*/  @!P0 LEA.HI.X R13, R4, R19.reuse, R0, 0x1, P6 ;  /* 0x00000013040d8211 */ /* 0x080fe400030f0c00 */
[----:B------:R-:W-:Y:S02]  /*1eca0*/  @!P0 IADD3 R14, P2, R14, R4, RZ ;  /* 0x000000040e0e8210 */ /* 0x000fe40007f5e0ff */
[----:B------:R-:W-:Y:S01]  /*1ecb0*/  @!P0 LEA R10, P5, R7, R18, 0x1 ;  /* 0x00000012070a8211 */ /* 0x000fe200078a08ff */
[----:B------:R-:W-:Y:S01]  /*1ecc0*/  @!PT LDS RZ, [RZ] ;  /* 0x00000000fffff984 */ /* 0x000fe20000000800 */
[----:B------:R-:W-:Y:S01]  /*1ecd0*/  @!PT LDS RZ, [RZ] ;  /* 0x00000000fffff984 */ /* 0x000fe20000000800 */
[----:B------:R-:W-:Y:S01]  /*1ece0*/  @!PT LDS RZ, [RZ] ;  /* 0x00000000fffff984 */ /* 0x000fe20000000800 */
[----:B------:R1:W-:Y:S01]  /*1ecf0*/  @!P0 LDGSTS.E.BYPASS.LTC128B.128 [R229+0x4000], [R12.64] ;  /* 0x040000000ce58fae */ /* 0x0003e2000b901d44 */
[----:B------:R-:W-:Y:S01]  /*1ed00*/  @!P0 LEA.HI.X R15, R248, R0, R249, 0x5, P1 ;  /* 0x00000000f80f8211 */ /* 0x000fe200008f2cf9 */
[C---:B------:R-:W-:Y:S01]  /*1ed10*/  @!P0 IMAD.X R5, R0.reuse, 0x1, R11, P2 ;  /* 0x0000000100058824 */ /* 0x040fe200010e060b */
[----:B------:R-:W-:Y:S02]  /*1ed20*/  @!P0 IADD3 R9, P4, R9, R4, RZ ;  /* 0x0000000409098210 */ /* 0x000fe40007f9e0ff */
[-C--:B------:R-:W-:Y:S01]  /*1ed30*/  @!P0 LEA.HI.X R11, R7, R19.reuse, R15, 0x1, P5 ;  /* 0x00000013070b8211 */ /* 0x080fe200028f0c0f */
[----:B------:R-:W-:Y:S01]  /*1ed40*/  @P0 STS.128 [R229+0x4800], RZ ;  /* 0x004800ffe5000388 */ /* 0x000fe20000000c00 */
[CC--:B------:R-:W-:Y:S01]  /*1ed50*/  @!P0 LEA R8, P3, R9.reuse, R18.reuse, 0x1 ;  /* 0x0000001209088211 */ /* 0x0c0fe200078608ff */
[----:B------:R-:W-:Y:S01]  /*1ed60*/  @!P0 IMAD.X R16, R0, 0x1, R16, P4 ;  /* 0x0000000100108824 */ /* 0x000fe200020e0610 */
[C---:B------:R-:W-:Y:S03]  /*1ed70*/  @!P0 LEA R6, P1, R14.reuse, R18, 0x1 ;  /* 0x000000120e068211 */ /* 0x040fe600078208ff */
[----:B------:R-:W-:Y:S01]  /*1ed80*/  @!PT LDS RZ, [RZ] ;  /* 0x00000000fffff984 */ /* 0x000fe20000000800 */
[----:B------:R-:W-:Y:S01]  /*1ed90*/  @!PT LDS RZ, [RZ] ;  /* 0x00000000fffff984 */ /* 0x000fe20000000800 */
[----:B------:R-:W-:Y:S01]  /*1eda0*/  @!PT LDS RZ, [RZ] ;  /* 0x00000000fffff984 */ /* 0x000fe20000000800 */
[----:B------:R2:W-:Y:S01]  /*1edb0*/  @!P0 LDGSTS.E.BYPASS.LTC128B.128 [R229+0x4800], [R10.64] ;  /* 0x048000000ae58fae */ /* 0x0005e2000b901d44 */
[-C--:B------:R-:W-:Y:S02]  /*1edc0*/  @!P0 LEA.HI.X R9, R9, R19.reuse, R16, 0x1, P3 ;  /* 0x0000001309098211 */ /* 0x080fe400018f0c10 */
[----:B------:R-:W-:Y:S03]  /*1edd0*/  @!P0 LEA.HI.X R7, R14, R19, R5, 0x1, P1 ;  /* 0x000000130e078211 */ /* 0x000fe600008f0c05 */
        /* <DEDUP_REMOVED lines=95> */
[-C--:B------:R-:W-:Y:S01]  /*1f3d0*/  HMMA.16816.F32 R124, R180, R178.reuse, R124 ;  /* 0x000000b2b47c723c */ /* 0x080fe2000000187c */
[----:B------:R-:W2:Y:S07]  /*1f3e0*/  LDL R183, [R1+0x2c4] ;  /* 0x0002c40001b77983 */ /* 0x000eae0000100800 */
[----:B------:R-:W-:Y:S07]  /*1f3f0*/  HMMA.16816.F32 R128, R172, R178, R128 ;  /* 0x000000b2ac80723c */ /* 0x000fee0000001880 */
[----:B------:R-:W-:Y:S02]  /*1f400*/  IMAD.MOV.U32 R174, RZ, RZ, R245 ;  /* 0x000000ffffae7224 */ /* 0x000fe400078e00f5 */
[----:B------:R-:W-:Y:S01]  /*1f410*/  IMAD.MOV.U32 R175, RZ, RZ, R243 ;  /* 0x000000ffffaf7224 */ /* 0x000fe200078e00f3 */
[----:B--2---:R-:W-:Y:S11]  /*1f420*/  ISETP.GT.AND P1, PT, R246, R183, PT ;  /* 0x000000b7f600720c */ /* 0x004ff60003f24270 */
[----:B------:R-:W-:Y:S02]  /*1f430*/  @!UPT UIADD3 URZ, URZ, URZ, URZ ;  /* 0x0000003f3f3ff290 */ /* 0x000fe4000fffe03f */
[----:B------:R-:W-:-:S05]  /*1f440*/  @!P1 BRA `(.L_x_905) ;  /* 0x0000037000009947 */ /* 0x000fca0003800000 */
[----:B------:R-:W2:Y:S01]  /*1f450*/  LDL.64 R188, [R1+0x80] ;  /* 0x0000800001bc7983 */ /* 0x000ea20000100a00 */
[----:B------:R-:W-:Y:S03]  /*1f460*/  IADD3 R0, R230, -0x2, RZ ;  /* 0xfffffffee6007810 */ /* 0x000fe60007ffe0ff */
[----:B------:R-:W3:Y:S01]  /*1f470*/  LDL.64 R192, [R1+0x2c8] ;  /* 0x0002c80001c07983 */ /* 0x000ee20000100a00 */
[----:B------:R-:W-:Y:S03]  /*1f480*/  SHF.R.S32.HI R171, RZ, 0x1f, R0 ;  /* 0x0000001fffab7819 */ /* 0x000fe60000011400 */
[----:B------:R-:W4:Y:S04]  /*1f490*/  LDL.64 R190, [R1+0x2e8] ;  /* 0x0002e80001be7983 */ /* 0x000f280000100a00 */
[----:B------:R-:W5:Y:S04]  /*1f4a0*/  LDL.64 R250, [R1+0x38] ;  /* 0x0000380001fa7983 */ /* 0x000f680000100a00 */
[----:B------:R-:W5:Y:S04]  /*1f4b0*/  LDL R187, [R1+0x304] ;  /* 0x0003040001bb7983 */ /* 0x000f680000100800 */
[----:B------:R-:W5:Y:S04]  /*1f4c0*/  LDL R252, [R1+0x310] ;  /* 0x0003100001fc7983 */ /* 0x000f680000100800 */
[----:B------:R-:W5:Y:S04]  /*1f4d0*/  LDL.64 R184, [R1+0x308] ;  /* 0x0003080001b87983 */ /* 0x000f680000100a00 */
[----:B------:R-:W5:Y:S04]  /*1f4e0*/  LDL R247, [R1+0x2a8] ;  /* 0x0002a80001f77983 */ /* 0x000f680000100800 */
[----:B------:R1:W-:Y:S04]  /*1f4f0*/  @P0 STS [R229+0x2000], RZ ;  /* 0x002000ffe5000388 */ /* 0x0003e80000000800 */
[----:B------:R1:W-:Y:S04]  /*1f500*/  @P0 STS [R229+0x2004], RZ ;  /* 0x002004ffe5000388 */ /* 0x0003e80000000800 */
[----:B------:R1:W-:Y:S01]  /*1f510*/  @P0 STS.64 [R229+0x2008], RZ ;  /* 0x002008ffe5000388 */ /* 0x0003e20000000a00 */
[C---:B--2---:R-:W-:Y:S01]  /*1f520*/  SHF.L.U64.HI R170, R188.reuse, 0x7, R189 ;  /* 0x00000007bcaa7819 */ /* 0x044fe200000102bd */
[----:B------:R-:W-:Y:S02]  /*1f530*/  IMAD.SHL.U32 R172, R188, 0x80, RZ ;  /* 0x00000080bcac7824 */ /* 0x000fe400078e00ff */
[----:B---3--:R-:W-:Y:S02]  /*1f540*/  IMAD.MOV.U32 R169, RZ, RZ, R193 ;  /* 0x000000ffffa97224 */ /* 0x008fe400078e00c1 */
[----:B------:R-:W-:Y:S02]  /*1f550*/  IMAD R170, R170, R0, RZ ;  /* 0x00000000aaaa7224 */ /* 0x000fe400078e02ff */
[----:B----4-:R-:W-:Y:S04]  /*1f560*/  IMAD.MOV.U32 R168, RZ, RZ, R190 ;  /* 0x000000ffffa87224 */ /* 0x010fe800078e00be */
[-C--:B------:R-:W-:Y:S04]  /*1f570*/  IMAD.WIDE.U32 R168, R0, R172.reuse, R168 ;  /* 0x000000ac00a87225 */ /* 0x080fe800078e00a8 */
[----:B------:R-:W-:Y:S01]  /*1f580*/  IMAD R0, R171, R172, R170 ;  /* 0x000000acab007224 */ /* 0x000fe200078e02aa */
[----:B-----5:R-:W-:Y:S03]  /*1f590*/  @!P0 LEA R170, P1, R168, R250, 0x1 ;  /* 0x000000faa8aa8211 */ /* 0x020fe600078208ff */
[----:B------:R-:W-:Y:S01]  /*1f5a0*/  IMAD.IADD R0, R169, 0x1, R0 ;  /* 0x00000001a9007824 */ /* 0x000fe200078e0200 */
[----:B------:R-:W-:Y:S04]  /*1f5b0*/  @!P0 LEA R169, P2, R188, R168, 0x5 ;  /* 0x000000a8bca98211 */ /* 0x000fe800078428ff */
[-C--:B------:R-:W-:Y:S05]  /*1f5c0*/  @!P0 LEA.HI.X R171, R168, R251.reuse, R0, 0x1, P1 ;  /* 0x000000fba8ab8211 */ /* 0x080fea00008f0c00 */
[----:B------:R-:W-:Y:S01]  /*1f5d0*/  @!PT LDS RZ, [RZ] ;  /* 0x00000000fffff984 */ /* 0x000fe20000000800 */
[----:B------:R-:W-:Y:S01]  /*1f5e0*/  @!PT LDS RZ, [RZ] ;  /* 0x00000000fffff984 */ /* 0x000fe20000000800 */
[----:B------:R-:W-:Y:S01]  /*1f5f0*/  @!PT LDS RZ, [RZ] ;  /* 0x00000000fffff984 */ /* 0x000fe20000000800 */
[----:B------:R2:W-:Y:S04]  /*1f600*/  @!P0 LDGSTS.E.BYPASS.LTC128B.128 [R229+0x2000], [R170.64] ;  /* 0x02000000aae58fae */ /* 0x0005e8000b901d44 */
[----:B------:R1:W-:Y:S01]  /*1f610*/  @P0 STS.128 [R229+0x2800], RZ ;  /* 0x002800ffe5000388 */ /* 0x0003e20000000c00 */
[C---:B--2---:R-:W-:Y:S02]  /*1f620*/  @!P0 LEA R170, P1, R169.reuse, R250, 0x1 ;  /* 0x000000faa9aa8211 */ /* 0x044fe400078208ff */
[----:B------:R-:W-:Y:S04]  /*1f630*/  @!P0 LEA.HI.X R171, R188, R0, R189, 0x5, P2 ;  /* 0x00000000bcab8211 */ /* 0x000fe800010f2cbd */
[-C--:B------:R-:W-:Y:S02]  /*1f640*/  @!P0 LEA.HI.X R171, R169, R251.reuse, R171, 0x1, P1 ;  /* 0x000000fba9ab8211 */ /* 0x080fe400008f0cab */
[----:B------:R-:W-:Y:S03]  /*1f650*/  @!P0 IADD3 R169, P2, R187, R168, RZ ;  /* 0x000000a8bba98210 */ /* 0x000fe60007f5e0ff */
[----:B------:R-:W-:Y:S01]  /*1f660*/  @!PT LDS RZ, [RZ] ;  /* 0x00000000fffff984 */ /* 0x000fe20000000800 */
[----:B------:R-:W-:Y:S01]  /*1f670*/  @!PT LDS RZ, [RZ] ;  /* 0x00000000fffff984 */ /* 0x000fe20000000800 */
[----:B------:R-:W-:Y:S01]  /*1f680*/  @!PT LDS RZ, [RZ] ;  /* 0x00000000fffff984 */ /* 0x000fe20000000800 */
[----:B------:R2:W-:Y:S04]  /*1f690*/  @!P0 LDGSTS.E.BYPASS.LTC128B.128 [R229+0x2800], [R170.64] ;  /* 0x02800000aae58fae */ /* 0x0005e8000b901d44 */
[----:B------:R1:W-:Y:S01]  /*1f6a0*/  @P0 STS.128 [R229+0x3000], RZ ;  /* 0x003000ffe5000388 */ /* 0x0003e20000000c00 */
[----:B--2---:R-:W-:Y:S01]  /*1f6b0*/  @!P0 IMAD.X R171, R0, 0x1, R252, P2 ;  /* 0x0000000100ab8824 */ /* 0x004fe200010e06fc */
[C---:B------:R-:W-:Y:S04]  /*1f6c0*/  @!P0 LEA R170, P1, R169.reuse, R250, 0x1 ;  /* 0x000000faa9aa8211 */ /* 0x040fe800078208ff */
[-C--:B------:R-:W-:Y:S02]  /*1f6d0*/  @!P0 LEA.HI.X R171, R169, R251.reuse, R171, 0x1, P1 ;  /* 0x000000fba9ab8211 */ /* 0x080fe400008f0cab */
[----:B------:R-:W-:Y:S03]  /*1f6e0*/  @!P0 IADD3 R169, P2, R184, R168, RZ ;  /* 0x000000a8b8a98210 */ /* 0x000fe60007f5e0ff */
[----:B------:R-:W-:Y:S01]  /*1f6f0*/  @!PT LDS RZ, [RZ] ;  /* 0x00000000fffff984 */ /* 0x000fe20000000800 */
[----:B------:R-:W-:Y:S01]  /*1f700*/  @!PT LDS RZ, [RZ] ;  /* 0x00000000fffff984 */ /* 0x000fe20000000800 */
[----:B------:R-:W-:Y:S01]  /*1f710*/  @!PT LDS RZ, [RZ] ;  /* 0x00000000fffff984 */ /* 0x000fe20000000800 */
[----:B------:R1:W-:Y:S01]  /*1f720*/  @!P0 LDGSTS.E.BYPASS.LTC128B.128 [R229+0x3000], [R170.64] ;  /* 0x03000000aae58fae */ /* 0x0003e2000b901d44 */
[C---:B------:R-:W-:Y:S01]  /*1f730*/  @!P0 LEA R168, P1, R169.reuse, R250, 0x1 ;  /* 0x000000faa9a88211 */ /* 0x040fe200078208ff */
[----:B------:R-:W-:Y:S02]  /*1f740*/  @!P0 IMAD.X R0, R0, 0x1, R247, P2 ;  /* 0x0000000100008824 */ /* 0x000fe400010e06f7 */
[----:B------:R1:W-:Y:S03]  /*1f750*/  @P0 STS.128 [R229+0x3800], RZ ;  /* 0x003800ffe5000388 */ /* 0x0003e60000000c00 */
[----:B------:R-:W-:Y:S05]  /*1f760*/  @!P0 LEA.HI.X R169, R169, R251, R0, 0x1, P1 ;  /* 0x000000fba9a98211 */ /* 0x000fea00008f0c00 */
[----:B------:R-:W-:Y:S01]  /*1f770*/  @!PT LDS RZ, [RZ] ;  /* 0x00000000fffff984 */ /* 0x000fe20000000800 */
[----:B------:R-:W-:Y:S01]  /*1f780*/  @!PT LDS RZ, [RZ] ;  /* 0x00000000fffff984 */ /* 0x000fe20000000800 */
[----:B------:R-:W-:Y:S01]  /*1f790*/  @!PT LDS RZ, [RZ] ;  /* 0x00000000fffff984 */ /* 0x000fe20000000800 */
[----:B------:R1:W-:Y:S04]  /*1f7a0*/  @!P0 LDGSTS.E.BYPASS.LTC128B.128 [R229+0x3800], [R168.64] ;  /* 0x03800000a8e58fae */ /* 0x0003e8000b901d44 */
[----:B------:R-:W0:Y:S02]  /*1f7b0*/  LDGDEPBAR ;  /* 0x00000000000079af */ /* 0x000e240000000000 */
.L_x_905:
[----:B------:R-:W-:Y:S05]  /*1f7c0*/  BSYNC B0 ;  /* 0x0000000000007941 */ /* 0x000fea0003800000 */
.L_x_904:
[----:B------:R-:W-:Y:S01]  /*1f7d0*/  LOP3.LUT R220, R220, 0xffbfffff, RZ, 0xc0, !PT ;  /* 0xffbfffffdcdc7812 */ /* 0x000fe200078ec0ff */
[----:B------:R-:W2:Y:S01]  /*1f7e0*/  S2R R0, SR_TID.X ;  /* 0x0000000000007919 */ /* 0x000ea20000002100 */
[----:B------:R-:W-:Y:S02]  /*1f7f0*/  LOP3.LUT R219, R219, 0x7fffffff, RZ, 0xc0, !PT ;  /* 0x7fffffffdbdb7812 */ /* 0x000fe400078ec0ff */
[----:B------:R-:W-:Y:S05]  /*1f800*/  LOP3.LUT R218, R218, 0xfffffffe, RZ, 0xc0, !PT ;  /* 0xfffffffedada7812 */ /* 0x000fea00078ec0ff */
[----:B------:R-:W-:Y:S04]  /*1f810*/  STL [R1+0x35c], R205 ;  /* 0x00035ccd01007387 */ /* 0x000fe80000100800 */
        /* <DEDUP_REMOVED lines=8> */
[----:B------:R-:W-:Y:S04]  /*1f8a0*/  STL [R1+0x344], R229 ;  /* 0x000344e501007387 */ /* 0x000fe80000100800 */
[C---:B-1----:R-:W-:Y:S01]  /*1f8b0*/  IADD3 R168, R0.reuse, 0x1, RZ ;  /* 0x0000000100a87810 */ /* 0x042fe20007ffe0ff */
[----:B------:R-:W-:Y:S01]  /*1f8c0*/  STL [R1+0x340], R216 ;  /* 0x000340d801007387 */ /* 0x000fe20000100800 */
[----:B------:R-:W-:Y:S02]  /*1f8d0*/  ISETP.GE.AND P1, PT, R0, R224, PT ;  /* 0x000000e00000720c */ /* 0x000fe40003f26270 */
[C---:B------:R-:W-:Y:S01]  /*1f8e0*/  ISETP.GE.AND P4, PT, R168.reuse, R222, PT ;  /* 0x000000dea800720c */ /* 0x040fe20003f86270 */
[----:B------:R-:W-:Y:S01]  /*1f8f0*/  STL.64 [R1+0x338], R214 ;  /* 0x000338d601007387 */ /* 0x000fe20000100a00 */
[C---:B------:R-:W-:Y:S02]  /*1f900*/  ISETP.GE.AND P3, PT, R168.reuse, R224, PT ;  /* 0x000000e0a800720c */ /* 0x040fe40003f66270 */
[C---:B------:R-:W-:Y:S02]  /*1f910*/  ISETP.GE.OR P5, PT, R168.reuse, R226, !P4 ;  /* 0x000000e2a800720c */ /* 0x040fe400067a6670 */
[C---:B------:R-:W-:Y:S01]  /*1f920*/  ISETP.GE.AND P2, PT, R168.reuse, R223, PT ;  /* 0x000000dfa800720c */ /* 0x040fe20003f46270 */
[----:B------:R-:W-:Y:S01]  /*1f930*/  STL [R1+0x334], R207 ;  /* 0x000334cf01007387 */ /* 0x000fe20000100800 */
[----:B------:R-:W-:Y:S02]  /*1f940*/  ISETP.GE.AND P0, PT, R168, R221, PT ;  /* 0x000000dda800720c */ /* 0x000fe40003f06270 */
[----:B------:R-:W-:Y:S01]  /*1f950*/  ISETP.GE.AND P4, PT, R0, R223, PT ;  /* 0x000000df0000720c */ /* 0x000fe20003f86270 */
[----:B------:R-:W-:Y:S01]  /*1f960*/  STL [R1+0x330], R204 ;  /* 0x000330cc01007387 */ /* 0x000fe20000100800 */
[CC--:B------:R-:W-:Y:S02]  /*1f970*/  ISETP.GE.OR P3, PT, R168.reuse, R228.reuse, !P3 ;  /* 0x000000e4a800720c */ /* 0x0c0fe40005f66670 */
[C---:B------:R-:W-:Y:S01]  /*1f980*/  ISETP.GE.OR P2, PT, R168.reuse, R227, !P2 ;  /* 0x000000e3a800720c */ /* 0x040fe20005746670 */
[----:B------:R-:W-:Y:S01]  /*1f990*/  STL.64 [R1+0x328], R212 ;  /* 0x000328d401007387 */ /* 0x000fe20000100a00 */
[----:B------:R-:W-:Y:S02]  /*1f9a0*/  ISETP.GE.OR P0, PT, R168, R225, !P0 ;  /* 0x000000e1a800720c */ /* 0x000fe40004706670 */
[C---:B------:R-:W-:Y:S02]  /*1f9b0*/  IADD3 R168, R0.reuse, 0x8, RZ ;  /* 0x0000000800a87810 */ /* 0x040fe40007ffe0ff */
[C---:B------:R-:W-:Y:S01]  /*1f9c0*/  ISETP.GE.OR P4, PT, R0.reuse, R227, !P4 ;  /* 0x000000e30000720c */ /* 0x040fe20006786670 */
[----:B------:R-:W-:Y:S01]  /*1f9d0*/  STL.64 [R1+0x320], R210 ;  /* 0x000320d201007387 */ /* 0x000fe20000100a00 */
[----:B------:R-:W-:Y:S02]  /*1f9e0*/  ISETP.GE.OR P1, PT, R0, R228, !P1 ;  /* 0x000000e40000720c */ /* 0x000fe40004f26670 */
[----:B------:R-:W-:Y:S02]  /*1f9f0*/  FSEL R176, R6, -INF , !P4 ;  /* 0xff80000006b07808 */ /* 0x000fe40006000000 */
[----:B------:R-:W-:Y:S01]  /*1fa00*/  ISETP.GE.AND P4, PT, R168, R222, PT ;  /* 0x000000dea800720c */ /* 0x000fe20003f86270 */
[----:B------:R1:W-:Y:S01]  /*1fa10*/  STL.64 [R1+0x318], R208 ;  /* 0x000318d001007387 */ /* 0x0003e20000100a00 */
[----:B------:R-:W-:Y:S02]  /*1fa20*/  @P5 LOP3.LUT R220, R220, 0x400000, RZ, 0xfc, !PT ;  /* 0x00400000dcdc5812 */ /* 0x000fe400078efcff */
[----:B------:R-:W-:Y:S02]  /*1fa30*/  FSEL R169, R4, -INF , !P1 ;  /* 0xff80000004a97808 */ /* 0x000fe40004800000 */
[----:B------:R-:W-:Y:S01]  /*1fa40*/  ISETP.GE.OR P4, PT, R168, R226, !P4 ;  /* 0x000000e2a800720c */ /* 0x000fe20006786670 */
[----:B------:R-:W-:Y:S01]  /*1fa50*/  STL [R1+0x360], R224 ;  /* 0x000360e001007387 */ /* 0x000fe20000100800 */
[----:B------:R-:W-:Y:S02]  /*1fa60*/  IADD3 R4, R0, 0x9, RZ ;  /* 0x0000000900047810 */ /* 0x000fe40007ffe0ff */
[----:B------:R-:W-:Y:S01]  /*1fa70*/  LOP3.LUT R220, R220, 0xfffffdff, RZ, 0xc0, !PT ;  /* 0xfffffdffdcdc7812 */ /* 0x000fe200078ec0ff */
[----:B------:R-:W-:Y:S01]  /*1fa80*/  STL [R1+0x364], R228 ;  /* 0x000364e401007387 */ /* 0x000fe20000100800 */
[----:B------:R-:W-:Y:S02]  /*1fa90*/  FSEL R6, R5, -INF , !P3 ;  /* 0xff80000005067808 */ /* 0x000fe40005800000 */
[----:B------:R-:W-:Y:S01]  /*1faa0*/  ISETP.GE.AND P3, PT, R168, R221, PT ;  /* 0x000000dda800720c */ /* 0x000fe20003f66270 */
[----:B------:R-:W-:Y:S01]  /*1fab0*/  STL [R1+0x368], R223 ;  /* 0x000368df01007387 */ /* 0x000fe20000100800 */
[----:B------:R-:W-:Y:S02]  /*1fac0*/  FSEL R181, R7, -INF , !P2 ;  /* 0xff80000007b57808 */ /* 0x000fe40005000000 */
[----:B------:R-:W-:Y:S01]  /*1fad0*/  ISETP.GE.AND P2, PT, R4, R224, PT ;  /* 0x000000e00400720c */ /* 0x000fe20003f46270 */
[----:B------:R-:W-:Y:S01]  /*1fae0*/  STL [R1+0x36c], R227 ;  /* 0x00036ce301007387 */ /* 0x000fe20000100800 */
[----:B------:R-:W-:Y:S02]  /*1faf0*/  @P0 LOP3.LUT R220, R220, 0x200, RZ, 0xfc, !PT ;  /* 0x00000200dcdc0812 */ /* 0x000fe400078efcff */
[----:B------:R-:W-:Y:S01]  /*1fb00*/  ISETP.GE.OR P3, PT, R168, R225, !P3 ;  /* 0x000000e1a800720c */ /* 0x000fe20005f66670 */
[----:B------:R-:W2:Y:S01]  /*1fb10*/  S2R R182, SR_CTAID.X ;  /* 0x0000000000b67919 */ /* 0x000ea20000002500 */
[----:B------:R-:W-:Y:S02]  /*1fb20*/  ISETP.GE.OR P2, PT, R4, R228, !P2 ;  /* 0x000000e40400720c */ /* 0x000fe40005746670 */
[C---:B------:R-:W-:Y:S02]  /*1fb30*/  ISETP.GE.AND P0, PT, R168.reuse, R224, PT ;  /* 0x000000e0a800720c */ /* 0x040fe40003f06270 */
[----:B------:R-:W-:Y:S01]  /*1fb40*/  ISETP.GE.AND P1, PT, R168, R223, PT ;  /* 0x000000dfa800720c */ /* 0x000fe20003f26270 */
[----:B-1----:R-:W-:Y:S01]  /*1fb50*/  IMAD.MOV.U32 R209, RZ, RZ, R183 ;  /* 0x000000ffffd17224 */ /* 0x002fe200078e00b7 */
[----:B------:R-:W-:Y:S01]  /*1fb60*/  LOP3.LUT R220, R220, 0xffdfffff, RZ, 0xc0, !PT ;  /* 0xffdfffffdcdc7812 */ /* 0x000fe200078ec0ff */
[----:B------:R-:W1:Y:S01]  /*1fb70*/  S2R R203, SR_TID.X ;  /* 0x0000000000cb7919 */ /* 0x000e620000002100 */
[----:B------:R-:W-:Y:S02]  /*1fb80*/  FSEL R17, R17, -INF , !P2 ;  /* 0xff80000011117808 */ /* 0x000fe40005000000 */
[----:B------:R-:W-:Y:S02]  /*1fb90*/  ISETP.GE.AND P2, PT, R4, R222, PT ;  /* 0x000000de0400720c */ /* 0x000fe40003f46270 */
[C---:B------:R-:W-:Y:S02]  /*1fba0*/  ISETP.GE.OR P0, PT, R168.reuse, R228, !P0 ;  /* 0x000000e4a800720c */ /* 0x040fe40004706670 */
[----:B------:R-:W-:Y:S02]  /*1fbb0*/  ISETP.GE.OR P1, PT, R168, R227, !P1 ;  /* 0x000000e3a800720c */ /* 0x000fe40004f26670 */
[----:B------:R-:W-:Y:S02]  /*1fbc0*/  @P4 LOP3.LUT R220, R220, 0x200000, RZ, 0xfc, !PT ;  /* 0x00200000dcdc4812 */ /* 0x000fe400078efcff */
[----:B------:R-:W-:Y:S02]  /*1fbd0*/  ISETP.GE.OR P2, PT, R4, R226, !P2 ;  /* 0x000000e20400720c */ /* 0x000fe40005746670 */
[----:B------:R-:W-:Y:S02]  /*1fbe0*/  LOP3.LUT R220, R220, 0xfffffeff, RZ, 0xc0, !PT ;  /* 0xfffffeffdcdc7812 */ /* 0x000fe400078ec0ff */
[----:B------:R-:W-:Y:S02]  /*1fbf0*/  FSEL R16, R16, -INF , !P0 ;  /* 0xff80000010107808 */ /* 0x000fe40004000000 */
[----:B------:R-:W-:Y:S02]  /*1fc00*/  ISETP.GE.AND P0, PT, R4, R223, PT ;  /* 0x000000df0400720c */ /* 0x000fe40003f06270 */
[----:B------:R-:W-:Y:S02]  /*1fc10*/  FSEL R180, R18, -INF , !P1 ;  /* 0xff80000012b47808 */ /* 0x000fe40004800000 */
[----:B------:R-:W-:Y:S02]  /*1fc20*/  ISETP.GE.AND P1, PT, R4, R221, PT ;  /* 0x000000dd0400720c */ /* 0x000fe40003f26270 */
[----:B------:R-:W-:Y:S02]  /*1fc30*/  @P3 LOP3.LUT R220, R220, 0x100, RZ, 0xfc, !PT ;  /* 0x00000100dcdc3812 */ /* 0x000fe400078efcff */
[C---:B------:R-:W-:Y:S02]  /*1fc40*/  ISETP.GE.OR P0, PT, R4.reuse, R227, !P0 ;  /* 0x000000e30400720c */ /* 0x040fe40004706670 */
[----:B------:R-:W-:Y:S02]  /*1fc50*/  ISETP.GE.OR P1, PT, R4, R225, !P1 ;  /* 0x000000e10400720c */ /* 0x000fe40004f26670 */
[----:B------:R-:W-:Y:S02]  /*1fc60*/  IADD3 R4, R0, 0x10, RZ ;  /* 0x0000001000047810 */ /* 0x000fe40007ffe0ff */
[----:B------:R-:W-:Y:S02]  /*1fc70*/  LOP3.LUT R220, R220, 0xffefffff, RZ, 0xc0, !PT ;  /* 0xffefffffdcdc7812 */ /* 0x000fe400078ec0ff */
[----:B------:R-:W-:Y:S02]  /*1fc80*/  FSEL R179, R19, -INF , !P0 ;  /* 0xff80000013b37808 */ /* 0x000fe40004000000 */
[----:B------:R-:W-:Y:S02]  /*1fc90*/  ISETP.GE.AND P0, PT, R4, R224, PT ;  /* 0x000000e00400720c */ /* 0x000fe40003f06270 */
[----:B------:R-:W-:Y:S02]  /*1fca0*/  @P2 LOP3.LUT R220, R220, 0x100000, RZ, 0xfc, !PT ;  /* 0x00100000dcdc2812 */ /* 0x000fe400078efcff */
[----:B------:R-:W-:Y:S02]  /*1fcb0*/  ISETP.GE.OR P0, PT, R4, R228, !P0 ;  /* 0x000000e40400720c */ /* 0x000fe40004706670 */
[----:B------:R-:W-:Y:S02]  /*1fcc0*/  LOP3.LUT R220, R220, 0xffffff7f, RZ, 0xc0, !PT ;  /* 0xffffff7fdcdc7812 */ /* 0x000fe400078ec0ff */
[----:B------:R-:W-:Y:S02]  /*1fcd0*/  FSEL R20, R20, -INF , !P0 ;  /* 0xff80000014147808 */ /* 0x000fe40004000000 */
[----:B------:R-:W-:Y:S02]  /*1fce0*/  ISETP.GE.AND P0, PT, R4, R222, PT ;  /* 0x000000de0400720c */ /* 0x000fe40003f06270 */
[----:B------:R-:W-:Y:S02]  /*1fcf0*/  @P1 LOP3.LUT R220, R220, 0x80, RZ, 0xfc, !PT ;  /* 0x00000080dcdc1812 */ /* 0x000fe400078efcff */
[C---:B------:R-:W-:Y:S02]  /*1fd00*/  ISETP.GE.AND P1, PT, R4.reuse, R223, PT ;  /* 0x000000df0400720c */ /* 0x040fe40003f26270 */
[C---:B------:R-:W-:Y:S02]  /*1fd10*/  ISETP.GE.OR P3, PT, R4.reuse, R226, !P0 ;  /* 0x000000e20400720c */ /* 0x040fe40004766670 */
[C---:B------:R-:W-:Y:S02]  /*1fd20*/  ISETP.GE.AND P0, PT, R4.reuse, R221, PT ;  /* 0x000000dd0400720c */ /* 0x040fe40003f06270 */
[C---:B------:R-:W-:Y:S02]  /*1fd30*/  ISETP.GE.OR P1, PT, R4.reuse, R227, !P1 ;  /* 0x000000e30400720c */ /* 0x040fe40004f26670 */
[----:B------:R-:W-:Y:S02]  /*1fd40*/  ISETP.GE.OR P2, PT, R4, R225, !P0 ;  /* 0x000000e10400720c */ /* 0x000fe40004746670 */
[----:B------:R-:W-:Y:S02]  /*1fd50*/  IADD3 R4, R0, 0x11, RZ ;  /* 0x0000001100047810 */ /* 0x000fe40007ffe0ff */
[----:B------:R-:W-:Y:S02]  /*1fd60*/  LOP3.LUT R220, R220, 0xfff7ffff, RZ, 0xc0, !PT ;  /* 0xfff7ffffdcdc7812 */ /* 0x000fe400078ec0ff */
[----:B------:R-:W-:Y:S02]  /*1fd70*/  ISETP.GE.AND P0, PT, R4, R224, PT ;  /* 0x000000e00400720c */ /* 0x000fe40003f06270 */
[----:B------:R-:W-:Y:S02]  /*1fd80*/  @P3 LOP3.LUT R220, R220, 0x80000, RZ, 0xfc, !PT ;  /* 0x00080000dcdc3812 */ /* 0x000fe400078efcff */
[----:B------:R-:W-:Y:S02]  /*1fd90*/  ISETP.GE.OR P0, PT, R4, R228, !P0 ;  /* 0x000000e40400720c */ /* 0x000fe40004706670 */
[----:B------:R-:W-:Y:S02]  /*1fda0*/  LOP3.LUT R220, R220, 0xffffffbf, RZ, 0xc0, !PT ;  /* 0xffffffbfdcdc7812 */ /* 0x000fe400078ec0ff */
[----:B------:R-:W-:Y:S02]  /*1fdb0*/  FSEL R21, R21, -INF , !P0 ;  /* 0xff80000015157808 */ /* 0x000fe40004000000 */
[----:B------:R-:W-:Y:S02]  /*1fdc0*/  ISETP.GE.AND P0, PT, R4, R223, PT ;  /* 0x000000df0400720c */ /* 0x000fe40003f06270 */
[----:B------:R-:W-:Y:S02]  /*1fdd0*/  @P2 LOP3.LUT R220, R220, 0x40, RZ, 0xfc, !PT ;  /* 0x00000040dcdc2812 */ /* 0x000fe400078efcff */
[----:B------:R-:W-:Y:S02]  /*1fde0*/  ISETP.GE.OR P0, PT, R4, R227, !P0 ;  /* 0x000000e30400720c */ /* 0x000fe40004706670 */
[----:B------:R-:W-:Y:S02]  /*1fdf0*/  FSEL R178, R22, -INF , !P1 ;  /* 0xff80000016b27808 */ /* 0x000fe40004800000 */
[----:B------:R-:W-:Y:S02]  /*1fe00*/  FSEL R177, R23, -INF , !P0 ;  /* 0xff80000017b17808 */ /* 0x000fe40004000000 */
[----:B------:R-:W-:Y:S02]  /*1fe10*/  ISETP.GE.AND P0, PT, R4, R222, PT ;  /* 0x000000de0400720c */ /* 0x000fe40003f06270 */
[----:B------:R-:W-:Y:S02]  /*1fe20*/  LOP3.LUT R220, R220, 0xfffbffff, RZ, 0xc0, !PT ;  /* 0xfffbffffdcdc7812 */ /* 0x000fe400078ec0ff */
[C---:B------:R-:W-:Y:S02]  /*1fe30*/  ISETP.GE.OR P2, PT, R4.reuse, R226, !P0 ;  /* 0x000000e20400720c */ /* 0x040fe40004746670 */
[C---:B------:R-:W-:Y:S04]  /*1fe40*/  ISETP.GE.AND P0, PT, R4.reuse, R221, PT ;  /* 0x000000dd0400720c */ /* 0x040fe80003f06270 */
[----:B------:R-:W-:Y:S02]  /*1fe50*/  ISETP.GE.OR P1, PT, R4, R225, !P0 ;  /* 0x000000e10400720c */ /* 0x000fe40004726670 */
[----:B------:R-:W-:Y:S04]  /*1fe60*/  IADD3 R4, R0, 0x18, RZ ;  /* 0x0000001800047810 */ /* 0x000fe80007ffe0ff */
        /* <DEDUP_REMOVED lines=57> */
[C---:B------:R-:W-:Y:S02]  /*20200*/  ISETP.GE.AND P0, PT, R4.reuse, R221, PT ;  /* 0x000000dd0400720c */ /* 0x040fe40003f06270 */
[----:B------:R-:W-:Y:S02]  /*20210*/  FMNMX.FTZ R38, R169, R3, !PT ;  /* 0x00000003a9267209 */ /* 0x000fe40007810000 */
[----:B------:R-:W-:Y:S02]  /*20220*/  ISETP.GE.OR P1, PT, R4, R225, !P0 ;  /* 0x000000e10400720c */ /* 0x000fe40004726670 */
[----:B------:R-:W-:Y:S02]  /*20230*/  IADD3 R4, R0, 0x28, RZ ;  /* 0x0000002800047810 */ /* 0x000fe40007ffe0ff */
[----:B------:R-:W-:Y:S02]  /*20240*/  FMNMX.FTZ R38, R6, R38, !PT ;  /* 0x0000002606267209 */ /* 0x000fe40007810000 */
        /* <DEDUP_REMOVED lines=27> */
[----:B------:R-:W-:Y:S02]  /*20400*/  ISETP.GE.AND P0, PT, R4, R221, PT ;  /* 0x000000dd0400720c */ /* 0x000fe40003f06270 */
        /* <DEDUP_REMOVED lines=9> */
[C---:B------:R-:W-:Y:S02]  /*204a0*/  ISETP.GE.AND P0, PT, R4.reuse, R222, PT ;  /* 0x000000de0400720c */ /* 0x040fe40003f06270 */
        /* <DEDUP_REMOVED lines=9> */
[----:B------:R-:W-:Y:S02]  /*20540*/  FSEL R22, R54, -INF , !P1 ;  /* 0xff80000036167808 */ /* 0x000fe40004800000 */
[----:B------:R-:W-:Y:S02]  /*20550*/  ISETP.GE.OR P0, PT, R4, R228, !P0 ;  /* 0x000000e40400720c */ /* 0x000fe40004706670 */
[----:B------:R-:W-:Y:S02]  /*20560*/  @P3 LOP3.LUT R220, R220, 0x800, RZ, 0xfc, !PT ;  /* 0x00000800dcdc3812 */ /* 0x000fe400078efcff */
[----:B------:R-:W-:Y:S02]  /*20570*/  FSEL R53, R53, -INF , !P0 ;  /* 0xff80000035357808 */ /* 0x000fe40004000000 */
[C---:B------:R-:W-:Y:S02]  /*20580*/  ISETP.GE.AND P0, PT, R4.reuse, R223, PT ;  /* 0x000000df0400720c */ /* 0x040fe40003f06270 */
[----:B------:R-:W-:Y:S02]  /*20590*/  @P2 LOP3.LUT R219, R219, 0x40000000, RZ, 0xfc, !PT ;  /* 0x40000000dbdb2812 */ /* 0x000fe400078efcff */
[C---:B------:R-:W-:Y:S02]  /*205a0*/  ISETP.GE.OR P0, PT, R4.reuse, R227, !P0 ;  /* 0x000000e30400720c */ /* 0x040fe40004706670 */
[----:B------:R-:W-:Y:S02]  /*205b0*/  LOP3.LUT R219, R219, 0xfffff7ff, RZ, 0xc0, !PT ;  /* 0xfffff7ffdbdb7812 */ /* 0x000fe400078ec0ff */
        /* <DEDUP_REMOVED lines=9> */
[C---:B------:R-:W-:Y:S02]  /*20650*/  ISETP.GE.AND P0, PT, R4.reuse, R224, PT ;  /* 0x000000e00400720c */ /* 0x040fe40003f06270 */
        /* <DEDUP_REMOVED lines=13> */
[C---:B------:R-:W-:Y:S02]  /*20730*/  ISETP.GE.AND P0, PT, R4.reuse, R224, PT ;  /* 0x000000e00400720c */ /* 0x040fe40003f06270 */
[----:B------:R-:W-:Y:S02]  /*20740*/  @P3 LOP3.LUT R219, R219, 0x400, RZ, 0xfc, !PT ;  /* 0x00000400dbdb3812 */ /* 0x000fe400078efcff */
[C---:B------:R-:W-:Y:S02]  /*20750*/  ISETP.GE.OR P0, PT, R4.reuse, R228, !P0 ;  /* 0x000000e40400720c */ /* 0x040fe40004706670 */
[----:B------:R-:W-:Y:S02]  /*20760*/  LOP3.LUT R219, R219, 0xefffffff, RZ, 0xc0, !PT ;  /* 0xefffffffdbdb7812 */ /* 0x000fe400078ec0ff */
[----:B------:R-:W-:Y:S02]  /*20770*/  FSEL R65, R65, -INF , !P0 ;  /* 0xff80000041417808 */ /* 0x000fe40004000000 */
[C---:B------:R-:W-:Y:S02]  /*20780*/  ISETP.GE.AND P0, PT, R4.reuse, R223, PT ;  /* 0x000000df0400720c */ /* 0x040fe40003f06270 */
[----:B------:R-:W-:Y:S02]  /*20790*/  @P2 LOP3.LUT R219, R219, 0x10000000, RZ, 0xfc, !PT ;  /* 0x10000000dbdb2812 */ /* 0x000fe400078efcff */
[----:B------:R-:W-:Y:S02]  /*207a0*/  ISETP.GE.OR P0, PT, R4, R227, !P0 ;  /* 0x000000e30400720c */ /* 0x000fe40004706670 */
[----:B------:R-:W-:Y:S02]  /*207b0*/  FSEL R66, R66, -INF , !P1 ;  /* 0xff80000042427808 */ /* 0x000fe40004800000 */
[----:B------:R-:W-:Y:S02]  /*207c0*/  FSEL R67, R67, -INF , !P0 ;  /* 0xff80000043437808 */ /* 0x000fe40004000000 */
[C---:B------:R-:W-:Y:S02]  /*207d0*/  ISETP.GE.AND P0, PT, R4.reuse, R222, PT ;  /* 0x000000de0400720c */ /* 0x040fe40003f06270 */
        /* <DEDUP_REMOVED lines=152> */
[C---:B------:R-:W-:Y:S02]  /*21160*/  ISETP.GE.AND P6, PT, R4.reuse, R222, PT ;  /* 0x000000de0400720c */ /* 0x040fe40003fc6270 */
[----:B------:R-:W-:Y:S02]  /*21170*/  FSEL R101, R101, -INF , !P0 ;  /* 0xff80000065657808 */ /* 0x000fe40004000000 */
[----:B------:R-:W-:Y:S02]  /*21180*/  ISETP.GE.AND P0, PT, R4, R223, PT ;  /* 0x000000df0400720c */ /* 0x000fe40003f06270 */
[----:B------:R-:W-:Y:S02]  /*21190*/  FSEL R102, R102, -INF , !P1 ;  /* 0xff80000066667808 */ /* 0x000fe40004800000 */
[C---:B------:R-:W-:Y:S02]  /*211a0*/  ISETP.GE.OR P0, PT, R4.reuse, R227, !P0 ;  /* 0x000000e30400720c */ /* 0x040fe40004706670 */
[----:B------:R-:W-:Y:S02]  /*211b0*/  LOP3.LUT R219, R219, 0xfffbffff, RZ, 0xc0, !PT ;  /* 0xfffbffffdbdb7812 */ /* 0x000fe400078ec0ff */
[----:B------:R-:W-:Y:S02]  /*211c0*/  FSEL R103, R103, -INF , !P0 ;  /* 0xff80000067677808 */ /* 0x000fe40004000000 */
[C---:B------:R-:W-:Y:S02]  /*211d0*/  ISETP.GE.AND P0, PT, R4.reuse, R221, PT ;  /* 0x000000dd0400720c */ /* 0x040fe40003f06270 */
[C---:B------:R-:W-:Y:S02]  /*211e0*/  ISETP.GE.OR P6, PT, R4.reuse, R226, !P6 ;  /* 0x000000e20400720c */ /* 0x040fe400077c6670 */
[----:B------:R-:W-:Y:S02]  /*211f0*/  ISETP.GE.OR P1, PT, R4, R225, !P0 ;  /* 0x000000e10400720c */ /* 0x000fe40004726670 */
[----:B------:R-:W-:Y:S02]  /*21200*/  IADD3 R4, R0, 0x68, RZ ;  /* 0x0000006800047810 */ /* 0x000fe40007ffe0ff */
[----:B------:R-:W-:Y:S02]  /*21210*/  @P2 LOP3.LUT R219, R219, 0x40000, RZ, 0xfc, !PT ;  /* 0x00040000dbdb2812 */ /* 0x000fe400078efcff */
[C---:B------:R-:W-:Y:S02]  /*21220*/  ISETP.GE.AND P0, PT, R4.reuse, R224, PT ;  /* 0x000000e00400720c */ /* 0x040fe40003f06270 */
[----:B------:R-:W-:Y:S02]  /*21230*/  LOP3.LUT R219, R219, 0xfffdffff, RZ, 0xc0, !PT ;  /* 0xfffdffffdbdb7812 */ /* 0x000fe400078ec0ff */
[C---:B------:R-:W-:Y:S02]  /*21240*/  ISETP.GE.OR P0, PT, R4.reuse, R228, !P0 ;  /* 0x000000e40400720c */ /* 0x040fe40004706670 */
[----:B------:R-:W-:Y:S02]  /*21250*/  ISETP.GE.AND P5, PT, R4, R222, PT ;  /* 0x000000de0400720c */ /* 0x000fe40003fa6270 */
[----:B------:R-:W-:Y:S02]  /*21260*/  @P1 LOP3.LUT R219, R219, 0x20000, RZ, 0xfc, !PT ;  /* 0x00020000dbdb1812 */ /* 0x000fe400078efcff */
[----:B------:R-:W-:Y:S02]  /*21270*/  FSEL R112, R112, -INF , !P0 ;  /* 0xff80000070707808 */ /* 0x000fe40004000000 */
[C---:B------:R-:W-:Y:S02]  /*21280*/  ISETP.GE.AND P1, PT, R4.reuse, R223, PT ;  /* 0x000000df0400720c */ /* 0x040fe40003f26270 */
[C---:B------:R-:W-:Y:S02]  /*21290*/  ISETP.GE.AND P0, PT, R4.reuse, R221, PT ;  /* 0x000000dd0400720c */ /* 0x040fe40003f06270 */
[C---:B------:R-:W-:Y:S02]  /*212a0*/  ISETP.GE.OR P1, PT, R4.reuse, R227, !P1 ;  /* 0x000000e30400720c */ /* 0x040fe40004f26670 */
[C---:B------:R-:W-:Y:S02]  /*212b0*/  ISETP.GE.OR P5, PT, R4.reuse, R226, !P5 ;  /* 0x000000e20400720c */ /* 0x040fe40006fa6670 */
[----:B------:R-:W-:Y:S02]  /*212c0*/  ISETP.GE.OR P2, PT, R4, R225, !P0 ;  /* 0x000000e10400720c */ /* 0x000fe40004746670 */
[----:B------:R-:W-:Y:S02]  /*212d0*/  IADD3 R4, R0, 0x69, RZ ;  /* 0x0000006900047810 */ /* 0x000fe40007ffe0ff */
[----:B------:R-:W-:Y:S02]  /*212e0*/  FSEL R114, R114, -INF , !P1 ;  /* 0xff80000072727808 */ /* 0x000fe40004800000 */
[C---:B------:R-:W-:Y:S02]  /*212f0*/  ISETP.GE.AND P0, PT, R4.reuse, R224, PT ;  /* 0x000000e00400720c */ /* 0x040fe40003f06270 */
[C---:B------:R-:W-:Y:S02]  /*21300*/  ISETP.GE.AND P4, PT, R4.reuse, R222, PT ;  /* 0x000000de0400720c */ /* 0x040fe40003f86270 */
[C---:B------:R-:W-:Y:S02]  /*21310*/  ISETP.GE.OR P0, PT, R4.reuse, R228, !P0 ;  /* 0x000000e40400720c */ /* 0x040fe40004706670 */
[C---:B------:R-:W-:Y:S02]  /*21320*/  ISETP.GE.OR P4, PT, R4.reuse, R226, !P4 ;  /* 0x000000e20400720c */ /* 0x040fe40006786670 */
        /* <DEDUP_REMOVED lines=9> */
[----:B------:R-:W-:Y:S02]  /*213c0*/  IADD3 R4, R0, 0x70, RZ ;  /* 0x0000007000047810 */ /* 0x000fe40007ffe0ff */
[----:B------:R-:W-:Y:S02]  /*213d0*/  LOP3.LUT R219, R219, 0xfffeffff, RZ, 0xc0, !PT ;  /* 0xfffeffffdbdb7812 */ /* 0x000fe400078ec0ff */
[C---:B------:R-:W-:Y:S02]  /*213e0*/  ISETP.GE.AND P3, PT, R4.reuse, R222, PT ;  /* 0x000000de0400720c */ /* 0x040fe40003f66270 */
[C---:B------:R-:W-:Y:S02]  /*213f0*/  ISETP.GE.AND P0, PT, R4.reuse, R224, PT ;  /* 0x000000e00400720c */ /* 0x040fe40003f06270 */
[C---:B------:R-:W-:Y:S02]  /*21400*/  ISETP.GE.OR P3, PT, R4.reuse, R226, !P3 ;  /* 0x000000e20400720c */ /* 0x040fe40005f66670 */
[----:B------:R-:W-:Y:S02]  /*21410*/  ISETP.GE.OR P0, PT, R4, R228, !P0 ;  /* 0x000000e40400720c */ /* 0x000fe40004706670 */
[----:B------:R-:W-:Y:S02]  /*21420*/  LOP3.LUT R220, R220, 0x7fffffff, RZ, 0xc0, !PT ;  /* 0x7fffffffdcdc7812 */ /* 0x000fe400078ec0ff */
[----:B------:R-:W-:Y:S02]  /*21430*/  FSEL R116, R116, -INF , !P0 ;  /* 0xff80000074747808 */ /* 0x000fe40004000000 */
[----:B------:R-:W-:Y:S02]  /*21440*/  ISETP.GE.AND P0, PT, R4, R221, PT ;  /* 0x000000dd0400720c */ /* 0x000fe40003f06270 */
[----:B------:R-:W-:Y:S02]  /*21450*/  @P2 LOP3.LUT R219, R219, 0x10000, RZ, 0xfc, !PT ;  /* 0x00010000dbdb2812 */ /* 0x000fe400078efcff */
[----:B------:R-:W-:Y:S02]  /*21460*/  @P4 LOP3.LUT R220, R220, 0x80000000, RZ, 0xfc, !PT ;  /* 0x80000000dcdc4812 */ /* 0x000fe400078efcff */
[----:B------:R-:W-:Y:S02]  /*21470*/  ISETP.GE.OR P0, PT, R4, R225, !P0 ;  /* 0x000000e10400720c */ /* 0x000fe40004706670 */
[----:B------:R-:W-:Y:S02]  /*21480*/  LOP3.LUT R219, R219, 0xffff7fff, RZ, 0xc0, !PT ;  /* 0xffff7fffdbdb7812 */ /* 0x000fe400078ec0ff */
[----:B------:R-:W-:Y:S02]  /*21490*/  @P3 LOP3.LUT R218, R218, 0x1, RZ, 0xfc, !PT ;  /* 0x00000001dada3812 */ /* 0x000fe400078efcff */
[----:B------:R-:W-:Y:S02]  /*214a0*/  LOP3.LUT P3, RZ, R220, 0x20, RZ, 0xc0, !PT ;  /* 0x00000020dcff7812 */ /* 0x000fe4000786c0ff */
[----:B------:R-:W-:Y:S02]  /*214b0*/  @P1 LOP3.LUT R219, R219, 0x8000, RZ, 0xfc, !PT ;  /* 0x00008000dbdb1812 */ /* 0x000fe400078efcff */
[C---:B------:R-:W-:Y:S02]  /*214c0*/  ISETP.GE.AND P1, PT, R4.reuse, R223, PT ;  /* 0x000000df0400720c */ /* 0x040fe40003f26270 */
[----:B------:R-:W-:Y:S02]  /*214d0*/  LOP3.LUT R219, R219, 0xffffbfff, RZ, 0xc0, !PT ;  /* 0xffffbfffdbdb7812 */ /* 0x000fe400078ec0ff */
[----:B------:R-:W-:Y:S02]  /*214e0*/  ISETP.GE.OR P1, PT, R4, R227, !P1 ;  /* 0x000000e30400720c */ /* 0x000fe40004f26670 */
[----:B------:R-:W-:Y:S02]  /*214f0*/  IADD3 R4, R0, 0x71, RZ ;  /* 0x0000007100047810 */ /* 0x000fe40007ffe0ff */
[----:B------:R-:W-:Y:S02]  /*21500*/  LOP3.LUT R218, R218, 0xefffffff, RZ, 0xc0, !PT ;  /* 0xefffffffdada7812 */ /* 0x000fe400078ec0ff */
[----:B------:R-:W-:Y:S02]  /*21510*/  @P0 LOP3.LUT R219, R219, 0x4000, RZ, 0xfc, !PT ;  /* 0x00004000dbdb0812 */ /* 0x000fe400078efcff */
[----:B------:R-:W-:Y:S02]  /*21520*/  ISETP.GE.AND P0, PT, R4, R224, PT ;  /* 0x000000e00400720c */ /* 0x000fe40003f06270 */
[----:B------:R-:W-:Y:S02]  /*21530*/  @P3 LOP3.LUT R218, R218, 0x10000000, RZ, 0xfc, !PT ;  /* 0x10000000dada3812 */ /* 0x000fe400078efcff */
[----:B------:R-:W-:Y:S02]  /*21540*/  LOP3.LUT P3, RZ, R220, 0x400000, RZ, 0xc0, !PT ;  /* 0x00400000dcff7812 */ /* 0x000fe4000786c0ff */
[----:B------:R-:W-:Y:S02]  /*21550*/  ISETP.GE.OR P0, PT, R4, R228, !P0 ;  /* 0x000000e40400720c */ /* 0x000fe40004706670 */
[----:B------:R-:W-:Y:S02]  /*21560*/  LOP3.LUT R218, R218, 0xdfffffff, RZ, 0xc0, !PT ;  /* 0xdfffffffdada7812 */ /* 0x000fe400078ec0ff */
[----:B------:R-:W-:Y:S02]  /*21570*/  FSEL R117, R117, -INF , !P0 ;  /* 0xff80000075757808 */ /* 0x000fe40004000000 */
[C---:B------:R-:W-:Y:S02]  /*21580*/  ISETP.GE.AND P0, PT, R4.reuse, R223, PT ;  /* 0x000000df0400720c */ /* 0x040fe40003f06270 */
[C---:B------:R-:W-:Y:S02]  /*21590*/  ISETP.GE.AND P2, PT, R4.reuse, R222, PT ;  /* 0x000000de0400720c */ /* 0x040fe40003f46270 */
[----:B------:R-:W-:Y:S02]  /*215a0*/  ISETP.GE.OR P0, PT, R4, R227, !P0 ;  /* 0x000000e30400720c */ /* 0x000fe40004706670 */
[----:B------:R-:W-:Y:S02]  /*215b0*/  @P3 LOP3.LUT R218, R218, 0x20000000, RZ, 0xfc, !PT ;  /* 0x20000000dada3812 */ /* 0x000fe400078efcff */
[----:B------:R-:W-:Y:S02]  /*215c0*/  LOP3.LUT P3, RZ, R220, 0x200, RZ, 0xc0, !PT ;  /* 0x00000200dcff7812 */ /* 0x000fe4000786c0ff */
[----:B------:R-:W-:Y:S02]  /*215d0*/  FSEL R119, R119, -INF , !P0 ;  /* 0xff80000077777808 */ /* 0x000fe40004000000 */
[C---:B------:R-:W-:Y:S02]  /*215e0*/  ISETP.GE.AND P0, PT, R4.reuse, R221, PT ;  /* 0x000000dd0400720c */ /* 0x040fe40003f06270 */
[C---:B------:R-:W-:Y:S02]  /*215f0*/  ISETP.GE.OR P2, PT, R4.reuse, R226, !P2 ;  /* 0x000000e20400720c */ /* 0x040fe40005746670 */
[----:B------:R-:W-:Y:S02]  /*21600*/  ISETP.GE.OR P4, PT, R4, R225, !P0 ;  /* 0x000000e10400720c */ /* 0x000fe40004786670 */
[----:B------:R-:W-:Y:S02]  /*21610*/  IADD3 R4, R0, 0x78, RZ ;  /* 0x0000007800047810 */ /* 0x000fe40007ffe0ff */
[----:B------:R-:W-:Y:S02]  /*21620*/  LOP3.LUT P6, RZ, R220, 0x80000, RZ, 0xc0, !PT ;  /* 0x00080000dcff7812 */ /* 0x000fe400078cc0ff */
        /* <DEDUP_REMOVED lines=8> */
[C---:B------:R-:W-:Y:S02]  /*216b0*/  ISETP.GE.OR P6, PT, R0.reuse, R225, !P0 ;  /* 0x000000e10000720c */ /* 0x040fe400047c6670 */
[----:B------:R-:W-:Y:S02]  /*216c0*/  ISETP.GE.AND P0, PT, R0, R222, PT ;  /* 0x000000de0000720c */ /* 0x000fe40003f06270 */
[----:B------:R-:W-:Y:S02]  /*216d0*/  LOP3.LUT R218, R218, 0xfffffffd, RZ, 0xc0, !PT ;  /* 0xfffffffddada7812 */ /* 0x000fe400078ec0ff */
[----:B------:R-:W-:Y:S02]  /*216e0*/  ISETP.GE.OR P3, PT, R0, R226, !P0 ;  /* 0x000000e20000720c */ /* 0x000fe40004766670 */
[----:B------:R-:W-:Y:S02]  /*216f0*/  ISETP.GE.AND P0, PT, R4, R223, PT ;  /* 0x000000df0400720c */ /* 0x000fe40003f06270 */
[----:B------:R-:W-:Y:S02]  /*21700*/  @P2 LOP3.LUT R218, R218, 0x2, RZ, 0xfc, !PT ;  /* 0x00000002dada2812 */ /* 0x000fe400078efcff */
[----:B------:R-:W-:Y:S02]  /*21710*/  ISETP.GE.OR P0, PT, R4, R227, !P0 ;  /* 0x000000e30400720c */ /* 0x000fe40004706670 */
[----:B------:R-:W-:Y:S02]  /*21720*/  FSEL R118, R118, -INF , !P1 ;  /* 0xff80000076767808 */ /* 0x000fe40004800000 */
[----:B------:R-:W-:Y:S02]  /*21730*/  LOP3.LUT R218, R218, 0xfffffffb, RZ, 0xc0, !PT ;  /* 0xfffffffbdada7812 */ /* 0x000fe400078ec0ff */
[----:B------:R-:W-:Y:S02]  /*21740*/  ISETP.GE.AND P1, PT, R4, R222, PT ;  /* 0x000000de0400720c */ /* 0x000fe40003f26270 */
[----:B------:R-:W-:Y:S02]  /*21750*/  LOP3.LUT P2, RZ, R220, 0x40, RZ, 0xc0, !PT ;  /* 0x00000040dcff7812 */ /* 0x000fe4000784c0ff */
[----:B------:R-:W-:Y:S02]  /*21760*/  @P4 LOP3.LUT R218, R218, 0x4, RZ, 0xfc, !PT ;  /* 0x00000004dada4812 */ /* 0x000fe400078efcff */
[----:B------:R-:W-:Y:S02]  /*21770*/  LOP3.LUT P4, RZ, R220, 0x100000, RZ, 0xc0, !PT ;  /* 0x00100000dcff7812 */ /* 0x000fe4000788c0ff */
[----:B------:R-:W-:Y:S02]  /*21780*/  ISETP.GE.OR P1, PT, R4, R226, !P1 ;  /* 0x000000e20400720c */ /* 0x000fe40004f26670 */
[----:B------:R-:W-:Y:S02]  /*21790*/  LOP3.LUT R220, R220, 0xfeffffff, RZ, 0xc0, !PT ;  /* 0xfeffffffdcdc7812 */ /* 0x000fe400078ec0ff */
[----:B------:R-:W-:Y:S02]  /*217a0*/  LOP3.LUT R218, R218, 0xfffffff7, RZ, 0xc0, !PT ;  /* 0xfffffff7dada7812 */ /* 0x000fe400078ec0ff */
[----:B------:R-:W-:Y:S02]  /*217b0*/  @P0 LOP3.LUT R220, R220, 0x1000000, RZ, 0xfc, !PT ;  /* 0x01000000dcdc0812 */ /* 0x000fe400078efcff */
[----:B------:R-:W-:Y:S02]  /*217c0*/  ISETP.GE.AND P0, PT, R4, R221, PT ;  /* 0x000000dd0400720c */ /* 0x000fe40003f06270 */
[----:B------:R-:W-:Y:S02]  /*217d0*/  FSEL R10, R10, -INF , !P6 ;  /* 0xff8000000a0a7808 */ /* 0x000fe40007000000 */
[----:B------:R-:W-:Y:S02]  /*217e0*/  ISETP.GE.OR P5, PT, R4, R225, !P0 ;  /* 0x000000e10400720c */ /* 0x000fe400047a6670 */
[----:B------:R-:W-:Y:S02]  /*217f0*/  @P1 LOP3.LUT R218, R218, 0x8, RZ, 0xfc, !PT ;  /* 0x00000008dada1812 */ /* 0x000fe400078efcff */
[----:B------:R-:W-:Y:S02]  /*21800*/  FSEL R8, R8, -INF , !P3 ;  /* 0xff80000008087808 */ /* 0x000fe40005800000 */
[----:B------:R-:W-:Y:S02]  /*21810*/  LOP3.LUT R218, R218, 0xffffffef, RZ, 0xc0, !PT ;  /* 0xffffffefdada7812 */ /* 0x000fe400078ec0ff */
[----:B------:R-:W-:Y:S02]  /*21820*/  IADD3 R0, R0, 0x79, RZ ;  /* 0x0000007900007810 */ /* 0x000fe40007ffe0ff */
[----:B------:R-:W-:Y:S02]  /*21830*/  FMNMX.FTZ R39, R10, R2, !PT ;  /* 0x000000020a277209 */ /* 0x000fe40007810000 */
[----:B------:R-:W-:Y:S02]  /*21840*/  ISETP.GE.AND P0, PT, R0, R224, PT ;  /* 0x000000e00000720c */ /* 0x000fe40003f06270 */
[----:B------:R-:W-:Y:S02]  /*21850*/  @P5 LOP3.LUT R218, R218, 0x10, RZ, 0xfc, !PT ;  /* 0x00000010dada5812 */ /* 0x000fe400078efcff */
[----:B------:R-:W-:Y:S02]  /*21860*/  LOP3.LUT P5, RZ, R220, 0x80, RZ, 0xc0, !PT ;  /* 0x00000080dcff7812 */ /* 0x000fe400078ac0ff */
[C---:B------:R-:W-:Y:S02]  /*21870*/  LOP3.LUT P6, RZ, R218.reuse, 0x80000000, RZ, 0xc0, !PT ;  /* 0x80000000daff7812 */ /* 0x040fe400078cc0ff */
[----:B------:R-:W-:Y:S02]  /*21880*/  LOP3.LUT P3, RZ, R218, 0x40000000, RZ, 0xc0, !PT ;  /* 0x40000000daff7812 */ /* 0x000fe4000786c0ff */
[----:B------:R-:W-:Y:S02]  /*21890*/  FSEL R168, R24, -INF , !P6 ;  /* 0xff80000018a87808 */ /* 0x000fe40007000000 */
[----:B------:R-:W-:Y:S02]  /*218a0*/  LOP3.LUT P6, RZ, R220, 0x10000, RZ, 0xc0, !PT ;  /* 0x00010000dcff7812 */ /* 0x000fe400078cc0ff */
[----:B------:R-:W-:Y:S02]  /*218b0*/  FSEL R11, R11, -INF , !P3 ;  /* 0xff8000000b0b7808 */ /* 0x000fe40005800000 */
[C---:B------:R-:W-:Y:S02]  /*218c0*/  LOP3.LUT P3, RZ, R218.reuse, 0x20000000, RZ, 0xc0, !PT ;  /* 0x20000000daff7812 */ /* 0x040fe4000786c0ff */
[----:B------:R-:W-:Y:S02]  /*218d0*/  FSEL R15, R15, -INF , !P5 ;  /* 0xff8000000f0f7808 */ /* 0x000fe40006800000 */
[----:B------:R-:W-:Y:S02]  /*218e0*/  FSEL R19, R9, -INF , !P3 ;  /* 0xff80000009137808 */ /* 0x000fe40005800000 */
[C---:B------:R-:W-:Y:S02]  /*218f0*/  LOP3.LUT P3, RZ, R218.reuse, 0x10000000, RZ, 0xc0, !PT ;  /* 0x10000000daff7812 */ /* 0x040fe4000786c0ff */
[----:B------:R-:W-:Y:S02]  /*21900*/  LOP3.LUT R218, R218, 0xfeffffff, RZ, 0xc0, !PT ;  /* 0xfeffffffdada7812 */ /* 0x000fe400078ec0ff */
[----:B------:R-:W-:Y:S02]  /*21910*/  LOP3.LUT P5, RZ, R219, 0x80000, RZ, 0xc0, !PT ;  /* 0x00080000dbff7812 */ /* 0x000fe400078ac0ff */
[----:B------:R-:W-:Y:S02]  /*21920*/  @P6 LOP3.LUT R218, R218, 0x1000000, RZ, 0xfc, !PT ;  /* 0x01000000dada6812 */ /* 0x000fe400078efcff */
[----:B------:R-:W-:Y:S02]  /*21930*/  LOP3.LUT P6, RZ, R220, 0x20000, RZ, 0xc0, !PT ;  /* 0x00020000dcff7812 */ /* 0x000fe400078cc0ff */
[----:B------:R-:W-:Y:S02]  /*21940*/  LOP3.LUT R218, R218, 0xfdffffff, RZ, 0xc0, !PT ;  /* 0xfdffffffdada7812 */ /* 0x000fe400078ec0ff */
[----:B------:R-:W-:Y:S02]  /*21950*/  ISETP.GE.OR P0, PT, R0, R228, !P0 ;  /* 0x000000e40000720c */ /* 0x000fe40004706670 */
[----:B------:R-:W-:Y:S02]  /*21960*/  FMNMX.FTZ R39, R11, R39, !PT ;  /* 0x000000270b277209 */ /* 0x000fe40007810000 */
[----:B------:R-:W-:Y:S02]  /*21970*/  FSEL R129, R129, -INF , !P0 ;  /* 0xff80000081817808 */ /* 0x000fe40004000000 */
[----:B------:R-:W-:Y:S02]  /*21980*/  LOP3.LUT P0, RZ, R220, 0x1000000, RZ, 0xc0, !PT ;  /* 0x01000000dcff7812 */ /* 0x000fe4000780c0ff */
[----:B------:R-:W-:Y:S02]  /*21990*/  FSEL R26, R26, -INF , !P2 ;  /* 0xff8000001a1a7808 */ /* 0x000fe40005000000 */
[----:B------:R-:W-:Y:S02]  /*219a0*/  @P6 LOP3.LUT R218, R218, 0x2000000, RZ, 0xfc, !PT ;  /* 0x02000000dada6812 */ /* 0x000fe400078efcff */
[----:B------:R-:W-:Y:S02]  /*219b0*/  LOP3.LUT P6, RZ, R220, 0x8, RZ, 0xc0, !PT ;  /* 0x00000008dcff7812 */ /* 0x000fe400078cc0ff */
[----:B------:R-:W-:Y:S02]  /*219c0*/  LOP3.LUT R218, R218, 0xfbffffff, RZ, 0xc0, !PT ;  /* 0xfbffffffdada7812 */ /* 0x000fe400078ec0ff */
[----:B------:R-:W-:Y:S02]  /*219d0*/  FSEL R130, R130, -INF , !P0 ;  /* 0xff80000082827808 */ /* 0x000fe40004000000 */
[C---:B------:R-:W-:Y:S02]  /*219e0*/  ISETP.GE.AND P0, PT, R0.reuse, R223, PT ;  /* 0x000000df0000720c */ /* 0x040fe40003f06270 */
[----:B------:R-:W-:Y:S02]  /*219f0*/  FSEL R27, R27, -INF , !P3 ;  /* 0xff8000001b1b7808 */ /* 0x000fe40005800000 */
[----:B------:R-:W-:Y:S02]  /*21a00*/  ISETP.GE.OR P0, PT, R0, R227, !P0 ;  /* 0x000000e30000720c */ /* 0x000fe40004706670 */
[----:B------:R-:W-:Y:S02]  /*21a10*/  LOP3.LUT P1, RZ, R220, 0x200000, RZ, 0xc0, !PT ;  /* 0x00200000dcff7812 */ /* 0x000fe4000782c0ff */
[----:B------:R-:W-:Y:S02]  /*21a20*/  @P6 LOP3.LUT R218, R218, 0x4000000, RZ, 0xfc, !PT ;  /* 0x04000000dada6812 */ /* 0x000fe400078efcff */
[----:B------:R-:W-:Y:S02]  /*21a30*/  LOP3.LUT P6, RZ, R220, 0x10, RZ, 0xc0, !PT ;  /* 0x00000010dcff7812 */ /* 0x000fe400078cc0ff */
[----:B------:R-:W-:Y:S02]  /*21a40*/  LOP3.LUT R218, R218, 0xf7ffffff, RZ, 0xc0, !PT ;  /* 0xf7ffffffdada7812 */ /* 0x000fe400078ec0ff */
[----:B------:R-:W-:Y:S02]  /*21a50*/  FSEL R131, R131, -INF , !P0 ;  /* 0xff80000083837808 */ /* 0x000fe40004000000 */
[----:B------:R-:W-:Y:S02]  /*21a60*/  LOP3.LUT P0, RZ, R220, 0x100, RZ, 0xc0, !PT ;  /* 0x00000100dcff7812 */ /* 0x000fe4000780c0ff */
[----:B------:R-:W-:Y:S02]  /*21a70*/  FSEL R12, R12, -INF , !P1 ;  /* 0xff8000000c0c7808 */ /* 0x000fe40004800000 */
[----:B------:R-:W-:Y:S02]  /*21a80*/  FSEL R14, R14, -INF , !P0 ;  /* 0xff8000000e0e7808 */ /* 0x000fe40004000000 */
[C---:B------:R-:W-:Y:S02]  /*21a90*/  LOP3.LUT P1, RZ, R219.reuse, 0x40000, RZ, 0xc0, !PT ;  /* 0x00040000dbff7812 */ /* 0x040fe4000782c0ff */
[----:B------:R-:W-:Y:S02]  /*21aa0*/  @P6 LOP3.LUT R218, R218, 0x8000000, RZ, 0xfc, !PT ;  /* 0x08000000dada6812 */ /* 0x000fe400078efcff */
[----:B------:R-:W-:Y:S02]  /*21ab0*/  FMNMX.FTZ R39, R14, R39, !PT ;  /* 0x000000270e277209 */ /* 0x000fe40007810000 */
[----:B------:R-:W-:Y:S02]  /*21ac0*/  LOP3.LUT R218, R218, 0xffffffdf, RZ, 0xc0, !PT ;  /* 0xffffffdfdada7812 */ /* 0x000fe400078ec0ff */
[----:B------:R-:W-:Y:S02]  /*21ad0*/  LOP3.LUT P6, RZ, R220, 0x40000, RZ, 0xc0, !PT ;  /* 0x00040000dcff7812 */ /* 0x000fe400078cc0ff */
[----:B------:R-:W-:Y:S02]  /*21ae0*/  @P5 LOP3.LUT R218, R218, 0x20, RZ, 0xfc, !PT ;  /* 0x00000020dada5812 */ /* 0x000fe400078efcff */
[----:B------:R-:W-:Y:S02]  /*21af0*/  LOP3.LUT P5, RZ, R219, 0x100000, RZ, 0xc0, !PT ;  /* 0x00100000dbff7812 */ /* 0x000fe400078ac0ff */
[----:B------:R-:W-:Y:S02]  /*21b00*/  LOP3.LUT R218, R218, 0xffffffbf, RZ, 0xc0, !PT ;  /* 0xffffffbfdada7812 */ /* 0x000fe400078ec0ff */
[----:B------:R-:W-:Y:S02]  /*21b10*/  FMNMX.FTZ R39, R15, R39, !PT ;  /* 0x000000270f277209 */ /* 0x000fe40007810000 */
[----:B------:R-:W-:Y:S02]  /*21b20*/  FSEL R170, R25, -INF , !P6 ;  /* 0xff80000019aa7808 */ /* 0x000fe40007000000 */
[----:B------:R-:W-:Y:S02]  /*21b30*/  FMNMX.FTZ R39, R26, R39, !PT ;  /* 0x000000271a277209 */ /* 0x000fe40007810000 */
[----:B------:R-:W-:Y:S02]  /*21b40*/  FSEL R34, R13, -INF , !P4 ;  /* 0xff8000000d227808 */ /* 0x000fe40006000000 */
[----:B------:R-:W-:Y:S02]  /*21b50*/  FMNMX.FTZ R39, R27, R39, !PT ;  /* 0x000000271b277209 */ /* 0x000fe40007810000 */
[----:B------:R-:W-:Y:S02]  /*21b60*/  @P5 LOP3.LUT R218, R218, 0x40, RZ, 0xfc, !PT ;  /* 0x00000040dada5812 */ /* 0x000fe400078efcff */
[C---:B------:R-:W-:Y:S02]  /*21b70*/  LOP3.LUT P5, RZ, R219.reuse, 0x200000, RZ, 0xc0, !PT ;  /* 0x00200000dbff7812 */ /* 0x040fe400078ac0ff */
[----:B------:R-:W-:Y:S02]  /*21b80*/  LOP3.LUT R218, R218, 0xffffff7f, RZ, 0xc0, !PT ;  /* 0xffffff7fdada7812 */ /* 0x000fe400078ec0ff */
[C---:B------:R-:W-:Y:S02]  /*21b90*/  LOP3.LUT P4, RZ, R219.reuse, 0x20000, RZ, 0xc0, !PT ;  /* 0x00020000dbff7812 */ /* 0x040fe4000788c0ff */
[----:B------:R-:W-:Y:S02]  /*21ba0*/  FSEL R106, R106, -INF , !P1 ;  /* 0xff8000006a6a7808 */ /* 0x000fe40004800000 */
[----:B------:R-:W-:Y:S02]  /*21bb0*/  LOP3.LUT P2, RZ, R219, 0x10000, RZ, 0xc0, !PT ;  /* 0x00010000dbff7812 */ /* 0x000fe4000784c0ff */
[----:B------:R-:W-:Y:S02]  /*21bc0*/  FSEL R107, R107, -INF , !P4 ;  /* 0xff8000006b6b7808 */ /* 0x000fe40006000000 */
[C---:B------:R-:W-:Y:S02]  /*21bd0*/  LOP3.LUT P3, RZ, R219.reuse, 0x8000, RZ, 0xc0, !PT ;  /* 0x00008000dbff7812 */ /* 0x040fe4000786c0ff */
[----:B------:R-:W-:Y:S02]  /*21be0*/  @P5 LOP3.LUT R218, R218, 0x80, RZ, 0xfc, !PT ;  /* 0x00000080dada5812 */ /* 0x000fe400078efcff */
[C---:B------:R-:W-:Y:S02]  /*21bf0*/  LOP3.LUT P5, RZ, R219.reuse, 0x400000, RZ, 0xc0, !PT ;  /* 0x00400000dbff7812 */ /* 0x040fe400078ac0ff */
[----:B------:R-:W-:Y:S02]  /*21c00*/  LOP3.LUT R218, R218, 0xfffffeff, RZ, 0xc0, !PT ;  /* 0xfffffeffdada7812 */ /* 0x000fe400078ec0ff */
[----:B------:R-:W-:Y:S02]  /*21c10*/  FSEL R110, R110, -INF , !P2 ;  /* 0xff8000006e6e7808 */ /* 0x000fe40005000000 */
[----:B------:R-:W-:Y:S02]  /*21c20*/  LOP3.LUT P0, RZ, R219, 0x4000, RZ, 0xc0, !PT ;  /* 0x00004000dbff7812 */ /* 0x000fe4000780c0ff */
[----:B------:R-:W-:Y:S02]  /*21c30*/  FSEL R111, R111, -INF , !P3 ;  /* 0xff8000006f6f7808 */ /* 0x000fe40005800000 */
[----:B------:R-:W-:Y:S02]  /*21c40*/  FSEL R122, R122, -INF , !P0 ;  /* 0xff8000007a7a7808 */ /* 0x000fe40004000000 */
[----:B------:R-:W-:Y:S02]  /*21c50*/  ISETP.GE.AND P0, PT, R0, R221, PT ;  /* 0x000000dd0000720c */ /* 0x000fe40003f06270 */
[----:B------:R-:W-:Y:S02]  /*21c60*/  @P5 LOP3.LUT R218, R218, 0x100, RZ, 0xfc, !PT ;  /* 0x00000100dada5812 */ /* 0x000fe400078efcff */
[----:B------:R-:W-:Y:S02]  /*21c70*/  LOP3.LUT P5, RZ, R219, 0x800000, RZ, 0xc0, !PT ;  /* 0x00800000dbff7812 */ /* 0x000fe400078ac0ff */
[----:B------:R-:W-:Y:S02]  /*21c80*/  LOP3.LUT R218, R218, 0xfffffdff, RZ, 0xc0, !PT ;  /* 0xfffffdffdada7812 */ /* 0x000fe400078ec0ff */
[----:B------:R-:W-:Y:S02]  /*21c90*/  ISETP.GE.OR P0, PT, R0, R225, !P0 ;  /* 0x000000e10000720c */ /* 0x000fe40004706670 */
[----:B------:R-:W-:Y:S02]  /*21ca0*/  FMNMX.FTZ R38, R68, R38, !PT ;  /* 0x0000002644267209 */ /* 0x000fe40007810000 */
[----:B------:R-:W-:Y:S02]  /*21cb0*/  FSEL R127, R127, -INF , !P0 ;  /* 0xff8000007f7f7808 */ /* 0x000fe40004000000 */
[----:B------:R-:W-:Y:S02]  /*21cc0*/  ISETP.GE.AND P0, PT, R0, R222, PT ;  /* 0x000000de0000720c */ /* 0x000fe40003f06270 */
[----:B------:R-:W-:Y:S02]  /*21cd0*/  FMNMX.FTZ R38, R69, R38, !PT ;  /* 0x0000002645267209 */ /* 0x000fe40007810000 */
[----:B------:R-:W-:Y:S02]  /*21ce0*/  @P5 LOP3.LUT R218, R218, 0x200, RZ, 0xfc, !PT ;  /* 0x00000200dada5812 */ /* 0x000fe400078efcff */
[----:B------:R-:W-:Y:S02]  /*21cf0*/  LOP3.LUT P5, RZ, R219, 0x1000000, RZ, 0xc0, !PT ;  /* 0x01000000dbff7812 */ /* 0x000fe400078ac0ff */
[----:B------:R-:W-:Y:S02]  /*21d00*/  LOP3.LUT R218, R218, 0xfffffbff, RZ, 0xc0, !PT ;  /* 0xfffffbffdada7812 */ /* 0x000fe400078ec0ff */
[----:B------:R-:W-:Y:S02]  /*21d10*/  ISETP.GE.OR P0, PT, R0, R226, !P0 ;  /* 0x000000e20000720c */ /* 0x000fe40004706670 */
[----:B------:R-:W-:Y:S04]  /*21d20*/  FMNMX.FTZ R38, R80, R38, !PT ;  /* 0x0000002650267209 */ /* 0x000fe80007810000 */
[----:B------:R-:W-:Y:S03]  /*21d30*/  FMNMX.FTZ R38, R81, R38, !PT ;  /* 0x0000002651267209 */ /* 0x000fe60007810000 */
[----:B------:R-:W-:Y:S02]  /*21d40*/  @P5 LOP3.LUT R218, R218, 0x400, RZ, 0xfc, !PT ;  /* 0x00000400dada5812 */ /* 0x000fe400078efcff */
[----:B------:R-:W-:Y:S02]  /*21d50*/  LOP3.LUT P5, RZ, R219, 0x2000000, RZ, 0xc0, !PT ;  /* 0x02000000dbff7812 */ /* 0x000fe400078ac0ff */
[----:B------:R-:W-:Y:S02]  /*21d60*/  LOP3.LUT R218, R218, 0xfffff7ff, RZ, 0xc0, !PT ;  /* 0xfffff7ffdada7812 */ /* 0x000fe400078ec0ff */
[----:B------:R-:W-:Y:S04]  /*21d70*/  FMNMX.FTZ R38, R84, R38, !PT ;  /* 0x0000002654267209 */ /* 0x000fe80007810000 */
[----:B------:R-:W-:Y:S04]  /*21d80*/  FMNMX.FTZ R38, R85, R38, !PT ;  /* 0x0000002655267209 */ /* 0x000fe80007810000 */
[----:B------:R-:W-:Y:S02]  /*21d90*/  FMNMX.FTZ R38, R96, R38, !PT ;  /* 0x0000002660267209 */ /* 0x000fe40007810000 */
        /* <DEDUP_REMOVED lines=19> */
[C---:B------:R-:W-:Y:S02]  /*21ed0*/  LOP3.LUT P5, RZ, R219.reuse, 0x20000000, RZ, 0xc0, !PT ;  /* 0x20000000dbff7812 */ /* 0x040fe400078ac0ff */
[----:B------:R-:W-:Y:S11]  /*21ee0*/  LOP3.LUT R218, R218, 0xffff7fff, RZ, 0xc0, !PT ;  /* 0xffff7fffdada7812 */ /* 0x000ff600078ec0ff */
[----:B------:R-:W-:Y:S02]  /*21ef0*/  @P5 LOP3.LUT R218, R218, 0x8000, RZ, 0xfc, !PT ;  /* 0x00008000dada5812 */ /* 0x000fe400078efcff */
[C---:B------:R-:W-:Y:S02]  /*21f00*/  LOP3.LUT P5, RZ, R219.reuse, 0x40000000, RZ, 0xc0, !PT ;  /* 0x40000000dbff7812 */ /* 0x040fe400078ac0ff */
[----:B------:R-:W-:Y:S11]  /*21f10*/  LOP3.LUT R218, R218, 0xfffeffff, RZ, 0xc0, !PT ;  /* 0xfffeffffdada7812 */ /* 0x000ff600078ec0ff */
[----:B------:R-:W-:Y:S02]  /*21f20*/  @P5 LOP3.LUT R218, R218, 0x10000, RZ, 0xfc, !PT ;  /* 0x00010000dada5812 */ /* 0x000fe400078efcff */
[----:B------:R-:W-:Y:S02]  /*21f30*/  LOP3.LUT P5, RZ, R220, 0x1000, RZ, 0xc0, !PT ;  /* 0x00001000dcff7812 */ /* 0x000fe400078ac0ff */
        /* <DEDUP_REMOVED lines=21> */
[----:B------:R-:W-:Y:S01]  /*22090*/  LOP3.LUT P6, RZ, R218, 0x8000000, RZ, 0xc0, !PT ;  /* 0x08000000daff7812 */ /* 0x000fe200078cc0ff */
[----:B------:R-:W-:Y:S01]  /*220a0*/  STL [R1+0x370], R218 ;  /* 0x000370da01007387 */ /* 0x000fe20000100800 */
[----:B------:R-:W-:Y:S02]  /*220b0*/  FSEL R42, R42, -INF , !P5 ;  /* 0xff8000002a2a7808 */ /* 0x000fe40006800000 */
[----:B------:R-:W-:Y:S01]  /*220c0*/  LOP3.LUT P5, RZ, R218, 0x800000, RZ, 0xc0, !PT ;  /* 0x00800000daff7812 */ /* 0x000fe200078ac0ff */
[----:B------:R-:W-:Y:S01]  /*220d0*/  STL [R1+0x374], R221 ;  /* 0x000374dd01007387 */ /* 0x000fe20000100800 */
[----:B------:R-:W-:Y:S02]  /*220e0*/  FSEL R30, R30, -INF , !P6 ;  /* 0xff8000001e1e7808 */ /* 0x000fe40007000000 */
[----:B------:R-:W-:Y:S01]  /*220f0*/  FSEL R43, R43, -INF , !P5 ;  /* 0xff8000002b2b7808 */ /* 0x000fe20006800000 */
[----:B------:R-:W-:Y:S01]  /*22100*/  STL [R1+0x378], R225 ;  /* 0x000378e101007387 */ /* 0x000fe20000100800 */
[C---:B------:R-:W-:Y:S02]  /*22110*/  LOP3.LUT P5, RZ, R218.reuse, 0x400000, RZ, 0xc0, !PT ;  /* 0x00400000daff7812 */ /* 0x040fe400078ac0ff */
[----:B------:R-:W-:Y:S01]  /*22120*/  LOP3.LUT P6, RZ, R218, 0x4000000, RZ, 0xc0, !PT ;  /* 0x04000000daff7812 */ /* 0x000fe200078cc0ff */
[----:B------:R-:W-:Y:S01]  /*22130*/  STL [R1+0x37c], R222 ;  /* 0x00037cde01007387 */ /* 0x000fe20000100800 */
[----:B------:R-:W-:Y:S02]  /*22140*/  FSEL R195, R40, -INF , !P5 ;  /* 0xff80000028c37808 */ /* 0x000fe40006800000 */
[C---:B------:R-:W-:Y:S01]  /*22150*/  LOP3.LUT P5, RZ, R218.reuse, 0x200000, RZ, 0xc0, !PT ;  /* 0x00200000daff7812 */ /* 0x040fe200078ac0ff */
[----:B------:R-:W-:Y:S01]  /*22160*/  STL [R1+0x380], R226 ;  /* 0x000380e201007387 */ /* 0x000fe20000100800 */
[----:B------:R-:W-:Y:S02]  /*22170*/  FSEL R31, R31, -INF , !P6 ;  /* 0xff8000001f1f7808 */ /* 0x000fe40007000000 */
[----:B------:R-:W-:Y:S01]  /*22180*/  FSEL R194, R41, -INF , !P5 ;  /* 0xff80000029c27808 */ /* 0x000fe20006800000 */
[----:B------:R-:W-:Y:S01]  /*22190*/  STL [R1+0x388], R134 ;  /* 0x0003888601007387 */ /* 0x000fe20000100800 */
[----:B------:R-:W-:Y:S02]  /*221a0*/  LOP3.LUT P5, RZ, R218, 0x100000, RZ, 0xc0, !PT ;  /* 0x00100000daff7812 */ /* 0x000fe400078ac0ff */
[----:B------:R-:W-:Y:S01]  /*221b0*/  FMNMX.FTZ R39, R30, R39, !PT ;  /* 0x000000271e277209 */ /* 0x000fe20007810000 */
[----:B------:R-:W-:Y:S01]  /*221c0*/  STL [R1+0x384], R135 ;  /* 0x0003848701007387 */ /* 0x000fe20000100800 */
[----:B------:R-:W-:Y:S02]  /*221d0*/  FSEL R46, R46, -INF , !P5 ;  /* 0xff8000002e2e7808 */ /* 0x000fe40006800000 */
[C---:B------:R-:W-:Y:S02]  /*221e0*/  LOP3.LUT P5, RZ, R218.reuse, 0x80000, RZ, 0xc0, !PT ;  /* 0x00080000daff7812 */ /* 0x040fe400078ac0ff */
[----:B------:R-:W-:Y:S02]  /*221f0*/  FMNMX.FTZ R39, R31, R39, !PT ;  /* 0x000000271f277209 */ /* 0x000fe40007810000 */
[----:B------:R-:W-:Y:S02]  /*22200*/  FSEL R47, R47, -INF , !P5 ;  /* 0xff8000002f2f7808 */ /* 0x000fe40006800000 */
[----:B------:R-:W-:Y:S02]  /*22210*/  LOP3.LUT P5, RZ, R218, 0x40000, RZ, 0xc0, !PT ;  /* 0x00040000daff7812 */ /* 0x000fe400078ac0ff */
[----:B------:R-:W-:Y:S02]  /*22220*/  FMNMX.FTZ R39, R42, R39, !PT ;  /* 0x000000272a277209 */ /* 0x000fe40007810000 */
        /* <DEDUP_REMOVED lines=37> */
[----:B------:R-:W-:Y:S02]  /*22480*/  LOP3.LUT P5, RZ, R218, 0x20, RZ, 0xc0, !PT ;  /* 0x00000020daff7812 */ /* 0x000fe400078ac0ff */
[----:B------:R-:W-:Y:S02]  /*22490*/  FMNMX.FTZ R39, R91, R39, !PT ;  /* 0x000000275b277209 */ /* 0x000fe40007810000 */
[----:B------:R-:W-:Y:S02]  /*224a0*/  FSEL R95, R95, -INF , !P5 ;  /* 0xff8000005f5f7808 */ /* 0x000fe40006800000 */
[----:B------:R-:W-:Y:S02]  /*224b0*/  FMNMX.FTZ R39, R94, R39, !PT ;  /* 0x000000275e277209 */ /* 0x000fe40007810000 */
[C---:B------:R-:W-:Y:S02]  /*224c0*/  LOP3.LUT P4, RZ, R218.reuse, 0x4, RZ, 0xc0, !PT ;  /* 0x00000004daff7812 */ /* 0x040fe4000788c0ff */
[----:B------:R-:W-:Y:S02]  /*224d0*/  FMNMX.FTZ R39, R95, R39, !PT ;  /* 0x000000275f277209 */ /* 0x000fe40007810000 */
[----:B------:R-:W-:Y:S02]  /*224e0*/  LOP3.LUT P5, RZ, R218, 0x10, RZ, 0xc0, !PT ;  /* 0x00000010daff7812 */ /* 0x000fe400078ac0ff */
[----:B------:R-:W-:Y:S02]  /*224f0*/  FMNMX.FTZ R39, R106, R39, !PT ;  /* 0x000000276a277209 */ /* 0x000fe40007810000 */
[----:B------:R-:W-:Y:S02]  /*22500*/  FSEL R123, R123, -INF , !P4 ;  /* 0xff8000007b7b7808 */ /* 0x000fe40006000000 */
[----:B------:R-:W-:Y:S02]  /*22510*/  FMNMX.FTZ R39, R107, R39, !PT ;  /* 0x000000276b277209 */ /* 0x000fe40007810000 */
[----:B------:R-:W-:Y:S02]  /*22520*/  FSEL R126, R126, -INF , !P5 ;  /* 0xff8000007e7e7808 */ /* 0x000fe40006800000 */
[----:B------:R-:W-:Y:S02]  /*22530*/  FMNMX.FTZ R39, R110, R39, !PT ;  /* 0x000000276e277209 */ /* 0x000fe40007810000 */
[----:B------:R-:W-:Y:S02]  /*22540*/  LOP3.LUT P4, RZ, R219, 0x400, RZ, 0xc0, !PT ;  /* 0x00000400dbff7812 */ /* 0x000fe4000788c0ff */
[----:B------:R-:W-:Y:S02]  /*22550*/  FMNMX.FTZ R39, R111, R39, !PT ;  /* 0x000000276f277209 */ /* 0x000fe40007810000 */
[C---:B------:R-:W-:Y:S02]  /*22560*/  LOP3.LUT P5, RZ, R219.reuse, 0x200, RZ, 0xc0, !PT ;  /* 0x00000200dbff7812 */ /* 0x040fe400078ac0ff */
[----:B------:R-:W-:Y:S02]  /*22570*/  FMNMX.FTZ R39, R122, R39, !PT ;  /* 0x000000277a277209 */ /* 0x000fe40007810000 */
[----:B------:R-:W-:Y:S02]  /*22580*/  LOP3.LUT R219, R219, 0xffffefff, RZ, 0xc0, !PT ;  /* 0xffffefffdbdb7812 */ /* 0x000fe400078ec0ff */
[----:B------:R-:W-:Y:S02]  /*22590*/  FMNMX.FTZ R39, R123, R39, !PT ;  /* 0x000000277b277209 */ /* 0x000fe40007810000 */
[----:B------:R-:W-:Y:S02]  /*225a0*/  @P0 LOP3.LUT R219, R219, 0x1000, RZ, 0xfc, !PT ;  /* 0x00001000dbdb0812 */ /* 0x000fe400078efcff */
[----:B------:R-:W-:Y:S02]  /*225b0*/  FMNMX.FTZ R39, R126, R39, !PT ;  /* 0x000000277e277209 */ /* 0x000fe40007810000 */
[----:B------:R-:W-:Y:S02]  /*225c0*/  LOP3.LUT P6, RZ, R218, 0x2000000, RZ, 0xc0, !PT ;  /* 0x02000000daff7812 */ /* 0x000fe400078cc0ff */
[----:B------:R-:W-:Y:S02]  /*225d0*/  FMNMX.FTZ R39, R127, R39, !PT ;  /* 0x000000277f277209 */ /* 0x000fe40007810000 */
[----:B------:R-:W-:Y:S02]  /*225e0*/  FSEL R184, R28, -INF , !P6 ;  /* 0xff8000001cb87808 */ /* 0x000fe40007000000 */
[----:B------:R-:W-:Y:S01]  /*225f0*/  LOP3.LUT P6, RZ, R218, 0x1000000, RZ, 0xc0, !PT ;  /* 0x01000000daff7812 */ /* 0x000fe200078cc0ff */
[----:B------:R-:W3:Y:S01]  /*22600*/  SHFL.BFLY PT, R0, R39, 0x2, 0x1f ;  /* 0x0c401f0027007f89 */ /* 0x000ee200000e0000 */
[----:B------:R-:W-:Y:S02]  /*22610*/  FSEL R188, R60, -INF , !P4 ;  /* 0xff8000003cbc7808 */ /* 0x000fe40006000000 */
[----:B------:R-:W-:Y:S02]  /*22620*/  FSEL R185, R29, -INF , !P6 ;  /* 0xff8000001db97808 */ /* 0x000fe40007000000 */
[----:B------:R-:W-:Y:S02]  /*22630*/  LOP3.LUT P6, RZ, R220, 0x800, RZ, 0xc0, !PT ;  /* 0x00000800dcff7812 */ /* 0x000fe400078cc0ff */
[----:B------:R-:W-:Y:S02]  /*22640*/  FSEL R187, R61, -INF , !P5 ;  /* 0xff8000003dbb7808 */ /* 0x000fe40006800000 */
[----:B------:R-:W-:Y:S02]  /*22650*/  FSEL R190, R56, -INF , !P6 ;  /* 0xff80000038be7808 */ /* 0x000fe40007000000 */
[C---:B------:R-:W-:Y:S02]  /*22660*/  LOP3.LUT P6, RZ, R219.reuse, 0x100, RZ, 0xc0, !PT ;  /* 0x00000100dbff7812 */ /* 0x040fe400078cc0ff */
[----:B------:R-:W-:Y:S02]  /*22670*/  LOP3.LUT P1, RZ, R218, 0x8, RZ, 0xc0, !PT ;  /* 0x00000008daff7812 */ /* 0x000fe4000782c0ff */
[----:B------:R-:W-:Y:S02]  /*22680*/  FSEL R186, R72, -INF , !P6 ;  /* 0xff80000048ba7808 */ /* 0x000fe40007000000 */
[C---:B------:R-:W-:Y:S02]  /*22690*/  LOP3.LUT P2, RZ, R218.reuse, 0x2, RZ, 0xc0, !PT ;  /* 0x00000002daff7812 */ /* 0x040fe4000784c0ff */
[----:B------:R-:W-:Y:S02]  /*226a0*/  LOP3.LUT P3, RZ, R218, 0x1, RZ, 0xc0, !PT ;  /* 0x00000001daff7812 */ /* 0x000fe4000786c0ff */
[C---:B------:R-:W-:Y:S02]  /*226b0*/  LOP3.LUT P4, RZ, R219.reuse, 0x40, RZ, 0xc0, !PT ;  /* 0x00000040dbff7812 */ /* 0x040fe4000788c0ff */
[----:B------:R-:W-:Y:S02]  /*226c0*/  LOP3.LUT P5, RZ, R219, 0x20, RZ, 0xc0, !PT ;  /* 0x00000020dbff7812 */ /* 0x000fe400078ac0ff */
[----:B---3--:R-:W-:Y:S02]  /*226d0*/  FMNMX.FTZ R39, R39, R0, !PT ;  /* 0x0000000027277209 */ /* 0x008fe40007810000 */
[----:B------:R-:W-:Y:S02]  /*226e0*/  LOP3.LUT P6, RZ, R219, 0x10, RZ, 0xc0, !PT ;  /* 0x00000010dbff7812 */ /* 0x000fe400078cc0ff */
[----:B------:R-:W-:Y:S01]  /*226f0*/  FSEL R77, R77, -INF , !P5 ;  /* 0xff8000004d4d7808 */ /* 0x000fe20006800000 */
[----:B------:R-:W3:Y:S01]  /*22700*/  SHFL.BFLY PT, R0, R39, 0x1, 0x1f ;  /* 0x0c201f0027007f89 */ /* 0x000ee200000e0000 */
[----:B------:R-:W-:Y:S02]  /*22710*/  FSEL R88, R88, -INF , !P6 ;  /* 0xff80000058587808 */ /* 0x000fe40007000000 */
[C---:B------:R-:W-:Y:S02]  /*22720*/  LOP3.LUT P5, RZ, R219.reuse, 0x4, RZ, 0xc0, !PT ;  /* 0x00000004dbff7812 */ /* 0x040fe400078ac0ff */
[----:B------:R-:W-:Y:S02]  /*22730*/  LOP3.LUT P6, RZ, R219, 0x2, RZ, 0xc0, !PT ;  /* 0x00000002dbff7812 */ /* 0x000fe400078cc0ff */
[----:B------:R-:W-:Y:S02]  /*22740*/  FSEL R92, R92, -INF , !P5 ;  /* 0xff8000005c5c7808 */ /* 0x000fe40006800000 */
[----:B------:R-:W-:Y:S02]  /*22750*/  LOP3.LUT P5, RZ, R220, 0x40000000, RZ, 0xc0, !PT ;  /* 0x40000000dcff7812 */ /* 0x000fe400078ac0ff */
[----:B------:R-:W-:Y:S02]  /*22760*/  FSEL R120, R120, -INF , !P3 ;  /* 0xff80000078787808 */ /* 0x000fe40005800000 */
[----:B------:R-:W-:Y:S02]  /*22770*/  FSEL R108, R108, -INF , !P5 ;  /* 0xff8000006c6c7808 */ /* 0x000fe40006800000 */
[----:B------:R-:W-:Y:S02]  /*22780*/  FSEL R121, R121, -INF , !P2 ;  /* 0xff80000079797808 */ /* 0x000fe40005000000 */
[----:B------:R-:W-:Y:S02]  /*22790*/  FSEL R124, R124, -INF , !P1 ;  /* 0xff8000007c7c7808 */ /* 0x000fe40004800000 */
[----:B---3--:R-:W-:Y:S04]  /*227a0*/  FMNMX.FTZ R39, R39, R0, !PT ;  /* 0x0000000027277209 */ /* 0x008fe80007810000 */
[C---:B------:R-:W-:Y:S01]  /*227b0*/  FSETP.NEU.FTZ.AND P0, PT, R39.reuse, -INF , PT ;  /* 0xff8000002700780b */ /* 0x040fe20003f1d000 */
[----:B------:R3:W-:Y:S03]  /*227c0*/  STL [R1+0x38c], R39 ;  /* 0x00038c2701007387 */ /* 0x0007e60000100800 */
[----:B------:R-:W-:Y:S05]  /*227d0*/  FSEL R0, R39, RZ, P0 ;  /* 0x000000ff27007208 */ /* 0x000fea0000000000 */
[----:B------:R-:W-:Y:S02]  /*227e0*/  FADD.FTZ R4, -R0, R2 ;  /* 0x0000000200047221 */ /* 0x000fe40000010100 */
[----:B------:R-:W4:Y:S02]  /*227f0*/  LD.E R0, [R134.64+0xdc] ;  /* 0x0000dc0486007980 */ /* 0x000f24000c101900 */
[----:B----4-:R-:W-:Y:S05]  /*22800*/  FMUL.FTZ R2, R0, R39 ;  /* 0x0000002700027220 */ /* 0x010fea0000410000 */
[----:B------:R-:W-:Y:S02]  /*22810*/  FSEL R2, R2, RZ, P0 ;  /* 0x000000ff02027208 */ /* 0x000fe40000000000 */
[----:B------:R-:W-:Y:S03]  /*22820*/  LOP3.LUT P0, RZ, R219, 0x800, RZ, 0xc0, !PT ;  /* 0x00000800dbff7812 */ /* 0x000fe6000780c0ff */
[-CC-:B------:R-:W-:Y:S01]  /*22830*/  FFMA.FTZ R5, R95, R0.reuse, -R2.reuse ;  /* 0x000000005f057223 */ /* 0x180fe20000010802 */
[----:B------:R-:W-:Y:S01]  /*22840*/  FSEL R189, R57, -INF , !P0 ;  /* 0xff80000039bd7808 */ /* 0x000fe20004000000 */
[-CC-:B------:R-:W-:Y:S02]  /*22850*/  FFMA.FTZ R9, R106, R0.reuse, -R2.reuse ;  /* 0x000000006a097223 */ /* 0x180fe40000010802 */
[-CC-:B------:R-:W-:Y:S01]  /*22860*/  FFMA.FTZ R7, R107, R0.reuse, -R2.reuse ;  /* 0x000000006b077223 */ /* 0x180fe20000010802 */
[----:B------:R4:W-:Y:S01]  /*22870*/  STL [R1+0x4], R5 ;  /* 0x0000040501007387 */ /* 0x0009e20000100800 */
[-CC-:B------:R-:W-:Y:S02]  /*22880*/  FFMA.FTZ R24, R10, R0.reuse, -R2.reuse ;  /* 0x000000000a187223 */ /* 0x180fe40000010802 */
[-CC-:B------:R-:W-:Y:S01]  /*22890*/  FFMA.FTZ R196, R74, R0.reuse, -R2.reuse ;  /* 0x000000004ac47223 */ /* 0x180fe20000010802 */
[----:B------:R1:W-:Y:S01]  /*228a0*/  STL [R1+0xc], R9 ;  /* 0x00000c0901007387 */ /* 0x0003e20000100800 */
[-CC-:B---3--:R-:W-:Y:S02]  /*228b0*/  FFMA.FTZ R39, R111, R0.reuse, -R2.reuse ;  /* 0x000000006f277223 */ /* 0x188fe40000010802 */
[-CC-:B------:R-:W-:Y:S01]  /*228c0*/  FFMA.FTZ R134, R122, R0.reuse, -R2.reuse ;  /* 0x000000007a867223 */ /* 0x180fe20000010802 */
[----:B------:R-:W-:Y:S01]  /*228d0*/  MUFU.EX2 R24, R24 ;  /* 0x0000001800187308 */ /* 0x000fe20000000800 */
[-CC-:B------:R-:W-:Y:S02]  /*228e0*/  FFMA.FTZ R135, R123, R0.reuse, -R2.reuse ;  /* 0x000000007b877223 */ /* 0x180fe40000010802 */
[-CC-:B------:R-:W-:Y:S02]  /*228f0*/  FFMA.FTZ R226, R126, R0.reuse, -R2.reuse ;  /* 0x000000007ee27223 */ /* 0x180fe40000010802 */
[-CC-:B------:R-:W-:Y:S02]  /*22900*/  FFMA.FTZ R222, R127, R0.reuse, -R2.reuse ;  /* 0x000000007fde7223 */ /* 0x180fe40000010802 */
[-CC-:B------:R-:W-:Y:S02]  /*22910*/  FFMA.FTZ R60, R31, R0.reuse, -R2.reuse ;  /* 0x000000001f3c7223 */ /* 0x180fe40000010802 */
[-CC-:B------:R-:W-:Y:S02]  /*22920*/  FFMA.FTZ R62, R62, R0.reuse, -R2.reuse ;  /* 0x000000003e3e7223 */ /* 0x180fe40000010802 */
[-CC-:B------:R-:W-:Y:S01]  /*22930*/  FFMA.FTZ R199, R79, R0.reuse, -R2.reuse ;  /* 0x000000004fc77223 */ /* 0x180fe20000010802 */
[----:B------:R-:W-:Y:S01]  /*22940*/  FSEL R79, R76, -INF , !P4 ;  /* 0xff8000004c4f7808 */ /* 0x000fe20006000000 */
[-CC-:B------:R-:W-:Y:S01]  /*22950*/  FFMA.FTZ R44, R27, R0.reuse, -R2.reuse ;  /* 0x000000001b2c7223 */ /* 0x180fe20000010802 */
[----:B------:R-:W-:Y:S01]  /*22960*/  LOP3.LUT P4, RZ, R219, 0x8, RZ, 0xc0, !PT ;  /* 0x00000008dbff7812 */ /* 0x000fe2000788c0ff */
[-CC-:B------:R-:W-:Y:S01]  /*22970*/  FFMA.FTZ R42, R42, R0.reuse, -R2.reuse ;  /* 0x000000002a2a7223 */ /* 0x180fe20000010802 */
[----:B------:R-:W-:Y:S01]  /*22980*/  MUFU.EX2 R60, R60 ;  /* 0x0000003c003c7308 */ /* 0x000fe20000000800 */
[-CC-:B----4-:R-:W-:Y:S01]  /*22990*/  FFMA.FTZ R5, R110, R0.reuse, -R2.reuse ;  /* 0x000000006e057223 */ /* 0x190fe20000010802 */
[----:B------:R-:W-:Y:S01]  /*229a0*/  FSEL R89, R89, -INF , !P4 ;  /* 0xff80000059597808 */ /* 0x000fe20006000000 */
[-CC-:B------:R-:W-:Y:S01]  /*229b0*/  FFMA.FTZ R45, R47, R0.reuse, -R2.reuse ;  /* 0x000000002f2d7223 */ /* 0x180fe20000010802 */
[----:B------:R-:W-:Y:S01]  /*229c0*/  FSEL R47, R93, -INF , !P6 ;  /* 0xff8000005d2f7808 */ /* 0x000fe20007000000 */
[----:B-1----:R-:W3:Y:S01]  /*229d0*/  LDL.LU R9, [R1+0x28c] ;  /* 0x00028c0001097983 */ /* 0x002ee20000300800 */
[----:B------:R-:W-:Y:S01]  /*229e0*/  LOP3.LUT P6, RZ, R220, 0x20000000, RZ, 0xc0, !PT ;  /* 0x20000000dcff7812 */ /* 0x000fe200078cc0ff */
[-CC-:B------:R-:W-:Y:S01]  /*229f0*/  FFMA.FTZ R58, R58, R0.reuse, -R2.reuse ;  /* 0x000000003a3a7223 */ /* 0x180fe20000010802 */
[C---:B------:R-:W-:Y:S01]  /*22a00*/  LOP3.LUT P4, RZ, R220.reuse, 0x80000000, RZ, 0xc0, !PT ;  /* 0x80000000dcff7812 */ /* 0x040fe2000788c0ff */
[----:B------:R-:W-:Y:S01]  /*22a10*/  STL [R1+0x8], R7 ;  /* 0x0000080701007387 */ /* 0x000fe20000100800 */
[----:B------:R-:W-:Y:S01]  /*22a20*/  FSEL R105, R105, -INF , !P6 ;  /* 0xff80000069697808 */ /* 0x000fe20007000000 */
[-CC-:B------:R-:W-:Y:S01]  /*22a30*/  FFMA.FTZ R72, R59, R0.reuse, -R2.reuse ;  /* 0x000000003b487223 */ /* 0x180fe20000010802 */
[----:B------:R-:W-:Y:S01]  /*22a40*/  FSEL R109, R109, -INF , !P4 ;  /* 0xff8000006d6d7808 */ /* 0x000fe20006000000 */
[-CC-:B------:R-:W-:Y:S01]  /*22a50*/  FFMA.FTZ R191, R63, R0.reuse, -R2.reuse ;  /* 0x000000003fbf7223 */ /* 0x180fe20000010802 */
[----:B------:R-:W-:Y:S01]  /*22a60*/  LOP3.LUT R220, R220, 0xf7ffffff, RZ, 0xc0, !PT ;  /* 0xf7ffffffdcdc7812 */ /* 0x000fe200078ec0ff */
[-CC-:B------:R-:W-:Y:S01]  /*22a70*/  FFMA.FTZ R200, R78, R0.reuse, -R2.reuse ;  /* 0x000000004ec87223 */ /* 0x180fe20000010802 */
[----:B------:R-:W-:Y:S01]  /*22a80*/  STL [R1+0x18], R5 ;  /* 0x0000180501007387 */ /* 0x000fe20000100800 */
[-CC-:B------:R-:W-:Y:S02]  /*22a90*/  FFMA.FTZ R78, R94, R0.reuse, -R2.reuse ;  /* 0x000000005e4e7223 */ /* 0x180fe40000010802 */
[-CC-:B------:R-:W-:Y:S01]  /*22aa0*/  FFMA.FTZ R202, R90, R0.reuse, -R2.reuse ;  /* 0x000000005aca7223 */ /* 0x180fe20000010802 */
[----:B------:R-:W4:Y:S01]  /*22ab0*/  LDL.LU R10, [R1+0x6c] ;  /* 0x00006c00010a7983 */ /* 0x000f220000300800 */
[-CC-:B------:R-:W-:Y:S02]  /*22ac0*/  FFMA.FTZ R201, R91, R0.reuse, -R2.reuse ;  /* 0x000000005bc97223 */ /* 0x180fe40000010802 */
[-CC-:B------:R-:W-:Y:S02]  /*22ad0*/  FFMA.FTZ R57, R11, R0.reuse, -R2.reuse ;  /* 0x000000000b397223 */ /* 0x180fe40000010802 */
[-CC-:B------:R-:W-:Y:S02]  /*22ae0*/  FFMA.FTZ R25, R14, R0.reuse, -R2.reuse ;  /* 0x000000000e197223 */ /* 0x180fe40000010802 */
[-CC-:B------:R-:W-:Y:S02]  /*22af0*/  FFMA.FTZ R28, R15, R0.reuse, -R2.reuse ;  /* 0x000000000f1c7223 */ /* 0x180fe40000010802 */
[-CC-:B------:R-:W-:Y:S01]  /*22b00*/  FFMA.FTZ R29, R26, R0.reuse, -R2.reuse ;  /* 0x000000001a1d7223 */ /* 0x180fe20000010802 */
[----:B------:R-:W-:Y:S01]  /*22b10*/  MUFU.EX2 R57, R57 ;  /* 0x0000003900397308 */ /* 0x000fe20000000800 */
[-CC-:B------:R-:W-:Y:S02]  /*22b20*/  FFMA.FTZ R30, R30, R0.reuse, -R2.reuse ;  /* 0x000000001e1e7223 */ /* 0x180fe40000010802 */
[-CC-:B------:R-:W-:Y:S02]  /*22b30*/  FFMA.FTZ R61, R43, R0.reuse, -R2.reuse ;  /* 0x000000002b3d7223 */ /* 0x180fe40000010802 */
[-CC-:B------:R-:W-:Y:S02]  /*22b40*/  FFMA.FTZ R43, R46, R0.reuse, -R2.reuse ;  /* 0x000000002e2b7223 */ /* 0x180fe40000010802 */
[----:B------:R-:W-:Y:S02]  /*22b50*/  FFMA.FTZ R74, R75, R0, -R2 ;  /* 0x000000004b4a7223 */ /* 0x000fe40000010802 */
[----:B------:R-:W1:Y:S01]  /*22b60*/  SHFL.BFLY PT, R2, R38, 0x2, 0x1f ;  /* 0x0c401f0026027f89 */ /* 0x000e6200000e0000 */
[----:B------:R-:W-:Y:S01]  /*22b70*/  IMAD.MOV.U32 R90, RZ, RZ, R209 ;  /* 0x000000ffff5a7224 */ /* 0x000fe200078e00d1 */
[----:B------:R-:W-:Y:S03]  /*22b80*/  MUFU.EX2 R26, R25 ;  /* 0x00000019001a7308 */ /* 0x000fe60000000800 */
[----:B------:R-:W-:Y:S07]  /*22b90*/  IMAD.MOV.U32 R106, RZ, RZ, R90 ;  /* 0x000000ffff6a7224 */ /* 0x000fee00078e005a */
[----:B------:R-:W2:Y:S10]  /*22ba0*/  MUFU.EX2 R25, R28 ;  /* 0x0000001c00197308 */ /* 0x000eb40000000800 */
[----:B------:R-:W-:Y:S01]  /*22bb0*/  MUFU.EX2 R29, R29 ;  /* 0x0000001d001d7308 */ /* 0x000fe20000000800 */
[----:B-1----:R-:W-:Y:S05]  /*22bc0*/  FMNMX.FTZ R38, R38, R2, !PT ;  /* 0x0000000226267209 */ /* 0x002fea0007810000 */
[----:B------:R-:W1:Y:S04]  /*22bd0*/  SHFL.BFLY PT, R2, R38, 0x1, 0x1f ;  /* 0x0c201f0026027f89 */ /* 0x000e6800000e0000 */
[----:B------:R-:W-:Y:S10]  /*22be0*/  MUFU.EX2 R30, R30 ;  /* 0x0000001e001e7308 */ /* 0x000ff40000000800 */
[----:B------:R-:W-:Y:S01]  /*22bf0*/  MUFU.EX2 R61, R61 ;  /* 0x0000003d003d7308 */ /* 0x000fe20000000800 */
[----:B-1----:R-:W-:Y:S04]  /*22c00*/  FMNMX.FTZ R38, R38, R2, !PT ;  /* 0x0000000226267209 */ /* 0x002fe80007810000 */
[C---:B------:R-:W-:Y:S04]  /*22c10*/  FSETP.NEU.FTZ.AND P0, PT, R38.reuse, -INF , PT ;  /* 0xff8000002600780b */ /* 0x040fe80003f1d000 */
[----:B------:R-:W-:Y:S05]  /*22c20*/  FSEL R2, R38, RZ, P0 ;  /* 0x000000ff26027208 */ /* 0x000fea0000000000 */
[----:B------:R-:W-:Y:S02]  /*22c30*/  FADD.FTZ R2, -R2, R3 ;  /* 0x0000000302027221 */ /* 0x000fe40000010100 */
[C---:B------:R-:W-:Y:S02]  /*22c40*/  FMUL.FTZ R3, R0.reuse, R38 ;  /* 0x0000002600037220 */ /* 0x040fe40000410000 */
[----:B------:R-:W-:Y:S03]  /*22c50*/  FMUL.FTZ R2, R0, R2 ;  /* 0x0000000200027220 */ /* 0x000fe60000410000 */
[----:B------:R-:W-:Y:S02]  /*22c60*/  FSEL R3, R3, RZ, P0 ;  /* 0x000000ff03037208 */ /* 0x000fe40000000000 */
[----:B------:R-:W-:Y:S03]  /*22c70*/  LOP3.LUT P0, RZ, R219, 0x80, RZ, 0xc0, !PT ;  /* 0x00000080dbff7812 */ /* 0x000fe6000780c0ff */
[--C-:B------:R-:W-:Y:S01]  /*22c80*/  FFMA.FTZ R56, R37, R0, -R3.reuse ;  /* 0x0000000025387223 */ /* 0x100fe20000010803 */
[----:B------:R-:W-:Y:S01]  /*22c90*/  FMNMX.FTZ R37, R176, R132, !PT ;  /* 0x00000084b0257209 */ /* 0x000fe20007810000 */
[-CC-:B------:R-:W-:Y:S01]  /*22ca0*/  FFMA.FTZ R49, R49, R0.reuse, -R3.reuse ;  /* 0x0000000031317223 */ /* 0x180fe20000010803 */
[----:B------:R-:W-:Y:S01]  /*22cb0*/  FSEL R94, R73, -INF , !P0 ;  /* 0xff800000495e7808 */ /* 0x000fe20004000000 */
[-CC-:B------:R-:W-:Y:S01]  /*22cc0*/  FFMA.FTZ R41, R52, R0.reuse, -R3.reuse ;  /* 0x0000000034297223 */ /* 0x180fe20000010803 */
[----:B------:R-:W-:Y:S01]  /*22cd0*/  FMNMX.FTZ R37, R181, R37, !PT ;  /* 0x00000025b5257209 */ /* 0x000fe20007810000 */
[-CC-:B------:R-:W-:Y:S01]  /*22ce0*/  FFMA.FTZ R68, R68, R0.reuse, -R3.reuse ;  /* 0x0000000044447223 */ /* 0x180fe20000010803 */
[----:B------:R-:W-:Y:S01]  /*22cf0*/  MUFU.EX2 R56, R56 ;  /* 0x0000003800387308 */ /* 0x000fe20000000800 */
[-CC-:B------:R-:W-:Y:S01]  /*22d00*/  FFMA.FTZ R69, R69, R0.reuse, -R3.reuse ;  /* 0x0000000045457223 */ /* 0x180fe20000010803 */
[----:B------:R-:W-:Y:S01]  /*22d10*/  FMNMX.FTZ R37, R180, R37, !PT ;  /* 0x00000025b4257209 */ /* 0x000fe20007810000 */
[-CC-:B------:R-:W-:Y:S02]  /*22d20*/  FFMA.FTZ R81, R81, R0.reuse, -R3.reuse ;  /* 0x0000000051517223 */ /* 0x180fe40000010803 */
        /* <DEDUP_REMOVED lines=15> */
[----:B------:R-:W-:Y:S01]  /*22e20*/  MUFU.EX2 R6, R2 ;  /* 0x0000000200067308 */ /* 0x000fe20000000800 */
[----:B------:R-:W-:Y:S01]  /*22e30*/  FMNMX.FTZ R37, R171, R37, !PT ;  /* 0x00000025ab257209 */ /* 0x000fe20007810000 */
[-CC-:B------:R-:W-:Y:S02]  /*22e40*/  FFMA.FTZ R16, R16, R0.reuse, -R3.reuse ;  /* 0x0000000010107223 */ /* 0x180fe40000010803 */
[-CC-:B------:R-:W-:Y:S01]  /*22e50*/  FFMA.FTZ R59, R17, R0.reuse, -R3.reuse ;  /* 0x00000000113b7223 */ /* 0x180fe20000010803 */
[----:B------:R-:W-:Y:S01]  /*22e60*/  FMNMX.FTZ R37, R35, R37, !PT ;  /* 0x0000002523257209 */ /* 0x000fe20007810000 */
[-CC-:B------:R-:W-:Y:S02]  /*22e70*/  FFMA.FTZ R50, R33, R0.reuse, -R3.reuse ;  /* 0x0000000021327223 */ /* 0x180fe40000010803 */
[-CC-:B------:R-:W-:Y:S01]  /*22e80*/  FFMA.FTZ R75, R53, R0.reuse, -R3.reuse ;  /* 0x00000000354b7223 */ /* 0x180fe20000010803 */
[----:B------:R-:W-:Y:S01]  /*22e90*/  FMNMX.FTZ R37, R23, R37, !PT ;  /* 0x0000002517257209 */ /* 0x000fe20007810000 */
[--C-:B------:R-:W-:Y:S01]  /*22ea0*/  FFMA.FTZ R53, R80, R0, -R3.reuse ;  /* 0x0000000050357223 */ /* 0x100fe20000010803 */
[----:B--2---:R-:W-:Y:S01]  /*22eb0*/  F2FP.PACK_AB R80, R25, R26 ;  /* 0x0000001a1950723e */ /* 0x004fe200000000ff */
        /* <DEDUP_REMOVED lines=8> */
[----:B------:R1:W-:Y:S01]  /*22f40*/  MUFU.EX2 R33, R43 ;  /* 0x0000002b00217308 */ /* 0x0003e20000000800 */
[-CC-:B------:R-:W-:Y:S02]  /*22f50*/  FFMA.FTZ R251, R128, R0.reuse, -R3.reuse ;  /* 0x0000000080fb7223 */ /* 0x180fe40000010803 */
[----:B------:R-:W-:Y:S01]  /*22f60*/  FMNMX.FTZ R37, R66, R37, !PT ;  /* 0x0000002542257209 */ /* 0x000fe20007810000 */
[-CC-:B------:R-:W-:Y:S02]  /*22f70*/  FFMA.FTZ R250, R129, R0.reuse, -R3.reuse ;  /* 0x0000000081fa7223 */ /* 0x180fe40000010803 */
[----:B------:R-:W-:Y:S01]  /*22f80*/  IMAD.MOV.U32 R84, RZ, RZ, R106 ;  /* 0x000000ffff547224 */ /* 0x000fe200078e006a */
        /* <DEDUP_REMOVED lines=8> */
[----:B------:R-:W-:Y:S01]  /*23010*/  FFMA.FTZ R11, R36, R0, -R3 ;  /* 0x00000000240b7223 */ /* 0x000fe20000010803 */
[----:B------:R-:W-:Y:S01]  /*23020*/  FMNMX.FTZ R37, R82, R37, !PT ;  /* 0x0000002552257209 */ /* 0x000fe20007810000 */
[----:B------:R-:W3:Y:S03]  /*23030*/  MUFU.EX2 R3, R5 ;  /* 0x0000000500037308 */ /* 0x000ee60000000800 */
[----:B------:R-:W-:Y:S02]  /*23040*/  FMNMX.FTZ R37, R83, R37, !PT ;  /* 0x0000002553257209 */ /* 0x000fe40007810000 */
[----:B-1----:R-:W-:Y:S02]  /*23050*/  SHF.R.S32.HI R43, RZ, 0x1f, R203 ;  /* 0x0000001fff2b7819 */ /* 0x002fe400000114cb */
[----:B------:R-:W-:Y:S02]  /*23060*/  FMNMX.FTZ R37, R86, R37, !PT ;  /* 0x0000002556257209 */ /* 0x000fe40007810000 */
[----:B------:R-:W-:Y:S01]  /*23070*/  LEA.HI R43, R43, R203, RZ, 0x5 ;  /* 0x000000cb2b2b7211 */ /* 0x000fe200078f28ff */
[----:B------:R-:W-:Y:S01]  /*23080*/  IMAD.SHL.U32 R203, R246, 0x4, RZ ;  /* 0x00000004f6cb7824 */ /* 0x000fe200078e00ff */
[----:B------:R-:W-:Y:S01]  /*23090*/  FMNMX.FTZ R37, R87, R37, !PT ;  /* 0x0000002557257209 */ /* 0x000fe20007810000 */
[----:B------:R-:W-:Y:S01]  /*230a0*/  MUFU.EX2 R59, R59 ;  /* 0x0000003b003b7308 */ /* 0x000fe20000000800 */
[----:B------:R-:W-:Y:S02]  /*230b0*/  SHF.R.S32.HI R43, RZ, 0x5, R43 ;  /* 0x00000005ff2b7819 */ /* 0x000fe4000001142b */
[----:B------:R-:W-:Y:S03]  /*230c0*/  FMNMX.FTZ R37, R98, R37, !PT ;  /* 0x0000002562257209 */ /* 0x000fe60007810000 */
[----:B------:R-:W-:Y:S01]  /*230d0*/  IMAD R43, R182, 0x8, R43 ;  /* 0x00000008b62b7824 */ /* 0x000fe200078e022b */
[----:B------:R-:W-:Y:S03]  /*230e0*/  FMNMX.FTZ R37, R99, R37, !PT ;  /* 0x0000002563257209 */ /* 0x000fe60007810000 */
[----:B------:R-:W-:Y:S01]  /*230f0*/  IMAD.WIDE.U32 R210, R43, -0x326172a9, RZ ;  /* 0xcd9e8d572bd27825 */ /* 0x000fe200078e00ff */
[----:B------:R-:W-:Y:S01]  /*23100*/  FMNMX.FTZ R37, R102, R37, !PT ;  /* 0x0000002566257209 */ /* 0x000fe20007810000 */
[----:B------:R-:W-:Y:S03]  /*23110*/  MUFU.EX2 R15, R15 ;  /* 0x0000000f000f7308 */ /* 0x000fe60000000800 */
[----:B------:R-:W-:Y:S04]  /*23120*/  FMNMX.FTZ R37, R103, R37, !PT ;  /* 0x0000002567257209 */ /* 0x000fe80007810000 */
[----:B------:R-:W-:Y:S03]  /*23130*/  FMNMX.FTZ R37, R114, R37, !PT ;  /* 0x0000002572257209 */ /* 0x000fe60007810000 */
[----:B------:R-:W-:Y:S01]  /*23140*/  MUFU.EX2 R40, R40 ;  /* 0x0000002800287308 */ /* 0x000fe20000000800 */
[----:B------:R-:W-:Y:S04]  /*23150*/  FMNMX.FTZ R37, R115, R37, !PT ;  /* 0x0000002573257209 */ /* 0x000fe80007810000 */
[----:B------:R-:W-:Y:S04]  /*23160*/  FMNMX.FTZ R37, R118, R37, !PT ;  /* 0x0000002576257209 */ /* 0x000fe80007810000 */
[----:B------:R-:W-:Y:S01]  /*23170*/  FMNMX.FTZ R37, R119, R37, !PT ;  /* 0x0000002577257209 */ /* 0x000fe20007810000 */
[----:B------:R-:W-:Y:S03]  /*23180*/  MUFU.EX2 R18, R18 ;  /* 0x0000001200127308 */ /* 0x000fe60000000800 */
[----:B------:R-:W-:Y:S04]  /*23190*/  FMNMX.FTZ R37, R130, R37, !PT ;  /* 0x0000002582257209 */ /* 0x000fe80007810000 */
[----:B------:R-:W-:Y:S03]  /*231a0*/  FMNMX.FTZ R37, R131, R37, !PT ;  /* 0x0000002583257209 */ /* 0x000fe60007810000 */
[----:B------:R-:W-:Y:S10]  /*231b0*/  MUFU.EX2 R50, R50 ;  /* 0x0000003200327308 */ /* 0x000ff40000000800 */
[----:B------:R-:W-:Y:S10]  /*231c0*/  MUFU.EX2 R48, R44 ;  /* 0x0000002c00307308 */ /* 0x000ff40000000800 */
[----:B------:R-:W-:Y:S10]  /*231d0*/  MUFU.EX2 R11, R11 ;  /* 0x0000000b000b7308 */ /* 0x000ff40000000800 */
[----:B------:R-:W-:Y:S10]  /*231e0*/  MUFU.EX2 R32, R42 ;  /* 0x0000002a00207308 */ /* 0x000ff40000000800 */
[----:B------:R-:W-:Y:S01]  /*231f0*/  MUFU.EX2 R75, R75 ;  /* 0x0000004b004b7308 */ /* 0x000fe20000000800 */
[----:B---3--:R-:W-:Y:S04]  /*23200*/  FFMA.FTZ R2, R6, R9, R3 ;  /* 0x0000000906027223 */ /* 0x008fe80000010003 */
[C---:B------:R-:W-:Y:S01]  /*23210*/  FADD.FTZ R31, R7.reuse, R2 ;  /* 0x00000002071f7221 */ /* 0x040fe20000010000 */
[----:B------:R-:W-:Y:S01]  /*23220*/  F2FP.PACK_AB R7, R7, R3 ;  /* 0x000000030707723e */ /* 0x000fe200000000ff */
[----:B------:R-:W1:Y:S02]  /*23230*/  SHFL.BFLY PT, R2, R37, 0x2, 0x1f ;  /* 0x0c401f0025027f89 */ /* 0x000e6400000e0000 */
[----:B-1----:R-:W-:Y:S06]  /*23240*/  FMNMX.FTZ R37, R37, R2, !PT ;  /* 0x0000000225257209 */ /* 0x002fec0007810000 */
[----:B------:R-:W1:Y:S02]  /*23250*/  SHFL.BFLY PT, R2, R37, 0x1, 0x1f ;  /* 0x0c201f0025027f89 */ /* 0x000e6400000e0000 */
[----:B-1----:R-:W-:Y:S04]  /*23260*/  FMNMX.FTZ R37, R37, R2, !PT ;  /* 0x0000000225257209 */ /* 0x002fe80007810000 */
[C---:B------:R-:W-:Y:S01]  /*23270*/  FSETP.NEU.FTZ.AND P0, PT, R37.reuse, -INF , PT ;  /* 0xff8000002500780b */ /* 0x040fe20003f1d000 */
[----:B------:R-:W-:Y:S03]  /*23280*/  FMUL.FTZ R3, R0, R37 ;  /* 0x0000002500037220 */ /* 0x000fe60000410000 */
[----:B------:R-:W-:Y:S02]  /*23290*/  FSEL R2, R37, RZ, P0 ;  /* 0x000000ff25027208 */ /* 0x000fe40000000000 */
[----:B------:R-:W-:Y:S02]  /*232a0*/  FSEL R3, R3, RZ, P0 ;  /* 0x000000ff03037208 */ /* 0x000fe40000000000 */
[C---:B------:R-:W-:Y:S01]  /*232b0*/  LOP3.LUT P0, RZ, R219.reuse, 0x1, RZ, 0xc0, !PT ;  /* 0x00000001dbff7812 */ /* 0x040fe2000780c0ff */
[----:B------:R-:W-:Y:S02]  /*232c0*/  FADD.FTZ R2, -R2, R132 ;  /* 0x0000008402027221 */ /* 0x000fe40000010100 */
[--C-:B------:R-:W-:Y:S01]  /*232d0*/  FFMA.FTZ R5, R176, R0, -R3.reuse ;  /* 0x00000000b0057223 */ /* 0x100fe20000010803 */
[----:B------:R-:W-:Y:S01]  /*232e0*/  FSEL R104, R104, -INF , !P0 ;  /* 0xff80000068687808 */ /* 0x000fe20004000000 */
[----:B------:R-:W-:Y:S01]  /*232f0*/  FMUL.FTZ R2, R0, R2 ;  /* 0x0000000200027220 */ /* 0x000fe20000410000 */
[----:B------:R-:W-:Y:S01]  /*23300*/  LOP3.LUT P0, RZ, R219, 0x1000, RZ, 0xc0, !PT ;  /* 0x00001000dbff7812 */ /* 0x000fe2000780c0ff */
[-CC-:B------:R-:W-:Y:S02]  /*23310*/  FFMA.FTZ R101, R171, R0.reuse, -R3.reuse ;  /* 0x00000000ab657223 */ /* 0x180fe40000010803 */
[-CC-:B------:R-:W-:Y:S01]  /*23320*/  FFMA.FTZ R252, R66, R0.reuse, -R3.reuse ;  /* 0x0000000042fc7223 */ /* 0x180fe20000010803 */
[----:B------:R-:W-:Y:S01]  /*23330*/  FSEL R125, R125, -INF , !P0 ;  /* 0xff8000007d7d7808 */ /* 0x000fe20004000000 */
[-CC-:B------:R-:W-:Y:S02]  /*23340*/  FFMA.FTZ R225, R67, R0.reuse, -R3.reuse ;  /* 0x0000000043e17223 */ /* 0x180fe40000010803 */
[-CC-:B------:R-:W-:Y:S01]  /*23350*/  FFMA.FTZ R221, R70, R0.reuse, -R3.reuse ;  /* 0x0000000046dd7223 */ /* 0x180fe20000010803 */
[----:B------:R-:W2:Y:S01]  /*23360*/  LDL.LU R67, [R1+0x68] ;  /* 0x0000680001437983 */ /* 0x000ea20000300800 */
[-CC-:B------:R-:W-:Y:S01]  /*23370*/  FFMA.FTZ R218, R71, R0.reuse, -R3.reuse ;  /* 0x0000000047da7223 */ /* 0x180fe20000010803 */
[----:B------:R-:W-:Y:S01]  /*23380*/  MUFU.EX2 R70, R45 ;  /* 0x0000002d00467308 */ /* 0x000fe20000000800 */
[-CC-:B------:R-:W-:Y:S01]  /*23390*/  FFMA.FTZ R227, R82, R0.reuse, -R3.reuse ;  /* 0x0000000052e37223 */ /* 0x180fe20000010803 */
[----:B------:R-:W2:Y:S01]  /*233a0*/  LDL.LU R66, [R1+0x288] ;  /* 0x0002880001427983 */ /* 0x000ea20000300800 */
[-CC-:B------:R-:W-:Y:S02]  /*233b0*/  FFMA.FTZ R223, R83, R0.reuse, -R3.reuse ;  /* 0x0000000053df7223 */ /* 0x180fe40000010803 */
[-CC-:B------:R-:W-:Y:S01]  /*233c0*/  FFMA.FTZ R228, R86, R0.reuse, -R3.reuse ;  /* 0x0000000056e47223 */ /* 0x180fe20000010803 */
[----:B------:R-:W2:Y:S01]  /*233d0*/  LDL.64 R214, [R1+0x78] ;  /* 0x0000780001d67983 */ /* 0x000ea20000100a00 */
[-CC-:B------:R-:W-:Y:S02]  /*233e0*/  FFMA.FTZ R224, R87, R0.reuse, -R3.reuse ;  /* 0x0000000057e07223 */ /* 0x180fe40000010803 */
[-CC-:B------:R-:W-:Y:S02]  /*233f0*/  FFMA.FTZ R205, R98, R0.reuse, -R3.reuse ;  /* 0x0000000062cd7223 */ /* 0x180fe40000010803 */
[-CC-:B------:R-:W-:Y:S01]  /*23400*/  FFMA.FTZ R206, R99, R0.reuse, -R3.reuse ;  /* 0x0000000063ce7223 */ /* 0x180fe20000010803 */
[----:B------:R1:W2:Y:S01]  /*23410*/  LDL.S16 R71, [R1+0x1dc] ;  /* 0x0001dc0001477983 */ /* 0x0002a20000100600 */
[-CC-:B------:R-:W-:Y:S02]  /*23420*/  FFMA.FTZ R249, R102, R0.reuse, -R3.reuse ;  /* 0x0000000066f97223 */ /* 0x180fe40000010803 */
[-CC-:B------:R-:W-:Y:S01]  /*23430*/  FFMA.FTZ R248, R103, R0.reuse, -R3.reuse ;  /* 0x0000000067f87223 */ /* 0x180fe20000010803 */
[----:B------:R1:W2:Y:S01]  /*23440*/  LDL.S16 R43, [R1+0x1d8] ;  /* 0x0001d800012b7983 */ /* 0x0002a20000100600 */
[-CC-:B------:R-:W-:Y:S02]  /*23450*/  FFMA.FTZ R244, R114, R0.reuse, -R3.reuse ;  /* 0x0000000072f47223 */ /* 0x180fe40000010803 */
        /* <DEDUP_REMOVED lines=18> */
[----:B------:R-:W-:Y:S02]  /*23580*/  FFMA.FTZ R132, R55, R0, -R3 ;  /* 0x0000000037847223 */ /* 0x000fe40000010803 */
[----:B------:R-:W-:Y:S02]  /*23590*/  IMAD.MOV.U32 R82, RZ, RZ, R78 ;  /* 0x000000ffff527224 */ /* 0x000fe400078e004e */
[----:B------:R-:W-:Y:S01]  /*235a0*/  IMAD.MOV.U32 R102, RZ, RZ, R84 ;  /* 0x000000ffff667224 */ /* 0x000fe200078e0054 */
[----:B------:R-:W-:Y:S01]  /*235b0*/  MUFU.EX2 R3, R5 ;  /* 0x0000000500037308 */ /* 0x000fe20000000800 */
[----:B------:R-:W-:Y:S09]  /*235c0*/  IMAD.MOV.U32 R103, RZ, RZ, R82 ;  /* 0x000000ffff677224 */ /* 0x000ff200078e0052 */
[----:B------:R-:W4:Y:S10]  /*235d0*/  MUFU.EX2 R35, R2 ;  /* 0x0000000200237308 */ /* 0x000f340000000800 */
[----:B------:R1:W-:Y:S10]  /*235e0*/  MUFU.EX2 R5, R49 ;  /* 0x0000003100057308 */ /* 0x0003f40000000800 */
[----:B------:R-:W1:Y:S01]  /*235f0*/  MUFU.EX2 R14, R14 ;  /* 0x0000000e000e7308 */ /* 0x000e620000000800 */
[----:B----4-:R-:W-:Y:S04]  /*23600*/  FFMA.FTZ R2, R35, R10, R3 ;  /* 0x0000000a23027223 */ /* 0x010fe80000010003 */
[C---:B------:R-:W-:Y:S01]  /*23610*/  FADD.FTZ R21, R9.reuse, R2 ;  /* 0x0000000209157221 */ /* 0x040fe20000010000 */
[----:B------:R-:W-:Y:S04]  /*23620*/  FMNMX.FTZ R2, R8, R133, !PT ;  /* 0x0000008508027209 */ /* 0x000fe80007810000 */
[----:B------:R-:W4:Y:S01]  /*23630*/  MUFU.EX2 R63, R63 ;  /* 0x0000003f003f7308 */ /* 0x000f220000000800 */
[----:B------:R-:W-:Y:S02]  /*23640*/  F2FP.PACK_AB R9, R9, R3 ;  /* 0x000000030909723e */ /* 0x000fe400000000ff */
[----:B------:R-:W-:Y:S01]  /*23650*/  FMNMX.FTZ R2, R19, R2, !PT ;  /* 0x0000000213027209 */ /* 0x000fe20007810000 */
[----:B-1----:R-:W2:Y:S03]  /*23660*/  LDL R49, [R1+0x2bc] ;  /* 0x0002bc0001317983 */ /* 0x002ea60000100800 */
[----:B------:R-:W-:Y:S03]  /*23670*/  FMNMX.FTZ R2, R12, R2, !PT ;  /* 0x000000020c027209 */ /* 0x000fe60007810000 */
[----:B------:R-:W-:Y:S01]  /*23680*/  MUFU.EX2 R13, R13 ;  /* 0x0000000d000d7308 */ /* 0x000fe20000000800 */
[----:B------:R-:W-:Y:S01]  /*23690*/  FMNMX.FTZ R2, R34, R2, !PT ;  /* 0x0000000222027209 */ /* 0x000fe20007810000 */
[----:B------:R-:W-:Y:S03]  /*236a0*/  FADD.FTZ R21, R14, R21 ;  /* 0x000000150e157221 */ /* 0x000fe60000010000 */
[----:B------:R-:W-:Y:S04]  /*236b0*/  FMNMX.FTZ R2, R168, R2, !PT ;  /* 0x00000002a8027209 */ /* 0x000fe80007810000 */
[----:B------:R-:W-:Y:S01]  /*236c0*/  FMNMX.FTZ R2, R170, R2, !PT ;  /* 0x00000002aa027209 */ /* 0x000fe20007810000 */
[----:B------:R-:W-:Y:S03]  /*236d0*/  MUFU.EX2 R54, R54 ;  /* 0x0000003600367308 */ /* 0x000fe60000000800 */
[----:B------:R-:W-:Y:S01]  /*236e0*/  FMNMX.FTZ R2, R184, R2, !PT ;  /* 0x00000002b8027209 */ /* 0x000fe20007810000 */
[C---:B----4-:R-:W-:Y:S01]  /*236f0*/  FADD.FTZ R21, R63.reuse, R21 ;  /* 0x000000153f157221 */ /* 0x050fe20000010000 */
[----:B------:R-:W-:Y:S02]  /*23700*/  F2FP.PACK_AB R63, R63, R14 ;  /* 0x0000000e3f3f723e */ /* 0x000fe400000000ff */
[----:B------:R-:W-:Y:S03]  /*23710*/  FMNMX.FTZ R2, R185, R2, !PT ;  /* 0x00000002b9027209 */ /* 0x000fe60007810000 */
[----:B------:R-:W-:Y:S01]  /*23720*/  MUFU.EX2 R52, R52 ;  /* 0x0000003400347308 */ /* 0x000fe20000000800 */
[----:B------:R-:W-:Y:S04]  /*23730*/  FMNMX.FTZ R2, R195, R2, !PT ;  /* 0x00000002c3027209 */ /* 0x000fe80007810000 */
        /* <DEDUP_REMOVED lines=22> */
[----:B------:R-:W-:Y:S05]  /*238a0*/  FMNMX.FTZ R36, R125, R36, !PT ;  /* 0x000000247d247209 */ /* 0x000fea0007810000 */
[----:B------:R-:W1:Y:S02]  /*238b0*/  SHFL.BFLY PT, R2, R36, 0x2, 0x1f ;  /* 0x0c401f0024027f89 */ /* 0x000e6400000e0000 */
[----:B-1----:R-:W-:Y:S06]  /*238c0*/  FMNMX.FTZ R36, R36, R2, !PT ;  /* 0x0000000224247209 */ /* 0x002fec0007810000 */
[----:B------:R-:W1:Y:S02]  /*238d0*/  SHFL.BFLY PT, R2, R36, 0x1, 0x1f ;  /* 0x0c201f0024027f89 */ /* 0x000e6400000e0000 */
[----:B-1----:R-:W-:Y:S04]  /*238e0*/  FMNMX.FTZ R36, R36, R2, !PT ;  /* 0x0000000224247209 */ /* 0x002fe80007810000 */
[----:B------:R-:W-:Y:S01]  /*238f0*/  FSETP.NEU.FTZ.AND P0, PT, R36, -INF , PT ;  /* 0xff8000002400780b */ /* 0x000fe20003f1d000 */
[----:B------:R-:W-:Y:S03]  /*23900*/  FMUL.FTZ R10, R0, R36 ;  /* 0x00000024000a7220 */ /* 0x000fe60000410000 */
[----:B------:R-:W-:Y:S02]  /*23910*/  FSEL R2, R36, RZ, P0 ;  /* 0x000000ff24027208 */ /* 0x000fe40000000000 */
[----:B------:R-:W-:Y:S03]  /*23920*/  FSEL R10, R10, RZ, P0 ;  /* 0x000000ff0a0a7208 */ /* 0x000fe60000000000 */
[----:B------:R-:W-:Y:S02]  /*23930*/  FADD.FTZ R2, -R2, R133 ;  /* 0x0000008502027221 */ /* 0x000fe40000010100 */
[--C-:B------:R-:W-:Y:S02]  /*23940*/  FFMA.FTZ R3, R8, R0, -R10.reuse ;  /* 0x0000000008037223 */ /* 0x100fe4000001080a */
[----:B------:R-:W-:Y:S01]  /*23950*/  FMUL.FTZ R2, R0, R2 ;  /* 0x0000000200027220 */ /* 0x000fe20000410000 */
[----:B------:R-:W1:Y:S01]  /*23960*/  MUFU.EX2 R8, R20 ;  /* 0x0000001400087308 */ /* 0x000e620000000800 */
[-CC-:B------:R-:W-:Y:S02]  /*23970*/  FFMA.FTZ R131, R105, R0.reuse, -R10.reuse ;  /* 0x0000000069837223 */ /* 0x180fe4000001080a */
[-CC-:B------:R-:W-:Y:S02]  /*23980*/  FFMA.FTZ R117, R89, R0.reuse, -R10.reuse ;  /* 0x0000000059757223 */ /* 0x180fe4000001080a */
[-CC-:B------:R-:W-:Y:S02]  /*23990*/  FFMA.FTZ R112, R94, R0.reuse, -R10.reuse ;  /* 0x000000005e707223 */ /* 0x180fe4000001080a */
[-CC-:B------:R-:W-:Y:S02]  /*239a0*/  FFMA.FTZ R114, R79, R0.reuse, -R10.reuse ;  /* 0x000000004f727223 */ /* 0x180fe4000001080a */
[-CC-:B------:R-:W-:Y:S01]  /*239b0*/  FFMA.FTZ R122, R92, R0.reuse, -R10.reuse ;  /* 0x000000005c7a7223 */ /* 0x180fe2000001080a */
[----:B------:R4:W-:Y:S01]  /*239c0*/  MUFU.EX2 R23, R3 ;  /* 0x0000000300177308 */ /* 0x0009e20000000800 */
[-CC-:B------:R-:W-:Y:S02]  /*239d0*/  FFMA.FTZ R186, R186, R0.reuse, -R10.reuse ;  /* 0x00000000baba7223 */ /* 0x180fe4000001080a */
[-CC-:B------:R-:W-:Y:S02]  /*239e0*/  FFMA.FTZ R76, R192, R0.reuse, -R10.reuse ;  /* 0x00000000c04c7223 */ /* 0x180fe4000001080a */
[-CC-:B------:R-:W-:Y:S02]  /*239f0*/  FFMA.FTZ R78, R189, R0.reuse, -R10.reuse ;  /* 0x00000000bd4e7223 */ /* 0x180fe4000001080a */
[-CC-:B------:R-:W-:Y:S02]  /*23a00*/  FFMA.FTZ R97, R187, R0.reuse, -R10.reuse ;  /* 0x00000000bb617223 */ /* 0x180fe4000001080a */
[-CC-:B------:R-:W-:Y:S01]  /*23a10*/  FFMA.FTZ R126, R104, R0.reuse, -R10.reuse ;  /* 0x00000000687e7223 */ /* 0x180fe2000001080a */
[----:B------:R-:W-:Y:S01]  /*23a20*/  MUFU.EX2 R189, R235 ;  /* 0x000000eb00bd7308 */ /* 0x000fe20000000800 */
[-CC-:B------:R-:W-:Y:S02]  /*23a30*/  FFMA.FTZ R192, R125, R0.reuse, -R10.reuse ;  /* 0x000000007dc07223 */ /* 0x180fe4000001080a */
[--C-:B------:R-:W-:Y:S01]  /*23a40*/  FFMA.FTZ R115, R77, R0, -R10.reuse ;  /* 0x000000004d737223 */ /* 0x100fe2000001080a */
[----:B-1----:R-:W-:Y:S01]  /*23a50*/  F2FP.PACK_AB R118, R5, R8 ;  /* 0x000000080576723e */ /* 0x002fe200000000ff */
[-CC-:B------:R-:W-:Y:S02]  /*23a60*/  FFMA.FTZ R93, R190, R0.reuse, -R10.reuse ;  /* 0x00000000be5d7223 */ /* 0x180fe4000001080a */
[-CC-:B------:R-:W-:Y:S02]  /*23a70*/  FFMA.FTZ R190, R120, R0.reuse, -R10.reuse ;  /* 0x0000000078be7223 */ /* 0x180fe4000001080a */
[-CC-:B------:R-:W-:Y:S01]  /*23a80*/  FFMA.FTZ R106, R188, R0.reuse, -R10.reuse ;  /* 0x00000000bc6a7223 */ /* 0x180fe2000001080a */
[----:B------:R-:W-:Y:S01]  /*23a90*/  MUFU.EX2 R77, R199 ;  /* 0x000000c7004d7308 */ /* 0x000fe20000000800 */
[-CC-:B------:R-:W-:Y:S02]  /*23aa0*/  FFMA.FTZ R188, R109, R0.reuse, -R10.reuse ;  /* 0x000000006dbc7223 */ /* 0x180fe4000001080a */
[-CC-:B------:R-:W-:Y:S02]  /*23ab0*/  FFMA.FTZ R116, R88, R0.reuse, -R10.reuse ;  /* 0x0000000058747223 */ /* 0x180fe4000001080a */
[-CC-:B----4-:R-:W-:Y:S02]  /*23ac0*/  FFMA.FTZ R3, R19, R0.reuse, -R10.reuse ;  /* 0x0000000013037223 */ /* 0x190fe4000001080a */
[-CC-:B------:R-:W-:Y:S03]  /*23ad0*/  FFMA.FTZ R123, R47, R0.reuse, -R10.reuse ;  /* 0x000000002f7b7223 */ /* 0x180fe6000001080a */
[----:B------:R1:W-:Y:S10]  /*23ae0*/  MUFU.EX2 R22, R3 ;  /* 0x0000000300167308 */ /* 0x0003f40000000800 */
[----:B------:R-:W-:Y:S10]  /*23af0*/  MUFU.EX2 R93, R93 ;  /* 0x0000005d005d7308 */ /* 0x000ff40000000800 */
[----:B------:R-:W-:Y:S01]  /*23b00*/  MUFU.EX2 R78, R78 ;  /* 0x0000004e004e7308 */ /* 0x000fe20000000800 */
[-CC-:B-1----:R-:W-:Y:S09]  /*23b10*/  FFMA.FTZ R3, R12, R0.reuse, -R10.reuse ;  /* 0x000000000c037223 */ /* 0x182ff2000001080a */
[----:B------:R1:W-:Y:S10]  /*23b20*/  MUFU.EX2 R12, R41 ;  /* 0x00000029000c7308 */ /* 0x0003f40000000800 */
[----:B------:R4:W-:Y:S10]  /*23b30*/  MUFU.EX2 R27, R3 ;  /* 0x00000003001b7308 */ /* 0x0009f40000000800 */
[----:B------:R-:W-:Y:S01]  /*23b40*/  MUFU.EX2 R106, R106 ;  /* 0x0000006a006a7308 */ /* 0x000fe20000000800 */
[----:B-1----:R-:W3:Y:S09]  /*23b50*/  LDL R41, [R1+0x2d8] ;  /* 0x0002d80001297983 */ /* 0x002ef20000100800 */
[----:B------:R-:W-:Y:S01]  /*23b60*/  MUFU.EX2 R187, R216 ;  /* 0x000000d800bb7308 */ /* 0x000fe20000000800 */
[-CC-:B----4-:R-:W-:Y:S02]  /*23b70*/  FFMA.FTZ R3, R34, R0.reuse, -R10.reuse ;  /* 0x0000000022037223 */ /* 0x190fe4000001080a */
[----:B------:R-:W4:Y:S07]  /*23b80*/  LDL R34, [R1+0x2c0] ;  /* 0x0002c00001227983 */ /* 0x000f2e0000100800 */
[----:B------:R1:W-:Y:S10]  /*23b90*/  MUFU.EX2 R51, R3 ;  /* 0x0000000300337308 */ /* 0x0003f40000000800 */
[----:B------:R-:W-:Y:S10]  /*23ba0*/  MUFU.EX2 R192, R192 ;  /* 0x000000c000c07308 */ /* 0x000ff40000000800 */
[----:B------:R-:W-:Y:S01]  /*23bb0*/  MUFU.EX2 R188, R188 ;  /* 0x000000bc00bc7308 */ /* 0x000fe20000000800 */
[-CC-:B-1----:R-:W-:Y:S09]  /*23bc0*/  FFMA.FTZ R3, R168, R0.reuse, -R10.reuse ;  /* 0x00000000a8037223 */ /* 0x182ff2000001080a */
[----:B------:R1:W-:Y:S02]  /*23bd0*/  MUFU.EX2 R28, R3 ;  /* 0x00000003001c7308 */ /* 0x0003e40000000800 */
[----:B-1----:R-:W-:Y:S08]  /*23be0*/  FFMA.FTZ R3, R170, R0, -R10 ;  /* 0x00000000aa037223 */ /* 0x002ff0000001080a */
[----:B------:R-:W-:Y:S10]  /*23bf0*/  MUFU.EX2 R46, R3 ;  /* 0x00000003002e7308 */ /* 0x000ff40000000800 */
[----:B------:R1:W2:Y:S02]  /*23c00*/  MUFU.EX2 R3, R2 ;  /* 0x0000000200037308 */ /* 0x0002a40000000800 */
[----:B-1----:R-:W-:Y:S02]  /*23c10*/  FMUL.FTZ R2, R0, R4 ;  /* 0x0000000400027220 */ /* 0x002fe40000410000 */
[----:B--2---:R-:W-:Y:S02]  /*23c20*/  FFMA.FTZ R4, R3, R67, R23 ;  /* 0x0000004303047223 */ /* 0x004fe40000010017 */
[----:B------:R1:W2:Y:S02]  /*23c30*/  LDL.S16 R67, [R1+0x1bc] ;  /* 0x0001bc0001437983 */ /* 0x0002a40000100600 */
[C---:B------:R-:W-:Y:S01]  /*23c40*/  FADD.FTZ R20, R22.reuse, R4 ;  /* 0x0000000416147221 */ /* 0x040fe20000010000 */
[----:B------:R-:W-:Y:S01]  /*23c50*/  F2FP.PACK_AB R4, R22, R23 ;  /* 0x000000171604723e */ /* 0x000fe200000000ff */
[----:B------:R-:W-:Y:S01]  /*23c60*/  FADD.FTZ R22, R16, R31 ;  /* 0x0000001f10167221 */ /* 0x000fe20000010000 */
[----:B------:R-:W1:Y:S01]  /*23c70*/  MUFU.EX2 R2, R2 ;  /* 0x0000000200027308 */ /* 0x000e620000000800 */
[----:B------:R1:W2:Y:S01]  /*23c80*/  LDL.S16 R31, [R1+0x1b8] ;  /* 0x0001b800011f7983 */ /* 0x0002a20000100600 */
[C---:B------:R-:W-:Y:S01]  /*23c90*/  PRMT R44, R4.reuse, 0x7632, R44 ;  /* 0x00007632042c7816 */ /* 0x040fe2000000002c */
[C---:B------:R-:W-:Y:S01]  /*23ca0*/  FADD.FTZ R22, R59.reuse, R22 ;  /* 0x000000163b167221 */ /* 0x040fe20000010000 */
[----:B------:R-:W-:Y:S01]  /*23cb0*/  F2FP.PACK_AB R59, R59, R16 ;  /* 0x000000103b3b723e */ /* 0x000fe200000000ff */
[----:B------:R-:W-:Y:S01]  /*23cc0*/  FADD.FTZ R16, R27, R20 ;  /* 0x000000141b107221 */ /* 0x000fe20000010000 */
[----:B------:R-:W-:Y:S04]  /*23cd0*/  PRMT R90, R4, 0x5410, R44 ;  /* 0x00005410045a7816 */ /* 0x000fe8000000002c */
[----:B------:R-:W-:Y:S01]  /*23ce0*/  MUFU.EX2 R23, R72 ;  /* 0x0000004800177308 */ /* 0x000fe20000000800 */
[----:B-1----:R-:W-:Y:S02]  /*23cf0*/  FFMA.FTZ R19, R2, R66, R24 ;  /* 0x0000004202137223 */ /* 0x002fe40000010018 */
[----:B------:R1:W2:Y:S02]  /*23d00*/  LDL.S16 R66, [R1+0x1d4] ;  /* 0x0001d40001427983 */ /* 0x0002a40000100600 */
[C---:B------:R-:W-:Y:S01]  /*23d10*/  FADD.FTZ R19, R57.reuse, R19 ;  /* 0x0000001339137221 */ /* 0x040fe20000010000 */
[----:B------:R-:W-:Y:S04]  /*23d20*/  F2FP.PACK_AB R57, R57, R24 ;  /* 0x000000183939723e */ /* 0x000fe800000000ff */
[----:B------:R-:W1:Y:S01]  /*23d30*/  MUFU.EX2 R24, R58 ;  /* 0x0000003a00187308 */ /* 0x000e620000000800 */
[----:B------:R-:W-:Y:S01]  /*23d40*/  FADD.FTZ R14, R26, R19 ;  /* 0x000000131a0e7221 */ /* 0x000fe20000010000 */
[----:B------:R-:W-:Y:S01]  /*23d50*/  PRMT R55, R57, 0x7632, R55 ;  /* 0x0000763239377816 */ /* 0x000fe20000000037 */
[C---:B------:R-:W-:Y:S01]  /*23d60*/  FADD.FTZ R19, R51.reuse, R16 ;  /* 0x0000001033137221 */ /* 0x040fe20000010000 */
[----:B------:R-:W-:Y:S01]  /*23d70*/  F2FP.PACK_AB R51, R51, R27 ;  /* 0x0000001b3333723e */ /* 0x000fe200000000ff */
[----:B------:R-:W-:Y:S01]  /*23d80*/  FADD.FTZ R16, R15, R22 ;  /* 0x000000160f107221 */ /* 0x000fe20000010000 */
[----:B------:R-:W-:Y:S01]  /*23d90*/  PRMT R92, R57, 0x5410, R55 ;  /* 0x00005410395c7816 */ /* 0x000fe20000000037 */
[----:B------:R-:W-:Y:S01]  /*23da0*/  FADD.FTZ R14, R25, R14 ;  /* 0x0000000e190e7221 */ /* 0x000fe20000010000 */
[C---:B------:R-:W-:Y:S01]  /*23db0*/  PRMT R45, R51.reuse, 0x7632, R45 ;  /* 0x00007632332d7816 */ /* 0x040fe2000000002d */
[C---:B------:R-:W-:Y:S01]  /*23dc0*/  FADD.FTZ R20, R40.reuse, R16 ;  /* 0x0000001028147221 */ /* 0x040fe20000010000 */
[----:B------:R-:W-:Y:S01]  /*23dd0*/  F2FP.PACK_AB R40, R40, R15 ;  /* 0x0000000f2828723e */ /* 0x000fe200000000ff */
[----:B------:R-:W-:Y:S01]  /*23de0*/  FADD.FTZ R15, R28, R19 ;  /* 0x000000131c0f7221 */ /* 0x000fe20000010000 */
[----:B------:R-:W-:Y:S01]  /*23df0*/  PRMT R83, R51, 0x5410, R45 ;  /* 0x0000541033537816 */ /* 0x000fe2000000002d */
[----:B------:R-:W-:Y:S01]  /*23e00*/  FADD.FTZ R16, R13, R21 ;  /* 0x000000150d107221 */ /* 0x000fe20000010000 */
[----:B------:R1:W-:Y:S01]  /*23e10*/  MUFU.EX2 R22, R62 ;  /* 0x0000003e00167308 */ /* 0x0003e20000000800 */
[C---:B------:R-:W-:Y:S01]  /*23e20*/  FADD.FTZ R26, R46.reuse, R15 ;  /* 0x0000000f2e1a7221 */ /* 0x040fe20000010000 */
[----:B------:R-:W-:Y:S01]  /*23e30*/  F2FP.PACK_AB R46, R46, R28 ;  /* 0x0000001c2e2e723e */ /* 0x000fe200000000ff */
[----:B------:R-:W-:Y:S02]  /*23e40*/  FADD.FTZ R15, R18, R20 ;  /* 0x00000014120f7221 */ /* 0x000fe40000010000 */
[C---:B------:R-:W-:Y:S01]  /*23e50*/  FADD.FTZ R16, R54.reuse, R16 ;  /* 0x0000001036107221 */ /* 0x040fe20000010000 */
[----:B------:R-:W-:Y:S01]  /*23e60*/  F2FP.PACK_AB R54, R54, R13 ;  /* 0x0000000d3636723e */ /* 0x000fe200000000ff */
[----:B------:R-:W-:Y:S02]  /*23e70*/  FADD.FTZ R14, R29, R14 ;  /* 0x0000000e1d0e7221 */ /* 0x000fe40000010000 */
[C---:B------:R-:W-:Y:S01]  /*23e80*/  FADD.FTZ R15, R50.reuse, R15 ;  /* 0x0000000f320f7221 */ /* 0x040fe20000010000 */
[----:B------:R-:W-:Y:S01]  /*23e90*/  F2FP.PACK_AB R50, R50, R18 ;  /* 0x000000123232723e */ /* 0x000fe200000000ff */
[----:B------:R-:W-:Y:S01]  /*23ea0*/  FADD.FTZ R13, R17, R16 ;  /* 0x00000010110d7221 */ /* 0x000fe20000010000 */
[----:B-1----:R-:W-:Y:S01]  /*23eb0*/  F2FP.PACK_AB R119, R23, R24 ;  /* 0x000000181777723e */ /* 0x002fe200000000ff */
[C---:B------:R-:W-:Y:S01]  /*23ec0*/  FADD.FTZ R14, R48.reuse, R14 ;  /* 0x0000000e300e7221 */ /* 0x040fe20000010000 */
[----:B------:R-:W-:Y:S01]  /*23ed0*/  PRMT R58, R59, 0x7632, R58 ;  /* 0x000076323b3a7816 */ /* 0x000fe2000000003a */
[----:B------:R-:W-:Y:S01]  /*23ee0*/  FADD.FTZ R15, R11, R15 ;  /* 0x0000000f0b0f7221 */ /* 0x000fe20000010000 */
[----:B------:R-:W-:Y:S01]  /*23ef0*/  F2FP.PACK_AB R48, R48, R29 ;  /* 0x0000001d3030723e */ /* 0x000fe200000000ff */
[----:B------:R-:W-:Y:S01]  /*23f00*/  FADD.FTZ R98, R52, R13 ;  /* 0x0000000d34627221 */ /* 0x000fe20000010000 */
[----:B------:R-:W-:Y:S01]  /*23f10*/  LOP3.LUT R13, R215, R203, RZ, 0x3c, !PT ;  /* 0x000000cbd70d7212 */ /* 0x000fe200078e3cff */
[----:B------:R-:W-:Y:S01]  /*23f20*/  FADD.FTZ R14, R30, R14 ;  /* 0x0000000e1e0e7221 */ /* 0x000fe20000010000 */
[----:B------:R-:W-:Y:S01]  /*23f30*/  F2FP.PACK_AB R52, R52, R17 ;  /* 0x000000113434723e */ /* 0x000fe200000000ff */
[C---:B------:R-:W-:Y:S01]  /*23f40*/  FADD.FTZ R15, R56.reuse, R15 ;  /* 0x0000000f380f7221 */ /* 0x040fe20000010000 */
[----:B------:R-:W-:Y:S01]  /*23f50*/  F2FP.PACK_AB R56, R56, R11 ;  /* 0x0000000b3838723e */ /* 0x000fe200000000ff */
[----:B------:R-:W-:Y:S01]  /*23f60*/  MUFU.EX2 R21, R64 ;  /* 0x0000004000157308 */ /* 0x000fe20000000800 */
[----:B------:R-:W-:Y:S01]  /*23f70*/  PRMT R62, R63, 0x7632, R62 ;  /* 0x000076323f3e7816 */ /* 0x000fe2000000003e */
[C---:B------:R-:W-:Y:S01]  /*23f80*/  FADD.FTZ R14, R60.reuse, R14 ;  /* 0x0000000e3c0e7221 */ /* 0x040fe20000010000 */
[----:B------:R-:W-:Y:S02]  /*23f90*/  F2FP.PACK_AB R60, R60, R30 ;  /* 0x0000001e3c3c723e */ /* 0x000fe400000000ff */
[----:B------:R-:W-:Y:S01]  /*23fa0*/  PRMT R84, R59, 0x5410, R58 ;  /* 0x000054103b547816 */ /* 0x000fe2000000003a */
[----:B------:R-:W-:Y:S01]  /*23fb0*/  FADD.FTZ R11, R32, R14 ;  /* 0x0000000e200b7221 */ /* 0x000fe20000010000 */
[----:B------:R-:W-:Y:S03]  /*23fc0*/  PRMT R82, R63, 0x5410, R62 ;  /* 0x000054103f527816 */ /* 0x000fe6000000003e */
[----:B------:R-:W1:Y:S01]  /*23fd0*/  MUFU.EX2 R20, R65 ;  /* 0x0000004100147308 */ /* 0x000e620000000800 */
[C---:B------:R-:W-:Y:S01]  /*23fe0*/  FADD.FTZ R11, R61.reuse, R11 ;  /* 0x0000000b3d0b7221 */ /* 0x040fe20000010000 */
[----:B------:R-:W-:Y:S02]  /*23ff0*/  F2FP.PACK_AB R61, R61, R32 ;  /* 0x000000203d3d723e */ /* 0x000fe400000000ff */
[----:B-1----:R-:W-:Y:S01]  /*24000*/  F2FP.PACK_AB R128, R20, R21 ;  /* 0x000000151480723e */ /* 0x002fe200000000ff */
[----:B---3--:R-:W-:Y:S05]  /*24010*/  IMAD.WIDE.U32 R212, R41, -0x2daee0ad, RZ ;  /* 0xd2511f5329d47825 */ /* 0x008fea00078e00ff */
[----:B------:R-:W1:Y:S01]  /*24020*/  MUFU.EX2 R41, R191 ;  /* 0x000000bf00297308 */ /* 0x000e620000000800 */
[----:B------:R-:W-:Y:S01]  /*24030*/  LOP3.LUT R17, R13, R213, RZ, 0x3c, !PT ;  /* 0x000000d50d117212 */ /* 0x000fe200078e3cff */
[----:B------:R-:W-:Y:S04]  /*24040*/  FADD.FTZ R13, R8, R15 ;  /* 0x0000000f080d7221 */ /* 0x000fe80000010000 */
[----:B------:R-:W-:Y:S01]  /*24050*/  IMAD.WIDE.U32 R14, R17, -0x326172a9, RZ ;  /* 0xcd9e8d57110e7825 */ /* 0x000fe200078e00ff */
[----:B----4-:R-:W-:Y:S03]  /*24060*/  LOP3.LUT R16, R34, R211, RZ, 0x3c, !PT ;  /* 0x000000d322107212 */ /* 0x010fe600078e3cff */
[----:B------:R-:W-:Y:S02]  /*24070*/  FADD.FTZ R13, R5, R13 ;  /* 0x0000000d050d7221 */ /* 0x000fe40000010000 */
[----:B------:R-:W-:Y:S02]  /*24080*/  FADD.FTZ R5, R33, R11 ;  /* 0x0000000b21057221 */ /* 0x000fe40000010000 */
[----:B------:R-:W-:Y:S04]  /*24090*/  IMAD.WIDE.U32 R182, R16, -0x2daee0ad, RZ ;  /* 0xd2511f5310b67825 */ /* 0x000fe800078e00ff */
[----:B------:R-:W-:Y:S01]  /*240a0*/  FADD.FTZ R8, R12, R13 ;  /* 0x0000000d0c087221 */ /* 0x000fe20000010000 */
[----:B------:R-:W-:Y:S01]  /*240b0*/  LOP3.LUT R16, R183, R49, R212, 0x96, !PT ;  /* 0x00000031b7107212 */ /* 0x000fe200078e96d4 */
[----:B------:R-:W-:Y:S01]  /*240c0*/  FADD.FTZ R5, R70, R5 ;  /* 0x0000000546057221 */ /* 0x000fe20000010000 */
[----:B------:R-:W-:Y:S01]  /*240d0*/  LOP3.LUT R13, R15, R232, R210, 0x96, !PT ;  /* 0x000000e80f0d7212 */ /* 0x000fe200078e96d2 */
[C---:B------:R-:W-:Y:S01]  /*240e0*/  FADD.FTZ R11, R75.reuse, R8 ;  /* 0x000000084b0b7221 */ /* 0x040fe20000010000 */
[----:B------:R-:W-:Y:S01]  /*240f0*/  F2FP.PACK_AB R75, R75, R12 ;  /* 0x0000000c4b4b723e */ /* 0x000fe200000000ff */
[----:B------:R-:W-:Y:S01]  /*24100*/  IMAD.WIDE.U32 R178, R16, -0x326172a9, RZ ;  /* 0xcd9e8d5710b27825 */ /* 0x000fe200078e00ff */
[----:B------:R-:W-:Y:S03]  /*24110*/  F2FP.PACK_AB R70, R70, R33 ;  /* 0x000000214646723e */ /* 0x000fe600000000ff */
[----:B------:R-:W-:Y:S01]  /*24120*/  IMAD.WIDE.U32 R12, R13, -0x2daee0ad, RZ ;  /* 0xd2511f530d0c7825 */ /* 0x000fe200078e00ff */
[----:B------:R-:W-:Y:S03]  /*24130*/  LOP3.LUT R18, R179, R233, R14, 0x96, !PT ;  /* 0x000000e9b3127212 */ /* 0x000fe600078e960e */
[----:B------:R-:W-:Y:S01]  /*24140*/  FADD.FTZ R5, R24, R5 ;  /* 0x0000000518057221 */ /* 0x000fe20000010000 */
[----:B------:R-:W-:Y:S01]  /*24150*/  LOP3.LUT R16, R13, R234, R182, 0x96, !PT ;  /* 0x000000ea0d107212 */ /* 0x000fe200078e96b6 */
[----:B------:R-:W-:Y:S04]  /*24160*/  IMAD.WIDE.U32 R18, R18, -0x2daee0ad, RZ ;  /* 0xd2511f5312127825 */ /* 0x000fe800078e00ff */
[----:B------:R-:W-:Y:S01]  /*24170*/  IMAD.WIDE.U32 R16, R16, -0x326172a9, RZ ;  /* 0xcd9e8d5710107825 */ /* 0x000fe200078e00ff */
[----:B------:R-:W-:Y:S03]  /*24180*/  LOP3.LUT R19, R19, R241, R12, 0x96, !PT ;  /* 0x000000f113137212 */ /* 0x000fe600078e960c */
[----:B------:R-:W-:Y:S01]  /*24190*/  FADD.FTZ R8, R23, R5 ;  /* 0x0000000517087221 */ /* 0x000fe20000010000 */
[----:B------:R-:W-:Y:S01]  /*241a0*/  LOP3.LUT R12, R17, R231, R178, 0x96, !PT ;  /* 0x000000e7110c7212 */ /* 0x000fe200078e96b2 */
[----:B------:R-:W-:Y:S04]  /*241b0*/  FADD.FTZ R5, R21, R11 ;  /* 0x0000000b15057221 */ /* 0x000fe80000010000 */
[----:B------:R-:W-:Y:S04]  /*241c0*/  IMAD.WIDE.U32 R12, R12, -0x2daee0ad, RZ ;  /* 0xd2511f530c0c7825 */ /* 0x000fe800078e00ff */
[----:B------:R-:W-:Y:S01]  /*241d0*/  FADD.FTZ R25, R20, R5 ;  /* 0x0000000514197221 */ /* 0x000fe20000010000 */
[----:B------:R-:W-:Y:S01]  /*241e0*/  LOP3.LUT R17, R13, R239, R18, 0x96, !PT ;  /* 0x000000ef0d117212 */ /* 0x000fe200078e9612 */
[----:B------:R-:W-:Y:S04]  /*241f0*/  IMAD.WIDE.U32 R18, R19, -0x326172a9, RZ ;  /* 0xcd9e8d5713127825 */ /* 0x000fe800078e00ff */
[----:B------:R-:W-:Y:S01]  /*24200*/  FADD.FTZ R5, R22, R8 ;  /* 0x0000000816057221 */ /* 0x000fe20000010000 */
[----:B------:R-:W-:Y:S01]  /*24210*/  LOP3.LUT R20, R19, R240, R16, 0x96, !PT ;  /* 0x000000f013147212 */ /* 0x000fe200078e9610 */
[----:B------:R-:W-:Y:S04]  /*24220*/  IMAD.WIDE.U32 R16, R17, -0x326172a9, RZ ;  /* 0xcd9e8d5711107825 */ /* 0x000fe800078e00ff */
[----:B------:R-:W-:Y:S01]  /*24230*/  IMAD.WIDE.U32 R20, R20, -0x2daee0ad, RZ ;  /* 0xd2511f5314147825 */ /* 0x000fe200078e00ff */
[----:B------:R-:W-:Y:S03]  /*24240*/  LOP3.LUT R18, R17, R238, R18, 0x96, !PT ;  /* 0x000000ee11127212 */ /* 0x000fe600078e9612 */
[----:B-1----:R-:W-:Y:S01]  /*24250*/  FADD.FTZ R23, R41, R5 ;  /* 0x0000000529177221 */ /* 0x002fe20000010000 */
[----:B------:R-:W-:Y:S02]  /*24260*/  LOP3.LUT R12, R21, R236, R12, 0x96, !PT ;  /* 0x000000ec150c7212 */ /* 0x000fe400078e960c */
[----:B------:R-:W-:Y:S03]  /*24270*/  F2FP.PACK_AB R41, R41, R22 ;  /* 0x000000162929723e */ /* 0x000fe600000000ff */
[----:B------:R-:W-:Y:S05]  /*24280*/  IMAD.WIDE.U32 R12, R12, -0x326172a9, RZ ;  /* 0xcd9e8d570c0c7825 */ /* 0x000fea00078e00ff */
[----:B------:R-:W-:Y:S02]  /*24290*/  LOP3.LUT R8, R13, R242, R16, 0x96, !PT ;  /* 0x000000f20d087212 */ /* 0x000fe400078e9610 */
[----:B------:R-:W-:Y:S02]  /*242a0*/  LOP3.LUT R21, R12, 0xff, RZ, 0xc0, !PT ;  /* 0x000000ff0c157812 */ /* 0x000fe400078ec0ff */
[C---:B------:R-:W-:Y:S02]  /*242b0*/  LOP3.LUT R5, R8.reuse, 0xff, RZ, 0xc0, !PT ;  /* 0x000000ff08057812 */ /* 0x040fe400078ec0ff */
[--C-:B------:R-:W-:Y:S02]  /*242c0*/  SHF.R.U32.HI R11, RZ, 0x10, R8.reuse ;  /* 0x00000010ff0b7819 */ /* 0x100fe40000011608 */
[----:B------:R-:W-:Y:S02]  /*242d0*/  ISETP.GE.U32.AND P4, PT, R217, R5, PT ;  /* 0x00000005d900720c */ /* 0x000fe40003f86070 */
[----:B------:R-:W-:Y:S02]  /*242e0*/  LOP3.LUT R5, R8, 0xffff, RZ, 0xc0, !PT ;  /* 0x0000ffff08057812 */ /* 0x000fe400078ec0ff */
[----:B------:R-:W-:Y:S02]  /*242f0*/  LOP3.LUT R11, R11, 0xff, RZ, 0xc0, !PT ;  /* 0x000000ff0b0b7812 */ /* 0x000fe400078ec0ff */
[----:B------:R-:W-:Y:S02]  /*24300*/  SHF.R.U32.HI R5, RZ, 0x8, R5 ;  /* 0x00000008ff057819 */ /* 0x000fe40000011605 */
[----:B------:R-:W-:Y:S02]  /*24310*/  ISETP.GE.U32.AND P2, PT, R217, R11, PT ;  /* 0x0000000bd900720c */ /* 0x000fe40003f46070 */
[----:B------:R-:W-:Y:S02]  /*24320*/  LOP3.LUT R5, R5, 0xffff, RZ, 0xc0, !PT ;  /* 0x0000ffff05057812 */ /* 0x000fe400078ec0ff */
[----:B------:R-:W-:Y:S01]  /*24330*/  SHF.R.U32.HI R8, RZ, 0x18, R8 ;  /* 0x00000018ff087819 */ /* 0x000fe20000011608 */
[----:B------:R-:W-:Y:S01]  /*24340*/  @!P4 HADD2 R71, -R7.H0_H0, -RZ.H0_H0 ;  /* 0xa00000ff0747c230 */ /* 0x000fe20000000900 */
[----:B------:R-:W-:Y:S02]  /*24350*/  ISETP.GE.U32.AND P3, PT, R217, R5, PT ;  /* 0x00000005d900720c */ /* 0x000fe40003f66070 */
[----:B------:R-:W-:Y:S02]  /*24360*/  PRMT R5, R7, 0x7632, R5 ;  /* 0x0000763207057816 */ /* 0x000fe40000000005 */
[----:B------:R-:W-:Y:S01]  /*24370*/  ISETP.GE.U32.AND P1, PT, R217, R8, PT ;  /* 0x00000008d900720c */ /* 0x000fe20003f26070 */
[----:B------:R-:W-:Y:S01]  /*24380*/  @!P4 STL.S16 [R1+0x1dc], R71 ;  /* 0x0001dc470100c387 */ /* 0x000fe20000100600 */
[----:B------:R-:W-:Y:S01]  /*24390*/  PRMT R8, R9, 0x7632, R8 ;  /* 0x0000763209087816 */ /* 0x000fe20000000008 */
[----:B--2---:R-:W-:Y:S01]  /*243a0*/  @!P2 HADD2 R67, -R9.H0_H0, -RZ.H0_H0 ;  /* 0xa00000ff0943a230 */ /* 0x004fe20000000900 */
[----:B------:R-:W-:Y:S01]  /*243b0*/  LOP3.LUT R11, R12, 0xffff, RZ, 0xc0, !PT ;  /* 0x0000ffff0c0b7812 */ /* 0x000fe200078ec0ff */
[----:B------:R1:W2:Y:S01]  /*243c0*/  LDL.S16 R22, [R1+0x1f8] ;  /* 0x0001f80001167983 */ /* 0x0002a20000100600 */
[----:B------:R-:W-:Y:S02]  /*243d0*/  ISETP.GE.U32.AND P5, PT, R217, R21, PT ;  /* 0x00000015d900720c */ /* 0x000fe40003fa6070 */
[----:B------:R-:W-:Y:S01]  /*243e0*/  SHF.R.U32.HI R11, RZ, 0x8, R11 ;  /* 0x00000008ff0b7819 */ /* 0x000fe2000001160b */
[----:B------:R-:W-:Y:S01]  /*243f0*/  @!P3 HADD2 R43, -R5.H0_H0, -RZ.H0_H0 ;  /* 0xa00000ff052bb230 */ /* 0x000fe20000000900 */
[----:B------:R-:W-:Y:S02]  /*24400*/  PRMT R86, R7, 0x5410, R5 ;  /* 0x0000541007567816 */ /* 0x000fe40000000005 */
[----:B------:R-:W-:Y:S01]  /*24410*/  LOP3.LUT R19, R11, 0xffff, RZ, 0xc0, !PT ;  /* 0x0000ffff0b137812 */ /* 0x000fe200078ec0ff */
[----:B------:R-:W-:Y:S01]  /*24420*/  @!P1 HADD2 R31, -R8.H0_H0, -RZ.H0_H0 ;  /* 0xa00000ff081f9230 */ /* 0x000fe20000000900 */
[----:B------:R-:W-:Y:S01]  /*24430*/  PRMT R64, R43, 0x7610, R64 ;  /* 0x000076102b407816 */ /* 0x000fe20000000040 */
[----:B------:R3:W-:Y:S01]  /*24440*/  @!P3 STL.S16 [R1+0x1d8], R43 ;  /* 0x0001d82b0100b387 */ /* 0x0007e20000100600 */
[----:B------:R-:W-:Y:S02]  /*24450*/  ISETP.GE.U32.AND P0, PT, R217, R19, PT ;  /* 0x00000013d900720c */ /* 0x000fe40003f06070 */
[----:B------:R-:W-:Y:S01]  /*24460*/  PRMT R33, R31, 0x7610, R33 ;  /* 0x000076101f217816 */ /* 0x000fe20000000021 */
[----:B------:R1:W4:Y:S01]  /*24470*/  LDL.S16 R17, [R1+0x1f0] ;  /* 0x0001f00001117983 */ /* 0x0003220000100600 */
[----:B------:R-:W-:Y:S02]  /*24480*/  SHF.R.U32.HI R11, RZ, 0x10, R12 ;  /* 0x00000010ff0b7819 */ /* 0x000fe4000001160c */
[----:B------:R-:W-:Y:S02]  /*24490*/  @!P3 PRMT R5, R64, 0x5410, RZ ;  /* 0x000054104005b816 */ /* 0x000fe400000000ff */
[----:B------:R-:W-:Y:S02]  /*244a0*/  LOP3.LUT R24, R11, 0xff, RZ, 0xc0, !PT ;  /* 0x000000ff0b187812 */ /* 0x000fe400078ec0ff */
[----:B------:R-:W-:Y:S01]  /*244b0*/  PRMT R42, R67, 0x7610, R42 ;  /* 0x00007610432a7816 */ /* 0x000fe2000000002a */
[----:B------:R-:W-:Y:S01]  /*244c0*/  ST.E.U16 [R174.64+0x2], R5 ;  /* 0x00000205ae007985 */ /* 0x000fe2000c101504 */
[----:B------:R-:W-:Y:S02]  /*244d0*/  PRMT R87, R9, 0x5410, R8 ;  /* 0x0000541009577816 */ /* 0x000fe40000000008 */
[----:B------:R-:W-:Y:S02]  /*244e0*/  @!P2 PRMT R9, R42, 0x5410, RZ ;  /* 0x000054102a09a816 */ /* 0x000fe400000000ff */
[----:B------:R-:W-:Y:S02]  /*244f0*/  PRMT R65, R71, 0x7610, R65 ;  /* 0x0000761047417816 */ /* 0x000fe40000000041 */
[----:B------:R-:W-:Y:S01]  /*24500*/  @!P1 PRMT R8, R33, 0x5410, RZ ;  /* 0x0000541021089816 */ /* 0x000fe200000000ff */
[----:B------:R-:W-:Y:S01]  /*24510*/  @!P5 HADD2 R66, -R59.H0_H0, -RZ.H0_H0 ;  /* 0xa00000ff3b42d230 */ /* 0x000fe20000000900 */
[----:B------:R-:W-:Y:S04]  /*24520*/  @!P4 PRMT R7, R65, 0x5410, RZ ;  /* 0x000054104107c816 */ /* 0x000fe800000000ff */
[----:B------:R-:W-:Y:S01]  /*24530*/  PRMT R30, R66, 0x7610, R30 ;  /* 0x00007610421e7816 */ /* 0x000fe2000000001e */
[----:B---3--:R1:W3:Y:S04]  /*24540*/  LDL.S16 R43, [R1+0x1f4] ;  /* 0x0001f400012b7983 */ /* 0x0082e80000100600 */
[----:B------:R-:W-:Y:S04]  /*24550*/  @!P2 STL.S16 [R1+0x1bc], R67 ;  /* 0x0001bc430100a387 */ /* 0x000fe80000100600 */
[----:B------:R1:W-:Y:S04]  /*24560*/  @!P1 STL.S16 [R1+0x1b8], R31 ;  /* 0x0001b81f01009387 */ /* 0x0003e80000100600 */
[----:B------:R-:W4:Y:S04]  /*24570*/  LDL R16, [R1+0x2b4] ;  /* 0x0002b40001107983 */ /* 0x000f280000100800 */
[----:B------:R-:W-:Y:S04]  /*24580*/  ST.E.U16 [R174.64], R7 ;  /* 0x00000007ae007985 */ /* 0x000fe8000c101504 */
[----:B-1----:R-:W4:Y:S04]  /*24590*/  LDL R31, [R1+0x2b8] ;  /* 0x0002b800011f7983 */ /* 0x002f280000100800 */
[----:B------:R-:W-:Y:S01]  /*245a0*/  @!P5 STL.S16 [R1+0x1d4], R66 ;  /* 0x0001d4420100d387 */ /* 0x000fe20000100600 */
[C---:B------:R-:W-:Y:S01]  /*245b0*/  ISETP.GE.U32.AND P5, PT, R217.reuse, R24, PT ;  /* 0x00000018d900720c */ /* 0x040fe20003fa6070 */
[----:B--2---:R-:W-:Y:S05]  /*245c0*/  @!P0 HADD2 R22, -R58.H0_H0, -RZ.H0_H0 ;  /* 0xa00000ff3a168230 */ /* 0x004fea0000000900 */
[----:B------:R-:W-:Y:S01]  /*245d0*/  PRMT R27, R22, 0x7610, R27 ;  /* 0x00007610161b7816 */ /* 0x000fe2000000001b */
[----:B------:R1:W-:Y:S02]  /*245e0*/  @!P0 STL.S16 [R1+0x1f8], R22 ;  /* 0x0001f81601008387 */ /* 0x0003e40000100600 */
[----:B-1----:R-:W-:Y:S01]  /*245f0*/  SHF.R.U32.HI R22, RZ, 0x18, R12 ;  /* 0x00000018ff167819 */ /* 0x002fe2000001160c */
[----:B------:R-:W-:Y:S03]  /*24600*/  IMAD.WIDE.U32 R12, R18, -0x2daee0ad, RZ ;  /* 0xd2511f53120c7825 */ /* 0x000fe600078e00ff */
[----:B------:R-:W-:Y:S01]  /*24610*/  ISETP.GE.U32.AND P0, PT, R217, R22, PT ;  /* 0x00000016d900720c */ /* 0x000fe20003f06070 */
[----:B---3--:R-:W-:Y:S01]  /*24620*/  @!P5 HADD2 R43, -R63.H0_H0, -RZ.H0_H0 ;  /* 0xa00000ff3f2bd230 */ /* 0x008fe20000000900 */
[C---:B------:R-:W-:Y:S02]  /*24630*/  LOP3.LUT R85, R12.reuse, 0xff, RZ, 0xc0, !PT ;  /* 0x000000ff0c557812 */ /* 0x040fe400078ec0ff */
[----:B------:R-:W-:Y:S02]  /*24640*/  LOP3.LUT R18, R12, 0xffff, RZ, 0xc0, !PT ;  /* 0x0000ffff0c127812 */ /* 0x000fe400078ec0ff */
[----:B------:R-:W-:Y:S01]  /*24650*/  PRMT R29, R43, 0x7610, R29 ;  /* 0x000076102b1d7816 */ /* 0x000fe2000000001d */
[----:B------:R1:W-:Y:S01]  /*24660*/  @!P5 STL.S16 [R1+0x1f4], R43 ;  /* 0x0001f42b0100d387 */ /* 0x0003e20000100600 */
[----:B------:R-:W-:Y:S02]  /*24670*/  SHF.R.U32.HI R100, RZ, 0x18, R12 ;  /* 0x00000018ff647819 */ /* 0x000fe4000001160c */
[----:B------:R-:W-:Y:S02]  /*24680*/  LOP3.LUT R11, R13, R237, R20, 0x96, !PT ;  /* 0x000000ed0d0b7212 */ /* 0x000fe400078e9614 */
[----:B------:R-:W-:Y:S01]  /*24690*/  SHF.R.U32.HI R7, RZ, 0x8, R18 ;  /* 0x00000008ff077819 */ /* 0x000fe20000011612 */
[----:B----4-:R-:W-:Y:S01]  /*246a0*/  @!P0 HADD2 R17, -R62.H0_H0, -RZ.H0_H0 ;  /* 0xa00000ff3e118230 */ /* 0x010fe20000000900 */
[--C-:B------:R-:W-:Y:S01]  /*246b0*/  SHF.R.U32.HI R5, RZ, 0x10, R11.reuse ;  /* 0x00000010ff057819 */ /* 0x100fe2000001160b */
[----:B------:R-:W-:Y:S01]  /*246c0*/  MUFU.EX2 R20, R196 ;  /* 0x000000c400147308 */ /* 0x000fe20000000800 */
[----:B------:R-:W-:Y:S02]  /*246d0*/  LOP3.LUT R67, R11, 0xff, RZ, 0xc0, !PT ;  /* 0x000000ff0b437812 */ /* 0x000fe400078ec0ff */
[----:B------:R-:W-:Y:S01]  /*246e0*/  PRMT R28, R17, 0x7610, R28 ;  /* 0x00007610111c7816 */ /* 0x000fe2000000001c */
[----:B------:R2:W-:Y:S01]  /*246f0*/  @!P0 STL.S16 [R1+0x1f0], R17 ;  /* 0x0001f01101008387 */ /* 0x0005e20000100600 */
[----:B------:R-:W-:Y:S02]  /*24700*/  LOP3.LUT R64, R5, 0xff, RZ, 0xc0, !PT ;  /* 0x000000ff05407812 */ /* 0x000fe400078ec0ff */
[----:B------:R-:W-:Y:S01]  /*24710*/  SHF.R.U32.HI R72, RZ, 0x18, R11 ;  /* 0x00000018ff487819 */ /* 0x000fe2000001160b */
[----:B------:R3:W4:Y:S01]  /*24720*/  LDL.S16 R33, [R1+0x26c] ;  /* 0x00026c0001217983 */ /* 0x0007220000100600 */
[----:B------:R-:W-:Y:S02]  /*24730*/  LOP3.LUT R11, R11, 0xffff, RZ, 0xc0, !PT ;  /* 0x0000ffff0b0b7812 */ /* 0x000fe400078ec0ff */
[----:B------:R-:W-:Y:S01]  /*24740*/  LOP3.LUT R91, R7, 0xffff, RZ, 0xc0, !PT ;  /* 0x0000ffff075b7812 */ /* 0x000fe200078ec0ff */
[----:B------:R3:W3:Y:S01]  /*24750*/  LDL.S16 R18, [R1+0x270] ;  /* 0x0002700001127983 */ /* 0x0006e20000100600 */
[----:B------:R-:W-:Y:S01]  /*24760*/  SHF.R.U32.HI R11, RZ, 0x8, R11 ;  /* 0x00000008ff0b7819 */ /* 0x000fe2000001160b */
[----:B-1----:R-:W1:Y:S01]  /*24770*/  MUFU.EX2 R43, R68 ;  /* 0x00000044002b7308 */ /* 0x002e620000000800 */
[----:B------:R-:W-:Y:S02]  /*24780*/  IADD3 R168, P0, R174, R31, RZ ;  /* 0x0000001faea87210 */ /* 0x000fe40007f1e0ff */
[----:B------:R-:W3:Y:S03]  /*24790*/  LDL R31, [R1+0x290] ;  /* 0x00029000011f7983 */ /* 0x000ee60000100800 */
[----:B------:R-:W-:Y:S01]  /*247a0*/  IMAD.X R169, R175, 0x1, R16, P0 ;  /* 0x00000001afa97824 */ /* 0x000fe200000e0610 */
[----:B--2---:R-:W-:Y:S04]  /*247b0*/  SHF.R.U32.HI R17, RZ, 0x10, R12 ;  /* 0x00000010ff117819 */ /* 0x004fe8000001160c */
[----:B------:R2:W-:Y:S01]  /*247c0*/  ST.E.U16 [R168.64+0x2], R8 ;  /* 0x00000208a8007985 */ /* 0x0005e2000c101504 */
[----:B------:R-:W2:Y:S01]  /*247d0*/  MUFU.EX2 R12, R69 ;  /* 0x00000045000c7308 */ /* 0x000ea20000000800 */
[----:B------:R-:W-:Y:S02]  /*247e0*/  LOP3.LUT R99, R17, 0xff, RZ, 0xc0, !PT ;  /* 0x000000ff11637812 */ /* 0x000fe400078ec0ff */
[----:B------:R3:W-:Y:S01]  /*247f0*/  ST.E.U16 [R168.64], R9 ;  /* 0x00000009a8007985 */ /* 0x0007e2000c101504 */
[----:B-1----:R-:W-:Y:S01]  /*24800*/  FADD.FTZ R13, R43, R25 ;  /* 0x000000192b0d7221 */ /* 0x002fe20000010000 */
[C---:B--2---:R-:W-:Y:S03]  /*24810*/  F2FP.PACK_AB R43, R12.reuse, R43 ;  /* 0x0000002b0c2b723e */ /* 0x044fe600000000ff */
[----:B------:R-:W-:Y:S01]  /*24820*/  FADD.FTZ R16, R12, R13 ;  /* 0x0000000d0c107221 */ /* 0x000fe20000010000 */
[----:B------:R-:W2:Y:S01]  /*24830*/  LDL.64 R68, [R1+0x298] ;  /* 0x0002980001447983 */ /* 0x000ea20000100a00 */
[----:B------:R-:W1:Y:S01]  /*24840*/  MUFU.EX2 R13, R74 ;  /* 0x0000004a000d7308 */ /* 0x000e620000000800 */
[----:B------:R-:W-:Y:S01]  /*24850*/  FADD.FTZ R12, R20, R23 ;  /* 0x00000017140c7221 */ /* 0x000fe20000010000 */
[C---:B-1----:R-:W-:Y:S03]  /*24860*/  F2FP.PACK_AB R191, R13.reuse, R20 ;  /* 0x000000140dbf723e */ /* 0x042fe600000000ff */
[----:B------:R-:W-:Y:S05]  /*24870*/  FADD.FTZ R20, R13, R12 ;  /* 0x0000000c0d147221 */ /* 0x000fea0000010000 */
[----:B------:R1:W1:Y:S01]  /*24880*/  MUFU.EX2 R13, R53 ;  /* 0x00000035000d7308 */ /* 0x0002620000000800 */
[-CC-:B------:R-:W-:Y:S02]  /*24890*/  FFMA.FTZ R74, R193, R0.reuse, -R10.reuse ;  /* 0x00000000c14a7223 */ /* 0x180fe4000001080a */
[-C--:B------:R-:W-:Y:S07]  /*248a0*/  FFMA.FTZ R193, R124, R0.reuse, -R10 ;  /* 0x000000007cc17223 */ /* 0x080fee000001080a */
[----:B------:R-:W1:Y:S10]  /*248b0*/  MUFU.EX2 R12, R81 ;  /* 0x00000051000c7308 */ /* 0x000e740000000800 */
[----:B------:R-:W-:Y:S01]  /*248c0*/  MUFU.EX2 R74, R74 ;  /* 0x0000004a004a7308 */ /* 0x000fe20000000800 */
[----:B-1----:R-:W-:Y:S01]  /*248d0*/  LOP3.LUT R53, R11, 0xffff, RZ, 0xc0, !PT ;  /* 0x0000ffff0b357812 */ /* 0x002fe200078ec0ff */
[----:B------:R-:W-:Y:S01]  /*248e0*/  FADD.FTZ R16, R13, R16 ;  /* 0x000000100d107221 */ /* 0x000fe20000010000 */
[----:B------:R1:W4:Y:S01]  /*248f0*/  LDL.S16 R11, [R1+0x278] ;  /* 0x00027800010b7983 */ /* 0x0003220000100600 */
[C---:B------:R-:W-:Y:S02]  /*24900*/  F2FP.PACK_AB R183, R12.reuse, R13 ;  /* 0x0000000d0cb7723e */ /* 0x040fe400000000ff */
[----:B------:R-:W-:Y:S02]  /*24910*/  FADD.FTZ R66, R12, R16 ;  /* 0x000000100c427221 */ /* 0x000fe40000010000 */
[-CC-:B------:R-:W-:Y:S02]  /*24920*/  FFMA.FTZ R12, R184, R0.reuse, -R10.reuse ;  /* 0x00000000b80c7223 */ /* 0x180fe4000001080a */
[-CC-:B------:R-:W-:Y:S02]  /*24930*/  FFMA.FTZ R184, R108, R0.reuse, -R10.reuse ;  /* 0x000000006cb87223 */ /* 0x180fe4000001080a */
[----:B------:R1:W1:Y:S02]  /*24940*/  MUFU.EX2 R42, R12 ;  /* 0x0000000c002a7308 */ /* 0x0002640000000800 */
[-CC-:B-1----:R-:W-:Y:S02]  /*24950*/  FFMA.FTZ R12, R185, R0.reuse, -R10.reuse ;  /* 0x00000000b90c7223 */ /* 0x182fe4000001080a */
[----:B------:R-:W-:Y:S06]  /*24960*/  FFMA.FTZ R185, R121, R0, -R10 ;  /* 0x0000000079b97223 */ /* 0x000fec000001080a */
[----:B------:R1:W1:Y:S10]  /*24970*/  MUFU.EX2 R13, R12 ;  /* 0x0000000c000d7308 */ /* 0x0002740000000800 */
[----:B------:R-:W-:Y:S01]  /*24980*/  MUFU.EX2 R185, R185 ;  /* 0x000000b900b97308 */ /* 0x000fe20000000800 */
[----:B-1----:R-:W-:Y:S01]  /*24990*/  FADD.FTZ R12, R42, R26 ;  /* 0x0000001a2a0c7221 */ /* 0x002fe20000010000 */
[C---:B------:R-:W-:Y:S03]  /*249a0*/  F2FP.PACK_AB R42, R13.reuse, R42 ;  /* 0x0000002a0d2a723e */ /* 0x040fe600000000ff */
[----:B------:R-:W-:Y:S02]  /*249b0*/  FADD.FTZ R73, R13, R12 ;  /* 0x0000000c0d497221 */ /* 0x000fe40000010000 */
[----:B---3--:R-:W-:Y:S02]  /*249c0*/  IMAD.WIDE.U32 R208, R31, -0x326172a9, RZ ;  /* 0xcd9e8d571fd07825 */ /* 0x008fe400078e00ff */
[----:B------:R1:W3:Y:S03]  /*249d0*/  LDL.S16 R31, [R1+0x274] ;  /* 0x00027400011f7983 */ /* 0x0002e60000100600 */
[----:B------:R-:W-:Y:S02]  /*249e0*/  LOP3.LUT R5, R34, R209, RZ, 0x3c, !PT ;  /* 0x000000d122057212 */ /* 0x000fe400078e3cff */
[----:B------:R-:W-:Y:S01]  /*249f0*/  LOP3.LUT R8, R15, R232, R208, 0x96, !PT ;  /* 0x000000e80f087212 */ /* 0x000fe200078e96d0 */
[----:B------:R-:W3:Y:S02]  /*24a00*/  LDL R34, [R1+0x294] ;  /* 0x0002940001227983 */ /* 0x000ee40000100800 */
[----:B------:R-:W-:Y:S04]  /*24a10*/  IMAD.WIDE.U32 R180, R5, -0x2daee0ad, RZ ;  /* 0xd2511f5305b47825 */ /* 0x000fe800078e00ff */
[----:B------:R-:W-:Y:S01]  /*24a20*/  IMAD.WIDE.U32 R8, R8, -0x2daee0ad, RZ ;  /* 0xd2511f5308087825 */ /* 0x000fe200078e00ff */
[----:B------:R-:W-:Y:S04]  /*24a30*/  LOP3.LUT R5, R181, R49, R212, 0x96, !PT ;  /* 0x00000031b5057212 */ /* 0x000fe800078e96d4 */
[----:B------:R-:W-:Y:S01]  /*24a40*/  LOP3.LUT R12, R9, R234, R180, 0x96, !PT ;  /* 0x000000ea090c7212 */ /* 0x000fe200078e96b4 */
[----:B------:R-:W-:Y:S04]  /*24a50*/  IMAD.WIDE.U32 R176, R5, -0x326172a9, RZ ;  /* 0xcd9e8d5705b07825 */ /* 0x000fe800078e00ff */
[----:B------:R-:W-:Y:S01]  /*24a60*/  IMAD.WIDE.U32 R12, R12, -0x326172a9, RZ ;  /* 0xcd9e8d570c0c7825 */ /* 0x000fe200078e00ff */
[----:B------:R-:W-:Y:S05]  /*24a70*/  LOP3.LUT R14, R177, R233, R14, 0x96, !PT ;  /* 0x000000e9b10e7212 */ /* 0x000fea00078e960e */
[----:B------:R-:W-:Y:S05]  /*24a80*/  IMAD.WIDE.U32 R14, R14, -0x2daee0ad, RZ ;  /* 0xd2511f530e0e7825 */ /* 0x000fea00078e00ff */
[----:B------:R-:W-:Y:S02]  /*24a90*/  LOP3.LUT R15, R15, R241, R8, 0x96, !PT ;  /* 0x000000f10f0f7212 */ /* 0x000fe400078e9608 */
[----:B------:R-:W-:Y:S05]  /*24aa0*/  LOP3.LUT R8, R13, R231, R176, 0x96, !PT ;  /* 0x000000e70d087212 */ /* 0x000fea00078e96b0 */
[----:B------:R-:W-:Y:S05]  /*24ab0*/  IMAD.WIDE.U32 R8, R8, -0x2daee0ad, RZ ;  /* 0xd2511f5308087825 */ /* 0x000fea00078e00ff */
[----:B------:R-:W-:Y:S01]  /*24ac0*/  LOP3.LUT R13, R9, R239, R14, 0x96, !PT ;  /* 0x000000ef090d7212 */ /* 0x000fe200078e960e */
[----:B------:R-:W-:Y:S05]  /*24ad0*/  IMAD.WIDE.U32 R14, R15, -0x326172a9, RZ ;  /* 0xcd9e8d570f0e7825 */ /* 0x000fea00078e00ff */
[----:B------:R-:W-:Y:S01]  /*24ae0*/  LOP3.LUT R16, R15, R240, R12, 0x96, !PT ;  /* 0x000000f00f107212 */ /* 0x000fe200078e960c */
[----:B------:R-:W-:Y:S04]  /*24af0*/  IMAD.WIDE.U32 R12, R13, -0x326172a9, RZ ;  /* 0xcd9e8d570d0c7825 */ /* 0x000fe800078e00ff */
[----:B------:R-:W-:Y:S01]  /*24b00*/  IMAD.WIDE.U32 R16, R16, -0x2daee0ad, RZ ;  /* 0xd2511f5310107825 */ /* 0x000fe200078e00ff */
[----:B------:R-:W-:Y:S04]  /*24b10*/  LOP3.LUT R14, R13, R238, R14, 0x96, !PT ;  /* 0x000000ee0d0e7212 */ /* 0x000fe800078e960e */
[----:B------:R-:W-:Y:S02]  /*24b20*/  LOP3.LUT R8, R17, R236, R8, 0x96, !PT ;  /* 0x000000ec11087212 */ /* 0x000fe400078e9608 */
[----:B------:R1:W4:Y:S03]  /*24b30*/  LDL.S16 R17, [R1+0x27c] ;  /* 0x00027c0001117983 */ /* 0x0003260000100600 */
[----:B------:R-:W-:Y:S05]  /*24b40*/  IMAD.WIDE.U32 R8, R8, -0x326172a9, RZ ;  /* 0xcd9e8d5708087825 */ /* 0x000fea00078e00ff */
[----:B------:R-:W-:Y:S02]  /*24b50*/  LOP3.LUT R5, R9, R242, R12, 0x96, !PT ;  /* 0x000000f209057212 */ /* 0x000fe400078e960c */
[----:B--2---:R-:W-:Y:S02]  /*24b60*/  IADD3 R12, P0, R68, R168, RZ ;  /* 0x000000a8440c7210 */ /* 0x004fe40007f1e0ff */
[----:B------:R-:W-:Y:S02]  /*24b70*/  LOP3.LUT R7, R5, 0xff, RZ, 0xc0, !PT ;  /* 0x000000ff05077812 */ /* 0x000fe400078ec0ff */
[----:B------:R-:W-:Y:S01]  /*24b80*/  SHF.R.U32.HI R49, RZ, 0x18, R8 ;  /* 0x00000018ff317819 */ /* 0x000fe20000011608 */
[----:B---3--:R-:W-:Y:S01]  /*24b90*/  IMAD.X R13, R34, 0x1, R169, P0 ;  /* 0x00000001220d7824 */ /* 0x008fe200000e06a9 */
[----:B------:R-:W-:Y:S11]  /*24ba0*/  ISETP.GE.U32.AND P0, PT, R217, R7, PT ;  /* 0x00000007d900720c */ /* 0x000ff60003f06070 */
[----:B------:R-:W-:Y:S02]  /*24bb0*/  @!UPT UIADD3 URZ, URZ, URZ, URZ ;  /* 0x0000003f3f3ff290 */ /* 0x000fe4000fffe03f */
[----:B----4-:R-:W-:Y:S05]  /*24bc0*/  @!P0 HADD2 R11, -R4.H0_H0, -RZ.H0_H0 ;  /* 0xa00000ff040b8230 */ /* 0x010fea0000000900 */
[----:B------:R-:W-:Y:S01]  /*24bd0*/  PRMT R7, R11, 0x7610, R7 ;  /* 0x000076100b077816 */ /* 0x000fe20000000007 */
[----:B------:R-:W-:Y:S03]  /*24be0*/  @!P0 STL.S16 [R1+0x278], R11 ;  /* 0x0002780b01008387 */ /* 0x000fe60000100600 */
[----:B------:R-:W-:Y:S02]  /*24bf0*/  @!P0 PRMT R4, R7, 0x5410, RZ ;  /* 0x0000541007048816 */ /* 0x000fe400000000ff */
[----:B------:R1:W2:Y:S04]  /*24c00*/  LDL.S16 R7, [R1+0x280] ;  /* 0x0002800001077983 */ /* 0x0002a80000100600 */
[----:B------:R3:W-:Y:S02]  /*24c10*/  ST.E.U16 [R12.64], R4 ;  /* 0x000000040c007985 */ /* 0x0007e4000c101504 */
[----:B---3--:R-:W-:Y:S02]  /*24c20*/  LOP3.LUT R4, R5, 0xffff, RZ, 0xc0, !PT ;  /* 0x0000ffff05047812 */ /* 0x008fe400078ec0ff */
[--C-:B------:R-:W-:Y:S02]  /*24c30*/  SHF.R.U32.HI R13, RZ, 0x10, R5.reuse ;  /* 0x00000010ff0d7819 */ /* 0x100fe40000011605 */
[----:B------:R-:W-:Y:S02]  /*24c40*/  SHF.R.U32.HI R4, RZ, 0x8, R4 ;  /* 0x00000008ff047819 */ /* 0x000fe40000011604 */
[----:B------:R-:W-:Y:S02]  /*24c50*/  LOP3.LUT R13, R13, 0xff, RZ, 0xc0, !PT ;  /* 0x000000ff0d0d7812 */ /* 0x000fe400078ec0ff */
[----:B------:R-:W-:Y:S02]  /*24c60*/  LOP3.LUT R11, R4, 0xffff, RZ, 0xc0, !PT ;  /* 0x0000ffff040b7812 */ /* 0x000fe400078ec0ff */
[----:B------:R-:W-:Y:S02]  /*24c70*/  SHF.R.U32.HI R12, RZ, 0x18, R5 ;  /* 0x00000018ff0c7819 */ /* 0x000fe40000011605 */
[C---:B------:R-:W-:Y:S02]  /*24c80*/  ISETP.GE.U32.AND P1, PT, R217.reuse, R11, PT ;  /* 0x0000000bd900720c */ /* 0x040fe40003f26070 */
[----:B------:R-:W-:Y:S02]  /*24c90*/  ISETP.GE.U32.AND P0, PT, R217, R12, PT ;  /* 0x0000000cd900720c */ /* 0x000fe40003f06070 */
[----:B------:R-:W-:Y:S01]  /*24ca0*/  LOP3.LUT R4, R8, 0xffff, RZ, 0xc0, !PT ;  /* 0x0000ffff08047812 */ /* 0x000fe200078ec0ff */
[----:B------:R-:W-:Y:S03]  /*24cb0*/  FMUL.FTZ R9, R3, R153 ;  /* 0x0000009903097220 */ /* 0x000fe60000410000 */
[----:B------:R-:W-:Y:S05]  /*24cc0*/  SHF.R.U32.HI R4, RZ, 0x8, R4 ;  /* 0x00000008ff047819 */ /* 0x000fea0000011604 */
[----:B------:R-:W-:Y:S02]  /*24cd0*/  @!P1 HADD2 R33, -R44.H0_H0, -RZ.H0_H0 ;  /* 0xa00000ff2c219230 */ /* 0x000fe40000000900 */
[----:B------:R-:W-:Y:S03]  /*24ce0*/  @!P0 HADD2 R18, -R55.H0_H0, -RZ.H0_H0 ;  /* 0xa00000ff37128230 */ /* 0x000fe60000000900 */
[----:B------:R-:W-:Y:S01]  /*24cf0*/  PRMT R26, R33, 0x7610, R26 ;  /* 0x00007610211a7816 */ /* 0x000fe2000000001a */
[----:B------:R-:W-:Y:S01]  /*24d00*/  @!P1 STL.S16 [R1+0x26c], R33 ;  /* 0x00026c2101009387 */ /* 0x000fe20000100600 */
[----:B------:R-:W-:Y:S02]  /*24d10*/  ISETP.GE.U32.AND P1, PT, R217, R13, PT ;  /* 0x0000000dd900720c */ /* 0x000fe40003f26070 */
[----:B------:R-:W-:Y:S11]  /*24d20*/  PRMT R15, R18, 0x7610, R15 ;  /* 0x00007610120f7816 */ /* 0x000ff6000000000f */
[----:B------:R-:W-:Y:S05]  /*24d30*/  @!P1 HADD2 R31, -R57.H0_H0, -RZ.H0_H0 ;  /* 0xa00000ff391f9230 */ /* 0x000fea0000000900 */
[----:B------:R-:W-:Y:S01]  /*24d40*/  PRMT R25, R31, 0x7610, R25 ;  /* 0x000076101f197816 */ /* 0x000fe20000000019 */
[----:B------:R-:W-:Y:S04]  /*24d50*/  @!P1 STL.S16 [R1+0x274], R31 ;  /* 0x0002741f01009387 */ /* 0x000fe80000100600 */
[----:B------:R3:W-:Y:S02]  /*24d60*/  @!P0 STL.S16 [R1+0x270], R18 ;  /* 0x0002701201008387 */ /* 0x0007e40000100600 */
[----:B---3--:R-:W-:Y:S04]  /*24d70*/  LOP3.LUT R18, R8, 0xff, RZ, 0xc0, !PT ;  /* 0x000000ff08127812 */ /* 0x008fe800078ec0ff */
[----:B------:R-:W-:Y:S11]  /*24d80*/  ISETP.GE.U32.AND P0, PT, R217, R18, PT ;  /* 0x00000012d900720c */ /* 0x000ff60003f06070 */
[----:B------:R-:W-:Y:S02]  /*24d90*/  @!UPT UIADD3 URZ, URZ, URZ, URZ ;  /* 0x0000003f3f3ff290 */ /* 0x000fe4000fffe03f */
[----:B------:R-:W-:Y:S05]  /*24da0*/  @!P0 HADD2 R17, -R51.H0_H0, -RZ.H0_H0 ;  /* 0xa00000ff33118230 */ /* 0x000fea0000000900 */
[----:B------:R-:W-:Y:S01]  /*24db0*/  PRMT R32, R17, 0x7610, R32 ;  /* 0x0000761011207816 */ /* 0x000fe20000000020 */
[----:B------:R3:W-:Y:S02]  /*24dc0*/  @!P0 STL.S16 [R1+0x27c], R17 ;  /* 0x00027c1101008387 */ /* 0x0007e40000100600 */
[----:B---3--:R-:W-:Y:S02]  /*24dd0*/  LOP3.LUT R17, R4, 0xffff, RZ, 0xc0, !PT ;  /* 0x0000ffff04117812 */ /* 0x008fe400078ec0ff */
[----:B------:R-:W-:Y:S02]  /*24de0*/  SHF.R.U32.HI R4, RZ, 0x10, R8 ;  /* 0x00000010ff047819 */ /* 0x000fe40000011608 */
[----:B------:R-:W-:Y:S02]  /*24df0*/  ISETP.GE.U32.AND P0, PT, R217, R17, PT ;  /* 0x00000011d900720c */ /* 0x000fe40003f06070 */
[----:B------:R-:W-:Y:S01]  /*24e00*/  LOP3.LUT R34, R4, 0xff, RZ, 0xc0, !PT ;  /* 0x000000ff04227812 */ /* 0x000fe200078ec0ff */
[----:B------:R-:W-:Y:S04]  /*24e10*/  IMAD.WIDE.U32 R4, R14, -0x2daee0ad, RZ ;  /* 0xd2511f530e047825 */ /* 0x000fe800078e00ff */
[----:B------:R-:W-:Y:S01]  /*24e20*/  FMUL.FTZ R14, R2, R150 ;  /* 0x00000096020e7220 */ /* 0x000fe20000410000 */
[----:B------:R-:W-:Y:S05]  /*24e30*/  LOP3.LUT R68, R4, 0xffff, RZ, 0xc0, !PT ;  /* 0x0000ffff04447812 */ /* 0x000fea00078ec0ff */
[----:B--2---:R-:W-:Y:S05]  /*24e40*/  @!P0 HADD2 R7, -R45.H0_H0, -RZ.H0_H0 ;  /* 0xa00000ff2d078230 */ /* 0x004fea0000000900 */
[----:B------:R-:W-:Y:S01]  /*24e50*/  PRMT R23, R7, 0x7610, R23 ;  /* 0x0000761007177816 */ /* 0x000fe20000000017 */
[----:B------:R2:W-:Y:S04]  /*24e60*/  @!P0 STL.S16 [R1+0x280], R7 ;  /* 0x0002800701008387 */ /* 0x0005e80000100600 */
[----:B------:R-:W3:Y:S04]  /*24e70*/  LDL R71, [R1+0x2a0] ;  /* 0x0002a00001477983 */ /* 0x000ee80000100800 */
[----:B------:R-:W4:Y:S04]  /*24e80*/  LDL R69, [R1+0x2a4] ;  /* 0x0002a40001457983 */ /* 0x000f280000100800 */
[----:B------:R-:W4:Y:S04]  /*24e90*/  LDL R33, [R1+0x2b0] ;  /* 0x0002b00001217983 */ /* 0x000f280000100800 */
[----:B------:R-:W4:Y:S04]  /*24ea0*/  LDL R31, [R1+0x2ac] ;  /* 0x0002ac00011f7983 */ /* 0x000f280000100800 */
[----:B------:R1:W4:Y:S04]  /*24eb0*/  LDL.S16 R81, [R1+0x268] ;  /* 0x0002680001517983 */ /* 0x0003280000100600 */
[----:B------:R1:W4:Y:S01]  /*24ec0*/  LDL.S16 R105, [R1+0x25c] ;  /* 0x00025c0001697983 */ /* 0x0003220000100600 */
[----:B--2---:R-:W-:Y:S01]  /*24ed0*/  LOP3.LUT R7, R5, R237, R16, 0x96, !PT ;  /* 0x000000ed05077212 */ /* 0x004fe200078e9610 */
[----:B------:R-:W-:Y:S01]  /*24ee0*/  FMUL.FTZ R16, R6, R160 ;  /* 0x000000a006107220 */ /* 0x000fe20000410000 */
[----:B------:R-:W-:Y:S01]  /*24ef0*/  MUFU.EX2 R5, R202 ;  /* 0x000000ca00057308 */ /* 0x000fe20000000800 */
[----:B------:R1:W2:Y:S01]  /*24f00*/  LDL.S16 R89, [R1+0x260] ;  /* 0x0002600001597983 */ /* 0x0002a20000100600 */
[C---:B------:R-:W-:Y:S02]  /*24f10*/  LOP3.LUT R8, R7.reuse, 0xffff, RZ, 0xc0, !PT ;  /* 0x0000ffff07087812 */ /* 0x040fe400078ec0ff */
[----:B------:R-:W-:Y:S01]  /*24f20*/  LOP3.LUT R65, R7, 0xff, RZ, 0xc0, !PT ;  /* 0x000000ff07417812 */ /* 0x000fe200078ec0ff */
[----:B------:R-:W2:Y:S01]  /*24f30*/  LDL.LU R196, [R1+0x4] ;  /* 0x0000040001c47983 */ /* 0x000ea20000300800 */
[----:B------:R-:W-:Y:S03]  /*24f40*/  SHF.R.U32.HI R8, RZ, 0x8, R8 ;  /* 0x00000008ff087819 */ /* 0x000fe60000011608 */
[----:B------:R1:W2:Y:S01]  /*24f50*/  LDL.S16 R94, [R1+0x24c] ;  /* 0x00024c00015e7983 */ /* 0x0002a20000100600 */
[----:B------:R-:W-:Y:S03]  /*24f60*/  LOP3.LUT R8, R8, 0xffff, RZ, 0xc0, !PT ;  /* 0x0000ffff08087812 */ /* 0x000fe600078ec0ff */
[----:B------:R1:W2:Y:S01]  /*24f70*/  LDL.S16 R79, [R1+0x248] ;  /* 0x00024800014f7983 */ /* 0x0002a20000100600 */
[C---:B------:R-:W-:Y:S02]  /*24f80*/  ISETP.GE.U32.AND P6, PT, R217.reuse, R8, PT ;  /* 0x00000008d900720c */ /* 0x040fe40003fc6070 */
[--C-:B------:R-:W-:Y:S02]  /*24f90*/  SHF.R.U32.HI R8, RZ, 0x10, R7.reuse ;  /* 0x00000010ff087819 */ /* 0x100fe40000011607 */
[----:B------:R-:W-:Y:S02]  /*24fa0*/  SHF.R.U32.HI R7, RZ, 0x18, R7 ;  /* 0x00000018ff077819 */ /* 0x000fe40000011607 */
[----:B------:R-:W-:Y:S02]  /*24fb0*/  LOP3.LUT R8, R8, 0xff, RZ, 0xc0, !PT ;  /* 0x000000ff08087812 */ /* 0x000fe400078ec0ff */
[C---:B------:R-:W-:Y:S02]  /*24fc0*/  ISETP.GE.U32.AND P4, PT, R217.reuse, R7, PT ;  /* 0x00000007d900720c */ /* 0x040fe40003f86070 */
[----:B------:R-:W-:Y:S01]  /*24fd0*/  ISETP.GE.U32.AND P5, PT, R217, R8, PT ;  /* 0x00000008d900720c */ /* 0x000fe20003fa6070 */
[----:B------:R-:W-:Y:S01]  /*24fe0*/  FMUL.FTZ R8, R3, R152 ;  /* 0x0000009803087220 */ /* 0x000fe20000410000 */
[----:B------:R-:W-:Y:S02]  /*24ff0*/  LOP3.LUT R7, R4, 0xff, RZ, 0xc0, !PT ;  /* 0x000000ff04077812 */ /* 0x000fe400078ec0ff */
[----:B------:R-:W-:Y:S02]  /*25000*/  @P6 LOP3.LUT R220, R220, 0x8000000, RZ, 0xfc, !PT ;  /* 0x08000000dcdc6812 */ /* 0x000fe400078efcff */
[C---:B------:R-:W-:Y:S01]  /*25010*/  ISETP.GE.U32.AND P6, PT, R217.reuse, R11, PT ;  /* 0x0000000bd900720c */ /* 0x040fe20003fc6070 */
[----:B------:R-:W-:Y:S01]  /*25020*/  FMUL.FTZ R11, R2, R155 ;  /* 0x0000009b020b7220 */ /* 0x000fe20000410000 */
[----:B------:R-:W-:Y:S02]  /*25030*/  LOP3.LUT R220, R220, 0xefffffff, RZ, 0xc0, !PT ;  /* 0xefffffffdcdc7812 */ /* 0x000fe400078ec0ff */
[C---:B------:R-:W-:Y:S02]  /*25040*/  ISETP.GE.U32.AND P3, PT, R217.reuse, R7, PT ;  /* 0x00000007d900720c */ /* 0x040fe40003f66070 */
[--C-:B------:R-:W-:Y:S02]  /*25050*/  SHF.R.U32.HI R7, RZ, 0x10, R4.reuse ;  /* 0x00000010ff077819 */ /* 0x100fe40000011604 */
[----:B------:R-:W-:Y:S02]  /*25060*/  @P5 LOP3.LUT R220, R220, 0x10000000, RZ, 0xfc, !PT ;  /* 0x10000000dcdc5812 */ /* 0x000fe400078efcff */
[----:B------:R-:W-:Y:S01]  /*25070*/  ISETP.GE.U32.AND P5, PT, R217, R13, PT ;  /* 0x0000000dd900720c */ /* 0x000fe20003fa6070 */
[----:B------:R-:W-:Y:S01]  /*25080*/  FMUL.FTZ R13, R3, R149 ;  /* 0x00000095030d7220 */ /* 0x000fe20000410000 */
[----:B------:R-:W-:Y:S02]  /*25090*/  SHF.R.U32.HI R4, RZ, 0x18, R4 ;  /* 0x00000018ff047819 */ /* 0x000fe40000011604 */
[----:B------:R-:W-:Y:S01]  /*250a0*/  @!P6 PRMT R44, R26, 0x5410, RZ ;  /* 0x000054101a2ce816 */ /* 0x000fe200000000ff */
[----:B------:R-:W-:Y:S01]  /*250b0*/  FMUL.FTZ R26, R2, R142 ;  /* 0x0000008e021a7220 */ /* 0x000fe20000410000 */
[----:B------:R-:W-:Y:S01]  /*250c0*/  ISETP.GE.U32.AND P6, PT, R217, R12, PT ;  /* 0x0000000cd900720c */ /* 0x000fe20003fc6070 */
[----:B------:R-:W-:Y:S01]  /*250d0*/  FMUL.FTZ R12, R3, R148 ;  /* 0x00000094030c7220 */ /* 0x000fe20000410000 */
[----:B------:R-:W-:Y:S02]  /*250e0*/  ISETP.GE.U32.AND P1, PT, R217, R4, PT ;  /* 0x00000004d900720c */ /* 0x000fe40003f26070 */
[----:B------:R-:W-:Y:S01]  /*250f0*/  LOP3.LUT R7, R7, 0xff, RZ, 0xc0, !PT ;  /* 0x000000ff07077812 */ /* 0x000fe200078ec0ff */
[----:B------:R-:W1:Y:S02]  /*25100*/  MUFU.EX2 R4, R200 ;  /* 0x000000c800047308 */ /* 0x000e640000000800 */
[----:B------:R-:W-:Y:S01]  /*25110*/  @!P5 PRMT R57, R25, 0x5410, RZ ;  /* 0x000054101939d816 */ /* 0x000fe200000000ff */
[----:B------:R-:W-:Y:S01]  /*25120*/  FMUL.FTZ R25, R3, R141 ;  /* 0x0000008d03197220 */ /* 0x000fe20000410000 */
[C---:B------:R-:W-:Y:S01]  /*25130*/  ISETP.GE.U32.AND P5, PT, R217.reuse, R21, PT ;  /* 0x00000015d900720c */ /* 0x040fe20003fa6070 */
[----:B------:R-:W-:Y:S01]  /*25140*/  FMUL.FTZ R21, R6, R157 ;  /* 0x0000009d06157220 */ /* 0x000fe20000410000 */
[----:B------:R-:W-:Y:S01]  /*25150*/  ISETP.GE.U32.AND P2, PT, R217, R7, PT ;  /* 0x00000007d900720c */ /* 0x000fe20003f46070 */
[----:B------:R-:W-:Y:S01]  /*25160*/  FMUL.FTZ R7, R35, R167 ;  /* 0x000000a723077220 */ /* 0x000fe20000410000 */
[----:B------:R-:W-:Y:S01]  /*25170*/  @!P6 PRMT R55, R15, 0x5410, RZ ;  /* 0x000054100f37e816 */ /* 0x000fe200000000ff */
[----:B------:R-:W-:Y:S01]  /*25180*/  FMUL.FTZ R15, R2, R151 ;  /* 0x00000097020f7220 */ /* 0x000fe20000410000 */
[----:B------:R-:W-:Y:S01]  /*25190*/  ISETP.GE.U32.AND P6, PT, R217, R19, PT ;  /* 0x00000013d900720c */ /* 0x000fe20003fc6070 */
[----:B------:R-:W-:Y:S06]  /*251a0*/  FMUL.FTZ R19, R35, R163 ;  /* 0x000000a323137220 */ /* 0x000fec0000410000 */
[----:B------:R-:W-:Y:S01]  /*251b0*/  @!P5 PRMT R59, R30, 0x5410, RZ ;  /* 0x000054101e3bd816 */ /* 0x000fe200000000ff */
[C---:B------:R-:W-:Y:S01]  /*251c0*/  FMUL.FTZ R30, R2.reuse, R138 ;  /* 0x0000008a021e7220 */ /* 0x040fe20000410000 */
[----:B------:R-:W-:Y:S01]  /*251d0*/  ISETP.GE.U32.AND P5, PT, R217, R24, PT ;  /* 0x00000018d900720c */ /* 0x000fe20003fa6070 */
[----:B------:R-:W-:Y:S03]  /*251e0*/  FMUL.FTZ R24, R3, R140 ;  /* 0x0000008c03187220 */ /* 0x000fe60000410000 */
[----:B------:R-:W-:Y:S01]  /*251f0*/  @!P6 PRMT R58, R27, 0x5410, RZ ;  /* 0x000054101b3ae816 */ /* 0x000fe200000000ff */
[----:B------:R-:W-:Y:S01]  /*25200*/  FMUL.FTZ R27, R2, R143 ;  /* 0x0000008f021b7220 */ /* 0x000fe20000410000 */
[----:B------:R-:W-:Y:S01]  /*25210*/  ISETP.GE.U32.AND P6, PT, R217, R22, PT ;  /* 0x00000016d900720c */ /* 0x000fe20003fc6070 */
[----:B------:R-:W-:Y:S06]  /*25220*/  FMUL.FTZ R22, R35, R158 ;  /* 0x0000009e23167220 */ /* 0x000fec0000410000 */
[----:B------:R-:W-:Y:S01]  /*25230*/  @!P5 PRMT R63, R29, 0x5410, RZ ;  /* 0x000054101d3fd816 */ /* 0x000fe200000000ff */
[----:B------:R-:W-:Y:S01]  /*25240*/  FMUL.FTZ R29, R3, R137 ;  /* 0x00000089031d7220 */ /* 0x000fe20000410000 */
[----:B------:R-:W-:Y:S01]  /*25250*/  ISETP.GE.U32.AND P5, PT, R217, R18, PT ;  /* 0x00000012d900720c */ /* 0x000fe20003fa6070 */
[----:B------:R-:W-:Y:S03]  /*25260*/  FMUL.FTZ R18, R35, R162 ;  /* 0x000000a223127220 */ /* 0x000fe60000410000 */
[----:B------:R-:W-:Y:S01]  /*25270*/  @!P6 PRMT R62, R28, 0x5410, RZ ;  /* 0x000054101c3ee816 */ /* 0x000fe200000000ff */
[----:B------:R-:W-:Y:S01]  /*25280*/  FMUL.FTZ R28, R3, R136 ;  /* 0x00000088031c7220 */ /* 0x000fe20000410000 */
[C---:B------:R-:W-:Y:S01]  /*25290*/  ISETP.GE.U32.AND P6, PT, R217.reuse, R17, PT ;  /* 0x00000011d900720c */ /* 0x040fe20003fc6070 */
[----:B------:R-:W-:Y:S06]  /*252a0*/  FMUL.FTZ R17, R6, R161 ;  /* 0x000000a106117220 */ /* 0x000fec0000410000 */
[----:B------:R-:W-:Y:S01]  /*252b0*/  @!P5 PRMT R51, R32, 0x5410, RZ ;  /* 0x000054102033d816 */ /* 0x000fe200000000ff */
[----:B------:R-:W-:Y:S01]  /*252c0*/  FMUL.FTZ R32, R6, R144 ;  /* 0x0000009006207220 */ /* 0x000fe20000410000 */
[----:B------:R-:W-:Y:S01]  /*252d0*/  ISETP.GE.U32.AND P5, PT, R217, R34, PT ;  /* 0x00000022d900720c */ /* 0x000fe20003fa6070 */
[----:B------:R-:W-:Y:S03]  /*252e0*/  FMUL.FTZ R34, R35, R146 ;  /* 0x0000009223227220 */ /* 0x000fe60000410000 */
[----:B------:R-:W-:Y:S01]  /*252f0*/  @!P6 PRMT R45, R23, 0x5410, RZ ;  /* 0x00005410172de816 */ /* 0x000fe200000000ff */
[----:B------:R-:W-:Y:S01]  /*25300*/  FMUL.FTZ R23, R35, R159 ;  /* 0x0000009f23177220 */ /* 0x000fe20000410000 */
[----:B------:R-:W-:Y:S02]  /*25310*/  ISETP.GE.U32.AND P6, PT, R217, R49, PT ;  /* 0x00000031d900720c */ /* 0x000fe40003fc6070 */
[----:B---3--:R-:W-:Y:S01]  /*25320*/  IADD3 R172, P0, R174, R71, RZ ;  /* 0x00000047aeac7210 */ /* 0x008fe20007f1e0ff */
[-CC-:B------:R-:W-:Y:S02]  /*25330*/  FFMA.FTZ R71, R194, R0.reuse, -R10.reuse ;  /* 0x00000000c2477223 */ /* 0x180fe4000001080a */
[----:B------:R-:W-:Y:S02]  /*25340*/  IMAD.MOV.U32 R194, RZ, RZ, R103 ;  /* 0x000000ffffc27224 */ /* 0x000fe400078e0067 */
[----:B----4-:R-:W-:Y:S02]  /*25350*/  IMAD.X R173, R175, 0x1, R69, P0 ;  /* 0x00000001afad7824 */ /* 0x010fe400000e0645 */
[----:B------:R-:W-:Y:S01]  /*25360*/  FFMA.FTZ R69, R195, R0, -R10 ;  /* 0x00000000c3457223 */ /* 0x000fe2000001080a */
[----:B------:R-:W-:Y:S01]  /*25370*/  IADD3 R170, P0, R174, R33, RZ ;  /* 0x00000021aeaa7210 */ /* 0x000fe20007f1e0ff */
[----:B------:R-:W3:Y:S01]  /*25380*/  LDL.LU R195, [R1+0xc] ;  /* 0x00000c0001c37983 */ /* 0x000ee20000300800 */
[----:B-1----:R-:W-:Y:S01]  /*25390*/  FADD.FTZ R0, R4, R20 ;  /* 0x0000001404007221 */ /* 0x002fe20000010000 */
[----:B------:R-:W-:Y:S01]  /*253a0*/  MUFU.EX2 R49, R194 ;  /* 0x000000c200317308 */ /* 0x000fe20000000800 */
[C---:B------:R-:W-:Y:S01]  /*253b0*/  FMUL.FTZ R10, R2.reuse, R154 ;  /* 0x0000009a020a7220 */ /* 0x040fe20000410000 */
[----:B------:R-:W4:Y:S01]  /*253c0*/  LDL.LU R103, [R1+0x8] ;  /* 0x0000080001677983 */ /* 0x000f220000300800 */
[C---:B------:R-:W-:Y:S01]  /*253d0*/  FADD.FTZ R0, R77.reuse, R0 ;  /* 0x000000004d007221 */ /* 0x040fe20000010000 */
[----:B------:R-:W-:Y:S01]  /*253e0*/  F2FP.PACK_AB R77, R77, R4 ;  /* 0x000000044d4d723e */ /* 0x000fe200000000ff */
[----:B------:R-:W-:Y:S01]  /*253f0*/  IMAD.X R171, R175, 0x1, R31, P0 ;  /* 0x00000001afab7824 */ /* 0x000fe200000e061f */
[----:B------:R-:W-:Y:S01]  /*25400*/  ISETP.GE.U32.AND P0, PT, R217, R67, PT ;  /* 0x00000043d900720c */ /* 0x000fe20003f06070 */
[----:B------:R1:W-:Y:S01]  /*25410*/  ST.E.U16 [R172.64], R44 ;  /* 0x0000002cac007985 */ /* 0x0003e2000c101504 */
[----:B------:R-:W-:Y:S02]  /*25420*/  FADD.FTZ R0, R5, R0 ;  /* 0x0000000005007221 */ /* 0x000fe40000010000 */
[----:B------:R-:W1:Y:S01]  /*25430*/  MUFU.EX2 R4, R201 ;  /* 0x000000c900047308 */ /* 0x000e620000000800 */
[----:B------:R-:W-:Y:S01]  /*25440*/  FMUL.FTZ R31, R2, R139 ;  /* 0x0000008b021f7220 */ /* 0x000fe20000410000 */
[----:B------:R-:W-:Y:S01]  /*25450*/  PRMT R2, R80, 0x7610, R2 ;  /* 0x0000761050027816 */ /* 0x000fe20000000002 */
[C---:B------:R-:W-:Y:S01]  /*25460*/  FMUL.FTZ R20, R6.reuse, R156 ;  /* 0x0000009c06147220 */ /* 0x040fe20000410000 */
[----:B------:R1:W-:Y:S01]  /*25470*/  ST.E.U16 [R170.64], R57 ;  /* 0x00000039aa007985 */ /* 0x0003e2000c101504 */
[----:B------:R-:W-:Y:S02]  /*25480*/  FMUL.FTZ R33, R6, R145 ;  /* 0x0000009106217220 */ /* 0x000fe40000410000 */
[----:B------:R-:W-:Y:S01]  /*25490*/  @!P5 HADD2 R81, -R2.H0_H0, -RZ.H0_H0 ;  /* 0xa00000ff0251d230 */ /* 0x000fe20000000900 */
[----:B------:R-:W-:Y:S01]  /*254a0*/  ST.E.U16 [R170.64+0x2], R55 ;  /* 0x00000237aa007985 */ /* 0x000fe2000c101504 */
[----:B--2---:R-:W-:Y:S01]  /*254b0*/  @!P0 HADD2 R89, -R40.H0_H0, -RZ.H0_H0 ;  /* 0xa00000ff28598230 */ /* 0x004fe20000000900 */
[----:B------:R-:W-:Y:S02]  /*254c0*/  MUFU.EX2 R71, R71 ;  /* 0x0000004700477308 */ /* 0x000fe40000000800 */
[----:B------:R-:W-:Y:S01]  /*254d0*/  PRMT R124, R81, 0x7610, R124 ;  /* 0x00007610517c7816 */ /* 0x000fe2000000007c */
[----:B------:R2:W-:Y:S01]  /*254e0*/  @!P5 STL.S16 [R1+0x268], R81 ;  /* 0x000268510100d387 */ /* 0x0005e20000100600 */
[----:B------:R-:W-:Y:S03]  /*254f0*/  PRMT R109, R89, 0x7610, R109 ;  /* 0x00007610596d7816 */ /* 0x000fe6000000006d */
[----:B------:R-:W-:Y:S04]  /*25500*/  ST.E.U16 [R174.64+0x12], R58 ;  /* 0x0000123aae007985 */ /* 0x000fe8000c101504 */
[----:B------:R-:W-:Y:S01]  /*25510*/  ST.E.U16 [R174.64+0x10], R59 ;  /* 0x0000103bae007985 */ /* 0x000fe2000c101504 */
[C---:B-1----:R-:W-:Y:S01]  /*25520*/  F2FP.PACK_AB R181, R4.reuse, R5 ;  /* 0x0000000504b5723e */ /* 0x042fe200000000ff */
[--C-:B------:R-:W-:Y:S01]  /*25530*/  FADD.FTZ R47, R4, R0.reuse ;  /* 0x00000000042f7221 */ /* 0x100fe20000010000 */
[----:B------:R-:W-:Y:S01]  /*25540*/  PRMT R0, R80, 0x7632, R0 ;  /* 0x0000763250007816 */ /* 0x000fe20000000000 */
[----:B------:R-:W1:Y:S01]  /*25550*/  MUFU.EX2 R44, R196 ;  /* 0x000000c4002c7308 */ /* 0x000e620000000800 */
[----:B------:R-:W-:Y:S01]  /*25560*/  ST.E.U16 [R168.64+0x10], R63 ;  /* 0x0000103fa8007985 */ /* 0x000fe2000c101504 */
[C---:B------:R-:W-:Y:S01]  /*25570*/  FMUL.FTZ R4, R6.reuse, R164 ;  /* 0x000000a406047220 */ /* 0x040fe20000410000 */
[----:B------:R-:W-:Y:S01]  /*25580*/  IADD3 R57, R203, 0x1, RZ ;  /* 0x00000001cb397810 */ /* 0x000fe20007ffe0ff */
[----:B------:R-:W-:Y:S01]  /*25590*/  @!P6 HADD2 R105, -R0.H0_H0, -RZ.H0_H0 ;  /* 0xa00000ff0069e230 */ /* 0x000fe20000000900 */
[----:B------:R-:W-:Y:S01]  /*255a0*/  ST.E.U16 [R168.64+0x12], R62 ;  /* 0x0000123ea8007985 */ /* 0x000fe2000c101504 */
[----:B------:R-:W-:Y:S01]  /*255b0*/  FMUL.FTZ R5, R6, R165 ;  /* 0x000000a506057220 */ /* 0x000fe20000410000 */
[----:B------:R-:W-:Y:S01]  /*255c0*/  LOP3.LUT R152, R215, R57, RZ, 0x3c, !PT ;  /* 0x00000039d7987212 */ /* 0x000fe200078e3cff */
[----:B------:R-:W-:Y:S01]  /*255d0*/  FMUL.FTZ R6, R35, R166 ;  /* 0x000000a623067220 */ /* 0x000fe20000410000 */
[----:B------:R-:W-:Y:S01]  /*255e0*/  PRMT R3, R105, 0x7610, R3 ;  /* 0x0000761069037816 */ /* 0x000fe20000000003 */
[----:B------:R1:W-:Y:S01]  /*255f0*/  @!P6 STL.S16 [R1+0x25c], R105 ;  /* 0x00025c690100e387 */ /* 0x0003e20000100600 */
[----:B--2---:R-:W-:Y:S01]  /*25600*/  PRMT R81, R2, 0x5410, R0 ;  /* 0x0000541002517816 */ /* 0x004fe20000000000 */
[----:B------:R-:W2:Y:S01]  /*25610*/  MUFU.EX2 R80, R110 ;  /* 0x0000006e00507308 */ /* 0x000ea20000000800 */
[----:B------:R-:W-:Y:S01]  /*25620*/  @!P6 PRMT R0, R3, 0x5410, RZ ;  /* 0x000054100300e816 */ /* 0x000fe200000000ff */
[----:B------:R-:W-:Y:S01]  /*25630*/  @!P0 STL.S16 [R1+0x260], R89 ;  /* 0x0002605901008387 */ /* 0x000fe20000100600 */
[----:B------:R-:W-:Y:S01]  /*25640*/  @!P5 PRMT R2, R124, 0x5410, RZ ;  /* 0x000054107c02d816 */ /* 0x000fe200000000ff */
[----:B------:R-:W-:Y:S01]  /*25650*/  FADD.FTZ R3, R49, R47 ;  /* 0x0000002f31037221 */ /* 0x000fe20000010000 */
[C---:B------:R-:W-:Y:S01]  /*25660*/  ISETP.GE.U32.AND P6, PT, R217.reuse, R53, PT ;  /* 0x00000035d900720c */ /* 0x040fe20003fc6070 */
[----:B------:R3:W4:Y:S01]  /*25670*/  LDL.S16 R67, [R1+0x230] ;  /* 0x0002300001437983 */ /* 0x0007220000100600 */
[----:B------:R-:W-:Y:S01]  /*25680*/  ISETP.GE.U32.AND P5, PT, R217, R64, PT ;  /* 0x00000040d900720c */ /* 0x000fe20003fa6070 */
[----:B------:R-:W-:Y:S02]  /*25690*/  FMUL.FTZ R35, R35, R147 ;  /* 0x0000009323237220 */ /* 0x000fe40000410000 */
[----:B------:R2:W-:Y:S01]  /*256a0*/  ST.E.U16 [R172.64+0xe], R51 ;  /* 0x00000e33ac007985 */ /* 0x0005e2000c101504 */
[C---:B-1----:R-:W-:Y:S01]  /*256b0*/  F2FP.PACK_AB R136, R44.reuse, R49 ;  /* 0x000000312c88723e */ /* 0x042fe200000000ff */
[----:B------:R-:W-:Y:S02]  /*256c0*/  FADD.FTZ R47, R44, R3 ;  /* 0x000000032c2f7221 */ /* 0x000fe40000010000 */
[----:B------:R-:W1:Y:S01]  /*256d0*/  MUFU.EX2 R3, R95 ;  /* 0x0000005f00037308 */ /* 0x000e620000000800 */
[----:B------:R-:W-:Y:S04]  /*256e0*/  ST.E.U16 [R172.64+0x10], R45 ;  /* 0x0000102dac007985 */ /* 0x000fe8000c101504 */
[----:B------:R-:W-:Y:S01]  /*256f0*/  ST.E.U16 [R170.64+0x10], R2 ;  /* 0x00001002aa007985 */ /* 0x000fe2000c101504 */
[----:B------:R-:W-:Y:S03]  /*25700*/  @!P5 HADD2 R79, -R54.H0_H0, -RZ.H0_H0 ;  /* 0xa00000ff364fd230 */ /* 0x000fe60000000900 */
[----:B------:R3:W4:Y:S01]  /*25710*/  LDL.S16 R105, [R1+0x238] ;  /* 0x0002380001697983 */ /* 0x0007220000100600 */
[----:B--2---:R-:W-:Y:S03]  /*25720*/  FADD.FTZ R44, R80, R66 ;  /* 0x00000042502c7221 */ /* 0x004fe60000010000 */
[----:B------:R-:W2:Y:S04]  /*25730*/  LDL.LU R196, [R1+0x18] ;  /* 0x0000180001c47983 */ /* 0x000ea80000300800 */
[----:B------:R-:W-:Y:S01]  /*25740*/  ST.E.U16 [R170.64+0x12], R0 ;  /* 0x00001200aa007985 */ /* 0x000fe2000c101504 */
[----:B------:R-:W-:Y:S01]  /*25750*/  MUFU.EX2 R51, R127 ;  /* 0x0000007f00337308 */ /* 0x000fe20000000800 */
[C---:B-1----:R-:W-:Y:S01]  /*25760*/  F2FP.PACK_AB R80, R3.reuse, R80 ;  /* 0x000000500350723e */ /* 0x042fe200000000ff */
[--C-:B------:R-:W-:Y:S01]  /*25770*/  FADD.FTZ R49, R3, R44.reuse ;  /* 0x0000002c03317221 */ /* 0x100fe20000010000 */
[C---:B------:R-:W-:Y:S02]  /*25780*/  PRMT R3, R40.reuse, 0x7632, R3 ;  /* 0x0000763228037816 */ /* 0x040fe40000000003 */
[----:B------:R-:W-:Y:S02]  /*25790*/  PRMT R95, R79, 0x7610, R95 ;  /* 0x000076104f5f7816 */ /* 0x000fe4000000005f */
[----:B------:R-:W-:Y:S01]  /*257a0*/  PRMT R89, R40, 0x5410, R3 ;  /* 0x0000541028597816 */ /* 0x000fe20000000003 */
[----:B------:R-:W-:Y:S01]  /*257b0*/  @!P6 HADD2 R94, -R3.H0_H0, -RZ.H0_H0 ;  /* 0xa00000ff035ee230 */ /* 0x000fe20000000900 */
[----:B------:R-:W-:Y:S02]  /*257c0*/  @!P0 PRMT R40, R109, 0x5410, RZ ;  /* 0x000054106d288816 */ /* 0x000fe400000000ff */
[C---:B------:R-:W-:Y:S02]  /*257d0*/  ISETP.GE.U32.AND P0, PT, R217.reuse, R65, PT ;  /* 0x00000041d900720c */ /* 0x040fe40003f06070 */
[----:B------:R-:W-:Y:S01]  /*257e0*/  PRMT R44, R94, 0x7610, R44 ;  /* 0x000076105e2c7816 */ /* 0x000fe2000000002c */
[----:B------:R-:W-:Y:S01]  /*257f0*/  @!P6 STL.S16 [R1+0x24c], R94 ;  /* 0x00024c5e0100e387 */ /* 0x000fe20000100600 */
[----:B------:R-:W-:Y:S02]  /*25800*/  MUFU.EX2 R65, R39 ;  /* 0x0000002700417308 */ /* 0x000fe40000000800 */
[----:B------:R-:W-:Y:S01]  /*25810*/  @!P6 PRMT R3, R44, 0x5410, RZ ;  /* 0x000054102c03e816 */ /* 0x000fe200000000ff */
[----:B------:R1:W-:Y:S01]  /*25820*/  @!P5 STL.S16 [R1+0x248], R79 ;  /* 0x0002484f0100d387 */ /* 0x0003e20000100600 */
[----:B------:R-:W-:Y:S03]  /*25830*/  ISETP.GE.U32.AND P6, PT, R217, R72, PT ;  /* 0x00000048d900720c */ /* 0x000fe60003fc6070 */
[----:B------:R2:W2:Y:S04]  /*25840*/  LDL.S16 R66, [R1+0x240] ;  /* 0x0002400001427983 */ /* 0x0004a80000100600 */
[----:B------:R1:W-:Y:S04]  /*25850*/  ST.E.U16 [R174.64+0x20], R40 ;  /* 0x00002028ae007985 */ /* 0x0003e8000c101504 */
[----:B------:R-:W-:Y:S01]  /*25860*/  ST.E.U16 [R174.64+0x22], R3 ;  /* 0x00002203ae007985 */ /* 0x000fe2000c101504 */
[----:B-1----:R-:W-:Y:S01]  /*25870*/  MUFU.EX2 R79, R111 ;  /* 0x0000006f004f7308 */ /* 0x002fe20000000800 */
[----:B------:R-:W-:Y:S09]  /*25880*/  PRMT R40, R56, 0x7632, R40 ;  /* 0x0000763238287816 */ /* 0x000ff20000000028 */
[----:B---3--:R-:W1:Y:S10]  /*25890*/  MUFU.EX2 R53, R195 ;  /* 0x000000c300357308 */ /* 0x008e740000000800 */
[----:B----4-:R-:W3:Y:S01]  /*258a0*/  MUFU.EX2 R64, R103 ;  /* 0x0000006700407308 */ /* 0x010ee20000000800 */
[----:B-1----:R-:W-:Y:S02]  /*258b0*/  FADD.FTZ R44, R53, R47 ;  /* 0x0000002f352c7221 */ /* 0x002fe40000010000 */
[----:B------:R-:W-:Y:S01]  /*258c0*/  FADD.FTZ R47, R79, R49 ;  /* 0x000000314f2f7221 */ /* 0x000fe20000010000 */
[----:B---3--:R-:W-:Y:S01]  /*258d0*/  F2FP.PACK_AB R157, R64, R53 ;  /* 0x00000035409d723e */ /* 0x008fe200000000ff */
[----:B------:R1:W3:Y:S01]  /*258e0*/  LDL.S16 R103, [R1+0x244] ;  /* 0x0002440001677983 */ /* 0x0002e20000100600 */
[----:B------:R-:W-:Y:S01]  /*258f0*/  PRMT R53, R54, 0x7632, R53 ;  /* 0x0000763236357816 */ /* 0x000fe20000000035 */
[----:B------:R-:W-:Y:S03]  /*25900*/  FADD.FTZ R64, R64, R44 ;  /* 0x0000002c40407221 */ /* 0x000fe60000010000 */
[----:B------:R-:W4:Y:S01]  /*25910*/  MUFU.EX2 R44, R96 ;  /* 0x00000060002c7308 */ /* 0x000f220000000800 */
[----:B------:R-:W-:Y:S02]  /*25920*/  PRMT R94, R54, 0x5410, R53 ;  /* 0x00005410365e7816 */ /* 0x000fe40000000035 */
[----:B------:R-:W-:Y:S02]  /*25930*/  @!P5 PRMT R54, R95, 0x5410, RZ ;  /* 0x000054105f36d816 */ /* 0x000fe400000000ff */
[----:B------:R-:W-:Y:S03]  /*25940*/  LOP3.LUT P5, RZ, R220, 0x10000000, RZ, 0xc0, !PT ;  /* 0x10000000dcff7812 */ /* 0x000fe600078ac0ff */
[----:B------:R-:W-:Y:S01]  /*25950*/  ST.E.U16 [R168.64+0x20], R54 ;  /* 0x00002036a8007985 */ /* 0x000fe2000c101504 */
[----:B------:R-:W-:Y:S01]  /*25960*/  @!P0 HADD2 R67, -R46.H0_H0, -RZ.H0_H0 ;  /* 0xa00000ff2e438230 */ /* 0x000fe20000000900 */
[C---:B----4-:R-:W-:Y:S01]  /*25970*/  F2FP.PACK_AB R79, R44.reuse, R79 ;  /* 0x0000004f2c4f723e */ /* 0x050fe200000000ff */
[----:B------:R-:W-:Y:S03]  /*25980*/  FADD.FTZ R49, R44, R47 ;  /* 0x0000002f2c317221 */ /* 0x000fe60000010000 */
[----:B------:R-:W-:Y:S01]  /*25990*/  PRMT R72, R67, 0x7610, R72 ;  /* 0x0000761043487816 */ /* 0x000fe20000000048 */
[----:B------:R-:W-:Y:S01]  /*259a0*/  @!P6 HADD2 R105, -R53.H0_H0, -RZ.H0_H0 ;  /* 0xa00000ff3569e230 */ /* 0x000fe20000000900 */
[----:B--2---:R-:W2:Y:S04]  /*259b0*/  MUFU.EX2 R47, R196 ;  /* 0x000000c4002f7308 */ /* 0x004ea80000000800 */
[----:B------:R-:W-:Y:S01]  /*259c0*/  PRMT R44, R105, 0x7610, R44 ;  /* 0x00007610692c7816 */ /* 0x000fe2000000002c */
[----:B------:R-:W-:Y:S03]  /*259d0*/  @!P6 STL.S16 [R1+0x238], R105 ;  /* 0x000238690100e387 */ /* 0x000fe60000100600 */
[----:B------:R-:W-:Y:S01]  /*259e0*/  @!P6 PRMT R53, R44, 0x5410, RZ ;  /* 0x000054102c35e816 */ /* 0x000fe200000000ff */
[----:B------:R4:W-:Y:S01]  /*259f0*/  @!P0 STL.S16 [R1+0x230], R67 ;  /* 0x0002304301008387 */ /* 0x0009e20000100600 */
[C---:B------:R-:W-:Y:S02]  /*25a00*/  LOP3.LUT P6, RZ, R220.reuse, 0x8000000, RZ, 0xc0, !PT ;  /* 0x08000000dcff7812 */ /* 0x040fe400078cc0ff */
[----:B------:R-:W-:Y:S01]  /*25a10*/  LOP3.LUT R220, R220, 0xfbffffff, RZ, 0xc0, !PT ;  /* 0xfbffffffdcdc7812 */ /* 0x000fe200078ec0ff */
[----:B------:R-:W3:Y:S04]  /*25a20*/  LDL.LU R39, [R1+0x38c] ;  /* 0x00038c0001277983 */ /* 0x000ee80000300800 */
[----:B------:R1:W-:Y:S01]  /*25a30*/  ST.E.U16 [R168.64+0x22], R53 ;  /* 0x00002235a8007985 */ /* 0x0003e2000c101504 */
[----:B--2---:R-:W-:Y:S01]  /*25a40*/  F2FP.PACK_AB R158, R65, R47 ;  /* 0x0000002f419e723e */ /* 0x004fe200000000ff */
[----:B------:R-:W-:Y:S02]  /*25a50*/  FADD.FTZ R44, R47, R64 ;  /* 0x000000402f2c7221 */ /* 0x000fe40000010000 */
[----:B------:R-:W2:Y:S01]  /*25a60*/  MUFU.EX2 R47, R198 ;  /* 0x000000c6002f7308 */ /* 0x000ea20000000800 */
[----:B------:R-:W-:Y:S01]  /*25a70*/  IMAD.MOV.U32 R196, RZ, RZ, R102 ;  /* 0x000000ffffc47224 */ /* 0x000fe200078e0066 */
[----:B------:R-:W-:Y:S01]  /*25a80*/  LOP3.LUT R102, R152, R213, RZ, 0x3c, !PT ;  /* 0x000000d598667212 */ /* 0x000fe200078e3cff */
[----:B------:R-:W-:Y:S01]  /*25a90*/  FADD.FTZ R65, R65, R44 ;  /* 0x0000002c41417221 */ /* 0x000fe20000010000 */
[----:B----4-:R4:W4:Y:S01]  /*25aa0*/  LDL.S16 R67, [R1+0x258] ;  /* 0x0002580001437983 */ /* 0x0109220000100600 */
[----:B------:R-:W-:Y:S05]  /*25ab0*/  @!P5 HADD2 R66, -R48.H0_H0, -RZ.H0_H0 ;  /* 0xa00000ff3042d230 */ /* 0x000fea0000000900 */
[----:B------:R-:W-:Y:S01]  /*25ac0*/  PRMT R88, R66, 0x7610, R88 ;  /* 0x0000761042587816 */ /* 0x000fe20000000058 */
[----:B------:R-:W2:Y:S01]  /*25ad0*/  MUFU.EX2 R44, R197 ;  /* 0x000000c5002c7308 */ /* 0x000ea20000000800 */
[----:B-1----:R-:W-:Y:S01]  /*25ae0*/  PRMT R53, R118, 0x7610, R53 ;  /* 0x0000761076357816 */ /* 0x002fe20000000035 */
[----:B--2---:R-:W-:Y:S01]  /*25af0*/  FADD.FTZ R49, R47, R49 ;  /* 0x000000312f317221 */ /* 0x004fe20000010000 */
[C---:B------:R-:W-:Y:S03]  /*25b00*/  F2FP.PACK_AB R133, R44.reuse, R47 ;  /* 0x0000002f2c85723e */ /* 0x040fe600000000ff */
[----:B------:R-:W-:Y:S01]  /*25b10*/  FADD.FTZ R64, R44, R49 ;  /* 0x000000312c407221 */ /* 0x000fe20000010000 */
[C---:B------:R-:W-:Y:S03]  /*25b20*/  PRMT R44, R46.reuse, 0x7632, R44 ;  /* 0x000076322e2c7816 */ /* 0x040fe6000000002c */
[----:B------:R-:W1:Y:S01]  /*25b30*/  MUFU.EX2 R49, R134 ;  /* 0x0000008600317308 */ /* 0x000e620000000800 */
[----:B------:R-:W-:Y:S02]  /*25b40*/  PRMT R95, R46, 0x5410, R44 ;  /* 0x000054102e5f7816 */ /* 0x000fe4000000002c */
[----:B------:R-:W-:Y:S05]  /*25b50*/  @!P0 PRMT R46, R72, 0x5410, RZ ;  /* 0x00005410482e8816 */ /* 0x000fea00000000ff */
[----:B------:R-:W-:Y:S01]  /*25b60*/  ST.E.U16 [R172.64+0x1e], R46 ;  /* 0x00001e2eac007985 */ /* 0x000fe2000c101504 */
[----:B---3--:R-:W-:Y:S05]  /*25b70*/  @!P6 HADD2 R103, -R44.H0_H0, -RZ.H0_H0 ;  /* 0xa00000ff2c67e230 */ /* 0x008fea0000000900 */
[----:B------:R-:W-:Y:S01]  /*25b80*/  PRMT R47, R103, 0x7610, R47 ;  /* 0x00007610672f7816 */ /* 0x000fe2000000002f */
[----:B------:R2:W-:Y:S03]  /*25b90*/  @!P6 STL.S16 [R1+0x244], R103 ;  /* 0x000244670100e387 */ /* 0x0005e60000100600 */
[----:B------:R-:W-:Y:S01]  /*25ba0*/  @!P6 PRMT R44, R47, 0x5410, RZ ;  /* 0x000054102f2ce816 */ /* 0x000fe200000000ff */
[----:B------:R3:W-:Y:S01]  /*25bb0*/  @!P5 STL.S16 [R1+0x240], R66 ;  /* 0x000240420100d387 */ /* 0x0007e20000100600 */
[----:B------:R-:W-:Y:S01]  /*25bc0*/  ISETP.GE.U32.AND P6, PT, R217, R85, PT ;  /* 0x00000055d900720c */ /* 0x000fe20003fc6070 */
[----:B-1----:R-:W-:Y:S02]  /*25bd0*/  FADD.FTZ R47, R49, R65 ;  /* 0x00000041312f7221 */ /* 0x002fe40000010000 */
[----:B------:R1:W5:Y:S04]  /*25be0*/  LDL.LU R134, [R1+0x388] ;  /* 0x0003880001867983 */ /* 0x0003680000300800 */
[----:B------:R-:W-:Y:S01]  /*25bf0*/  ST.E.U16 [R172.64+0x20], R44 ;  /* 0x0000202cac007985 */ /* 0x000fe2000c101504 */
[----:B--2---:R-:W-:Y:S01]  /*25c00*/  IMAD.WIDE.U32 R102, R102, -0x326172a9, RZ ;  /* 0xcd9e8d5766667825 */ /* 0x004fe200078e00ff */
[----:B---3--:R-:W2:Y:S02]  /*25c10*/  MUFU.EX2 R66, R135 ;  /* 0x0000008700427308 */ /* 0x008ea40000000800 */
[C---:B--2---:R-:W-:Y:S01]  /*25c20*/  F2FP.PACK_AB R159, R66.reuse, R49 ;  /* 0x00000031429f723e */ /* 0x044fe200000000ff */
[----:B------:R1:W5:Y:S07]  /*25c30*/  LDL.LU R135, [R1+0x384] ;  /* 0x0003840001877983 */ /* 0x00036e0000300800 */
[----:B------:R-:W2:Y:S01]  /*25c40*/  MUFU.EX2 R49, R243 ;  /* 0x000000f300317308 */ /* 0x000ea20000000800 */
[----:B------:R-:W-:Y:S01]  /*25c50*/  FADD.FTZ R66, R66, R47 ;  /* 0x0000002f42427221 */ /* 0x000fe20000010000 */
[----:B------:R1:W3:Y:S08]  /*25c60*/  LDL.S16 R72, [R1+0x22c] ;  /* 0x00022c0001487983 */ /* 0x0002f00000100600 */
[----:B------:R-:W1:Y:S01]  /*25c70*/  MUFU.EX2 R47, R230 ;  /* 0x000000e6002f7308 */ /* 0x000e620000000800 */
[----:B--2---:R-:W-:Y:S01]  /*25c80*/  FADD.FTZ R64, R49, R64 ;  /* 0x0000004031407221 */ /* 0x004fe20000010000 */
[C---:B-1----:R-:W-:Y:S03]  /*25c90*/  F2FP.PACK_AB R154, R47.reuse, R49 ;  /* 0x000000312f9a723e */ /* 0x042fe600000000ff */
[----:B------:R-:W-:Y:S01]  /*25ca0*/  FADD.FTZ R65, R47, R64 ;  /* 0x000000402f417221 */ /* 0x000fe20000010000 */
[C---:B------:R-:W-:Y:S01]  /*25cb0*/  PRMT R47, R48.reuse, 0x7632, R47 ;  /* 0x00007632302f7816 */ /* 0x040fe2000000002f */
[----:B------:R-:W-:Y:S03]  /*25cc0*/  IMAD.MOV.U32 R230, RZ, RZ, R246 ;  /* 0x000000ffffe67224 */ /* 0x000fe600078e00f6 */
[----:B------:R-:W-:Y:S01]  /*25cd0*/  PRMT R96, R48, 0x5410, R47 ;  /* 0x0000541030607816 */ /* 0x000fe2000000002f */
[----:B----4-:R-:W-:Y:S01]  /*25ce0*/  @!P4 HADD2 R67, -R47.H0_H0, -RZ.H0_H0 ;  /* 0xa00000ff2f43c230 */ /* 0x010fe20000000900 */
[----:B------:R-:W-:Y:S02]  /*25cf0*/  @!P5 PRMT R48, R88, 0x5410, RZ ;  /* 0x000054105830d816 */ /* 0x000fe400000000ff */
[----:B------:R-:W-:Y:S02]  /*25d00*/  ISETP.GE.U32.AND P5, PT, R217, R100, PT ;  /* 0x00000064d900720c */ /* 0x000fe40003fa6070 */
[----:B------:R-:W-:Y:S01]  /*25d10*/  PRMT R49, R67, 0x7610, R49 ;  /* 0x0000761043317816 */ /* 0x000fe20000000031 */
[----:B------:R1:W-:Y:S03]  /*25d20*/  @!P4 STL.S16 [R1+0x258], R67 ;  /* 0x000258430100c387 */ /* 0x0003e60000100600 */
[----:B------:R-:W-:Y:S01]  /*25d30*/  @!P4 PRMT R47, R49, 0x5410, RZ ;  /* 0x00005410312fc816 */ /* 0x000fe200000000ff */
[----:B------:R-:W-:Y:S01]  /*25d40*/  ST.E.U16 [R170.64+0x20], R48 ;  /* 0x00002030aa007985 */ /* 0x000fe2000c101504 */
[----:B------:R-:W-:Y:S01]  /*25d50*/  ISETP.GE.U32.AND P4, PT, R217, R91, PT ;  /* 0x0000005bd900720c */ /* 0x000fe20003f86070 */
[----:B------:R-:W-:Y:S02]  /*25d60*/  MUFU.EX2 R49, R222 ;  /* 0x000000de00317308 */ /* 0x000fe40000000800 */
[----:B------:R-:W-:Y:S08]  /*25d70*/  ST.E.U16 [R170.64+0x22], R47 ;  /* 0x0000222faa007985 */ /* 0x000ff0000c101504 */
[----:B-1----:R-:W1:Y:S02]  /*25d80*/  MUFU.EX2 R67, R226 ;  /* 0x000000e200437308 */ /* 0x002e640000000800 */
[----:B-1----:R-:W-:Y:S01]  /*25d90*/  F2FP.PACK_AB R160, R49, R67 ;  /* 0x0000004331a0723e */ /* 0x002fe200000000ff */
[----:B------:R-:W-:Y:S01]  /*25da0*/  FADD.FTZ R64, R67, R66 ;  /* 0x0000004243407221 */ /* 0x000fe20000010000 */
[----:B------:R1:W5:Y:S06]  /*25db0*/  LDL.LU R226, [R1+0x380] ;  /* 0x0003800001e27983 */ /* 0x00036c0000300800 */
[----:B------:R-:W2:Y:S01]  /*25dc0*/  MUFU.EX2 R67, R69 ;  /* 0x0000004500437308 */ /* 0x000ea20000000800 */
[----:B------:R-:W-:Y:S01]  /*25dd0*/  FADD.FTZ R66, R49, R64 ;  /* 0x0000004031427221 */ /* 0x000fe20000010000 */
[----:B------:R1:W5:Y:S04]  /*25de0*/  LDL.LU R222, [R1+0x37c] ;  /* 0x00037c0001de7983 */ /* 0x0003680000300800 */
[----:B------:R4:W-:Y:S04]  /*25df0*/  STL [R1+0x288], R66 ;  /* 0x0002884201007387 */ /* 0x0009e80000100800 */
[----:B------:R-:W1:Y:S10]  /*25e00*/  MUFU.EX2 R64, R247 ;  /* 0x000000f700407308 */ /* 0x000e740000000800 */
[----:B------:R-:W4:Y:S01]  /*25e10*/  MUFU.EX2 R49, R245 ;  /* 0x000000f500317308 */ /* 0x000f220000000800 */
[----:B--2---:R-:W-:Y:S01]  /*25e20*/  F2FP.PACK_AB R58, R71, R67 ;  /* 0x00000043473a723e */ /* 0x004fe200000000ff */
[----:B------:R-:W-:Y:S04]  /*25e30*/  FADD.FTZ R55, R67, R73 ;  /* 0x0000004943377221 */ /* 0x000fe80000010000 */
[----:B------:R-:W-:Y:S04]  /*25e40*/  FADD.FTZ R71, R71, R55 ;  /* 0x0000003747477221 */ /* 0x000fe80000010000 */
[----:B------:R-:W-:Y:S01]  /*25e50*/  MUFU.EX2 R55, R113 ;  /* 0x0000007100377308 */ /* 0x000fe20000000800 */
[----:B-1----:R-:W-:Y:S01]  /*25e60*/  FADD.FTZ R65, R64, R65 ;  /* 0x0000004140417221 */ /* 0x002fe20000010000 */
[C---:B----4-:R-:W-:Y:S03]  /*25e70*/  F2FP.PACK_AB R155, R49.reuse, R64 ;  /* 0x00000040319b723e */ /* 0x050fe600000000ff */
[----:B------:R-:W-:Y:S01]  /*25e80*/  FADD.FTZ R66, R49, R65 ;  /* 0x0000004131427221 */ /* 0x000fe20000010000 */
[----:B------:R-:W-:Y:S04]  /*25e90*/  SHF.R.U32.HI R49, RZ, 0x8, R68 ;  /* 0x00000008ff317819 */ /* 0x000fe80000011644 */
[----:B------:R-:W1:Y:S01]  /*25ea0*/  MUFU.EX2 R65, R251 ;  /* 0x000000fb00417308 */ /* 0x000e620000000800 */
[----:B------:R-:W-:Y:S04]  /*25eb0*/  LOP3.LUT R49, R49, 0xffff, RZ, 0xc0, !PT ;  /* 0x0000ffff31317812 */ /* 0x000fe800078ec0ff */
[----:B------:R-:W-:Y:S02]  /*25ec0*/  ISETP.GE.U32.AND P0, PT, R217, R49, PT ;  /* 0x00000031d900720c */ /* 0x000fe40003f06070 */
[C---:B------:R-:W-:Y:S04]  /*25ed0*/  PRMT R49, R50.reuse, 0x7632, R49 ;  /* 0x0000763232317816 */ /* 0x040fe80000000031 */
[----:B------:R-:W-:Y:S01]  /*25ee0*/  PRMT R88, R50, 0x5410, R49 ;  /* 0x0000541032587816 */ /* 0x000fe20000000031 */
[----:B-1----:R-:W-:Y:S01]  /*25ef0*/  FADD.FTZ R66, R65, R66 ;  /* 0x0000004241427221 */ /* 0x002fe20000010000 */
[----:B---3--:R-:W-:Y:S05]  /*25f00*/  @!P6 HADD2 R72, -R50.H0_H0, -RZ.H0_H0 ;  /* 0xa00000ff3248e230 */ /* 0x008fea0000000900 */
[----:B------:R-:W-:Y:S01]  /*25f10*/  PRMT R64, R72, 0x7610, R64 ;  /* 0x0000761048407816 */ /* 0x000fe20000000040 */
[----:B------:R-:W-:Y:S03]  /*25f20*/  @!P6 STL.S16 [R1+0x22c], R72 ;  /* 0x00022c480100e387 */ /* 0x000fe60000100600 */
[----:B------:R-:W-:Y:S01]  /*25f30*/  @!P6 PRMT R50, R64, 0x5410, RZ ;  /* 0x000054104032e816 */ /* 0x000fe200000000ff */
[----:B------:R1:W2:Y:S01]  /*25f40*/  LDL.S16 R111, [R1+0x228] ;  /* 0x00022800016f7983 */ /* 0x0002a20000100600 */
[----:B------:R-:W-:Y:S01]  /*25f50*/  ISETP.GE.U32.AND P6, PT, R217, R99, PT ;  /* 0x00000063d900720c */ /* 0x000fe20003fc6070 */
[----:B------:R-:W3:Y:S02]  /*25f60*/  MUFU.EX2 R64, R250 ;  /* 0x000000fa00407308 */ /* 0x000ee40000000800 */
[----:B------:R-:W-:Y:S01]  /*25f70*/  ST.E.U16 [R174.64+0x30], R50 ;  /* 0x00003032ae007985 */ /* 0x000fe2000c101504 */
[C---:B---3--:R-:W-:Y:S01]  /*25f80*/  F2FP.PACK_AB R156, R64.reuse, R65 ;  /* 0x00000041409c723e */ /* 0x048fe200000000ff */
[----:B------:R-:W-:Y:S01]  /*25f90*/  FADD.FTZ R64, R64, R66 ;  /* 0x0000004240407221 */ /* 0x000fe20000010000 */
[----:B------:R-:W-:Y:S05]  /*25fa0*/  LOP3.LUT R66, R103, R232, R210, 0x96, !PT ;  /* 0x000000e867427212 */ /* 0x000fea00078e96d2 */
[----:B------:R-:W3:Y:S01]  /*25fb0*/  MUFU.EX2 R65, R101 ;  /* 0x0000006500417308 */ /* 0x000ee20000000800 */
[----:B------:R4:W-:Y:S01]  /*25fc0*/  STL [R1+0x28c], R64 ;  /* 0x00028c4001007387 */ /* 0x0009e20000100800 */
[----:B------:R-:W-:Y:S03]  /*25fd0*/  IMAD.WIDE.U32 R66, R66, -0x2daee0ad, RZ ;  /* 0xd2511f5342427825 */ /* 0x000fe600078e00ff */
[----:B------:R1:W2:Y:S02]  /*25fe0*/  LDL.S16 R110, [R1+0x214] ;  /* 0x00021400016e7983 */ /* 0x0002a40000100600 */
[----:B------:R-:W-:Y:S02]  /*25ff0*/  LOP3.LUT R68, R67, R234, R182, 0x96, !PT ;  /* 0x000000ea43447212 */ /* 0x000fe400078e96b6 */
[----:B------:R1:W2:Y:S03]  /*26000*/  LDL.S16 R85, [R1+0x210] ;  /* 0x0002100001557983 */ /* 0x0002a60000100600 */
[----:B------:R-:W-:Y:S01]  /*26010*/  IMAD.WIDE.U32 R68, R68, -0x326172a9, RZ ;  /* 0xcd9e8d5744447825 */ /* 0x000fe200078e00ff */
[----:B------:R1:W2:Y:S04]  /*26020*/  LDL.S16 R109, [R1+0x204] ;  /* 0x00020400016d7983 */ /* 0x0002a80000100600 */
[----:B------:R-:W-:Y:S01]  /*26030*/  LOP3.LUT R62, R69, R231, R178, 0x96, !PT ;  /* 0x000000e7453e7212 */ /* 0x000fe200078e96b2 */
[----:B------:R1:W2:Y:S01]  /*26040*/  LDL.S16 R105, [R1+0x200] ;  /* 0x0002000001697983 */ /* 0x0002a20000100600 */
[----:B------:R-:W-:Y:S01]  /*26050*/  MUFU.EX2 R69, R76 ;  /* 0x0000004c00457308 */ /* 0x000fe20000000800 */
[----:B---3--:R-:W-:Y:S02]  /*26060*/  FADD.FTZ R57, R65, R98 ;  /* 0x0000006241397221 */ /* 0x008fe40000010000 */
[----:B------:R-:W-:Y:S07]  /*26070*/  IMAD.WIDE.U32 R62, R62, -0x2daee0ad, RZ ;  /* 0xd2511f533e3e7825 */ /* 0x000fee00078e00ff */
[----:B----4-:R-:W3:Y:S02]  /*26080*/  MUFU.EX2 R64, R107 ;  /* 0x0000006b00407308 */ /* 0x010ee40000000800 */
[C---:B---3--:R-:W-:Y:S01]  /*26090*/  F2FP.PACK_AB R98, R64.reuse, R65 ;  /* 0x000000414062723e */ /* 0x048fe200000000ff */
[----:B------:R-:W-:Y:S01]  /*260a0*/  FADD.FTZ R57, R64, R57 ;  /* 0x0000003940397221 */ /* 0x000fe20000010000 */
[----:B------:R-:W-:Y:S03]  /*260b0*/  LOP3.LUT R64, R179, R233, R102, 0x96, !PT ;  /* 0x000000e9b3407212 */ /* 0x000fe600078e9666 */
[----:B------:R-:W-:Y:S02]  /*260c0*/  FADD.FTZ R59, R55, R57 ;  /* 0x00000039373b7221 */ /* 0x000fe40000010000 */
[----:B------:R-:W-:Y:S01]  /*260d0*/  IMAD.WIDE.U32 R64, R64, -0x2daee0ad, RZ ;  /* 0xd2511f5340407825 */ /* 0x000fe200078e00ff */
[----:B------:R-:W-:Y:S04]  /*260e0*/  MUFU.EX2 R57, R132 ;  /* 0x0000008400397308 */ /* 0x000fe80000000800 */
[----:B------:R-:W-:Y:S02]  /*260f0*/  LOP3.LUT R66, R65, R241, R66, 0x96, !PT ;  /* 0x000000f141427212 */ /* 0x000fe400078e9642 */
[----:B------:R-:W-:Y:S03]  /*26100*/  LOP3.LUT R64, R63, R239, R64, 0x96, !PT ;  /* 0x000000ef3f407212 */ /* 0x000fe600078e9640 */
[----:B------:R-:W-:Y:S04]  /*26110*/  IMAD.WIDE.U32 R66, R66, -0x326172a9, RZ ;  /* 0xcd9e8d5742427825 */ /* 0x000fe800078e00ff */
[----:B------:R-:W-:Y:S01]  /*26120*/  IMAD.WIDE.U32 R64, R64, -0x326172a9, RZ ;  /* 0xcd9e8d5740407825 */ /* 0x000fe200078e00ff */
[----:B------:R-:W-:Y:S02]  /*26130*/  LOP3.LUT R72, R67, R240, R68, 0x96, !PT ;  /* 0x000000f043487212 */ /* 0x000fe400078e9644 */
[----:B------:R-:W-:Y:S02]  /*26140*/  F2FP.PACK_AB R67, R69, R74 ;  /* 0x0000004a4543723e */ /* 0x000fe400000000ff */
[----:B------:R-:W-:Y:S01]  /*26150*/  LOP3.LUT R68, R65, R238, R66, 0x96, !PT ;  /* 0x000000ee41447212 */ /* 0x000fe200078e9642 */
[----:B------:R-:W-:Y:S01]  /*26160*/  IMAD.WIDE.U32 R72, R72, -0x2daee0ad, RZ ;  /* 0xd2511f5348487825 */ /* 0x000fe200078e00ff */
[----:B------:R-:W-:Y:S04]  /*26170*/  F2FP.PACK_AB R65, R51, R55 ;  /* 0x000000373341723e */ /* 0x000fe800000000ff */
[----:B------:R-:W-:Y:S02]  /*26180*/  LOP3.LUT R62, R73, R236, R62, 0x96, !PT ;  /* 0x000000ec493e7212 */ /* 0x000fe400078e963e */
[----:B------:R-:W3:Y:S03]  /*26190*/  MUFU.EX2 R73, R129 ;  /* 0x0000008100497308 */ /* 0x000ee60000000800 */
[----:B------:R-:W-:Y:S05]  /*261a0*/  IMAD.WIDE.U32 R62, R62, -0x326172a9, RZ ;  /* 0xcd9e8d573e3e7825 */ /* 0x000fea00078e00ff */
[----:B------:R-:W-:Y:S01]  /*261b0*/  LOP3.LUT R45, R63, R242, R64, 0x96, !PT ;  /* 0x000000f23f2d7212 */ /* 0x000fe200078e9640 */
[----:B------:R-:W-:Y:S01]  /*261c0*/  FADD.FTZ R64, R51, R59 ;  /* 0x0000003b33407221 */ /* 0x000fe20000010000 */
[----:B------:R-:W-:Y:S01]  /*261d0*/  PRMT R51, R52, 0x7632, R51 ;  /* 0x0000763234337816 */ /* 0x000fe20000000033 */
[----:B------:R-:W-:Y:S01]  /*261e0*/  FADD.FTZ R59, R74, R71 ;  /* 0x000000474a3b7221 */ /* 0x000fe20000010000 */
[----:B------:R-:W-:Y:S01]  /*261f0*/  LOP3.LUT R55, R45, 0xff, RZ, 0xc0, !PT ;  /* 0x000000ff2d377812 */ /* 0x000fe200078ec0ff */
[----:B------:R-:W4:Y:S01]  /*26200*/  MUFU.EX2 R71, R252 ;  /* 0x000000fc00477308 */ /* 0x000f220000000800 */
[----:B------:R-:W-:Y:S02]  /*26210*/  SHF.R.U32.HI R2, RZ, 0x18, R45 ;  /* 0x00000018ff027819 */ /* 0x000fe4000001162d */
[----:B------:R-:W-:Y:S01]  /*26220*/  LOP3.LUT R0, R62, 0xff, RZ, 0xc0, !PT ;  /* 0x000000ff3e007812 */ /* 0x000fe200078ec0ff */
[----:B--2---:R-:W-:Y:S05]  /*26230*/  @!P4 HADD2 R111, -R49.H0_H0, -RZ.H0_H0 ;  /* 0xa00000ff316fc230 */ /* 0x004fea0000000900 */
[----:B------:R-:W-:Y:S01]  /*26240*/  PRMT R66, R111, 0x7610, R66 ;  /* 0x000076106f427816 */ /* 0x000fe20000000042 */
[----:B------:R-:W-:Y:S03]  /*26250*/  @!P4 STL.S16 [R1+0x228], R111 ;  /* 0x0002286f0100c387 */ /* 0x000fe60000100600 */
[----:B------:R-:W-:Y:S01]  /*26260*/  @!P4 PRMT R49, R66, 0x5410, RZ ;  /* 0x000054104231c816 */ /* 0x000fe200000000ff */
[----:B------:R1:W2:Y:S01]  /*26270*/  LDL.S16 R101, [R1+0x1fc] ;  /* 0x0001fc0001657983 */ /* 0x0002a20000100600 */
[----:B------:R-:W-:Y:S01]  /*26280*/  ISETP.GE.U32.AND P4, PT, R217, R55, PT ;  /* 0x00000037d900720c */ /* 0x000fe20003f86070 */
[----:B------:R-:W-:Y:S01]  /*26290*/  FADD.FTZ R66, R69, R59 ;  /* 0x0000003b45427221 */ /* 0x000fe20000010000 */
[----:B------:R-:W-:Y:S01]  /*262a0*/  LOP3.LUT R55, R45, 0xffff, RZ, 0xc0, !PT ;  /* 0x0000ffff2d377812 */ /* 0x000fe200078ec0ff */
[----:B------:R-:W-:Y:S01]  /*262b0*/  ST.E.U16 [R174.64+0x32], R49 ;  /* 0x00003231ae007985 */ /* 0x000fe2000c101504 */
[----:B------:R-:W-:Y:S02]  /*262c0*/  SHF.R.U32.HI R45, RZ, 0x10, R45 ;  /* 0x00000010ff2d7819 */ /* 0x000fe4000001162d */
[----:B------:R-:W-:Y:S02]  /*262d0*/  SHF.R.U32.HI R55, RZ, 0x8, R55 ;  /* 0x00000008ff377819 */ /* 0x000fe40000011637 */
[----:B------:R-:W-:Y:S02]  /*262e0*/  LOP3.LUT R74, R45, 0xff, RZ, 0xc0, !PT ;  /* 0x000000ff2d4a7812 */ /* 0x000fe400078ec0ff */
[----:B------:R-:W-:Y:S02]  /*262f0*/  LOP3.LUT R55, R55, 0xffff, RZ, 0xc0, !PT ;  /* 0x0000ffff37377812 */ /* 0x000fe400078ec0ff */
[----:B------:R-:W-:Y:S01]  /*26300*/  PRMT R59, R60, 0x7632, R59 ;  /* 0x000076323c3b7816 */ /* 0x000fe2000000003b */
[----:B------:R-:W-:Y:S02]  /*26310*/  @!P6 HADD2 R110, -R52.H0_H0, -RZ.H0_H0 ;  /* 0xa00000ff346ee230 */ /* 0x000fe40000000900 */
[----:B------:R-:W-:Y:S03]  /*26320*/  @!P5 HADD2 R85, -R51.H0_H0, -RZ.H0_H0 ;  /* 0xa00000ff3355d230 */ /* 0x000fe60000000900 */
[----:B------:R-:W-:Y:S01]  /*26330*/  PRMT R91, R110, 0x7610, R91 ;  /* 0x000076106e5b7816 */ /* 0x000fe2000000005b */
[----:B------:R-:W-:Y:S01]  /*26340*/  @!P6 STL.S16 [R1+0x214], R110 ;  /* 0x0002146e0100e387 */ /* 0x000fe20000100600 */
[----:B------:R-:W-:Y:S01]  /*26350*/  @!P3 HADD2 R109, -R42.H0_H0, -RZ.H0_H0 ;  /* 0xa00000ff2a6db230 */ /* 0x000fe20000000900 */
[----:B------:R-:W-:Y:S02]  /*26360*/  PRMT R76, R85, 0x7610, R76 ;  /* 0x00007610554c7816 */ /* 0x000fe4000000004c */
[----:B------:R1:W-:Y:S02]  /*26370*/  @!P5 STL.S16 [R1+0x210], R85 ;  /* 0x000210550100d387 */ /* 0x0003e40000100600 */
[----:B------:R-:W-:Y:S02]  /*26380*/  PRMT R104, R109, 0x7610, R104 ;  /* 0x000076106d687816 */ /* 0x000fe40000000068 */
[----:B------:R2:W2:Y:S04]  /*26390*/  LDL.S16 R69, [R1+0x21c] ;  /* 0x00021c0001457983 */ /* 0x0004a80000100600 */
[----:B------:R-:W-:Y:S01]  /*263a0*/  @!P3 STL.S16 [R1+0x204], R109 ;  /* 0x0002046d0100b387 */ /* 0x000fe20000100600 */
[----:B-1----:R-:W-:Y:S02]  /*263b0*/  PRMT R85, R52, 0x5410, R51 ;  /* 0x0000541034557816 */ /* 0x002fe40000000033 */
[----:B------:R-:W-:Y:S02]  /*263c0*/  @!P5 PRMT R51, R76, 0x5410, RZ ;  /* 0x000054104c33d816 */ /* 0x000fe400000000ff */
[----:B------:R-:W-:Y:S01]  /*263d0*/  ISETP.GE.U32.AND P5, PT, R217, R2, PT ;  /* 0x00000002d900720c */ /* 0x000fe20003fa6070 */
[----:B---3--:R-:W-:Y:S01]  /*263e0*/  FADD.FTZ R2, R73, R64 ;  /* 0x0000004049027221 */ /* 0x008fe20000010000 */
[----:B------:R-:W-:Y:S01]  /*263f0*/  @!P6 PRMT R52, R91, 0x5410, RZ ;  /* 0x000054105b34e816 */ /* 0x000fe200000000ff */
[----:B------:R-:W1:Y:S01]  /*26400*/  MUFU.EX2 R64, R225 ;  /* 0x000000e100407308 */ /* 0x000e620000000800 */
[----:B------:R-:W-:Y:S01]  /*26410*/  ISETP.GE.U32.AND P6, PT, R217, R55, PT ;  /* 0x00000037d900720c */ /* 0x000fe20003fc6070 */
[----:B------:R3:W-:Y:S01]  /*26420*/  ST.E.U16 [R168.64+0x32], R51 ;  /* 0x00003233a8007985 */ /* 0x0007e2000c101504 */
[C---:B------:R-:W-:Y:S01]  /*26430*/  PRMT R55, R42.reuse, 0x7632, R55 ;  /* 0x000076322a377816 */ /* 0x040fe20000000037 */
[----:B------:R-:W-:Y:S01]  /*26440*/  FADD.FTZ R76, R57, R2 ;  /* 0x00000002394c7221 */ /* 0x000fe20000010000 */
[----:B------:R-:W-:Y:S01]  /*26450*/  SHF.R.U32.HI R2, RZ, 0x10, R62 ;  /* 0x00000010ff027819 */ /* 0x000fe2000001163e */
[----:B------:R3:W-:Y:S01]  /*26460*/  ST.E.U16 [R168.64+0x30], R52 ;  /* 0x00003034a8007985 */ /* 0x0007e2000c101504 */
[----:B------:R-:W-:Y:S01]  /*26470*/  PRMT R91, R42, 0x5410, R55 ;  /* 0x000054102a5b7816 */ /* 0x000fe20000000037 */
[----:B------:R-:W-:Y:S01]  /*26480*/  @!P0 HADD2 R105, -R55.H0_H0, -RZ.H0_H0 ;  /* 0xa00000ff37698230 */ /* 0x000fe20000000900 */
[----:B------:R-:W-:Y:S01]  /*26490*/  @!P3 PRMT R42, R104, 0x5410, RZ ;  /* 0x00005410682ab816 */ /* 0x000fe200000000ff */
[----:B----4-:R-:W-:Y:S01]  /*264a0*/  FADD.FTZ R3, R71, R76 ;  /* 0x0000004c47037221 */ /* 0x010fe20000010000 */
[----:B------:R-:W-:Y:S01]  /*264b0*/  ISETP.GE.U32.AND P3, PT, R217, R0, PT ;  /* 0x00000000d900720c */ /* 0x000fe20003f66070 */
[----:B------:R-:W-:Y:S01]  /*264c0*/  FADD.FTZ R0, R93, R66 ;  /* 0x000000425d007221 */ /* 0x000fe20000010000 */
[----:B------:R-:W-:Y:S01]  /*264d0*/  PRMT R99, R105, 0x7610, R99 ;  /* 0x0000761069637816 */ /* 0x000fe20000000063 */
[----:B------:R4:W-:Y:S01]  /*264e0*/  @!P0 STL.S16 [R1+0x200], R105 ;  /* 0x0002006901008387 */ /* 0x0009e20000100600 */
[----:B------:R-:W-:Y:S02]  /*264f0*/  F2FP.PACK_AB R73, R57, R73 ;  /* 0x000000493949723e */ /* 0x000fe400000000ff */
[----:B------:R-:W-:Y:S01]  /*26500*/  @!P0 PRMT R55, R99, 0x5410, RZ ;  /* 0x0000541063378816 */ /* 0x000fe200000000ff */
[----:B------:R-:W-:Y:S04]  /*26510*/  ST.E.U16 [R172.64+0x2e], R42 ;  /* 0x00002e2aac007985 */ /* 0x000fe8000c101504 */
[----:B------:R-:W-:Y:S01]  /*26520*/  ST.E.U16 [R172.64+0x30], R55 ;  /* 0x00003037ac007985 */ /* 0x000fe2000c101504 */
[C---:B-1----:R-:W-:Y:S01]  /*26530*/  F2FP.PACK_AB R113, R64.reuse, R71 ;  /* 0x000000474071723e */ /* 0x042fe200000000ff */
[----:B------:R-:W-:Y:S01]  /*26540*/  FADD.FTZ R64, R64, R3 ;  /* 0x0000000340407221 */ /* 0x000fe20000010000 */
[----:B------:R-:W-:Y:S01]  /*26550*/  PRMT R71, R70, 0x7632, R71 ;  /* 0x0000763246477816 */ /* 0x000fe20000000047 */
[----:B------:R1:W5:Y:S01]  /*26560*/  LDL.LU R225, [R1+0x378] ;  /* 0x0003780001e17983 */ /* 0x0003620000300800 */
[----:B---3--:R-:W-:Y:S03]  /*26570*/  MUFU.EX2 R51, R223 ;  /* 0x000000df00337308 */ /* 0x008fe60000000800 */
[----:B------:R1:W4:Y:S01]  /*26580*/  LDL.S16 R45, [R1+0x20c] ;  /* 0x00020c00012d7983 */ /* 0x0003220000100600 */
[----:B------:R-:W-:Y:S03]  /*26590*/  PRMT R52, R128, 0x7610, R52 ;  /* 0x0000761080347816 */ /* 0x000fe60000000034 */
[----:B------:R1:W4:Y:S03]  /*265a0*/  LDL.S16 R99, [R1+0x224] ;  /* 0x0002240001637983 */ /* 0x0003260000100600 */
[----:B----4-:R4:W1:Y:S01]  /*265b0*/  MUFU.EX2 R105, R97 ;  /* 0x0000006100697308 */ /* 0x0108620000000800 */
[----:B--2---:R-:W-:Y:S05]  /*265c0*/  @!P2 HADD2 R101, -R60.H0_H0, -RZ.H0_H0 ;  /* 0xa00000ff3c65a230 */ /* 0x004fea0000000900 */
[----:B------:R-:W-:Y:S01]  /*265d0*/  PRMT R100, R101, 0x7610, R100 ;  /* 0x0000761065647816 */ /* 0x000fe20000000064 */
[----:B------:R2:W-:Y:S04]  /*265e0*/  @!P2 STL.S16 [R1+0x1fc], R101 ;  /* 0x0001fc650100a387 */ /* 0x0005e80000100600 */
[----:B------:R1:W3:Y:S01]  /*265f0*/  LDL.S16 R104, [R1+0x1ec] ;  /* 0x0001ec0001687983 */ /* 0x0002e20000100600 */
[----:B--2---:R-:W-:Y:S02]  /*26600*/  SHF.R.U32.HI R101, RZ, 0x18, R62 ;  /* 0x00000018ff657819 */ /* 0x004fe4000001163e */
[----:B------:R-:W-:Y:S02]  /*26610*/  LOP3.LUT R62, R62, 0xffff, RZ, 0xc0, !PT ;  /* 0x0000ffff3e3e7812 */ /* 0x000fe400078ec0ff */
[C---:B------:R-:W-:Y:S01]  /*26620*/  F2FP.PACK_AB R63, R78.reuse, R93 ;  /* 0x0000005d4e3f723e */ /* 0x040fe200000000ff */
[----:B------:R-:W-:Y:S01]  /*26630*/  FADD.FTZ R78, R78, R0 ;  /* 0x000000004e4e7221 */ /* 0x000fe20000010000 */
[----:B------:R-:W-:Y:S02]  /*26640*/  PRMT R93, R60, 0x5410, R59 ;  /* 0x000054103c5d7816 */ /* 0x000fe4000000003b */
[----:B------:R-:W-:Y:S01]  /*26650*/  @!P2 PRMT R60, R100, 0x5410, RZ ;  /* 0x00005410643ca816 */ /* 0x000fe200000000ff */
[----:B------:R-:W-:Y:S01]  /*26660*/  @!P1 HADD2 R69, -R59.H0_H0, -RZ.H0_H0 ;  /* 0xa00000ff3b459230 */ /* 0x000fe20000000900 */
[----:B------:R-:W-:Y:S01]  /*26670*/  LOP3.LUT R0, R2, 0xff, RZ, 0xc0, !PT ;  /* 0x000000ff02007812 */ /* 0x000fe200078ec0ff */
[----:B------:R2:W2:Y:S01]  /*26680*/  LDL.S16 R100, [R1+0x1e8] ;  /* 0x0001e80001647983 */ /* 0x0004a20000100600 */
[----:B------:R-:W-:Y:S02]  /*26690*/  ISETP.GE.U32.AND P2, PT, R217, R74, PT ;  /* 0x0000004ad900720c */ /* 0x000fe40003f46070 */
[----:B------:R-:W-:Y:S01]  /*266a0*/  PRMT R108, R69, 0x7610, R108 ;  /* 0x00007610456c7816 */ /* 0x000fe2000000006c */
[----:B------:R1:W-:Y:S01]  /*266b0*/  @!P1 STL.S16 [R1+0x21c], R69 ;  /* 0x00021c4501009387 */ /* 0x0003e20000100600 */
[----:B------:R-:W-:Y:S02]  /*266c0*/  PRMT R2, R98, 0x7610, R2 ;  /* 0x0000761062027816 */ /* 0x000fe40000000002 */
[----:B------:R-:W-:Y:S01]  /*266d0*/  @!P1 PRMT R59, R108, 0x5410, RZ ;  /* 0x000054106c3b9816 */ /* 0x000fe200000000ff */
[----:B------:R-:W-:Y:S01]  /*266e0*/  ST.E.U16 [R170.64+0x30], R60 ;  /* 0x0000303caa007985 */ /* 0x000fe2000c101504 */
[----:B------:R-:W-:Y:S02]  /*266f0*/  ISETP.GE.U32.AND P1, PT, R217, R0, PT ;  /* 0x00000000d900720c */ /* 0x000fe40003f26070 */
[----:B------:R-:W-:Y:S01]  /*26700*/  SHF.R.U32.HI R0, RZ, 0x8, R62 ;  /* 0x00000008ff007819 */ /* 0x000fe2000001163e */
[----:B------:R-:W-:Y:S01]  /*26710*/  ST.E.U16 [R170.64+0x32], R59 ;  /* 0x0000323baa007985 */ /* 0x000fe2000c101504 */
[----:B------:R-:W-:Y:S02]  /*26720*/  PRMT R74, R75, 0x7632, R74 ;  /* 0x000076324b4a7816 */ /* 0x000fe4000000004a */
[----:B------:R-:W-:Y:S01]  /*26730*/  LOP3.LUT R0, R0, 0xffff, RZ, 0xc0, !PT ;  /* 0x0000ffff00007812 */ /* 0x000fe200078ec0ff */
[----:B-1----:R-:W-:Y:S05]  /*26740*/  IMAD.WIDE.U32 R68, R68, -0x2daee0ad, RZ ;  /* 0xd2511f5344447825 */ /* 0x002fea00078e00ff */
[----:B------:R-:W-:Y:S02]  /*26750*/  LOP3.LUT R66, R69, R237, R72, 0x96, !PT ;  /* 0x000000ed45427212 */ /* 0x000fe400078e9648 */
[C---:B------:R-:W-:Y:S02]  /*26760*/  LOP3.LUT R62, R68.reuse, 0xff, RZ, 0xc0, !PT ;  /* 0x000000ff443e7812 */ /* 0x040fe400078ec0ff */
[----:B------:R-:W-:Y:S02]  /*26770*/  LOP3.LUT R72, R68, 0xffff, RZ, 0xc0, !PT ;  /* 0x0000ffff44487812 */ /* 0x000fe400078ec0ff */
[--C-:B----4-:R-:W-:Y:S02]  /*26780*/  SHF.R.U32.HI R97, RZ, 0x10, R68.reuse ;  /* 0x00000010ff617819 */ /* 0x110fe40000011644 */
[----:B------:R-:W-:Y:S02]  /*26790*/  SHF.R.U32.HI R108, RZ, 0x18, R68 ;  /* 0x00000018ff6c7819 */ /* 0x000fe40000011644 */
[----:B------:R-:W-:Y:S02]  /*267a0*/  ISETP.GE.U32.AND P0, PT, R217, R62, PT ;  /* 0x0000003ed900720c */ /* 0x000fe40003f06070 */
[----:B------:R-:W-:Y:S02]  /*267b0*/  LOP3.LUT R62, R66, 0xff, RZ, 0xc0, !PT ;  /* 0x000000ff423e7812 */ /* 0x000fe400078ec0ff */
[----:B------:R-:W-:Y:S02]  /*267c0*/  SHF.R.U32.HI R3, RZ, 0x18, R66 ;  /* 0x00000018ff037819 */ /* 0x000fe40000011642 */
[----:B------:R-:W-:Y:S02]  /*267d0*/  LOP3.LUT R44, R97, 0xff, RZ, 0xc0, !PT ;  /* 0x000000ff612c7812 */ /* 0x000fe400078ec0ff */
[--C-:B------:R-:W-:Y:S02]  /*267e0*/  SHF.R.U32.HI R46, RZ, 0x8, R72.reuse ;  /* 0x00000008ff2e7819 */ /* 0x100fe40000011648 */
[----:B------:R-:W-:Y:S02]  /*267f0*/  PRMT R72, R73, 0x7632, R72 ;  /* 0x0000763249487816 */ /* 0x000fe40000000048 */
[----:B------:R-:W-:Y:S01]  /*26800*/  LOP3.LUT R46, R46, 0xffff, RZ, 0xc0, !PT ;  /* 0x0000ffff2e2e7812 */ /* 0x000fe200078ec0ff */
[----:B------:R-:W-:Y:S01]  /*26810*/  @!P4 HADD2 R45, -R56.H0_H0, -RZ.H0_H0 ;  /* 0xa00000ff382dc230 */ /* 0x000fe20000000900 */
[----:B------:R-:W-:Y:S01]  /*26820*/  @P0 LOP3.LUT R220, R220, 0x4000000, RZ, 0xfc, !PT ;  /* 0x04000000dcdc0812 */ /* 0x000fe200078efcff */
[----:B------:R-:W-:Y:S03]  /*26830*/  @!P6 HADD2 R99, -R40.H0_H0, -RZ.H0_H0 ;  /* 0xa00000ff2863e230 */ /* 0x000fe60000000900 */
[----:B------:R-:W-:Y:S01]  /*26840*/  PRMT R57, R45, 0x7610, R57 ;  /* 0x000076102d397816 */ /* 0x000fe20000000039 */
[----:B------:R1:W-:Y:S01]  /*26850*/  @!P4 STL.S16 [R1+0x20c], R45 ;  /* 0x00020c2d0100c387 */ /* 0x0003e20000100600 */
[----:B------:R-:W-:Y:S01]  /*26860*/  PRMT R107, R99, 0x7610, R107 ;  /* 0x00007610636b7816 */ /* 0x000fe2000000006b */
[----:B-1----:R1:W4:Y:S02]  /*26870*/  MUFU.EX2 R45, R221 ;  /* 0x000000dd002d7308 */ /* 0x0023240000000800 */
[----:B-1----:R1:W5:Y:S04]  /*26880*/  LDL.LU R221, [R1+0x374] ;  /* 0x0003740001dd7983 */ /* 0x0023680000300800 */
[----:B------:R1:W-:Y:S02]  /*26890*/  @!P6 STL.S16 [R1+0x224], R99 ;  /* 0x000224630100e387 */ /* 0x0003e40000100600 */
[----:B-1----:R-:W-:Y:S02]  /*268a0*/  PRMT R99, R56, 0x5410, R40 ;  /* 0x0000541038637816 */ /* 0x002fe40000000028 */
[----:B------:R-:W-:Y:S02]  /*268b0*/  @!P4 PRMT R56, R57, 0x5410, RZ ;  /* 0x000054103938c816 */ /* 0x000fe400000000ff */
[----:B------:R-:W-:Y:S01]  /*268c0*/  ISETP.GE.U32.AND P4, PT, R217, R0, PT ;  /* 0x00000000d900720c */ /* 0x000fe20003f86070 */
[----:B------:R-:W1:Y:S01]  /*268d0*/  MUFU.EX2 R57, R218 ;  /* 0x000000da00397308 */ /* 0x000e620000000800 */
[----:B------:R-:W-:Y:S01]  /*268e0*/  PRMT R0, R98, 0x7632, R0 ;  /* 0x0000763262007816 */ /* 0x000fe20000000000 */
[----:B------:R-:W-:Y:S01]  /*268f0*/  ST.E.U16 [R174.64+0x40], R56 ;  /* 0x00004038ae007985 */ /* 0x000fe2000c101504 */
[----:B------:R-:W-:Y:S02]  /*26900*/  @!P6 PRMT R40, R107, 0x5410, RZ ;  /* 0x000054106b28e816 */ /* 0x000fe400000000ff */
[----:B------:R-:W-:Y:S01]  /*26910*/  ISETP.GE.U32.AND P6, PT, R217, R62, PT ;  /* 0x0000003ed900720c */ /* 0x000fe20003fc6070 */
[----:B------:R-:W-:Y:S02]  /*26920*/  FADD.FTZ R62, R106, R78 ;  /* 0x0000004e6a3e7221 */ /* 0x000fe40000010000 */
[----:B------:R-:W-:Y:S02]  /*26930*/  ST.E.U16 [R174.64+0x42], R40 ;  /* 0x00004228ae007985 */ /* 0x000fe4000c101504 */
[----:B------:R-:W-:Y:S02]  /*26940*/  FADD.FTZ R76, R105, R62 ;  /* 0x0000003e694c7221 */ /* 0x000fe40000010000 */
[----:B----4-:R-:W-:Y:S01]  /*26950*/  FADD.FTZ R62, R45, R64 ;  /* 0x000000402d3e7221 */ /* 0x010fe20000010000 */
[C---:B-1----:R-:W-:Y:S01]  /*26960*/  F2FP.PACK_AB R45, R57.reuse, R45 ;  /* 0x0000002d392d723e */ /* 0x042fe200000000ff */
[----:B------:R1:W5:Y:S02]  /*26970*/  LDL.LU R218, [R1+0x370] ;  /* 0x0003700001da7983 */ /* 0x0003640000300800 */
[----:B------:R-:W-:Y:S01]  /*26980*/  FADD.FTZ R109, R57, R62 ;  /* 0x0000003e396d7221 */ /* 0x000fe20000010000 */
[----:B------:R-:W-:Y:S02]  /*26990*/  SHF.R.U32.HI R57, RZ, 0x10, R66 ;  /* 0x00000010ff397819 */ /* 0x000fe40000011642 */
[----:B------:R-:W-:Y:S02]  /*269a0*/  LOP3.LUT R66, R66, 0xffff, RZ, 0xc0, !PT ;  /* 0x0000ffff42427812 */ /* 0x000fe400078ec0ff */
[----:B------:R-:W-:Y:S02]  /*269b0*/  LOP3.LUT R78, R57, 0xff, RZ, 0xc0, !PT ;  /* 0x000000ff394e7812 */ /* 0x000fe400078ec0ff */
[----:B------:R-:W-:Y:S04]  /*269c0*/  SHF.R.U32.HI R66, RZ, 0x8, R66 ;  /* 0x00000008ff427819 */ /* 0x000fe80000011642 */
[----:B------:R-:W-:Y:S01]  /*269d0*/  LOP3.LUT R66, R66, 0xffff, RZ, 0xc0, !PT ;  /* 0x0000ffff42427812 */ /* 0x000fe200078ec0ff */
[----:B---3--:R-:W-:Y:S05]  /*269e0*/  @!P2 HADD2 R104, -R2.H0_H0, -RZ.H0_H0 ;  /* 0xa00000ff0268a230 */ /* 0x008fea0000000900 */
[----:B------:R-:W-:Y:S01]  /*269f0*/  PRMT R68, R104, 0x7610, R68 ;  /* 0x0000761068447816 */ /* 0x000fe20000000044 */
[----:B------:R3:W-:Y:S02]  /*26a00*/  @!P2 STL.S16 [R1+0x1ec], R104 ;  /* 0x0001ec680100a387 */ /* 0x0007e40000100600 */
[----:B---3--:R-:W-:Y:S01]  /*26a10*/  LOP3.LUT R104, R177, R233, R102, 0x96, !PT ;  /* 0x000000e9b1687212 */ /* 0x008fe200078e9666 */
[----:B--2---:R-:W-:Y:S05]  /*26a20*/  @!P5 HADD2 R100, -R0.H0_H0, -RZ.H0_H0 ;  /* 0xa00000ff0064d230 */ /* 0x004fea0000000900 */
[----:B------:R-:W-:Y:S01]  /*26a30*/  PRMT R69, R100, 0x7610, R69 ;  /* 0x0000761064457816 */ /* 0x000fe20000000045 */
[----:B------:R2:W-:Y:S04]  /*26a40*/  @!P5 STL.S16 [R1+0x1e8], R100 ;  /* 0x0001e8640100d387 */ /* 0x0005e80000100600 */
[----:B------:R1:W3:Y:S04]  /*26a50*/  LDL.S16 R98, [R1+0x254] ;  /* 0x0002540001627983 */ /* 0x0002e80000100600 */
[----:B------:R1:W4:Y:S04]  /*26a60*/  LDL.S16 R124, [R1+0x264] ;  /* 0x00026400017c7983 */ /* 0x0003280000100600 */
[----:B------:R1:W4:Y:S04]  /*26a70*/  LDL.S16 R148, [R1+0x23c] ;  /* 0x00023c0001947983 */ /* 0x0003280000100600 */
[----:B------:R1:W4:Y:S01]  /*26a80*/  LDL.S16 R146, [R1+0x250] ;  /* 0x0002500001927983 */ /* 0x0003220000100600 */
[----:B--2---:R-:W-:Y:S02]  /*26a90*/  PRMT R100, R2, 0x5410, R0 ;  /* 0x0000541002647816 */ /* 0x004fe40000000000 */
[----:B------:R-:W-:Y:S02]  /*26aa0*/  @!P2 PRMT R2, R68, 0x5410, RZ ;  /* 0x000054104402a816 */ /* 0x000fe400000000ff */
[----:B------:R-:W-:Y:S02]  /*26ab0*/  LOP3.LUT R68, R103, R232, R208, 0x96, !PT ;  /* 0x000000e867447212 */ /* 0x000fe400078e96d0 */
[----:B------:R-:W-:Y:S01]  /*26ac0*/  @!P5 PRMT R0, R69, 0x5410, RZ ;  /* 0x000054104500d816 */ /* 0x000fe200000000ff */
[----:B------:R-:W-:Y:S01]  /*26ad0*/  ST.E.U16 [R168.64+0x40], R2 ;  /* 0x00004002a8007985 */ /* 0x000fe2000c101504 */
[----:B------:R-:W-:Y:S01]  /*26ae0*/  ISETP.GE.U32.AND P5, PT, R217, R3, PT ;  /* 0x00000003d900720c */ /* 0x000fe20003fa6070 */
[----:B------:R-:W-:Y:S01]  /*26af0*/  IMAD.WIDE.U32 R68, R68, -0x2daee0ad, RZ ;  /* 0xd2511f5344447825 */ /* 0x000fe200078e00ff */
[----:B------:R-:W-:Y:S01]  /*26b00*/  F2FP.PACK_AB R3, R105, R106 ;  /* 0x0000006a6903723e */ /* 0x000fe200000000ff */
[----:B------:R-:W-:Y:S02]  /*26b10*/  ST.E.U16 [R168.64+0x42], R0 ;  /* 0x00004200a8007985 */ /* 0x000fe4000c101504 */
[----:B------:R-:W-:Y:S01]  /*26b20*/  IMAD.WIDE.U32 R104, R104, -0x2daee0ad, RZ ;  /* 0xd2511f5368687825 */ /* 0x000fe200078e00ff */
[----:B------:R-:W-:Y:S04]  /*26b30*/  LOP3.LUT R102, R69, R234, R180, 0x96, !PT ;  /* 0x000000ea45667212 */ /* 0x000fe800078e96b4 */
[----:B------:R-:W-:Y:S01]  /*26b40*/  LOP3.LUT R105, R105, R241, R68, 0x96, !PT ;  /* 0x000000f169697212 */ /* 0x000fe200078e9644 */
[----:B------:R-:W-:Y:S05]  /*26b50*/  IMAD.WIDE.U32 R102, R102, -0x326172a9, RZ ;  /* 0xcd9e8d5766667825 */ /* 0x000fea00078e00ff */
[----:B------:R-:W-:Y:S05]  /*26b60*/  LOP3.LUT R68, R103, R231, R176, 0x96, !PT ;  /* 0x000000e767447212 */ /* 0x000fea00078e96b0 */
[----:B------:R-:W-:Y:S05]  /*26b70*/  IMAD.WIDE.U32 R68, R68, -0x2daee0ad, RZ ;  /* 0xd2511f5344447825 */ /* 0x000fea00078e00ff */
[----:B------:R-:W-:Y:S01]  /*26b80*/  LOP3.LUT R69, R69, R239, R104, 0x96, !PT ;  /* 0x000000ef45457212 */ /* 0x000fe200078e9668 */
[----:B------:R-:W-:Y:S05]  /*26b90*/  IMAD.WIDE.U32 R104, R105, -0x326172a9, RZ ;  /* 0xcd9e8d5769687825 */ /* 0x000fea00078e00ff */
[----:B------:R-:W-:Y:S05]  /*26ba0*/  LOP3.LUT R110, R105, R240, R102, 0x96, !PT ;  /* 0x000000f0696e7212 */ /* 0x000fea00078e9666 */
[----:B------:R-:W-:Y:S05]  /*26bb0*/  IMAD.WIDE.U32 R110, R110, -0x2daee0ad, RZ ;  /* 0xd2511f536e6e7825 */ /* 0x000fea00078e00ff */
[----:B------:R-:W-:Y:S01]  /*26bc0*/  LOP3.LUT R106, R111, R236, R68, 0x96, !PT ;  /* 0x000000ec6f6a7212 */ /* 0x000fe200078e9644 */
[----:B------:R-:W-:Y:S04]  /*26bd0*/  IMAD.WIDE.U32 R68, R69, -0x326172a9, RZ ;  /* 0xcd9e8d5745447825 */ /* 0x000fe800078e00ff */
[----:B------:R-:W-:Y:S01]  /*26be0*/  IMAD.WIDE.U32 R106, R106, -0x326172a9, RZ ;  /* 0xcd9e8d576a6a7825 */ /* 0x000fe200078e00ff */
[----:B------:R-:W-:Y:S02]  /*26bf0*/  LOP3.LUT R105, R69, R238, R104, 0x96, !PT ;  /* 0x000000ee45697212 */ /* 0x000fe400078e9668 */
[----:B------:R-:W-:Y:S02]  /*26c00*/  PRMT R69, R67, 0x7632, R69 ;  /* 0x0000763243457816 */ /* 0x000fe40000000045 */
[--C-:B------:R-:W-:Y:S02]  /*26c10*/  LOP3.LUT R62, R107, R242, R68.reuse, 0x96, !PT ;  /* 0x000000f26b3e7212 */ /* 0x100fe400078e9644 */
[----:B------:R-:W-:Y:S02]  /*26c20*/  PRMT R68, R65, 0x7632, R68 ;  /* 0x0000763241447816 */ /* 0x000fe40000000044 */
[----:B------:R-:W-:Y:S02]  /*26c30*/  LOP3.LUT R57, R62, 0xff, RZ, 0xc0, !PT ;  /* 0x000000ff3e397812 */ /* 0x000fe400078ec0ff */
[----:B------:R-:W-:Y:S02]  /*26c40*/  SHF.R.U32.HI R54, RZ, 0x10, R62 ;  /* 0x00000010ff367819 */ /* 0x000fe4000001163e */
[C---:B------:R-:W-:Y:S02]  /*26c50*/  ISETP.GE.U32.AND P2, PT, R217.reuse, R57, PT ;  /* 0x00000039d900720c */ /* 0x040fe40003f46070 */
[----:B------:R-:W-:Y:S02]  /*26c60*/  PRMT R57, R58, 0x7632, R57 ;  /* 0x000076323a397816 */ /* 0x000fe40000000039 */
[----:B------:R-:W-:Y:S02]  /*26c70*/  LOP3.LUT R54, R54, 0xff, RZ, 0xc0, !PT ;  /* 0x000000ff36367812 */ /* 0x000fe400078ec0ff */
[----:B------:R-:W-:Y:S02]  /*26c80*/  PRMT R103, R58, 0x5410, R57 ;  /* 0x000054103a677816 */ /* 0x000fe40000000039 */
[----:B------:R-:W-:Y:S02]  /*26c90*/  ISETP.GE.U32.AND P0, PT, R217, R54, PT ;  /* 0x00000036d900720c */ /* 0x000fe40003f06070 */
[----:B------:R-:W-:Y:S02]  /*26ca0*/  PRMT R54, R61, 0x7632, R54 ;  /* 0x000076323d367816 */ /* 0x000fe40000000036 */
[----:B------:R-:W-:Y:S01]  /*26cb0*/  PRMT R97, R65, 0x5410, R68 ;  /* 0x0000541041617816 */ /* 0x000fe20000000044 */
[----:B---3--:R-:W-:Y:S05]  /*26cc0*/  @!P2 HADD2 R98, -R58.H0_H0, -RZ.H0_H0 ;  /* 0xa00000ff3a62a230 */ /* 0x008fea0000000900 */
[----:B------:R-:W-:Y:S01]  /*26cd0*/  PRMT R64, R98, 0x7610, R64 ;  /* 0x0000761062407816 */ /* 0x000fe20000000040 */
[----:B------:R2:W-:Y:S02]  /*26ce0*/  @!P2 STL.S16 [R1+0x254], R98 ;  /* 0x000254620100a387 */ /* 0x0005e40000100600 */
[----:B----4-:R-:W-:Y:S01]  /*26cf0*/  @!P0 HADD2 R148, -R61.H0_H0, -RZ.H0_H0 ;  /* 0xa00000ff3d948230 */ /* 0x010fe20000000900 */
[----:B------:R-:W-:Y:S01]  /*26d00*/  @!P2 PRMT R58, R64, 0x5410, RZ ;  /* 0x00005410403aa816 */ /* 0x000fe200000000ff */
[----:B------:R1:W3:Y:S01]  /*26d10*/  LDL.S16 R144, [R1+0x234] ;  /* 0x0002340001907983 */ /* 0x0002e20000100600 */
[----:B------:R-:W-:Y:S02]  /*26d20*/  LOP3.LUT R64, R62, 0xffff, RZ, 0xc0, !PT ;  /* 0x0000ffff3e407812 */ /* 0x000fe400078ec0ff */
[----:B------:R-:W-:Y:S01]  /*26d30*/  SHF.R.U32.HI R62, RZ, 0x18, R62 ;  /* 0x00000018ff3e7819 */ /* 0x000fe2000001163e */
[----:B------:R-:W-:Y:S01]  /*26d40*/  ST.E.U16 [R172.64+0x3e], R58 ;  /* 0x00003e3aac007985 */ /* 0x000fe2000c101504 */
[----:B------:R-:W-:Y:S02]  /*26d50*/  SHF.R.U32.HI R64, RZ, 0x8, R64 ;  /* 0x00000008ff407819 */ /* 0x000fe40000011640 */
[----:B------:R-:W-:Y:S02]  /*26d60*/  PRMT R147, R148, 0x7610, R147 ;  /* 0x0000761094937816 */ /* 0x000fe40000000093 */
[----:B------:R-:W-:Y:S04]  /*26d70*/  LOP3.LUT R64, R64, 0xffff, RZ, 0xc0, !PT ;  /* 0x0000ffff40407812 */ /* 0x000fe800078ec0ff */
[C---:B------:R-:W-:Y:S02]  /*26d80*/  ISETP.GE.U32.AND P2, PT, R217.reuse, R64, PT ;  /* 0x00000040d900720c */ /* 0x040fe40003f46070 */
[----:B------:R-:W-:Y:S01]  /*26d90*/  PRMT R64, R118, 0x7632, R64 ;  /* 0x0000763276407816 */ /* 0x000fe20000000040 */
[----:B--2---:R1:W2:Y:S10]  /*26da0*/  LDL.S16 R98, [R1+0x220] ;  /* 0x0002200001627983 */ /* 0x0042b40000100600 */
[----:B------:R-:W-:Y:S05]  /*26db0*/  @!P2 HADD2 R124, -R57.H0_H0, -RZ.H0_H0 ;  /* 0xa00000ff397ca230 */ /* 0x000fea0000000900 */
[----:B------:R-:W-:Y:S01]  /*26dc0*/  PRMT R104, R124, 0x7610, R104 ;  /* 0x000076107c687816 */ /* 0x000fe20000000068 */
[----:B------:R4:W-:Y:S03]  /*26dd0*/  @!P2 STL.S16 [R1+0x264], R124 ;  /* 0x0002647c0100a387 */ /* 0x0009e60000100600 */
[----:B------:R-:W-:Y:S01]  /*26de0*/  @!P2 PRMT R57, R104, 0x5410, RZ ;  /* 0x000054106839a816 */ /* 0x000fe200000000ff */
[----:B------:R1:W2:Y:S01]  /*26df0*/  LDL.S16 R140, [R1+0x218] ;  /* 0x00021800018c7983 */ /* 0x0002a20000100600 */
[----:B------:R-:W-:Y:S02]  /*26e00*/  ISETP.GE.U32.AND P2, PT, R217, R62, PT ;  /* 0x0000003ed900720c */ /* 0x000fe40003f46070 */
[----:B------:R-:W-:Y:S01]  /*26e10*/  PRMT R104, R61, 0x5410, R54 ;  /* 0x000054103d687816 */ /* 0x000fe20000000036 */
[----:B------:R-:W-:Y:S01]  /*26e20*/  ST.E.U16 [R172.64+0x40], R57 ;  /* 0x00004039ac007985 */ /* 0x000fe2000c101504 */
[----:B------:R-:W-:Y:S05]  /*26e30*/  @!P0 PRMT R61, R147, 0x5410, RZ ;  /* 0x00005410933d8816 */ /* 0x000fea00000000ff */
[----:B------:R-:W-:Y:S04]  /*26e40*/  ST.E.U16 [R170.64+0x40], R61 ;  /* 0x0000403daa007985 */ /* 0x000fe8000c101504 */
[----:B------:R-:W-:Y:S05]  /*26e50*/  @!P2 HADD2 R146, -R54.H0_H0, -RZ.H0_H0 ;  /* 0xa00000ff3692a230 */ /* 0x000fea0000000900 */
[----:B------:R-:W-:Y:S01]  /*26e60*/  PRMT R145, R146, 0x7610, R145 ;  /* 0x0000761092917816 */ /* 0x000fe20000000091 */
[----:B----4-:R1:W4:Y:S03]  /*26e70*/  LDL.S16 R124, [R1+0x208] ;  /* 0x00020800017c7983 */ /* 0x0103260000100600 */
[----:B------:R-:W-:Y:S01]  /*26e80*/  @!P2 PRMT R54, R145, 0x5410, RZ ;  /* 0x000054109136a816 */ /* 0x000fe200000000ff */
[----:B------:R-:W-:Y:S01]  /*26e90*/  @!P0 STL.S16 [R1+0x23c], R148 ;  /* 0x00023c9401008387 */ /* 0x000fe20000100600 */
[----:B------:R-:W-:Y:S02]  /*26ea0*/  ISETP.GE.U32.AND P0, PT, R217, R101, PT ;  /* 0x00000065d900720c */ /* 0x000fe40003f06070 */
[----:B------:R-:W-:Y:S01]  /*26eb0*/  PRMT R101, R67, 0x5410, R69 ;  /* 0x0000541043657816 */ /* 0x000fe20000000045 */
[----:B------:R-:W-:Y:S01]  /*26ec0*/  @!P2 STL.S16 [R1+0x250], R146 ;  /* 0x000250920100a387 */ /* 0x000fe20000100600 */
[----:B------:R-:W-:Y:S03]  /*26ed0*/  ISETP.GE.U32.AND P2, PT, R217, R46, PT ;  /* 0x0000002ed900720c */ /* 0x000fe60003f46070 */
[----:B------:R-:W-:Y:S01]  /*26ee0*/  ST.E.U16 [R170.64+0x42], R54 ;  /* 0x00004236aa007985 */ /* 0x000fe2000c101504 */
[----:B---3--:R-:W-:Y:S05]  /*26ef0*/  @!P4 HADD2 R144, -R64.H0_H0, -RZ.H0_H0 ;  /* 0xa00000ff4090c230 */ /* 0x008fea0000000900 */
[----:B------:R-:W-:Y:S01]  /*26f00*/  PRMT R102, R144, 0x7610, R102 ;  /* 0x0000761090667816 */ /* 0x000fe20000000066 */
[----:B--2---:R-:W-:Y:S05]  /*26f10*/  @!P3 HADD2 R98, -R53.H0_H0, -RZ.H0_H0 ;  /* 0xa00000ff3562b230 */ /* 0x004fea0000000900 */
[----:B------:R-:W-:Y:S01]  /*26f20*/  PRMT R121, R98, 0x7610, R121 ;  /* 0x0000761062797816 */ /* 0x000fe20000000079 */
[----:B------:R2:W-:Y:S04]  /*26f30*/  @!P3 STL.S16 [R1+0x220], R98 ;  /* 0x000220620100b387 */ /* 0x0005e80000100600 */
[----:B------:R1:W3:Y:S01]  /*26f40*/  LDL.S16 R118, [R1+0x1d0] ;  /* 0x0001d00001767983 */ /* 0x0002e20000100600 */
[----:B------:R-:W-:Y:S05]  /*26f50*/  @!P1 HADD2 R140, -R65.H0_H0, -RZ.H0_H0 ;  /* 0xa00000ff418c9230 */ /* 0x000fea0000000900 */
[----:B------:R-:W-:Y:S04]  /*26f60*/  PRMT R125, R140, 0x7610, R125 ;  /* 0x000076108c7d7816 */ /* 0x000fe8000000007d */
[----:B------:R-:W-:Y:S02]  /*26f70*/  @!P1 PRMT R65, R125, 0x5410, RZ ;  /* 0x000054107d419816 */ /* 0x000fe400000000ff */
[----:B--2---:R-:W-:Y:S02]  /*26f80*/  PRMT R98, R53, 0x5410, R64 ;  /* 0x0000541035627816 */ /* 0x004fe40000000040 */
[----:B------:R-:W-:Y:S02]  /*26f90*/  @!P3 PRMT R53, R121, 0x5410, RZ ;  /* 0x000054107935b816 */ /* 0x000fe400000000ff */
[----:B------:R-:W-:Y:S01]  /*26fa0*/  @!P4 PRMT R64, R102, 0x5410, RZ ;  /* 0x000054106640c816 */ /* 0x000fe200000000ff */
[----:B------:R1:W2:Y:S01]  /*26fb0*/  LDL.S16 R121, [R1+0x1cc] ;  /* 0x0001cc0001797983 */ /* 0x0002a20000100600 */
[C---:B------:R-:W-:Y:S01]  /*26fc0*/  ISETP.GE.U32.AND P3, PT, R217.reuse, R66, PT ;  /* 0x00000042d900720c */ /* 0x040fe20003f66070 */
[----:B----4-:R-:W-:Y:S02]  /*26fd0*/  @!P0 HADD2 R124, -R68.H0_H0, -RZ.H0_H0 ;  /* 0xa00000ff447c8230 */ /* 0x010fe40000000900 */
[----:B------:R-:W-:Y:S01]  /*26fe0*/  @!P4 STL.S16 [R1+0x234], R144 ;  /* 0x000234900100c387 */ /* 0x000fe20000100600 */
[C---:B------:R-:W-:Y:S02]  /*26ff0*/  ISETP.GE.U32.AND P4, PT, R217.reuse, R44, PT ;  /* 0x0000002cd900720c */ /* 0x040fe40003f86070 */
[----:B------:R-:W-:Y:S01]  /*27000*/  PRMT R62, R124, 0x7610, R62 ;  /* 0x000076107c3e7816 */ /* 0x000fe2000000003e */
[----:B------:R1:W4:Y:S01]  /*27010*/  LDL.S16 R102, [R1+0x1e4] ;  /* 0x0001e40001667983 */ /* 0x0003220000100600 */
[----:B------:R-:W-:Y:S02]  /*27020*/  LOP3.LUT R44, R106, 0xff, RZ, 0xc0, !PT ;  /* 0x000000ff6a2c7812 */ /* 0x000fe400078ec0ff */
[----:B------:R-:W-:Y:S01]  /*27030*/  @!P0 PRMT R68, R62, 0x5410, RZ ;  /* 0x000054103e448816 */ /* 0x000fe200000000ff */
[----:B------:R-:W-:Y:S01]  /*27040*/  @!P1 STL.S16 [R1+0x218], R140 ;  /* 0x0002188c01009387 */ /* 0x000fe20000100600 */
[----:B------:R-:W-:Y:S03]  /*27050*/  ISETP.GE.U32.AND P1, PT, R217, R44, PT ;  /* 0x0000002cd900720c */ /* 0x000fe60003f26070 */
[----:B------:R-:W-:Y:S04]  /*27060*/  @!P0 STL.S16 [R1+0x208], R124 ;  /* 0x0002087c01008387 */ /* 0x000fe80000100600 */
[----:B------:R1:W4:Y:S04]  /*27070*/  LDL.S16 R62, [R1+0x1b0] ;  /* 0x0001b000013e7983 */ /* 0x0003280000100600 */
[----:B------:R1:W4:Y:S04]  /*27080*/  LDL.S16 R47, [R1+0x1c8] ;  /* 0x0001c800012f7983 */ /* 0x0003280000100600 */
[----:B------:R1:W-:Y:S04]  /*27090*/  ST.E.U16 [R174.64+0x50], R53 ;  /* 0x00005035ae007985 */ /* 0x0003e8000c101504 */
[----:B------:R-:W-:Y:S04]  /*270a0*/  ST.E.U16 [R174.64+0x52], R64 ;  /* 0x00005240ae007985 */ /* 0x000fe8000c101504 */
[----:B------:R-:W-:Y:S04]  /*270b0*/  ST.E.U16 [R168.64+0x50], R65 ;  /* 0x00005041a8007985 */ /* 0x000fe8000c101504 */
[----:B------:R-:W-:Y:S01]  /*270c0*/  ST.E.U16 [R168.64+0x52], R68 ;  /* 0x00005244a8007985 */ /* 0x000fe2000c101504 */
[----:B-1----:R-:W-:Y:S01]  /*270d0*/  MUFU.EX2 R53, R131 ;  /* 0x0000008300357308 */ /* 0x002fe20000000800 */
[----:B---3--:R-:W-:Y:S05]  /*270e0*/  @!P6 HADD2 R118, -R75.H0_H0, -RZ.H0_H0 ;  /* 0xa00000ff4b76e230 */ /* 0x008fea0000000900 */
[----:B------:R-:W-:Y:S01]  /*270f0*/  PRMT R46, R118, 0x7610, R46 ;  /* 0x00007610762e7816 */ /* 0x000fe2000000002e */
[----:B--2---:R-:W-:Y:S05]  /*27100*/  @!P1 HADD2 R121, -R67.H0_H0, -RZ.H0_H0 ;  /* 0xa00000ff43799230 */ /* 0x004fea0000000900 */
[----:B------:R-:W-:Y:S01]  /*27110*/  PRMT R44, R121, 0x7610, R44 ;  /* 0x00007610792c7816 */ /* 0x000fe2000000002c */
[----:B------:R-:W-:Y:S03]  /*27120*/  @!P1 STL.S16 [R1+0x1cc], R121 ;  /* 0x0001cc7901009387 */ /* 0x000fe60000100600 */
[----:B------:R-:W-:Y:S01]  /*27130*/  @!P1 PRMT R67, R44, 0x5410, RZ ;  /* 0x000054102c439816 */ /* 0x000fe200000000ff */
[----:B------:R1:W-:Y:S01]  /*27140*/  @!P6 STL.S16 [R1+0x1d0], R118 ;  /* 0x0001d0760100e387 */ /* 0x0003e20000100600 */
[----:B------:R-:W-:Y:S03]  /*27150*/  LOP3.LUT R44, R106, 0xffff, RZ, 0xc0, !PT ;  /* 0x0000ffff6a2c7812 */ /* 0x000fe600078ec0ff */
[----:B------:R-:W-:Y:S01]  /*27160*/  ST.E.U16 [R172.64+0x4e], R67 ;  /* 0x00004e43ac007985 */ /* 0x000fe2000c101504 */
[----:B------:R-:W-:Y:S04]  /*27170*/  SHF.R.U32.HI R44, RZ, 0x8, R44 ;  /* 0x00000008ff2c7819 */ /* 0x000fe8000001162c */
[----:B------:R-:W-:Y:S04]  /*27180*/  LOP3.LUT R44, R44, 0xffff, RZ, 0xc0, !PT ;  /* 0x0000ffff2c2c7812 */ /* 0x000fe800078ec0ff */
[C---:B------:R-:W-:Y:S01]  /*27190*/  ISETP.GE.U32.AND P1, PT, R217.reuse, R44, PT ;  /* 0x0000002cd900720c */ /* 0x040fe20003f26070 */
[----:B-1----:R1:W2:Y:S11]  /*271a0*/  LDL.S16 R118, [R1+0x1a8] ;  /* 0x0001a80001767983 */ /* 0x0022b60000100600 */
[----:B------:R-:W-:Y:S01]  /*271b0*/  @!UPT UIADD3 URZ, URZ, URZ, URZ ;  /* 0x0000003f3f3ff290 */ /* 0x000fe2000fffe03f */
[----:B----4-:R-:W-:Y:S05]  /*271c0*/  @!P1 HADD2 R102, -R69.H0_H0, -RZ.H0_H0 ;  /* 0xa00000ff45669230 */ /* 0x010fea0000000900 */
[----:B------:R-:W-:Y:S01]  /*271d0*/  PRMT R44, R102, 0x7610, R44 ;  /* 0x00007610662c7816 */ /* 0x000fe2000000002c */
[----:B------:R3:W-:Y:S03]  /*271e0*/  @!P1 STL.S16 [R1+0x1e4], R102 ;  /* 0x0001e46601009387 */ /* 0x0007e60000100600 */
[----:B------:R-:W-:Y:S01]  /*271f0*/  @!P1 PRMT R69, R44, 0x5410, RZ ;  /* 0x000054102c459816 */ /* 0x000fe200000000ff */
[----:B------:R1:W4:Y:S01]  /*27200*/  LDL.S16 R66, [R1+0x1b4] ;  /* 0x0001b40001427983 */ /* 0x0003220000100600 */
[--C-:B------:R-:W-:Y:S02]  /*27210*/  SHF.R.U32.HI R44, RZ, 0x10, R106.reuse ;  /* 0x00000010ff2c7819 */ /* 0x100fe4000001166a */
[----:B------:R-:W-:Y:S01]  /*27220*/  SHF.R.U32.HI R106, RZ, 0x18, R106 ;  /* 0x00000018ff6a7819 */ /* 0x000fe2000001166a */
[----:B------:R-:W-:Y:S01]  /*27230*/  ST.E.U16 [R172.64+0x50], R69 ;  /* 0x00005045ac007985 */ /* 0x000fe2000c101504 */
[----:B------:R-:W-:Y:S02]  /*27240*/  LOP3.LUT R44, R44, 0xff, RZ, 0xc0, !PT ;  /* 0x000000ff2c2c7812 */ /* 0x000fe400078ec0ff */
[C---:B------:R-:W-:Y:S02]  /*27250*/  ISETP.GE.U32.AND P1, PT, R217.reuse, R106, PT ;  /* 0x0000006ad900720c */ /* 0x040fe40003f26070 */
[----:B------:R-:W-:Y:S11]  /*27260*/  ISETP.GE.U32.AND P0, PT, R217, R44, PT ;  /* 0x0000002cd900720c */ /* 0x000ff60003f06070 */
[----:B------:R-:W-:Y:S01]  /*27270*/  @!P1 HADD2 R47, -R71.H0_H0, -RZ.H0_H0 ;  /* 0xa00000ff472f9230 */ /* 0x000fe20000000900 */
[----:B---3--:R-:W-:Y:S01]  /*27280*/  PRMT R102, R70, 0x5410, R71 ;  /* 0x0000541046667816 */ /* 0x008fe20000000047 */
[----:B------:R-:W-:Y:S03]  /*27290*/  @!P0 HADD2 R62, -R70.H0_H0, -RZ.H0_H0 ;  /* 0xa00000ff463e8230 */ /* 0x000fe60000000900 */
[----:B------:R-:W-:Y:S02]  /*272a0*/  PRMT R44, R47, 0x7610, R44 ;  /* 0x000076102f2c7816 */ /* 0x000fe4000000002c */
[----:B------:R-:W-:Y:S01]  /*272b0*/  PRMT R48, R62, 0x7610, R48 ;  /* 0x000076103e307816 */ /* 0x000fe20000000030 */
[----:B------:R3:W-:Y:S01]  /*272c0*/  @!P0 STL.S16 [R1+0x1b0], R62 ;  /* 0x0001b03e01008387 */ /* 0x0007e20000100600 */
[----:B------:R-:W-:Y:S02]  /*272d0*/  @!P1 PRMT R71, R44, 0x5410, RZ ;  /* 0x000054102c479816 */ /* 0x000fe400000000ff */
[----:B------:R-:W-:Y:S01]  /*272e0*/  @!P0 PRMT R70, R48, 0x5410, RZ ;  /* 0x0000541030468816 */ /* 0x000fe200000000ff */
[----:B------:R1:W-:Y:S01]  /*272f0*/  @!P1 STL.S16 [R1+0x1c8], R47 ;  /* 0x0001c82f01009387 */ /* 0x0003e20000100600 */
[----:B------:R-:W-:Y:S01]  /*27300*/  ISETP.GE.U32.AND P1, PT, R217, R108, PT ;  /* 0x0000006cd900720c */ /* 0x000fe20003f26070 */
[----:B------:R-:W1:Y:S01]  /*27310*/  MUFU.EX2 R48, R186 ;  /* 0x000000ba00307308 */ /* 0x000e620000000800 */
[----:B------:R-:W-:Y:S01]  /*27320*/  PRMT R108, R75, 0x5410, R74 ;  /* 0x000054104b6c7816 */ /* 0x000fe2000000004a */
[----:B------:R2:W4:Y:S01]  /*27330*/  LDL.S16 R124, [R1+0x1a4] ;  /* 0x0001a400017c7983 */ /* 0x0005220000100600 */
[----:B------:R-:W-:Y:S02]  /*27340*/  @!P6 PRMT R75, R46, 0x5410, RZ ;  /* 0x000054102e4be816 */ /* 0x000fe400000000ff */
[----:B------:R-:W-:Y:S01]  /*27350*/  ISETP.GE.U32.AND P6, PT, R217, R78, PT ;  /* 0x0000004ed900720c */ /* 0x000fe20003fc6070 */
[----:B------:R2:W4:Y:S01]  /*27360*/  LDL.S16 R106, [R1+0x198] ;  /* 0x00019800016a7983 */ /* 0x0005220000100600 */
[C---:B------:R-:W-:Y:S02]  /*27370*/  LOP3.LUT P0, RZ, R220.reuse, 0x4000000, RZ, 0xc0, !PT ;  /* 0x04000000dcff7812 */ /* 0x040fe4000780c0ff */
[----:B------:R-:W-:Y:S01]  /*27380*/  LOP3.LUT R220, R220, 0xfdffffff, RZ, 0xc0, !PT ;  /* 0xfdffffffdcdc7812 */ /* 0x000fe200078ec0ff */
[----:B------:R2:W4:Y:S04]  /*27390*/  LDL.S16 R121, [R1+0x184] ;  /* 0x0001840001797983 */ /* 0x0005280000100600 */
[----:B------:R-:W-:Y:S04]  /*273a0*/  ST.E.U16 [R170.64+0x50], R70 ;  /* 0x00005046aa007985 */ /* 0x000fe8000c101504 */
[----:B------:R-:W-:Y:S01]  /*273b0*/  ST.E.U16 [R170.64+0x52], R71 ;  /* 0x00005247aa007985 */ /* 0x000fe2000c101504 */
[----:B---3--:R3:W3:Y:S03]  /*273c0*/  MUFU.EX2 R62, R112 ;  /* 0x00000070003e7308 */ /* 0x0086e60000000800 */
[----:B------:R3:W-:Y:S01]  /*273d0*/  ST.E.U16 [R174.64+0x60], R75 ;  /* 0x0000604bae007985 */ /* 0x0007e2000c101504 */
[----:B-1----:R-:W-:Y:S04]  /*273e0*/  IMAD.WIDE.U32 R46, R105, -0x2daee0ad, RZ ;  /* 0xd2511f53692e7825 */ /* 0x002fe800078e00ff */
[----:B------:R-:W-:Y:S01]  /*273f0*/  FADD.FTZ R50, R48, R76 ;  /* 0x0000004c30327221 */ /* 0x000fe20000010000 */
[----:B------:R-:W-:Y:S02]  /*27400*/  LOP3.LUT R44, R47, R237, R110, 0x96, !PT ;  /* 0x000000ed2f2c7212 */ /* 0x000fe400078e966e */
[----:B------:R-:W-:Y:S02]  /*27410*/  LOP3.LUT R42, R46, 0xff, RZ, 0xc0, !PT ;  /* 0x000000ff2e2a7812 */ /* 0x000fe400078ec0ff */
[----:B------:R-:W-:Y:S02]  /*27420*/  LOP3.LUT R49, R44, 0xff, RZ, 0xc0, !PT ;  /* 0x000000ff2c317812 */ /* 0x000fe400078ec0ff */
[----:B------:R-:W-:Y:S02]  /*27430*/  SHF.R.U32.HI R55, RZ, 0x10, R46 ;  /* 0x00000010ff377819 */ /* 0x000fe4000001162e */
[----:B---3--:R-:W-:Y:S01]  /*27440*/  PRMT R112, R73, 0x5410, R72 ;  /* 0x0000541049707816 */ /* 0x008fe20000000048 */
[----:B------:R-:W-:Y:S01]  /*27450*/  FADD.FTZ R76, R62, R50 ;  /* 0x000000323e4c7221 */ /* 0x000fe20000010000 */
[----:B------:R-:W-:Y:S02]  /*27460*/  LOP3.LUT R50, R44, 0xffff, RZ, 0xc0, !PT ;  /* 0x0000ffff2c327812 */ /* 0x000fe400078ec0ff */
[----:B------:R-:W-:Y:S02]  /*27470*/  F2FP.PACK_AB R48, R62, R48 ;  /* 0x000000303e30723e */ /* 0x000fe400000000ff */
[----:B------:R-:W-:Y:S02]  /*27480*/  SHF.R.U32.HI R50, RZ, 0x8, R50 ;  /* 0x00000008ff327819 */ /* 0x000fe40000011632 */
[----:B------:R-:W-:Y:S02]  /*27490*/  PRMT R62, R63, 0x7632, R62 ;  /* 0x000076323f3e7816 */ /* 0x000fe4000000003e */
[----:B------:R-:W-:Y:S02]  /*274a0*/  LOP3.LUT R50, R50, 0xffff, RZ, 0xc0, !PT ;  /* 0x0000ffff32327812 */ /* 0x000fe400078ec0ff */
[----:B------:R-:W-:Y:S01]  /*274b0*/  PRMT R75, R80, 0x7632, R75 ;  /* 0x00007632504b7816 */ /* 0x000fe2000000004b */
[----:B--2---:R-:W-:Y:S05]  /*274c0*/  @!P3 HADD2 R118, -R74.H0_H0, -RZ.H0_H0 ;  /* 0xa00000ff4a76b230 */ /* 0x004fea0000000900 */
[----:B------:R-:W-:Y:S01]  /*274d0*/  PRMT R110, R118, 0x7610, R110 ;  /* 0x00007610766e7816 */ /* 0x000fe2000000006e */
[----:B------:R-:W-:Y:S03]  /*274e0*/  @!P3 STL.S16 [R1+0x1a8], R118 ;  /* 0x0001a8760100b387 */ /* 0x000fe60000100600 */
[----:B------:R-:W-:Y:S02]  /*274f0*/  @!P3 PRMT R74, R110, 0x5410, RZ ;  /* 0x000054106e4ab816 */ /* 0x000fe400000000ff */
[-C--:B------:R-:W-:Y:S01]  /*27500*/  ISETP.GE.U32.AND P3, PT, R217, R49.reuse, PT ;  /* 0x00000031d900720c */ /* 0x080fe20003f66070 */
[----:B----4-:R-:W-:Y:S02]  /*27510*/  @!P6 HADD2 R66, -R73.H0_H0, -RZ.H0_H0 ;  /* 0xa00000ff4942e230 */ /* 0x010fe40000000900 */
[----:B------:R1:W-:Y:S03]  /*27520*/  ST.E.U16 [R174.64+0x62], R74 ;  /* 0x0000624aae007985 */ /* 0x0003e6000c101504 */
[----:B------:R-:W-:Y:S01]  /*27530*/  PRMT R111, R66, 0x7610, R111 ;  /* 0x00007610426f7816 */ /* 0x000fe2000000006f */
[----:B------:R2:W-:Y:S03]  /*27540*/  @!P6 STL.S16 [R1+0x1b4], R66 ;  /* 0x0001b4420100e387 */ /* 0x0005e60000100600 */
[----:B------:R-:W-:Y:S02]  /*27550*/  @!P6 PRMT R73, R111, 0x5410, RZ ;  /* 0x000054106f49e816 */ /* 0x000fe400000000ff */
[----:B------:R-:W-:Y:S02]  /*27560*/  ISETP.GE.U32.AND P6, PT, R217, R50, PT ;  /* 0x00000032d900720c */ /* 0x000fe40003fc6070 */
[----:B------:R-:W-:Y:S01]  /*27570*/  SHF.R.U32.HI R50, RZ, 0x10, R44 ;  /* 0x00000010ff327819 */ /* 0x000fe2000001162c */
[----:B------:R-:W-:Y:S01]  /*27580*/  ST.E.U16 [R168.64+0x60], R73 ;  /* 0x00006049a8007985 */ /* 0x000fe2000c101504 */
[----:B------:R-:W-:Y:S02]  /*27590*/  PRMT R111, R63, 0x5410, R62 ;  /* 0x000054103f6f7816 */ /* 0x000fe4000000003e */
[----:B------:R-:W-:Y:S02]  /*275a0*/  LOP3.LUT R50, R50, 0xff, RZ, 0xc0, !PT ;  /* 0x000000ff32327812 */ /* 0x000fe400078ec0ff */
[----:B------:R-:W-:Y:S02]  /*275b0*/  SHF.R.U32.HI R44, RZ, 0x18, R44 ;  /* 0x00000018ff2c7819 */ /* 0x000fe4000001162c */
[----:B-1----:R-:W-:Y:S01]  /*275c0*/  PRMT R74, R181, 0x7632, R74 ;  /* 0x00007632b54a7816 */ /* 0x002fe2000000004a */
[----:B--2---:R-:W1:Y:S01]  /*275d0*/  MUFU.EX2 R66, R227 ;  /* 0x000000e300427308 */ /* 0x004e620000000800 */
[----:B------:R-:W-:Y:S02]  /*275e0*/  @!P5 HADD2 R124, -R72.H0_H0, -RZ.H0_H0 ;  /* 0xa00000ff487cd230 */ /* 0x000fe40000000900 */
[----:B------:R-:W-:Y:S03]  /*275f0*/  @!P3 HADD2 R106, -R63.H0_H0, -RZ.H0_H0 ;  /* 0xa00000ff3f6ab230 */ /* 0x000fe60000000900 */
[----:B------:R-:W-:Y:S01]  /*27600*/  PRMT R105, R124, 0x7610, R105 ;  /* 0x000076107c697816 */ /* 0x000fe20000000069 */
[----:B------:R-:W-:Y:S03]  /*27610*/  @!P6 HADD2 R121, -R62.H0_H0, -RZ.H0_H0 ;  /* 0xa00000ff3e79e230 */ /* 0x000fe60000000900 */
[----:B------:R-:W-:Y:S02]  /*27620*/  @!P5 PRMT R72, R105, 0x5410, RZ ;  /* 0x000054106948d816 */ /* 0x000fe400000000ff */
[----:B------:R-:W-:Y:S02]  /*27630*/  PRMT R78, R106, 0x7610, R78 ;  /* 0x000076106a4e7816 */ /* 0x000fe4000000004e */
[----:B------:R-:W-:Y:S01]  /*27640*/  PRMT R120, R121, 0x7610, R120 ;  /* 0x0000761079787816 */ /* 0x000fe20000000078 */
[----:B------:R2:W-:Y:S03]  /*27650*/  ST.E.U16 [R168.64+0x62], R72 ;  /* 0x00006248a8007985 */ /* 0x0005e6000c101504 */
[----:B------:R-:W-:Y:S02]  /*27660*/  @!P6 PRMT R62, R120, 0x5410, RZ ;  /* 0x00005410783ee816 */ /* 0x000fe400000000ff */
[----:B-1----:R-:W-:Y:S01]  /*27670*/  F2FP.PACK_AB R127, R51, R66 ;  /* 0x00000042337f723e */ /* 0x002fe200000000ff */
[----:B------:R1:W5:Y:S04]  /*27680*/  LDL.LU R227, [R1+0x36c] ;  /* 0x00036c0001e37983 */ /* 0x0003680000300800 */
[----:B------:R1:W3:Y:S04]  /*27690*/  LDL.S16 R110, [R1+0x170] ;  /* 0x00017000016e7983 */ /* 0x0002e80000100600 */
[----:B------:R1:W5:Y:S04]  /*276a0*/  LDL.LU R223, [R1+0x368] ;  /* 0x0003680001df7983 */ /* 0x0003680000300800 */
[----:B------:R1:W4:Y:S04]  /*276b0*/  LDL.S16 R118, [R1+0x15c] ;  /* 0x00015c0001767983 */ /* 0x0003280000100600 */
[----:B------:R-:W-:Y:S01]  /*276c0*/  @!P5 STL.S16 [R1+0x1a4], R124 ;  /* 0x0001a47c0100d387 */ /* 0x000fe20000100600 */
[----:B------:R-:W-:Y:S02]  /*276d0*/  ISETP.GE.U32.AND P5, PT, R217, R49, PT ;  /* 0x00000031d900720c */ /* 0x000fe40003fa6070 */
[----:B------:R-:W-:Y:S01]  /*276e0*/  PRMT R49, R119, 0x7632, R49 ;  /* 0x0000763277317816 */ /* 0x000fe20000000031 */
[----:B------:R1:W-:Y:S01]  /*276f0*/  @!P3 STL.S16 [R1+0x198], R106 ;  /* 0x0001986a0100b387 */ /* 0x0003e20000100600 */
[----:B------:R-:W-:Y:S02]  /*27700*/  ISETP.GE.U32.AND P3, PT, R217, R50, PT ;  /* 0x00000032d900720c */ /* 0x000fe40003f66070 */
[----:B------:R-:W-:Y:S01]  /*27710*/  PRMT R50, R119, 0x7610, R50 ;  /* 0x0000761077327816 */ /* 0x000fe20000000032 */
[----:B------:R-:W-:Y:S01]  /*27720*/  @!P6 STL.S16 [R1+0x184], R121 ;  /* 0x000184790100e387 */ /* 0x000fe20000100600 */
[C---:B------:R-:W-:Y:S02]  /*27730*/  ISETP.GE.U32.AND P6, PT, R217.reuse, R42, PT ;  /* 0x0000002ad900720c */ /* 0x040fe40003fc6070 */
[----:B------:R-:W-:Y:S01]  /*27740*/  LOP3.LUT R42, R46, 0xffff, RZ, 0xc0, !PT ;  /* 0x0000ffff2e2a7812 */ /* 0x000fe200078ec0ff */
[----:B------:R1:W4:Y:S01]  /*27750*/  LDL.S16 R105, [R1+0x164] ;  /* 0x0001640001697983 */ /* 0x0003220000100600 */
[----:B------:R-:W-:Y:S01]  /*27760*/  SHF.R.U32.HI R47, RZ, 0x18, R46 ;  /* 0x00000018ff2f7819 */ /* 0x000fe2000001162e */
[----:B------:R-:W-:Y:S01]  /*27770*/  FADD.FTZ R46, R66, R109 ;  /* 0x0000006d422e7221 */ /* 0x000fe20000010000 */
[----:B------:R-:W-:Y:S01]  /*27780*/  @!P5 PRMT R63, R78, 0x5410, RZ ;  /* 0x000054104e3fd816 */ /* 0x000fe200000000ff */
[----:B------:R-:W-:Y:S01]  /*27790*/  ST.E.U16 [R172.64+0x60], R62 ;  /* 0x0000603eac007985 */ /* 0x000fe2000c101504 */
[----:B------:R-:W-:Y:S01]  /*277a0*/  ISETP.GE.U32.AND P5, PT, R217, R44, PT ;  /* 0x0000002cd900720c */ /* 0x000fe20003fa6070 */
[----:B------:R-:W-:Y:S01]  /*277b0*/  MUFU.EX2 R78, R115 ;  /* 0x00000073004e7308 */ /* 0x000fe20000000800 */
[----:B------:R-:W-:Y:S01]  /*277c0*/  SHF.R.U32.HI R42, RZ, 0x8, R42 ;  /* 0x00000008ff2a7819 */ /* 0x000fe2000001162a */
[----:B------:R-:W-:Y:S01]  /*277d0*/  ST.E.U16 [R172.64+0x5e], R63 ;  /* 0x00005e3fac007985 */ /* 0x000fe2000c101504 */
[----:B--2---:R-:W-:Y:S01]  /*277e0*/  PRMT R72, R181, 0x7610, R72 ;  /* 0x00007610b5487816 */ /* 0x004fe20000000048 */
[----:B------:R-:W-:Y:S01]  /*277f0*/  FADD.FTZ R66, R51, R46 ;  /* 0x0000002e33427221 */ /* 0x000fe20000010000 */
[----:B------:R-:W-:Y:S02]  /*27800*/  LOP3.LUT R42, R42, 0xffff, RZ, 0xc0, !PT ;  /* 0x0000ffff2a2a7812 */ /* 0x000fe400078ec0ff */
[----:B------:R-:W-:Y:S02]  /*27810*/  IADD3 R46, R203, 0x2, RZ ;  /* 0x00000002cb2e7810 */ /* 0x000fe40007ffe0ff */
[----:B------:R-:W-:Y:S01]  /*27820*/  PRMT R51, R128, 0x7632, R51 ;  /* 0x0000763280337816 */ /* 0x000fe20000000033 */
[----:B------:R-:W-:Y:S01]  /*27830*/  MUFU.EX2 R44, R228 ;  /* 0x000000e4002c7308 */ /* 0x000fe20000000800 */
[----:B------:R-:W-:Y:S09]  /*27840*/  LOP3.LUT R153, R215, R46, RZ, 0x3c, !PT ;  /* 0x0000002ed7997212 */ /* 0x000ff200078e3cff */
[----:B-1----:R-:W1:Y:S10]  /*27850*/  MUFU.EX2 R106, R114 ;  /* 0x00000072006a7308 */ /* 0x002e740000000800 */
[----:B------:R-:W-:Y:S01]  /*27860*/  MUFU.EX2 R181, R193 ;  /* 0x000000c100b57308 */ /* 0x000fe20000000800 */
[----:B-1----:R-:W-:Y:S01]  /*27870*/  F2FP.PACK_AB R128, R78, R106 ;  /* 0x0000006a4e80723e */ /* 0x002fe200000000ff */
[----:B------:R-:W-:Y:S01]  /*27880*/  FADD.FTZ R46, R106, R76 ;  /* 0x0000004c6a2e7221 */ /* 0x000fe20000010000 */
[----:B------:R-:W-:Y:S03]  /*27890*/  PRMT R106, R52, 0x5410, R51 ;  /* 0x00005410346a7816 */ /* 0x000fe60000000033 */
[----:B------:R-:W-:Y:S04]  /*278a0*/  FADD.FTZ R76, R78, R46 ;  /* 0x0000002e4e4c7221 */ /* 0x000fe80000010000 */
[----:B------:R-:W-:Y:S01]  /*278b0*/  MUFU.EX2 R78, R117 ;  /* 0x00000075004e7308 */ /* 0x000fe20000000800 */
[----:B---3--:R-:W-:Y:S05]  /*278c0*/  @!P3 HADD2 R110, -R50.H0_H0, -RZ.H0_H0 ;  /* 0xa00000ff326eb230 */ /* 0x008fea0000000900 */
[----:B------:R-:W-:Y:S01]  /*278d0*/  PRMT R115, R110, 0x7610, R115 ;  /* 0x000076106e737816 */ /* 0x000fe20000000073 */
[----:B------:R1:W-:Y:S01]  /*278e0*/  @!P3 STL.S16 [R1+0x170], R110 ;  /* 0x0001706e0100b387 */ /* 0x0003e20000100600 */
[----:B----4-:R-:W-:Y:S03]  /*278f0*/  @!P5 HADD2 R118, -R49.H0_H0, -RZ.H0_H0 ;  /* 0xa00000ff3176d230 */ /* 0x010fe60000000900 */
[----:B------:R2:W5:Y:S02]  /*27900*/  LDL.LU R228, [R1+0x364] ;  /* 0x0003640001e47983 */ /* 0x0005640000300800 */
[----:B------:R-:W-:Y:S02]  /*27910*/  PRMT R114, R118, 0x7610, R114 ;  /* 0x0000761076727816 */ /* 0x000fe40000000072 */
[----:B------:R3:W-:Y:S01]  /*27920*/  @!P5 STL.S16 [R1+0x15c], R118 ;  /* 0x00015c760100d387 */ /* 0x0007e20000100600 */
[----:B------:R-:W-:Y:S05]  /*27930*/  @!P0 HADD2 R105, -R52.H0_H0, -RZ.H0_H0 ;  /* 0xa00000ff34698230 */ /* 0x000fea0000000900 */
[----:B------:R-:W-:Y:S02]  /*27940*/  PRMT R107, R105, 0x7610, R107 ;  /* 0x00007610696b7816 */ /* 0x000fe4000000006b */
[----:B-1----:R-:W-:Y:S02]  /*27950*/  PRMT R110, R50, 0x5410, R49 ;  /* 0x00005410326e7816 */ /* 0x002fe40000000031 */
[----:B------:R-:W-:Y:S02]  /*27960*/  @!P3 PRMT R50, R115, 0x5410, RZ ;  /* 0x000054107332b816 */ /* 0x000fe400000000ff */
[----:B------:R-:W-:Y:S02]  /*27970*/  ISETP.GE.U32.AND P3, PT, R217, R42, PT ;  /* 0x0000002ad900720c */ /* 0x000fe40003f66070 */
[----:B------:R-:W-:Y:S01]  /*27980*/  @!P5 PRMT R49, R114, 0x5410, RZ ;  /* 0x000054107231d816 */ /* 0x000fe200000000ff */
[----:B------:R-:W1:Y:S01]  /*27990*/  MUFU.EX2 R42, R224 ;  /* 0x000000e0002a7308 */ /* 0x000e620000000800 */
[----:B---3--:R-:W-:Y:S01]  /*279a0*/  LOP3.LUT R118, R153, R213, RZ, 0x3c, !PT ;  /* 0x000000d599767212 */ /* 0x008fe200078e3cff */
[----:B------:R-:W-:Y:S01]  /*279b0*/  ST.E.U16 [R170.64+0x60], R50 ;  /* 0x00006032aa007985 */ /* 0x000fe2000c101504 */
[----:B------:R-:W-:Y:S02]  /*279c0*/  ISETP.GE.U32.AND P5, PT, R217, R47, PT ;  /* 0x0000002fd900720c */ /* 0x000fe40003fa6070 */
[----:B------:R-:W-:Y:S01]  /*279d0*/  LOP3.LUT R47, R55, 0xff, RZ, 0xc0, !PT ;  /* 0x000000ff372f7812 */ /* 0x000fe200078ec0ff */
[----:B------:R-:W-:Y:S01]  /*279e0*/  IMAD.WIDE.U32 R118, R118, -0x326172a9, RZ ;  /* 0xcd9e8d5776767825 */ /* 0x000fe200078e00ff */
[----:B------:R-:W-:Y:S01]  /*279f0*/  @!P0 PRMT R52, R107, 0x5410, RZ ;  /* 0x000054106b348816 */ /* 0x000fe200000000ff */
[----:B------:R-:W-:Y:S02]  /*27a00*/  ST.E.U16 [R170.64+0x62], R49 ;  /* 0x00006231aa007985 */ /* 0x000fe4000c101504 */
[----:B------:R-:W-:Y:S01]  /*27a10*/  FADD.FTZ R55, R44, R66 ;  /* 0x000000422c377221 */ /* 0x000fe20000010000 */
[----:B------:R-:W-:Y:S01]  /*27a20*/  LOP3.LUT R46, R119, R232, R210, 0x96, !PT ;  /* 0x000000e8772e7212 */ /* 0x000fe200078e96d2 */
[----:B------:R-:W-:Y:S01]  /*27a30*/  ST.E.U16 [R174.64+0x70], R52 ;  /* 0x00007034ae007985 */ /* 0x000fe2000c101504 */
[----:B------:R-:W-:Y:S01]  /*27a40*/  LOP3.LUT R114, R179, R233, R118, 0x96, !PT ;  /* 0x000000e9b3727212 */ /* 0x000fe200078e9676 */
[----:B------:R-:W-:Y:S04]  /*27a50*/  MUFU.EX2 R66, R122 ;  /* 0x0000007a00427308 */ /* 0x000fe80000000800 */
[----:B------:R-:W-:Y:S01]  /*27a60*/  IMAD.WIDE.U32 R114, R114, -0x2daee0ad, RZ ;  /* 0xd2511f5372727825 */ /* 0x000fe200078e00ff */
[C---:B-1----:R-:W-:Y:S01]  /*27a70*/  F2FP.PACK_AB R130, R42.reuse, R44 ;  /* 0x0000002c2a82723e */ /* 0x042fe200000000ff */
[----:B------:R2:W5:Y:S02]  /*27a80*/  LDL.LU R224, [R1+0x360] ;  /* 0x0003600001e07983 */ /* 0x0005640000300800 */
[----:B------:R-:W-:Y:S01]  /*27a90*/  FADD.FTZ R59, R42, R55 ;  /* 0x000000372a3b7221 */ /* 0x000fe20000010000 */
[----:B------:R-:W-:Y:S01]  /*27aa0*/  PRMT R71, R130, 0x7610, R71 ;  /* 0x0000761082477816 */ /* 0x000fe20000000047 */
[----:B------:R1:W-:Y:S01]  /*27ab0*/  @!P0 STL.S16 [R1+0x164], R105 ;  /* 0x0001646901008387 */ /* 0x0003e20000100600 */
[----:B------:R-:W-:Y:S01]  /*27ac0*/  ISETP.GE.U32.AND P0, PT, R217, R47, PT ;  /* 0x0000002fd900720c */ /* 0x000fe20003f06070 */
[----:B------:R-:W-:Y:S01]  /*27ad0*/  IMAD.WIDE.U32 R46, R46, -0x2daee0ad, RZ ;  /* 0xd2511f532e2e7825 */ /* 0x000fe200078e00ff */
[----:B------:R-:W-:Y:S01]  /*27ae0*/  PRMT R73, R130, 0x7632, R73 ;  /* 0x0000763282497816 */ /* 0x000fe20000000049 */
[----:B------:R2:W3:Y:S01]  /*27af0*/  LDL.S16 R124, [R1+0x1a0] ;  /* 0x0001a000017c7983 */ /* 0x0004e20000100600 */
[----:B------:R4:W-:Y:S02]  /*27b00*/  MUFU.EX2 R42, R205 ;  /* 0x000000cd002a7308 */ /* 0x0009e40000000800 */
[----:B------:R-:W-:Y:S01]  /*27b10*/  LOP3.LUT R115, R115, R241, R46, 0x96, !PT ;  /* 0x000000f173737212 */ /* 0x000fe200078e962e */
[----:B------:R2:W2:Y:S04]  /*27b20*/  LDL.S16 R121, [R1+0x19c] ;  /* 0x00019c0001797983 */ /* 0x0004a80000100600 */
[----:B------:R2:W2:Y:S03]  /*27b30*/  LDL.S16 R120, [R1+0x190] ;  /* 0x0001900001787983 */ /* 0x0004a60000100600 */
[----:B-1----:R1:W1:Y:S01]  /*27b40*/  MUFU.EX2 R105, R116 ;  /* 0x0000007400697308 */ /* 0x0022620000000800 */
[----:B----4-:R-:W3:Y:S01]  /*27b50*/  LDL.LU R205, [R1+0x35c] ;  /* 0x00035c0001cd7983 */ /* 0x010ee20000300800 */
[----:B-1----:R-:W-:Y:S01]  /*27b60*/  LOP3.LUT R116, R47, R234, R182, 0x96, !PT ;  /* 0x000000ea2f747212 */ /* 0x002fe200078e96b6 */
[----:B------:R-:W-:Y:S01]  /*27b70*/  FADD.FTZ R40, R105, R76 ;  /* 0x0000004c69287221 */ /* 0x000fe20000010000 */
[----:B------:R-:W-:Y:S03]  /*27b80*/  F2FP.PACK_AB R129, R78, R105 ;  /* 0x000000694e81723e */ /* 0x000fe600000000ff */
[----:B------:R-:W-:Y:S01]  /*27b90*/  IMAD.WIDE.U32 R116, R116, -0x326172a9, RZ ;  /* 0xcd9e8d5774747825 */ /* 0x000fe200078e00ff */
[----:B------:R-:W-:Y:S03]  /*27ba0*/  PRMT R70, R129, 0x7610, R70 ;  /* 0x0000761081467816 */ /* 0x000fe60000000046 */
[----:B------:R-:W-:Y:S01]  /*27bb0*/  FADD.FTZ R55, R78, R40 ;  /* 0x000000284e377221 */ /* 0x000fe20000010000 */
[----:B------:R-:W-:Y:S01]  /*27bc0*/  LOP3.LUT R46, R117, R231, R178, 0x96, !PT ;  /* 0x000000e7752e7212 */ /* 0x000fe200078e96b2 */
[----:B------:R-:W1:Y:S04]  /*27bd0*/  MUFU.EX2 R40, R206 ;  /* 0x000000ce00287308 */ /* 0x000e680000000800 */
[----:B------:R-:W-:Y:S05]  /*27be0*/  IMAD.WIDE.U32 R46, R46, -0x2daee0ad, RZ ;  /* 0xd2511f532e2e7825 */ /* 0x000fea00078e00ff */
[----:B------:R-:W-:Y:S01]  /*27bf0*/  LOP3.LUT R47, R47, R239, R114, 0x96, !PT ;  /* 0x000000ef2f2f7212 */ /* 0x000fe200078e9672 */
[----:B------:R-:W-:Y:S05]  /*27c00*/  IMAD.WIDE.U32 R114, R115, -0x326172a9, RZ ;  /* 0xcd9e8d5773727825 */ /* 0x000fea00078e00ff */
[----:B------:R-:W-:Y:S05]  /*27c10*/  LOP3.LUT R116, R115, R240, R116, 0x96, !PT ;  /* 0x000000f073747212 */ /* 0x000fea00078e9674 */
[----:B------:R-:W-:Y:S01]  /*27c20*/  IMAD.WIDE.U32 R116, R116, -0x2daee0ad, RZ ;  /* 0xd2511f5374747825 */ /* 0x000fe200078e00ff */
[----:B-1----:R-:W-:Y:S01]  /*27c30*/  F2FP.PACK_AB R132, R40, R42 ;  /* 0x0000002a2884723e */ /* 0x002fe200000000ff */
[----:B------:R-:W3:Y:S03]  /*27c40*/  LDL.LU R206, [R1+0x358] ;  /* 0x0003580001ce7983 */ /* 0x000ee60000300800 */
[----:B------:R-:W-:Y:S01]  /*27c50*/  LOP3.LUT R115, R117, R236, R46, 0x96, !PT ;  /* 0x000000ec75737212 */ /* 0x000fe200078e962e */
[----:B------:R-:W-:Y:S01]  /*27c60*/  IMAD.WIDE.U32 R46, R47, -0x326172a9, RZ ;  /* 0xcd9e8d572f2e7825 */ /* 0x000fe200078e00ff */
[----:B------:R1:W3:Y:S04]  /*27c70*/  LDL.S16 R107, [R1+0x16c] ;  /* 0x00016c00016b7983 */ /* 0x0002e80000100600 */
[----:B------:R-:W-:Y:S01]  /*27c80*/  LOP3.LUT R56, R47, R238, R114, 0x96, !PT ;  /* 0x000000ee2f387212 */ /* 0x000fe200078e9672 */
[----:B------:R1:W3:Y:S01]  /*27c90*/  LDL.S16 R76, [R1+0x168] ;  /* 0x00016800014c7983 */ /* 0x0002e20000100600 */
[----:B------:R-:W-:Y:S01]  /*27ca0*/  PRMT R47, R113, 0x7610, R47 ;  /* 0x00007610712f7816 */ /* 0x000fe2000000002f */
[----:B------:R-:W-:Y:S05]  /*27cb0*/  IMAD.WIDE.U32 R114, R115, -0x326172a9, RZ ;  /* 0xcd9e8d5773727825 */ /* 0x000fea00078e00ff */
[--C-:B------:R-:W-:Y:S02]  /*27cc0*/  LOP3.LUT R2, R115, R242, R46.reuse, 0x96, !PT ;  /* 0x000000f273027212 */ /* 0x100fe400078e962e */
[----:B------:R-:W-:Y:S02]  /*27cd0*/  PRMT R46, R113, 0x7632, R46 ;  /* 0x00007632712e7816 */ /* 0x000fe4000000002e */
[C---:B------:R-:W-:Y:S02]  /*27ce0*/  LOP3.LUT R0, R2.reuse, 0xffff, RZ, 0xc0, !PT ;  /* 0x0000ffff02007812 */ /* 0x040fe400078ec0ff */
[----:B------:R-:W-:Y:S02]  /*27cf0*/  LOP3.LUT R44, R2, 0xff, RZ, 0xc0, !PT ;  /* 0x000000ff022c7812 */ /* 0x000fe400078ec0ff */
[----:B------:R-:W-:Y:S02]  /*27d00*/  SHF.R.U32.HI R0, RZ, 0x8, R0 ;  /* 0x00000008ff007819 */ /* 0x000fe40000011600 */
[----:B------:R-:W-:Y:S02]  /*27d10*/  PRMT R105, R47, 0x5410, R46 ;  /* 0x000054102f697816 */ /* 0x000fe4000000002e */
[----:B------:R-:W-:Y:S01]  /*27d20*/  LOP3.LUT R0, R0, 0xffff, RZ, 0xc0, !PT ;  /* 0x0000ffff00007812 */ /* 0x000fe200078ec0ff */
[----:B---3--:R-:W-:Y:S02]  /*27d30*/  @!P2 HADD2 R124, -R51.H0_H0, -RZ.H0_H0 ;  /* 0xa00000ff337ca230 */ /* 0x008fe40000000900 */
[----:B--2---:R-:W-:Y:S03]  /*27d40*/  @!P4 HADD2 R121, -R47.H0_H0, -RZ.H0_H0 ;  /* 0xa00000ff2f79c230 */ /* 0x004fe60000000900 */
[----:B------:R-:W-:Y:S01]  /*27d50*/  PRMT R78, R124, 0x7610, R78 ;  /* 0x000076107c4e7816 */ /* 0x000fe2000000004e */
[----:B------:R-:W-:Y:S01]  /*27d60*/  @!P2 STL.S16 [R1+0x1a0], R124 ;  /* 0x0001a07c0100a387 */ /* 0x000fe20000100600 */
[----:B------:R-:W-:Y:S02]  /*27d70*/  @!P1 HADD2 R120, -R46.H0_H0, -RZ.H0_H0 ;  /* 0xa00000ff2e789230 */ /* 0x000fe40000000900 */
[----:B------:R-:W-:Y:S01]  /*27d80*/  @!P2 PRMT R51, R78, 0x5410, RZ ;  /* 0x000054104e33a816 */ /* 0x000fe200000000ff */
[----:B------:R2:W-:Y:S01]  /*27d90*/  @!P4 STL.S16 [R1+0x19c], R121 ;  /* 0x00019c790100c387 */ /* 0x0005e20000100600 */
[----:B------:R-:W-:Y:S01]  /*27da0*/  ISETP.GE.U32.AND P2, PT, R217, R44, PT ;  /* 0x0000002cd900720c */ /* 0x000fe20003f46070 */
[----:B------:R-:W3:Y:S01]  /*27db0*/  MUFU.EX2 R78, R123 ;  /* 0x0000007b004e7308 */ /* 0x000ee20000000800 */
[----:B------:R-:W-:Y:S01]  /*27dc0*/  PRMT R44, R121, 0x7610, R44 ;  /* 0x00007610792c7816 */ /* 0x000fe2000000002c */
[----:B------:R1:W4:Y:S01]  /*27dd0*/  LDL.S16 R58, [R1+0x180] ;  /* 0x00018000013a7983 */ /* 0x0003220000100600 */
[----:B------:R-:W-:Y:S02]  /*27de0*/  PRMT R60, R120, 0x7610, R60 ;  /* 0x00007610783c7816 */ /* 0x000fe4000000003c */
[----:B------:R-:W-:Y:S01]  /*27df0*/  @!P4 PRMT R47, R44, 0x5410, RZ ;  /* 0x000054102c2fc816 */ /* 0x000fe200000000ff */
[----:B------:R-:W-:Y:S01]  /*27e00*/  @!P1 STL.S16 [R1+0x190], R120 ;  /* 0x0001907801009387 */ /* 0x000fe20000100600 */
[----:B------:R-:W-:Y:S02]  /*27e10*/  ISETP.GE.U32.AND P4, PT, R217, R0, PT ;  /* 0x00000000d900720c */ /* 0x000fe40003f86070 */
[----:B------:R-:W-:Y:S01]  /*27e20*/  PRMT R0, R3, 0x7632, R0 ;  /* 0x0000763203007816 */ /* 0x000fe20000000000 */
[----:B------:R1:W4:Y:S01]  /*27e30*/  LDL.S16 R122, [R1+0x17c] ;  /* 0x00017c00017a7983 */ /* 0x0003220000100600 */
[----:B------:R-:W-:Y:S02]  /*27e40*/  @!P1 PRMT R46, R60, 0x5410, RZ ;  /* 0x000054103c2e9816 */ /* 0x000fe400000000ff */
[--C-:B------:R-:W-:Y:S01]  /*27e50*/  SHF.R.U32.HI R44, RZ, 0x18, R2.reuse ;  /* 0x00000018ff2c7819 */ /* 0x100fe20000011602 */
[----:B------:R1:W4:Y:S01]  /*27e60*/  LDL.S16 R60, [R1+0x194] ;  /* 0x00019400013c7983 */ /* 0x0003220000100600 */
[----:B------:R-:W-:Y:S02]  /*27e70*/  SHF.R.U32.HI R2, RZ, 0x10, R2 ;  /* 0x00000010ff027819 */ /* 0x000fe40000011602 */
[----:B------:R-:W-:Y:S01]  /*27e80*/  ISETP.GE.U32.AND P1, PT, R217, R44, PT ;  /* 0x0000002cd900720c */ /* 0x000fe20003f26070 */
[----:B------:R-:W-:Y:S01]  /*27e90*/  FADD.FTZ R44, R42, R59 ;  /* 0x0000003b2a2c7221 */ /* 0x000fe20000010000 */
[----:B------:R-:W-:Y:S01]  /*27ea0*/  LOP3.LUT R2, R2, 0xff, RZ, 0xc0, !PT ;  /* 0x000000ff02027812 */ /* 0x000fe200078ec0ff */
[----:B------:R-:W-:Y:S01]  /*27eb0*/  FADD.FTZ R42, R66, R55 ;  /* 0x00000037422a7221 */ /* 0x000fe20000010000 */
[----:B------:R-:W-:Y:S01]  /*27ec0*/  SHF.R.U32.HI R55, RZ, 0x10, R114 ;  /* 0x00000010ff377819 */ /* 0x000fe20000011672 */
[----:B------:R-:W-:Y:S01]  /*27ed0*/  ST.E.U16 [R174.64+0x72], R51 ;  /* 0x00007233ae007985 */ /* 0x000fe2000c101504 */
[----:B--2---:R-:W-:Y:S02]  /*27ee0*/  LOP3.LUT R121, R114, 0xff, RZ, 0xc0, !PT ;  /* 0x000000ff72797812 */ /* 0x004fe400078ec0ff */
[C---:B---3--:R-:W-:Y:S01]  /*27ef0*/  F2FP.PACK_AB R66, R78.reuse, R66 ;  /* 0x000000424e42723e */ /* 0x048fe200000000ff */
[--C-:B------:R-:W-:Y:S01]  /*27f00*/  FADD.FTZ R78, R78, R42.reuse ;  /* 0x0000002a4e4e7221 */ /* 0x100fe20000010000 */
[C---:B------:R-:W-:Y:S01]  /*27f10*/  PRMT R42, R43.reuse, 0x7632, R42 ;  /* 0x000076322b2a7816 */ /* 0x040fe2000000002a */
[----:B------:R-:W-:Y:S03]  /*27f20*/  ST.E.U16 [R168.64+0x72], R46 ;  /* 0x0000722ea8007985 */ /* 0x000fe6000c101504 */
[----:B------:R-:W-:Y:S01]  /*27f30*/  PRMT R117, R43, 0x5410, R42 ;  /* 0x000054102b757816 */ /* 0x000fe2000000002a */
[----:B------:R-:W-:Y:S01]  /*27f40*/  ST.E.U16 [R168.64+0x70], R47 ;  /* 0x0000702fa8007985 */ /* 0x000fe2000c101504 */
[----:B------:R-:W-:Y:S02]  /*27f50*/  @!P6 HADD2 R107, -R3.H0_H0, -RZ.H0_H0 ;  /* 0xa00000ff036be230 */ /* 0x000fe40000000900 */
[----:B------:R-:W-:Y:S03]  /*27f60*/  @!P3 HADD2 R76, -R0.H0_H0, -RZ.H0_H0 ;  /* 0xa00000ff004cb230 */ /* 0x000fe60000000900 */
[----:B------:R-:W-:Y:S01]  /*27f70*/  PRMT R109, R107, 0x7610, R109 ;  /* 0x000076106b6d7816 */ /* 0x000fe2000000006d */
[----:B------:R2:W-:Y:S01]  /*27f80*/  @!P6 STL.S16 [R1+0x16c], R107 ;  /* 0x00016c6b0100e387 */ /* 0x0005e20000100600 */
[----:B------:R-:W-:Y:S03]  /*27f90*/  PRMT R59, R76, 0x7610, R59 ;  /* 0x000076104c3b7816 */ /* 0x000fe6000000003b */
[----:B------:R3:W-:Y:S04]  /*27fa0*/  @!P3 STL.S16 [R1+0x168], R76 ;  /* 0x0001684c0100b387 */ /* 0x0007e80000100600 */
[----:B------:R1:W4:Y:S01]  /*27fb0*/  LDL.S16 R113, [R1+0x160] ;  /* 0x0001600001717983 */ /* 0x0003220000100600 */
[----:B--2---:R-:W-:Y:S02]  /*27fc0*/  PRMT R107, R3, 0x5410, R0 ;  /* 0x00005410036b7816 */ /* 0x004fe40000000000 */
[----:B------:R-:W-:Y:S02]  /*27fd0*/  @!P3 PRMT R0, R59, 0x5410, RZ ;  /* 0x000054103b00b816 */ /* 0x000fe400000000ff */
[----:B------:R-:W-:Y:S01]  /*27fe0*/  ISETP.GE.U32.AND P3, PT, R217, R2, PT ;  /* 0x00000002d900720c */ /* 0x000fe20003f66070 */
[----:B---3--:R-:W-:Y:S01]  /*27ff0*/  FADD.FTZ R76, R40, R44 ;  /* 0x0000002c284c7221 */ /* 0x008fe20000010000 */
[----:B------:R-:W-:Y:S01]  /*28000*/  PRMT R40, R41, 0x7632, R40 ;  /* 0x0000763229287816 */ /* 0x000fe20000000028 */
[----:B------:R-:W-:Y:S01]  /*28010*/  ST.E.U16 [R172.64+0x70], R0 ;  /* 0x00007000ac007985 */ /* 0x000fe2000c101504 */
[----:B------:R-:W-:Y:S02]  /*28020*/  SHF.R.U32.HI R2, RZ, 0x18, R114 ;  /* 0x00000018ff027819 */ /* 0x000fe40000011672 */
[----:B------:R-:W-:Y:S02]  /*28030*/  @!P6 PRMT R3, R109, 0x5410, RZ ;  /* 0x000054106d03e816 */ /* 0x000fe400000000ff */
[----:B------:R-:W-:Y:S02]  /*28040*/  PRMT R109, R41, 0x5410, R40 ;  /* 0x00005410296d7816 */ /* 0x000fe40000000028 */
[----:B------:R-:W-:Y:S01]  /*28050*/  LOP3.LUT R44, R114, 0xffff, RZ, 0xc0, !PT ;  /* 0x0000ffff722c7812 */ /* 0x000fe200078ec0ff */
[----:B------:R-:W-:Y:S01]  /*28060*/  ST.E.U16 [R172.64+0x6e], R3 ;  /* 0x00006e03ac007985 */ /* 0x000fe2000c101504 */
[----:B------:R-:W-:Y:S01]  /*28070*/  LOP3.LUT R115, R55, 0xff, RZ, 0xc0, !PT ;  /* 0x000000ff37737812 */ /* 0x000fe200078ec0ff */
[----:B------:R2:W-:Y:S01]  /*28080*/  MUFU.EX2 R114, R126 ;  /* 0x0000007e00727308 */ /* 0x0005e20000000800 */
[----:B------:R-:W-:Y:S04]  /*28090*/  SHF.R.U32.HI R44, RZ, 0x8, R44 ;  /* 0x00000008ff2c7819 */ /* 0x000fe8000001162c */
[----:B------:R-:W-:Y:S01]  /*280a0*/  LOP3.LUT R44, R44, 0xffff, RZ, 0xc0, !PT ;  /* 0x0000ffff2c2c7812 */ /* 0x000fe200078ec0ff */
[----:B----4-:R-:W-:Y:S05]  /*280b0*/  @!P0 HADD2 R58, -R41.H0_H0, -RZ.H0_H0 ;  /* 0xa00000ff293a8230 */ /* 0x010fea0000000900 */
[----:B------:R-:W-:Y:S01]  /*280c0*/  PRMT R57, R58, 0x7610, R57 ;  /* 0x000076103a397816 */ /* 0x000fe20000000039 */
[----:B------:R3:W-:Y:S01]  /*280d0*/  @!P0 STL.S16 [R1+0x180], R58 ;  /* 0x0001803a01008387 */ /* 0x0007e20000100600 */
[----:B------:R-:W-:Y:S02]  /*280e0*/  @!P2 HADD2 R122, -R43.H0_H0, -RZ.H0_H0 ;  /* 0xa00000ff2b7aa230 */ /* 0x000fe40000000900 */
[----:B------:R-:W-:Y:S01]  /*280f0*/  @!P0 PRMT R41, R57, 0x5410, RZ ;  /* 0x0000541039298816 */ /* 0x000fe200000000ff */
[----:B------:R-:W-:Y:S01]  /*28100*/  IMAD.WIDE.U32 R56, R56, -0x2daee0ad, RZ ;  /* 0xd2511f5338387825 */ /* 0x000fe200078e00ff */
[----:B------:R-:W-:Y:S01]  /*28110*/  ISETP.GE.U32.AND P0, PT, R217, R2, PT ;  /* 0x00000002d900720c */ /* 0x000fe20003f06070 */
[----:B------:R-:W-:Y:S01]  /*28120*/  @!P5 HADD2 R60, -R40.H0_H0, -RZ.H0_H0 ;  /* 0xa00000ff283cd230 */ /* 0x000fe20000000900 */
[----:B------:R-:W-:Y:S01]  /*28130*/  PRMT R54, R122, 0x7610, R54 ;  /* 0x000076107a367816 */ /* 0x000fe20000000036 */
[----:B------:R-:W-:Y:S01]  /*28140*/  MUFU.EX2 R2, R248 ;  /* 0x000000f800027308 */ /* 0x000fe20000000800 */
[----:B--2---:R-:W-:Y:S01]  /*28150*/  SHF.R.U32.HI R126, RZ, 0x18, R56 ;  /* 0x00000018ff7e7819 */ /* 0x004fe20000011638 */
[----:B------:R2:W-:Y:S01]  /*28160*/  ST.E.U16 [R170.64+0x70], R41 ;  /* 0x00007029aa007985 */ /* 0x0005e2000c101504 */
[----:B------:R-:W-:Y:S02]  /*28170*/  @!P2 PRMT R43, R54, 0x5410, RZ ;  /* 0x00005410362ba816 */ /* 0x000fe400000000ff */
[----:B------:R-:W-:Y:S02]  /*28180*/  PRMT R61, R60, 0x7610, R61 ;  /* 0x000076103c3d7816 */ /* 0x000fe4000000003d */
[C---:B------:R-:W-:Y:S02]  /*28190*/  LOP3.LUT R54, R56.reuse, 0xff, RZ, 0xc0, !PT ;  /* 0x000000ff38367812 */ /* 0x040fe400078ec0ff */
[----:B------:R-:W-:Y:S02]  /*281a0*/  @!P5 PRMT R40, R61, 0x5410, RZ ;  /* 0x000054103d28d816 */ /* 0x000fe400000000ff */
[----:B------:R-:W-:Y:S03]  /*281b0*/  LOP3.LUT R61, R56, 0xffff, RZ, 0xc0, !PT ;  /* 0x0000ffff383d7812 */ /* 0x000fe600078ec0ff */
[----:B------:R-:W-:Y:S01]  /*281c0*/  ST.E.U16 [R170.64+0x72], R40 ;  /* 0x00007228aa007985 */ /* 0x000fe2000c101504 */
[----:B---3--:R-:W3:Y:S03]  /*281d0*/  MUFU.EX2 R58, R249 ;  /* 0x000000f9003a7308 */ /* 0x008ee60000000800 */
[----:B------:R4:W-:Y:S01]  /*281e0*/  ST.E.U16 [R174.64+0x80], R43 ;  /* 0x0000802bae007985 */ /* 0x0009e2000c101504 */
[----:B--2---:R-:W-:Y:S02]  /*281f0*/  PRMT R41, R136, 0x7632, R41 ;  /* 0x0000763288297816 */ /* 0x004fe40000000029 */
[----:B---3--:R-:W-:Y:S01]  /*28200*/  F2FP.PACK_AB R131, R2, R58 ;  /* 0x0000003a0283723e */ /* 0x008fe200000000ff */
[----:B------:R1:W5:Y:S01]  /*28210*/  LDL.LU R249, [R1+0x354] ;  /* 0x0003540001f97983 */ /* 0x0003620000300800 */
[----:B----4-:R-:W-:Y:S03]  /*28220*/  PRMT R43, R133, 0x7632, R43 ;  /* 0x00007632852b7816 */ /* 0x010fe6000000002b */
[----:B------:R1:W2:Y:S04]  /*28230*/  LDL.S16 R120, [R1+0x18c] ;  /* 0x00018c0001787983 */ /* 0x0002a80000100600 */
[----:B------:R1:W3:Y:S04]  /*28240*/  LDL.S16 R59, [R1+0x178] ;  /* 0x00017800013b7983 */ /* 0x0002e80000100600 */
[----:B------:R4:W-:Y:S01]  /*28250*/  @!P5 STL.S16 [R1+0x194], R60 ;  /* 0x0001943c0100d387 */ /* 0x0009e20000100600 */
[C---:B------:R-:W-:Y:S03]  /*28260*/  ISETP.GE.U32.AND P5, PT, R217.reuse, R54, PT ;  /* 0x00000036d900720c */ /* 0x040fe60003fa6070 */
[----:B------:R1:W5:Y:S04]  /*28270*/  LDL.LU R248, [R1+0x350] ;  /* 0x0003500001f87983 */ /* 0x0003680000300800 */
[----:B------:R-:W-:Y:S01]  /*28280*/  @!P2 STL.S16 [R1+0x17c], R122 ;  /* 0x00017c7a0100a387 */ /* 0x000fe20000100600 */
[----:B------:R-:W-:Y:S02]  /*28290*/  ISETP.GE.U32.AND P2, PT, R217, R44, PT ;  /* 0x0000002cd900720c */ /* 0x000fe40003f46070 */
[----:B------:R-:W-:Y:S03]  /*282a0*/  PRMT R44, R45, 0x7632, R44 ;  /* 0x000076322d2c7816 */ /* 0x000fe6000000002c */
[----:B------:R-:W-:Y:S01]  /*282b0*/  @P5 LOP3.LUT R220, R220, 0x2000000, RZ, 0xfc, !PT ;  /* 0x02000000dcdc5812 */ /* 0x000fe200078efcff */
[----:B------:R-:W-:Y:S05]  /*282c0*/  @!P4 HADD2 R113, -R42.H0_H0, -RZ.H0_H0 ;  /* 0xa00000ff2a71c230 */ /* 0x000fea0000000900 */
[----:B------:R1:W-:Y:S01]  /*282d0*/  @!P4 STL.S16 [R1+0x160], R113 ;  /* 0x000160710100c387 */ /* 0x0003e20000100600 */
[----:B----4-:R-:W-:Y:S01]  /*282e0*/  LOP3.LUT R60, R57, R237, R116, 0x96, !PT ;  /* 0x000000ed393c7212 */ /* 0x010fe200078e9674 */
[----:B------:R-:W-:Y:S01]  /*282f0*/  FADD.FTZ R57, R114, R78 ;  /* 0x0000004e72397221 */ /* 0x000fe20000010000 */
[----:B------:R-:W-:Y:S02]  /*28300*/  PRMT R116, R113, 0x7610, R116 ;  /* 0x0000761071747816 */ /* 0x000fe40000000074 */
[----:B------:R-:W-:Y:S01]  /*28310*/  LOP3.LUT R54, R60, 0xff, RZ, 0xc0, !PT ;  /* 0x000000ff3c367812 */ /* 0x000fe200078ec0ff */
[----:B------:R-:W-:Y:S01]  /*28320*/  FADD.FTZ R150, R53, R57 ;  /* 0x0000003935967221 */ /* 0x000fe20000010000 */
[----:B------:R-:W-:Y:S02]  /*28330*/  @!P4 PRMT R42, R116, 0x5410, RZ ;  /* 0x00005410742ac816 */ /* 0x000fe400000000ff */
[----:B------:R-:W-:Y:S02]  /*28340*/  ISETP.GE.U32.AND P6, PT, R217, R54, PT ;  /* 0x00000036d900720c */ /* 0x000fe40003fc6070 */
[----:B------:R-:W-:Y:S01]  /*28350*/  LOP3.LUT R54, R119, R232, R208, 0x96, !PT ;  /* 0x000000e877367212 */ /* 0x000fe200078e96d0 */
[----:B------:R4:W-:Y:S01]  /*28360*/  ST.E.U16 [R174.64+0x82], R42 ;  /* 0x0000822aae007985 */ /* 0x0009e2000c101504 */
[----:B------:R-:W-:Y:S02]  /*28370*/  PRMT R116, R45, 0x5410, R44 ;  /* 0x000054102d747816 */ /* 0x000fe4000000002c */
[----:B-1----:R-:W-:Y:S02]  /*28380*/  SHF.R.U32.HI R113, RZ, 0x10, R56 ;  /* 0x00000010ff717819 */ /* 0x002fe40000011638 */
[----:B----4-:R-:W-:Y:S01]  /*28390*/  PRMT R42, R136, 0x7610, R42 ;  /* 0x00007610882a7816 */ /* 0x010fe2000000002a */
[----:B--2---:R-:W-:Y:S02]  /*283a0*/  @!P3 HADD2 R120, -R45.H0_H0, -RZ.H0_H0 ;  /* 0xa00000ff2d78b230 */ /* 0x004fe40000000900 */
[----:B---3--:R-:W-:Y:S03]  /*283b0*/  @!P1 HADD2 R59, -R44.H0_H0, -RZ.H0_H0 ;  /* 0xa00000ff2c3b9230 */ /* 0x008fe60000000900 */
[----:B------:R-:W-:Y:S01]  /*283c0*/  PRMT R55, R120, 0x7610, R55 ;  /* 0x0000761078377816 */ /* 0x000fe20000000037 */
[----:B------:R1:W-:Y:S01]  /*283d0*/  @!P3 STL.S16 [R1+0x18c], R120 ;  /* 0x00018c780100b387 */ /* 0x0003e20000100600 */
[----:B------:R-:W-:Y:S03]  /*283e0*/  PRMT R56, R59, 0x7610, R56 ;  /* 0x000076103b387816 */ /* 0x000fe60000000038 */
[----:B------:R2:W-:Y:S01]  /*283f0*/  @!P1 STL.S16 [R1+0x178], R59 ;  /* 0x0001783b01009387 */ /* 0x0005e20000100600 */
[----:B------:R-:W-:Y:S02]  /*28400*/  @!P3 PRMT R45, R55, 0x5410, RZ ;  /* 0x00005410372db816 */ /* 0x000fe400000000ff */
[----:B------:R-:W-:Y:S01]  /*28410*/  SHF.R.U32.HI R55, RZ, 0x18, R60 ;  /* 0x00000018ff377819 */ /* 0x000fe2000001163c */
[----:B------:R2:W4:Y:S01]  /*28420*/  LDL.S16 R119, [R1+0x1c4] ;  /* 0x0001c40001777983 */ /* 0x0005220000100600 */
[----:B------:R-:W-:Y:S01]  /*28430*/  @!P1 PRMT R44, R56, 0x5410, RZ ;  /* 0x00005410382c9816 */ /* 0x000fe200000000ff */
[--C-:B------:R-:W-:Y:S01]  /*28440*/  FADD.FTZ R56, R58, R76.reuse ;  /* 0x0000004c3a387221 */ /* 0x100fe20000010000 */
[----:B------:R-:W-:Y:S01]  /*28450*/  ISETP.GE.U32.AND P1, PT, R217, R55, PT ;  /* 0x00000037d900720c */ /* 0x000fe20003f26070 */
[----:B------:R2:W2:Y:S01]  /*28460*/  LDL.S16 R144, [R1+0x1c0] ;  /* 0x0001c00001907983 */ /* 0x0004a20000100600 */
[----:B------:R-:W-:Y:S01]  /*28470*/  PRMT R76, R77, 0x7632, R76 ;  /* 0x000076324d4c7816 */ /* 0x000fe2000000004c */
[----:B------:R-:W-:Y:S01]  /*28480*/  FADD.FTZ R149, R2, R56 ;  /* 0x0000003802957221 */ /* 0x000fe20000010000 */
[----:B------:R-:W-:Y:S01]  /*28490*/  F2FP.PACK_AB R2, R53, R114 ;  /* 0x000000723502723e */ /* 0x000fe200000000ff */
[----:B------:R2:W-:Y:S01]  /*284a0*/  ST.E.U16 [R168.64+0x82], R44 ;  /* 0x0000822ca8007985 */ /* 0x0005e2000c101504 */
[----:B------:R-:W-:Y:S01]  /*284b0*/  SHF.R.U32.HI R53, RZ, 0x10, R60 ;  /* 0x00000010ff357819 */ /* 0x000fe2000001163c */
[----:B------:R-:W-:Y:S01]  /*284c0*/  IMAD.WIDE.U32 R54, R54, -0x2daee0ad, RZ ;  /* 0xd2511f5336367825 */ /* 0x000fe200078e00ff */
[----:B------:R-:W-:Y:S01]  /*284d0*/  LOP3.LUT R60, R60, 0xffff, RZ, 0xc0, !PT ;  /* 0x0000ffff3c3c7812 */ /* 0x000fe200078ec0ff */
[----:B------:R2:W-:Y:S01]  /*284e0*/  ST.E.U16 [R168.64+0x80], R45 ;  /* 0x0000802da8007985 */ /* 0x0005e2000c101504 */
[----:B------:R-:W-:Y:S02]  /*284f0*/  LOP3.LUT R53, R53, 0xff, RZ, 0xc0, !PT ;  /* 0x000000ff35357812 */ /* 0x000fe400078ec0ff */
[----:B------:R-:W-:Y:S02]  /*28500*/  LOP3.LUT R56, R55, R234, R180, 0x96, !PT ;  /* 0x000000ea37387212 */ /* 0x000fe400078e96b4 */
[----:B------:R-:W-:Y:S01]  /*28510*/  ISETP.GE.U32.AND P4, PT, R217, R53, PT ;  /* 0x00000035d900720c */ /* 0x000fe20003f86070 */
[----:B-1----:R1:W2:Y:S01]  /*28520*/  LDL.S16 R120, [R1+0x1ac] ;  /* 0x0001ac0001787983 */ /* 0x0022a20000100600 */
[----:B------:R-:W-:Y:S01]  /*28530*/  SHF.R.U32.HI R60, RZ, 0x8, R60 ;  /* 0x00000008ff3c7819 */ /* 0x000fe2000001163c */
[----:B------:R-:W-:Y:S01]  /*28540*/  IMAD.WIDE.U32 R56, R56, -0x326172a9, RZ ;  /* 0xcd9e8d5738387825 */ /* 0x000fe200078e00ff */
[----:B--2---:R-:W-:Y:S02]  /*28550*/  LOP3.LUT R59, R177, R233, R118, 0x96, !PT ;  /* 0x000000e9b13b7212 */ /* 0x004fe400078e9676 */
[----:B------:R1:W2:Y:S03]  /*28560*/  LDL.S16 R118, [R1+0x1e0] ;  /* 0x0001e00001767983 */ /* 0x0002a60000100600 */
[----:B------:R-:W-:Y:S05]  /*28570*/  IMAD.WIDE.U32 R58, R59, -0x2daee0ad, RZ ;  /* 0xd2511f533b3a7825 */ /* 0x000fea00078e00ff */
[----:B------:R-:W-:Y:S02]  /*28580*/  LOP3.LUT R59, R59, R241, R54, 0x96, !PT ;  /* 0x000000f13b3b7212 */ /* 0x000fe400078e9636 */
[----:B------:R-:W-:Y:S02]  /*28590*/  LOP3.LUT R54, R57, R231, R176, 0x96, !PT ;  /* 0x000000e739367212 */ /* 0x000fe400078e96b0 */
[----:B------:R-:W-:Y:S02]  /*285a0*/  PRMT R57, R183, 0x7610, R57 ;  /* 0x00007610b7397816 */ /* 0x000fe40000000039 */
[----:B------:R-:W-:Y:S01]  /*285b0*/  PRMT R44, R133, 0x7610, R44 ;  /* 0x00007610852c7816 */ /* 0x000fe2000000002c */
[----:B------:R-:W-:Y:S01]  /*285c0*/  IMAD.WIDE.U32 R54, R54, -0x2daee0ad, RZ ;  /* 0xd2511f5336367825 */ /* 0x000fe200078e00ff */
[----:B------:R-:W-:Y:S04]  /*285d0*/  PRMT R45, R131, 0x7632, R45 ;  /* 0x00007632832d7816 */ /* 0x000fe8000000002d */
[----:B------:R-:W-:Y:S01]  /*285e0*/  LOP3.LUT R55, R55, R239, R58, 0x96, !PT ;  /* 0x000000ef37377212 */ /* 0x000fe200078e963a */
[----:B------:R-:W-:Y:S05]  /*285f0*/  IMAD.WIDE.U32 R58, R59, -0x326172a9, RZ ;  /* 0xcd9e8d573b3a7825 */ /* 0x000fea00078e00ff */
[----:B------:R-:W-:Y:S02]  /*28600*/  LOP3.LUT R124, R59, R240, R56, 0x96, !PT ;  /* 0x000000f03b7c7212 */ /* 0x000fe400078e9638 */
[----:B------:R-:W-:Y:S03]  /*28610*/  PRMT R59, R127, 0x7610, R59 ;  /* 0x000076107f3b7816 */ /* 0x000fe6000000003b */
[----:B------:R-:W-:Y:S05]  /*28620*/  IMAD.WIDE.U32 R124, R124, -0x2daee0ad, RZ ;  /* 0xd2511f537c7c7825 */ /* 0x000fea00078e00ff */
[----:B------:R-:W-:Y:S01]  /*28630*/  LOP3.LUT R122, R125, R236, R54, 0x96, !PT ;  /* 0x000000ec7d7a7212 */ /* 0x000fe200078e9636 */
[----:B------:R-:W-:Y:S01]  /*28640*/  IMAD.WIDE.U32 R54, R55, -0x326172a9, RZ ;  /* 0xcd9e8d5737367825 */ /* 0x000fe200078e00ff */
[----:B------:R-:W-:Y:S03]  /*28650*/  PRMT R125, R71, 0x5410, R73 ;  /* 0x00005410477d7816 */ /* 0x000fe60000000049 */
[----:B------:R-:W-:Y:S01]  /*28660*/  IMAD.WIDE.U32 R122, R122, -0x326172a9, RZ ;  /* 0xcd9e8d577a7a7825 */ /* 0x000fe200078e00ff */
[--C-:B------:R-:W-:Y:S02]  /*28670*/  LOP3.LUT R78, R55, R238, R58.reuse, 0x96, !PT ;  /* 0x000000ee374e7212 */ /* 0x100fe400078e963a */
[----:B------:R-:W-:Y:S02]  /*28680*/  PRMT R58, R127, 0x7632, R58 ;  /* 0x000076327f3a7816 */ /* 0x000fe4000000003a */
[----:B------:R-:W-:Y:S04]  /*28690*/  LOP3.LUT R54, R123, R242, R54, 0x96, !PT ;  /* 0x000000f27b367212 */ /* 0x000fe800078e9636 */
[----:B------:R-:W-:Y:S04]  /*286a0*/  LOP3.LUT R53, R54, 0xff, RZ, 0xc0, !PT ;  /* 0x000000ff36357812 */ /* 0x000fe800078ec0ff */
[----:B------:R-:W-:Y:S02]  /*286b0*/  ISETP.GE.U32.AND P3, PT, R217, R53, PT ;  /* 0x00000035d900720c */ /* 0x000fe40003f66070 */
[C---:B------:R-:W-:Y:S11]  /*286c0*/  PRMT R53, R48.reuse, 0x7632, R53 ;  /* 0x0000763230357816 */ /* 0x040ff60000000035 */
[----:B----4-:R-:W-:Y:S05]  /*286d0*/  @!P3 HADD2 R119, -R48.H0_H0, -RZ.H0_H0 ;  /* 0xa00000ff3077b230 */ /* 0x010fea0000000900 */
[----:B------:R-:W-:Y:S01]  /*286e0*/  PRMT R55, R119, 0x7610, R55 ;  /* 0x0000761077377816 */ /* 0x000fe20000000037 */
[----:B------:R4:W-:Y:S04]  /*286f0*/  @!P3 STL.S16 [R1+0x1c4], R119 ;  /* 0x0001c4770100b387 */ /* 0x0009e80000100600 */
[----:B------:R1:W3:Y:S01]  /*28700*/  LDL.S16 R114, [R1+0x174] ;  /* 0x0001740001727983 */ /* 0x0002e20000100600 */
[----:B----4-:R-:W-:Y:S02]  /*28710*/  PRMT R119, R48, 0x5410, R53 ;  /* 0x0000541030777816 */ /* 0x010fe40000000035 */
[----:B------:R-:W-:Y:S02]  /*28720*/  @!P3 PRMT R48, R55, 0x5410, RZ ;  /* 0x000054103730b816 */ /* 0x000fe400000000ff */
[----:B------:R-:W-:Y:S03]  /*28730*/  LOP3.LUT R55, R54, 0xffff, RZ, 0xc0, !PT ;  /* 0x0000ffff36377812 */ /* 0x000fe600078ec0ff */
[----:B------:R-:W-:Y:S01]  /*28740*/  ST.E.U16 [R172.64+0x7e], R48 ;  /* 0x00007e30ac007985 */ /* 0x000fe2000c101504 */
[----:B------:R-:W-:Y:S04]  /*28750*/  SHF.R.U32.HI R55, RZ, 0x8, R55 ;  /* 0x00000008ff377819 */ /* 0x000fe80000011637 */
[----:B------:R-:W-:Y:S04]  /*28760*/  LOP3.LUT R55, R55, 0xffff, RZ, 0xc0, !PT ;  /* 0x0000ffff37377812 */ /* 0x000fe800078ec0ff */
[----:B------:R-:W-:Y:S11]  /*28770*/  ISETP.GE.U32.AND P3, PT, R217, R55, PT ;  /* 0x00000037d900720c */ /* 0x000ff60003f66070 */
[----:B------:R-:W-:Y:S02]  /*28780*/  @!UPT UIADD3 URZ, URZ, URZ, URZ ;  /* 0x0000003f3f3ff290 */ /* 0x000fe4000fffe03f */
[----:B--2---:R-:W-:Y:S05]  /*28790*/  @!P3 HADD2 R118, -R53.H0_H0, -RZ.H0_H0 ;  /* 0xa00000ff3576b230 */ /* 0x004fea0000000900 */
        /* <DEDUP_REMOVED lines=9> */
[----:B------:R-:W-:Y:S02]  /*28830*/  ISETP.GE.U32.AND P5, PT, R217, R55, PT ;  /* 0x00000037d900720c */ /* 0x000fe40003fa6070 */
[C---:B------:R-:W-:Y:S02]  /*28840*/  PRMT R55, R191.reuse, 0x7610, R55 ;  /* 0x00007610bf377816 */ /* 0x040fe40000000037 */
[----:B------:R-:W-:Y:S07]  /*28850*/  PRMT R54, R191, 0x7632, R54 ;  /* 0x00007632bf367816 */ /* 0x000fee0000000036 */
[----:B------:R-:W-:Y:S01]  /*28860*/  @!P3 HADD2 R144, -R54.H0_H0, -RZ.H0_H0 ;  /* 0xa00000ff3690b230 */ /* 0x000fe20000000900 */
[----:B--2---:R1:W2:Y:S01]  /*28870*/  LDL.S16 R118, [R1+0x154] ;  /* 0x0001540001767983 */ /* 0x0042a20000100600 */
[----:B------:R-:W-:Y:S03]  /*28880*/  @!P5 HADD2 R120, -R55.H0_H0, -RZ.H0_H0 ;  /* 0xa00000ff3778d230 */ /* 0x000fe60000000900 */
[----:B------:R-:W-:Y:S02]  /*28890*/  PRMT R56, R144, 0x7610, R56 ;  /* 0x0000761090387816 */ /* 0x000fe40000000038 */
[----:B------:R-:W-:Y:S01]  /*288a0*/  PRMT R139, R120, 0x7610, R139 ;  /* 0x00007610788b7816 */ /* 0x000fe2000000008b */
[----:B------:R1:W-:Y:S02]  /*288b0*/  @!P5 STL.S16 [R1+0x1ac], R120 ;  /* 0x0001ac780100d387 */ /* 0x0003e40000100600 */
[----:B-1----:R-:W-:Y:S02]  /*288c0*/  PRMT R120, R55, 0x5410, R54 ;  /* 0x0000541037787816 */ /* 0x002fe40000000036 */
[----:B------:R-:W-:Y:S02]  /*288d0*/  @!P5 PRMT R55, R139, 0x5410, RZ ;  /* 0x000054108b37d816 */ /* 0x000fe400000000ff */
[C---:B------:R-:W-:Y:S01]  /*288e0*/  ISETP.GE.U32.AND P5, PT, R217.reuse, R121, PT ;  /* 0x00000079d900720c */ /* 0x040fe20003fa6070 */
[----:B------:R1:W2:Y:S01]  /*288f0*/  LDL.S16 R139, [R1+0x150] ;  /* 0x00015000018b7983 */ /* 0x0002a20000100600 */
[----:B------:R-:W-:Y:S02]  /*28900*/  @!P3 PRMT R54, R56, 0x5410, RZ ;  /* 0x000054103836b816 */ /* 0x000fe400000000ff */
[----:B------:R-:W-:Y:S01]  /*28910*/  SHF.R.U32.HI R56, RZ, 0x8, R61 ;  /* 0x00000008ff387819 */ /* 0x000fe2000001163d */
[----:B------:R1:W-:Y:S03]  /*28920*/  @!P3 STL.S16 [R1+0x1c0], R144 ;  /* 0x0001c0900100b387 */ /* 0x0003e60000100600 */
[----:B------:R-:W-:Y:S01]  /*28930*/  LOP3.LUT R56, R56, 0xffff, RZ, 0xc0, !PT ;  /* 0x0000ffff38387812 */ /* 0x000fe200078ec0ff */
[----:B------:R-:W-:Y:S03]  /*28940*/  ST.E.U16 [R170.64+0x82], R54 ;  /* 0x00008236aa007985 */ /* 0x000fe6000c101504 */
[----:B------:R-:W-:Y:S01]  /*28950*/  ISETP.GE.U32.AND P3, PT, R217, R56, PT ;  /* 0x00000038d900720c */ /* 0x000fe20003f66070 */
[----:B------:R1:W-:Y:S01]  /*28960*/  ST.E.U16 [R170.64+0x80], R55 ;  /* 0x00008037aa007985 */ /* 0x0003e2000c101504 */
[----:B------:R-:W-:Y:S02]  /*28970*/  PRMT R56, R183, 0x7632, R56 ;  /* 0x00007632b7387816 */ /* 0x000fe40000000038 */
[----:B------:R-:W-:Y:S01]  /*28980*/  MUFU.EX2 R183, R204 ;  /* 0x000000cc00b77308 */ /* 0x000fe20000000800 */
[----:B-1----:R1:W2:Y:S01]  /*28990*/  LDL.S16 R144, [R1+0x13c] ;  /* 0x00013c0001907983 */ /* 0x0022a20000100600 */
[----:B------:R-:W-:Y:S01]  /*289a0*/  PRMT R55, R158, 0x7632, R55 ;  /* 0x000076329e377816 */ /* 0x000fe20000000037 */
[----:B---3--:R-:W-:Y:S05]  /*289b0*/  @!P5 HADD2 R114, -R57.H0_H0, -RZ.H0_H0 ;  /* 0xa00000ff3972d230 */ /* 0x008fea0000000900 */
[----:B------:R-:W-:Y:S01]  /*289c0*/  PRMT R143, R114, 0x7610, R143 ;  /* 0x00007610728f7816 */ /* 0x000fe2000000008f */
[----:B------:R3:W-:Y:S02]  /*289d0*/  @!P5 STL.S16 [R1+0x174], R114 ;  /* 0x000174720100d387 */ /* 0x0007e40000100600 */
[----:B---3--:R-:W-:Y:S02]  /*289e0*/  PRMT R114, R57, 0x5410, R56 ;  /* 0x0000541039727816 */ /* 0x008fe40000000038 */
[----:B------:R-:W-:Y:S02]  /*289f0*/  @!P5 PRMT R57, R143, 0x5410, RZ ;  /* 0x000054108f39d816 */ /* 0x000fe400000000ff */
[----:B------:R-:W-:Y:S01]  /*28a00*/  ISETP.GE.U32.AND P5, PT, R217, R115, PT ;  /* 0x00000073d900720c */ /* 0x000fe20003fa6070 */
[----:B------:R1:W3:Y:S04]  /*28a10*/  LDL.S16 R143, [R1+0x140] ;  /* 0x00014000018f7983 */ /* 0x0002e80000100600 */
[----:B------:R-:W-:Y:S01]  /*28a20*/  ST.E.U16 [R174.64+0x90], R57 ;  /* 0x00009039ae007985 */ /* 0x000fe2000c101504 */
[----:B----4-:R-:W-:Y:S05]  /*28a30*/  @!P2 HADD2 R140, -R56.H0_H0, -RZ.H0_H0 ;  /* 0xa00000ff388ca230 */ /* 0x010fea0000000900 */
[----:B------:R-:W-:Y:S01]  /*28a40*/  PRMT R61, R140, 0x7610, R61 ;  /* 0x000076108c3d7816 */ /* 0x000fe2000000003d */
[----:B------:R4:W-:Y:S03]  /*28a50*/  @!P2 STL.S16 [R1+0x188], R140 ;  /* 0x0001888c0100a387 */ /* 0x0009e60000100600 */
[----:B------:R-:W-:Y:S02]  /*28a60*/  @!P2 PRMT R56, R61, 0x5410, RZ ;  /* 0x000054103d38a816 */ /* 0x000fe400000000ff */
[----:B------:R-:W-:Y:S02]  /*28a70*/  LOP3.LUT R61, R113, 0xff, RZ, 0xc0, !PT ;  /* 0x000000ff713d7812 */ /* 0x000fe400078ec0ff */
[----:B------:R-:W-:Y:S01]  /*28a80*/  PRMT R113, R59, 0x5410, R58 ;  /* 0x000054103b717816 */ /* 0x000fe2000000003a */
[----:B------:R1:W-:Y:S01]  /*28a90*/  ST.E.U16 [R174.64+0x92], R56 ;  /* 0x00009238ae007985 */ /* 0x0003e2000c101504 */
[----:B------:R-:W-:Y:S02]  /*28aa0*/  ISETP.GE.U32.AND P2, PT, R217, R61, PT ;  /* 0x0000003dd900720c */ /* 0x000fe40003f46070 */
[----:B------:R-:W-:Y:S01]  /*28ab0*/  LOP3.LUT R61, R122, 0xff, RZ, 0xc0, !PT ;  /* 0x000000ff7a3d7812 */ /* 0x000fe200078ec0ff */
[----:B--2---:R-:W-:Y:S05]  /*28ac0*/  @!P5 HADD2 R118, -R59.H0_H0, -RZ.H0_H0 ;  /* 0xa00000ff3b76d230 */ /* 0x004fea0000000900 */
[----:B------:R-:W-:Y:S04]  /*28ad0*/  PRMT R69, R118, 0x7610, R69 ;  /* 0x0000761076457816 */ /* 0x000fe80000000045 */
[----:B------:R-:W-:Y:S01]  /*28ae0*/  @!P5 PRMT R59, R69, 0x5410, RZ ;  /* 0x00005410453bd816 */ /* 0x000fe200000000ff */
[----:B----4-:R3:W4:Y:S04]  /*28af0*/  LDL.S16 R140, [R1+0x14c] ;  /* 0x00014c00018c7983 */ /* 0x0107280000100600 */
[----:B------:R1:W-:Y:S04]  /*28b00*/  @!P5 STL.S16 [R1+0x154], R118 ;  /* 0x000154760100d387 */ /* 0x0003e80000100600 */
[----:B------:R1:W-:Y:S02]  /*28b10*/  ST.E.U16 [R168.64+0x90], R59 ;  /* 0x0000903ba8007985 */ /* 0x0003e4000c101504 */
[----:B-1----:R-:W-:Y:S01]  /*28b20*/  PRMT R56, R158, 0x7610, R56 ;  /* 0x000076109e387816 */ /* 0x002fe20000000038 */
[----:B------:R-:W-:Y:S01]  /*28b30*/  @!P0 HADD2 R139, -R58.H0_H0, -RZ.H0_H0 ;  /* 0xa00000ff3a8b8230 */ /* 0x000fe20000000900 */
[----:B------:R3:W3:Y:S04]  /*28b40*/  LDL.S16 R118, [R1+0x130] ;  /* 0x0001300001767983 */ /* 0x0006e80000100600 */
[----:B------:R-:W-:Y:S01]  /*28b50*/  PRMT R65, R139, 0x7610, R65 ;  /* 0x000076108b417816 */ /* 0x000fe20000000041 */
[----:B------:R1:W-:Y:S01]  /*28b60*/  @!P0 STL.S16 [R1+0x150], R139 ;  /* 0x0001508b01008387 */ /* 0x0003e20000100600 */
[----:B------:R-:W-:Y:S02]  /*28b70*/  PRMT R59, R155, 0x7632, R59 ;  /* 0x000076329b3b7816 */ /* 0x000fe4000000003b */
[----:B------:R-:W-:Y:S02]  /*28b80*/  @!P0 PRMT R58, R65, 0x5410, RZ ;  /* 0x00005410413a8816 */ /* 0x000fe400000000ff */
[----:B------:R-:W-:Y:S02]  /*28b90*/  ISETP.GE.U32.AND P0, PT, R217, R61, PT ;  /* 0x0000003dd900720c */ /* 0x000fe40003f06070 */
[----:B------:R-:W-:Y:S01]  /*28ba0*/  PRMT R61, R128, 0x7610, R61 ;  /* 0x00007610803d7816 */ /* 0x000fe2000000003d */
[----:B------:R1:W-:Y:S01]  /*28bb0*/  ST.E.U16 [R168.64+0x92], R58 ;  /* 0x0000923aa8007985 */ /* 0x0003e2000c101504 */
[----:B------:R-:W-:Y:S02]  /*28bc0*/  LOP3.LUT R65, R60, 0xffff, RZ, 0xc0, !PT ;  /* 0x0000ffff3c417812 */ /* 0x000fe400078ec0ff */
[----:B------:R-:W-:Y:S04]  /*28bd0*/  PRMT R60, R128, 0x7632, R60 ;  /* 0x00007632803c7816 */ /* 0x000fe8000000003c */
[----:B------:R-:W-:Y:S03]  /*28be0*/  PRMT R115, R61, 0x5410, R60 ;  /* 0x000054103d737816 */ /* 0x000fe6000000003c */
[----:B------:R-:W-:Y:S01]  /*28bf0*/  @!P0 HADD2 R144, -R61.H0_H0, -RZ.H0_H0 ;  /* 0xa00000ff3d908230 */ /* 0x000fe20000000900 */
[----:B-1----:R1:W3:Y:S04]  /*28c00*/  LDL.S16 R139, [R1+0x138] ;  /* 0x00013800018b7983 */ /* 0x0022e80000100600 */
[----:B------:R-:W-:Y:S01]  /*28c10*/  PRMT R64, R144, 0x7610, R64 ;  /* 0x0000761090407816 */ /* 0x000fe20000000040 */
[----:B------:R-:W-:Y:S03]  /*28c20*/  @!P0 STL.S16 [R1+0x13c], R144 ;  /* 0x00013c9001008387 */ /* 0x000fe60000100600 */
[----:B------:R-:W-:Y:S02]  /*28c30*/  @!P0 PRMT R61, R64, 0x5410, RZ ;  /* 0x00005410403d8816 */ /* 0x000fe400000000ff */
[----:B------:R-:W-:Y:S02]  /*28c40*/  LOP3.LUT R64, R122, 0xffff, RZ, 0xc0, !PT ;  /* 0x0000ffff7a407812 */ /* 0x000fe400078ec0ff */
[----:B------:R-:W-:Y:S01]  /*28c50*/  PRMT R58, R156, 0x7610, R58 ;  /* 0x000076109c3a7816 */ /* 0x000fe2000000003a */
[----:B------:R-:W-:Y:S01]  /*28c60*/  ST.E.U16 [R172.64+0x8e], R61 ;  /* 0x00008e3dac007985 */ /* 0x000fe2000c101504 */
[----:B------:R-:W-:Y:S04]  /*28c70*/  SHF.R.U32.HI R64, RZ, 0x8, R64 ;  /* 0x00000008ff407819 */ /* 0x000fe80000011640 */
[----:B------:R-:W-:Y:S04]  /*28c80*/  LOP3.LUT R64, R64, 0xffff, RZ, 0xc0, !PT ;  /* 0x0000ffff40407812 */ /* 0x000fe800078ec0ff */
[----:B------:R-:W-:Y:S01]  /*28c90*/  ISETP.GE.U32.AND P0, PT, R217, R64, PT ;  /* 0x00000040d900720c */ /* 0x000fe20003f06070 */
[----:B---3--:R-:W-:Y:S05]  /*28ca0*/  @!P6 HADD2 R143, -R80.H0_H0, -RZ.H0_H0 ;  /* 0xa00000ff508fe230 */ /* 0x008fea0000000900 */
[----:B------:R-:W-:Y:S01]  /*28cb0*/  PRMT R67, R143, 0x7610, R67 ;  /* 0x000076108f437816 */ /* 0x000fe20000000043 */
[----:B------:R3:W-:Y:S04]  /*28cc0*/  @!P6 STL.S16 [R1+0x140], R143 ;  /* 0x0001408f0100e387 */ /* 0x0007e80000100600 */
[----:B------:R1:W2:Y:S02]  /*28cd0*/  LDL.S16 R69, [R1+0x120] ;  /* 0x0001200001457983 */ /* 0x0002a40000100600 */
[----:B----4-:R-:W-:Y:S05]  /*28ce0*/  @!P0 HADD2 R140, -R60.H0_H0, -RZ.H0_H0 ;  /* 0xa00000ff3c8c8230 */ /* 0x010fea0000000900 */
[----:B------:R-:W-:Y:S01]  /*28cf0*/  PRMT R64, R140, 0x7610, R64 ;  /* 0x000076108c407816 */ /* 0x000fe20000000040 */
[----:B------:R-:W-:Y:S03]  /*28d00*/  @!P0 STL.S16 [R1+0x14c], R140 ;  /* 0x00014c8c01008387 */ /* 0x000fe60000100600 */
[----:B------:R-:W-:Y:S01]  /*28d10*/  @!P0 PRMT R60, R64, 0x5410, RZ ;  /* 0x00005410403c8816 */ /* 0x000fe200000000ff */
[----:B---3--:R1:W3:Y:S01]  /*28d20*/  LDL.S16 R143, [R1+0x12c] ;  /* 0x00012c00018f7983 */ /* 0x0082e20000100600 */
[--C-:B------:R-:W-:Y:S02]  /*28d30*/  SHF.R.U32.HI R64, RZ, 0x10, R122.reuse ;  /* 0x00000010ff407819 */ /* 0x100fe4000001167a */
[----:B------:R-:W-:Y:S01]  /*28d40*/  SHF.R.U32.HI R122, RZ, 0x18, R122 ;  /* 0x00000018ff7a7819 */ /* 0x000fe2000001167a */
[----:B------:R4:W-:Y:S01]  /*28d50*/  ST.E.U16 [R172.64+0x90], R60 ;  /* 0x0000903cac007985 */ /* 0x0009e2000c101504 */
[----:B------:R-:W-:Y:S02]  /*28d60*/  LOP3.LUT R64, R64, 0xff, RZ, 0xc0, !PT ;  /* 0x000000ff40407812 */ /* 0x000fe400078ec0ff */
[C---:B------:R-:W-:Y:S02]  /*28d70*/  ISETP.GE.U32.AND P0, PT, R217.reuse, R122, PT ;  /* 0x0000007ad900720c */ /* 0x040fe40003f06070 */
[----:B------:R-:W-:Y:S11]  /*28d80*/  ISETP.GE.U32.AND P5, PT, R217, R64, PT ;  /* 0x00000040d900720c */ /* 0x000ff60003fa6070 */
[----:B------:R-:W-:Y:S02]  /*28d90*/  @!UPT UIADD3 URZ, URZ, URZ, URZ ;  /* 0x0000003f3f3ff290 */ /* 0x000fe4000fffe03f */
[----:B------:R-:W-:Y:S05]  /*28da0*/  @!P5 HADD2 R118, -R77.H0_H0, -RZ.H0_H0 ;  /* 0xa00000ff4d76d230 */ /* 0x000fea0000000900 */
[----:B------:R-:W-:Y:S01]  /*28db0*/  PRMT R128, R118, 0x7610, R128 ;  /* 0x0000761076807816 */ /* 0x000fe20000000080 */
[----:B------:R1:W-:Y:S01]  /*28dc0*/  @!P5 STL.S16 [R1+0x130], R118 ;  /* 0x000130760100d387 */ /* 0x0003e20000100600 */
[----:B----4-:R-:W-:Y:S03]  /*28dd0*/  PRMT R60, R155, 0x7610, R60 ;  /* 0x000076109b3c7816 */ /* 0x010fe6000000003c */
[----:B------:R4:W4:Y:S01]  /*28de0*/  LDL.S16 R140, [R1+0x11c] ;  /* 0x00011c00018c7983 */ /* 0x0009220000100600 */
[----:B------:R-:W-:Y:S05]  /*28df0*/  @!P0 HADD2 R139, -R76.H0_H0, -RZ.H0_H0 ;  /* 0xa00000ff4c8b8230 */ /* 0x000fea0000000900 */
[----:B------:R-:W-:Y:S01]  /*28e00*/  PRMT R64, R139, 0x7610, R64 ;  /* 0x000076108b407816 */ /* 0x000fe20000000040 */
[----:B------:R1:W-:Y:S02]  /*28e10*/  @!P0 STL.S16 [R1+0x138], R139 ;  /* 0x0001388b01008387 */ /* 0x0003e40000100600 */
[----:B-1----:R-:W-:Y:S02]  /*28e20*/  PRMT R118, R77, 0x5410, R76 ;  /* 0x000054104d767816 */ /* 0x002fe4000000004c */
[----:B------:R-:W-:Y:S02]  /*28e30*/  @!P5 PRMT R77, R128, 0x5410, RZ ;  /* 0x00005410804dd816 */ /* 0x000fe400000000ff */
[----:B------:R-:W-:Y:S01]  /*28e40*/  @!P0 PRMT R76, R64, 0x5410, RZ ;  /* 0x00005410404c8816 */ /* 0x000fe200000000ff */
[----:B------:R1:W4:Y:S01]  /*28e50*/  LDL.S16 R128, [R1+0x108] ;  /* 0x0001080001807983 */ /* 0x0003220000100600 */
[----:B------:R-:W-:Y:S02]  /*28e60*/  ISETP.GE.U32.AND P0, PT, R217, R126, PT ;  /* 0x0000007ed900720c */ /* 0x000fe40003f06070 */
[----:B------:R-:W-:Y:S01]  /*28e70*/  PRMT R126, R80, 0x5410, R75 ;  /* 0x00005410507e7816 */ /* 0x000fe2000000004b */
[----:B------:R-:W-:Y:S01]  /*28e80*/  ST.E.U16 [R170.64+0x90], R77 ;  /* 0x0000904daa007985 */ /* 0x000fe2000c101504 */
[----:B------:R-:W-:Y:S02]  /*28e90*/  @!P6 PRMT R80, R67, 0x5410, RZ ;  /* 0x000054104350e816 */ /* 0x000fe400000000ff */
[----:B------:R-:W-:Y:S01]  /*28ea0*/  ISETP.GE.U32.AND P6, PT, R217, R65, PT ;  /* 0x00000041d900720c */ /* 0x000fe20003fc6070 */
[----:B------:R-:W-:Y:S01]  /*28eb0*/  IMAD.WIDE.U32 R64, R78, -0x2daee0ad, RZ ;  /* 0xd2511f534e407825 */ /* 0x000fe200078e00ff */
[----:B------:R-:W-:Y:S01]  /*28ec0*/  LOP3.LUT P5, RZ, R220, 0x2000000, RZ, 0xc0, !PT ;  /* 0x02000000dcff7812 */ /* 0x000fe200078ac0ff */
[----:B------:R1:W-:Y:S01]  /*28ed0*/  ST.E.U16 [R170.64+0x92], R76 ;  /* 0x0000924caa007985 */ /* 0x0003e2000c101504 */
[----:B------:R-:W-:Y:S02]  /*28ee0*/  PRMT R78, R79, 0x7632, R78 ;  /* 0x000076324f4e7816 */ /* 0x000fe4000000004e */
[----:B------:R-:W-:Y:S01]  /*28ef0*/  LOP3.LUT R67, R65, R237, R124, 0x96, !PT ;  /* 0x000000ed41437212 */ /* 0x000fe200078e967c */
[----:B------:R-:W-:Y:S01]  /*28f00*/  ST.E.U16 [R174.64+0xa0], R80 ;  /* 0x0000a050ae007985 */ /* 0x000fe2000c101504 */
[----:B------:R-:W-:Y:S02]  /*28f10*/  LOP3.LUT R62, R64, 0xff, RZ, 0xc0, !PT ;  /* 0x000000ff403e7812 */ /* 0x000fe400078ec0ff */
[----:B------:R-:W-:Y:S01]  /*28f20*/  SHF.R.U32.HI R49, RZ, 0x18, R64 ;  /* 0x00000018ff317819 */ /* 0x000fe20000011640 */
[----:B------:R2:W4:Y:S01]  /*28f30*/  LDL.S16 R139, [R1+0x10c] ;  /* 0x00010c00018b7983 */ /* 0x0005220000100600 */
[----:B-1----:R-:W-:Y:S01]  /*28f40*/  PRMT R76, R60, 0x5410, R59 ;  /* 0x000054103c4c7816 */ /* 0x002fe2000000003b */
[----:B--2---:R-:W-:Y:S05]  /*28f50*/  @!P6 HADD2 R69, -R75.H0_H0, -RZ.H0_H0 ;  /* 0xa00000ff4b45e230 */ /* 0x004fea0000000900 */
[----:B------:R-:W-:Y:S01]  /*28f60*/  PRMT R68, R69, 0x7610, R68 ;  /* 0x0000761045447816 */ /* 0x000fe20000000044 */
[----:B------:R1:W-:Y:S03]  /*28f70*/  @!P6 STL.S16 [R1+0x120], R69 ;  /* 0x000120450100e387 */ /* 0x0003e60000100600 */
[----:B------:R-:W-:Y:S01]  /*28f80*/  @!P6 PRMT R75, R68, 0x5410, RZ ;  /* 0x00005410444be816 */ /* 0x000fe200000000ff */
[----:B------:R2:W2:Y:S01]  /*28f90*/  LDL.S16 R124, [R1+0x104] ;  /* 0x00010400017c7983 */ /* 0x0004a20000100600 */
[----:B------:R-:W-:Y:S03]  /*28fa0*/  LOP3.LUT R68, R67, 0xffff, RZ, 0xc0, !PT ;  /* 0x0000ffff43447812 */ /* 0x000fe600078ec0ff */
[----:B------:R-:W-:Y:S01]  /*28fb0*/  ST.E.U16 [R174.64+0xa2], R75 ;  /* 0x0000a24bae007985 */ /* 0x000fe2000c101504 */
[----:B------:R-:W-:Y:S04]  /*28fc0*/  SHF.R.U32.HI R68, RZ, 0x8, R68 ;  /* 0x00000008ff447819 */ /* 0x000fe80000011644 */
[----:B------:R-:W-:Y:S04]  /*28fd0*/  LOP3.LUT R68, R68, 0xffff, RZ, 0xc0, !PT ;  /* 0x0000ffff44447812 */ /* 0x000fe800078ec0ff */
[----:B------:R-:W-:Y:S02]  /*28fe0*/  ISETP.GE.U32.AND P6, PT, R217, R68, PT ;  /* 0x00000044d900720c */ /* 0x000fe40003fc6070 */
[--C-:B------:R-:W-:Y:S04]  /*28ff0*/  SHF.R.U32.HI R68, RZ, 0x10, R67.reuse ;  /* 0x00000010ff447819 */ /* 0x100fe80000011643 */
[----:B------:R-:W-:Y:S02]  /*29000*/  LOP3.LUT R68, R68, 0xff, RZ, 0xc0, !PT ;  /* 0x000000ff44447812 */ /* 0x000fe400078ec0ff */
[----:B-1----:R-:W-:Y:S02]  /*29010*/  LOP3.LUT R69, R67, 0xff, RZ, 0xc0, !PT ;  /* 0x000000ff43457812 */ /* 0x002fe400078ec0ff */
[----:B------:R-:W-:Y:S01]  /*29020*/  SHF.R.U32.HI R67, RZ, 0x18, R67 ;  /* 0x00000018ff437819 */ /* 0x000fe20000011643 */
[----:B---3--:R-:W-:Y:S05]  /*29030*/  @!P4 HADD2 R143, -R71.H0_H0, -RZ.H0_H0 ;  /* 0xa00000ff478fc230 */ /* 0x008fea0000000900 */
[----:B------:R-:W-:Y:S01]  /*29040*/  PRMT R122, R143, 0x7610, R122 ;  /* 0x000076108f7a7816 */ /* 0x000fe2000000007a */
[----:B------:R-:W-:Y:S03]  /*29050*/  @!P4 STL.S16 [R1+0x12c], R143 ;  /* 0x00012c8f0100c387 */ /* 0x000fe60000100600 */
[----:B------:R-:W-:Y:S02]  /*29060*/  @!P4 PRMT R71, R122, 0x5410, RZ ;  /* 0x000054107a47c816 */ /* 0x000fe400000000ff */
[----:B------:R-:W-:Y:S01]  /*29070*/  ISETP.GE.U32.AND P4, PT, R217, R69, PT ;  /* 0x00000045d900720c */ /* 0x000fe20003f86070 */
[----:B------:R1:W3:Y:S01]  /*29080*/  LDL.S16 R122, [R1+0xe8] ;  /* 0x0000e800017a7983 */ /* 0x0002e20000100600 */
[----:B------:R-:W-:Y:S03]  /*29090*/  PRMT R69, R129, 0x7632, R69 ;  /* 0x0000763281457816 */ /* 0x000fe60000000045 */
[----:B------:R-:W-:Y:S01]  /*290a0*/  ST.E.U16 [R168.64+0xa0], R71 ;  /* 0x0000a047a8007985 */ /* 0x000fe2000c101504 */
[----:B----4-:R-:W-:Y:S05]  /*290b0*/  @!P1 HADD2 R140, -R73.H0_H0, -RZ.H0_H0 ;  /* 0xa00000ff498c9230 */ /* 0x010fea0000000900 */
[----:B------:R-:W-:Y:S01]  /*290c0*/  PRMT R121, R140, 0x7610, R121 ;  /* 0x000076108c797816 */ /* 0x000fe20000000079 */
[----:B------:R-:W-:Y:S03]  /*290d0*/  @!P1 STL.S16 [R1+0x11c], R140 ;  /* 0x00011c8c01009387 */ /* 0x000fe60000100600 */
[----:B------:R-:W-:Y:S02]  /*290e0*/  @!P1 PRMT R73, R121, 0x5410, RZ ;  /* 0x0000541079499816 */ /* 0x000fe400000000ff */
[----:B------:R-:W-:Y:S01]  /*290f0*/  ISETP.GE.U32.AND P1, PT, R217, R68, PT ;  /* 0x00000044d900720c */ /* 0x000fe20003f26070 */
[----:B------:R1:W4:Y:S01]  /*29100*/  LDL.S16 R121, [R1+0xf8] ;  /* 0x0000f80001797983 */ /* 0x0003220000100600 */
[----:B------:R-:W-:Y:S03]  /*29110*/  PRMT R68, R132, 0x7610, R68 ;  /* 0x0000761084447816 */ /* 0x000fe60000000044 */
[----:B------:R-:W-:Y:S01]  /*29120*/  ST.E.U16 [R168.64+0xa2], R73 ;  /* 0x0000a249a8007985 */ /* 0x000fe2000c101504 */
[----:B------:R-:W-:Y:S05]  /*29130*/  @!P6 HADD2 R128, -R69.H0_H0, -RZ.H0_H0 ;  /* 0xa00000ff4580e230 */ /* 0x000fea0000000900 */
[----:B------:R-:W-:Y:S01]  /*29140*/  PRMT R127, R128, 0x7610, R127 ;  /* 0x00007610807f7816 */ /* 0x000fe2000000007f */
[----:B------:R-:W-:Y:S05]  /*29150*/  @!P4 HADD2 R139, -R70.H0_H0, -RZ.H0_H0 ;  /* 0xa00000ff468bc230 */ /* 0x000fea0000000900 */
[----:B------:R-:W-:Y:S01]  /*29160*/  PRMT R138, R139, 0x7610, R138 ;  /* 0x000076108b8a7816 */ /* 0x000fe2000000008a */
[----:B------:R-:W-:Y:S04]  /*29170*/  @!P4 STL.S16 [R1+0x10c], R139 ;  /* 0x00010c8b0100c387 */ /* 0x000fe80000100600 */
[----:B------:R1:W-:Y:S02]  /*29180*/  @!P6 STL.S16 [R1+0x108], R128 ;  /* 0x000108800100e387 */ /* 0x0003e40000100600 */
[----:B-1----:R-:W-:Y:S02]  /*29190*/  PRMT R128, R70, 0x5410, R69 ;  /* 0x0000541046807816 */ /* 0x002fe40000000045 */
[----:B------:R-:W-:Y:S02]  /*291a0*/  @!P4 PRMT R70, R138, 0x5410, RZ ;  /* 0x000054108a46c816 */ /* 0x000fe400000000ff */
[----:B------:R-:W-:Y:S02]  /*291b0*/  ISETP.GE.U32.AND P4, PT, R217, R67, PT ;  /* 0x00000043d900720c */ /* 0x000fe40003f86070 */
[----:B------:R-:W-:Y:S01]  /*291c0*/  @!P6 PRMT R69, R127, 0x5410, RZ ;  /* 0x000054107f45e816 */ /* 0x000fe200000000ff */
[----:B------:R-:W-:Y:S01]  /*291d0*/  ST.E.U16 [R172.64+0x9e], R70 ;  /* 0x00009e46ac007985 */ /* 0x000fe2000c101504 */
[----:B------:R-:W-:Y:S02]  /*291e0*/  ISETP.GE.U32.AND P6, PT, R217, R62, PT ;  /* 0x0000003ed900720c */ /* 0x000fe40003fc6070 */
[----:B------:R-:W-:Y:S01]  /*291f0*/  LOP3.LUT R62, R64, 0xffff, RZ, 0xc0, !PT ;  /* 0x0000ffff403e7812 */ /* 0x000fe200078ec0ff */
[----:B------:R-:W-:Y:S01]  /*29200*/  ST.E.U16 [R172.64+0xa0], R69 ;  /* 0x0000a045ac007985 */ /* 0x000fe2000c101504 */
[----:B------:R-:W-:Y:S02]  /*29210*/  PRMT R127, R72, 0x5410, R74 ;  /* 0x00005410487f7816 */ /* 0x000fe4000000004a */
[----:B------:R-:W-:Y:S02]  /*29220*/  SHF.R.U32.HI R62, RZ, 0x8, R62 ;  /* 0x00000008ff3e7819 */ /* 0x000fe4000001163e */
[----:B------:R-:W-:Y:S02]  /*29230*/  SHF.R.U32.HI R64, RZ, 0x10, R64 ;  /* 0x00000010ff407819 */ /* 0x000fe40000011640 */
[----:B------:R-:W-:Y:S02]  /*29240*/  LOP3.LUT R50, R62, 0xffff, RZ, 0xc0, !PT ;  /* 0x0000ffff3e327812 */ /* 0x000fe400078ec0ff */
[----:B------:R-:W-:Y:S02]  /*29250*/  IADD3 R62, R203, 0x3, RZ ;  /* 0x00000003cb3e7810 */ /* 0x000fe40007ffe0ff */
[----:B------:R-:W-:Y:S02]  /*29260*/  PRMT R67, R132, 0x7632, R67 ;  /* 0x0000763284437816 */ /* 0x000fe40000000043 */
[----:B------:R-:W-:Y:S04]  /*29270*/  LOP3.LUT R151, R215, R62, RZ, 0x3c, !PT ;  /* 0x0000003ed7977212 */ /* 0x000fe800078e3cff */
[----:B------:R-:W-:Y:S01]  /*29280*/  LOP3.LUT R62, R151, R213, RZ, 0x3c, !PT ;  /* 0x000000d5973e7212 */ /* 0x000fe200078e3cff */
[----:B--2---:R-:W-:Y:S05]  /*29290*/  @!P1 HADD2 R124, -R72.H0_H0, -RZ.H0_H0 ;  /* 0xa00000ff487c9230 */ /* 0x004fea0000000900 */
[----:B------:R-:W-:Y:S01]  /*292a0*/  PRMT R123, R124, 0x7610, R123 ;  /* 0x000076107c7b7816 */ /* 0x000fe2000000007b */
[----:B------:R-:W-:Y:S03]  /*292b0*/  @!P1 STL.S16 [R1+0x104], R124 ;  /* 0x0001047c01009387 */ /* 0x000fe60000100600 */
[----:B------:R-:W-:Y:S02]  /*292c0*/  @!P1 PRMT R72, R123, 0x5410, RZ ;  /* 0x000054107b489816 */ /* 0x000fe400000000ff */
[----:B------:R-:W-:Y:S03]  /*292d0*/  ISETP.GE.U32.AND P1, PT, R217, R50, PT ;  /* 0x00000032d900720c */ /* 0x000fe60003f26070 */
[----:B------:R-:W-:Y:S01]  /*292e0*/  ST.E.U16 [R170.64+0xa0], R72 ;  /* 0x0000a048aa007985 */ /* 0x000fe2000c101504 */
[----:B---3--:R-:W-:Y:S05]  /*292f0*/  @!P4 HADD2 R122, -R74.H0_H0, -RZ.H0_H0 ;  /* 0xa00000ff4a7ac230 */ /* 0x008fea0000000900 */
[----:B------:R-:W-:Y:S01]  /*29300*/  PRMT R63, R122, 0x7610, R63 ;  /* 0x000076107a3f7816 */ /* 0x000fe2000000003f */
[----:B------:R1:W-:Y:S03]  /*29310*/  @!P4 STL.S16 [R1+0xe8], R122 ;  /* 0x0000e87a0100c387 */ /* 0x0003e60000100600 */
[----:B------:R-:W-:Y:S01]  /*29320*/  @!P4 PRMT R74, R63, 0x5410, RZ ;  /* 0x000054103f4ac816 */ /* 0x000fe200000000ff */
[----:B------:R-:W-:Y:S01]  /*29330*/  IMAD.WIDE.U32 R62, R62, -0x326172a9, RZ ;  /* 0xcd9e8d573e3e7825 */ /* 0x000fe200078e00ff */
[----:B------:R-:W-:Y:S02]  /*29340*/  ISETP.GE.U32.AND P4, PT, R217, R49, PT ;  /* 0x00000031d900720c */ /* 0x000fe40003f86070 */
[----:B------:R-:W-:Y:S01]  /*29350*/  LOP3.LUT R49, R64, 0xff, RZ, 0xc0, !PT ;  /* 0x000000ff40317812 */ /* 0x000fe200078ec0ff */
[----:B------:R-:W-:Y:S01]  /*29360*/  ST.E.U16 [R170.64+0xa2], R74 ;  /* 0x0000a24aaa007985 */ /* 0x000fe2000c101504 */
[----:B------:R-:W-:Y:S05]  /*29370*/  LOP3.LUT R64, R63, R232, R210, 0x96, !PT ;  /* 0x000000e83f407212 */ /* 0x000fea00078e96d2 */
[----:B------:R-:W-:Y:S05]  /*29380*/  IMAD.WIDE.U32 R64, R64, -0x2daee0ad, RZ ;  /* 0xd2511f5340407825 */ /* 0x000fea00078e00ff */
[----:B------:R-:W-:Y:S02]  /*29390*/  LOP3.LUT R65, R65, R234, R182, 0x96, !PT ;  /* 0x000000ea41417212 */ /* 0x000fe400078e96b6 */
[----:B-1----:R-:W-:Y:S01]  /*293a0*/  PRMT R122, R79, 0x5410, R78 ;  /* 0x000054104f7a7816 */ /* 0x002fe2000000004e */
[----:B----4-:R-:W-:Y:S05]  /*293b0*/  @!P5 HADD2 R121, -R79.H0_H0, -RZ.H0_H0 ;  /* 0xa00000ff4f79d230 */ /* 0x010fea0000000900 */
[----:B------:R-:W-:Y:S01]  /*293c0*/  PRMT R50, R121, 0x7610, R50 ;  /* 0x0000761079327816 */ /* 0x000fe20000000032 */
[----:B------:R1:W-:Y:S03]  /*293d0*/  @!P5 STL.S16 [R1+0xf8], R121 ;  /* 0x0000f8790100d387 */ /* 0x0003e60000100600 */
[----:B------:R-:W-:Y:S01]  /*293e0*/  @!P5 PRMT R79, R50, 0x5410, RZ ;  /* 0x00005410324fd816 */ /* 0x000fe200000000ff */
[----:B------:R2:W3:Y:S01]  /*293f0*/  LDL.S16 R138, [R1+0xf0] ;  /* 0x0000f000018a7983 */ /* 0x0004e20000100600 */
[--C-:B------:R-:W-:Y:S02]  /*29400*/  LOP3.LUT R50, R179, R233, R62.reuse, 0x96, !PT ;  /* 0x000000e9b3327212 */ /* 0x100fe400078e963e */
[----:B------:R-:W-:Y:S01]  /*29410*/  ISETP.GE.U32.AND P5, PT, R217, R49, PT ;  /* 0x00000031d900720c */ /* 0x000fe20003fa6070 */
[----:B------:R2:W4:Y:S01]  /*29420*/  LDL.S16 R123, [R1+0xe4] ;  /* 0x0000e400017b7983 */ /* 0x0005220000100600 */
[----:B------:R-:W-:Y:S01]  /*29430*/  LOP3.LUT R62, R177, R233, R62, 0x96, !PT ;  /* 0x000000e9b13e7212 */ /* 0x000fe200078e963e */
[----:B------:R-:W-:Y:S02]  /*29440*/  IMAD.WIDE.U32 R50, R50, -0x2daee0ad, RZ ;  /* 0xd2511f5332327825 */ /* 0x000fe400078e00ff */
[----:B------:R2:W2:Y:S03]  /*29450*/  LDL.S16 R143, [R1+0xd8] ;  /* 0x0000d800018f7983 */ /* 0x0004a60000100600 */
[----:B------:R-:W-:Y:S01]  /*29460*/  LOP3.LUT R51, R51, R241, R64, 0x96, !PT ;  /* 0x000000f133337212 */ /* 0x000fe200078e9640 */
[----:B------:R2:W2:Y:S01]  /*29470*/  LDL.S16 R124, [R1+0xd4] ;  /* 0x0000d400017c7983 */ /* 0x0004a20000100600 */
[----:B------:R-:W-:Y:S03]  /*29480*/  IMAD.WIDE.U32 R64, R65, -0x326172a9, RZ ;  /* 0xcd9e8d5741407825 */ /* 0x000fe600078e00ff */
[----:B------:R-:W-:Y:S02]  /*29490*/  ST.E.U16 [R174.64+0xb0], R79 ;  /* 0x0000b04fae007985 */ /* 0x000fe4000c101504 */
[----:B------:R-:W-:Y:S02]  /*294a0*/  LOP3.LUT R46, R65, R231, R178, 0x96, !PT ;  /* 0x000000e7412e7212 */ /* 0x000fe400078e96b2 */
[----:B-1----:R1:W2:Y:S03]  /*294b0*/  LDL.S16 R121, [R1+0xec] ;  /* 0x0000ec0001797983 */ /* 0x0022a60000100600 */
[----:B------:R-:W-:Y:S05]  /*294c0*/  IMAD.WIDE.U32 R46, R46, -0x2daee0ad, RZ ;  /* 0xd2511f532e2e7825 */ /* 0x000fea00078e00ff */
[----:B------:R-:W-:Y:S01]  /*294d0*/  LOP3.LUT R47, R47, R239, R50, 0x96, !PT ;  /* 0x000000ef2f2f7212 */ /* 0x000fe200078e9632 */
[----:B------:R-:W-:Y:S05]  /*294e0*/  IMAD.WIDE.U32 R50, R51, -0x326172a9, RZ ;  /* 0xcd9e8d5733327825 */ /* 0x000fea00078e00ff */
[----:B------:R-:W-:Y:S05]  /*294f0*/  LOP3.LUT R64, R51, R240, R64, 0x96, !PT ;  /* 0x000000f033407212 */ /* 0x000fea00078e9640 */
[----:B------:R-:W-:Y:S05]  /*29500*/  IMAD.WIDE.U32 R64, R64, -0x2daee0ad, RZ ;  /* 0xd2511f5340407825 */ /* 0x000fea00078e00ff */
[----:B------:R-:W-:Y:S01]  /*29510*/  LOP3.LUT R51, R65, R236, R46, 0x96, !PT ;  /* 0x000000ec41337212 */ /* 0x000fe200078e962e */
[----:B------:R-:W-:Y:S01]  /*29520*/  IMAD.WIDE.U32 R46, R47, -0x326172a9, RZ ;  /* 0xcd9e8d572f2e7825 */ /* 0x000fe200078e00ff */
[----:B------:R-:W-:Y:S04]  /*29530*/  PRMT R65, R66, 0x7632, R65 ;  /* 0x0000763242417816 */ /* 0x000fe80000000041 */
[----:B------:R-:W-:Y:S01]  /*29540*/  LOP3.LUT R49, R47, R238, R50, 0x96, !PT ;  /* 0x000000ee2f317212 */ /* 0x000fe200078e9632 */
[----:B------:R-:W-:Y:S05]  /*29550*/  IMAD.WIDE.U32 R50, R51, -0x326172a9, RZ ;  /* 0xcd9e8d5733327825 */ /* 0x000fea00078e00ff */
[--C-:B------:R-:W-:Y:S02]  /*29560*/  LOP3.LUT R0, R51, R242, R46.reuse, 0x96, !PT ;  /* 0x000000f233007212 */ /* 0x100fe400078e962e */
[----:B------:R-:W-:Y:S02]  /*29570*/  PRMT R46, R131, 0x7610, R46 ;  /* 0x00007610832e7816 */ /* 0x000fe4000000002e */
[----:B------:R-:W-:Y:S01]  /*29580*/  LOP3.LUT R3, R0, 0xff, RZ, 0xc0, !PT ;  /* 0x000000ff00037812 */ /* 0x000fe200078ec0ff */
[----:B---3--:R-:W-:Y:S02]  /*29590*/  @!P3 HADD2 R138, -R78.H0_H0, -RZ.H0_H0 ;  /* 0xa00000ff4e8ab230 */ /* 0x008fe40000000900 */
[----:B----4-:R-:W-:Y:S03]  /*295a0*/  @!P0 HADD2 R123, -R67.H0_H0, -RZ.H0_H0 ;  /* 0xa00000ff437b8230 */ /* 0x010fe60000000900 */
[----:B------:R-:W-:Y:S01]  /*295b0*/  PRMT R137, R138, 0x7610, R137 ;  /* 0x000076108a897816 */ /* 0x000fe20000000089 */
[----:B------:R3:W-:Y:S01]  /*295c0*/  @!P3 STL.S16 [R1+0xf0], R138 ;  /* 0x0000f08a0100b387 */ /* 0x0007e20000100600 */
[----:B--2---:R-:W-:Y:S02]  /*295d0*/  @!P6 HADD2 R143, -R66.H0_H0, -RZ.H0_H0 ;  /* 0xa00000ff428fe230 */ /* 0x004fe40000000900 */
[----:B------:R-:W-:Y:S02]  /*295e0*/  @!P3 PRMT R78, R137, 0x5410, RZ ;  /* 0x00005410894eb816 */ /* 0x000fe400000000ff */
[----:B------:R-:W-:Y:S01]  /*295f0*/  PRMT R47, R123, 0x7610, R47 ;  /* 0x000076107b2f7816 */ /* 0x000fe2000000002f */
[----:B------:R-:W-:Y:S01]  /*29600*/  @!P1 HADD2 R124, -R65.H0_H0, -RZ.H0_H0 ;  /* 0xa00000ff417c9230 */ /* 0x000fe20000000900 */
[----:B------:R-:W-:Y:S01]  /*29610*/  ISETP.GE.U32.AND P3, PT, R217, R3, PT ;  /* 0x00000003d900720c */ /* 0x000fe20003f66070 */
[----:B------:R-:W-:Y:S01]  /*29620*/  ST.E.U16 [R174.64+0xb2], R78 ;  /* 0x0000b24eae007985 */ /* 0x000fe2000c101504 */
[----:B------:R-:W-:Y:S02]  /*29630*/  LOP3.LUT R3, R0, 0xffff, RZ, 0xc0, !PT ;  /* 0x0000ffff00037812 */ /* 0x000fe400078ec0ff */
[----:B------:R-:W-:Y:S02]  /*29640*/  PRMT R141, R124, 0x7610, R141 ;  /* 0x000076107c8d7816 */ /* 0x000fe4000000008d */
[----:B------:R-:W-:Y:S02]  /*29650*/  SHF.R.U32.HI R3, RZ, 0x8, R3 ;  /* 0x00000008ff037819 */ /* 0x000fe40000011603 */
[----:B------:R-:W-:Y:S01]  /*29660*/  PRMT R142, R143, 0x7610, R142 ;  /* 0x000076108f8e7816 */ /* 0x000fe2000000008e */
[----:B------:R-:W-:Y:S01]  /*29670*/  @!P2 HADD2 R121, -R68.H0_H0, -RZ.H0_H0 ;  /* 0xa00000ff4479a230 */ /* 0x000fe20000000900 */
[----:B------:R-:W-:Y:S04]  /*29680*/  LOP3.LUT R3, R3, 0xffff, RZ, 0xc0, !PT ;  /* 0x0000ffff03037812 */ /* 0x000fe800078ec0ff */
[----:B------:R-:W-:Y:S01]  /*29690*/  PRMT R129, R121, 0x7610, R129 ;  /* 0x0000761079817816 */ /* 0x000fe20000000081 */
[----:B------:R2:W-:Y:S04]  /*296a0*/  @!P2 STL.S16 [R1+0xec], R121 ;  /* 0x0000ec790100a387 */ /* 0x0005e80000100600 */
[----:B------:R1:W4:Y:S04]  /*296b0*/  LDL.S16 R140, [R1+0xbc] ;  /* 0x0000bc00018c7983 */ /* 0x0003280000100600 */
[----:B------:R1:W4:Y:S04]  /*296c0*/  LDL.S16 R139, [R1+0xb8] ;  /* 0x0000b800018b7983 */ /* 0x0003280000100600 */
[----:B---3--:R1:W3:Y:S04]  /*296d0*/  LDL.S16 R138, [R1+0xd0] ;  /* 0x0000d000018a7983 */ /* 0x0082e80000100600 */
[----:B------:R1:W3:Y:S04]  /*296e0*/  LDL.S16 R137, [R1+0xcc] ;  /* 0x0000cc0001897983 */ /* 0x0002e80000100600 */
[----:B------:R1:W-:Y:S01]  /*296f0*/  @!P0 STL.S16 [R1+0xe4], R123 ;  /* 0x0000e47b01008387 */ /* 0x0003e20000100600 */
[----:B--2---:R-:W-:Y:S02]  /*29700*/  PRMT R121, R68, 0x5410, R67 ;  /* 0x0000541044797816 */ /* 0x004fe40000000043 */
[----:B------:R-:W-:Y:S02]  /*29710*/  @!P2 PRMT R68, R129, 0x5410, RZ ;  /* 0x000054108144a816 */ /* 0x000fe400000000ff */
[----:B------:R-:W-:Y:S01]  /*29720*/  ISETP.GE.U32.AND P2, PT, R217, R3, PT ;  /* 0x00000003d900720c */ /* 0x000fe20003f46070 */
[----:B------:R2:W2:Y:S01]  /*29730*/  LDL.S16 R129, [R1+0xc8] ;  /* 0x0000c80001817983 */ /* 0x0004a20000100600 */
[--C-:B------:R-:W-:Y:S02]  /*29740*/  SHF.R.U32.HI R3, RZ, 0x18, R0.reuse ;  /* 0x00000018ff037819 */ /* 0x100fe40000011600 */
[----:B------:R-:W-:Y:S01]  /*29750*/  SHF.R.U32.HI R0, RZ, 0x10, R0 ;  /* 0x00000010ff007819 */ /* 0x000fe20000011600 */
[----:B------:R-:W-:Y:S01]  /*29760*/  ST.E.U16 [R168.64+0xb0], R68 ;  /* 0x0000b044a8007985 */ /* 0x000fe2000c101504 */
[----:B------:R-:W-:Y:S02]  /*29770*/  @!P0 PRMT R67, R47, 0x5410, RZ ;  /* 0x000054102f438816 */ /* 0x000fe400000000ff */
[----:B------:R-:W-:Y:S02]  /*29780*/  LOP3.LUT R0, R0, 0xff, RZ, 0xc0, !PT ;  /* 0x000000ff00007812 */ /* 0x000fe400078ec0ff */
[----:B------:R-:W-:Y:S01]  /*29790*/  ISETP.GE.U32.AND P0, PT, R217, R3, PT ;  /* 0x00000003d900720c */ /* 0x000fe20003f06070 */
[----:B------:R-:W-:Y:S01]  /*297a0*/  ST.E.U16 [R168.64+0xb2], R67 ;  /* 0x0000b243a8007985 */ /* 0x000fe2000c101504 */
[----:B------:R-:W-:Y:S03]  /*297b0*/  LOP3.LUT R47, R50, 0xff, RZ, 0xc0, !PT ;  /* 0x000000ff322f7812 */ /* 0x000fe600078ec0ff */
[----:B-1----:R1:W2:Y:S04]  /*297c0*/  LDL.S16 R123, [R1+0xc4] ;  /* 0x0000c400017b7983 */ /* 0x0022a80000100600 */
[----:B------:R-:W-:Y:S04]  /*297d0*/  @!P6 STL.S16 [R1+0xd8], R143 ;  /* 0x0000d88f0100e387 */ /* 0x000fe80000100600 */
[----:B------:R1:W-:Y:S02]  /*297e0*/  @!P1 STL.S16 [R1+0xd4], R124 ;  /* 0x0000d47c01009387 */ /* 0x0003e40000100600 */
[----:B-1----:R-:W-:Y:S02]  /*297f0*/  PRMT R124, R66, 0x5410, R65 ;  /* 0x00005410427c7816 */ /* 0x002fe40000000041 */
[----:B------:R-:W-:Y:S02]  /*29800*/  @!P1 PRMT R65, R141, 0x5410, RZ ;  /* 0x000054108d419816 */ /* 0x000fe400000000ff */
[----:B------:R-:W-:Y:S02]  /*29810*/  ISETP.GE.U32.AND P1, PT, R217, R0, PT ;  /* 0x00000000d900720c */ /* 0x000fe40003f26070 */
[----:B------:R-:W-:Y:S01]  /*29820*/  LOP3.LUT R0, R50, 0xffff, RZ, 0xc0, !PT ;  /* 0x0000ffff32007812 */ /* 0x000fe200078ec0ff */
[----:B------:R-:W-:Y:S01]  /*29830*/  ST.E.U16 [R172.64+0xb0], R65 ;  /* 0x0000b041ac007985 */ /* 0x000fe2000c101504 */
[----:B------:R-:W-:Y:S02]  /*29840*/  @!P6 PRMT R66, R142, 0x5410, RZ ;  /* 0x000054108e42e816 */ /* 0x000fe400000000ff */
[----:B------:R-:W-:Y:S03]  /*29850*/  SHF.R.U32.HI R0, RZ, 0x8, R0 ;  /* 0x00000008ff007819 */ /* 0x000fe60000011600 */
[----:B------:R-:W-:Y:S01]  /*29860*/  ST.E.U16 [R172.64+0xae], R66 ;  /* 0x0000ae42ac007985 */ /* 0x000fe2000c101504 */
[----:B----4-:R-:W-:Y:S02]  /*29870*/  @!P5 HADD2 R140, -R42.H0_H0, -RZ.H0_H0 ;  /* 0xa00000ff2a8cd230 */ /* 0x010fe40000000900 */
[----:B------:R-:W-:Y:S03]  /*29880*/  @!P4 HADD2 R139, -R41.H0_H0, -RZ.H0_H0 ;  /* 0xa00000ff298bc230 */ /* 0x000fe60000000900 */
[----:B------:R-:W-:Y:S01]  /*29890*/  PRMT R132, R140, 0x7610, R132 ;  /* 0x000076108c847816 */ /* 0x000fe20000000084 */
[----:B------:R1:W-:Y:S01]  /*298a0*/  @!P5 STL.S16 [R1+0xbc], R140 ;  /* 0x0000bc8c0100d387 */ /* 0x0003e20000100600 */
[----:B---3--:R-:W-:Y:S01]  /*298b0*/  @!P3 HADD2 R138, -R44.H0_H0, -RZ.H0_H0 ;  /* 0xa00000ff2c8ab230 */ /* 0x008fe20000000900 */
[----:B------:R-:W-:Y:S02]  /*298c0*/  PRMT R131, R139, 0x7610, R131 ;  /* 0x000076108b837816 */ /* 0x000fe40000000083 */
[----:B------:R-:W-:Y:S01]  /*298d0*/  @!P4 STL.S16 [R1+0xb8], R139 ;  /* 0x0000b88b0100c387 */ /* 0x000fe20000100600 */
[----:B------:R-:W-:Y:S01]  /*298e0*/  @!P2 HADD2 R137, -R43.H0_H0, -RZ.H0_H0 ;  /* 0xa00000ff2b89a230 */ /* 0x000fe20000000900 */
[----:B------:R-:W-:Y:S02]  /*298f0*/  PRMT R48, R138, 0x7610, R48 ;  /* 0x000076108a307816 */ /* 0x000fe40000000030 */
[----:B------:R3:W-:Y:S02]  /*29900*/  @!P3 STL.S16 [R1+0xd0], R138 ;  /* 0x0000d08a0100b387 */ /* 0x0007e40000100600 */
[----:B------:R-:W-:Y:S02]  /*29910*/  PRMT R3, R137, 0x7610, R3 ;  /* 0x0000761089037816 */ /* 0x000fe40000000003 */
[----:B------:R-:W-:Y:S01]  /*29920*/  @!P2 STL.S16 [R1+0xcc], R137 ;  /* 0x0000cc890100a387 */ /* 0x000fe20000100600 */
[----:B--2---:R-:W-:Y:S05]  /*29930*/  @!P1 HADD2 R129, -R46.H0_H0, -RZ.H0_H0 ;  /* 0xa00000ff2e819230 */ /* 0x004fea0000000900 */
[----:B------:R-:W-:Y:S01]  /*29940*/  PRMT R130, R129, 0x7610, R130 ;  /* 0x0000761081827816 */ /* 0x000fe20000000082 */
[----:B------:R2:W-:Y:S01]  /*29950*/  @!P1 STL.S16 [R1+0xc8], R129 ;  /* 0x0000c88101009387 */ /* 0x0005e20000100600 */
[----:B-1----:R-:W-:Y:S01]  /*29960*/  SHF.R.U32.HI R140, RZ, 0x18, R50 ;  /* 0x00000018ff8c7819 */ /* 0x002fe20000011632 */
[----:B------:R-:W-:Y:S05]  /*29970*/  @!P0 HADD2 R123, -R45.H0_H0, -RZ.H0_H0 ;  /* 0xa00000ff2d7b8230 */ /* 0x000fea0000000900 */
[----:B------:R-:W-:Y:S01]  /*29980*/  PRMT R52, R123, 0x7610, R52 ;  /* 0x000076107b347816 */ /* 0x000fe20000000034 */
[----:B------:R1:W-:Y:S04]  /*29990*/  @!P0 STL.S16 [R1+0xc4], R123 ;  /* 0x0000c47b01008387 */ /* 0x0003e80000100600 */
[----:B---3--:R3:W4:Y:S04]  /*299a0*/  LDL.S16 R138, [R1+0x148] ;  /* 0x00014800018a7983 */ /* 0x0087280000100600 */
[----:B------:R3:W3:Y:S01]  /*299b0*/  LDL.S16 R167, [R1+0x158] ;  /* 0x0001580001a77983 */ /* 0x0006e20000100600 */
[----:B--2---:R-:W-:Y:S02]  /*299c0*/  LOP3.LUT R129, R0, 0xffff, RZ, 0xc0, !PT ;  /* 0x0000ffff00817812 */ /* 0x004fe400078ec0ff */
[----:B------:R-:W-:Y:S01]  /*299d0*/  SHF.R.U32.HI R0, RZ, 0x10, R50 ;  /* 0x00000010ff007819 */ /* 0x000fe20000011632 */
[----:B------:R3:W3:Y:S03]  /*299e0*/  LDL.S16 R186, [R1+0x134] ;  /* 0x0001340001ba7983 */ /* 0x0006e60000100600 */
[----:B------:R-:W-:Y:S01]  /*299f0*/  LOP3.LUT R133, R0, 0xff, RZ, 0xc0, !PT ;  /* 0x000000ff00857812 */ /* 0x000fe200078ec0ff */
[----:B------:R3:W3:Y:S01]  /*29a00*/  LDL.S16 R164, [R1+0x144] ;  /* 0x0001440001a47983 */ /* 0x0006e20000100600 */
[----:B-1----:R-:W-:Y:S02]  /*29a10*/  PRMT R123, R42, 0x5410, R41 ;  /* 0x000054102a7b7816 */ /* 0x002fe40000000029 */
[----:B------:R-:W-:Y:S02]  /*29a20*/  @!P4 PRMT R41, R131, 0x5410, RZ ;  /* 0x000054108329c816 */ /* 0x000fe400000000ff */
[----:B------:R-:W-:Y:S02]  /*29a30*/  PRMT R131, R44, 0x5410, R43 ;  /* 0x000054102c837816 */ /* 0x000fe4000000002b */
[----:B------:R-:W-:Y:S01]  /*29a40*/  @!P3 PRMT R44, R48, 0x5410, RZ ;  /* 0x00005410302cb816 */ /* 0x000fe200000000ff */
[----:B------:R-:W-:Y:S01]  /*29a50*/  IMAD.WIDE.U32 R48, R49, -0x2daee0ad, RZ ;  /* 0xd2511f5331307825 */ /* 0x000fe200078e00ff */
[----:B------:R-:W-:Y:S01]  /*29a60*/  @!P2 PRMT R43, R3, 0x5410, RZ ;  /* 0x00005410032ba816 */ /* 0x000fe200000000ff */
[----:B------:R-:W-:Y:S01]  /*29a70*/  ST.E.U16 [R170.64+0xb2], R41 ;  /* 0x0000b229aa007985 */ /* 0x000fe2000c101504 */
[----:B------:R-:W-:Y:S02]  /*29a80*/  @!P5 PRMT R42, R132, 0x5410, RZ ;  /* 0x00005410842ad816 */ /* 0x000fe400000000ff */
[----:B------:R-:W-:Y:S02]  /*29a90*/  LOP3.LUT R0, R49, R237, R64, 0x96, !PT ;  /* 0x000000ed31007212 */ /* 0x000fe400078e9640 */
[----:B------:R-:W-:Y:S01]  /*29aa0*/  LOP3.LUT R145, R48, 0xff, RZ, 0xc0, !PT ;  /* 0x000000ff30917812 */ /* 0x000fe200078ec0ff */
[----:B------:R-:W-:Y:S01]  /*29ab0*/  ST.E.U16 [R170.64+0xb0], R42 ;  /* 0x0000b02aaa007985 */ /* 0x000fe2000c101504 */
[C---:B------:R-:W-:Y:S02]  /*29ac0*/  LOP3.LUT R3, R0.reuse, 0xffff, RZ, 0xc0, !PT ;  /* 0x0000ffff00037812 */ /* 0x040fe400078ec0ff */
[----:B------:R-:W-:Y:S01]  /*29ad0*/  LOP3.LUT R142, R0, 0xff, RZ, 0xc0, !PT ;  /* 0x000000ff008e7812 */ /* 0x000fe200078ec0ff */
[----:B------:R-:W-:Y:S01]  /*29ae0*/  ST.E.U16 [R174.64+0xc0], R44 ;  /* 0x0000c02cae007985 */ /* 0x000fe2000c101504 */
[----:B------:R-:W-:Y:S02]  /*29af0*/  SHF.R.U32.HI R3, RZ, 0x8, R3 ;  /* 0x00000008ff037819 */ /* 0x000fe40000011603 */
[--C-:B------:R-:W-:Y:S01]  /*29b00*/  SHF.R.U32.HI R144, RZ, 0x18, R0.reuse ;  /* 0x00000018ff907819 */ /* 0x100fe20000011600 */
[----:B------:R-:W-:Y:S01]  /*29b10*/  ST.E.U16 [R174.64+0xc2], R43 ;  /* 0x0000c22bae007985 */ /* 0x000fe2000c101504 */
[----:B------:R-:W-:Y:S02]  /*29b20*/  LOP3.LUT R141, R3, 0xffff, RZ, 0xc0, !PT ;  /* 0x0000ffff038d7812 */ /* 0x000fe400078ec0ff */
[----:B------:R-:W-:Y:S02]  /*29b30*/  SHF.R.U32.HI R3, RZ, 0x10, R0 ;  /* 0x00000010ff037819 */ /* 0x000fe40000011600 */
[----:B------:R-:W-:Y:S02]  /*29b40*/  LOP3.LUT R0, R48, 0xffff, RZ, 0xc0, !PT ;  /* 0x0000ffff30007812 */ /* 0x000fe400078ec0ff */
[----:B------:R-:W-:Y:S02]  /*29b50*/  LOP3.LUT R143, R3, 0xff, RZ, 0xc0, !PT ;  /* 0x000000ff038f7812 */ /* 0x000fe400078ec0ff */
[--C-:B------:R-:W-:Y:S02]  /*29b60*/  SHF.R.U32.HI R3, RZ, 0x10, R48.reuse ;  /* 0x00000010ff037819 */ /* 0x100fe40000011630 */
[----:B------:R-:W-:Y:S02]  /*29b70*/  SHF.R.U32.HI R148, RZ, 0x18, R48 ;  /* 0x00000018ff947819 */ /* 0x000fe40000011630 */
[----:B------:R-:W-:Y:S01]  /*29b80*/  LOP3.LUT R48, R63, R232, R208, 0x96, !PT ;  /* 0x000000e83f307212 */ /* 0x000fe200078e96d0 */
[----:B------:R-:W-:Y:S01]  /*29b90*/  IMAD.WIDE.U32 R62, R62, -0x2daee0ad, RZ ;  /* 0xd2511f533e3e7825 */ /* 0x000fe200078e00ff */
[----:B------:R-:W-:Y:S02]  /*29ba0*/  SHF.R.U32.HI R0, RZ, 0x8, R0 ;  /* 0x00000008ff007819 */ /* 0x000fe40000011600 */
[----:B------:R-:W-:Y:S01]  /*29bb0*/  PRMT R132, R46, 0x5410, R45 ;  /* 0x000054102e847816 */ /* 0x000fe2000000002d */
[----:B------:R-:W-:Y:S01]  /*29bc0*/  IMAD.WIDE.U32 R48, R48, -0x2daee0ad, RZ ;  /* 0xd2511f5330307825 */ /* 0x000fe200078e00ff */
[----:B------:R-:W-:Y:S02]  /*29bd0*/  LOP3.LUT R147, R0, 0xffff, RZ, 0xc0, !PT ;  /* 0x0000ffff00937812 */ /* 0x000fe400078ec0ff */
[----:B------:R-:W-:Y:S02]  /*29be0*/  @!P1 PRMT R46, R130, 0x5410, RZ ;  /* 0x00005410822e9816 */ /* 0x000fe400000000ff */
[----:B------:R-:W-:Y:S01]  /*29bf0*/  LOP3.LUT R50, R49, R234, R180, 0x96, !PT ;  /* 0x000000ea31327212 */ /* 0x000fe200078e96b4 */
[----:B------:R1:W3:Y:S01]  /*29c00*/  LDL.S16 R130, [R1+0x128] ;  /* 0x0001280001827983 */ /* 0x0002e20000100600 */
[----:B------:R-:W-:Y:S02]  /*29c10*/  LOP3.LUT R63, R63, R241, R48, 0x96, !PT ;  /* 0x000000f13f3f7212 */ /* 0x000fe400078e9630 */
[----:B------:R-:W-:Y:S01]  /*29c20*/  LOP3.LUT R146, R3, 0xff, RZ, 0xc0, !PT ;  /* 0x000000ff03927812 */ /* 0x000fe200078ec0ff */
[----:B------:R-:W-:Y:S01]  /*29c30*/  IMAD.WIDE.U32 R50, R50, -0x326172a9, RZ ;  /* 0xcd9e8d5732327825 */ /* 0x000fe200078e00ff */
[----:B------:R-:W-:Y:S01]  /*29c40*/  @!P0 PRMT R45, R52, 0x5410, RZ ;  /* 0x00005410342d8816 */ /* 0x000fe200000000ff */
[----:B------:R-:W-:Y:S03]  /*29c50*/  ST.E.U16 [R168.64+0xc0], R46 ;  /* 0x0000c02ea8007985 */ /* 0x000fe6000c101504 */
[----:B------:R-:W-:Y:S01]  /*29c60*/  LOP3.LUT R48, R51, R231, R176, 0x96, !PT ;  /* 0x000000e733307212 */ /* 0x000fe200078e96b0 */
[----:B------:R-:W-:Y:S04]  /*29c70*/  ST.E.U16 [R168.64+0xc2], R45 ;  /* 0x0000c22da8007985 */ /* 0x000fe8000c101504 */
[----:B------:R-:W-:Y:S05]  /*29c80*/  IMAD.WIDE.U32 R48, R48, -0x2daee0ad, RZ ;  /* 0xd2511f5330307825 */ /* 0x000fea00078e00ff */
[----:B------:R-:W-:Y:S01]  /*29c90*/  LOP3.LUT R51, R49, R239, R62, 0x96, !PT ;  /* 0x000000ef31337212 */ /* 0x000fe200078e963e */
[----:B------:R-:W-:Y:S05]  /*29ca0*/  IMAD.WIDE.U32 R62, R63, -0x326172a9, RZ ;  /* 0xcd9e8d573f3e7825 */ /* 0x000fea00078e00ff */
[----:B------:R-:W-:Y:S01]  /*29cb0*/  LOP3.LUT R136, R63, R240, R50, 0x96, !PT ;  /* 0x000000f03f887212 */ /* 0x000fe200078e9632 */
[----:B------:R-:W-:Y:S04]  /*29cc0*/  IMAD.WIDE.U32 R50, R51, -0x326172a9, RZ ;  /* 0xcd9e8d5733327825 */ /* 0x000fe800078e00ff */
[----:B------:R-:W-:Y:S01]  /*29cd0*/  IMAD.WIDE.U32 R136, R136, -0x2daee0ad, RZ ;  /* 0xd2511f5388887825 */ /* 0x000fe200078e00ff */
[----:B------:R-:W-:Y:S04]  /*29ce0*/  LOP3.LUT R62, R51, R238, R62, 0x96, !PT ;  /* 0x000000ee333e7212 */ /* 0x000fe800078e963e */
[----:B------:R-:W-:Y:S05]  /*29cf0*/  LOP3.LUT R48, R137, R236, R48, 0x96, !PT ;  /* 0x000000ec89307212 */ /* 0x000fea00078e9630 */
[----:B------:R-:W-:Y:S05]  /*29d00*/  IMAD.WIDE.U32 R48, R48, -0x326172a9, RZ ;  /* 0xcd9e8d5730307825 */ /* 0x000fea00078e00ff */
[C---:B------:R-:W-:Y:S02]  /*29d10*/  LOP3.LUT R0, R48.reuse, 0xff, RZ, 0xc0, !PT ;  /* 0x000000ff30007812 */ /* 0x040fe400078ec0ff */
[----:B------:R-:W-:Y:S02]  /*29d20*/  LOP3.LUT R3, R49, R242, R50, 0x96, !PT ;  /* 0x000000f231037212 */ /* 0x000fe400078e9632 */
[C---:B------:R-:W-:Y:S02]  /*29d30*/  ISETP.GE.U32.AND P4, PT, R217.reuse, R0, PT ;  /* 0x00000000d900720c */ /* 0x040fe40003f86070 */
[----:B------:R-:W-:Y:S04]  /*29d40*/  LOP3.LUT R0, R48, 0xffff, RZ, 0xc0, !PT ;  /* 0x0000ffff30007812 */ /* 0x000fe800078ec0ff */
[----:B------:R-:W-:Y:S04]  /*29d50*/  SHF.R.U32.HI R0, RZ, 0x8, R0 ;  /* 0x00000008ff007819 */ /* 0x000fe80000011600 */
[----:B------:R-:W-:Y:S04]  /*29d60*/  LOP3.LUT R0, R0, 0xffff, RZ, 0xc0, !PT ;  /* 0x0000ffff00007812 */ /* 0x000fe800078ec0ff */
[C---:B------:R-:W-:Y:S02]  /*29d70*/  ISETP.GE.U32.AND P3, PT, R217.reuse, R0, PT ;  /* 0x00000000d900720c */ /* 0x040fe40003f66070 */
[--C-:B------:R-:W-:Y:S02]  /*29d80*/  SHF.R.U32.HI R0, RZ, 0x10, R48.reuse ;  /* 0x00000010ff007819 */ /* 0x100fe40000011630 */
[----:B------:R-:W-:Y:S02]  /*29d90*/  SHF.R.U32.HI R48, RZ, 0x18, R48 ;  /* 0x00000018ff307819 */ /* 0x000fe40000011630 */
[----:B------:R-:W-:Y:S02]  /*29da0*/  LOP3.LUT R0, R0, 0xff, RZ, 0xc0, !PT ;  /* 0x000000ff00007812 */ /* 0x000fe400078ec0ff */
[C---:B------:R-:W-:Y:S01]  /*29db0*/  ISETP.GE.U32.AND P1, PT, R217.reuse, R48, PT ;  /* 0x00000030d900720c */ /* 0x040fe20003f26070 */
[----:B------:R-:W-:Y:S01]  /*29dc0*/  IMAD.WIDE.U32 R48, R62, -0x2daee0ad, RZ ;  /* 0xd2511f533e307825 */ /* 0x000fe200078e00ff */
[----:B------:R-:W-:Y:S04]  /*29dd0*/  ISETP.GE.U32.AND P2, PT, R217, R0, PT ;  /* 0x00000000d900720c */ /* 0x000fe80003f46070 */
[----:B------:R-:W-:Y:S02]  /*29de0*/  LOP3.LUT R0, R48, 0xff, RZ, 0xc0, !PT ;  /* 0x000000ff30007812 */ /* 0x000fe400078ec0ff */
[----:B------:R-:W-:Y:S02]  /*29df0*/  LOP3.LUT R51, R49, R237, R136, 0x96, !PT ;  /* 0x000000ed31337212 */ /* 0x000fe400078e9688 */
[----:B------:R-:W-:Y:S02]  /*29e00*/  ISETP.GE.U32.AND P0, PT, R217, R0, PT ;  /* 0x00000000d900720c */ /* 0x000fe40003f06070 */
[----:B------:R-:W-:Y:S02]  /*29e10*/  LOP3.LUT R0, R3, 0xff, RZ, 0xc0, !PT ;  /* 0x000000ff03007812 */ /* 0x000fe400078ec0ff */
[----:B------:R-:W-:Y:S02]  /*29e20*/  SHF.R.U32.HI R50, RZ, 0x10, R48 ;  /* 0x00000010ff327819 */ /* 0x000fe40000011630 */
[----:B------:R-:W-:Y:S02]  /*29e30*/  ISETP.GE.U32.AND P5, PT, R217, R0, PT ;  /* 0x00000000d900720c */ /* 0x000fe40003fa6070 */
[----:B------:R-:W-:Y:S02]  /*29e40*/  PRMT R0, R2, 0x7632, R0 ;  /* 0x0000763202007816 */ /* 0x000fe40000000000 */
[----:B------:R-:W-:Y:S02]  /*29e50*/  LOP3.LUT R52, R48, 0xffff, RZ, 0xc0, !PT ;  /* 0x0000ffff30347812 */ /* 0x000fe400078ec0ff */
[--C-:B------:R-:W-:Y:S02]  /*29e60*/  SHF.R.U32.HI R139, RZ, 0x18, R48.reuse ;  /* 0x00000018ff8b7819 */ /* 0x100fe40000011630 */
[----:B------:R-:W-:Y:S02]  /*29e70*/  PRMT R48, R154, 0x7632, R48 ;  /* 0x000076329a307816 */ /* 0x000fe40000000030 */
[----:B------:R-:W-:Y:S04]  /*29e80*/  SHF.R.U32.HI R52, RZ, 0x8, R52 ;  /* 0x00000008ff347819 */ /* 0x000fe80000011634 */
[----:B------:R-:W-:Y:S01]  /*29e90*/  LOP3.LUT R52, R52, 0xffff, RZ, 0xc0, !PT ;  /* 0x0000ffff34347812 */ /* 0x000fe200078ec0ff */
[----:B----4-:R-:W-:Y:S05]  /*29ea0*/  @!P5 HADD2 R138, -R2.H0_H0, -RZ.H0_H0 ;  /* 0xa00000ff028ad230 */ /* 0x010fea0000000900 */
[----:B------:R-:W-:Y:S01]  /*29eb0*/  PRMT R40, R138, 0x7610, R40 ;  /* 0x000076108a287816 */ /* 0x000fe20000000028 */
[----:B------:R4:W-:Y:S04]  /*29ec0*/  @!P5 STL.S16 [R1+0x148], R138 ;  /* 0x0001488a0100d387 */ /* 0x0009e80000100600 */
[----:B------:R1:W2:Y:S01]  /*29ed0*/  LDL.S16 R136, [R1+0x124] ;  /* 0x0001240001887983 */ /* 0x0002a20000100600 */
        /* <DEDUP_REMOVED lines=8> */
[----:B---3--:R-:W-:Y:S05]  /*29f60*/  @!P5 HADD2 R167, -R0.H0_H0, -RZ.H0_H0 ;  /* 0xa00000ff00a7d230 */ /* 0x008fea0000000900 */
[----:B------:R-:W-:Y:S01]  /*29f70*/  PRMT R40, R167, 0x7610, R40 ;  /* 0x00007610a7287816 */ /* 0x000fe20000000028 */
[----:B------:R3:W-:Y:S03]  /*29f80*/  @!P5 STL.S16 [R1+0x158], R167 ;  /* 0x000158a70100d387 */ /* 0x0007e60000100600 */
[----:B------:R-:W-:Y:S02]  /*29f90*/  @!P5 PRMT R0, R40, 0x5410, RZ ;  /* 0x000054102800d816 */ /* 0x000fe400000000ff */
[--C-:B------:R-:W-:Y:S02]  /*29fa0*/  SHF.R.U32.HI R40, RZ, 0x10, R3.reuse ;  /* 0x00000010ff287819 */ /* 0x100fe40000011603 */
[----:B------:R-:W-:Y:S01]  /*29fb0*/  SHF.R.U32.HI R3, RZ, 0x18, R3 ;  /* 0x00000018ff037819 */ /* 0x000fe20000011603 */
[----:B------:R-:W-:Y:S01]  /*29fc0*/  ST.E.U16 [R172.64+0xc0], R0 ;  /* 0x0000c000ac007985 */ /* 0x000fe2000c101504 */
[----:B------:R-:W-:Y:S02]  /*29fd0*/  LOP3.LUT R40, R40, 0xff, RZ, 0xc0, !PT ;  /* 0x000000ff28287812 */ /* 0x000fe400078ec0ff */
[C---:B------:R-:W-:Y:S02]  /*29fe0*/  ISETP.GE.U32.AND P5, PT, R217.reuse, R3, PT ;  /* 0x00000003d900720c */ /* 0x040fe40003fa6070 */
[----:B------:R-:W-:Y:S02]  /*29ff0*/  ISETP.GE.U32.AND P6, PT, R217, R40, PT ;  /* 0x00000028d900720c */ /* 0x000fe40003fc6070 */
[C---:B------:R-:W-:Y:S02]  /*2a000*/  PRMT R40, R157.reuse, 0x7610, R40 ;  /* 0x000076109d287816 */ /* 0x040fe40000000028 */
[----:B------:R-:W-:Y:S04]  /*2a010*/  PRMT R3, R157, 0x7632, R3 ;  /* 0x000076329d037816 */ /* 0x000fe80000000003 */
[----:B------:R-:W-:Y:S03]  /*2a020*/  PRMT R137, R40, 0x5410, R3 ;  /* 0x0000541028897816 */ /* 0x000fe60000000003 */
[----:B------:R-:W-:Y:S01]  /*2a030*/  @!P5 HADD2 R164, -R3.H0_H0, -RZ.H0_H0 ;  /* 0xa00000ff03a4d230 */ /* 0x000fe20000000900 */
[----:B---3--:R1:W3:Y:S01]  /*2a040*/  LDL.S16 R167, [R1+0x118] ;  /* 0x0001180001a77983 */ /* 0x0082e20000100600 */
[----:B------:R-:W-:Y:S03]  /*2a050*/  @!P6 HADD2 R186, -R40.H0_H0, -RZ.H0_H0 ;  /* 0xa00000ff28bae230 */ /* 0x000fe60000000900 */
[----:B------:R-:W-:Y:S02]  /*2a060*/  PRMT R161, R164, 0x7610, R161 ;  /* 0x00007610a4a17816 */ /* 0x000fe400000000a1 */
[----:B------:R-:W-:Y:S01]  /*2a070*/  PRMT R166, R186, 0x7610, R166 ;  /* 0x00007610baa67816 */ /* 0x000fe200000000a6 */
[----:B------:R4:W-:Y:S01]  /*2a080*/  @!P6 STL.S16 [R1+0x134], R186 ;  /* 0x000134ba0100e387 */ /* 0x0009e20000100600 */
[----:B------:R-:W-:Y:S02]  /*2a090*/  @!P5 PRMT R3, R161, 0x5410, RZ ;  /* 0x00005410a103d816 */ /* 0x000fe400000000ff */
[----:B------:R-:W-:Y:S01]  /*2a0a0*/  @!P6 PRMT R40, R166, 0x5410, RZ ;  /* 0x00005410a628e816 */ /* 0x000fe200000000ff */
[----:B------:R-:W-:Y:S01]  /*2a0b0*/  @!P5 STL.S16 [R1+0x144], R164 ;  /* 0x000144a40100d387 */ /* 0x000fe20000100600 */
[C---:B------:R-:W-:Y:S02]  /*2a0c0*/  ISETP.GE.U32.AND P5, PT, R217.reuse, R47, PT ;  /* 0x0000002fd900720c */ /* 0x040fe40003fa6070 */
[----:B------:R-:W-:Y:S01]  /*2a0d0*/  PRMT R47, R154, 0x7610, R47 ;  /* 0x000076109a2f7816 */ /* 0x000fe2000000002f */
[----:B------:R1:W3:Y:S01]  /*2a0e0*/  LDL.S16 R161, [R1+0x114] ;  /* 0x0001140001a17983 */ /* 0x0002e20000100600 */
[----:B------:R-:W-:Y:S03]  /*2a0f0*/  ISETP.GE.U32.AND P6, PT, R217, R129, PT ;  /* 0x00000081d900720c */ /* 0x000fe60003fc6070 */
[----:B------:R1:W-:Y:S04]  /*2a100*/  ST.E.U16 [R170.64+0xc0], R40 ;  /* 0x0000c028aa007985 */ /* 0x0003e8000c101504 */
[----:B------:R1:W-:Y:S02]  /*2a110*/  ST.E.U16 [R170.64+0xc2], R3 ;  /* 0x0000c203aa007985 */ /* 0x0003e4000c101504 */
[----:B------:R-:W-:Y:S05]  /*2a120*/  @!P5 HADD2 R130, -R47.H0_H0, -RZ.H0_H0 ;  /* 0xa00000ff2f82d230 */ /* 0x000fea0000000900 */
[----:B------:R-:W-:Y:S01]  /*2a130*/  PRMT R162, R130, 0x7610, R162 ;  /* 0x0000761082a27816 */ /* 0x000fe200000000a2 */
[----:B------:R1:W-:Y:S01]  /*2a140*/  @!P5 STL.S16 [R1+0x128], R130 ;  /* 0x000128820100d387 */ /* 0x0003e20000100600 */
[----:B----4-:R-:W4:Y:S03]  /*2a150*/  MUFU.EX2 R186, R229 ;  /* 0x000000e500ba7308 */ /* 0x010f260000000800 */
[----:B------:R2:W3:Y:S01]  /*2a160*/  LDL.S16 R166, [R1+0x100] ;  /* 0x0001000001a67983 */ /* 0x0004e20000100600 */
[C---:B-1----:R-:W-:Y:S02]  /*2a170*/  PRMT R40, R160.reuse, 0x7610, R40 ;  /* 0x00007610a0287816 */ /* 0x042fe40000000028 */
[----:B------:R-:W-:Y:S02]  /*2a180*/  PRMT R3, R160, 0x7632, R3 ;  /* 0x00007632a0037816 */ /* 0x000fe40000000003 */
[----:B------:R-:W-:Y:S02]  /*2a190*/  PRMT R130, R47, 0x5410, R48 ;  /* 0x000054102f827816 */ /* 0x000fe40000000030 */
[----:B------:R-:W-:Y:S02]  /*2a1a0*/  @!P5 PRMT R47, R162, 0x5410, RZ ;  /* 0x00005410a22fd816 */ /* 0x000fe400000000ff */
[----:B------:R-:W-:Y:S02]  /*2a1b0*/  ISETP.GE.U32.AND P5, PT, R217, R133, PT ;  /* 0x00000085d900720c */ /* 0x000fe40003fa6070 */
[----:B----4-:R-:W-:Y:S01]  /*2a1c0*/  F2FP.PACK_AB R62, R187, R186 ;  /* 0x000000babb3e723e */ /* 0x010fe200000000ff */
[----:B------:R-:W-:Y:S03]  /*2a1d0*/  ST.E.U16 [R174.64+0xd0], R47 ;  /* 0x0000d02fae007985 */ /* 0x000fe6000c101504 */
[C---:B------:R-:W-:Y:S04]  /*2a1e0*/  PRMT R61, R62.reuse, 0x7632, R61 ;  /* 0x000076323e3d7816 */ /* 0x040fe8000000003d */
[----:B------:R-:W-:Y:S01]  /*2a1f0*/  PRMT R71, R62, 0x5410, R61 ;  /* 0x000054103e477816 */ /* 0x000fe2000000003d */
[----:B--2---:R-:W-:Y:S05]  /*2a200*/  @!P6 HADD2 R136, -R48.H0_H0, -RZ.H0_H0 ;  /* 0xa00000ff3088e230 */ /* 0x004fea0000000900 */
[----:B------:R-:W-:Y:S01]  /*2a210*/  PRMT R64, R136, 0x7610, R64 ;  /* 0x0000761088407816 */ /* 0x000fe20000000040 */
[----:B------:R1:W-:Y:S03]  /*2a220*/  @!P6 STL.S16 [R1+0x124], R136 ;  /* 0x000124880100e387 */ /* 0x0003e60000100600 */
[----:B------:R-:W-:Y:S01]  /*2a230*/  @!P6 PRMT R48, R64, 0x5410, RZ ;  /* 0x000054104030e816 */ /* 0x000fe200000000ff */
[----:B------:R2:W4:Y:S01]  /*2a240*/  LDL.S16 R164, [R1+0x110] ;  /* 0x0001100001a47983 */ /* 0x0005220000100600 */
[----:B------:R-:W-:Y:S01]  /*2a250*/  ISETP.GE.U32.AND P6, PT, R217, R140, PT ;  /* 0x0000008cd900720c */ /* 0x000fe20003fc6070 */
[----:B------:R1:W1:Y:S02]  /*2a260*/  MUFU.EX2 R64, R244 ;  /* 0x000000f400407308 */ /* 0x0002640000000800 */
[----:B------:R-:W-:Y:S04]  /*2a270*/  ST.E.U16 [R174.64+0xd2], R48 ;  /* 0x0000d230ae007985 */ /* 0x000fe8000c101504 */
[----:B-1----:R2:W5:Y:S01]  /*2a280*/  LDL.LU R244, [R1+0x34c] ;  /* 0x00034c0001f47983 */ /* 0x0025620000300800 */
[----:B------:R-:W-:Y:S01]  /*2a290*/  FADD.FTZ R194, R64, R149 ;  /* 0x0000009540c27221 */ /* 0x000fe20000010000 */
[----:B------:R-:W-:Y:S02]  /*2a2a0*/  F2FP.PACK_AB R64, R189, R64 ;  /* 0x00000040bd40723e */ /* 0x000fe400000000ff */
[----:B------:R2:W5:Y:S02]  /*2a2b0*/  LDL.LU R235, [R1+0x348] ;  /* 0x0003480001eb7983 */ /* 0x0005640000300800 */
[C---:B------:R-:W-:Y:S02]  /*2a2c0*/  PRMT R63, R64.reuse, 0x7632, R63 ;  /* 0x00007632403f7816 */ /* 0x040fe4000000003f */
[----:B------:R2:W2:Y:S02]  /*2a2d0*/  LDL.S16 R136, [R1+0xf4] ;  /* 0x0000f40001887983 */ /* 0x0004a40000100600 */
[----:B------:R-:W-:Y:S02]  /*2a2e0*/  PRMT R129, R64, 0x5410, R63 ;  /* 0x0000541040817816 */ /* 0x000fe4000000003f */
[----:B------:R1:W2:Y:S01]  /*2a2f0*/  LDL.S16 R162, [R1+0xfc] ;  /* 0x0000fc0001a27983 */ /* 0x0002a20000100600 */
[----:B---3--:R-:W-:Y:S05]  /*2a300*/  @!P5 HADD2 R167, -R64.H0_H0, -RZ.H0_H0 ;  /* 0xa00000ff40a7d230 */ /* 0x008fea0000000900 */
[----:B------:R-:W-:Y:S01]  /*2a310*/  PRMT R57, R167, 0x7610, R57 ;  /* 0x00007610a7397816 */ /* 0x000fe20000000039 */
[----:B------:R-:W-:Y:S03]  /*2a320*/  @!P5 STL.S16 [R1+0x118], R167 ;  /* 0x000118a70100d387 */ /* 0x000fe60000100600 */
[----:B------:R-:W-:Y:S02]  /*2a330*/  @!P5 PRMT R64, R57, 0x5410, RZ ;  /* 0x000054103940d816 */ /* 0x000fe400000000ff */
[----:B------:R-:W-:Y:S03]  /*2a340*/  ISETP.GE.U32.AND P5, PT, R217, R142, PT ;  /* 0x0000008ed900720c */ /* 0x000fe60003fa6070 */
[----:B------:R-:W-:Y:S01]  /*2a350*/  ST.E.U16 [R168.64+0xd0], R64 ;  /* 0x0000d040a8007985 */ /* 0x000fe2000c101504 */
[----:B------:R-:W-:Y:S05]  /*2a360*/  @!P6 HADD2 R161, -R63.H0_H0, -RZ.H0_H0 ;  /* 0xa00000ff3fa1e230 */ /* 0x000fea0000000900 */
[----:B------:R-:W-:Y:S01]  /*2a370*/  PRMT R54, R161, 0x7610, R54 ;  /* 0x00007610a1367816 */ /* 0x000fe20000000036 */
[----:B------:R3:W-:Y:S03]  /*2a380*/  @!P6 STL.S16 [R1+0x114], R161 ;  /* 0x000114a10100e387 */ /* 0x0007e60000100600 */
[----:B------:R-:W-:Y:S01]  /*2a390*/  @!P6 PRMT R63, R54, 0x5410, RZ ;  /* 0x00005410363fe816 */ /* 0x000fe200000000ff */
[----:B------:R1:W2:Y:S01]  /*2a3a0*/  LDL.S16 R57, [R1+0xdc] ;  /* 0x0000dc0001397983 */ /* 0x0002a20000100600 */
[----:B------:R-:W-:Y:S01]  /*2a3b0*/  ISETP.GE.U32.AND P6, PT, R217, R141, PT ;  /* 0x0000008dd900720c */ /* 0x000fe20003fc6070 */
[----:B------:R-:W1:Y:S02]  /*2a3c0*/  MUFU.EX2 R54, R184 ;  /* 0x000000b800367308 */ /* 0x000e640000000800 */
[----:B------:R-:W-:Y:S08]  /*2a3d0*/  ST.E.U16 [R168.64+0xd2], R63 ;  /* 0x0000d23fa8007985 */ /* 0x000ff0000c101504 */
[----:B------:R-:W2:Y:S01]  /*2a3e0*/  MUFU.EX2 R184, R190 ;  /* 0x000000be00b87308 */ /* 0x000ea20000000800 */
[----:B---3--:R3:W3:Y:S09]  /*2a3f0*/  LDL.S16 R161, [R1+0xe0] ;  /* 0x0000e00001a17983 */ /* 0x0086f20000100600 */
[----:B------:R2:W2:Y:S01]  /*2a400*/  MUFU.EX2 R190, R207 ;  /* 0x000000cf00be7308 */ /* 0x0004a20000000800 */
[----:B-1----:R-:W-:Y:S01]  /*2a410*/  FADD.FTZ R191, R54, R150 ;  /* 0x0000009636bf7221 */ /* 0x002fe20000010000 */
[----:B------:R-:W-:Y:S04]  /*2a420*/  F2FP.PACK_AB R54, R188, R54 ;  /* 0x00000036bc36723e */ /* 0x000fe800000000ff */
[C---:B------:R-:W-:Y:S01]  /*2a430*/  PRMT R53, R54.reuse, 0x7632, R53 ;  /* 0x0000763236357816 */ /* 0x040fe20000000035 */
[----:B------:R-:W-:Y:S03]  /*2a440*/  @!P4 HADD2 R166, -R54.H0_H0, -RZ.H0_H0 ;  /* 0xa00000ff36a6c230 */ /* 0x000fe60000000900 */
[----:B------:R-:W-:Y:S02]  /*2a450*/  PRMT R133, R54, 0x5410, R53 ;  /* 0x0000541036857816 */ /* 0x000fe40000000035 */
[----:B------:R-:W-:Y:S01]  /*2a460*/  PRMT R165, R166, 0x7610, R165 ;  /* 0x00007610a6a57816 */ /* 0x000fe200000000a5 */
[----:B------:R-:W-:Y:S03]  /*2a470*/  @!P4 STL.S16 [R1+0x100], R166 ;  /* 0x000100a60100c387 */ /* 0x000fe60000100600 */
[----:B------:R-:W-:Y:S05]  /*2a480*/  @!P4 PRMT R54, R165, 0x5410, RZ ;  /* 0x00005410a536c816 */ /* 0x000fea00000000ff */
[----:B------:R-:W-:Y:S01]  /*2a490*/  ST.E.U16 [R172.64+0xce], R54 ;  /* 0x0000ce36ac007985 */ /* 0x000fe2000c101504 */
[----:B----4-:R-:W-:Y:S05]  /*2a4a0*/  @!P3 HADD2 R164, -R53.H0_H0, -RZ.H0_H0 ;  /* 0xa00000ff35a4b230 */ /* 0x010fea0000000900 */
[----:B------:R-:W-:Y:S01]  /*2a4b0*/  PRMT R157, R164, 0x7610, R157 ;  /* 0x00007610a49d7816 */ /* 0x000fe2000000009d */
[----:B------:R-:W-:Y:S03]  /*2a4c0*/  @!P3 STL.S16 [R1+0x110], R164 ;  /* 0x000110a40100b387 */ /* 0x000fe60000100600 */
[----:B------:R-:W-:Y:S02]  /*2a4d0*/  @!P3 PRMT R53, R157, 0x5410, RZ ;  /* 0x000054109d35b816 */ /* 0x000fe400000000ff */
[----:B------:R1:W4:Y:S04]  /*2a4e0*/  LDL.S16 R157, [R1+0xc0] ;  /* 0x0000c000019d7983 */ /* 0x0003280000100600 */
[----:B------:R-:W-:Y:S01]  /*2a4f0*/  ST.E.U16 [R172.64+0xd0], R53 ;  /* 0x0000d035ac007985 */ /* 0x000fe2000c101504 */
[----:B--2---:R-:W-:Y:S02]  /*2a500*/  @!P2 HADD2 R136, -R56.H0_H0, -RZ.H0_H0 ;  /* 0xa00000ff3888a230 */ /* 0x004fe40000000900 */
[----:B------:R-:W-:Y:S03]  /*2a510*/  @!P1 HADD2 R162, -R55.H0_H0, -RZ.H0_H0 ;  /* 0xa00000ff37a29230 */ /* 0x000fe60000000900 */
[----:B------:R-:W-:Y:S01]  /*2a520*/  PRMT R163, R136, 0x7610, R163 ;  /* 0x0000761088a37816 */ /* 0x000fe200000000a3 */
[----:B------:R2:W-:Y:S01]  /*2a530*/  @!P2 STL.S16 [R1+0xf4], R136 ;  /* 0x0000f4880100a387 */ /* 0x0005e20000100600 */
[----:B------:R-:W-:Y:S03]  /*2a540*/  PRMT R154, R162, 0x7610, R154 ;  /* 0x00007610a29a7816 */ /* 0x000fe6000000009a */
[----:B------:R-:W-:Y:S01]  /*2a550*/  @!P1 STL.S16 [R1+0xfc], R162 ;  /* 0x0000fca201009387 */ /* 0x000fe20000100600 */
[----:B--2---:R-:W-:Y:S02]  /*2a560*/  PRMT R136, R56, 0x5410, R55 ;  /* 0x0000541038887816 */ /* 0x004fe40000000037 */
[----:B------:R-:W-:Y:S02]  /*2a570*/  @!P1 PRMT R55, R154, 0x5410, RZ ;  /* 0x000054109a379816 */ /* 0x000fe400000000ff */
[----:B------:R-:W-:Y:S01]  /*2a580*/  @!P2 PRMT R56, R163, 0x5410, RZ ;  /* 0x00005410a338a816 */ /* 0x000fe200000000ff */
[----:B------:R1:W2:Y:S01]  /*2a590*/  LDL.S16 R154, [R1+0xb4] ;  /* 0x0000b400019a7983 */ /* 0x0002a20000100600 */
[----:B------:R-:W-:Y:S02]  /*2a5a0*/  ISETP.GE.U32.AND P2, PT, R217, R52, PT ;  /* 0x00000034d900720c */ /* 0x000fe40003f46070 */
[----:B------:R-:W-:Y:S01]  /*2a5b0*/  LOP3.LUT R52, R51, 0xffff, RZ, 0xc0, !PT ;  /* 0x0000ffff33347812 */ /* 0x000fe200078ec0ff */
[----:B------:R1:W-:Y:S03]  /*2a5c0*/  ST.E.U16 [R170.64+0xd0], R56 ;  /* 0x0000d038aa007985 */ /* 0x0003e6000c101504 */
[----:B------:R-:W-:Y:S01]  /*2a5d0*/  SHF.R.U32.HI R52, RZ, 0x8, R52 ;  /* 0x00000008ff347819 */ /* 0x000fe20000011634 */
[----:B------:R-:W-:Y:S03]  /*2a5e0*/  ST.E.U16 [R170.64+0xd2], R55 ;  /* 0x0000d237aa007985 */ /* 0x000fe6000c101504 */
[----:B------:R-:W-:Y:S01]  /*2a5f0*/  LOP3.LUT R52, R52, 0xffff, RZ, 0xc0, !PT ;  /* 0x0000ffff34347812 */ /* 0x000fe200078ec0ff */
[----:B------:R-:W-:Y:S05]  /*2a600*/  @!P6 HADD2 R57, -R59.H0_H0, -RZ.H0_H0 ;  /* 0xa00000ff3b39e230 */ /* 0x000fea0000000900 */
[----:B------:R-:W-:Y:S02]  /*2a610*/  PRMT R49, R57, 0x7610, R49 ;  /* 0x0000761039317816 */ /* 0x000fe40000000031 */
[----:B-1----:R-:W-:Y:S02]  /*2a620*/  LOP3.LUT R56, R152, R213, RZ, 0x3c, !PT ;  /* 0x000000d598387212 */ /* 0x002fe400078e3cff */
[----:B------:R-:W-:Y:S02]  /*2a630*/  @!P6 PRMT R59, R49, 0x5410, RZ ;  /* 0x00005410313be816 */ /* 0x000fe400000000ff */
[----:B------:R-:W-:Y:S02]  /*2a640*/  LOP3.LUT R49, R50, 0xff, RZ, 0xc0, !PT ;  /* 0x000000ff32317812 */ /* 0x000fe400078ec0ff */
[----:B------:R-:W-:Y:S01]  /*2a650*/  F2FP.PACK_AB R50, R185, R184 ;  /* 0x000000b8b932723e */ /* 0x000fe200000000ff */
[----:B------:R-:W-:Y:S01]  /*2a660*/  ST.E.U16 [R174.64+0xe2], R59 ;  /* 0x0000e23bae007985 */ /* 0x000fe2000c101504 */
[----:B------:R-:W-:Y:S01]  /*2a670*/  ISETP.GE.U32.AND P1, PT, R217, R49, PT ;  /* 0x00000031d900720c */ /* 0x000fe20003f26070 */
[----:B---3--:R-:W-:Y:S05]  /*2a680*/  @!P5 HADD2 R161, -R60.H0_H0, -RZ.H0_H0 ;  /* 0xa00000ff3ca1d230 */ /* 0x008fea0000000900 */
[----:B------:R-:W-:Y:S01]  /*2a690*/  PRMT R77, R161, 0x7610, R77 ;  /* 0x00007610a14d7816 */ /* 0x000fe2000000004d */
[----:B------:R-:W-:Y:S03]  /*2a6a0*/  @!P5 STL.S16 [R1+0xe0], R161 ;  /* 0x0000e0a10100d387 */ /* 0x000fe60000100600 */
[----:B------:R-:W-:Y:S01]  /*2a6b0*/  @!P5 PRMT R60, R77, 0x5410, RZ ;  /* 0x000054104d3cd816 */ /* 0x000fe200000000ff */
[----:B------:R1:W-:Y:S01]  /*2a6c0*/  @!P6 STL.S16 [R1+0xdc], R57 ;  /* 0x0000dc390100e387 */ /* 0x0003e20000100600 */
[C---:B------:R-:W-:Y:S02]  /*2a6d0*/  ISETP.GE.U32.AND P5, PT, R217.reuse, R143, PT ;  /* 0x0000008fd900720c */ /* 0x040fe40003fa6070 */
[----:B------:R-:W-:Y:S01]  /*2a6e0*/  ISETP.GE.U32.AND P6, PT, R217, R144, PT ;  /* 0x00000090d900720c */ /* 0x000fe20003fc6070 */
[----:B------:R3:W3:Y:S04]  /*2a6f0*/  LDL.S16 R142, [R1+0xb0] ;  /* 0x0000b000018e7983 */ /* 0x0006e80000100600 */
[----:B------:R2:W5:Y:S04]  /*2a700*/  LDL.LU R229, [R1+0x344] ;  /* 0x0003440001e57983 */ /* 0x0005680000300800 */
[----:B------:R2:W5:Y:S04]  /*2a710*/  LDL.LU R216, [R1+0x340] ;  /* 0x0003400001d87983 */ /* 0x0005680000300800 */
[----:B------:R-:W-:Y:S04]  /*2a720*/  ST.E.U16 [R174.64+0xe0], R60 ;  /* 0x0000e03cae007985 */ /* 0x000fe8000c101504 */
[----:B-1----:R1:W3:Y:S01]  /*2a730*/  LDL.S16 R57, [R1+0xac] ;  /* 0x0000ac0001397983 */ /* 0x0022e20000100600 */
[----:B----4-:R-:W-:Y:S05]  /*2a740*/  @!P5 HADD2 R157, -R62.H0_H0, -RZ.H0_H0 ;  /* 0xa00000ff3e9dd230 */ /* 0x010fea0000000900 */
[----:B------:R-:W-:Y:S01]  /*2a750*/  PRMT R49, R157, 0x7610, R49 ;  /* 0x000076109d317816 */ /* 0x000fe20000000031 */
[----:B------:R-:W-:Y:S03]  /*2a760*/  @!P5 STL.S16 [R1+0xc0], R157 ;  /* 0x0000c09d0100d387 */ /* 0x000fe60000100600 */
[----:B------:R-:W-:Y:S01]  /*2a770*/  @!P5 PRMT R62, R49, 0x5410, RZ ;  /* 0x00005410313ed816 */ /* 0x000fe200000000ff */
[----:B------:R1:W4:Y:S01]  /*2a780*/  LDL.S16 R141, [R1+0xa8] ;  /* 0x0000a800018d7983 */ /* 0x0003220000100600 */
[----:B------:R-:W-:Y:S02]  /*2a790*/  LOP3.LUT R49, R51, 0xff, RZ, 0xc0, !PT ;  /* 0x000000ff33317812 */ /* 0x000fe400078ec0ff */
[C---:B------:R-:W-:Y:S01]  /*2a7a0*/  ISETP.GE.U32.AND P5, PT, R217.reuse, R146, PT ;  /* 0x00000092d900720c */ /* 0x040fe20003fa6070 */
[----:B------:R-:W-:Y:S01]  /*2a7b0*/  ST.E.U16 [R168.64+0xe0], R62 ;  /* 0x0000e03ea8007985 */ /* 0x000fe2000c101504 */
[----:B------:R-:W-:Y:S02]  /*2a7c0*/  ISETP.GE.U32.AND P3, PT, R217, R49, PT ;  /* 0x00000031d900720c */ /* 0x000fe40003f66070 */
[----:B------:R-:W-:Y:S01]  /*2a7d0*/  PRMT R49, R50, 0x7632, R49 ;  /* 0x0000763232317816 */ /* 0x000fe20000000031 */
[----:B--2---:R-:W-:Y:S05]  /*2a7e0*/  @!P6 HADD2 R154, -R61.H0_H0, -RZ.H0_H0 ;  /* 0xa00000ff3d9ae230 */ /* 0x004fea0000000900 */
[----:B------:R-:W-:Y:S01]  /*2a7f0*/  PRMT R73, R154, 0x7610, R73 ;  /* 0x000076109a497816 */ /* 0x000fe20000000049 */
[----:B------:R-:W-:Y:S03]  /*2a800*/  @!P6 STL.S16 [R1+0xb4], R154 ;  /* 0x0000b49a0100e387 */ /* 0x000fe60000100600 */
[----:B------:R-:W-:Y:S01]  /*2a810*/  @!P6 PRMT R61, R73, 0x5410, RZ ;  /* 0x00005410493de816 */ /* 0x000fe200000000ff */
[----:B------:R1:W2:Y:S01]  /*2a820*/  LDL.S16 R77, [R1+0xa4] ;  /* 0x0000a400014d7983 */ /* 0x0002a20000100600 */
[----:B------:R-:W-:Y:S02]  /*2a830*/  PRMT R73, R50, 0x5410, R49 ;  /* 0x0000541032497816 */ /* 0x000fe40000000031 */
[C---:B------:R-:W-:Y:S01]  /*2a840*/  ISETP.GE.U32.AND P6, PT, R217.reuse, R145, PT ;  /* 0x00000091d900720c */ /* 0x040fe20003fc6070 */
[----:B------:R1:W2:Y:S04]  /*2a850*/  LDL.S16 R75, [R1+0xa0] ;  /* 0x0000a000014b7983 */ /* 0x0002a80000100600 */
[----:B------:R-:W-:Y:S01]  /*2a860*/  ST.E.U16 [R168.64+0xe2], R61 ;  /* 0x0000e23da8007985 */ /* 0x000fe2000c101504 */
[----:B---3--:R-:W-:Y:S05]  /*2a870*/  @!P3 HADD2 R142, -R50.H0_H0, -RZ.H0_H0 ;  /* 0xa00000ff328eb230 */ /* 0x008fea0000000900 */
[----:B------:R-:W-:Y:S01]  /*2a880*/  PRMT R70, R142, 0x7610, R70 ;  /* 0x000076108e467816 */ /* 0x000fe20000000046 */
[----:B------:R-:W-:Y:S03]  /*2a890*/  @!P3 STL.S16 [R1+0xb0], R142 ;  /* 0x0000b08e0100b387 */ /* 0x000fe60000100600 */
[----:B------:R-:W-:Y:S02]  /*2a8a0*/  @!P3 PRMT R50, R70, 0x5410, RZ ;  /* 0x000054104632b816 */ /* 0x000fe400000000ff */
[----:B------:R-:W-:Y:S03]  /*2a8b0*/  ISETP.GE.U32.AND P3, PT, R217, R52, PT ;  /* 0x00000034d900720c */ /* 0x000fe60003f66070 */
[----:B------:R-:W-:Y:S10]  /*2a8c0*/  ST.E.U16 [R172.64+0xde], R50 ;  /* 0x0000de32ac007985 */ /* 0x000ff4000c101504 */
[----:B------:R-:W-:Y:S05]  /*2a8d0*/  @!P3 HADD2 R57, -R49.H0_H0, -RZ.H0_H0 ;  /* 0xa00000ff3139b230 */ /* 0x000fea0000000900 */
[----:B------:R-:W-:Y:S01]  /*2a8e0*/  PRMT R52, R57, 0x7610, R52 ;  /* 0x0000761039347816 */ /* 0x000fe20000000034 */
[----:B------:R3:W-:Y:S03]  /*2a8f0*/  @!P3 STL.S16 [R1+0xac], R57 ;  /* 0x0000ac390100b387 */ /* 0x0007e60000100600 */
[----:B------:R-:W-:Y:S02]  /*2a900*/  @!P3 PRMT R49, R52, 0x5410, RZ ;  /* 0x000054103431b816 */ /* 0x000fe400000000ff */
[--C-:B------:R-:W-:Y:S03]  /*2a910*/  SHF.R.U32.HI R52, RZ, 0x10, R51.reuse ;  /* 0x00000010ff347819 */ /* 0x100fe60000011633 */
[----:B------:R-:W-:Y:S01]  /*2a920*/  ST.E.U16 [R172.64+0xe0], R49 ;  /* 0x0000e031ac007985 */ /* 0x000fe2000c101504 */
[----:B------:R-:W-:Y:S04]  /*2a930*/  LOP3.LUT R52, R52, 0xff, RZ, 0xc0, !PT ;  /* 0x000000ff34347812 */ /* 0x000fe800078ec0ff */
[----:B------:R-:W-:Y:S02]  /*2a940*/  ISETP.GE.U32.AND P4, PT, R217, R52, PT ;  /* 0x00000034d900720c */ /* 0x000fe40003f86070 */
[C---:B------:R-:W-:Y:S02]  /*2a950*/  PRMT R52, R159.reuse, 0x7610, R52 ;  /* 0x000076109f347816 */ /* 0x040fe40000000034 */
[--C-:B---3--:R-:W-:Y:S02]  /*2a960*/  SHF.R.U32.HI R57, RZ, 0x18, R51.reuse ;  /* 0x00000018ff397819 */ /* 0x108fe40000011633 */
[----:B------:R-:W-:Y:S02]  /*2a970*/  PRMT R51, R159, 0x7632, R51 ;  /* 0x000076329f337816 */ /* 0x000fe40000000033 */
[----:B------:R-:W-:Y:S02]  /*2a980*/  ISETP.GE.U32.AND P3, PT, R217, R57, PT ;  /* 0x00000039d900720c */ /* 0x000fe40003f66070 */
[----:B------:R-:W-:Y:S02]  /*2a990*/  PRMT R57, R156, 0x7632, R57 ;  /* 0x000076329c397816 */ /* 0x000fe40000000039 */
[----:B------:R-:W-:Y:S01]  /*2a9a0*/  PRMT R70, R52, 0x5410, R51 ;  /* 0x0000541034467816 */ /* 0x000fe20000000033 */
[----:B----4-:R-:W-:Y:S05]  /*2a9b0*/  @!P4 HADD2 R141, -R52.H0_H0, -RZ.H0_H0 ;  /* 0xa00000ff348dc230 */ /* 0x010fea0000000900 */
[----:B------:R-:W-:Y:S01]  /*2a9c0*/  PRMT R140, R141, 0x7610, R140 ;  /* 0x000076108d8c7816 */ /* 0x000fe2000000008c */
[----:B------:R3:W-:Y:S03]  /*2a9d0*/  @!P4 STL.S16 [R1+0xa8], R141 ;  /* 0x0000a88d0100c387 */ /* 0x0007e60000100600 */
[----:B------:R-:W-:Y:S02]  /*2a9e0*/  @!P4 PRMT R52, R140, 0x5410, RZ ;  /* 0x000054108c34c816 */ /* 0x000fe400000000ff */
[----:B------:R-:W-:Y:S03]  /*2a9f0*/  ISETP.GE.U32.AND P4, PT, R217, R147, PT ;  /* 0x00000093d900720c */ /* 0x000fe60003f86070 */
[----:B------:R-:W-:Y:S01]  /*2aa00*/  ST.E.U16 [R170.64+0xe0], R52 ;  /* 0x0000e034aa007985 */ /* 0x000fe2000c101504 */
[----:B--2---:R-:W-:Y:S02]  /*2aa10*/  @!P3 HADD2 R77, -R51.H0_H0, -RZ.H0_H0 ;  /* 0xa00000ff334db230 */ /* 0x004fe40000000900 */
[----:B------:R-:W-:Y:S03]  /*2aa20*/  @!P6 HADD2 R75, -R58.H0_H0, -RZ.H0_H0 ;  /* 0xa00000ff3a4be230 */ /* 0x000fe60000000900 */
[----:B------:R-:W-:Y:S01]  /*2aa30*/  PRMT R69, R77, 0x7610, R69 ;  /* 0x000076104d457816 */ /* 0x000fe20000000045 */
[----:B------:R-:W-:Y:S01]  /*2aa40*/  @!P3 STL.S16 [R1+0xa4], R77 ;  /* 0x0000a44d0100b387 */ /* 0x000fe20000100600 */
[----:B------:R-:W-:Y:S03]  /*2aa50*/  PRMT R72, R75, 0x7610, R72 ;  /* 0x000076104b487816 */ /* 0x000fe60000000048 */
[----:B------:R2:W-:Y:S01]  /*2aa60*/  @!P6 STL.S16 [R1+0xa0], R75 ;  /* 0x0000a04b0100e387 */ /* 0x0005e20000100600 */
[----:B------:R-:W-:Y:S02]  /*2aa70*/  @!P3 PRMT R51, R69, 0x5410, RZ ;  /* 0x000054104533b816 */ /* 0x000fe400000000ff */
[----:B------:R-:W-:Y:S02]  /*2aa80*/  PRMT R69, R58, 0x5410, R57 ;  /* 0x000054103a457816 */ /* 0x000fe40000000039 */
[----:B------:R-:W-:Y:S01]  /*2aa90*/  @!P6 PRMT R58, R72, 0x5410, RZ ;  /* 0x00005410483ae816 */ /* 0x000fe200000000ff */
[----:B------:R-:W-:Y:S01]  /*2aaa0*/  IMAD.SHL.U32 R72, R246, 0x4, RZ ;  /* 0x00000004f6487824 */ /* 0x000fe200078e00ff */
[C---:B------:R-:W-:Y:S01]  /*2aab0*/  ISETP.GE.U32.AND P6, PT, R217.reuse, R148, PT ;  /* 0x00000094d900720c */ /* 0x040fe20003fc6070 */
[----:B------:R-:W-:Y:S01]  /*2aac0*/  ST.E.U16 [R170.64+0xe2], R51 ;  /* 0x0000e233aa007985 */ /* 0x000fe2000c101504 */
[----:B------:R-:W-:Y:S02]  /*2aad0*/  ISETP.GE.U32.AND P3, PT, R217, R139, PT ;  /* 0x0000008bd900720c */ /* 0x000fe40003f66070 */
[----:B------:R-:W-:Y:S01]  /*2aae0*/  LOP3.LUT R72, R213, R215, R72, 0x96, !PT ;  /* 0x000000d7d5487212 */ /* 0x000fe200078e9648 */
[----:B------:R-:W-:Y:S04]  /*2aaf0*/  ST.E.U16 [R174.64+0xf0], R58 ;  /* 0x0000f03aae007985 */ /* 0x000fe8000c101504 */
[----:B------:R1:W5:Y:S01]  /*2ab00*/  LDL.LU.64 R214, [R1+0x338] ;  /* 0x0003380001d67983 */ /* 0x0003620000300a00 */
[----:B---3--:R-:W-:Y:S05]  /*2ab10*/  IMAD.WIDE.U32 R140, R72, -0x326172a9, RZ ;  /* 0xcd9e8d57488c7825 */ /* 0x008fea00078e00ff */
[----:B------:R-:W-:Y:S01]  /*2ab20*/  LOP3.LUT R68, R141, R232, R210, 0x96, !PT ;  /* 0x000000e88d447212 */ /* 0x000fe200078e96d2 */
[----:B------:R1:W5:Y:S01]  /*2ab30*/  LDL.LU R207, [R1+0x334] ;  /* 0x0003340001cf7983 */ /* 0x0003620000300800 */
[-CC-:B------:R-:W-:Y:S02]  /*2ab40*/  LOP3.LUT R78, R179, R233.reuse, R140.reuse, 0x96, !PT ;  /* 0x000000e9b34e7212 */ /* 0x180fe400078e968c */
[----:B------:R-:W-:Y:S01]  /*2ab50*/  LOP3.LUT R46, R177, R233, R140, 0x96, !PT ;  /* 0x000000e9b12e7212 */ /* 0x000fe200078e968c */
[----:B------:R1:W5:Y:S01]  /*2ab60*/  LDL.LU R204, [R1+0x330] ;  /* 0x0003300001cc7983 */ /* 0x0003620000300800 */
[----:B------:R-:W-:Y:S03]  /*2ab70*/  IMAD.WIDE.U32 R66, R68, -0x2daee0ad, RZ ;  /* 0xd2511f5344427825 */ /* 0x000fe600078e00ff */
[----:B------:R1:W3:Y:S01]  /*2ab80*/  LDL.S16 R159, [R1+0x9c] ;  /* 0x00009c00019f7983 */ /* 0x0002e20000100600 */
[----:B------:R-:W-:Y:S01]  /*2ab90*/  IMAD.WIDE.U32 R46, R46, -0x2daee0ad, RZ ;  /* 0xd2511f532e2e7825 */ /* 0x000fe200078e00ff */
[----:B------:R-:W-:Y:S02]  /*2aba0*/  LOP3.LUT R74, R67, R234, R182, 0x96, !PT ;  /* 0x000000ea434a7212 */ /* 0x000fe400078e96b6 */
[----:B------:R1:W4:Y:S01]  /*2abb0*/  LDL.S16 R158, [R1+0x98] ;  /* 0x00009800019e7983 */ /* 0x0003220000100600 */
[----:B------:R-:W-:Y:S03]  /*2abc0*/  IMAD.WIDE.U32 R78, R78, -0x2daee0ad, RZ ;  /* 0xd2511f534e4e7825 */ /* 0x000fe600078e00ff */
[----:B------:R1:W4:Y:S01]  /*2abd0*/  LDL.S16 R157, [R1+0x94] ;  /* 0x00009400019d7983 */ /* 0x0003220000100600 */
[----:B--2---:R-:W-:Y:S01]  /*2abe0*/  IMAD.WIDE.U32 R74, R74, -0x326172a9, RZ ;  /* 0xcd9e8d574a4a7825 */ /* 0x004fe200078e00ff */
[----:B------:R-:W-:Y:S02]  /*2abf0*/  LOP3.LUT R142, R79, R241, R66, 0x96, !PT ;  /* 0x000000f14f8e7212 */ /* 0x000fe400078e9642 */
[----:B------:R1:W2:Y:S02]  /*2ac00*/  LDL.S16 R156, [R1+0x90] ;  /* 0x00009000019c7983 */ /* 0x0002a40000100600 */
[----:B------:R-:W-:Y:S01]  /*2ac10*/  LOP3.LUT R66, R75, R231, R178, 0x96, !PT ;  /* 0x000000e74b427212 */ /* 0x000fe200078e96b2 */
[----:B------:R-:W-:Y:S01]  /*2ac20*/  IMAD.WIDE.U32 R142, R142, -0x326172a9, RZ ;  /* 0xcd9e8d578e8e7825 */ /* 0x000fe200078e00ff */
[----:B------:R1:W2:Y:S03]  /*2ac30*/  LDL.S16 R155, [R1+0x8c] ;  /* 0x00008c00019b7983 */ /* 0x0002a60000100600 */
[----:B------:R-:W-:Y:S01]  /*2ac40*/  IMAD.WIDE.U32 R66, R66, -0x2daee0ad, RZ ;  /* 0xd2511f5342427825 */ /* 0x000fe200078e00ff */
[----:B------:R-:W-:Y:S01]  /*2ac50*/  LOP3.LUT R74, R143, R240, R74, 0x96, !PT ;  /* 0x000000f08f4a7212 */ /* 0x000fe200078e964a */
[----:B------:R1:W2:Y:S03]  /*2ac60*/  LDL.S16 R154, [R1+0x88] ;  /* 0x00008800019a7983 */ /* 0x0002a60000100600 */
[----:B------:R-:W-:Y:S01]  /*2ac70*/  LOP3.LUT R78, R67, R239, R78, 0x96, !PT ;  /* 0x000000ef434e7212 */ /* 0x000fe200078e964e */
[----:B------:R1:W2:Y:S01]  /*2ac80*/  LDL.S16 R44, [R1+0x70] ;  /* 0x00007000012c7983 */ /* 0x0002a20000100600 */
[----:B------:R-:W-:Y:S01]  /*2ac90*/  IMAD.WIDE.U32 R144, R74, -0x2daee0ad, RZ ;  /* 0xd2511f534a907825 */ /* 0x000fe200078e00ff */
[----:B------:R-:W-:Y:S03]  /*2aca0*/  LOP3.LUT R74, R141, R232, R208, 0x96, !PT ;  /* 0x000000e88d4a7212 */ /* 0x000fe600078e96d0 */
[----:B------:R-:W-:Y:S01]  /*2acb0*/  IMAD.WIDE.U32 R78, R78, -0x326172a9, RZ ;  /* 0xcd9e8d574e4e7825 */ /* 0x000fe200078e00ff */
[----:B------:R-:W-:Y:S03]  /*2acc0*/  LOP3.LUT R42, R145, R236, R66, 0x96, !PT ;  /* 0x000000ec912a7212 */ /* 0x000fe600078e9642 */
[----:B------:R-:W-:Y:S04]  /*2acd0*/  IMAD.WIDE.U32 R74, R74, -0x2daee0ad, RZ ;  /* 0xd2511f534a4a7825 */ /* 0x000fe800078e00ff */
[----:B------:R-:W-:Y:S01]  /*2ace0*/  IMAD.WIDE.U32 R42, R42, -0x326172a9, RZ ;  /* 0xcd9e8d572a2a7825 */ /* 0x000fe200078e00ff */
[----:B------:R-:W-:Y:S02]  /*2acf0*/  LOP3.LUT R66, R75, R234, R180, 0x96, !PT ;  /* 0x000000ea4b427212 */ /* 0x000fe400078e96b4 */
[----:B------:R-:W-:Y:S02]  /*2ad00*/  LOP3.LUT R74, R47, R241, R74, 0x96, !PT ;  /* 0x000000f12f4a7212 */ /* 0x000fe400078e964a */
[----:B------:R-:W-:Y:S01]  /*2ad10*/  LOP3.LUT R41, R42, 0xffff, RZ, 0xc0, !PT ;  /* 0x0000ffff2a297812 */ /* 0x000fe200078ec0ff */
[----:B------:R-:W-:Y:S01]  /*2ad20*/  IMAD.WIDE.U32 R66, R66, -0x326172a9, RZ ;  /* 0xcd9e8d5742427825 */ /* 0x000fe200078e00ff */
[----:B------:R-:W-:Y:S02]  /*2ad30*/  LOP3.LUT R2, R42, 0xff, RZ, 0xc0, !PT ;  /* 0x000000ff2a027812 */ /* 0x000fe400078ec0ff */
[--C-:B------:R-:W-:Y:S01]  /*2ad40*/  SHF.R.U32.HI R68, RZ, 0x10, R42.reuse ;  /* 0x00000010ff447819 */ /* 0x100fe2000001162a */
[----:B------:R-:W-:Y:S01]  /*2ad50*/  IMAD.WIDE.U32 R74, R74, -0x326172a9, RZ ;  /* 0xcd9e8d574a4a7825 */ /* 0x000fe200078e00ff */
[----:B------:R-:W-:Y:S02]  /*2ad60*/  SHF.R.U32.HI R41, RZ, 0x8, R41 ;  /* 0x00000008ff297819 */ /* 0x000fe40000011629 */
[----:B------:R-:W-:Y:S02]  /*2ad70*/  SHF.R.U32.HI R72, RZ, 0x18, R42 ;  /* 0x00000018ff487819 */ /* 0x000fe4000001162a */
[----:B------:R-:W-:Y:S02]  /*2ad80*/  F2FP.PACK_AB R42, R183, R190 ;  /* 0x000000beb72a723e */ /* 0x000fe400000000ff */
[--C-:B------:R-:W-:Y:S02]  /*2ad90*/  PRMT R77, R2, 0x5410, R41.reuse ;  /* 0x00005410024d7816 */ /* 0x100fe40000000029 */
[----:B------:R-:W-:Y:S02]  /*2ada0*/  PRMT R41, R42, 0x7632, R41 ;  /* 0x000076322a297816 */ /* 0x000fe40000000029 */
[----:B------:R-:W-:Y:S02]  /*2adb0*/  F2FP.PACK_AB R2, R192, R181 ;  /* 0x000000b5c002723e */ /* 0x000fe400000000ff */
[----:B------:R-:W-:Y:S02]  /*2adc0*/  PRMT R60, R42, 0x5410, R41 ;  /* 0x000054102a3c7816 */ /* 0x000fe40000000029 */
[C---:B------:R-:W-:Y:S02]  /*2add0*/  PRMT R0, R2.reuse, 0x7632, R0 ;  /* 0x0000763202007816 */ /* 0x040fe40000000000 */
[----:B------:R-:W-:Y:S02]  /*2ade0*/  LOP3.LUT R140, R75, R240, R66, 0x96, !PT ;  /* 0x000000f04b8c7212 */ /* 0x000fe400078e9642 */
[----:B------:R-:W-:Y:S02]  /*2adf0*/  PRMT R61, R2, 0x5410, R0 ;  /* 0x00005410023d7816 */ /* 0x000fe40000000000 */
[----:B------:R-:W-:Y:S01]  /*2ae00*/  LOP3.LUT R65, R43, R242, R78, 0x96, !PT ;  /* 0x000000f22b417212 */ /* 0x000fe200078e964e */
[----:B------:R-:W-:Y:S01]  /*2ae10*/  IMAD.WIDE.U32 R140, R140, -0x2daee0ad, RZ ;  /* 0xd2511f538c8c7825 */ /* 0x000fe200078e00ff */
[----:B---3--:R-:W-:Y:S02]  /*2ae20*/  @!P4 HADD2 R159, -R57.H0_H0, -RZ.H0_H0 ;  /* 0xa00000ff399fc230 */ /* 0x008fe40000000900 */
[----:B----4-:R-:W-:Y:S03]  /*2ae30*/  @!P5 HADD2 R158, -R42.H0_H0, -RZ.H0_H0 ;  /* 0xa00000ff2a9ed230 */ /* 0x010fe60000000900 */
[----:B------:R-:W-:Y:S01]  /*2ae40*/  PRMT R150, R159, 0x7610, R150 ;  /* 0x000076109f967816 */ /* 0x000fe20000000096 */
[----:B------:R-:W-:Y:S01]  /*2ae50*/  @!P4 STL.S16 [R1+0x9c], R159 ;  /* 0x00009c9f0100c387 */ /* 0x000fe20000100600 */
[----:B------:R-:W-:Y:S01]  /*2ae60*/  @!P6 HADD2 R157, -R41.H0_H0, -RZ.H0_H0 ;  /* 0xa00000ff299de230 */ /* 0x000fe20000000900 */
[----:B------:R-:W-:Y:S02]  /*2ae70*/  PRMT R149, R158, 0x7610, R149 ;  /* 0x000076109e957816 */ /* 0x000fe40000000095 */
[----:B------:R-:W-:Y:S01]  /*2ae80*/  @!P5 STL.S16 [R1+0x98], R158 ;  /* 0x0000989e0100d387 */ /* 0x000fe20000100600 */
[----:B------:R-:W-:Y:S01]  /*2ae90*/  @!P4 PRMT R57, R150, 0x5410, RZ ;  /* 0x000054109639c816 */ /* 0x000fe200000000ff */
[----:B--2---:R-:W-:Y:S01]  /*2aea0*/  @!P0 HADD2 R156, -R2.H0_H0, -RZ.H0_H0 ;  /* 0xa00000ff029c8230 */ /* 0x004fe20000000900 */
[----:B------:R-:W-:Y:S01]  /*2aeb0*/  PRMT R148, R157, 0x7610, R148 ;  /* 0x000076109d947816 */ /* 0x000fe20000000094 */
[----:B------:R-:W-:Y:S01]  /*2aec0*/  @!P6 STL.S16 [R1+0x94], R157 ;  /* 0x0000949d0100e387 */ /* 0x000fe20000100600 */
[----:B------:R-:W-:Y:S01]  /*2aed0*/  @!P5 PRMT R42, R149, 0x5410, RZ ;  /* 0x00005410952ad816 */ /* 0x000fe200000000ff */
[----:B------:R-:W-:Y:S01]  /*2aee0*/  @!P2 HADD2 R155, -R0.H0_H0, -RZ.H0_H0 ;  /* 0xa00000ff009ba230 */ /* 0x000fe20000000900 */
[----:B------:R-:W-:Y:S01]  /*2aef0*/  PRMT R147, R156, 0x7610, R147 ;  /* 0x000076109c937816 */ /* 0x000fe20000000093 */
[----:B------:R-:W-:Y:S01]  /*2af00*/  @!P0 STL.S16 [R1+0x90], R156 ;  /* 0x0000909c01008387 */ /* 0x000fe20000100600 */
[----:B------:R-:W-:Y:S02]  /*2af10*/  @!P6 PRMT R41, R148, 0x5410, RZ ;  /* 0x000054109429e816 */ /* 0x000fe400000000ff */
[----:B------:R-:W-:Y:S01]  /*2af20*/  @!P0 PRMT R2, R147, 0x5410, RZ ;  /* 0x0000541093028816 */ /* 0x000fe200000000ff */
[----:B------:R2:W-:Y:S01]  /*2af30*/  ST.E.U16 [R174.64+0xf2], R57 ;  /* 0x0000f239ae007985 */ /* 0x0005e2000c101504 */
[----:B------:R-:W-:Y:S01]  /*2af40*/  PRMT R146, R155, 0x7610, R146 ;  /* 0x000076109b927816 */ /* 0x000fe20000000092 */
[----:B------:R-:W-:Y:S01]  /*2af50*/  @!P1 HADD2 R154, -R40.H0_H0, -RZ.H0_H0 ;  /* 0xa00000ff289a9230 */ /* 0x000fe20000000900 */
[----:B------:R-:W-:Y:S01]  /*2af60*/  IADD3 R245, P0, R174, -0x100, RZ ;  /* 0xffffff00aef57810 */ /* 0x000fe20007f1e0ff */
[----:B------:R-:W-:Y:S01]  /*2af70*/  @!P2 STL.S16 [R1+0x8c], R155 ;  /* 0x00008c9b0100a387 */ /* 0x000fe20000100600 */
[----:B------:R-:W-:Y:S01]  /*2af80*/  @!P2 PRMT R0, R146, 0x5410, RZ ;  /* 0x000054109200a816 */ /* 0x000fe200000000ff */
[----:B------:R-:W-:Y:S01]  /*2af90*/  @!P3 HADD2 R44, -R3.H0_H0, -RZ.H0_H0 ;  /* 0xa00000ff032cb230 */ /* 0x000fe20000000900 */
[----:B------:R-:W-:Y:S01]  /*2afa0*/  PRMT R139, R154, 0x7610, R139 ;  /* 0x000076109a8b7816 */ /* 0x000fe2000000008b */
[----:B------:R3:W-:Y:S01]  /*2afb0*/  ST.E.U16 [R168.64+0xf0], R42 ;  /* 0x0000f02aa8007985 */ /* 0x0007e2000c101504 */
[----:B------:R-:W-:Y:S02]  /*2afc0*/  IADD3.X R243, R175, -0x1, RZ, P0, !PT ;  /* 0xffffffffaff37810 */ /* 0x000fe400007fe4ff */
[----:B------:R-:W-:Y:S01]  /*2afd0*/  PRMT R80, R44, 0x7610, R80 ;  /* 0x000076102c507816 */ /* 0x000fe20000000050 */
[----:B------:R4:W-:Y:S01]  /*2afe0*/  ST.E.U16 [R168.64+0xf2], R41 ;  /* 0x0000f229a8007985 */ /* 0x0009e2000c101504 */
[----:B------:R-:W-:Y:S03]  /*2aff0*/  ISETP.GT.AND P0, PT, R246, R196, PT ;  /* 0x000000c4f600720c */ /* 0x000fe60003f04270 */
[----:B------:R-:W-:Y:S04]  /*2b000*/  @!P1 STL.S16 [R1+0x88], R154 ;  /* 0x0000889a01009387 */ /* 0x000fe80000100600 */
[----:B------:R1:W-:Y:S04]  /*2b010*/  ST.E.U16 [R172.64+0xee], R2 ;  /* 0x0000ee02ac007985 */ /* 0x0003e8000c101504 */
[----:B------:R1:W-:Y:S01]  /*2b020*/  @!P3 STL.S16 [R1+0x70], R44 ;  /* 0x0000702c0100b387 */ /* 0x0003e20000100600 */
[----:B--2---:R-:W-:Y:S03]  /*2b030*/  IMAD.WIDE.U32 R56, R56, -0x326172a9, RZ ;  /* 0xcd9e8d5738387825 */ /* 0x004fe600078e00ff */
[----:B------:R2:W-:Y:S01]  /*2b040*/  ST.E.U16 [R172.64+0xf0], R0 ;  /* 0x0000f000ac007985 */ /* 0x0005e2000c101504 */
[----:B---3--:R-:W-:Y:S02]  /*2b050*/  LOP3.LUT R42, R65, 0xff, RZ, 0xc0, !PT ;  /* 0x000000ff412a7812 */ /* 0x008fe400078ec0ff */
[----:B----4-:R-:W-:Y:S04]  /*2b060*/  LOP3.LUT R41, R68, 0xff, RZ, 0xc0, !PT ;  /* 0x000000ff44297812 */ /* 0x010fe800078ec0ff */
[----:B------:R-:W-:Y:S02]  /*2b070*/  PRMT R49, R41, 0x5410, R72 ;  /* 0x0000541029317816 */ /* 0x000fe40000000048 */
[----:B-1----:R-:W-:Y:S02]  /*2b080*/  PRMT R2, R40, 0x5410, R3 ;  /* 0x0000541028027816 */ /* 0x002fe40000000003 */
[----:B------:R-:W-:Y:S02]  /*2b090*/  LOP3.LUT R44, R67, R231, R176, 0x96, !PT ;  /* 0x000000e7432c7212 */ /* 0x000fe400078e96b0 */
[----:B------:R-:W-:Y:S02]  /*2b0a0*/  @!P3 PRMT R3, R80, 0x5410, RZ ;  /* 0x000054105003b816 */ /* 0x000fe400000000ff */
[----:B------:R-:W-:Y:S01]  /*2b0b0*/  @!P1 PRMT R40, R139, 0x5410, RZ ;  /* 0x000054108b289816 */ /* 0x000fe200000000ff */
[----:B------:R-:W-:Y:S01]  /*2b0c0*/  IMAD.WIDE.U32 R44, R44, -0x2daee0ad, RZ ;  /* 0xd2511f532c2c7825 */ /* 0x000fe200078e00ff */
[----:B--2---:R-:W-:Y:S01]  /*2b0d0*/  LOP3.LUT R0, R65, 0xffff, RZ, 0xc0, !PT ;  /* 0x0000ffff41007812 */ /* 0x004fe200078ec0ff */
[----:B------:R1:W-:Y:S03]  /*2b0e0*/  ST.E.U16 [R170.64+0xf2], R3 ;  /* 0x0000f203aa007985 */ /* 0x0003e6000c101504 */
[----:B------:R-:W-:Y:S01]  /*2b0f0*/  LOP3.LUT R67, R45, R239, R46, 0x96, !PT ;  /* 0x000000ef2d437212 */ /* 0x000fe200078e962e */
[----:B------:R2:W-:Y:S01]  /*2b100*/  ST.E.U16 [R170.64+0xf0], R40 ;  /* 0x0000f028aa007985 */ /* 0x0005e2000c101504 */
[----:B------:R-:W-:Y:S02]  /*2b110*/  LOP3.LUT R44, R141, R236, R44, 0x96, !PT ;  /* 0x000000ec8d2c7212 */ /* 0x000fe400078e962c */
[----:B------:R-:W-:Y:S01]  /*2b120*/  SHF.R.U32.HI R0, RZ, 0x8, R0 ;  /* 0x00000008ff007819 */ /* 0x000fe20000011600 */
[----:B------:R-:W-:Y:S01]  /*2b130*/  LDSM.16.MT88.4 R160, [R205+0x5c00] ;  /* 0x005c0000cda0783b */ /* 0x000fe20000004200 */
[----:B------:R-:W-:Y:S01]  /*2b140*/  PRMT R141, R217, 0x7054, R217 ;  /* 0x00007054d98d7816 */ /* 0x000fe200000000d9 */
[----:B------:R-:W-:Y:S04]  /*2b150*/  IMAD.WIDE.U32 R44, R44, -0x326172a9, RZ ;  /* 0xcd9e8d572c2c7825 */ /* 0x000fe800078e00ff */
[----:B------:R-:W-:Y:S01]  /*2b160*/  IMAD.WIDE.U32 R66, R67, -0x326172a9, RZ ;  /* 0xcd9e8d5743427825 */ /* 0x000fe200078e00ff */
[C---:B------:R-:W-:Y:S02]  /*2b170*/  LOP3.LUT R48, R44.reuse, 0xffff, RZ, 0xc0, !PT ;  /* 0x0000ffff2c307812 */ /* 0x040fe400078ec0ff */
[----:B------:R-:W-:Y:S02]  /*2b180*/  SHF.R.U32.HI R53, RZ, 0x10, R44 ;  /* 0x00000010ff357819 */ /* 0x000fe4000001162c */
[----:B------:R-:W-:Y:S02]  /*2b190*/  LOP3.LUT R55, R44, 0xff, RZ, 0xc0, !PT ;  /* 0x000000ff2c377812 */ /* 0x000fe400078ec0ff */
[----:B------:R-:W-:Y:S02]  /*2b1a0*/  LOP3.LUT R43, R45, R242, R66, 0x96, !PT ;  /* 0x000000f22d2b7212 */ /* 0x000fe400078e9642 */
[----:B------:R-:W-:Y:S02]  /*2b1b0*/  SHF.R.U32.HI R54, RZ, 0x18, R44 ;  /* 0x00000018ff367819 */ /* 0x000fe4000001162c */
[----:B------:R-:W-:Y:S01]  /*2b1c0*/  SHF.R.U32.HI R41, RZ, 0x18, R43 ;  /* 0x00000018ff297819 */ /* 0x000fe2000001162b */
[----:B------:R-:W3:Y:S01]  /*2b1d0*/  LDSM.16.MT88.4 R44, [R205+0x4000] ;  /* 0x00400000cd2c783b */ /* 0x000ee20000004200 */
[----:B-1----:R-:W-:Y:S02]  /*2b1e0*/  LOP3.LUT R3, R53, 0xff, RZ, 0xc0, !PT ;  /* 0x000000ff35037812 */ /* 0x002fe400078ec0ff */
[----:B------:R-:W-:Y:S02]  /*2b1f0*/  LOP3.LUT R66, R67, R238, R74, 0x96, !PT ;  /* 0x000000ee43427212 */ /* 0x000fe400078e964a */
[----:B--2---:R-:W-:Y:S02]  /*2b200*/  SHF.R.U32.HI R40, RZ, 0x8, R48 ;  /* 0x00000008ff287819 */ /* 0x004fe40000011630 */
[----:B------:R-:W-:Y:S02]  /*2b210*/  PRMT R51, R3, 0x5410, R54 ;  /* 0x0000541003337816 */ /* 0x000fe40000000036 */
[--C-:B------:R-:W-:Y:S02]  /*2b220*/  SHF.R.U32.HI R3, RZ, 0x10, R65.reuse ;  /* 0x00000010ff037819 */ /* 0x100fe40000011641 */
[----:B------:R-:W-:Y:S01]  /*2b230*/  PRMT R50, R55, 0x5410, R40 ;  /* 0x0000541037327816 */ /* 0x000fe20000000028 */
[--C-:B------:R-:W-:Y:S01]  /*2b240*/  HSET2.LE.AND R51, R51, R141.reuse, PT ;  /* 0x0000008d33337233 */ /* 0x100fe20003803000 */
[----:B------:R-:W-:Y:S01]  /*2b250*/  SHF.R.U32.HI R65, RZ, 0x18, R65 ;  /* 0x00000018ff417819 */ /* 0x000fe20000011641 */
[----:B------:R-:W1:Y:S01]  /*2b260*/  LDSM.16.MT88.4 R52, [R206+0x4000] ;  /* 0x00400000ce34783b */ /* 0x000e620000004200 */
[----:B------:R-:W-:Y:S01]  /*2b270*/  LOP3.LUT R40, R3, 0xff, RZ, 0xc0, !PT ;  /* 0x000000ff03287812 */ /* 0x000fe200078ec0ff */
[--C-:B------:R-:W-:Y:S01]  /*2b280*/  HSET2.LE.AND R50, R50, R141.reuse, PT ;  /* 0x0000008d32327233 */ /* 0x100fe20003803000 */
[----:B------:R-:W-:Y:S02]  /*2b290*/  PRMT R48, R42, 0x5410, R0 ;  /* 0x000054102a307816 */ /* 0x000fe40000000000 */
[C---:B------:R-:W-:Y:S02]  /*2b2a0*/  LOP3.LUT R0, R43.reuse, 0xffff, RZ, 0xc0, !PT ;  /* 0x0000ffff2b007812 */ /* 0x040fe400078ec0ff */
[----:B------:R-:W-:Y:S02]  /*2b2b0*/  SHF.R.U32.HI R3, RZ, 0x10, R43 ;  /* 0x00000010ff037819 */ /* 0x000fe4000001162b */
[----:B------:R-:W-:Y:S01]  /*2b2c0*/  PRMT R65, R40, 0x5410, R65 ;  /* 0x0000541028417816 */ /* 0x000fe20000000041 */
[--C-:B------:R-:W-:Y:S01]  /*2b2d0*/  HSET2.LE.AND R40, R48, R141.reuse, PT ;  /* 0x0000008d30287233 */ /* 0x100fe20003803000 */
[----:B------:R-:W-:Y:S01]  /*2b2e0*/  LOP3.LUT R42, R43, 0xff, RZ, 0xc0, !PT ;  /* 0x000000ff2b2a7812 */ /* 0x000fe200078ec0ff */
[--C-:B------:R-:W-:Y:S01]  /*2b2f0*/  HSET2.LE.AND R43, R49, R141.reuse, PT ;  /* 0x0000008d312b7233 */ /* 0x100fe20003803000 */
[----:B------:R-:W-:Y:S02]  /*2b300*/  SHF.R.U32.HI R0, RZ, 0x8, R0 ;  /* 0x00000008ff007819 */ /* 0x000fe40000011600 */
[----:B------:R-:W-:Y:S02]  /*2b310*/  LOP3.LUT R3, R3, 0xff, RZ, 0xc0, !PT ;  /* 0x000000ff03037812 */ /* 0x000fe400078ec0ff */
[----:B------:R-:W-:Y:S01]  /*2b320*/  PRMT R0, R42, 0x5410, R0 ;  /* 0x000054102a007816 */ /* 0x000fe20000000000 */
[--C-:B------:R-:W-:Y:S01]  /*2b330*/  HSET2.LE.AND R42, R77, R141.reuse, PT ;  /* 0x0000008d4d2a7233 */ /* 0x100fe20003803000 */
        /* <DEDUP_REMOVED lines=11> */
[-C--:B---3--:R-:W-:Y:S05]  /*2b3f0*/  HMMA.16816.F32 R4, R40, R44.reuse, R4 ;  /* 0x0000002c2804723c */ /* 0x088fea0000001804 */
[----:B------:R-:W-:Y:S02]  /*2b400*/  LOP3.LUT R49, R92, R49, RZ, 0xc0, !PT ;  /* 0x000000315c317212 */ /* 0x000fe400078ec0ff */
[----:B------:R-:W-:Y:S02]  /*2b410*/  LOP3.LUT R0, R179, R233, R56, 0x96, !PT ;  /* 0x000000e9b3007212 */ /* 0x000fe400078e9638 */
[-C--:B------:R-:W-:Y:S03]  /*2b420*/  LOP3.LUT R3, R57, R232.reuse, R208, 0x96, !PT ;  /* 0x000000e839037212 */ /* 0x080fe600078e96d0 */
[----:B------:R-:W-:Y:S01]  /*2b430*/  LOP3.LUT R77, R151, R213, RZ, 0x3c, !PT ;  /* 0x000000d5974d7212 */ /* 0x000fe200078e3cff */
[C---:B------:R-:W-:Y:S04]  /*2b440*/  HMMA.16816.F32 R8, R48.reuse, R44, R8 ;  /* 0x0000002c3008723c */ /* 0x040fe80000001808 */
[----:B------:R-:W-:Y:S03]  /*2b450*/  IMAD.WIDE.U32 R80, R0, -0x2daee0ad, RZ ;  /* 0xd2511f5300507825 */ /* 0x000fe600078e00ff */
[----:B------:R-:W-:Y:S01]  /*2b460*/  LOP3.LUT R44, R57, R232, R210, 0x96, !PT ;  /* 0x000000e8392c7212 */ /* 0x000fe200078e96d2 */
[-C--:B------:R-:W-:Y:S04]  /*2b470*/  HMMA.16816.F32 R12, R48, R46.reuse, R12 ;  /* 0x0000002e300c723c */ /* 0x080fe8000000180c */
[----:B------:R-:W-:Y:S01]  /*2b480*/  LOP3.LUT R57, R177, R233, R56, 0x96, !PT ;  /* 0x000000e9b1397212 */ /* 0x000fe200078e9638 */
[----:B------:R-:W-:Y:S01]  /*2b490*/  IMAD.WIDE.U32 R44, R44, -0x2daee0ad, RZ ;  /* 0xd2511f532c2c7825 */ /* 0x000fe200078e00ff */
[----:B------:R-:W-:Y:S02]  /*2b4a0*/  LOP3.LUT R56, R79, R238, R142, 0x96, !PT ;  /* 0x000000ee4f387212 */ /* 0x000fe400078e968e */
[C---:B------:R-:W-:Y:S04]  /*2b4b0*/  HMMA.16816.F32 R16, R40.reuse, R46, R16 ;  /* 0x0000002e2810723c */ /* 0x040fe80000001810 */
[-C--:B------:R-:W-:Y:S01]  /*2b4c0*/  LOP3.LUT R75, R45, R234.reuse, R182, 0x96, !PT ;  /* 0x000000ea2d4b7212 */ /* 0x080fe200078e96b6 */
[----:B------:R-:W-:Y:S01]  /*2b4d0*/  IMAD.WIDE.U32 R64, R57, -0x2daee0ad, RZ ;  /* 0xd2511f5339407825 */ /* 0x000fe200078e00ff */
[----:B------:R-:W-:Y:S02]  /*2b4e0*/  LOP3.LUT R78, R81, R241, R44, 0x96, !PT ;  /* 0x000000f1514e7212 */ /* 0x000fe400078e962c */
[-C--:B-1----:R-:W-:Y:S04]  /*2b4f0*/  HMMA.16816.F32 R20, R40, R52.reuse, R20 ;  /* 0x000000342814723c */ /* 0x082fe80000001814 */
[----:B------:R-:W-:Y:S04]  /*2b500*/  IMAD.WIDE.U32 R56, R56, -0x2daee0ad, RZ ;  /* 0xd2511f5338387825 */ /* 0x000fe800078e00ff */
[C---:B------:R-:W-:Y:S04]  /*2b510*/  HMMA.16816.F32 R24, R48.reuse, R52, R24 ;  /* 0x000000343018723c */ /* 0x040fe80000001818 */
[C---:B------:R-:W-:Y:S01]  /*2b520*/  LOP3.LUT R46, R56.reuse, 0xffff, RZ, 0xc0, !PT ;  /* 0x0000ffff382e7812 */ /* 0x040fe200078ec0ff */
[----:B------:R-:W-:Y:S01]  /*2b530*/  IMAD.WIDE.U32 R44, R3, -0x2daee0ad, RZ ;  /* 0xd2511f53032c7825 */ /* 0x000fe200078e00ff */
[----:B------:R-:W-:Y:S02]  /*2b540*/  LOP3.LUT R3, R57, R237, R144, 0x96, !PT ;  /* 0x000000ed39037212 */ /* 0x000fe400078e9690 */
[----:B------:R-:W-:Y:S01]  /*2b550*/  LOP3.LUT R47, R56, 0xff, RZ, 0xc0, !PT ;  /* 0x000000ff382f7812 */ /* 0x000fe200078ec0ff */
[-C--:B------:R-:W-:Y:S03]  /*2b560*/  HMMA.16816.F32 R28, R48, R54.reuse, R28 ;  /* 0x00000036301c723c */ /* 0x080fe6000000181c */
[--C-:B------:R-:W-:Y:S01]  /*2b570*/  SHF.R.U32.HI R62, RZ, 0x10, R56.reuse ;  /* 0x00000010ff3e7819 */ /* 0x100fe20000011638 */
[----:B------:R-:W-:Y:S01]  /*2b580*/  IMAD.WIDE.U32 R78, R78, -0x326172a9, RZ ;  /* 0xcd9e8d574e4e7825 */ /* 0x000fe200078e00ff */
[----:B------:R-:W-:Y:S02]  /*2b590*/  SHF.R.U32.HI R67, RZ, 0x18, R56 ;  /* 0x00000018ff437819 */ /* 0x000fe40000011638 */
[----:B------:R-:W-:Y:S01]  /*2b5a0*/  LOP3.LUT R72, R45, R234, R180, 0x96, !PT ;  /* 0x000000ea2d487212 */ /* 0x000fe200078e96b4 */
[----:B------:R-:W1:Y:S01]  /*2b5b0*/  LDSM.16.MT88.4 R56, [R205+0x4400] ;  /* 0x00440000cd38783b */ /* 0x000e620000004200 */
[----:B------:R-:W-:Y:S01]  /*2b5c0*/  LOP3.LUT R82, R65, R241, R44, 0x96, !PT ;  /* 0x000000f141527212 */ /* 0x000fe200078e962c */
[----:B------:R-:W-:Y:S04]  /*2b5d0*/  HMMA.16816.F32 R32, R40, R54, R32 ;  /* 0x000000362820723c */ /* 0x000fe80000001820 */
[----:B------:R-:W-:Y:S01]  /*2b5e0*/  SHF.R.U32.HI R46, RZ, 0x8, R46 ;  /* 0x00000008ff2e7819 */ /* 0x000fe2000001162e */
[----:B------:R-:W-:Y:S01]  /*2b5f0*/  IMAD.WIDE.U32 R44, R66, -0x2daee0ad, RZ ;  /* 0xd2511f53422c7825 */ /* 0x000fe200078e00ff */
[----:B------:R-:W-:Y:S02]  /*2b600*/  LOP3.LUT R53, R3, 0xff, RZ, 0xc0, !PT ;  /* 0x000000ff03357812 */ /* 0x000fe400078ec0ff */
[----:B------:R-:W-:Y:S01]  /*2b610*/  PRMT R68, R47, 0x5410, R46 ;  /* 0x000054102f447816 */ /* 0x000fe2000000002e */
[----:B------:R-:W-:Y:S03]  /*2b620*/  IMAD.WIDE.U32 R54, R72, -0x326172a9, RZ ;  /* 0xcd9e8d5748367825 */ /* 0x000fe600078e00ff */
[----:B------:R-:W-:Y:S01]  /*2b630*/  LOP3.LUT R0, R45, R237, R140, 0x96, !PT ;  /* 0x000000ed2d007212 */ /* 0x000fe200078e968c */
[----:B------:R-:W-:Y:S01]  /*2b640*/  IMAD.WIDE.U32 R82, R82, -0x326172a9, RZ ;  /* 0xcd9e8d5752527825 */ /* 0x000fe200078e00ff */
[C---:B------:R-:W-:Y:S02]  /*2b650*/  LOP3.LUT R45, R44.reuse, 0xffff, RZ, 0xc0, !PT ;  /* 0x0000ffff2c2d7812 */ /* 0x040fe400078ec0ff */
[--C-:B------:R-:W-:Y:S02]  /*2b660*/  SHF.R.U32.HI R63, RZ, 0x10, R44.reuse ;  /* 0x00000010ff3f7819 */ /* 0x100fe4000001162c */
[----:B------:R-:W-:Y:S02]  /*2b670*/  LOP3.LUT R66, R44, 0xff, RZ, 0xc0, !PT ;  /* 0x000000ff2c427812 */ /* 0x000fe400078ec0ff */
[----:B------:R-:W-:Y:S02]  /*2b680*/  SHF.R.U32.HI R65, RZ, 0x18, R44 ;  /* 0x00000018ff417819 */ /* 0x000fe4000001162c */
[----:B------:R-:W-:Y:S02]  /*2b690*/  LOP3.LUT R44, R3, 0xffff, RZ, 0xc0, !PT ;  /* 0x0000ffff032c7812 */ /* 0x000fe400078ec0ff */
[----:B------:R-:W-:Y:S02]  /*2b6a0*/  SHF.R.U32.HI R46, RZ, 0x10, R3 ;  /* 0x00000010ff2e7819 */ /* 0x000fe40000011603 */
[----:B------:R-:W-:Y:S02]  /*2b6b0*/  SHF.R.U32.HI R44, RZ, 0x8, R44 ;  /* 0x00000008ff2c7819 */ /* 0x000fe4000001162c */
[----:B------:R-:W-:Y:S02]  /*2b6c0*/  LOP3.LUT R62, R62, 0xff, RZ, 0xc0, !PT ;  /* 0x000000ff3e3e7812 */ /* 0x000fe400078ec0ff */
[----:B------:R-:W-:Y:S02]  /*2b6d0*/  SHF.R.U32.HI R52, RZ, 0x8, R45 ;  /* 0x00000008ff347819 */ /* 0x000fe4000001162d */
[----:B------:R-:W-:Y:S02]  /*2b6e0*/  SHF.R.U32.HI R45, RZ, 0x18, R3 ;  /* 0x00000018ff2d7819 */ /* 0x000fe40000011603 */
[----:B------:R-:W-:Y:S01]  /*2b6f0*/  LOP3.LUT R3, R46, 0xff, RZ, 0xc0, !PT ;  /* 0x000000ff2e037812 */ /* 0x000fe200078ec0ff */
[--C-:B------:R-:W-:Y:S01]  /*2b700*/  HSET2.LE.AND R46, R68, R141.reuse, PT ;  /* 0x0000008d442e7233 */ /* 0x100fe20003803000 */
[----:B------:R-:W-:Y:S02]  /*2b710*/  PRMT R53, R53, 0x5410, R44 ;  /* 0x0000541035357816 */ /* 0x000fe4000000002c */
[----:B------:R-:W-:Y:S02]  /*2b720*/  SHF.R.U32.HI R44, RZ, 0x10, R0 ;  /* 0x00000010ff2c7819 */ /* 0x000fe40000011600 */
[----:B------:R-:W-:Y:S02]  /*2b730*/  PRMT R62, R62, 0x5410, R67 ;  /* 0x000054103e3e7816 */ /* 0x000fe40000000043 */
[----:B------:R-:W-:Y:S02]  /*2b740*/  PRMT R66, R66, 0x5410, R52 ;  /* 0x0000541042427816 */ /* 0x000fe40000000034 */
[----:B------:R-:W-:Y:S02]  /*2b750*/  PRMT R52, R3, 0x5410, R45 ;  /* 0x0000541003347816 */ /* 0x000fe4000000002d */
[C---:B------:R-:W-:Y:S01]  /*2b760*/  LOP3.LUT R3, R0.reuse, 0xffff, RZ, 0xc0, !PT ;  /* 0x0000ffff00037812 */ /* 0x040fe200078ec0ff */
[--C-:B------:R-:W-:Y:S01]  /*2b770*/  HSET2.LE.AND R42, R66, R141.reuse, PT ;  /* 0x0000008d422a7233 */ /* 0x100fe20003803000 */
[----:B------:R-:W-:Y:S02]  /*2b780*/  LOP3.LUT R47, R63, 0xff, RZ, 0xc0, !PT ;  /* 0x000000ff3f2f7812 */ /* 0x000fe400078ec0ff */
[----:B------:R-:W-:Y:S02]  /*2b790*/  LOP3.LUT R48, R0, 0xff, RZ, 0xc0, !PT ;  /* 0x000000ff00307812 */ /* 0x000fe400078ec0ff */
[----:B------:R-:W-:Y:S02]  /*2b7a0*/  SHF.R.U32.HI R45, RZ, 0x18, R0 ;  /* 0x00000018ff2d7819 */ /* 0x000fe40000011600 */
[----:B------:R-:W-:Y:S01]  /*2b7b0*/  LOP3.LUT R0, R44, 0xff, RZ, 0xc0, !PT ;  /* 0x000000ff2c007812 */ /* 0x000fe200078ec0ff */
[--C-:B------:R-:W-:Y:S01]  /*2b7c0*/  HSET2.LE.AND R44, R53, R141.reuse, PT ;  /* 0x0000008d352c7233 */ /* 0x100fe20003803000 */
[----:B------:R-:W-:Y:S02]  /*2b7d0*/  SHF.R.U32.HI R3, RZ, 0x8, R3 ;  /* 0x00000008ff037819 */ /* 0x000fe40000011603 */
[----:B------:R-:W-:Y:S01]  /*2b7e0*/  PRMT R65, R47, 0x5410, R65 ;  /* 0x000054102f417816 */ /* 0x000fe20000000041 */
[--C-:B------:R-:W-:Y:S01]  /*2b7f0*/  HSET2.LE.AND R47, R62, R141.reuse, PT ;  /* 0x0000008d3e2f7233 */ /* 0x100fe20003803000 */
[----:B------:R-:W-:Y:S01]  /*2b800*/  PRMT R0, R0, 0x5410, R45 ;  /* 0x0000541000007816 */ /* 0x000fe2000000002d */
[--C-:B------:R-:W-:Y:S01]  /*2b810*/  HSET2.LE.AND R45, R52, R141.reuse, PT ;  /* 0x0000008d342d7233 */ /* 0x100fe20003803000 */
[----:B------:R-:W-:Y:S01]  /*2b820*/  PRMT R3, R48, 0x5410, R3 ;  /* 0x0000541030037816 */ /* 0x000fe20000000003 */
[--C-:B------:R-:W-:Y:S01]  /*2b830*/  HSET2.LE.AND R43, R65, R141.reuse, PT ;  /* 0x0000008d412b7233 */ /* 0x100fe20003803000 */
[----:B------:R-:W-:Y:S01]  /*2b840*/  LOP3.LUT R46, R88, R46, RZ, 0xc0, !PT ;  /* 0x0000002e582e7212 */ /* 0x000fe200078ec0ff */
[----:B------:R-:W2:Y:S01]  /*2b850*/  LDSM.16.MT88.4 R48, [R206+0x4400] ;  /* 0x00440000ce30783b */ /* 0x000ea20000004200 */
[----:B------:R-:W-:Y:S01]  /*2b860*/  LOP3.LUT R47, R85, R47, RZ, 0xc0, !PT ;  /* 0x0000002f552f7212 */ /* 0x000fe200078ec0ff */
[--C-:B------:R-:W-:Y:S01]  /*2b870*/  HSET2.LE.AND R40, R3, R141.reuse, PT ;  /* 0x0000008d03287233 */ /* 0x100fe20003803000 */
[----:B------:R-:W-:Y:S01]  /*2b880*/  LOP3.LUT R44, R89, R44, RZ, 0xc0, !PT ;  /* 0x0000002c592c7212 */ /* 0x000fe200078ec0ff */
[--C-:B------:R-:W-:Y:S01]  /*2b890*/  HSET2.LE.AND R41, R0, R141.reuse, PT ;  /* 0x0000008d00297233 */ /* 0x100fe20003803000 */
[----:B------:R-:W-:Y:S01]  /*2b8a0*/  LOP3.LUT R45, R94, R45, RZ, 0xc0, !PT ;  /* 0x0000002d5e2d7212 */ /* 0x000fe200078ec0ff */
[----:B------:R-:W-:Y:S01]  /*2b8b0*/  IMAD.WIDE.U32 R52, R75, -0x326172a9, RZ ;  /* 0xcd9e8d574b347825 */ /* 0x000fe200078e00ff */
[----:B------:R-:W-:Y:S02]  /*2b8c0*/  LOP3.LUT R40, R95, R40, RZ, 0xc0, !PT ;  /* 0x000000285f287212 */ /* 0x000fe400078ec0ff */
[----:B------:R-:W-:Y:S02]  /*2b8d0*/  LOP3.LUT R41, R96, R41, RZ, 0xc0, !PT ;  /* 0x0000002960297212 */ /* 0x000fe400078ec0ff */
[----:B------:R-:W-:Y:S01]  /*2b8e0*/  LOP3.LUT R42, R91, R42, RZ, 0xc0, !PT ;  /* 0x0000002a5b2a7212 */ /* 0x000fe200078ec0ff */
[-C--:B-1----:R-:W-:Y:S05]  /*2b8f0*/  HMMA.16816.F32 R4, R44, R56.reuse, R4 ;  /* 0x000000382c04723c */ /* 0x082fea0000001804 */
[----:B------:R-:W-:Y:S02]  /*2b900*/  LOP3.LUT R43, R93, R43, RZ, 0xc0, !PT ;  /* 0x0000002b5d2b7212 */ /* 0x000fe400078ec0ff */
[-C--:B------:R-:W-:Y:S02]  /*2b910*/  LOP3.LUT R53, R53, R231.reuse, R178, 0x96, !PT ;  /* 0x000000e735357212 */ /* 0x080fe400078e96b2 */
[-C--:B------:R-:W-:Y:S03]  /*2b920*/  LOP3.LUT R0, R79, R240.reuse, R52, 0x96, !PT ;  /* 0x000000f04f007212 */ /* 0x080fe600078e9634 */
[----:B------:R-:W-:Y:S01]  /*2b930*/  LOP3.LUT R54, R83, R240, R54, 0x96, !PT ;  /* 0x000000f053367212 */ /* 0x000fe200078e9636 */
[C---:B------:R-:W-:Y:S04]  /*2b940*/  HMMA.16816.F32 R8, R40.reuse, R56, R8 ;  /* 0x000000382808723c */ /* 0x040fe80000001808 */
[----:B------:R-:W-:Y:S03]  /*2b950*/  IMAD.WIDE.U32 R52, R53, -0x2daee0ad, RZ ;  /* 0xd2511f5335347825 */ /* 0x000fe600078e00ff */
[----:B------:R-:W-:Y:S01]  /*2b960*/  LOP3.LUT R56, R55, R231, R176, 0x96, !PT ;  /* 0x000000e737387212 */ /* 0x000fe200078e96b0 */
[-C--:B------:R-:W-:Y:S04]  /*2b970*/  HMMA.16816.F32 R12, R40, R58.reuse, R12 ;  /* 0x0000003a280c723c */ /* 0x080fe8000000180c */
[----:B------:R-:W-:Y:S04]  /*2b980*/  IMAD.WIDE.U32 R74, R0, -0x2daee0ad, RZ ;  /* 0xd2511f53004a7825 */ /* 0x000fe800078e00ff */
[C---:B------:R-:W-:Y:S04]  /*2b990*/  HMMA.16816.F32 R16, R44.reuse, R58, R16 ;  /* 0x0000003a2c10723c */ /* 0x040fe80000001810 */
[----:B------:R-:W-:Y:S04]  /*2b9a0*/  IMAD.WIDE.U32 R56, R56, -0x2daee0ad, RZ ;  /* 0xd2511f5338387825 */ /* 0x000fe800078e00ff */
[-C--:B--2---:R-:W-:Y:S04]  /*2b9b0*/  HMMA.16816.F32 R20, R44, R48.reuse, R20 ;  /* 0x000000302c14723c */ /* 0x084fe80000001814 */
[-C--:B------:R-:W-:Y:S01]  /*2b9c0*/  LOP3.LUT R62, R57, R239.reuse, R64, 0x96, !PT ;  /* 0x000000ef393e7212 */ /* 0x080fe200078e9640 */
[----:B------:R-:W-:Y:S01]  /*2b9d0*/  IMAD.WIDE.U32 R84, R54, -0x2daee0ad, RZ ;  /* 0xd2511f5336547825 */ /* 0x000fe200078e00ff */
[-C--:B------:R-:W-:Y:S02]  /*2b9e0*/  LOP3.LUT R54, R75, R236.reuse, R52, 0x96, !PT ;  /* 0x000000ec4b367212 */ /* 0x080fe400078e9634 */
[----:B------:R-:W-:Y:S01]  /*2b9f0*/  LOP3.LUT R52, R53, R239, R80, 0x96, !PT ;  /* 0x000000ef35347212 */ /* 0x000fe200078e9650 */
[----:B------:R-:W-:Y:S01]  /*2ba00*/  IMAD.WIDE.U32 R62, R62, -0x326172a9, RZ ;  /* 0xcd9e8d573e3e7825 */ /* 0x000fe200078e00ff */
[C---:B------:R-:W-:Y:S04]  /*2ba10*/  HMMA.16816.F32 R24, R40.reuse, R48, R24 ;  /* 0x000000302818723c */ /* 0x040fe80000001818 */
[----:B------:R-:W-:Y:S01]  /*2ba20*/  LOP3.LUT R53, R85, R236, R56, 0x96, !PT ;  /* 0x000000ec55357212 */ /* 0x000fe200078e9638 */
[----:B------:R-:W-:Y:S03]  /*2ba30*/  IMAD.WIDE.U32 R54, R54, -0x326172a9, RZ ;  /* 0xcd9e8d5736367825 */ /* 0x000fe600078e00ff */
[-C--:B------:R-:W-:Y:S04]  /*2ba40*/  HMMA.16816.F32 R28, R40, R50.reuse, R28 ;  /* 0x00000032281c723c */ /* 0x080fe8000000181c */
[----:B------:R-:W-:Y:S01]  /*2ba50*/  LOP3.LUT R0, R54, 0xffff, RZ, 0xc0, !PT ;  /* 0x0000ffff36007812 */ /* 0x000fe200078ec0ff */
[----:B------:R-:W-:Y:S01]  /*2ba60*/  IMAD.WIDE.U32 R58, R52, -0x326172a9, RZ ;  /* 0xcd9e8d57343a7825 */ /* 0x000fe200078e00ff */
[--C-:B------:R-:W-:Y:S02]  /*2ba70*/  SHF.R.U32.HI R56, RZ, 0x10, R54.reuse ;  /* 0x00000010ff387819 */ /* 0x100fe40000011636 */
[----:B------:R-:W-:Y:S01]  /*2ba80*/  LOP3.LUT R65, R54, 0xff, RZ, 0xc0, !PT ;  /* 0x000000ff36417812 */ /* 0x000fe200078ec0ff */
[----:B------:R-:W-:Y:S01]  /*2ba90*/  IMAD.WIDE.U32 R52, R53, -0x326172a9, RZ ;  /* 0xcd9e8d5735347825 */ /* 0x000fe200078e00ff */
[----:B------:R-:W-:Y:S04]  /*2baa0*/  HMMA.16816.F32 R32, R44, R50, R32 ;  /* 0x000000322c20723c */ /* 0x000fe80000001820 */
[----:B------:R-:W-:Y:S02]  /*2bab0*/  SHF.R.U32.HI R64, RZ, 0x18, R54 ;  /* 0x00000018ff407819 */ /* 0x000fe40000011636 */
[-C--:B------:R-:W-:Y:S02]  /*2bac0*/  LOP3.LUT R3, R55, R242.reuse, R58, 0x96, !PT ;  /* 0x000000f237037212 */ /* 0x080fe400078e963a */
[----:B------:R-:W-:Y:S04]  /*2bad0*/  LOP3.LUT R55, R52, 0xffff, RZ, 0xc0, !PT ;  /* 0x0000ffff34377812 */ /* 0x000fe800078ec0ff */
[----:B------:R-:W-:Y:S02]  /*2bae0*/  SHF.R.U32.HI R57, RZ, 0x8, R0 ;  /* 0x00000008ff397819 */ /* 0x000fe40000011600 */
[----:B------:R-:W-:Y:S02]  /*2baf0*/  LOP3.LUT R54, R56, 0xff, RZ, 0xc0, !PT ;  /* 0x000000ff38367812 */ /* 0x000fe400078ec0ff */
[----:B------:R-:W-:Y:S02]  /*2bb00*/  LOP3.LUT R58, R52, 0xff, RZ, 0xc0, !PT ;  /* 0x000000ff343a7812 */ /* 0x000fe400078ec0ff */
[----:B------:R-:W-:Y:S02]  /*2bb10*/  SHF.R.U32.HI R66, RZ, 0x10, R52 ;  /* 0x00000010ff427819 */ /* 0x000fe40000011634 */
[----:B------:R-:W-:Y:S02]  /*2bb20*/  LOP3.LUT R0, R53, R242, R62, 0x96, !PT ;  /* 0x000000f235007212 */ /* 0x000fe400078e963e */
[----:B------:R-:W-:Y:S02]  /*2bb30*/  SHF.R.U32.HI R56, RZ, 0x8, R55 ;  /* 0x00000008ff387819 */ /* 0x000fe40000011637 */
[----:B------:R-:W-:Y:S02]  /*2bb40*/  SHF.R.U32.HI R67, RZ, 0x18, R52 ;  /* 0x00000018ff437819 */ /* 0x000fe40000011634 */
[----:B------:R-:W-:Y:S02]  /*2bb50*/  PRMT R68, R65, 0x5410, R57 ;  /* 0x0000541041447816 */ /* 0x000fe40000000039 */
[----:B------:R-:W-:Y:S02]  /*2bb60*/  PRMT R65, R54, 0x5410, R64 ;  /* 0x0000541036417816 */ /* 0x000fe40000000040 */
[C---:B------:R-:W-:Y:S01]  /*2bb70*/  LOP3.LUT R48, R3.reuse, 0xffff, RZ, 0xc0, !PT ;  /* 0x0000ffff03307812 */ /* 0x040fe200078ec0ff */
[----:B------:R-:W1:Y:S01]  /*2bb80*/  LDSM.16.MT88.4 R52, [R205+0x4800] ;  /* 0x00480000cd34783b */ /* 0x000e620000004200 */
[--C-:B------:R-:W-:Y:S01]  /*2bb90*/  SHF.R.U32.HI R49, RZ, 0x10, R3.reuse ;  /* 0x00000010ff317819 */ /* 0x100fe20000011603 */
[--C-:B------:R-:W-:Y:S01]  /*2bba0*/  HSET2.LE.AND R42, R68, R141.reuse, PT ;  /* 0x0000008d442a7233 */ /* 0x100fe20003803000 */
[----:B------:R-:W-:Y:S01]  /*2bbb0*/  PRMT R72, R58, 0x5410, R56 ;  /* 0x000054103a487816 */ /* 0x000fe20000000038 */
[--C-:B------:R-:W-:Y:S01]  /*2bbc0*/  HSET2.LE.AND R43, R65, R141.reuse, PT ;  /* 0x0000008d412b7233 */ /* 0x100fe20003803000 */
[----:B------:R-:W-:Y:S02]  /*2bbd0*/  LOP3.LUT R64, R3, 0xff, RZ, 0xc0, !PT ;  /* 0x000000ff03407812 */ /* 0x000fe400078ec0ff */
[----:B------:R-:W-:Y:S02]  /*2bbe0*/  SHF.R.U32.HI R58, RZ, 0x18, R3 ;  /* 0x00000018ff3a7819 */ /* 0x000fe40000011603 */
[C---:B------:R-:W-:Y:S02]  /*2bbf0*/  LOP3.LUT R56, R0.reuse, 0xffff, RZ, 0xc0, !PT ;  /* 0x0000ffff00387812 */ /* 0x040fe400078ec0ff */
[----:B------:R-:W-:Y:S02]  /*2bc00*/  SHF.R.U32.HI R57, RZ, 0x8, R48 ;  /* 0x00000008ff397819 */ /* 0x000fe40000011630 */
[----:B------:R-:W-:Y:S02]  /*2bc10*/  LOP3.LUT R49, R49, 0xff, RZ, 0xc0, !PT ;  /* 0x000000ff31317812 */ /* 0x000fe400078ec0ff */
[----:B------:R-:W-:Y:S02]  /*2bc20*/  LOP3.LUT R3, R0, 0xff, RZ, 0xc0, !PT ;  /* 0x000000ff00037812 */ /* 0x000fe400078ec0ff */
[----:B------:R-:W-:Y:S02]  /*2bc30*/  SHF.R.U32.HI R48, RZ, 0x8, R56 ;  /* 0x00000008ff307819 */ /* 0x000fe40000011638 */
[----:B------:R-:W-:Y:S02]  /*2bc40*/  PRMT R57, R64, 0x5410, R57 ;  /* 0x0000541040397816 */ /* 0x000fe40000000039 */
[----:B------:R-:W-:Y:S02]  /*2bc50*/  PRMT R58, R49, 0x5410, R58 ;  /* 0x00005410313a7816 */ /* 0x000fe4000000003a */
[----:B------:R-:W-:Y:S01]  /*2bc60*/  SHF.R.U32.HI R49, RZ, 0x10, R0 ;  /* 0x00000010ff317819 */ /* 0x000fe20000011600 */
[--C-:B------:R-:W-:Y:S01]  /*2bc70*/  HSET2.LE.AND R40, R57, R141.reuse, PT ;  /* 0x0000008d39287233 */ /* 0x100fe20003803000 */
[----:B------:R-:W-:Y:S01]  /*2bc80*/  LOP3.LUT R62, R66, 0xff, RZ, 0xc0, !PT ;  /* 0x000000ff423e7812 */ /* 0x000fe200078ec0ff */
[--C-:B------:R-:W-:Y:S01]  /*2bc90*/  HSET2.LE.AND R41, R58, R141.reuse, PT ;  /* 0x0000008d3a297233 */ /* 0x100fe20003803000 */
[----:B------:R-:W-:Y:S02]  /*2bca0*/  PRMT R48, R3, 0x5410, R48 ;  /* 0x0000541003307816 */ /* 0x000fe40000000030 */
[----:B------:R-:W-:Y:S02]  /*2bcb0*/  SHF.R.U32.HI R3, RZ, 0x18, R0 ;  /* 0x00000018ff037819 */ /* 0x000fe40000011600 */
[----:B------:R-:W-:Y:S01]  /*2bcc0*/  LOP3.LUT R0, R49, 0xff, RZ, 0xc0, !PT ;  /* 0x000000ff31007812 */ /* 0x000fe200078ec0ff */
[--C-:B------:R-:W-:Y:S01]  /*2bcd0*/  HSET2.LE.AND R44, R48, R141.reuse, PT ;  /* 0x0000008d302c7233 */ /* 0x100fe20003803000 */
        /* <DEDUP_REMOVED lines=13> */
[-C--:B-1----:R-:W-:Y:S05]  /*2bdb0*/  HMMA.16816.F32 R4, R40, R52.reuse, R4 ;  /* 0x000000342804723c */ /* 0x082fea0000001804 */
[----:B------:R-:W-:Y:S02]  /*2bdc0*/  LOP3.LUT R45, R104, R45, RZ, 0xc0, !PT ;  /* 0x0000002d682d7212 */ /* 0x000fe400078ec0ff */
[----:B------:R-:W-:Y:S02]  /*2bdd0*/  LOP3.LUT R56, R153, R213, RZ, 0x3c, !PT ;  /* 0x000000d599387212 */ /* 0x000fe400078e3cff */
[----:B------:R-:W-:Y:S01]  /*2bde0*/  LOP3.LUT R62, R63, R238, R82, 0x96, !PT ;  /* 0x000000ee3f3e7212 */ /* 0x000fe200078e9652 */
[----:B------:R1:W5:Y:S02]  /*2bdf0*/  LDL.LU.64 R212, [R1+0x328] ;  /* 0x0003280001d47983 */ /* 0x0003640000300a00 */
[C---:B------:R-:W-:Y:S04]  /*2be00*/  HMMA.16816.F32 R8, R44.reuse, R52, R8 ;  /* 0x000000342c08723c */ /* 0x040fe80000001808 */
[----:B------:R-:W-:Y:S04]  /*2be10*/  IMAD.WIDE.U32 R56, R56, -0x326172a9, RZ ;  /* 0xcd9e8d5738387825 */ /* 0x000fe800078e00ff */
[-C--:B------:R-:W-:Y:S04]  /*2be20*/  HMMA.16816.F32 R12, R44, R54.reuse, R12 ;  /* 0x000000362c0c723c */ /* 0x080fe8000000180c */
[-C--:B------:R-:W-:Y:S02]  /*2be30*/  LOP3.LUT R52, R57, R232.reuse, R210, 0x96, !PT ;  /* 0x000000e839347212 */ /* 0x080fe400078e96d2 */
[-C--:B------:R-:W-:Y:S02]  /*2be40*/  LOP3.LUT R0, R179, R233.reuse, R56, 0x96, !PT ;  /* 0x000000e9b3007212 */ /* 0x080fe400078e9638 */
[----:B------:R-:W-:Y:S01]  /*2be50*/  LOP3.LUT R3, R57, R232, R208, 0x96, !PT ;  /* 0x000000e839037212 */ /* 0x000fe200078e96d0 */
[C---:B------:R-:W-:Y:S04]  /*2be60*/  HMMA.16816.F32 R16, R40.reuse, R54, R16 ;  /* 0x000000362810723c */ /* 0x040fe80000001810 */
[----:B------:R-:W-:Y:S01]  /*2be70*/  LOP3.LUT R57, R177, R233, R56, 0x96, !PT ;  /* 0x000000e9b1397212 */ /* 0x000fe200078e9638 */
[----:B------:R-:W-:Y:S01]  /*2be80*/  IMAD.WIDE.U32 R52, R52, -0x2daee0ad, RZ ;  /* 0xd2511f5334347825 */ /* 0x000fe200078e00ff */
[----:B------:R-:W-:Y:S02]  /*2be90*/  LOP3.LUT R56, R59, R238, R78, 0x96, !PT ;  /* 0x000000ee3b387212 */ /* 0x000fe400078e964e */
[-C--:B--2---:R-:W-:Y:S04]  /*2bea0*/  HMMA.16816.F32 R20, R40, R48.reuse, R20 ;  /* 0x000000302814723c */ /* 0x084fe80000001814 */
[-C--:B------:R-:W-:Y:S01]  /*2beb0*/  LOP3.LUT R72, R53, R234.reuse, R182, 0x96, !PT ;  /* 0x000000ea35487212 */ /* 0x080fe200078e96b6 */
[----:B------:R-:W-:Y:S03]  /*2bec0*/  IMAD.WIDE.U32 R66, R57, -0x2daee0ad, RZ ;  /* 0xd2511f5339427825 */ /* 0x000fe600078e00ff */
[C---:B------:R-:W-:Y:S04]  /*2bed0*/  HMMA.16816.F32 R24, R44.reuse, R48, R24 ;  /* 0x000000302c18723c */ /* 0x040fe80000001818 */
[----:B------:R-:W-:Y:S04]  /*2bee0*/  IMAD.WIDE.U32 R56, R56, -0x2daee0ad, RZ ;  /* 0xd2511f5338387825 */ /* 0x000fe800078e00ff */
[-C--:B------:R-:W-:Y:S04]  /*2bef0*/  HMMA.16816.F32 R28, R44, R50.reuse, R28 ;  /* 0x000000322c1c723c */ /* 0x080fe8000000181c */
[----:B------:R-:W-:Y:S01]  /*2bf00*/  LOP3.LUT R54, R56, 0xffff, RZ, 0xc0, !PT ;  /* 0x0000ffff38367812 */ /* 0x000fe200078ec0ff */
[----:B------:R-:W-:Y:S01]  /*2bf10*/  IMAD.WIDE.U32 R80, R0, -0x2daee0ad, RZ ;  /* 0xd2511f5300507825 */ /* 0x000fe200078e00ff */
[----:B------:R-:W-:Y:S02]  /*2bf20*/  LOP3.LUT R55, R56, 0xff, RZ, 0xc0, !PT ;  /* 0x000000ff38377812 */ /* 0x000fe400078ec0ff */
[----:B------:R-:W-:Y:S01]  /*2bf30*/  SHF.R.U32.HI R54, RZ, 0x8, R54 ;  /* 0x00000008ff367819 */ /* 0x000fe20000011636 */
[----:B------:R-:W-:Y:S04]  /*2bf40*/  HMMA.16816.F32 R32, R40, R50, R32 ;  /* 0x000000322820723c */ /* 0x000fe80000001820 */
[----:B------:R-:W-:Y:S01]  /*2bf50*/  LOP3.LUT R78, R81, R241, R52, 0x96, !PT ;  /* 0x000000f1514e7212 */ /* 0x000fe200078e9634 */
[----:B------:R-:W-:Y:S01]  /*2bf60*/  IMAD.WIDE.U32 R52, R3, -0x2daee0ad, RZ ;  /* 0xd2511f5303347825 */ /* 0x000fe200078e00ff */
[----:B------:R-:W-:Y:S02]  /*2bf70*/  LOP3.LUT R3, R57, R237, R74, 0x96, !PT ;  /* 0x000000ed39037212 */ /* 0x000fe400078e964a */
[----:B------:R-:W-:Y:S01]  /*2bf80*/  SHF.R.U32.HI R65, RZ, 0x18, R56 ;  /* 0x00000018ff417819 */ /* 0x000fe20000011638 */
[----:B------:R-:W-:Y:S03]  /*2bf90*/  IMAD.WIDE.U32 R78, R78, -0x326172a9, RZ ;  /* 0xcd9e8d574e4e7825 */ /* 0x000fe600078e00ff */
[----:B------:R-:W-:Y:S02]  /*2bfa0*/  LOP3.LUT R68, R53, R234, R180, 0x96, !PT ;  /* 0x000000ea35447212 */ /* 0x000fe400078e96b4 */
[----:B------:R-:W-:Y:S01]  /*2bfb0*/  LOP3.LUT R86, R67, R241, R52, 0x96, !PT ;  /* 0x000000f143567212 */ /* 0x000fe200078e9634 */
[----:B------:R-:W-:Y:S01]  /*2bfc0*/  IMAD.WIDE.U32 R52, R62, -0x2daee0ad, RZ ;  /* 0xd2511f533e347825 */ /* 0x000fe200078e00ff */
[----:B------:R-:W-:Y:S02]  /*2bfd0*/  PRMT R67, R55, 0x5410, R54 ;  /* 0x0000541037437816 */ /* 0x000fe40000000036 */
[----:B------:R-:W-:Y:S01]  /*2bfe0*/  SHF.R.U32.HI R62, RZ, 0x10, R56 ;  /* 0x00000010ff3e7819 */ /* 0x000fe20000011638 */
[----:B------:R-:W-:Y:S01]  /*2bff0*/  IMAD.WIDE.U32 R86, R86, -0x326172a9, RZ ;  /* 0xcd9e8d5756567825 */ /* 0x000fe200078e00ff */
[----:B------:R-:W-:Y:S01]  /*2c000*/  LOP3.LUT R0, R53, R237, R84, 0x96, !PT ;  /* 0x000000ed35007212 */ /* 0x000fe200078e9654 */
[--C-:B------:R-:W-:Y:S01]  /*2c010*/  HSET2.LE.AND R46, R67, R141.reuse, PT ;  /* 0x0000008d432e7233 */ /* 0x100fe20003803000 */
[C---:B------:R-:W-:Y:S02]  /*2c020*/  LOP3.LUT R53, R52.reuse, 0xffff, RZ, 0xc0, !PT ;  /* 0x0000ffff34357812 */ /* 0x040fe400078ec0ff */
[--C-:B------:R-:W-:Y:S02]  /*2c030*/  SHF.R.U32.HI R57, RZ, 0x10, R52.reuse ;  /* 0x00000010ff397819 */ /* 0x100fe40000011634 */
[----:B------:R-:W-:Y:S02]  /*2c040*/  LOP3.LUT R64, R52, 0xff, RZ, 0xc0, !PT ;  /* 0x000000ff34407812 */ /* 0x000fe400078ec0ff */
[----:B------:R-:W-:Y:S02]  /*2c050*/  SHF.R.U32.HI R63, RZ, 0x18, R52 ;  /* 0x00000018ff3f7819 */ /* 0x000fe40000011634 */
[----:B------:R-:W-:Y:S02]  /*2c060*/  SHF.R.U32.HI R58, RZ, 0x8, R53 ;  /* 0x00000008ff3a7819 */ /* 0x000fe40000011635 */
[C---:B------:R-:W-:Y:S01]  /*2c070*/  LOP3.LUT R48, R3.reuse, 0xffff, RZ, 0xc0, !PT ;  /* 0x0000ffff03307812 */ /* 0x040fe200078ec0ff */
[----:B------:R-:W2:Y:S01]  /*2c080*/  LDSM.16.MT88.4 R52, [R205+0x4c00] ;  /* 0x004c0000cd34783b */ /* 0x000ea20000004200 */
[--C-:B------:R-:W-:Y:S02]  /*2c090*/  SHF.R.U32.HI R56, RZ, 0x10, R3.reuse ;  /* 0x00000010ff387819 */ /* 0x100fe40000011603 */
[----:B------:R-:W-:Y:S02]  /*2c0a0*/  LOP3.LUT R62, R62, 0xff, RZ, 0xc0, !PT ;  /* 0x000000ff3e3e7812 */ /* 0x000fe400078ec0ff */
[----:B------:R-:W-:Y:S02]  /*2c0b0*/  LOP3.LUT R59, R3, 0xff, RZ, 0xc0, !PT ;  /* 0x000000ff033b7812 */ /* 0x000fe400078ec0ff */
[----:B------:R-:W-:Y:S02]  /*2c0c0*/  SHF.R.U32.HI R49, RZ, 0x18, R3 ;  /* 0x00000018ff317819 */ /* 0x000fe40000011603 */
[----:B------:R-:W-:Y:S02]  /*2c0d0*/  SHF.R.U32.HI R48, RZ, 0x8, R48 ;  /* 0x00000008ff307819 */ /* 0x000fe40000011630 */
[----:B------:R-:W-:Y:S02]  /*2c0e0*/  LOP3.LUT R3, R56, 0xff, RZ, 0xc0, !PT ;  /* 0x000000ff38037812 */ /* 0x000fe400078ec0ff */
[----:B------:R-:W-:Y:S02]  /*2c0f0*/  SHF.R.U32.HI R44, RZ, 0x10, R0 ;  /* 0x00000010ff2c7819 */ /* 0x000fe40000011600 */
[----:B------:R-:W-:Y:S02]  /*2c100*/  PRMT R62, R62, 0x5410, R65 ;  /* 0x000054103e3e7816 */ /* 0x000fe40000000041 */
[----:B------:R-:W-:Y:S02]  /*2c110*/  PRMT R59, R59, 0x5410, R48 ;  /* 0x000054103b3b7816 */ /* 0x000fe40000000030 */
[----:B------:R-:W-:Y:S01]  /*2c120*/  PRMT R49, R3, 0x5410, R49 ;  /* 0x0000541003317816 */ /* 0x000fe20000000031 */
[--C-:B------:R-:W-:Y:S01]  /*2c130*/  HSET2.LE.AND R47, R62, R141.reuse, PT ;  /* 0x0000008d3e2f7233 */ /* 0x100fe20003803000 */
[C---:B------:R-:W-:Y:S02]  /*2c140*/  LOP3.LUT R3, R0.reuse, 0xffff, RZ, 0xc0, !PT ;  /* 0x0000ffff00037812 */ /* 0x040fe400078ec0ff */
[----:B------:R-:W-:Y:S02]  /*2c150*/  LOP3.LUT R48, R0, 0xff, RZ, 0xc0, !PT ;  /* 0x000000ff00307812 */ /* 0x000fe400078ec0ff */
[----:B------:R-:W-:Y:S02]  /*2c160*/  SHF.R.U32.HI R45, RZ, 0x18, R0 ;  /* 0x00000018ff2d7819 */ /* 0x000fe40000011600 */
[----:B------:R-:W-:Y:S01]  /*2c170*/  LOP3.LUT R0, R44, 0xff, RZ, 0xc0, !PT ;  /* 0x000000ff2c007812 */ /* 0x000fe200078ec0ff */
[--C-:B------:R-:W-:Y:S01]  /*2c180*/  HSET2.LE.AND R44, R59, R141.reuse, PT ;  /* 0x0000008d3b2c7233 */ /* 0x100fe20003803000 */
[----:B------:R-:W-:Y:S02]  /*2c190*/  LOP3.LUT R57, R57, 0xff, RZ, 0xc0, !PT ;  /* 0x000000ff39397812 */ /* 0x000fe400078ec0ff */
[----:B------:R-:W-:Y:S02]  /*2c1a0*/  SHF.R.U32.HI R3, RZ, 0x8, R3 ;  /* 0x00000008ff037819 */ /* 0x000fe40000011603 */
[----:B------:R-:W-:Y:S01]  /*2c1b0*/  PRMT R0, R0, 0x5410, R45 ;  /* 0x0000541000007816 */ /* 0x000fe2000000002d */
[--C-:B------:R-:W-:Y:S01]  /*2c1c0*/  HSET2.LE.AND R45, R49, R141.reuse, PT ;  /* 0x0000008d312d7233 */ /* 0x100fe20003803000 */
[----:B------:R-:W-:Y:S02]  /*2c1d0*/  PRMT R58, R64, 0x5410, R58 ;  /* 0x00005410403a7816 */ /* 0x000fe4000000003a */
[----:B------:R-:W-:Y:S01]  /*2c1e0*/  PRMT R57, R57, 0x5410, R63 ;  /* 0x0000541039397816 */ /* 0x000fe2000000003f */
[--C-:B------:R-:W-:Y:S01]  /*2c1f0*/  HSET2.LE.AND R41, R0, R141.reuse, PT ;  /* 0x0000008d00297233 */ /* 0x100fe20003803000 */
[----:B------:R-:W-:Y:S01]  /*2c200*/  PRMT R3, R48, 0x5410, R3 ;  /* 0x0000541030037816 */ /* 0x000fe20000000003 */
[--C-:B------:R-:W-:Y:S01]  /*2c210*/  HSET2.LE.AND R42, R58, R141.reuse, PT ;  /* 0x0000008d3a2a7233 */ /* 0x100fe20003803000 */
[----:B------:R-:W-:Y:S01]  /*2c220*/  LOP3.LUT R46, R106, R46, RZ, 0xc0, !PT ;  /* 0x0000002e6a2e7212 */ /* 0x000fe200078ec0ff */
[----:B------:R-:W3:Y:S01]  /*2c230*/  LDSM.16.MT88.4 R48, [R206+0x4c00] ;  /* 0x004c0000ce30783b */ /* 0x000ee20000004200 */
[----:B------:R-:W-:Y:S01]  /*2c240*/  LOP3.LUT R47, R105, R47, RZ, 0xc0, !PT ;  /* 0x0000002f692f7212 */ /* 0x000fe200078ec0ff */
[----:B------:R-:W-:Y:S01]  /*2c250*/  IMAD.WIDE.U32 R58, R68, -0x326172a9, RZ ;  /* 0xcd9e8d57443a7825 */ /* 0x000fe200078e00ff */
[----:B------:R-:W-:Y:S01]  /*2c260*/  LOP3.LUT R44, R108, R44, RZ, 0xc0, !PT ;  /* 0x0000002c6c2c7212 */ /* 0x000fe200078ec0ff */
[--C-:B------:R-:W-:Y:S01]  /*2c270*/  HSET2.LE.AND R40, R3, R141.reuse, PT ;  /* 0x0000008d03287233 */ /* 0x100fe20003803000 */
[----:B------:R-:W-:Y:S01]  /*2c280*/  LOP3.LUT R45, R112, R45, RZ, 0xc0, !PT ;  /* 0x0000002d702d7212 */ /* 0x000fe200078ec0ff */
[--C-:B------:R-:W-:Y:S01]  /*2c290*/  HSET2.LE.AND R43, R57, R141.reuse, PT ;  /* 0x0000008d392b7233 */ /* 0x100fe20003803000 */
[----:B------:R-:W-:Y:S01]  /*2c2a0*/  LOP3.LUT R41, R110, R41, RZ, 0xc0, !PT ;  /* 0x000000296e297212 */ /* 0x000fe200078ec0ff */
[----:B------:R-:W-:Y:S01]  /*2c2b0*/  IMAD.WIDE.U32 R56, R72, -0x326172a9, RZ ;  /* 0xcd9e8d5748387825 */ /* 0x000fe200078e00ff */
[----:B------:R-:W-:Y:S02]  /*2c2c0*/  LOP3.LUT R40, R111, R40, RZ, 0xc0, !PT ;  /* 0x000000286f287212 */ /* 0x000fe400078ec0ff */
[----:B------:R-:W-:Y:S01]  /*2c2d0*/  LOP3.LUT R42, R107, R42, RZ, 0xc0, !PT ;  /* 0x0000002a6b2a7212 */ /* 0x000fe200078ec0ff */
[-C--:B--2---:R-:W-:Y:S05]  /*2c2e0*/  HMMA.16816.F32 R4, R44, R52.reuse, R4 ;  /* 0x000000342c04723c */ /* 0x084fea0000001804 */
[----:B------:R-:W-:Y:S02]  /*2c2f0*/  LOP3.LUT R43, R109, R43, RZ, 0xc0, !PT ;  /* 0x0000002b6d2b7212 */ /* 0x000fe400078ec0ff */
[-C--:B------:R-:W-:Y:S02]  /*2c300*/  LOP3.LUT R3, R57, R231.reuse, R178, 0x96, !PT ;  /* 0x000000e739037212 */ /* 0x080fe400078e96b2 */
[-C--:B------:R-:W-:Y:S03]  /*2c310*/  LOP3.LUT R56, R79, R240.reuse, R56, 0x96, !PT ;  /* 0x000000f04f387212 */ /* 0x080fe600078e9638 */
[----:B------:R-:W-:Y:S01]  /*2c320*/  LOP3.LUT R59, R59, R231, R176, 0x96, !PT ;  /* 0x000000e73b3b7212 */ /* 0x000fe200078e96b0 */
[C---:B------:R-:W-:Y:S04]  /*2c330*/  HMMA.16816.F32 R8, R40.reuse, R52, R8 ;  /* 0x000000342808723c */ /* 0x040fe80000001808 */
[----:B------:R-:W-:Y:S01]  /*2c340*/  LOP3.LUT R0, R87, R240, R58, 0x96, !PT ;  /* 0x000000f057007212 */ /* 0x000fe200078e963a */
[----:B------:R-:W-:Y:S03]  /*2c350*/  IMAD.WIDE.U32 R58, R59, -0x2daee0ad, RZ ;  /* 0xd2511f533b3a7825 */ /* 0x000fe600078e00ff */
[-C--:B------:R-:W-:Y:S04]  /*2c360*/  HMMA.16816.F32 R12, R40, R54.reuse, R12 ;  /* 0x00000036280c723c */ /* 0x080fe8000000180c */
[-C--:B------:R-:W-:Y:S01]  /*2c370*/  LOP3.LUT R66, R59, R239.reuse, R66, 0x96, !PT ;  /* 0x000000ef3b427212 */ /* 0x080fe200078e9642 */
[----:B------:R-:W-:Y:S03]  /*2c380*/  IMAD.WIDE.U32 R52, R3, -0x2daee0ad, RZ ;  /* 0xd2511f5303347825 */ /* 0x000fe600078e00ff */
[C---:B------:R-:W-:Y:S04]  /*2c390*/  HMMA.16816.F32 R16, R44.reuse, R54, R16 ;  /* 0x000000362c10723c */ /* 0x040fe80000001810 */
[----:B------:R-:W-:Y:S01]  /*2c3a0*/  LOP3.LUT R64, R53, R239, R80, 0x96, !PT ;  /* 0x000000ef35407212 */ /* 0x000fe200078e9650 */
[----:B------:R-:W-:Y:S03]  /*2c3b0*/  IMAD.WIDE.U32 R66, R66, -0x326172a9, RZ ;  /* 0xcd9e8d5742427825 */ /* 0x000fe600078e00ff */
[-C--:B---3--:R-:W-:Y:S04]  /*2c3c0*/  HMMA.16816.F32 R20, R44, R48.reuse, R20 ;  /* 0x000000302c14723c */ /* 0x088fe80000001814 */
[----:B------:R-:W-:Y:S04]  /*2c3d0*/  IMAD.WIDE.U32 R64, R64, -0x326172a9, RZ ;  /* 0xcd9e8d5740407825 */ /* 0x000fe800078e00ff */
[----:B------:R-:W-:Y:S01]  /*2c3e0*/  IMAD.WIDE.U32 R82, R0, -0x2daee0ad, RZ ;  /* 0xd2511f5300527825 */ /* 0x000fe200078e00ff */
[C---:B------:R-:W-:Y:S04]  /*2c3f0*/  HMMA.16816.F32 R24, R40.reuse, R48, R24 ;  /* 0x000000302818723c */ /* 0x040fe80000001818 */
[----:B------:R-:W-:Y:S04]  /*2c400*/  IMAD.WIDE.U32 R74, R56, -0x2daee0ad, RZ ;  /* 0xd2511f53384a7825 */ /* 0x000fe800078e00ff */
[-C--:B------:R-:W-:Y:S04]  /*2c410*/  HMMA.16816.F32 R28, R40, R50.reuse, R28 ;  /* 0x00000032281c723c */ /* 0x080fe8000000181c */
[-C--:B------:R-:W-:Y:S02]  /*2c420*/  LOP3.LUT R56, R75, R236.reuse, R52, 0x96, !PT ;  /* 0x000000ec4b387212 */ /* 0x080fe400078e9634 */
[----:B------:R-:W-:Y:S02]  /*2c430*/  LOP3.LUT R52, R83, R236, R58, 0x96, !PT ;  /* 0x000000ec53347212 */ /* 0x000fe400078e963a */
[----:B------:R-:W-:Y:S01]  /*2c440*/  HMMA.16816.F32 R32, R44, R50, R32 ;  /* 0x000000322c20723c */ /* 0x000fe20000001820 */
[----:B------:R-:W-:Y:S03]  /*2c450*/  LDSM.16.MT88.4 R44, [R206+0x5000] ;  /* 0x00500000ce2c783b */ /* 0x000fe60000004200 */
[----:B------:R-:W-:Y:S03]  /*2c460*/  IMAD.WIDE.U32 R52, R52, -0x326172a9, RZ ;  /* 0xcd9e8d5734347825 */ /* 0x000fe600078e00ff */
[----:B------:R-:W-:Y:S01]  /*2c470*/  LOP3.LUT R50, R65, R238, R78, 0x96, !PT ;  /* 0x000000ee41327212 */ /* 0x000fe200078e964e */
[----:B------:R-:W-:Y:S01]  /*2c480*/  IMAD.WIDE.U32 R56, R56, -0x326172a9, RZ ;  /* 0xcd9e8d5738387825 */ /* 0x000fe200078e00ff */
[C---:B------:R-:W-:Y:S03]  /*2c490*/  LOP3.LUT R55, R52.reuse, 0xffff, RZ, 0xc0, !PT ;  /* 0x0000ffff34377812 */ /* 0x040fe600078ec0ff */
[----:B------:R-:W-:Y:S01]  /*2c4a0*/  LOP3.LUT R62, R52, 0xff, RZ, 0xc0, !PT ;  /* 0x000000ff343e7812 */ /* 0x000fe200078ec0ff */
[----:B------:R-:W-:Y:S01]  /*2c4b0*/  IMAD.WIDE.U32 R50, R50, -0x2daee0ad, RZ ;  /* 0xd2511f5332327825 */ /* 0x000fe200078e00ff */
[--C-:B------:R-:W-:Y:S02]  /*2c4c0*/  SHF.R.U32.HI R3, RZ, 0x10, R56.reuse ;  /* 0x00000010ff037819 */ /* 0x100fe40000011638 */
[C---:B------:R-:W-:Y:S02]  /*2c4d0*/  LOP3.LUT R0, R56.reuse, 0xffff, RZ, 0xc0, !PT ;  /* 0x0000ffff38007812 */ /* 0x040fe400078ec0ff */
[----:B------:R-:W-:Y:S02]  /*2c4e0*/  SHF.R.U32.HI R58, RZ, 0x18, R56 ;  /* 0x00000018ff3a7819 */ /* 0x000fe40000011638 */
[----:B------:R-:W-:Y:S02]  /*2c4f0*/  LOP3.LUT R54, R3, 0xff, RZ, 0xc0, !PT ;  /* 0x000000ff03367812 */ /* 0x000fe400078ec0ff */
[----:B------:R-:W-:Y:S02]  /*2c500*/  LOP3.LUT R59, R56, 0xff, RZ, 0xc0, !PT ;  /* 0x000000ff383b7812 */ /* 0x000fe400078ec0ff */
[-C--:B------:R-:W-:Y:S02]  /*2c510*/  LOP3.LUT R56, R57, R242.reuse, R64, 0x96, !PT ;  /* 0x000000f239387212 */ /* 0x080fe400078e9640 */
[----:B------:R-:W-:Y:S02]  /*2c520*/  SHF.R.U32.HI R63, RZ, 0x10, R52 ;  /* 0x00000010ff3f7819 */ /* 0x000fe40000011634 */
[----:B------:R-:W-:Y:S02]  /*2c530*/  SHF.R.U32.HI R57, RZ, 0x8, R0 ;  /* 0x00000008ff397819 */ /* 0x000fe40000011600 */
[----:B------:R-:W-:Y:S02]  /*2c540*/  LOP3.LUT R0, R53, R242, R66, 0x96, !PT ;  /* 0x000000f235007212 */ /* 0x000fe400078e9642 */
[----:B------:R-:W-:Y:S02]  /*2c550*/  SHF.R.U32.HI R3, RZ, 0x8, R55 ;  /* 0x00000008ff037819 */ /* 0x000fe40000011637 */
[----:B------:R-:W-:Y:S02]  /*2c560*/  SHF.R.U32.HI R66, RZ, 0x18, R52 ;  /* 0x00000018ff427819 */ /* 0x000fe40000011634 */
[----:B------:R-:W-:Y:S02]  /*2c570*/  PRMT R68, R54, 0x5410, R58 ;  /* 0x0000541036447816 */ /* 0x000fe4000000003a */
[----:B------:R-:W-:Y:S01]  /*2c580*/  LOP3.LUT R48, R56, 0xffff, RZ, 0xc0, !PT ;  /* 0x0000ffff38307812 */ /* 0x000fe200078ec0ff */
[----:B------:R-:W2:Y:S01]  /*2c590*/  LDSM.16.MT88.4 R52, [R205+0x5000] ;  /* 0x00500000cd34783b */ /* 0x000ea20000004200 */
[--C-:B------:R-:W-:Y:S01]  /*2c5a0*/  SHF.R.U32.HI R49, RZ, 0x10, R56.reuse ;  /* 0x00000010ff317819 */ /* 0x100fe20000011638 */
[--C-:B------:R-:W-:Y:S01]  /*2c5b0*/  HSET2.LE.AND R43, R68, R141.reuse, PT ;  /* 0x0000008d442b7233 */ /* 0x100fe20003803000 */
[----:B------:R-:W-:Y:S02]  /*2c5c0*/  PRMT R72, R62, 0x5410, R3 ;  /* 0x000054103e487816 */ /* 0x000fe40000000003 */
[----:B------:R-:W-:Y:S02]  /*2c5d0*/  LOP3.LUT R58, R63, 0xff, RZ, 0xc0, !PT ;  /* 0x000000ff3f3a7812 */ /* 0x000fe400078ec0ff */
[----:B------:R-:W-:Y:S02]  /*2c5e0*/  LOP3.LUT R63, R56, 0xff, RZ, 0xc0, !PT ;  /* 0x000000ff383f7812 */ /* 0x000fe400078ec0ff */
[----:B------:R-:W-:Y:S02]  /*2c5f0*/  SHF.R.U32.HI R62, RZ, 0x18, R56 ;  /* 0x00000018ff3e7819 */ /* 0x000fe40000011638 */
[----:B------:R-:W-:Y:S02]  /*2c600*/  SHF.R.U32.HI R56, RZ, 0x8, R48 ;  /* 0x00000008ff387819 */ /* 0x000fe40000011630 */
[----:B------:R-:W-:Y:S02]  /*2c610*/  LOP3.LUT R48, R49, 0xff, RZ, 0xc0, !PT ;  /* 0x000000ff31307812 */ /* 0x000fe400078ec0ff */
[----:B------:R-:W-:Y:S02]  /*2c620*/  PRMT R75, R59, 0x5410, R57 ;  /* 0x000054103b4b7816 */ /* 0x000fe40000000039 */
[----:B------:R-:W-:Y:S02]  /*2c630*/  PRMT R48, R48, 0x5410, R62 ;  /* 0x0000541030307816 */ /* 0x000fe4000000003e */
[C---:B------:R-:W-:Y:S01]  /*2c640*/  LOP3.LUT R3, R0.reuse, 0xffff, RZ, 0xc0, !PT ;  /* 0x0000ffff00037812 */ /* 0x040fe200078ec0ff */
[--C-:B------:R-:W-:Y:S01]  /*2c650*/  HSET2.LE.AND R42, R75, R141.reuse, PT ;  /* 0x0000008d4b2a7233 */ /* 0x100fe20003803000 */
[----:B------:R-:W-:Y:S01]  /*2c660*/  SHF.R.U32.HI R57, RZ, 0x10, R0 ;  /* 0x00000010ff397819 */ /* 0x000fe20000011600 */
[--C-:B------:R-:W-:Y:S01]  /*2c670*/  HSET2.LE.AND R41, R48, R141.reuse, PT ;  /* 0x0000008d30297233 */ /* 0x100fe20003803000 */
[----:B------:R-:W-:Y:S01]  /*2c680*/  PRMT R56, R63, 0x5410, R56 ;  /* 0x000054103f387816 */ /* 0x000fe20000000038 */
[----:B------:R-:W-:Y:S01]  /*2c690*/  IMAD.WIDE.U32 R48, R77, -0x326172a9, RZ ;  /* 0xcd9e8d574d307825 */ /* 0x000fe200078e00ff */
[----:B------:R-:W-:Y:S02]  /*2c6a0*/  LOP3.LUT R64, R0, 0xff, RZ, 0xc0, !PT ;  /* 0x000000ff00407812 */ /* 0x000fe400078ec0ff */
[----:B------:R-:W-:Y:S01]  /*2c6b0*/  SHF.R.U32.HI R59, RZ, 0x18, R0 ;  /* 0x00000018ff3b7819 */ /* 0x000fe20000011600 */
[--C-:B------:R-:W-:Y:S01]  /*2c6c0*/  HSET2.LE.AND R40, R56, R141.reuse, PT ;  /* 0x0000008d38287233 */ /* 0x100fe20003803000 */
[----:B------:R-:W-:Y:S02]  /*2c6d0*/  SHF.R.U32.HI R3, RZ, 0x8, R3 ;  /* 0x00000008ff037819 */ /* 0x000fe40000011603 */
[----:B------:R-:W-:Y:S02]  /*2c6e0*/  LOP3.LUT R0, R57, 0xff, RZ, 0xc0, !PT ;  /* 0x000000ff39007812 */ /* 0x000fe400078ec0ff */
[----:B------:R-:W-:Y:S01]  /*2c6f0*/  PRMT R66, R58, 0x5410, R66 ;  /* 0x000054103a427816 */ /* 0x000fe20000000042 */
[--C-:B------:R-:W-:Y:S01]  /*2c700*/  HSET2.LE.AND R58, R72, R141.reuse, PT ;  /* 0x0000008d483a7233 */ /* 0x100fe20003803000 */
[----:B------:R-:W-:Y:S02]  /*2c710*/  PRMT R3, R64, 0x5410, R3 ;  /* 0x0000541040037816 */ /* 0x000fe40000000003 */
[----:B------:R-:W-:Y:S01]  /*2c720*/  PRMT R0, R0, 0x5410, R59 ;  /* 0x0000541000007816 */ /* 0x000fe2000000003b */
[--C-:B------:R-:W-:Y:S01]  /*2c730*/  HSET2.LE.AND R59, R66, R141.reuse, PT ;  /* 0x0000008d423b7233 */ /* 0x100fe20003803000 */
[----:B------:R-:W-:Y:S01]  /*2c740*/  LOP3.LUT R62, R49, R232, R210, 0x96, !PT ;  /* 0x000000e8313e7212 */ /* 0x000fe200078e96d2 */
[--C-:B------:R-:W-:Y:S01]  /*2c750*/  HSET2.LE.AND R56, R3, R141.reuse, PT ;  /* 0x0000008d03387233 */ /* 0x100fe20003803000 */
[----:B------:R-:W-:Y:S01]  /*2c760*/  LOP3.LUT R42, R114, R42, RZ, 0xc0, !PT ;  /* 0x0000002a722a7212 */ /* 0x000fe200078ec0ff */
[----:B------:R1:W5:Y:S01]  /*2c770*/  LDL.LU.64 R210, [R1+0x320] ;  /* 0x0003200001d27983 */ /* 0x0003620000300a00 */
[----:B------:R-:W-:Y:S01]  /*2c780*/  LOP3.LUT R43, R113, R43, RZ, 0xc0, !PT ;  /* 0x0000002b712b7212 */ /* 0x000fe200078ec0ff */
[--C-:B------:R-:W-:Y:S01]  /*2c790*/  HSET2.LE.AND R57, R0, R141.reuse, PT ;  /* 0x0000008d00397233 */ /* 0x100fe20003803000 */
[----:B------:R-:W-:Y:S01]  /*2c7a0*/  LOP3.LUT R40, R117, R40, RZ, 0xc0, !PT ;  /* 0x0000002875287212 */ /* 0x000fe200078ec0ff */
[----:B------:R-:W-:Y:S01]  /*2c7b0*/  IMAD.WIDE.U32 R62, R62, -0x2daee0ad, RZ ;  /* 0xd2511f533e3e7825 */ /* 0x000fe200078e00ff */
[----:B------:R-:W-:Y:S02]  /*2c7c0*/  LOP3.LUT R41, R116, R41, RZ, 0xc0, !PT ;  /* 0x0000002974297212 */ /* 0x000fe400078ec0ff */
[----:B------:R-:W-:Y:S02]  /*2c7d0*/  LOP3.LUT R49, R49, R232, R208, 0x96, !PT ;  /* 0x000000e831317212 */ /* 0x000fe400078e96d0 */
[----:B------:R-:W-:Y:S01]  /*2c7e0*/  LOP3.LUT R58, R115, R58, RZ, 0xc0, !PT ;  /* 0x0000003a733a7212 */ /* 0x000fe200078ec0ff */
[----:B------:R1:W5:Y:S01]  /*2c7f0*/  LDL.LU.64 R208, [R1+0x318] ;  /* 0x0003180001d07983 */ /* 0x0003620000300a00 */
[----:B------:R-:W-:Y:S01]  /*2c800*/  LOP3.LUT R59, R118, R59, RZ, 0xc0, !PT ;  /* 0x0000003b763b7212 */ /* 0x000fe200078ec0ff */
[-C--:B--2---:R-:W-:Y:S05]  /*2c810*/  HMMA.16816.F32 R4, R40, R52.reuse, R4 ;  /* 0x000000342804723c */ /* 0x084fea0000001804 */
[----:B------:R-:W-:Y:S02]  /*2c820*/  LOP3.LUT R56, R119, R56, RZ, 0xc0, !PT ;  /* 0x0000003877387212 */ /* 0x000fe400078ec0ff */
[----:B------:R-:W-:Y:S02]  /*2c830*/  LOP3.LUT R57, R120, R57, RZ, 0xc0, !PT ;  /* 0x0000003978397212 */ /* 0x000fe400078ec0ff */
[-CC-:B------:R-:W-:Y:S03]  /*2c840*/  LOP3.LUT R3, R177, R233.reuse, R48.reuse, 0x96, !PT ;  /* 0x000000e9b1037212 */ /* 0x180fe600078e9630 */
[----:B------:R-:W-:Y:S01]  /*2c850*/  LOP3.LUT R0, R179, R233, R48, 0x96, !PT ;  /* 0x000000e9b3007212 */ /* 0x000fe200078e9630 */
[----:B------:R-:W-:Y:S01]  /*2c860*/  IMAD.WIDE.U32 R48, R49, -0x2daee0ad, RZ ;  /* 0xd2511f5331307825 */ /* 0x000fe200078e00ff */
[----:B------:R-:W-:Y:S01]  /*2c870*/  LOP3.LUT R66, R67, R238, R86, 0x96, !PT ;  /* 0x000000ee43427212 */ /* 0x000fe200078e9656 */
[C---:B------:R-:W-:Y:S04]  /*2c880*/  HMMA.16816.F32 R8, R56.reuse, R52, R8 ;  /* 0x000000343808723c */ /* 0x040fe80000001808 */
[-C--:B------:R-:W-:Y:S01]  /*2c890*/  LOP3.LUT R67, R49, R234.reuse, R180, 0x96, !PT ;  /* 0x000000ea31437212 */ /* 0x080fe200078e96b4 */
[----:B------:R-:W-:Y:S01]  /*2c8a0*/  IMAD.WIDE.U32 R80, R3, -0x2daee0ad, RZ ;  /* 0xd2511f5303507825 */ /* 0x000fe200078e00ff */
[----:B------:R-:W-:Y:S02]  /*2c8b0*/  LOP3.LUT R3, R51, R237, R74, 0x96, !PT ;  /* 0x000000ed33037212 */ /* 0x000fe400078e964a */
[----:B------:R-:W-:Y:S01]  /*2c8c0*/  LOP3.LUT R51, R50, 0xffff, RZ, 0xc0, !PT ;  /* 0x0000ffff32337812 */ /* 0x000fe200078ec0ff */
[-C--:B------:R-:W-:Y:S03]  /*2c8d0*/  HMMA.16816.F32 R12, R56, R54.reuse, R12 ;  /* 0x00000036380c723c */ /* 0x080fe6000000180c */
[--C-:B------:R-:W-:Y:S01]  /*2c8e0*/  SHF.R.U32.HI R52, RZ, 0x10, R50.reuse ;  /* 0x00000010ff347819 */ /* 0x100fe20000011632 */
[----:B------:R-:W-:Y:S01]  /*2c8f0*/  IMAD.WIDE.U32 R84, R0, -0x2daee0ad, RZ ;  /* 0xd2511f5300547825 */ /* 0x000fe200078e00ff */
[----:B------:R-:W-:Y:S02]  /*2c900*/  LOP3.LUT R53, R50, 0xff, RZ, 0xc0, !PT ;  /* 0x000000ff32357812 */ /* 0x000fe400078ec0ff */
[----:B------:R-:W-:Y:S01]  /*2c910*/  SHF.R.U32.HI R50, RZ, 0x18, R50 ;  /* 0x00000018ff327819 */ /* 0x000fe20000011632 */
[C---:B------:R-:W-:Y:S04]  /*2c920*/  HMMA.16816.F32 R16, R40.reuse, R54, R16 ;  /* 0x000000362810723c */ /* 0x040fe80000001810 */
[----:B------:R-:W-:Y:S02]  /*2c930*/  SHF.R.U32.HI R51, RZ, 0x8, R51 ;  /* 0x00000008ff337819 */ /* 0x000fe40000011633 */
[----:B------:R-:W-:Y:S02]  /*2c940*/  LOP3.LUT R52, R52, 0xff, RZ, 0xc0, !PT ;  /* 0x000000ff34347812 */ /* 0x000fe400078ec0ff */
[----:B------:R-:W-:Y:S01]  /*2c950*/  LOP3.LUT R83, R81, R241, R48, 0x96, !PT ;  /* 0x000000f151537212 */ /* 0x000fe200078e9630 */
[----:B------:R-:W-:Y:S01]  /*2c960*/  IMAD.WIDE.U32 R48, R66, -0x2daee0ad, RZ ;  /* 0xd2511f5342307825 */ /* 0x000fe200078e00ff */
[-C--:B------:R-:W-:Y:S03]  /*2c970*/  HMMA.16816.F32 R20, R40, R44.reuse, R20 ;  /* 0x0000002c2814723c */ /* 0x080fe60000001814 */
[----:B------:R-:W-:Y:S02]  /*2c980*/  PRMT R66, R53, 0x5410, R51 ;  /* 0x0000541035427816 */ /* 0x000fe40000000033 */
[----:B------:R-:W-:Y:S02]  /*2c990*/  PRMT R65, R52, 0x5410, R50 ;  /* 0x0000541034417816 */ /* 0x000fe40000000032 */
[----:B------:R-:W-:Y:S01]  /*2c9a0*/  LOP3.LUT R0, R49, R237, R82, 0x96, !PT ;  /* 0x000000ed31007212 */ /* 0x000fe200078e9652 */
[----:B------:R-:W2:Y:S01]  /*2c9b0*/  LDSM.16.MT88.4 R52, [R205+0x5400] ;  /* 0x00540000cd34783b */ /* 0x000ea20000004200 */
[C---:B------:R-:W-:Y:S01]  /*2c9c0*/  LOP3.LUT R49, R48.reuse, 0xffff, RZ, 0xc0, !PT ;  /* 0x0000ffff30317812 */ /* 0x040fe200078ec0ff */
[C---:B------:R-:W-:Y:S04]  /*2c9d0*/  HMMA.16816.F32 R24, R56.reuse, R44, R24 ;  /* 0x0000002c3818723c */ /* 0x040fe80000001818 */
[----:B------:R-:W-:Y:S01]  /*2c9e0*/  LOP3.LUT R68, R63, R234, R182, 0x96, !PT ;  /* 0x000000ea3f447212 */ /* 0x000fe200078e96b6 */
[----:B------:R-:W-:Y:S01]  /*2c9f0*/  IMAD.WIDE.U32 R82, R83, -0x326172a9, RZ ;  /* 0xcd9e8d5753527825 */ /* 0x000fe200078e00ff */
[----:B------:R-:W-:Y:S02]  /*2ca00*/  LOP3.LUT R75, R85, R241, R62, 0x96, !PT ;  /* 0x000000f1554b7212 */ /* 0x000fe400078e963e */
[----:B------:R-:W-:Y:S01]  /*2ca10*/  LOP3.LUT R63, R48, 0xff, RZ, 0xc0, !PT ;  /* 0x000000ff303f7812 */ /* 0x000fe200078ec0ff */
[-C--:B------:R-:W-:Y:S03]  /*2ca20*/  HMMA.16816.F32 R28, R56, R46.reuse, R28 ;  /* 0x0000002e381c723c */ /* 0x080fe6000000181c */
[--C-:B------:R-:W-:Y:S01]  /*2ca30*/  SHF.R.U32.HI R62, RZ, 0x10, R48.reuse ;  /* 0x00000010ff3e7819 */ /* 0x100fe20000011630 */
[----:B------:R-:W-:Y:S01]  /*2ca40*/  IMAD.WIDE.U32 R74, R75, -0x326172a9, RZ ;  /* 0xcd9e8d574b4a7825 */ /* 0x000fe200078e00ff */
[----:B------:R-:W-:Y:S02]  /*2ca50*/  SHF.R.U32.HI R49, RZ, 0x8, R49 ;  /* 0x00000008ff317819 */ /* 0x000fe40000011631 */
[----:B------:R-:W-:Y:S01]  /*2ca60*/  LOP3.LUT R44, R3, 0xffff, RZ, 0xc0, !PT ;  /* 0x0000ffff032c7812 */ /* 0x000fe200078ec0ff */
[----:B------:R-:W-:Y:S04]  /*2ca70*/  HMMA.16816.F32 R32, R40, R46, R32 ;  /* 0x0000002e2820723c */ /* 0x000fe80000001820 */
[----:B------:R-:W-:Y:S01]  /*2ca80*/  SHF.R.U32.HI R45, RZ, 0x10, R3 ;  /* 0x00000010ff2d7819 */ /* 0x000fe20000011603 */
[----:B------:R-:W-:Y:S01]  /*2ca90*/  IMAD.WIDE.U32 R56, R68, -0x326172a9, RZ ;  /* 0xcd9e8d5744387825 */ /* 0x000fe200078e00ff */
[----:B------:R-:W-:Y:S02]  /*2caa0*/  SHF.R.U32.HI R64, RZ, 0x18, R48 ;  /* 0x00000018ff407819 */ /* 0x000fe40000011630 */
[----:B------:R-:W-:Y:S01]  /*2cab0*/  PRMT R63, R63, 0x5410, R49 ;  /* 0x000054103f3f7816 */ /* 0x000fe20000000031 */
[----:B------:R-:W-:Y:S03]  /*2cac0*/  IMAD.WIDE.U32 R58, R67, -0x326172a9, RZ ;  /* 0xcd9e8d57433a7825 */ /* 0x000fe600078e00ff */
[----:B------:R-:W-:Y:S01]  /*2cad0*/  LOP3.LUT R51, R62, 0xff, RZ, 0xc0, !PT ;  /* 0x000000ff3e337812 */ /* 0x000fe200078ec0ff */
        /* <DEDUP_REMOVED lines=9> */
[----:B------:R-:W-:Y:S01]  /*2cb70*/  PRMT R49, R45, 0x5410, R50 ;  /* 0x000054102d317816 */ /* 0x000fe20000000032 */
[--C-:B------:R-:W-:Y:S01]  /*2cb80*/  HSET2.LE.AND R50, R66, R141.reuse, PT ;  /* 0x0000008d42327233 */ /* 0x100fe20003803000 */
[----:B------:R-:W-:Y:S01]  /*2cb90*/  SHF.R.U32.HI R45, RZ, 0x10, R0 ;  /* 0x00000010ff2d7819 */ /* 0x000fe20000011600 */
[--C-:B------:R-:W-:Y:S01]  /*2cba0*/  HSET2.LE.AND R48, R48, R141.reuse, PT ;  /* 0x0000008d30307233 */ /* 0x100fe20003803000 */
[----:B------:R-:W-:Y:S01]  /*2cbb0*/  PRMT R44, R3, 0x5410, R44 ;  /* 0x00005410032c7816 */ /* 0x000fe2000000002c */
[--C-:B------:R-:W-:Y:S01]  /*2cbc0*/  HSET2.LE.AND R49, R49, R141.reuse, PT ;  /* 0x0000008d31317233 */ /* 0x100fe20003803000 */
[----:B------:R-:W-:Y:S02]  /*2cbd0*/  SHF.R.U32.HI R3, RZ, 0x18, R0 ;  /* 0x00000018ff037819 */ /* 0x000fe40000011600 */
[----:B------:R-:W-:Y:S01]  /*2cbe0*/  LOP3.LUT R0, R45, 0xff, RZ, 0xc0, !PT ;  /* 0x000000ff2d007812 */ /* 0x000fe200078ec0ff */
[--C-:B------:R-:W-:Y:S01]  /*2cbf0*/  HSET2.LE.AND R40, R44, R141.reuse, PT ;  /* 0x0000008d2c287233 */ /* 0x100fe20003803000 */
[----:B------:R-:W-:Y:S01]  /*2cc00*/  PRMT R64, R51, 0x5410, R64 ;  /* 0x0000541033407816 */ /* 0x000fe20000000040 */
[--C-:B------:R-:W-:Y:S01]  /*2cc10*/  HSET2.LE.AND R51, R65, R141.reuse, PT ;  /* 0x0000008d41337233 */ /* 0x100fe20003803000 */
[----:B------:R-:W-:Y:S01]  /*2cc20*/  PRMT R0, R0, 0x5410, R3 ;  /* 0x0000541000007816 */ /* 0x000fe20000000003 */
[----:B------:R-:W3:Y:S01]  /*2cc30*/  LDSM.16.MT88.4 R44, [R206+0x5400] ;  /* 0x00540000ce2c783b */ /* 0x000ee20000004200 */
        /* <DEDUP_REMOVED lines=9> */
[-C--:B--2---:R-:W-:Y:S05]  /*2ccd0*/  HMMA.16816.F32 R4, R48, R52.reuse, R4 ;  /* 0x000000343004723c */ /* 0x084fea0000001804 */
[----:B------:R-:W-:Y:S02]  /*2cce0*/  LOP3.LUT R43, R123, R43, RZ, 0xc0, !PT ;  /* 0x0000002b7b2b7212 */ /* 0x000fe400078ec0ff */
[-C--:B------:R-:W-:Y:S02]  /*2ccf0*/  LOP3.LUT R57, R57, R231.reuse, R178, 0x96, !PT ;  /* 0x000000e739397212 */ /* 0x080fe400078e96b2 */
[-C--:B------:R-:W-:Y:S03]  /*2cd00*/  LOP3.LUT R0, R75, R240.reuse, R56, 0x96, !PT ;  /* 0x000000f04b007212 */ /* 0x080fe600078e9638 */
[C---:B------:R-:W-:Y:S04]  /*2cd10*/  HMMA.16816.F32 R8, R40.reuse, R52, R8 ;  /* 0x000000342808723c */ /* 0x040fe80000001808 */
[----:B------:R-:W-:Y:S01]  /*2cd20*/  LOP3.LUT R58, R83, R240, R58, 0x96, !PT ;  /* 0x000000f0533a7212 */ /* 0x000fe200078e963a */
[----:B------:R-:W-:Y:S02]  /*2cd30*/  IMAD.WIDE.U32 R66, R0, -0x2daee0ad, RZ ;  /* 0xd2511f5300427825 */ /* 0x000fe400078e00ff */
[----:B------:R-:W-:Y:S01]  /*2cd40*/  LOP3.LUT R52, R59, R231, R176, 0x96, !PT ;  /* 0x000000e73b347212 */ /* 0x000fe200078e96b0 */
[-C--:B------:R-:W-:Y:S04]  /*2cd50*/  HMMA.16816.F32 R12, R40, R54.reuse, R12 ;  /* 0x00000036280c723c */ /* 0x080fe8000000180c */
[----:B------:R-:W-:Y:S04]  /*2cd60*/  IMAD.WIDE.U32 R56, R57, -0x2daee0ad, RZ ;  /* 0xd2511f5339387825 */ /* 0x000fe800078e00ff */
[----:B------:R-:W-:Y:S01]  /*2cd70*/  IMAD.WIDE.U32 R52, R52, -0x2daee0ad, RZ ;  /* 0xd2511f5334347825 */ /* 0x000fe200078e00ff */
[-C--:B------:R-:W-:Y:S01]  /*2cd80*/  LOP3.LUT R56, R67, R236.reuse, R56, 0x96, !PT ;  /* 0x000000ec43387212 */ /* 0x080fe200078e9638 */
[C---:B------:R-:W-:Y:S04]  /*2cd90*/  HMMA.16816.F32 R16, R48.reuse, R54, R16 ;  /* 0x000000363010723c */ /* 0x040fe80000001810 */
[-C--:B------:R-:W-:Y:S01]  /*2cda0*/  LOP3.LUT R3, R57, R239.reuse, R84, 0x96, !PT ;  /* 0x000000ef39037212 */ /* 0x080fe200078e9654 */
[----:B------:R-:W-:Y:S01]  /*2cdb0*/  IMAD.WIDE.U32 R78, R58, -0x2daee0ad, RZ ;  /* 0xd2511f533a4e7825 */ /* 0x000fe200078e00ff */
[----:B------:R-:W-:Y:S02]  /*2cdc0*/  LOP3.LUT R0, R53, R239, R80, 0x96, !PT ;  /* 0x000000ef35007212 */ /* 0x000fe400078e9650 */
[-C--:B---3--:R-:W-:Y:S04]  /*2cdd0*/  HMMA.16816.F32 R20, R48, R44.reuse, R20 ;  /* 0x0000002c3014723c */ /* 0x088fe80000001814 */
[----:B------:R-:W-:Y:S01]  /*2cde0*/  LOP3.LUT R52, R79, R236, R52, 0x96, !PT ;  /* 0x000000ec4f347212 */ /* 0x000fe200078e9634 */
[----:B------:R-:W-:Y:S03]  /*2cdf0*/  IMAD.WIDE.U32 R56, R56, -0x326172a9, RZ ;  /* 0xcd9e8d5738387825 */ /* 0x000fe600078e00ff */
[C---:B------:R-:W-:Y:S04]  /*2ce00*/  HMMA.16816.F32 R24, R40.reuse, R44, R24 ;  /* 0x0000002c2818723c */ /* 0x040fe80000001818 */
[--C-:B------:R-:W-:Y:S01]  /*2ce10*/  SHF.R.U32.HI R54, RZ, 0x10, R56.reuse ;  /* 0x00000010ff367819 */ /* 0x100fe20000011638 */
[----:B------:R-:W-:Y:S01]  /*2ce20*/  IMAD.WIDE.U32 R52, R52, -0x326172a9, RZ ;  /* 0xcd9e8d5734347825 */ /* 0x000fe200078e00ff */
[C---:B------:R-:W-:Y:S02]  /*2ce30*/  LOP3.LUT R58, R56.reuse, 0xff, RZ, 0xc0, !PT ;  /* 0x000000ff383a7812 */ /* 0x040fe400078ec0ff */
[----:B------:R-:W-:Y:S01]  /*2ce40*/  SHF.R.U32.HI R55, RZ, 0x18, R56 ;  /* 0x00000018ff377819 */ /* 0x000fe20000011638 */
[----:B------:R-:W-:Y:S01]  /*2ce50*/  IMAD.WIDE.U32 R62, R3, -0x326172a9, RZ ;  /* 0xcd9e8d57033e7825 */ /* 0x000fe200078e00ff */
[-C--:B------:R-:W-:Y:S03]  /*2ce60*/  HMMA.16816.F32 R28, R40, R46.reuse, R28 ;  /* 0x0000002e281c723c */ /* 0x080fe6000000181c */
[----:B------:R-:W-:Y:S01]  /*2ce70*/  LOP3.LUT R3, R56, 0xffff, RZ, 0xc0, !PT ;  /* 0x0000ffff38037812 */ /* 0x000fe200078ec0ff */
[----:B------:R-:W-:Y:S01]  /*2ce80*/  IMAD.WIDE.U32 R64, R0, -0x326172a9, RZ ;  /* 0xcd9e8d5700407825 */ /* 0x000fe200078e00ff */
[-C--:B------:R-:W-:Y:S02]  /*2ce90*/  LOP3.LUT R56, R57, R242.reuse, R62, 0x96, !PT ;  /* 0x000000f239387212 */ /* 0x080fe400078e963e */
[----:B------:R-:W-:Y:S01]  /*2cea0*/  LOP3.LUT R57, R52, 0xffff, RZ, 0xc0, !PT ;  /* 0x0000ffff34397812 */ /* 0x000fe200078ec0ff */
[----:B------:R-:W-:Y:S04]  /*2ceb0*/  HMMA.16816.F32 R32, R48, R46, R32 ;  /* 0x0000002e3020723c */ /* 0x000fe80000001820 */
[----:B------:R-:W-:Y:S02]  /*2cec0*/  LOP3.LUT R0, R53, R242, R64, 0x96, !PT ;  /* 0x000000f235007212 */ /* 0x000fe400078e9640 */
[----:B------:R-:W-:Y:S02]  /*2ced0*/  SHF.R.U32.HI R53, RZ, 0x8, R3 ;  /* 0x00000008ff357819 */ /* 0x000fe40000011603 */
[----:B------:R-:W-:Y:S04]  /*2cee0*/  LOP3.LUT R3, R54, 0xff, RZ, 0xc0, !PT ;  /* 0x000000ff36037812 */ /* 0x000fe800078ec0ff */
[----:B------:R-:W-:Y:S02]  /*2cef0*/  LOP3.LUT R62, R52, 0xff, RZ, 0xc0, !PT ;  /* 0x000000ff343e7812 */ /* 0x000fe400078ec0ff */
[--C-:B------:R-:W-:Y:S02]  /*2cf00*/  SHF.R.U32.HI R68, RZ, 0x10, R52.reuse ;  /* 0x00000010ff447819 */ /* 0x100fe40000011634 */
[----:B------:R-:W-:Y:S02]  /*2cf10*/  SHF.R.U32.HI R72, RZ, 0x18, R52 ;  /* 0x00000018ff487819 */ /* 0x000fe40000011634 */
[----:B------:R-:W-:Y:S02]  /*2cf20*/  PRMT R67, R58, 0x5410, R53 ;  /* 0x000054103a437816 */ /* 0x000fe40000000035 */
[----:B------:R-:W-:Y:S02]  /*2cf30*/  PRMT R64, R3, 0x5410, R55 ;  /* 0x0000541003407816 */ /* 0x000fe40000000037 */
[--C-:B------:R-:W-:Y:S01]  /*2cf40*/  SHF.R.U32.HI R45, RZ, 0x10, R56.reuse ;  /* 0x00000010ff2d7819 */ /* 0x100fe20000011638 */
[----:B------:R-:W2:Y:S01]  /*2cf50*/  LDSM.16.MT88.4 R52, [R205+0x5800] ;  /* 0x00580000cd34783b */ /* 0x000ea20000004200 */
[----:B------:R-:W-:Y:S01]  /*2cf60*/  SHF.R.U32.HI R58, RZ, 0x8, R57 ;  /* 0x00000008ff3a7819 */ /* 0x000fe20000011639 */
[--C-:B------:R-:W-:Y:S01]  /*2cf70*/  HSET2.LE.AND R42, R67, R141.reuse, PT ;  /* 0x0000008d432a7233 */ /* 0x100fe20003803000 */
[----:B------:R-:W-:Y:S01]  /*2cf80*/  LOP3.LUT R3, R56, 0xffff, RZ, 0xc0, !PT ;  /* 0x0000ffff38037812 */ /* 0x000fe200078ec0ff */
[--C-:B------:R-:W-:Y:S01]  /*2cf90*/  HSET2.LE.AND R43, R64, R141.reuse, PT ;  /* 0x0000008d402b7233 */ /* 0x100fe20003803000 */
[----:B------:R-:W-:Y:S02]  /*2cfa0*/  SHF.R.U32.HI R57, RZ, 0x18, R56 ;  /* 0x00000018ff397819 */ /* 0x000fe40000011638 */
[----:B------:R-:W-:Y:S02]  /*2cfb0*/  LOP3.LUT R44, R0, 0xffff, RZ, 0xc0, !PT ;  /* 0x0000ffff002c7812 */ /* 0x000fe400078ec0ff */
[----:B------:R-:W-:Y:S02]  /*2cfc0*/  LOP3.LUT R45, R45, 0xff, RZ, 0xc0, !PT ;  /* 0x000000ff2d2d7812 */ /* 0x000fe400078ec0ff */
[----:B------:R-:W-:Y:S02]  /*2cfd0*/  LOP3.LUT R59, R56, 0xff, RZ, 0xc0, !PT ;  /* 0x000000ff383b7812 */ /* 0x000fe400078ec0ff */
[----:B------:R-:W-:Y:S02]  /*2cfe0*/  SHF.R.U32.HI R56, RZ, 0x8, R3 ;  /* 0x00000008ff387819 */ /* 0x000fe40000011603 */
[----:B------:R-:W-:Y:S02]  /*2cff0*/  PRMT R57, R45, 0x5410, R57 ;  /* 0x000054102d397816 */ /* 0x000fe40000000039 */
[----:B------:R-:W-:Y:S02]  /*2d000*/  SHF.R.U32.HI R45, RZ, 0x10, R0 ;  /* 0x00000010ff2d7819 */ /* 0x000fe40000011600 */
[----:B------:R-:W-:Y:S01]  /*2d010*/  LOP3.LUT R3, R0, 0xff, RZ, 0xc0, !PT ;  /* 0x000000ff00037812 */ /* 0x000fe200078ec0ff */
[--C-:B------:R-:W-:Y:S01]  /*2d020*/  HSET2.LE.AND R41, R57, R141.reuse, PT ;  /* 0x0000008d39297233 */ /* 0x100fe20003803000 */
        /* <DEDUP_REMOVED lines=8> */
[----:B------:R-:W-:Y:S01]  /*2d0b0*/  PRMT R3, R0, 0x5410, R3 ;  /* 0x0000541000037816 */ /* 0x000fe20000000003 */
[----:B------:R-:W3:Y:S01]  /*2d0c0*/  LDSM.16.MT88.4 R56, [R206+0x5800] ;  /* 0x00580000ce38783b */ /* 0x000ee20000004200 */
[----:B------:R-:W-:Y:S01]  /*2d0d0*/  LOP3.LUT R0, R68, 0xff, RZ, 0xc0, !PT ;  /* 0x000000ff44007812 */ /* 0x000fe200078ec0ff */
[--C-:B------:R-:W-:Y:S01]  /*2d0e0*/  HSET2.LE.AND R46, R62, R141.reuse, PT ;  /* 0x0000008d3e2e7233 */ /* 0x100fe20003803000 */
[----:B------:R-:W-:Y:S01]  /*2d0f0*/  LOP3.LUT R40, R131, R40, RZ, 0xc0, !PT ;  /* 0x0000002883287212 */ /* 0x000fe200078ec0ff */
[--C-:B------:R-:W-:Y:S01]  /*2d100*/  HSET2.LE.AND R45, R3, R141.reuse, PT ;  /* 0x0000008d032d7233 */ /* 0x100fe20003803000 */
[----:B------:R-:W-:Y:S02]  /*2d110*/  PRMT R47, R0, 0x5410, R72 ;  /* 0x00005410002f7816 */ /* 0x000fe40000000048 */
[----:B------:R-:W-:Y:S01]  /*2d120*/  LOP3.LUT R41, R132, R41, RZ, 0xc0, !PT ;  /* 0x0000002984297212 */ /* 0x000fe200078ec0ff */
[----:B------:R-:W-:Y:S01]  /*2d130*/  IMAD.MOV.U32 R132, RZ, RZ, R37 ;  /* 0x000000ffff847224 */ /* 0x000fe200078e0025 */
[----:B------:R-:W-:Y:S01]  /*2d140*/  LOP3.LUT R42, R130, R42, RZ, 0xc0, !PT ;  /* 0x0000002a822a7212 */ /* 0x000fe200078ec0ff */
[--C-:B------:R-:W-:Y:S01]  /*2d150*/  HSET2.LE.AND R47, R47, R141.reuse, PT ;  /* 0x0000008d2f2f7233 */ /* 0x100fe20003803000 */
[----:B------:R-:W-:Y:S02]  /*2d160*/  LOP3.LUT R43, R129, R43, RZ, 0xc0, !PT ;  /* 0x0000002b812b7212 */ /* 0x000fe400078ec0ff */
[-C--:B------:R-:W-:Y:S02]  /*2d170*/  LOP3.LUT R50, R63, R238.reuse, R74, 0x96, !PT ;  /* 0x000000ee3f327212 */ /* 0x080fe400078e964a */
[----:B------:R-:W-:Y:S02]  /*2d180*/  LOP3.LUT R48, R65, R238, R82, 0x96, !PT ;  /* 0x000000ee41307212 */ /* 0x000fe400078e9652 */
[----:B------:R-:W-:Y:S01]  /*2d190*/  LOP3.LUT R44, R138, R44, RZ, 0xc0, !PT ;  /* 0x0000002c8a2c7212 */ /* 0x000fe200078ec0ff */
[-C--:B--2---:R-:W-:Y:S05]  /*2d1a0*/  HMMA.16816.F32 R4, R40, R52.reuse, R4 ;  /* 0x000000342804723c */ /* 0x084fea0000001804 */
[----:B------:R-:W-:Y:S01]  /*2d1b0*/  LOP3.LUT R45, R137, R45, RZ, 0xc0, !PT ;  /* 0x0000002d892d7212 */ /* 0x000fe200078ec0ff */
[----:B------:R-:W-:Y:S01]  /*2d1c0*/  IMAD.WIDE.U32 R50, R50, -0x2daee0ad, RZ ;  /* 0xd2511f5332327825 */ /* 0x000fe200078e00ff */
[----:B------:R-:W-:Y:S02]  /*2d1d0*/  LOP3.LUT R46, R133, R46, RZ, 0xc0, !PT ;  /* 0x0000002e852e7212 */ /* 0x000fe400078ec0ff */
[----:B------:R-:W-:Y:S03]  /*2d1e0*/  LOP3.LUT R47, R136, R47, RZ, 0xc0, !PT ;  /* 0x0000002f882f7212 */ /* 0x000fe600078ec0ff */
[----:B------:R-:W-:Y:S01]  /*2d1f0*/  IMAD.WIDE.U32 R48, R48, -0x2daee0ad, RZ ;  /* 0xd2511f5330307825 */ /* 0x000fe200078e00ff */
[-C--:B------:R-:W-:Y:S02]  /*2d200*/  LOP3.LUT R3, R51, R237.reuse, R66, 0x96, !PT ;  /* 0x000000ed33037212 */ /* 0x080fe400078e9642 */
[----:B------:R-:W-:Y:S01]  /*2d210*/  LOP3.LUT R51, R50, 0xffff, RZ, 0xc0, !PT ;  /* 0x0000ffff32337812 */ /* 0x000fe200078ec0ff */
[C---:B------:R-:W-:Y:S04]  /*2d220*/  HMMA.16816.F32 R8, R44.reuse, R52, R8 ;  /* 0x000000342c08723c */ /* 0x040fe80000001808 */
[----:B------:R-:W-:Y:S01]  /*2d230*/  SHF.R.U32.HI R51, RZ, 0x8, R51 ;  /* 0x00000008ff337819 */ /* 0x000fe20000011633 */
[----:B------:R-:W-:Y:S01]  /*2d240*/  IMAD.MOV.U32 R133, RZ, RZ, R36 ;  /* 0x000000ffff857224 */ /* 0x000fe200078e0024 */
[----:B------:R-:W-:Y:S02]  /*2d250*/  LOP3.LUT R62, R48, 0xff, RZ, 0xc0, !PT ;  /* 0x000000ff303e7812 */ /* 0x000fe400078ec0ff */
[-C--:B------:R-:W-:Y:S04]  /*2d260*/  HMMA.16816.F32 R12, R44, R54.reuse, R12 ;  /* 0x000000362c0c723c */ /* 0x080fe8000000180c */
[--C-:B------:R-:W-:Y:S02]  /*2d270*/  SHF.R.U32.HI R52, RZ, 0x10, R50.reuse ;  /* 0x00000010ff347819 */ /* 0x100fe40000011632 */
[----:B------:R-:W-:Y:S02]  /*2d280*/  LOP3.LUT R53, R50, 0xff, RZ, 0xc0, !PT ;  /* 0x000000ff32357812 */ /* 0x000fe400078ec0ff */
[C---:B------:R-:W-:Y:S04]  /*2d290*/  HMMA.16816.F32 R16, R40.reuse, R54, R16 ;  /* 0x000000362810723c */ /* 0x040fe80000001810 */
[----:B------:R-:W-:Y:S02]  /*2d2a0*/  SHF.R.U32.HI R50, RZ, 0x18, R50 ;  /* 0x00000018ff327819 */ /* 0x000fe40000011632 */
[----:B------:R-:W-:Y:S02]  /*2d2b0*/  PRMT R146, R53, 0x5410, R51 ;  /* 0x0000541035927816 */ /* 0x000fe40000000033 */
[-C--:B---3--:R-:W-:Y:S04]  /*2d2c0*/  HMMA.16816.F32 R20, R40, R56.reuse, R20 ;  /* 0x000000382814723c */ /* 0x088fe80000001814 */
[----:B------:R-:W-:Y:S01]  /*2d2d0*/  LOP3.LUT R55, R48, 0xffff, RZ, 0xc0, !PT ;  /* 0x0000ffff30377812 */ /* 0x000fe200078ec0ff */
[--C-:B------:R-:W-:Y:S01]  /*2d2e0*/  HSET2.LE.AND R146, R146, R141.reuse, PT ;  /* 0x0000008d92927233 */ /* 0x100fe20003803000 */
[----:B------:R-:W-:Y:S02]  /*2d2f0*/  LOP3.LUT R0, R49, R237, R78, 0x96, !PT ;  /* 0x000000ed31007212 */ /* 0x000fe400078e964e */
[C---:B------:R-:W-:Y:S04]  /*2d300*/  HMMA.16816.F32 R24, R44.reuse, R56, R24 ;  /* 0x000000382c18723c */ /* 0x040fe80000001818 */
[----:B------:R-:W-:Y:S02]  /*2d310*/  LOP3.LUT R49, R52, 0xff, RZ, 0xc0, !PT ;  /* 0x000000ff34317812 */ /* 0x000fe400078ec0ff */
[----:B------:R-:W-:Y:S02]  /*2d320*/  SHF.R.U32.HI R139, RZ, 0x10, R48 ;  /* 0x00000010ff8b7819 */ /* 0x000fe40000011630 */
[-C--:B------:R-:W-:Y:S04]  /*2d330*/  HMMA.16816.F32 R28, R44, R58.reuse, R28 ;  /* 0x0000003a2c1c723c */ /* 0x080fe8000000181c */
[----:B------:R-:W-:Y:S02]  /*2d340*/  PRMT R147, R49, 0x5410, R50 ;  /* 0x0000541031937816 */ /* 0x000fe40000000032 */
[--C-:B------:R-:W-:Y:S02]  /*2d350*/  SHF.R.U32.HI R49, RZ, 0x10, R3.reuse ;  /* 0x00000010ff317819 */ /* 0x100fe40000011603 */
[----:B------:R-:W-:Y:S04]  /*2d360*/  HMMA.16816.F32 R32, R40, R58, R32 ;  /* 0x0000003a2820723c */ /* 0x000fe80000001820 */
[----:B------:R-:W-:Y:S01]  /*2d370*/  SHF.R.U32.HI R63, RZ, 0x18, R48 ;  /* 0x00000018ff3f7819 */ /* 0x000fe20000011630 */
[--C-:B------:R-:W-:Y:S01]  /*2d380*/  HSET2.LE.AND R147, R147, R141.reuse, PT ;  /* 0x0000008d93937233 */ /* 0x100fe20003803000 */
[----:B------:R-:W-:Y:S02]  /*2d390*/  LOP3.LUT R48, R3, 0xffff, RZ, 0xc0, !PT ;  /* 0x0000ffff03307812 */ /* 0x000fe400078ec0ff */
[----:B------:R-:W-:Y:S04]  /*2d3a0*/  LOP3.LUT R52, R49, 0xff, RZ, 0xc0, !PT ;  /* 0x000000ff31347812 */ /* 0x000fe800078ec0ff */
[----:B------:R-:W-:Y:S02]  /*2d3b0*/  SHF.R.U32.HI R53, RZ, 0x8, R48 ;  /* 0x00000008ff357819 */ /* 0x000fe40000011630 */
[----:B------:R-:W-:Y:S01]  /*2d3c0*/  LOP3.LUT R56, R3, 0xff, RZ, 0xc0, !PT ;  /* 0x000000ff03387812 */ /* 0x000fe200078ec0ff */
[----:B------:R-:W2:Y:S01]  /*2d3d0*/  LDSM.16.MT88.4 R48, [R206+0x5c00] ;  /* 0x005c0000ce30783b */ /* 0x000ea20000004200 */
[----:B------:R-:W-:Y:S02]  /*2d3e0*/  SHF.R.U32.HI R54, RZ, 0x18, R3 ;  /* 0x00000018ff367819 */ /* 0x000fe40000011603 */
[C---:B------:R-:W-:Y:S02]  /*2d3f0*/  LOP3.LUT R3, R0.reuse, 0xffff, RZ, 0xc0, !PT ;  /* 0x0000ffff00037812 */ /* 0x040fe400078ec0ff */
[----:B------:R-:W-:Y:S02]  /*2d400*/  LOP3.LUT R57, R0, 0xff, RZ, 0xc0, !PT ;  /* 0x000000ff00397812 */ /* 0x000fe400078ec0ff */
[----:B------:R-:W-:Y:S02]  /*2d410*/  SHF.R.U32.HI R3, RZ, 0x8, R3 ;  /* 0x00000008ff037819 */ /* 0x000fe40000011603 */
[----:B------:R-:W-:Y:S02]  /*2d420*/  PRMT R54, R52, 0x5410, R54 ;  /* 0x0000541034367816 */ /* 0x000fe40000000036 */
[--C-:B------:R-:W-:Y:S02]  /*2d430*/  SHF.R.U32.HI R52, RZ, 0x10, R0.reuse ;  /* 0x00000010ff347819 */ /* 0x100fe40000011600 */
[----:B------:R-:W-:Y:S01]  /*2d440*/  PRMT R53, R56, 0x5410, R53 ;  /* 0x0000541038357816 */ /* 0x000fe20000000035 */
[--C-:B------:R-:W-:Y:S01]  /*2d450*/  HSET2.LE.AND R145, R54, R141.reuse, PT ;  /* 0x0000008d36917233 */ /* 0x100fe20003803000 */
[----:B------:R-:W-:Y:S02]  /*2d460*/  PRMT R57, R57, 0x5410, R3 ;  /* 0x0000541039397816 */ /* 0x000fe40000000003 */
[----:B------:R-:W-:Y:S01]  /*2d470*/  SHF.R.U32.HI R3, RZ, 0x18, R0 ;  /* 0x00000018ff037819 */ /* 0x000fe20000011600 */
[--C-:B------:R-:W-:Y:S01]  /*2d480*/  HSET2.LE.AND R144, R53, R141.reuse, PT ;  /* 0x0000008d35907233 */ /* 0x100fe20003803000 */
[----:B------:R-:W-:Y:S01]  /*2d490*/  LOP3.LUT R0, R52, 0xff, RZ, 0xc0, !PT ;  /* 0x000000ff34007812 */ /* 0x000fe200078ec0ff */
[--C-:B------:R-:W-:Y:S01]  /*2d4a0*/  HSET2.LE.AND R136, R57, R141.reuse, PT ;  /* 0x0000008d39887233 */ /* 0x100fe20003803000 */
[----:B------:R-:W-:Y:S02]  /*2d4b0*/  LOP3.LUT R139, R139, 0xff, RZ, 0xc0, !PT ;  /* 0x000000ff8b8b7812 */ /* 0x000fe400078ec0ff */
[----:B------:R-:W-:Y:S02]  /*2d4c0*/  SHF.R.U32.HI R55, RZ, 0x8, R55 ;  /* 0x00000008ff377819 */ /* 0x000fe40000011637 */
[----:B------:R-:W-:Y:S01]  /*2d4d0*/  PRMT R0, R0, 0x5410, R3 ;  /* 0x0000541000007816 */ /* 0x000fe20000000003 */
[----:B------:R-:W-:Y:S01]  /*2d4e0*/  IMAD.MOV.U32 R3, RZ, RZ, R38 ;  /* 0x000000ffff037224 */ /* 0x000fe200078e0026 */
[----:B------:R-:W-:Y:S02]  /*2d4f0*/  PRMT R139, R139, 0x5410, R63 ;  /* 0x000054108b8b7816 */ /* 0x000fe4000000003f */
[----:B------:R-:W-:Y:S01]  /*2d500*/  PRMT R55, R62, 0x5410, R55 ;  /* 0x000054103e377816 */ /* 0x000fe20000000037 */
[--C-:B------:R-:W-:Y:S01]  /*2d510*/  HSET2.LE.AND R137, R0, R141.reuse, PT ;  /* 0x0000008d00897233 */ /* 0x100fe20003803000 */
[----:B------:R-:W-:Y:S01]  /*2d520*/  LOP3.LUT R144, R76, R144, RZ, 0xc0, !PT ;  /* 0x000000904c907212 */ /* 0x000fe200078ec0ff */
[--C-:B------:R-:W-:Y:S01]  /*2d530*/  HSET2.LE.AND R139, R139, R141.reuse, PT ;  /* 0x0000008d8b8b7233 */ /* 0x100fe20003803000 */
[----:B------:R-:W-:Y:S01]  /*2d540*/  LOP3.LUT R145, R71, R145, RZ, 0xc0, !PT ;  /* 0x0000009147917212 */ /* 0x000fe200078ec0ff */
[----:B------:R-:W-:Y:S01]  /*2d550*/  HSET2.LE.AND R138, R55, R141, PT ;  /* 0x0000008d378a7233 */ /* 0x000fe20003803000 */
[----:B------:R-:W-:Y:S01]  /*2d560*/  LOP3.LUT R146, R69, R146, RZ, 0xc0, !PT ;  /* 0x0000009245927212 */ /* 0x000fe200078ec0ff */
[----:B------:R-:W-:Y:S01]  /*2d570*/  FADD.FTZ R0, R188, R191 ;  /* 0x000000bfbc007221 */ /* 0x000fe20000010000 */
[----:B------:R-:W-:Y:S02]  /*2d580*/  LOP3.LUT R147, R60, R147, RZ, 0xc0, !PT ;  /* 0x000000933c937212 */ /* 0x000fe400078ec0ff */
[----:B------:R-:W-:Y:S01]  /*2d590*/  LOP3.LUT R139, R2, R139, RZ, 0xc0, !PT ;  /* 0x0000008b028b7212 */ /* 0x000fe200078ec0ff */
[----:B------:R-:W-:Y:S01]  /*2d5a0*/  FADD.FTZ R0, R184, R0 ;  /* 0x00000000b8007221 */ /* 0x000fe20000010000 */
[----:B------:R-:W-:Y:S01]  /*2d5b0*/  LOP3.LUT R136, R73, R136, RZ, 0xc0, !PT ;  /* 0x0000008849887212 */ /* 0x000fe200078ec0ff */
[----:B------:R-:W-:Y:S01]  /*2d5c0*/  FADD.FTZ R2, R189, R194 ;  /* 0x000000c2bd027221 */ /* 0x000fe20000010000 */
[----:B------:R-:W-:Y:S01]  /*2d5d0*/  LOP3.LUT R137, R70, R137, RZ, 0xc0, !PT ;  /* 0x0000008946897212 */ /* 0x000fe200078ec0ff */
[-C--:B------:R-:W-:Y:S05]  /*2d5e0*/  HMMA.16816.F32 R164, R144, R160.reuse, R4 ;  /* 0x000000a090a4723c */ /* 0x080fea0000001804 */
[----:B------:R-:W-:Y:S01]  /*2d5f0*/  LOP3.LUT R138, R61, R138, RZ, 0xc0, !PT ;  /* 0x0000008a3d8a7212 */ /* 0x000fe200078ec0ff */
[----:B------:R-:W-:Y:S02]  /*2d600*/  FADD.FTZ R0, R185, R0 ;  /* 0x00000000b9007221 */ /* 0x000fe40000010000 */
[----:B------:R-:W-:Y:S04]  /*2d610*/  FADD.FTZ R2, R186, R2 ;  /* 0x00000002ba027221 */ /* 0x000fe80000010000 */
[C---:B------:R-:W-:Y:S04]  /*2d620*/  HMMA.16816.F32 R152, R136.reuse, R160, R8 ;  /* 0x000000a08898723c */ /* 0x040fe80000001808 */
[----:B------:R-:W-:Y:S02]  /*2d630*/  FADD.FTZ R0, R181, R0 ;  /* 0x00000000b5007221 */ /* 0x000fe40000010000 */
[----:B------:R-:W-:Y:S02]  /*2d640*/  FADD.FTZ R2, R187, R2 ;  /* 0x00000002bb027221 */ /* 0x000fe40000010000 */
[-C--:B------:R-:W-:Y:S04]  /*2d650*/  HMMA.16816.F32 R148, R136, R162.reuse, R12 ;  /* 0x000000a28894723c */ /* 0x080fe8000000180c */
[----:B------:R-:W-:Y:S02]  /*2d660*/  FADD.FTZ R0, R192, R0 ;  /* 0x00000000c0007221 */ /* 0x000fe40000010000 */
[----:B------:R-:W-:Y:S02]  /*2d670*/  FADD.FTZ R2, R190, R2 ;  /* 0x00000002be027221 */ /* 0x000fe40000010000 */
[C---:B------:R-:W-:Y:S04]  /*2d680*/  HMMA.16816.F32 R160, R144.reuse, R162, R16 ;  /* 0x000000a290a0723c */ /* 0x040fe80000001810 */
[----:B------:R-:W-:Y:S04]  /*2d690*/  FADD.FTZ R2, R183, R2 ;  /* 0x00000002b7027221 */ /* 0x000fe80000010000 */
[-C--:B--2---:R-:W-:Y:S01]  /*2d6a0*/  HMMA.16816.F32 R156, R144, R48.reuse, R20 ;  /* 0x00000030909c723c */ /* 0x084fe20000001814 */
[----:B------:R2:W-:Y:S04]  /*2d6b0*/  STL [R1+0x6c], R2 ;  /* 0x00006c0201007387 */ /* 0x0005e80000100800 */
[----:B------:R1:W-:Y:S03]  /*2d6c0*/  STL [R1+0x68], R0 ;  /* 0x0000680001007387 */ /* 0x0003e60000100800 */
[C---:B------:R-:W-:Y:S08]  /*2d6d0*/  HMMA.16816.F32 R140, R136.reuse, R48, R24 ;  /* 0x00000030888c723c */ /* 0x040ff00000001818 */
[-C--:B------:R-:W-:Y:S08]  /*2d6e0*/  HMMA.16816.F32 R136, R136, R50.reuse, R28 ;  /* 0x000000328888723c */ /* 0x080ff0000000181c */
[----:B------:R-:W-:Y:S04]  /*2d6f0*/  HMMA.16816.F32 R144, R144, R50, R32 ;  /* 0x000000329090723c */ /* 0x000fe80000001820 */
[----:B--2---:R-:W-:Y:S04]  /*2d700*/  IMAD.MOV.U32 R2, RZ, RZ, R39 ;  /* 0x000000ffff027224 */ /* 0x004fe800078e0027 */
[----:B-1----:R-:W-:-:S05]  /*2d710*/  @P0 BRA `(.L_x_906) ;  /* 0xffff13c000000947 */ /* 0x002fca000383ffff */
.L_x_903:
[----:B-----5:R1:W5:Y:S04]  /*2d720*/  LD.E R26, [R134.64+0xd8] ;  /* 0x0000d804861a7980 */ /* 0x020368000c101900 */
[----:B------:R1:W5:Y:S01]  /*2d730*/  LD.E R4, [R134.64+0x17c] ;  /* 0x00017c0486047980 */ /* 0x000362000c101900 */
[----:B------:R-:W-:-:S02]  /*2d740*/  MOV R7, 0x1f ;  /* 0x0000001f00077802 */ /* 0x000fc40000000f00 */
[----:B------:R-:W-:Y:S01]  /*2d750*/  MOV R6, 0xffffffff ;  /* 0xffffffff00067802 */ /* 0x000fe20000000f00 */
[----:B------:R-:W-:Y:S05]  /*2d760*/  BRA.DIV ~URZ, `(.L_x_907) ;  /* 0x000015327f007947 */ /* 0x000fea000b800000 */
[----:B------:R-:W2:Y:S04]  /*2d770*/  LDL R2, [R1+0x28c] ;  /* 0x00028c0001027983 */ /* 0x000ea80000100800 */
[----:B--2---:R2:W3:Y:S02]  /*2d780*/  SHFL.BFLY PT, R0, R2, 0x2, 0x1f ;  /* 0x0c401f0002007f89 */ /* 0x0044e400000e0000 */
.L_x_922:
[----:B--2---:R-:W2:Y:S02]  /*2d790*/  LDL.LU R2, [R1+0x28c] ;  /* 0x00028c0001027983 */ /* 0x004ea40000300800 */
[----:B--23--:R-:W-:Y:S01]  /*2d7a0*/  FADD.FTZ R0, R0, R2 ;  /* 0x0000000200007221 */ /* 0x00cfe20000010000 */
[----:B------:R-:W-:Y:S05]  /*2d7b0*/  BRA.DIV ~URZ, `(.L_x_908) ;  /* 0x000015427f007947 */ /* 0x000fea000b800000 */
[----:B------:R-:W2:Y:S04]  /*2d7c0*/  LDL.LU R7, [R1+0x6c] ;  /* 0x00006c0001077983 */ /* 0x000ea80000300800 */
[----:B------:R-:W3:Y:S04]  /*2d7d0*/  LDL.LU R6, [R1+0x68] ;  /* 0x0000680001067983 */ /* 0x000ee80000300800 */
[----:B------:R-:W4:Y:S04]  /*2d7e0*/  LDL.LU R10, [R1+0x288] ;  /* 0x00028800010a7983 */ /* 0x000f280000300800 */
[----:B------:R-:W1:Y:S02]  /*2d7f0*/  SHFL.BFLY PT, R8, R0, 0x1, 0x1f ;  /* 0x0c201f0000087f89 */ /* 0x000e6400000e0000 */
[----:B-1----:R-:W-:-:S02]  /*2d800*/  FADD.FTZ R23, R0, R8 ;  /* 0x0000000800177221 */ /* 0x002fc40000010000 */
[----:B--2---:R-:W1:Y:S04]  /*2d810*/  SHFL.BFLY PT, R3, R7, 0x2, 0x1f ;  /* 0x0c401f0007037f89 */ /* 0x004e6800000e0000 */
[----:B---3--:R-:W2:Y:S04]  /*2d820*/  SHFL.BFLY PT, R2, R6, 0x2, 0x1f ;  /* 0x0c401f0006027f89 */ /* 0x008ea800000e0000 */
[----:B----4-:R-:W3:Y:S01]  /*2d830*/  SHFL.BFLY PT, R5, R10, 0x2, 0x1f ;  /* 0x0c401f000a057f89 */ /* 0x010ee200000e0000 */
[----:B-1----:R-:W-:Y:S02]  /*2d840*/  FADD.FTZ R3, R3, R7 ;  /* 0x0000000703037221 */ /* 0x002fe40000010000 */
[----:B--2---:R-:W-:-:S03]  /*2d850*/  FADD.FTZ R2, R2, R6 ;  /* 0x0000000602027221 */ /* 0x004fc60000010000 */
[----:B------:R-:W1:Y:S01]  /*2d860*/  SHFL.BFLY PT, R7, R3, 0x1, 0x1f ;  /* 0x0c201f0003077f89 */ /* 0x000e6200000e0000 */
[----:B---3--:R-:W-:-:S03]  /*2d870*/  FADD.FTZ R5, R5, R10 ;  /* 0x0000000a05057221 */ /* 0x008fc60000010000 */
[----:B------:R-:W2:Y:S04]  /*2d880*/  SHFL.BFLY PT, R6, R2, 0x1, 0x1f ;  /* 0x0c201f0002067f89 */ /* 0x000ea800000e0000 */
[----:B------:R3:W4:Y:S01]  /*2d890*/  SHFL.BFLY PT, R9, R5, 0x1, 0x1f ;  /* 0x0c201f0005097f89 */ /* 0x00072200000e0000 */
[----:B-1----:R-:W-:Y:S02]  /*2d8a0*/  FADD.FTZ R22, R3, R7 ;  /* 0x0000000703167221 */ /* 0x002fe40000010000 */
[----:B--2---:R-:W-:Y:S02]  /*2d8b0*/  FADD.FTZ R21, R2, R6 ;  /* 0x0000000602157221 */ /* 0x004fe40000010000 */
.L_x_923:
[----:B------:R-:W2:Y:S01]  /*2d8c0*/  LDL R28, [R1+0x2dc] ;  /* 0x0002dc00011c7983 */ /* 0x000ea20000100800 */
[----:B------:R-:W-:Y:S01]  /*2d8d0*/  FSETP.NE.FTZ.AND P4, PT, R22, RZ, PT ;  /* 0x000000ff1600720b */ /* 0x000fe20003f95000 */
[----:B------:R-:W-:Y:S01]  /*2d8e0*/  IMAD.MOV.U32 R3, RZ, RZ, 0x3f800000 ;  /* 0x3f800000ff037424 */ /* 0x000fe200078e00ff */
[----:B------:R-:W-:Y:S01]  /*2d8f0*/  FSETP.NE.FTZ.AND P5, PT, R23, RZ, PT ;  /* 0x000000ff1700720b */ /* 0x000fe20003fb5000 */
[----:B------:R-:W1:Y:S01]  /*2d900*/  S2R R46, SR_TID.X ;  /* 0x00000000002e7919 */ /* 0x000e620000002100 */
[----:B----4-:R-:W-:Y:S01]  /*2d910*/  FADD.FTZ R20, R9, R5 ;  /* 0x0000000509147221 */ /* 0x010fe20000010000 */
[----:B------:R-:W-:Y:S01]  /*2d920*/  FSETP.NE.FTZ.AND P3, PT, R21, RZ, PT ;  /* 0x000000ff1500720b */ /* 0x000fe20003f75000 */
[----:B---3--:R-:W-:Y:S01]  /*2d930*/  IMAD.MOV.U32 R5, RZ, RZ, 0x3f800000 ;  /* 0x3f800000ff057424 */ /* 0x008fe200078e00ff */
[----:B------:R-:W-:-:S02]  /*2d940*/  MOV R0, 0x3f800000 ;  /* 0x3f80000000007802 */ /* 0x000fc40000000f00 */
[----:B------:R-:W-:Y:S02]  /*2d950*/  FSETP.NE.FTZ.AND P2, PT, R20, RZ, PT ;  /* 0x000000ff1400720b */ /* 0x000fe40003f55000 */
[----:B------:R-:W-:Y:S02]  /*2d960*/  MOV R2, 0x3f800000 ;  /* 0x3f80000000027802 */ /* 0x000fe40000000f00 */
[----:B------:R-:W3:Y:S08]  /*2d970*/  @P4 MUFU.RCP R3, R22 ;  /* 0x0000001600034308 */ /* 0x000ef00000001000 */
[----:B------:R-:W4:Y:S01]  /*2d980*/  @P5 MUFU.RCP R0, R23 ;  /* 0x0000001700005308 */ /* 0x000f220000001000 */
[----:B-1----:R-:W-:-:S07]  /*2d990*/  SHF.R.S32.HI R44, RZ, 0x1f, R46 ;  /* 0x0000001fff2c7819 */ /* 0x002fce000001142e */
[----:B------:R-:W1:Y:S01]  /*2d9a0*/  @P3 MUFU.RCP R2, R21 ;  /* 0x0000001500023308 */ /* 0x000e620000001000 */
[----:B---3-5:R-:W-:Y:S01]  /*2d9b0*/  FMUL.FTZ R3, R4, R3 ;  /* 0x0000000304037220 */ /* 0x028fe20000410000 */
[CC--:B------:R-:W-:Y:S02]  /*2d9c0*/  LEA.HI R27, R44.reuse, R46.reuse, RZ, 0x2 ;  /* 0x0000002e2c1b7211 */ /* 0x0c0fe400078f10ff */
[----:B------:R-:W-:Y:S01]  /*2d9d0*/  LEA.HI R44, R44, R46, RZ, 0x5 ;  /* 0x0000002e2c2c7211 */ /* 0x000fe200078f28ff */
[C---:B------:R-:W-:Y:S01]  /*2d9e0*/  FMUL.FTZ R166, R3.reuse, R166 ;  /* 0x000000a603a67220 */ /* 0x040fe20000410000 */
[----:B------:R-:W-:Y:S01]  /*2d9f0*/  SHF.R.S32.HI R45, RZ, 0x2, R27 ;  /* 0x00000002ff2d7819 */ /* 0x000fe2000001141b */
[C---:B------:R-:W-:Y:S01]  /*2da00*/  FMUL.FTZ R18, R3.reuse, R167 ;  /* 0x000000a703127220 */ /* 0x040fe20000410000 */
[----:B------:R-:W3:Y:S01]  /*2da10*/  @P2 MUFU.RCP R5, R20 ;  /* 0x0000001400052308 */ /* 0x000ee20000001000 */
[C---:B------:R-:W-:Y:S02]  /*2da20*/  FMUL.FTZ R162, R3.reuse, R162 ;  /* 0x000000a203a27220 */ /* 0x040fe40000410000 */
[C---:B------:R-:W-:Y:S01]  /*2da30*/  FMUL.FTZ R13, R3.reuse, R163 ;  /* 0x000000a3030d7220 */ /* 0x040fe20000410000 */
[----:B------:R-:W-:Y:S01]  /*2da40*/  F2FP.PACK_AB R18, R18, R166 ;  /* 0x000000a61212723e */ /* 0x000fe200000000ff */
[----:B------:R-:W-:-:S02]  /*2da50*/  FMUL.FTZ R158, R3, R158 ;  /* 0x0000009e039e7220 */ /* 0x000fc40000410000 */
[----:B------:R-:W-:Y:S01]  /*2da60*/  FMUL.FTZ R14, R3, R159 ;  /* 0x0000009f030e7220 */ /* 0x000fe20000410000 */
[----:B------:R-:W-:Y:S01]  /*2da70*/  F2FP.PACK_AB R13, R13, R162 ;  /* 0x000000a20d0d723e */ /* 0x000fe200000000ff */
[C---:B------:R-:W-:Y:S02]  /*2da80*/  FMUL.FTZ R146, R3.reuse, R146 ;  /* 0x0000009203927220 */ /* 0x040fe40000410000 */
[----:B------:R-:W-:Y:S01]  /*2da90*/  FMUL.FTZ R10, R3, R147 ;  /* 0x00000093030a7220 */ /* 0x000fe20000410000 */
[----:B------:R-:W-:Y:S01]  /*2daa0*/  SHF.R.S32.HI R3, RZ, 0x1f, R45 ;  /* 0x0000001fff037819 */ /* 0x000fe2000001142d */
[----:B----4-:R-:W-:Y:S01]  /*2dab0*/  FMUL.FTZ R0, R4, R0 ;  /* 0x0000000004007220 */ /* 0x010fe20000410000 */
[----:B------:R-:W-:Y:S01]  /*2dac0*/  F2FP.PACK_AB R14, R14, R158 ;  /* 0x0000009e0e0e723e */ /* 0x000fe200000000ff */
[----:B-1----:R-:W-:Y:S01]  /*2dad0*/  FMUL.FTZ R2, R4, R2 ;  /* 0x0000000204027220 */ /* 0x002fe20000410000 */
[----:B------:R-:W-:Y:S01]  /*2dae0*/  LEA.HI R3, R3, R45, RZ, 0x3 ;  /* 0x0000002d03037211 */ /* 0x000fe200078f18ff */
[----:B------:R-:W-:Y:S01]  /*2daf0*/  FMUL.FTZ R164, R0, R164 ;  /* 0x000000a400a47220 */ /* 0x000fe20000410000 */
[----:B------:R-:W-:Y:S01]  /*2db00*/  F2FP.PACK_AB R10, R10, R146 ;  /* 0x000000920a0a723e */ /* 0x000fe200000000ff */
[C---:B------:R-:W-:Y:S01]  /*2db10*/  FMUL.FTZ R19, R0.reuse, R165 ;  /* 0x000000a500137220 */ /* 0x040fe20000410000 */
[----:B------:R-:W-:Y:S01]  /*2db20*/  LOP3.LUT R3, R3, 0xfffffff8, RZ, 0xc0, !PT ;  /* 0xfffffff803037812 */ /* 0x000fe200078ec0ff */
[----:B------:R-:W-:-:S02]  /*2db30*/  FMUL.FTZ R160, R0, R160 ;  /* 0x000000a000a07220 */ /* 0x000fc40000410000 */
[C---:B------:R-:W-:Y:S01]  /*2db40*/  FMUL.FTZ R17, R0.reuse, R161 ;  /* 0x000000a100117220 */ /* 0x040fe20000410000 */
[----:B------:R-:W-:Y:S01]  /*2db50*/  IADD3 R3, R45, -R3, RZ ;  /* 0x800000032d037210 */ /* 0x000fe20007ffe0ff */
[C---:B------:R-:W-:Y:S01]  /*2db60*/  FMUL.FTZ R156, R0.reuse, R156 ;  /* 0x0000009c009c7220 */ /* 0x040fe20000410000 */
[----:B------:R-:W-:Y:S01]  /*2db70*/  F2FP.PACK_AB R19, R19, R164 ;  /* 0x000000a41313723e */ /* 0x000fe200000000ff */
[C---:B------:R-:W-:Y:S01]  /*2db80*/  FMUL.FTZ R15, R0.reuse, R157 ;  /* 0x0000009d000f7220 */ /* 0x040fe20000410000 */
[----:B------:R-:W-:Y:S01]  /*2db90*/  F2FP.PACK_AB R17, R17, R160 ;  /* 0x000000a01111723e */ /* 0x000fe200000000ff */
[C---:B------:R-:W-:Y:S02]  /*2dba0*/  FMUL.FTZ R144, R0.reuse, R144 ;  /* 0x0000009000907220 */ /* 0x040fe40000410000 */
[----:B------:R-:W-:Y:S01]  /*2dbb0*/  FMUL.FTZ R11, R0, R145 ;  /* 0x00000091000b7220 */ /* 0x000fe20000410000 */
[----:B------:R-:W-:Y:S01]  /*2dbc0*/  F2FP.PACK_AB R15, R15, R156 ;  /* 0x0000009c0f0f723e */ /* 0x000fe200000000ff */
[----:B---3--:R-:W-:Y:S01]  /*2dbd0*/  FMUL.FTZ R0, R4, R5 ;  /* 0x0000000504007220 */ /* 0x008fe20000410000 */
[----:B------:R-:W-:Y:S01]  /*2dbe0*/  LOP3.LUT R4, R27, 0xfffffffc, RZ, 0xc0, !PT ;  /* 0xfffffffc1b047812 */ /* 0x000fe200078ec0ff */
[C---:B------:R-:W-:Y:S01]  /*2dbf0*/  FMUL.FTZ R152, R2.reuse, R152 ;  /* 0x0000009802987220 */ /* 0x040fe20000410000 */
[----:B------:R-:W-:Y:S01]  /*2dc00*/  SHF.R.S32.HI R5, RZ, 0x5, R44 ;  /* 0x00000005ff057819 */ /* 0x000fe2000001142c */
[C---:B------:R-:W-:Y:S01]  /*2dc10*/  FMUL.FTZ R153, R2.reuse, R153 ;  /* 0x0000009902997220 */ /* 0x040fe20000410000 */
[----:B------:R-:W-:Y:S01]  /*2dc20*/  F2FP.PACK_AB R11, R11, R144 ;  /* 0x000000900b0b723e */ /* 0x000fe200000000ff */
        /* <DEDUP_REMOVED lines=8> */
[----:B------:R-:W-:Y:S01]  /*2dcb0*/  LEA.HI R2, R3, R3, RZ, 0x1 ;  /* 0x0000000303027211 */ /* 0x000fe200078f08ff */
[----:B------:R-:W-:Y:S01]  /*2dcc0*/  FMUL.FTZ R154, R0, R154 ;  /* 0x0000009a009a7220 */ /* 0x000fe20000410000 */
[----:B------:R-:W-:Y:S01]  /*2dcd0*/  F2FP.PACK_AB R12, R12, R140 ;  /* 0x0000008c0c0c723e */ /* 0x000fe200000000ff */
[C---:B------:R-:W-:Y:S01]  /*2dce0*/  FMUL.FTZ R155, R0.reuse, R155 ;  /* 0x0000009b009b7220 */ /* 0x040fe20000410000 */
        /* <DEDUP_REMOVED lines=8> */
[----:B------:R-:W-:Y:S01]  /*2dd70*/  SHF.R.S32.HI R0, RZ, 0x1, R2 ;  /* 0x00000001ff007819 */ /* 0x000fe20000011402 */
[----:B------:R-:W-:Y:S01]  /*2dd80*/  IMAD.IADD R4, R46, 0x1, -R4 ;  /* 0x000000012e047824 */ /* 0x000fe200078e0a04 */
[----:B------:R-:W-:-:S02]  /*2dd90*/  LOP3.LUT R2, R2, 0x3fffffe, RZ, 0xc0, !PT ;  /* 0x03fffffe02027812 */ /* 0x000fc400078ec0ff */
[----:B------:R-:W-:Y:S01]  /*2dda0*/  SHF.L.U32 R6, R0, 0x6, RZ ;  /* 0x0000000600067819 */ /* 0x000fe200000006ff */
[----:B------:R-:W-:Y:S01]  /*2ddb0*/  IMAD R4, R5, 0x100, R4 ;  /* 0x0000010005047824 */ /* 0x000fe200078e0204 */
[----:B------:R-:W-:Y:S02]  /*2ddc0*/  IADD3 R2, R3, -R2, RZ ;  /* 0x8000000203027210 */ /* 0x000fe40007ffe0ff */
[----:B------:R-:W-:Y:S02]  /*2ddd0*/  LOP3.LUT R3, R6, 0xc0, RZ, 0xc0, !PT ;  /* 0x000000c006037812 */ /* 0x000fe400078ec0ff */
[----:B------:R-:W-:Y:S01]  /*2dde0*/  LOP3.LUT R5, R0, 0x1, RZ, 0xc0, !PT ;  /* 0x0000000100057812 */ /* 0x000fe200078ec0ff */
[----:B------:R-:W-:Y:S01]  /*2ddf0*/  IMAD R2, R2, 0x10, R4 ;  /* 0x0000001002027824 */ /* 0x000fe200078e0204 */
[----:B------:R-:W-:Y:S02]  /*2de00*/  LEA.HI R3, R3, R3, RZ, 0x1d ;  /* 0x0000000303037211 */ /* 0x000fe400078fe8ff */
[----:B------:R-:W-:-:S02]  /*2de10*/  LOP3.LUT P0, RZ, R0, 0x2, RZ, 0xc0, !PT ;  /* 0x0000000200ff7812 */ /* 0x000fc4000780c0ff */
[----:B------:R-:W-:Y:S01]  /*2de20*/  ISETP.NE.U32.AND P1, PT, R5, 0x1, PT ;  /* 0x000000010500780c */ /* 0x000fe20003f25070 */
[----:B------:R-:W-:Y:S01]  /*2de30*/  IMAD.U32 R2, R2, 0x2, R3 ;  /* 0x0000000202027824 */ /* 0x000fe200078e0003 */
[----:B------:R-:W-:Y:S02]  /*2de40*/  MOV R4, 0xfffffff0 ;  /* 0xfffffff000047802 */ /* 0x000fe40000000f00 */
[----:B------:R-:W-:Y:S02]  /*2de50*/  F2FP.PACK_AB R5, R155, R154 ;  /* 0x0000009a9b05723e */ /* 0x000fe400000000ff */
[----:B------:R-:W-:Y:S02]  /*2de60*/  SEL R4, R4, 0x10, !P1 ;  /* 0x0000001004047807 */ /* 0x000fe40004800000 */
[----:B------:R-:W-:Y:S02]  /*2de70*/  SHF.L.U32 R0, R2, 0x1, RZ ;  /* 0x0000000102007819 */ /* 0x000fe400000006ff */
[----:B------:R-:W-:-:S02]  /*2de80*/  F2FP.PACK_AB R7, R7, R142 ;  /* 0x0000008e0707723e */ /* 0x000fc400000000ff */
[C---:B------:R-:W-:Y:S01]  /*2de90*/  IADD3 R2, R0.reuse, 0x20, RZ ;  /* 0x0000002000027810 */ /* 0x040fe20007ffe0ff */
[C---:B------:R-:W-:Y:S01]  /*2dea0*/  IMAD.IADD R3, R0.reuse, 0x1, R4 ;  /* 0x0000000100037824 */ /* 0x040fe200078e0204 */
[----:B------:R-:W-:Y:S01]  /*2deb0*/  @P0 IADD3 R2, R0, -0x20, RZ ;  /* 0xffffffe000020810 */ /* 0x000fe20007ffe0ff */
[----:B------:R-:W-:Y:S01]  /*2dec0*/  STS [R0], R19 ;  /* 0x0000001300007388 */ /* 0x000fe20000000800 */
[----:B------:R-:W-:-:S03]  /*2ded0*/  F2FP.PACK_AB R6, R139, R138 ;  /* 0x0000008a8b06723e */ /* 0x000fc600000000ff */
[----:B------:R-:W-:Y:S04]  /*2dee0*/  STS [R0+0x200], R18 ;  /* 0x0002001200007388 */ /* 0x000fe80000000800 */
[----:B------:R-:W-:Y:S04]  /*2def0*/  STS [R3], R17 ;  /* 0x0000001103007388 */ /* 0x000fe80000000800 */
[----:B------:R-:W-:Y:S04]  /*2df00*/  STS [R3+0x200], R13 ;  /* 0x0002000d03007388 */ /* 0x000fe80000000800 */
[----:B------:R-:W-:Y:S04]  /*2df10*/  STS [R0+0x1000], R153 ;  /* 0x0010009900007388 */ /* 0x000fe80000000800 */
[----:B------:R1:W-:Y:S04]  /*2df20*/  STS [R0+0x1200], R5 ;  /* 0x0012000500007388 */ /* 0x0003e80000000800 */
[----:B------:R3:W-:Y:S04]  /*2df30*/  STS [R3+0x1000], R16 ;  /* 0x0010001003007388 */ /* 0x0007e80000000800 */
        /* <DEDUP_REMOVED lines=10> */
[----:B---3--:R3:W5:Y:S04]  /*2dfe0*/  LD.E.64 R16, [R134.64+0x70] ;  /* 0x0000700486107980 */ /* 0x008768000c101b00 */
[----:B------:R3:W5:Y:S04]  /*2dff0*/  LD.E.64 R18, [R134.64+0x90] ;  /* 0x0000900486127980 */ /* 0x000768000c101b00 */
[----:B-1----:R-:W4:Y:S01]  /*2e000*/  LD.E.U16 R0, [R134.64+0x1c8] ;  /* 0x0001c80486007980 */ /* 0x002f22000c101500 */
[----:B--2---:R-:W-:-:S13]  /*2e010*/  ISETP.NE.AND P0, PT, R28, -0x1, PT ;  /* 0xffffffff1c00780c */ /* 0x004fda0003f05270 */
[----:B------:R-:W2:Y:S04]  /*2e020*/  @P0 LD.E.64 R8, [R134.64+0x88] ;  /* 0x0000880486080980 */ /* 0x000ea8000c101b00 */
[----:B------:R-:W3:Y:S01]  /*2e030*/  @!P0 LD.E.64 R2, [R134.64+0x80] ;  /* 0x0000800486028980 */ /* 0x000ee2000c101b00 */
[----:B------:R-:W1:Y:S03]  /*2e040*/  @P5 MUFU.LG2 R11, R23 ;  /* 0x00000017000b5308 */ /* 0x000e660000000c00 */
[----:B------:R-:W2:Y:S01]  /*2e050*/  S2R R47, SR_CTAID.Y ;  /* 0x00000000002f7919 */ /* 0x000ea20000002600 */
[----:B------:R-:W-:-:S04]  /*2e060*/  IMAD.MOV.U32 R24, RZ, RZ, 0x7f800000 ;  /* 0x7f800000ff187424 */ /* 0x000fc800078e00ff */
[----:B------:R-:W2:Y:S01]  /*2e070*/  @P4 MUFU.LG2 R10, R22 ;  /* 0x00000016000a4308 */ /* 0x000ea20000000c00 */
[----:B-1----:R-:W-:-:S07]  /*2e080*/  @P5 FMUL.FTZ R11, R11, 0.69314718246459960938 ;  /* 0x3f3172180b0b5820 */ /* 0x002fce0000410000 */
[----:B------:R-:W1:Y:S01]  /*2e090*/  @P2 MUFU.LG2 R13, R20 ;  /* 0x00000014000d2308 */ /* 0x000e620000000c00 */
[----:B------:R-:W-:Y:S02]  /*2e0a0*/  @P5 FFMA.FTZ R24, R26, R38, R11 ;  /* 0x000000261a185223 */ /* 0x000fe4000001000b */
[-C--:B--2---:R-:W-:Y:S02]  /*2e0b0*/  @P0 IMAD R6, R9, R28.reuse, RZ ;  /* 0x0000001c09060224 */ /* 0x084fe400078e02ff */
[----:B------:R-:W-:Y:S02]  /*2e0c0*/  @P0 IMAD.WIDE.U32 R4, R8, R28, RZ ;  /* 0x0000001c08040225 */ /* 0x000fe400078e00ff */
[----:B------:R2:W5:Y:S01]  /*2e0d0*/  @!P0 LD.E.64 R8, [R134.64+0x88] ;  /* 0x0000880486088980 */ /* 0x000562000c101b00 */
[C---:B----4-:R-:W-:Y:S01]  /*2e0e0*/  PRMT R11, R0.reuse, 0x7770, RZ ;  /* 0x00007770000b7816 */ /* 0x050fe200000000ff */
[----:B------:R-:W4:Y:S01]  /*2e0f0*/  @P3 MUFU.LG2 R7, R21 ;  /* 0x0000001500073308 */ /* 0x000f220000000c00 */
[----:B------:R-:W-:-:S02]  /*2e100*/  PRMT R0, R0, 0x7771, RZ ;  /* 0x0000777100007816 */ /* 0x000fc400000000ff */
[----:B------:R-:W-:-:S04]  /*2e110*/  ISETP.NE.AND P1, PT, R11, RZ, PT ;  /* 0x000000ff0b00720c */ /* 0x000fc80003f25270 */
[----:B------:R-:W-:Y:S01]  /*2e120*/  ISETP.NE.OR P5, PT, R0, RZ, !P1 ;  /* 0x000000ff0000720c */ /* 0x000fe20004fa5670 */
[----:B------:R-:W-:Y:S01]  /*2e130*/  @P4 FMUL.FTZ R10, R10, 0.69314718246459960938 ;  /* 0x3f3172180a0a4820 */ /* 0x000fe20000410000 */
[----:B------:R-:W-:Y:S01]  /*2e140*/  @!P0 SHF.R.S32.HI R12, RZ, 0x1f, R47 ;  /* 0x0000001fff0c8819 */ /* 0x000fe2000001142f */
[----:B---3--:R-:W-:Y:S01]  /*2e150*/  @!P0 IMAD R3, R3, R47, RZ ;  /* 0x0000002f03038224 */ /* 0x008fe200078e02ff */
[----:B------:R-:W-:Y:S01]  /*2e160*/  MOV R25, 0x7f800000 ;  /* 0x7f80000000197802 */ /* 0x000fe20000000f00 */
[----:B------:R-:W-:Y:S01]  /*2e170*/  @P4 FFMA.FTZ R25, R26, R37, R10 ;  /* 0x000000251a194223 */ /* 0x000fe2000001000a */
[----:B------:R-:W-:Y:S01]  /*2e180*/  @P0 MOV R22, R4 ;  /* 0x0000000400160202 */ /* 0x000fe20000000f00 */
[C---:B------:R-:W-:Y:S02]  /*2e190*/  @!P0 IMAD R10, R2.reuse, R12, R3 ;  /* 0x0000000c020a8224 */ /* 0x040fe400078e0203 */
[----:B-1----:R-:W-:Y:S02]  /*2e1a0*/  @P2 FMUL.FTZ R4, R13, 0.69314718246459960938 ;  /* 0x3f3172180d042820 */ /* 0x002fe40000410000 */
[----:B------:R-:W-:Y:S01]  /*2e1b0*/  @!P0 IMAD.WIDE.U32 R2, R2, R47, RZ ;  /* 0x0000002f02028225 */ /* 0x000fe200078e00ff */
[----:B------:R-:W-:Y:S03]  /*2e1c0*/  BSSY B1, `(.L_x_909) ;  /* 0x0000017000017945 */ /* 0x000fe60003800000 */
[----:B----4-:R-:W-:Y:S01]  /*2e1d0*/  @P3 FMUL.FTZ R7, R7, 0.69314718246459960938 ;  /* 0x3f31721807073820 */ /* 0x010fe20000410000 */
[----:B------:R-:W-:Y:S01]  /*2e1e0*/  MOV R20, 0x7f800000 ;  /* 0x7f80000000147802 */ /* 0x000fe20000000f00 */
[----:B------:R-:W-:Y:S01]  /*2e1f0*/  IMAD.MOV.U32 R21, RZ, RZ, 0x7f800000 ;  /* 0x7f800000ff157424 */ /* 0x000fe200078e00ff */
[----:B------:R-:W-:Y:S01]  /*2e200*/  PLOP3.LUT P4, PT, PT, PT, PT, 0x8, 0x0 ;  /* 0x000000000000781c */ /* 0x000fe20003f8e170 */
[----:B------:R-:W-:Y:S01]  /*2e210*/  @P0 IMAD.IADD R23, R5, 0x1, R6 ;  /* 0x0000000105170824 */ /* 0x000fe200078e0206 */
[----:B------:R-:W-:Y:S01]  /*2e220*/  @!P0 IADD3 R23, R3, R10, RZ ;  /* 0x0000000a03178210 */ /* 0x000fe20007ffe0ff */
[C---:B------:R-:W-:Y:S01]  /*2e230*/  @P2 FFMA.FTZ R21, R26.reuse, R39, R4 ;  /* 0x000000271a152223 */ /* 0x040fe20000010004 */
[----:B------:R-:W-:Y:S01]  /*2e240*/  @!P0 MOV R22, R2 ;  /* 0x0000000200168202 */ /* 0x000fe20000000f00 */
[----:B------:R-:W-:Y:S01]  /*2e250*/  @P3 FFMA.FTZ R20, R26, R36, R7 ;  /* 0x000000241a143223 */ /* 0x000fe20000010007 */
[----:B------:R-:W-:Y:S01]  /*2e260*/  CS2R R4, SRZ ;  /* 0x0000000000047805 */ /* 0x000fe2000001ff00 */
[----:B------:R-:W-:Y:S05]  /*2e270*/  @P5 BRA `(.L_x_910) ;  /* 0x000000b000005947 */ /* 0x000fea0003800000 */
[----:B--2---:R-:W-:Y:S01]  /*2e280*/  ISETP.NE.AND P0, PT, R28, -0x1, PT ;  /* 0xffffffff1c00780c */ /* 0x004fe20003f05270 */
[----:B------:R-:W-:-:S12]  /*2e290*/  BSSY B0, `(.L_x_911) ;  /* 0x0000005000007945 */ /* 0x000fd80003800000 */
[----:B------:R-:W-:Y:S05]  /*2e2a0*/  @P0 BRA `(.L_x_912) ;  /* 0x0000003000000947 */ /* 0x000fea0003800000 */
[----:B------:R-:W2:Y:S02]  /*2e2b0*/  LD.E R0, [R134.64+0xb4] ;  /* 0x0000b40486007980 */ /* 0x000ea4000c101900 */
[----:B--2---:R-:W-:-:S05]  /*2e2c0*/  IMAD R28, R0, R47, RZ ;  /* 0x0000002f001c7224 */ /* 0x004fca00078e02ff */
[----:B------:R1:W-:Y:S02]  /*2e2d0*/  STL [R1+0x2dc], R28 ;  /* 0x0002dc1c01007387 */ /* 0x0003e40000100800 */
.L_x_912:
[----:B------:R-:W-:Y:S05]  /*2e2e0*/  BSYNC B0 ;  /* 0x0000000000007941 */ /* 0x000fea0003800000 */
.L_x_911:
[----:B------:R-:W-:Y:S01]  /*2e2f0*/  PLOP3.LUT P4, PT, PT, PT, PT, 0x80, 0x0 ;  /* 0x000000000000781c */ /* 0x000fe20003f8f070 */
[--C-:B------:R-:W-:Y:S01]  /*2e300*/  IMAD.MOV.U32 R4, RZ, RZ, R28.reuse ;  /* 0x000000ffff047224 */ /* 0x100fe200078e001c */
[----:B------:R-:W-:Y:S02]  /*2e310*/  SHF.R.S32.HI R5, RZ, 0x1f, R28 ;  /* 0x0000001fff057819 */ /* 0x000fe4000001141c */
[----:B------:R-:W-:-:S04]  /*2e320*/  PRMT R0, RZ, 0x7610, R0 ;  /* 0x00007610ff007816 */ /* 0x000fc80000000000 */
.L_x_910:
[----:B--2---:R-:W-:Y:S05]  /*2e330*/  BSYNC B1 ;  /* 0x0000000000017941 */ /* 0x004fea0003800000 */
.L_x_909:
[----:B------:R-:W-:Y:S01]  /*2e340*/  LOP3.LUT P0, RZ, R0, 0xff, RZ, 0xc0, !PT ;  /* 0x000000ff00ff7812 */ /* 0x000fe2000780c0ff */
[----:B------:R2:W5:-:S12]  /*2e350*/  LD.E.64 R2, [R134.64+0xa0] ;  /* 0x0000a00486027980 */ /* 0x000558000c101b00 */
[----:B------:R-:W3:Y:S01]  /*2e360*/  @P0 LD.E.64 R6, [R134.64+0xb0] ;  /* 0x0000b00486060980 */ /* 0x000ee2000c101b00 */
        /* <DEDUP_REMOVED lines=8> */
.L_x_913:
[----:B--2---:R-:W-:Y:S01]  /*2e3f0*/  WARPSYNC 0xffffffff ;  /* 0xffffffff00007948 */ /* 0x004fe20003800000 */
[----:B------:R-:W-:Y:S01]  /*2e400*/  BAR.SYNC.DEFER_BLOCKING 0x0 ;  /* 0x0000000000007b1d */ /* 0x000fe20000010000 */
[----:B------:R-:W-:Y:S01]  /*2e410*/  IMAD R7, R47, R10, RZ ;  /* 0x0000000a2f077224 */ /* 0x000fe200078e02ff */
[----:B------:R-:W-:-:S04]  /*2e420*/  LOP3.LUT R11, R44, 0xffffffe0, RZ, 0xc0, !PT ;  /* 0xffffffe02c0b7812 */ /* 0x000fc800078ec0ff */
[----:B------:R-:W2:Y:S01]  /*2e430*/  S2R R47, SR_CTAID.X ;  /* 0x00000000002f7919 */ /* 0x000ea20000002500 */
[----:B------:R-:W-:Y:S01]  /*2e440*/  IMAD.IADD R11, R46, 0x1, -R11 ;  /* 0x000000012e0b7824 */ /* 0x000fe200078e0a0b */
[----:B------:R-:W-:Y:S01]  /*2e450*/  SEL R7, R7, RZ, !P4 ;  /* 0x000000ff07077207 */ /* 0x000fe20006000000 */
[----:B------:R-:W-:Y:S01]  /*2e460*/  BSSY B0, `(.L_x_914) ;  /* 0x0000030000007945 */ /* 0x000fe20003800000 */
[----:B------:R-:W3:Y:S02]  /*2e470*/  S2R R26, SR_CTAID.Z ;  /* 0x00000000001a7919 */ /* 0x000ee40000002700 */
[----:B------:R-:W-:Y:S02]  /*2e480*/  LOP3.LUT P2, RZ, R11, 0x3, RZ, 0xc0, !PT ;  /* 0x000000030bff7812 */ /* 0x000fe4000784c0ff */
[----:B-1----:R1:W4:Y:S04]  /*2e490*/  LDS.128 R28, [R229] ;  /* 0x00000000e51c7984 */ /* 0x0023280000000c00 */
[----:B------:R1:W1:Y:S01]  /*2e4a0*/  LDS.128 R32, [R229+0x800] ;  /* 0x00080000e5207984 */ /* 0x0002620000000c00 */
[----:B--2---:R-:W-:-:S03]  /*2e4b0*/  IMAD R10, R47, R6, RZ ;  /* 0x000000062f0a7224 */ /* 0x004fc600078e02ff */
[----:B------:R2:W1:Y:S01]  /*2e4c0*/  LDS.128 R36, [R229+0x1000] ;  /* 0x00100000e5247984 */ /* 0x0004620000000c00 */
[----:B---3--:R-:W-:-:S03]  /*2e4d0*/  IMAD R7, R26, R0, R7 ;  /* 0x000000001a077224 */ /* 0x008fc600078e0207 */
[----:B------:R2:W3:Y:S01]  /*2e4e0*/  LDS.128 R40, [R229+0x1800] ;  /* 0x00180000e5287984 */ /* 0x0004e20000000c00 */
[----:B------:R-:W-:-:S05]  /*2e4f0*/  IMAD.SHL.U32 R0, R10, 0x80, RZ ;  /* 0x000000800a007824 */ /* 0x000fca00078e00ff */
[--C-:B------:R-:W-:Y:S02]  /*2e500*/  IADD3 R4, P1, P0, R0, R4, R7.reuse ;  /* 0x0000000400047210 */ /* 0x100fe4000783e007 */
[----:B------:R-:W-:Y:S02]  /*2e510*/  SHF.R.S32.HI R10, RZ, 0x1f, R0 ;  /* 0x0000001fff0a7819 */ /* 0x000fe40000011400 */
[----:B------:R-:W-:-:S04]  /*2e520*/  SHF.R.S32.HI R0, RZ, 0x1f, R7 ;  /* 0x0000001fff007819 */ /* 0x000fc80000011407 */
[----:B------:R-:W-:Y:S01]  /*2e530*/  IADD3.X R0, R10, R5, R0, P1, P0 ;  /* 0x000000050a007210 */ /* 0x000fe20000fe0400 */
[----:B------:R-:W-:Y:S05]  /*2e540*/  @P2 BRA `(.L_x_915) ;  /* 0x0000021000002947 */ /* 0x000fea0003800000 */
[----:B--2---:R-:W2:Y:S04]  /*2e550*/  LDL.LU R13, [R1+0x2fc] ;  /* 0x0002fc00010d7983 */ /* 0x004ea80000300800 */
[----:B------:R-:W2:Y:S02]  /*2e560*/  LDL.LU R12, [R1+0x300] ;  /* 0x00030000010c7983 */ /* 0x000ea40000300800 */
[C---:B--2---:R-:W-:Y:S02]  /*2e570*/  ISETP.GE.AND P6, PT, R12.reuse, R13, PT ;  /* 0x0000000d0c00720c */ /* 0x044fe40003fc6270 */
[C---:B------:R-:W-:Y:S02]  /*2e580*/  IADD3 R7, R12.reuse, 0x8, RZ ;  /* 0x000000080c077810 */ /* 0x040fe40007ffe0ff */
[----:B------:R-:W-:-:S02]  /*2e590*/  IADD3 R5, R12, 0x40, RZ ;  /* 0x000000400c057810 */ /* 0x000fc40007ffe0ff */
[C---:B------:R-:W-:Y:S02]  /*2e5a0*/  IADD3 R11, R12.reuse, 0x48, RZ ;  /* 0x000000480c0b7810 */ /* 0x040fe40007ffe0ff */
[-C--:B------:R-:W-:Y:S02]  /*2e5b0*/  ISETP.GE.AND P5, PT, R7, R13.reuse, PT ;  /* 0x0000000d0700720c */ /* 0x080fe40003fa6270 */
[-C--:B------:R-:W-:Y:S02]  /*2e5c0*/  ISETP.GE.AND P4, PT, R5, R13.reuse, PT ;  /* 0x0000000d0500720c */ /* 0x080fe40003f86270 */
[----:B------:R-:W-:Y:S01]  /*2e5d0*/  ISETP.GE.AND P3, PT, R11, R13, PT ;  /* 0x0000000d0b00720c */ /* 0x000fe20003f66270 */
[----:B------:R-:W-:-:S05]  /*2e5e0*/  @!P6 IMAD R10, R12, R6, RZ ;  /* 0x000000060c0ae224 */ /* 0x000fca00078e02ff */
[----:B------:R-:W-:-:S03]  /*2e5f0*/  @!P6 IADD3 R12, P0, R10, R4, RZ ;  /* 0x000000040a0ce210 */ /* 0x000fc60007f1e0ff */
[----:B------:R-:W-:Y:S01]  /*2e600*/  @!P5 IMAD R13, R7, R6, RZ ;  /* 0x00000006070dd224 */ /* 0x000fe200078e02ff */
[----:B------:R-:W-:Y:S01]  /*2e610*/  @!P6 LEA.HI.X.SX32 R14, R10, R0, 0x1, P0 ;  /* 0x000000000a0ee211 */ /* 0x000fe200000f0eff */
[----:B------:R-:W-:Y:S01]  /*2e620*/  @!P4 IMAD R15, R5, R6, RZ ;  /* 0x00000006050fc224 */ /* 0x000fe200078e02ff */
[C---:B-----5:R-:W-:Y:S01]  /*2e630*/  @!P6 LEA R10, P0, R12.reuse, R2, 0x2 ;  /* 0x000000020c0ae211 */ /* 0x060fe200078010ff */
[----:B------:R-:W-:Y:S01]  /*2e640*/  @!P3 IMAD R7, R11, R6, RZ ;  /* 0x000000060b07b224 */ /* 0x000fe200078e02ff */
[-C--:B------:R-:W-:Y:S02]  /*2e650*/  @!P5 IADD3 R5, P2, R13, R4.reuse, RZ ;  /* 0x000000040d05d210 */ /* 0x080fe40007f5e0ff */
[----:B------:R-:W-:Y:S02]  /*2e660*/  @!P6 LEA.HI.X R11, R12, R3, R14, 0x2, P0 ;  /* 0x000000030c0be211 */ /* 0x000fe400000f140e */
[-C--:B------:R-:W-:Y:S02]  /*2e670*/  @!P4 IADD3 R14, P1, R15, R4.reuse, RZ ;  /* 0x000000040f0ec210 */ /* 0x080fe40007f3e0ff */
[----:B------:R-:W-:Y:S01]  /*2e680*/  @!P3 IADD3 R12, P0, R7, R4, RZ ;  /* 0x00000004070cb210 */ /* 0x000fe20007f1e0ff */
[----:B------:R2:W-:Y:S01]  /*2e690*/  @!P6 ST.E [R10.64], R24 ;  /* 0x000000180a00e985 */ /* 0x0005e2000c101904 */
[----:B------:R-:W-:-:S02]  /*2e6a0*/  @!P5 LEA.HI.X.SX32 R4, R13, R0, 0x1, P2 ;  /* 0x000000000d04d211 */ /* 0x000fc400010f0eff */
[----:B------:R-:W-:Y:S02]  /*2e6b0*/  @!P5 LEA R6, P2, R5, R2, 0x2 ;  /* 0x000000020506d211 */ /* 0x000fe400078410ff */
[-C--:B------:R-:W-:Y:S02]  /*2e6c0*/  @!P4 LEA.HI.X.SX32 R15, R15, R0.reuse, 0x1, P1 ;  /* 0x000000000f0fc211 */ /* 0x080fe400008f0eff */
[----:B------:R-:W-:Y:S02]  /*2e6d0*/  @!P3 LEA.HI.X.SX32 R0, R7, R0, 0x1, P0 ;  /* 0x000000000700b211 */ /* 0x000fe400000f0eff */
[-C--:B------:R-:W-:Y:S02]  /*2e6e0*/  @!P5 LEA.HI.X R7, R5, R3.reuse, R4, 0x2, P2 ;  /* 0x000000030507d211 */ /* 0x080fe400010f1404 */
[-C--:B------:R-:W-:Y:S02]  /*2e6f0*/  @!P4 LEA R4, P1, R14, R2.reuse, 0x2 ;  /* 0x000000020e04c211 */ /* 0x080fe400078210ff */
[----:B------:R-:W-:Y:S01]  /*2e700*/  @!P3 LEA R2, P0, R12, R2, 0x2 ;  /* 0x000000020c02b211 */ /* 0x000fe200078010ff */
[----:B------:R2:W-:Y:S01]  /*2e710*/  @!P5 ST.E [R6.64], R25 ;  /* 0x000000190600d985 */ /* 0x0005e2000c101904 */
[----:B------:R-:W-:-:S02]  /*2e720*/  @!P4 LEA.HI.X R5, R14, R3, R15, 0x2, P1 ;  /* 0x000000030e05c211 */ /* 0x000fc400008f140f */
[----:B------:R-:W-:-:S03]  /*2e730*/  @!P3 LEA.HI.X R3, R12, R3, R0, 0x2, P0 ;  /* 0x000000030c03b211 */ /* 0x000fc600000f1400 */
[----:B------:R2:W-:Y:S04]  /*2e740*/  @!P4 ST.E [R4.64], R20 ;  /* 0x000000140400c985 */ /* 0x0005e8000c101904 */
[----:B------:R2:W-:Y:S02]  /*2e750*/  @!P3 ST.E [R2.64], R21 ;  /* 0x000000150200b985 */ /* 0x0005e4000c101904 */
.L_x_915:
[----:B------:R-:W-:Y:S05]  /*2e760*/  BSYNC B0 ;  /* 0x0000000000007941 */ /* 0x000fea0003800000 */
.L_x_914:
[----:B--2---:R-:W2:Y:S04]  /*2e770*/  LDL.LU R5, [R1+0x2f8] ;  /* 0x0002f80001057983 */ /* 0x004ea80000300800 */
[----:B----4-:R-:W4:Y:S04]  /*2e780*/  LD.E R4, [R134.64+0xc0] ;  /* 0x0000c00486047980 */ /* 0x010f28000c101900 */
[----:B------:R3:W5:Y:S04]  /*2e790*/  LDL.64 R14, [R1+0x2f0] ;  /* 0x0002f000010e7983 */ /* 0x0007680000100a00 */
[----:B-----5:R-:W1:Y:S02]  /*2e7a0*/  S2R R2, SR_TID.X ;  /* 0x0000000000027919 */ /* 0x020e640000002100 */
[----:B-1----:R-:W-:-:S04]  /*2e7b0*/  SHF.R.S32.HI R0, RZ, 0x1f, R2 ;  /* 0x0000001fff007819 */ /* 0x002fc80000011402 */
[----:B------:R-:W-:-:S04]  /*2e7c0*/  LEA.HI R0, R0, R2, RZ, 0x2 ;  /* 0x0000000200007211 */ /* 0x000fc800078f10ff */
[----:B------:R-:W-:-:S05]  /*2e7d0*/  LOP3.LUT R0, R0, 0xfffffffc, RZ, 0xc0, !PT ;  /* 0xfffffffc00007812 */ /* 0x000fca00078ec0ff */
[----:B------:R-:W-:-:S04]  /*2e7e0*/  IMAD.IADD R0, R2, 0x1, -R0 ;  /* 0x0000000102007824 */ /* 0x000fc800078e0a00 */
[----:B------:R-:W-:Y:S01]  /*2e7f0*/  IMAD.SHL.U32 R0, R0, 0x8, RZ ;  /* 0x0000000800007824 */ /* 0x000fe200078e00ff */
[----:B------:R-:W-:-:S04]  /*2e800*/  IADD3 R2, P0, R235, R22, RZ ;  /* 0x00000016eb027210 */ /* 0x000fc80007f1e0ff */
[----:B------:R-:W-:-:S05]  /*2e810*/  SHF.R.S32.HI R0, RZ, 0x1f, R0 ;  /* 0x0000001fff007819 */ /* 0x000fca0000011400 */
[----:B------:R-:W-:Y:S02]  /*2e820*/  IMAD.X R3, R0, 0x1, R23, P0 ;  /* 0x0000000100037824 */ /* 0x000fe400000e0617 */
[-C--:B------:R-:W-:Y:S01]  /*2e830*/  IMAD R0, R19, R26.reuse, RZ ;  /* 0x0000001a13007224 */ /* 0x080fe200078e02ff */
[----:B------:R-:W-:Y:S01]  /*2e840*/  BSSY B0, `(.L_x_916) ;  /* 0x0000011000007945 */ /* 0x000fe20003800000 */
[----:B------:R-:W-:-:S04]  /*2e850*/  IMAD.WIDE.U32 R6, R18, R26, R2 ;  /* 0x0000001a12067225 */ /* 0x000fc800078e0002 */
[----:B--2---:R-:W-:Y:S01]  /*2e860*/  IMAD R12, R47, -0x80, R5 ;  /* 0xffffff802f0c7824 */ /* 0x004fe200078e0205 */
[----:B----4-:R-:W-:-:S04]  /*2e870*/  ISETP.GE.AND P1, PT, R235, R4, PT ;  /* 0x00000004eb00720c */ /* 0x010fc80003f26270 */
[----:B------:R-:W-:Y:S02]  /*2e880*/  ISETP.GE.OR P0, PT, R45, R12, P1 ;  /* 0x0000000c2d00720c */ /* 0x000fe40000f06670 */
[----:B------:R-:W-:-:S05]  /*2e890*/  SHF.R.S32.HI R5, RZ, 0x1f, R26 ;  /* 0x0000001fff057819 */ /* 0x000fca000001141a */
[----:B------:R-:W-:-:S04]  /*2e8a0*/  IMAD R0, R18, R5, R0 ;  /* 0x0000000512007224 */ /* 0x000fc800078e0200 */
[----:B------:R-:W-:Y:S02]  /*2e8b0*/  IMAD.IADD R5, R7, 0x1, R0 ;  /* 0x0000000107057824 */ /* 0x000fe400078e0200 */
[----:B------:R-:W-:Y:S05]  /*2e8c0*/  @P0 BRA `(.L_x_917) ;  /* 0x0000008000000947 */ /* 0x000fea0003800000 */
[----:B---3--:R-:W-:Y:S01]  /*2e8d0*/  MOV R4, R6 ;  /* 0x0000000600047202 */ /* 0x008fe20000000f00 */
[----:B------:R-:W-:-:S04]  /*2e8e0*/  IMAD R0, R15, R8, RZ ;  /* 0x000000080f007224 */ /* 0x000fc800078e02ff */
[----:B------:R-:W-:-:S04]  /*2e8f0*/  IMAD.WIDE.U32 R2, R14, R8, R4 ;  /* 0x000000080e027225 */ /* 0x000fc800078e0004 */
[----:B------:R-:W-:Y:S01]  /*2e900*/  IMAD R0, R14, R9, R0 ;  /* 0x000000090e007224 */ /* 0x000fe200078e0200 */
[----:B------:R-:W-:-:S04]  /*2e910*/  LEA R10, P0, R2, R16, 0x1 ;  /* 0x00000010020a7211 */ /* 0x000fc800078008ff */
[----:B------:R-:W-:-:S04]  /*2e920*/  IADD3 R0, R3, R0, RZ ;  /* 0x0000000003007210 */ /* 0x000fc80007ffe0ff */
[----:B------:R-:W-:-:S05]  /*2e930*/  LEA.HI.X R11, R2, R17, R0, 0x1, P0 ;  /* 0x00000011020b7211 */ /* 0x000fca00000f0c00 */
[----:B------:R1:W-:Y:S02]  /*2e940*/  ST.E.128 [R10.64], R28 ;  /* 0x0000001c0a007985 */ /* 0x0003e4000c101d04 */
.L_x_917:
[----:B---3--:R-:W-:Y:S05]  /*2e950*/  BSYNC B0 ;  /* 0x0000000000007941 */ /* 0x008fea0003800000 */
.L_x_916:
[----:B------:R-:W-:Y:S01]  /*2e960*/  LEA.HI.SX32 R0, R27, 0x20, 0x1e ;  /* 0x000000201b007811 */ /* 0x000fe200078ff2ff */
[----:B------:R-:W-:Y:S03]  /*2e970*/  BSSY B0, `(.L_x_918) ;  /* 0x000000e000007945 */ /* 0x000fe60003800000 */
[----:B------:R-:W-:-:S13]  /*2e980*/  ISETP.GE.OR P0, PT, R0, R12, P1 ;  /* 0x0000000c0000720c */ /* 0x000fda0000f06670 */
[----:B------:R-:W-:Y:S05]  /*2e990*/  @P0 BRA `(.L_x_919) ;  /* 0x000000b000000947 */ /* 0x000fea0003800000 */
[----:B-1----:R-:W-:Y:S01]  /*2e9a0*/  IADD3 R10, P0, R14, 0x20, RZ ;  /* 0x000000200e0a7810 */ /* 0x002fe20007f1e0ff */
[----:B------:R-:W-:Y:S01]  /*2e9b0*/  IMAD.MOV.U32 R2, RZ, RZ, R6 ;  /* 0x000000ffff027224 */ /* 0x000fe200078e0006 */
[----:B------:R-:W-:-:S03]  /*2e9c0*/  MOV R3, R5 ;  /* 0x0000000500037202 */ /* 0x000fc60000000f00 */
[----:B------:R-:W-:Y:S02]  /*2e9d0*/  IMAD.X R0, RZ, RZ, R15, P0 ;  /* 0x000000ffff007224 */ /* 0x000fe400000e060f */
[----:B------:R-:W-:-:S04]  /*2e9e0*/  IMAD.WIDE.U32 R2, R8, R10, R2 ;  /* 0x0000000a08027225 */ /* 0x000fc800078e0002 */
[----:B------:R-:W-:-:S04]  /*2e9f0*/  IMAD R0, R0, R8, RZ ;  /* 0x0000000800007224 */ /* 0x000fc800078e02ff */
[----:B------:R-:W-:Y:S01]  /*2ea00*/  IMAD R0, R9, R10, R0 ;  /* 0x0000000a09007224 */ /* 0x000fe200078e0200 */
[----:B------:R-:W-:-:S04]  /*2ea10*/  LEA R10, P0, R2, R16, 0x1 ;  /* 0x00000010020a7211 */ /* 0x000fc800078008ff */
[----:B------:R-:W-:-:S04]  /*2ea20*/  IADD3 R0, R3, R0, RZ ;  /* 0x0000000003007210 */ /* 0x000fc80007ffe0ff */
[----:B------:R-:W-:-:S05]  /*2ea30*/  LEA.HI.X R11, R2, R17, R0, 0x1, P0 ;  /* 0x00000011020b7211 */ /* 0x000fca00000f0c00 */
[----:B------:R1:W-:Y:S02]  /*2ea40*/  ST.E.128 [R10.64], R32 ;  /* 0x000000200a007985 */ /* 0x0003e4000c101d04 */
.L_x_919:
[----:B------:R-:W-:Y:S05]  /*2ea50*/  BSYNC B0 ;  /* 0x0000000000007941 */ /* 0x000fea0003800000 */
.L_x_918:
        /* <DEDUP_REMOVED lines=15> */
.L_x_921:
[----:B------:R-:W-:Y:S05]  /*2eb50*/  BSYNC B0 ;  /* 0x0000000000007941 */ /* 0x000fea0003800000 */
.L_x_920:
[----:B------:R-:W-:Y:S01]  /*2eb60*/  LEA.HI.SX32 R0, R27, 0x60, 0x1e ;  /* 0x000000601b007811 */ /* 0x000fe200078ff2ff */
[----:B------:R-:W-:Y:S01]  /*2eb70*/  IMAD.MOV.U32 R3, RZ, RZ, 0x0 ;  /* 0x00000000ff037424 */ /* 0x000fe200078e00ff */
[----:B-1----:R-:W-:Y:S02]  /*2eb80*/  MOV R10, 0x70 ;  /* 0x00000070000a7802 */ /* 0x002fe40000000f00 */
[----:B------:R-:W-:-:S03]  /*2eb90*/  ISETP.GE.OR P1, PT, R0, R12, P1 ;  /* 0x0000000c0000720c */ /* 0x000fc60000f26670 */
[----:B------:R-:W-:-:S10]  /*2eba0*/  IMAD.MOV.U32 R2, RZ, RZ, R10 ;  /* 0x000000ffff027224 */ /* 0x000fd400078e000a */
[----:B------:R-:W-:Y:S05]  /*2ebb0*/  @P1 RET.REL.NODEC R2 `(_ZN5flash16flash_fwd_kernelI23Flash_fwd_kernel_traitsILi32ELi128ELi128ELi4ELb0ELb0EN7cutlass6half_tE19Flash_kernel_traitsILi32ELi128ELi128ELi4ES3_EELb1ELb0ELb1ELb0ELb0ELb0ELb0ELb1EEEvNS_16Flash_fwd_paramsE) ;  /* 0xfffd144002001950 */ /* 0x000fea0003c3ffff */
[----:B------:R-:W-:Y:S01]  /*2ebc0*/  IADD3 R7, P0, R14, 0x60, RZ ;  /* 0x000000600e077810 */ /* 0x000fe20007f1e0ff */
[----:B------:R-:W-:Y:S01]  /*2ebd0*/  IMAD.MOV.U32 R2, RZ, RZ, R6 ;  /* 0x000000ffff027224 */ /* 0x000fe200078e0006 */
[----:B------:R-:W-:-:S03]  /*2ebe0*/  MOV R3, R5 ;  /* 0x0000000500037202 */ /* 0x000fc60000000f00 */
[----:B------:R-:W-:Y:S02]  /*2ebf0*/  IMAD.X R0, RZ, RZ, R15, P0 ;  /* 0x000000ffff007224 */ /* 0x000fe400000e060f */
[----:B------:R-:W-:-:S04]  /*2ec00*/  IMAD.WIDE.U32 R4, R8, R7, R2 ;  /* 0x0000000708047225 */ /* 0x000fc800078e0002 */
[----:B------:R-:W-:Y:S01]  /*2ec10*/  IMAD R0, R0, R8, RZ ;  /* 0x0000000800007224 */ /* 0x000fe200078e02ff */
[----:B------:R-:W-:-:S03]  /*2ec20*/  LEA R2, P0, R4, R16, 0x1 ;  /* 0x0000001004027211 */ /* 0x000fc600078008ff */
[----:B------:R-:W-:-:S04]  /*2ec30*/  IMAD R0, R9, R7, R0 ;  /* 0x0000000709007224 */ /* 0x000fc800078e0200 */
[----:B------:R-:W-:-:S05]  /*2ec40*/  IMAD.IADD R0, R5, 0x1, R0 ;  /* 0x0000000105007824 */ /* 0x000fca00078e0200 */
[----:B------:R-:W-:-:S05]  /*2ec50*/  LEA.HI.X R3, R4, R17, R0, 0x1, P0 ;  /* 0x0000001104037211 */ /* 0x000fca00000f0c00 */
[----:B------:R1:W-:Y:S02]  /*2ec60*/  ST.E.128 [R2.64], R40 ;  /* 0x0000002802007985 */ /* 0x0003e4000c101d04 */
[----:B-1----:R-:W-:Y:S02]  /*2ec70*/  MOV R2, R10 ;  /* 0x0000000a00027202 */ /* 0x002fe40000000f00 */
[----:B------:R-:W-:-:S04]  /*2ec80*/  MOV R3, 0x0 ;  /* 0x0000000000037802 */ /* 0x000fc80000000f00 */
[----:B------:R-:W-:Y:S05]  /*2ec90*/  RET.REL.NODEC R2 `(_ZN5flash16flash_fwd_kernelI23Flash_fwd_kernel_traitsILi32ELi128ELi128ELi4ELb0ELb0EN7cutlass6half_tE19Flash_kernel_traitsILi32ELi128ELi128ELi4ES3_EELb1ELb0ELb1ELb0ELb0ELb0ELb0ELb1EEEvNS_16Flash_fwd_paramsE) ;  /* 0xfffd136002007950 */ /* 0x000fea0003c3ffff */
.L_x_907:
[----:B------:R2:W5:Y:S01]  /*2eca0*/  LDL R0, [R1+0x28c] ;  /* 0x00028c0001007983 */ /* 0x0005620000100800 */
[----:B------:R-:W-:Y:S02]  /*2ecb0*/  MOV R3, 0x2 ;  /* 0x0000000200037802 */ /* 0x000fe40000000f00 */
[----:B------:R-:W-:Y:S02]  /*2ecc0*/  MOV R2, 0x2ece0 ;  /* 0x0002ece000027802 */ /* 0x000fe40000000f00 */
[----:B-12--5:R-:W-:Y:S05]  /*2ecd0*/  CALL.REL.NOINC `($__internal_0_$__cuda_sm70_shflsync_bfly_p) ;  /* 0x0000026000007944 */ /* 0x026fea0003c00000 */
[----:B------:R-:W-:Y:S01]  /*2ece0*/  MOV R0, R9 ;  /* 0x0000000900007202 */ /* 0x000fe20000000f00 */
[----:B------:R-:W-:Y:S05]  /*2ecf0*/  BRA `(.L_x_922) ;  /* 0xffffea9000007947 */ /* 0x000fea000383ffff */
.L_x_908:
[----:B------:R-:W-:Y:S02]  /*2ed00*/  MOV R3, 0x1 ;  /* 0x0000000100037802 */ /* 0x000fe40000000f00 */
[----:B------:R-:W-:Y:S02]  /*2ed10*/  MOV R2, 0x2ed30 ;  /* 0x0002ed3000027802 */ /* 0x000fe40000000f00 */
[----:B-1---5:R-:W-:Y:S05]  /*2ed20*/  CALL.REL.NOINC `($__internal_0_$__cuda_sm70_shflsync_bfly_p) ;  /* 0x0000021000007944 */ /* 0x022fea0003c00000 */
[----:B------:R-:W-:Y:S02]  /*2ed30*/  FADD.FTZ R23, R0, R9 ;  /* 0x0000000900177221 */ /* 0x000fe40000010000 */
[----:B------:R1:W5:Y:S01]  /*2ed40*/  LDL R0, [R1+0x6c] ;  /* 0x00006c0001007983 */ /* 0x0003620000100800 */
[----:B------:R-:W-:Y:S02]  /*2ed50*/  MOV R3, 0x2 ;  /* 0x0000000200037802 */ /* 0x000fe40000000f00 */
[----:B------:R-:W-:-:S02]  /*2ed60*/  MOV R2, 0x2ed80 ;  /* 0x0002ed8000027802 */ /* 0x000fc40000000f00 */
[----:B-1---5:R-:W-:Y:S05]  /*2ed70*/  CALL.REL.NOINC `($__internal_0_$__cuda_sm70_shflsync_bfly_p) ;  /* 0x000001c000007944 */ /* 0x022fea0003c00000 */
[----:B------:R-:W2:Y:S01]  /*2ed80*/  LDL.LU R0, [R1+0x6c] ;  /* 0x00006c0001007983 */ /* 0x000ea20000300800 */
[----:B------:R-:W-:-:S02]  /*2ed90*/  MOV R3, 0x1 ;  /* 0x0000000100037802 */ /* 0x000fc40000000f00 */
[----:B------:R-:W-:Y:S01]  /*2eda0*/  MOV R2, 0x2edd0 ;  /* 0x0002edd000027802 */ /* 0x000fe20000000f00 */
[----:B--2---:R-:W-:Y:S02]  /*2edb0*/  FADD.FTZ R0, R0, R9 ;  /* 0x0000000900007221 */ /* 0x004fe40000010000 */
[----:B------:R-:W-:Y:S05]  /*2edc0*/  CALL.REL.NOINC `($__internal_0_$__cuda_sm70_shflsync_bfly_p) ;  /* 0x0000017000007944 */ /* 0x000fea0003c00000 */
[----:B------:R-:W-:Y:S02]  /*2edd0*/  FADD.FTZ R22, R0, R9 ;  /* 0x0000000900167221 */ /* 0x000fe40000010000 */
[----:B------:R1:W5:Y:S01]  /*2ede0*/  LDL R0, [R1+0x68] ;  /* 0x0000680001007983 */ /* 0x0003620000100800 */
[----:B------:R-:W-:Y:S02]  /*2edf0*/  MOV R3, 0x2 ;  /* 0x0000000200037802 */ /* 0x000fe40000000f00 */
[----:B------:R-:W-:Y:S02]  /*2ee00*/  MOV R2, 0x2ee20 ;  /* 0x0002ee2000027802 */ /* 0x000fe40000000f00 */
[----:B-1---5:R-:W-:Y:S05]  /*2ee10*/  CALL.REL.NOINC `($__internal_0_$__cuda_sm70_shflsync_bfly_p) ;  /* 0x0000012000007944 */ /* 0x022fea0003c00000 */
[----:B------:R-:W2:Y:S01]  /*2ee20*/  LDL.LU R0, [R1+0x68] ;  /* 0x0000680001007983 */ /* 0x000ea20000300800 */
[----:B------:R-:W-:Y:S02]  /*2ee30*/  MOV R3, 0x1 ;  /* 0x0000000100037802 */ /* 0x000fe40000000f00 */
[----:B------:R-:W-:Y:S01]  /*2ee40*/  MOV R2, 0x2ee80 ;  /* 0x0002ee8000027802 */ /* 0x000fe20000000f00 */
[----:B--2---:R-:W-:-:S05]  /*2ee50*/  FADD.FTZ R21, R0, R9 ;  /* 0x0000000900157221 */ /* 0x004fca0000010000 */
[----:B------:R-:W-:Y:S02]  /*2ee60*/  MOV R0, R21 ;  /* 0x0000001500007202 */ /* 0x000fe40000000f00 */
[----:B------:R-:W-:Y:S05]  /*2ee70*/  CALL.REL.NOINC `($__internal_0_$__cuda_sm70_shflsync_bfly_p) ;  /* 0x000000c000007944 */ /* 0x000fea0003c00000 */
[----:B------:R1:W5:Y:S01]  /*2ee80*/  LDL R0, [R1+0x288] ;  /* 0x0002880001007983 */ /* 0x0003620000100800 */
[----:B------:R-:W-:Y:S01]  /*2ee90*/  FADD.FTZ R21, R21, R9 ;  /* 0x0000000915157221 */ /* 0x000fe20000010000 */
        /* <DEDUP_REMOVED lines=9> */
[----:B------:R-:W-:Y:S05]  /*2ef30*/  BRA `(.L_x_923) ;  /* 0xffffe98000007947 */ /* 0x000fea000383ffff */
        .weak           $__internal_0_$__cuda_sm70_shflsync_bfly_p
        .type           $__internal_0_$__cuda_sm70_shflsync_bfly_p,@function
        .size           $__internal_0_$__cuda_sm70_shflsync_bfly_p,(.L_x_1121 - $__internal_0_$__cuda_sm70_shflsync_bfly_p)
$__internal_0_$__cuda_sm70_shflsync_bfly_p:
[----:B------:R-:W-:Y:S04]  /*2ef40*/  WARPSYNC R6 ;  /* 0x0000000600007348 */ /* 0x000fe80003800000 */
[----:B------:R1:W2:Y:S02]  /*2ef50*/  SHFL.BFLY PT, R9, R0, R3, R7 ;  /* 0x0c00000300097389 */ /* 0x0002a400000e0007 */
[----:B-1----:R-:W-:-:S04]  /*2ef60*/  MOV R3, 0x0 ;  /* 0x0000000000037802 */ /* 0x002fc80000000f00 */
[----:B--2---:R-:W-:Y:S05]  /*2ef70*/  RET.REL.NODEC R2 `(_ZN5flash16flash_fwd_kernelI23Flash_fwd_kernel_traitsILi32ELi128ELi128ELi4ELb0ELb0EN7cutlass6half_tE19Flash_kernel_traitsILi32ELi128ELi128ELi4ES3_EELb1ELb0ELb1ELb0ELb0ELb0ELb0ELb1EEEvNS_16Flash_fwd_paramsE) ;  /* 0xfffd108002007950 */ /* 0x004fea0003c3ffff */
.L_x_924:
        /* <DEDUP_REMOVED lines=16> */
.L_x_1121:


//--------------------- .text._ZN5flash16flash_fwd_kernelI23Flash_fwd_kernel_traitsILi32ELi128ELi128ELi4ELb0ELb0EN7cutlass6half_tE19Flash_kernel_traitsILi32ELi128ELi128ELi4ES3_EELb0ELb0ELb1ELb0ELb0ELb0ELb1ELb0EEEvNS_16Flash_fwd_paramsE --------------------------
	.section	.text._ZN5flash16flash_fwd_kernelI23Flash_fwd_kernel_traitsILi32ELi128ELi128ELi4ELb0ELb0EN7cutlass6half_tE19Flash_kernel_traitsILi32ELi128ELi128ELi4ES3_EELb0ELb0ELb1ELb0ELb0ELb0ELb1ELb0EEEvNS_16Flash_fwd_paramsE,"ax",@progbits
	.sectioninfo	@"SHI_REGISTERS=255"
	.align	128
        .global         _ZN5flash16flash_fwd_kernelI23Flash_fwd_kernel_traitsILi32ELi128ELi128ELi4ELb0ELb0EN7cutlass6half_tE19Flash_kernel_traitsILi32ELi128ELi128ELi4ES3_EELb0ELb0ELb1ELb0ELb0ELb0ELb1ELb0EEEvNS_16Flash_fwd_paramsE
        .type           _ZN5flash16flash_fwd_kernelI23Flash_fwd_kernel_traitsILi32ELi128ELi128ELi4ELb0ELb0EN7cutlass6half_tE19Flash_kernel_traitsILi32ELi128ELi128ELi4ES3_EELb0ELb0ELb1ELb0ELb0ELb0ELb1ELb0EEEvNS_16Flash_fwd_paramsE,@function
        .size           _ZN5flash16flash_fwd_kernelI23Flash_fwd_kernel_traitsILi32ELi128ELi128ELi4ELb0ELb0EN7cutlass6half_tE19Flash_kernel_traitsILi32ELi128ELi128ELi4ES3_EELb0ELb0ELb1ELb0ELb0ELb0ELb1ELb0EEEvNS_16Flash_fwd_paramsE,(.L_x_1146 - _ZN5flash16flash_fwd_kernelI23Flash_fwd_kernel_traitsILi32ELi128ELi128ELi4ELb0ELb0EN7cutlass6half_tE19Flash_kernel_traitsILi32ELi128ELi128ELi4ES3_EELb0ELb0ELb1ELb0ELb0ELb0ELb1ELb0EEEvNS_16Flash_fwd_paramsE)
        .other          _ZN5flash16flash_fwd_kernelI23Flash_fwd_kernel_traitsILi32ELi128ELi128ELi4ELb0ELb0EN7cutlass6half_tE19Flash_kernel_traitsILi32ELi128ELi128ELi4ES3_EELb0ELb0ELb1ELb0ELb0ELb0ELb1ELb0EEEvNS_16Flash_fwd_paramsE,@"STO_CUDA_ENTRY STV_DEFAULT"
_ZN5flash16flash_fwd_kernelI23Flash_fwd_kernel_traitsILi32ELi128ELi128ELi4ELb0ELb0EN7cutlass6half_tE19Flash_kernel_traitsILi32ELi128ELi128ELi4ES3_EELb0ELb0ELb1ELb0ELb0ELb0ELb1ELb0EEEvNS_16Flash_fwd_paramsE:
.text._ZN5flash16flash_fwd_kernelI23Flash_fwd_kernel_traitsILi32ELi128ELi128ELi4ELb0ELb0EN7cutlass6half_tE19Flash_kernel_traitsILi32ELi128ELi128ELi4ES3_EELb0ELb0ELb1ELb0ELb0ELb0ELb1ELb0EEEvNS_16Flash_fwd_paramsE:
        /* <DEDUP_REMOVED lines=55> */
.L_x_925:
[----:B------:R-:W-:Y:S02]  /*0370*/  ULDC UR6, c[0x0][0x218] ;  /* 0x0000860000067ab9 */ /* 0x000fe40000000800 */
.L_x_926:
        /* <DEDUP_REMOVED lines=118> */
.L_x_929:
[----:B------:R-:W-:Y:S05]  /*0ae0*/  BSYNC B0 ;  /* 0x0000000000007941 */ /* 0x000fea0003800000 */
.L_x_928:
        /* <DEDUP_REMOVED lines=16> */
.L_x_931:
[----:B------:R-:W-:Y:S05]  /*0bf0*/  BSYNC B0 ;  /* 0x0000000000007941 */ /* 0x000fea0003800000 */
.L_x_930:
        /* <DEDUP_REMOVED lines=16> */
.L_x_933:
[----:B------:R-:W-:Y:S05]  /*0d00*/  BSYNC B0 ;  /* 0x0000000000007941 */ /* 0x000fea0003800000 */
.L_x_932:
        /* <DEDUP_REMOVED lines=15> */
.L_x_935:
[----:B------:R-:W-:Y:S05]  /*0e00*/  BSYNC B0 ;  /* 0x0000000000007941 */ /* 0x000fea0003800000 */
.L_x_934:
        /* <DEDUP_REMOVED lines=34> */
.L_x_927:
        /* <DEDUP_REMOVED lines=33> */
.L_x_936:
        /* <DEDUP_REMOVED lines=44> */
.L_x_937:
        /* <DEDUP_REMOVED lines=54> */
.L_x_939:
[----:B------:R-:W-:Y:S05]  /*1860*/  BSYNC B0 ;  /* 0x0000000000007941 */ /* 0x000fea0003800000 */
.L_x_938:
        /* <DEDUP_REMOVED lines=8> */
[----:B------:R-:W-:Y:S01]  /*18f0*/  IMAD.MOV.U32 R22, RZ, RZ, R12 ;  /* 0x000000ffff167224 */ /* 0x000fe200078e000c */
[----:B------:R-:W-:-:S03]  /*1900*/  MOV R23, R9 ;  /* 0x0000000900177202 */ /* 0x000fc60000000f00 */
[----:B------:R-:W-:Y:S02]  /*1910*/  IMAD.X R2, RZ, RZ, R21, P0 ;  /* 0x000000ffff027224 */ /* 0x000fe400000e0615 */
[----:B------:R-:W-:-:S04]  /*1920*/  IMAD.WIDE.U32 R22, R3, c[0x0][0x190], R22 ;  /* 0x0000640003167a25 */ /* 0x000fc800078e0016 */
[----:B------:R-:W-:Y:S01]  /*1930*/  IMAD R2, R2, c[0x0][0x190], RZ ;  /* 0x0000640002027a24 */ /* 0x000fe200078e02ff */
[----:B--2---:R-:W-:-:S03]  /*1940*/  LEA R24, P0, R22, c[0x0][0x160], 0x1 ;  /* 0x0000580016187a11 */ /* 0x004fc600078008ff */
[----:B------:R-:W-:-:S05]  /*1950*/  IMAD R2, R3, c[0x0][0x194], R2 ;  /* 0x0000650003027a24 */ /* 0x000fca00078e0202 */
[----:B------:R-:W-:-:S04]  /*1960*/  IADD3 R2, R23, R2, RZ ;  /* 0x0000000217027210 */ /* 0x000fc80007ffe0ff */
[----:B------:R-:W-:-:S05]  /*1970*/  LEA.HI.X R25, R22, c[0x0][0x164], R2, 0x1, P0 ;  /* 0x0000590016197a11 */ /* 0x000fca00000f0c02 */
[----:B------:R-:W-:Y:S01]  /*1980*/  @!PT LDS RZ, [RZ] ;  /* 0x00000000fffff984 */ /* 0x000fe20000000800 */
[----:B------:R-:W-:Y:S01]  /*1990*/  @!PT LDS RZ, [RZ] ;  /* 0x00000000fffff984 */ /* 0x000fe20000000800 */
[----:B------:R-:W-:Y:S01]  /*19a0*/  @!PT LDS RZ, [RZ] ;  /* 0x00000000fffff984 */ /* 0x000fe20000000800 */
[----:B------:R2:W-:Y:S02]  /*19b0*/  LDGSTS.E.BYPASS.LTC128B.128 [R198+0x800], [R24.64] ;  /* 0x0080000018c67fae */ /* 0x0005e4000b901d50 */
.L_x_941:
[----:B------:R-:W-:Y:S05]  /*19c0*/  BSYNC B0 ;  /* 0x0000000000007941 */ /* 0x000fea0003800000 */
.L_x_940:
        /* <DEDUP_REMOVED lines=21> */
.L_x_943:
[----:B------:R-:W-:Y:S05]  /*1b20*/  BSYNC B0 ;  /* 0x0000000000007941 */ /* 0x000fea0003800000 */
.L_x_942:
        /* <DEDUP_REMOVED lines=24> */
.L_x_945:
[----:B------:R-:W-:Y:S05]  /*1cb0*/  BSYNC B0 ;  /* 0x0000000000007941 */ /* 0x000fea0003800000 */
.L_x_944:
[-C--:B------:R-:W-:Y:S01]  /*1cc0*/  LEA.HI R15, R15, R5.reuse, RZ, 0x4 ;  /* 0x000000050f0f7211 */ /* 0x080fe200078f20ff */
[----:B-1----:R-:W-:Y:S01]  /*1cd0*/  IMAD R9, R19, c[0x0][0x198], RZ ;  /* 0x0000660013097a24 */ /* 0x002fe200078e02ff */
[----:B------:R-:W-:Y:S01]  /*1ce0*/  LOP3.LUT R11, R11, 0xffffffe0, RZ, 0xc0, !PT ;  /* 0xffffffe00b0b7812 */ /* 0x000fe200078ec0ff */
[--C-:B------:R-:W-:Y:S01]  /*1cf0*/  IMAD.WIDE.U32 R22, R18, c[0x0][0x198], R212.reuse ;  /* 0x0000660012167a25 */ /* 0x100fe200078e00d4 */
        /* <DEDUP_REMOVED lines=51> */
.L_x_947:
[----:B------:R-:W-:Y:S05]  /*2030*/  BSYNC B0 ;  /* 0x0000000000007941 */ /* 0x000fea0003800000 */
.L_x_946:
        /* <DEDUP_REMOVED lines=18> */
.L_x_949:
[----:B------:R-:W-:Y:S05]  /*2160*/  BSYNC B0 ;  /* 0x0000000000007941 */ /* 0x000fea0003800000 */
.L_x_948:
        /* <DEDUP_REMOVED lines=17> */
.L_x_951:
[----:B------:R-:W-:Y:S05]  /*2280*/  BSYNC B0 ;  /* 0x0000000000007941 */ /* 0x000fea0003800000 */
.L_x_950:
        /* <DEDUP_REMOVED lines=21> */
.L_x_953:
[----:B------:R-:W-:Y:S05]  /*23e0*/  BSYNC B0 ;  /* 0x0000000000007941 */ /* 0x000fea0003800000 */
.L_x_952:
[----:B------:R-:W0:Y:S01]  /*23f0*/  LDGDEPBAR ;  /* 0x00000000000079af */ /* 0x000e220000000000 */
[----:B-1----:R-:W-:Y:S01]  /*2400*/  LOP3.LUT R9, R16, 0xfffffff8, RZ, 0xc0, !PT ;  /* 0xfffffff810097812 */ /* 0x002fe200078ec0ff */
[----:B------:R-:W-:Y:S01]  /*2410*/  IMAD.SHL.U32 R12, R12, 0x40, RZ ;  /* 0x000000400c0c7824 */ /* 0x000fe200078e00ff */
[----:B------:R-:W-:Y:S01]  /*2420*/  LOP3.LUT R8, R13, 0x7fffffe, RZ, 0xc0, !PT ;  /* 0x07fffffe0d087812 */ /* 0x000fe200078ec0ff */
[----:B------:R-:W-:Y:S01]  /*2430*/  IMAD.MOV.U32 R126, RZ, RZ, R124 ;  /* 0x000000ffff7e7224 */ /* 0x000fe200078e007c */
[----:B------:R-:W-:Y:S01]  /*2440*/  SHF.R.S32.HI R13, RZ, 0x1f, R14 ;  /* 0x0000001fff0d7819 */ /* 0x000fe2000001140e */
[C---:B------:R-:W-:Y:S01]  /*2450*/  IMAD.IADD R9, R5.reuse, 0x1, -R9 ;  /* 0x0000000105097824 */ /* 0x040fe200078e0a09 */
[----:B------:R-:W-:Y:S01]  /*2460*/  SHF.R.S32.HI R10, RZ, 0x4, R15 ;  /* 0x00000004ff0a7819 */ /* 0x000fe2000001140f */
[----:B------:R-:W-:Y:S01]  /*2470*/  IMAD.IADD R8, R14, 0x1, -R8 ;  /* 0x000000010e087824 */ /* 0x000fe200078e0a08 */
[----:B------:R-:W-:Y:S01]  /*2480*/  SHF.R.S32.HI R138, RZ, 0x1f, R11 ;  /* 0x0000001fff8a7819 */ /* 0x000fe2000001140b */
[----:B------:R-:W-:Y:S01]  /*2490*/  IMAD.SHL.U32 R197, R5, 0x2, RZ ;  /* 0x0000000205c57824 */ /* 0x000fe200078e00ff */
[----:B------:R-:W-:Y:S01]  /*24a0*/  LEA.HI R14, R13, R14, RZ, 0x3 ;  /* 0x0000000e0d0e7211 */ /* 0x000fe200078f18ff */
[----:B------:R-:W-:Y:S01]  /*24b0*/  BSSY B0, `(.L_x_954) ;  /* 0x0000038000007945 */ /* 0x000fe20003800000 */
[----:B------:R-:W-:-:S02]  /*24c0*/  LEA.HI R13, R9, R9, RZ, 0x1 ;  /* 0x00000009090d7211 */ /* 0x000fc400078f08ff */
[----:B------:R-:W-:Y:S01]  /*24d0*/  LEA.HI R16, R15, R10, RZ, 0x1 ;  /* 0x0000000a0f107211 */ /* 0x000fe200078f08ff */
[----:B------:R-:W-:Y:S01]  /*24e0*/  IMAD.SHL.U32 R14, R14, 0x20, RZ ;  /* 0x000000200e0e7824 */ /* 0x000fe200078e00ff */
[----:B------:R-:W-:Y:S02]  /*24f0*/  LEA.HI R138, R138, R11, RZ, 0x2 ;  /* 0x0000000b8a8a7211 */ /* 0x000fe400078f10ff */
[----:B------:R-:W-:Y:S02]  /*2500*/  LOP3.LUT R11, R13, 0x7fffffe, RZ, 0xc0, !PT ;  /* 0x07fffffe0d0b7812 */ /* 0x000fe400078ec0ff */
[----:B------:R-:W-:Y:S02]  /*2510*/  ISETP.GE.AND P0, PT, R18, UR21, PT ;  /* 0x0000001512007c0c */ /* 0x000fe4000bf06270 */
[----:B------:R-:W-:Y:S01]  /*2520*/  LOP3.LUT R16, R16, 0xfffffffe, RZ, 0xc0, !PT ;  /* 0xfffffffe10107812 */ /* 0x000fe200078ec0ff */
[----:B------:R-:W-:-:S04]  /*2530*/  DEPBAR.LE SB0, 0x0 ;  /* 0x000080000000791a */ /* 0x000fc80000000000 */
[----:B------:R-:W-:Y:S01]  /*2540*/  BAR.SYNC.DEFER_BLOCKING 0x0 ;  /* 0x0000000000007b1d */ /* 0x000fe20000010000 */
[----:B------:R-:W-:Y:S01]  /*2550*/  IMAD.IADD R11, R9, 0x1, -R11 ;  /* 0x00000001090b7824 */ /* 0x000fe200078e0a0b */
[----:B------:R-:W-:Y:S01]  /*2560*/  LOP3.LUT R12, R12, 0xc0, RZ, 0xc0, !PT ;  /* 0x000000c00c0c7812 */ /* 0x000fe200078ec0ff */
[----:B------:R-:W-:Y:S01]  /*2570*/  IMAD.SHL.U32 R9, R0, 0x8, RZ ;  /* 0x0000000800097824 */ /* 0x000fe200078e00ff */
[----:B------:R-:W-:Y:S01]  /*2580*/  SHF.R.S32.HI R0, RZ, 0x1, R13 ;  /* 0x00000001ff007819 */ /* 0x000fe2000001140d */
[----:B------:R-:W-:Y:S01]  /*2590*/  IMAD.IADD R16, R10, 0x1, -R16 ;  /* 0x000000010a107824 */ /* 0x000fe200078e0a10 */
[----:B------:R-:W-:Y:S02]  /*25a0*/  LOP3.LUT R13, R14, 0xffffff00, RZ, 0xc0, !PT ;  /* 0xffffff000e0d7812 */ /* 0x000fe400078ec0ff */
[C---:B------:R-:W-:Y:S01]  /*25b0*/  LEA R15, R7.reuse, UR19, 0x4 ;  /* 0x00000013070f7c11 */ /* 0x040fe2000f8e20ff */
[----:B------:R-:W-:Y:S01]  /*25c0*/  IMAD R195, R16, 0x8, R11 ;  /* 0x0000000810c37824 */ /* 0x000fe200078e020b */
[----:B------:R-:W-:Y:S01]  /*25d0*/  UIMAD UR19, UR7, UR22, URZ ;  /* 0x00000016071372a4 */ /* 0x000fe2000f8e023f */
[----:B------:R-:W-:Y:S01]  /*25e0*/  IMAD.SHL.U32 R11, R0, 0x40, RZ ;  /* 0x00000040000b7824 */ /* 0x000fe200078e00ff */
[----:B------:R-:W-:Y:S01]  /*25f0*/  SHF.R.S32.HI R138, RZ, 0x2, R138 ;  /* 0x00000002ff8a7819 */ /* 0x000fe2000001148a */
[----:B------:R-:W-:Y:S01]  /*2600*/  IMAD.SHL.U32 R10, R16, 0x8, RZ ;  /* 0x00000008100a7824 */ /* 0x000fe200078e00ff */
[----:B------:R-:W-:Y:S01]  /*2610*/  UIMAD UR19, UR20, UR18, UR19 ;  /* 0x00000012141372a4 */ /* 0x000fe2000f8e0213 */
[--C-:B------:R-:W-:Y:S01]  /*2620*/  IMAD R196, R7, 0x200, R13.reuse ;  /* 0x0000020007c47824 */ /* 0x100fe200078e020d */
[----:B------:R-:W-:Y:S01]  /*2630*/  LOP3.LUT R11, R11, 0xc0, RZ, 0xc0, !PT ;  /* 0x000000c00b0b7812 */ /* 0x000fe200078ec0ff */
[----:B------:R-:W-:Y:S01]  /*2640*/  IMAD R7, R8, 0x20, R13 ;  /* 0x0000002008077824 */ /* 0x000fe200078e020d */
[----:B------:R-:W-:Y:S01]  /*2650*/  LOP3.LUT R10, R12, 0x8, R10, 0xf8, !PT ;  /* 0x000000080c0a7812 */ /* 0x000fe200078ef80a */
[----:B------:R-:W-:Y:S01]  /*2660*/  IMAD R196, R8, 0x20, R196 ;  /* 0x0000002008c47824 */ /* 0x000fe200078e02c4 */
[----:B------:R-:W-:Y:S01]  /*2670*/  SHF.R.U32.HI R12, RZ, 0x3, R12 ;  /* 0x00000003ff0c7819 */ /* 0x000fe2000001160c */
[----:B------:R-:W-:Y:S01]  /*2680*/  IMAD.IADD R138, R15, 0x1, R138 ;  /* 0x000000010f8a7824 */ /* 0x000fe200078e028a */
[----:B------:R-:W-:Y:S01]  /*2690*/  LOP3.LUT R9, R11, 0x8, R9, 0xf8, !PT ;  /* 0x000000080b097812 */ /* 0x000fe200078ef809 */
[----:B------:R1:W-:Y:S01]  /*26a0*/  @P0 STS [R198+0x4000], RZ ;  /* 0x004000ffc6000388 */ /* 0x0003e20000000800 */
[----:B------:R-:W-:Y:S01]  /*26b0*/  SHF.R.U32.HI R8, RZ, 0x3, R11 ;  /* 0x00000003ff087819 */ /* 0x000fe2000001160b */
[----:B------:R-:W-:Y:S01]  /*26c0*/  IMAD.U32 R11, RZ, RZ, UR22 ;  /* 0x00000016ff0b7e24 */ /* 0x000fe2000f8e00ff */
[----:B------:R-:W-:Y:S01]  /*26d0*/  LOP3.LUT R10, R10, R12, RZ, 0x3c, !PT ;  /* 0x0000000c0a0a7212 */ /* 0x000fe200078e3cff */
[----:B------:R1:W-:Y:S01]  /*26e0*/  @P0 STS [R198+0x4004], RZ ;  /* 0x004004ffc6000388 */ /* 0x0003e20000000800 */
[----:B------:R-:W-:Y:S01]  /*26f0*/  LOP3.LUT R8, R9, R8, RZ, 0x3c, !PT ;  /* 0x0000000809087212 */ /* 0x000fe200078e3cff */
[----:B------:R-:W-:Y:S01]  /*2700*/  IMAD.WIDE.U32 R12, R11, UR18, R126 ;  /* 0x000000120b0c7c25 */ /* 0x000fe2000f8e007e */
[----:B------:R-:W-:Y:S01]  /*2710*/  LOP3.LUT R197, R197, 0x6, RZ, 0xc0, !PT ;  /* 0x00000006c5c57812 */ /* 0x000fe200078ec0ff */
[----:B------:R1:W-:Y:S02]  /*2720*/  @P0 STS.64 [R198+0x4008], RZ ;  /* 0x004008ffc6000388 */ /* 0x0003e40000000a00 */
[C---:B------:R-:W-:Y:S01]  /*2730*/  IMAD.IADD R196, R10.reuse, 0x1, R196 ;  /* 0x000000010ac47824 */ /* 0x040fe200078e02c4 */
[----:B------:R-:W-:Y:S01]  /*2740*/  IADD3 R9, R13, UR19, RZ ;  /* 0x000000130d097c10 */ /* 0x000fe2000fffe0ff */
[----:B------:R-:W-:-:S02]  /*2750*/  IMAD.IADD R5, R10, 0x1, R7 ;  /* 0x000000010a057824 */ /* 0x000fc400078e0207 */
[----:B------:R-:W-:Y:S01]  /*2760*/  IMAD.U32 R195, R195, 0x20, R8 ;  /* 0x00000020c3c37824 */ /* 0x000fe200078e0008 */
        /* <DEDUP_REMOVED lines=12> */
.L_x_955:
[----:B------:R-:W-:Y:S05]  /*2830*/  BSYNC B0 ;  /* 0x0000000000007941 */ /* 0x000fea0003800000 */
.L_x_954:
        /* <DEDUP_REMOVED lines=18> */
.L_x_957:
[----:B------:R-:W-:Y:S05]  /*2960*/  BSYNC B0 ;  /* 0x0000000000007941 */ /* 0x000fea0003800000 */
.L_x_956:
        /* <DEDUP_REMOVED lines=18> */
.L_x_959:
[----:B------:R-:W-:Y:S05]  /*2a90*/  BSYNC B0 ;  /* 0x0000000000007941 */ /* 0x000fea0003800000 */
.L_x_958:
        /* <DEDUP_REMOVED lines=24> */
.L_x_961:
[----:B------:R-:W-:Y:S05]  /*2c20*/  BSYNC B0 ;  /* 0x0000000000007941 */ /* 0x000fea0003800000 */
.L_x_960:
[----:B------:R-:W-:Y:S01]  /*2c30*/  IMAD.SHL.U32 R196, R196, 0x2, RZ ;  /* 0x00000002c4c47824 */ /* 0x000fe200078e00ff */
[----:B------:R-:W-:Y:S01]  /*2c40*/  LOP3.LUT P0, RZ, R0, 0x2, RZ, 0xc0, !PT ;  /* 0x0000000200ff7812 */ /* 0x000fe2000780c0ff */
[----:B------:R-:W-:Y:S01]  /*2c50*/  IMAD.SHL.U32 R195, R195, 0x2, RZ ;  /* 0x00000002c3c37824 */ /* 0x000fe200078e00ff */
[----:B------:R-:W-:Y:S01]  /*2c60*/  IADD3 R207, R138, UR24, RZ ;  /* 0x000000188acf7c10 */ /* 0x000fe2000fffe0ff */
[----:B------:R-:W-:Y:S01]  /*2c70*/  IMAD R194, R4, 0x2, R196 ;  /* 0x0000000204c27824 */ /* 0x000fe200078e02c4 */
[----:B------:R-:W-:Y:S01]  /*2c80*/  LDSM.16.M88.4 R40, [R196] ;  /* 0x00000000c428783b */ /* 0x000fe20000000200 */
[----:B------:R-:W-:Y:S01]  /*2c90*/  IADD3 R208, R138, UR23, RZ ;  /* 0x000000178ad07c10 */ /* 0x000fe2000fffe0ff */
[----:B------:R-:W-:Y:S01]  /*2ca0*/  UISETP.GT.AND UP0, UPT, UR22, UR11, UPT ;  /* 0x0000000b1600728c */ /* 0x000fe2000bf04270 */
[C---:B------:R-:W-:Y:S01]  /*2cb0*/  IADD3 R0, R195.reuse, 0x2000, RZ ;  /* 0x00002000c3007810 */ /* 0x040fe20007ffe0ff */
[----:B------:R-:W5:Y:S01]  /*2cc0*/  LDSM.16.M88.4 R12, [R195+0x2000] ;  /* 0x00200000c30c783b */ /* 0x000f620000000200 */
[----:B------:R-:W-:-:S02]  /*2cd0*/  IADD3 R193, R195, 0x2020, RZ ;  /* 0x00002020c3c17810 */ /* 0x000fc40007ffe0ff */
[----:B------:R-:W-:Y:S01]  /*2ce0*/  IADD3 R205, R138, 0x8, RZ ;  /* 0x000000088acd7810 */ /* 0x000fe20007ffe0ff */
[----:B------:R-:W-:Y:S01]  /*2cf0*/  LDSM.16.M88.4 R44, [R196+0x1000] ;  /* 0x00100000c42c783b */ /* 0x000fe20000000200 */
[----:B------:R-:W-:Y:S02]  /*2d00*/  @P0 IADD3 R193, R0, -0x20, RZ ;  /* 0xffffffe000c10810 */ /* 0x000fe40007ffe0ff */
[C---:B------:R-:W-:Y:S01]  /*2d10*/  IADD3 R203, R138.reuse, 0x40, RZ ;  /* 0x000000408acb7810 */ /* 0x040fe20007ffe0ff */
[----:B------:R-:W1:Y:S01]  /*2d20*/  LDSM.16.M88.4 R64, [R195+0x2400] ;  /* 0x00240000c340783b */ /* 0x000e620000000200 */
[----:B------:R-:W-:Y:S02]  /*2d30*/  IADD3 R138, R138, 0x48, RZ ;  /* 0x000000488a8a7810 */ /* 0x000fe40007ffe0ff */
[----:B------:R-:W-:Y:S01]  /*2d40*/  IMNMX R207, R207, UR4, PT ;  /* 0x00000004cfcf7c17 */ /* 0x000fe2000b800200 */
[----:B------:R-:W2:Y:S01]  /*2d50*/  LDSM.16.M88.4 R112, [R195+0x2800] ;  /* 0x00280000c370783b */ /* 0x000ea20000000200 */
[----:B------:R-:W-:-:S02]  /*2d60*/  IADD3 R206, R205, UR23, RZ ;  /* 0x00000017cdce7c10 */ /* 0x000fc4000fffe0ff */
[----:B------:R-:W-:Y:S01]  /*2d70*/  IADD3 R204, R203, UR23, RZ ;  /* 0x00000017cbcc7c10 */ /* 0x000fe2000fffe0ff */
[----:B------:R-:W-:Y:S01]  /*2d80*/  LDSM.16.M88.4 R108, [R194] ;  /* 0x00000000c26c783b */ /* 0x000fe20000000200 */
[----:B------:R-:W-:Y:S02]  /*2d90*/  IADD3 R205, R205, UR24, RZ ;  /* 0x00000018cdcd7c10 */ /* 0x000fe4000fffe0ff */
[----:B------:R-:W-:Y:S01]  /*2da0*/  IADD3 R203, R203, UR24, RZ ;  /* 0x00000018cbcb7c10 */ /* 0x000fe2000fffe0ff */
[----:B------:R-:W3:Y:S01]  /*2db0*/  LDSM.16.M88.4 R32, [R193] ;  /* 0x00000000c120783b */ /* 0x000ee20000000200 */
[C---:B------:R-:W-:Y:S02]  /*2dc0*/  IADD3 R199, R138.reuse, UR24, RZ ;  /* 0x000000188ac77c10 */ /* 0x040fe4000fffe0ff */
[----:B------:R-:W-:Y:S01]  /*2dd0*/  IMNMX R208, RZ, R208, !PT ;  /* 0x000000d0ffd07217 */ /* 0x000fe20007800200 */
[----:B------:R-:W-:Y:S01]  /*2de0*/  LDSM.16.M88.4 R104, [R194+0x1000] ;  /* 0x00100000c268783b */ /* 0x000fe20000000200 */
[----:B------:R-:W-:-:S02]  /*2df0*/  IADD3 R202, R138, UR23, RZ ;  /* 0x000000178aca7c10 */ /* 0x000fc4000fffe0ff */
[----:B------:R-:W-:Y:S01]  /*2e00*/  IMNMX R205, R205, UR4, PT ;  /* 0x00000004cdcd7c17 */ /* 0x000fe2000b800200 */
[----:B------:R-:W4:Y:S01]  /*2e10*/  LDSM.16.M88.4 R20, [R193+0x400] ;  /* 0x00040000c114783b */ /* 0x000f220000000200 */
[----:B------:R-:W-:Y:S02]  /*2e20*/  IMNMX R203, R203, UR4, PT ;  /* 0x00000004cbcb7c17 */ /* 0x000fe4000b800200 */
[----:B------:R-:W-:Y:S01]  /*2e30*/  IMNMX R199, R199, UR4, PT ;  /* 0x00000004c7c77c17 */ /* 0x000fe2000b800200 */
[----:B------:R-:W4:Y:S01]  /*2e40*/  LDSM.16.M88.4 R128, [R193+0x800] ;  /* 0x00080000c180783b */ /* 0x000f220000000200 */
[----:B------:R-:W-:Y:S02]  /*2e50*/  IMNMX R206, RZ, R206, !PT ;  /* 0x000000ceffce7217 */ /* 0x000fe40007800200 */
[----:B------:R-:W-:Y:S01]  /*2e60*/  IMNMX R204, RZ, R204, !PT ;  /* 0x000000ccffcc7217 */ /* 0x000fe20007800200 */
[----:B------:R-:W4:Y:S01]  /*2e70*/  LDSM.16.M88.4 R84, [R195+0x2c00] ;  /* 0x002c0000c354783b */ /* 0x000f220000000200 */
[----:B------:R-:W-:-:S02]  /*2e80*/  IMNMX R202, RZ, R202, !PT ;  /* 0x000000caffca7217 */ /* 0x000fc40007800200 */
[C---:B------:R-:W-:Y:S01]  /*2e90*/  IADD3 R190, R193.reuse, 0x400, RZ ;  /* 0x00000400c1be7810 */ /* 0x040fe20007ffe0ff */
[----:B-----5:R-:W-:Y:S01]  /*2ea0*/  HMMA.16816.F32 R28, R40, R12, RZ ;  /* 0x0000000c281c723c */ /* 0x020fe200000018ff */
[----:B------:R-:W5:Y:S01]  /*2eb0*/  LDSM.16.M88.4 R116, [R193+0xc00] ;  /* 0x000c0000c174783b */ /* 0x000f620000000200 */
[C---:B------:R-:W-:Y:S02]  /*2ec0*/  IADD3 R189, R193.reuse, 0x800, RZ ;  /* 0x00000800c1bd7810 */ /* 0x040fe40007ffe0ff */
[C---:B------:R-:W-:Y:S01]  /*2ed0*/  IADD3 R188, R193.reuse, 0xc00, RZ ;  /* 0x00000c00c1bc7810 */ /* 0x040fe20007ffe0ff */
[----:B------:R-:W4:Y:S01]  /*2ee0*/  LDSM.16.M88.4 R76, [R195+0x3000] ;  /* 0x00300000c34c783b */ /* 0x000f220000000200 */
        /* <DEDUP_REMOVED lines=9> */
[----:B------:R-:W1:Y:S03]  /*2f80*/  LDSM.16.M88.4 R56, [R195+0x3800] ;  /* 0x00380000c338783b */ /* 0x000e660000000200 */
[----:B---3--:R-:W-:Y:S01]  /*2f90*/  HMMA.16816.F32 R28, R108, R32, R28 ;  /* 0x000000206c1c723c */ /* 0x008fe2000000181c */
[----:B------:R-:W-:Y:S04]  /*2fa0*/  LDSM.16.M88.4 R96, [R193+0x1400] ;  /* 0x00140000c160783b */ /* 0x000fe80000000200 */
[----:B------:R-:W0:Y:S03]  /*2fb0*/  LDGDEPBAR ;  /* 0x00000000000079af */ /* 0x000e260000000000 */
[----:B------:R-:W-:Y:S08]  /*2fc0*/  HMMA.16816.F32 R24, R44, R12, RZ ;  /* 0x0000000c2c18723c */ /* 0x000ff000000018ff */
[-C--:B------:R-:W-:Y:S08]  /*2fd0*/  HMMA.16816.F32 R16, R40, R14.reuse, RZ ;  /* 0x0000000e2810723c */ /* 0x080ff000000018ff */
[----:B------:R-:W-:Y:S01]  /*2fe0*/  HMMA.16816.F32 R12, R44, R14, RZ ;  /* 0x0000000e2c0c723c */ /* 0x000fe200000018ff */
[----:B------:R-:W-:-:S02]  /*2ff0*/  FMUL.FTZ R28, R28, c[0x0][0x2ec] ;  /* 0x0000bb001c1c7a20 */ /* 0x000fc40000410000 */
[----:B------:R-:W-:Y:S02]  /*3000*/  FMUL.FTZ R29, R29, c[0x0][0x2ec] ;  /* 0x0000bb001d1d7a20 */ /* 0x000fe40000410000 */
[----:B------:R-:W-:Y:S01]  /*3010*/  FMUL.FTZ R30, R30, c[0x0][0x2ec] ;  /* 0x0000bb001e1e7a20 */ /* 0x000fe20000410000 */
[----:B------:R-:W3:Y:S01]  /*3020*/  MUFU.TANH R134, R28 ;  /* 0x0000001c00867308 */ /* 0x000ee20000002400 */
[----:B------:R-:W-:Y:S01]  /*3030*/  FMUL.FTZ R7, R31, c[0x0][0x2ec] ;  /* 0x0000bb001f077a20 */ /* 0x000fe20000410000 */
[----:B----4-:R-:W-:Y:S06]  /*3040*/  HMMA.16816.F32 R36, R104, R20, R36 ;  /* 0x000000146824723c */ /* 0x010fec0000001824 */
[----:B------:R-:W-:Y:S02]  /*3050*/  MUFU.TANH R133, R29 ;  /* 0x0000001d00857308 */ /* 0x000fe40000002400 */
[----:B------:R-:W-:Y:S06]  /*3060*/  HMMA.16816.F32 R52, R40, R112, RZ ;  /* 0x000000702834723c */ /* 0x000fec00000018ff */
[----:B------:R4:W1:Y:S02]  /*3070*/  MUFU.TANH R132, R30 ;  /* 0x0000001e00847308 */ /* 0x0008640000002400 */
[----:B------:R-:W-:Y:S06]  /*3080*/  HMMA.16816.F32 R88, R104, R128, R88 ;  /* 0x000000806858723c */ /* 0x000fec0000001858 */
[----:B------:R-:W-:Y:S02]  /*3090*/  MUFU.TANH R7, R7 ;  /* 0x0000000700077308 */ /* 0x000fe40000002400 */
[----:B------:R-:W-:Y:S01]  /*30a0*/  HMMA.16816.F32 R120, R44, R114, RZ ;  /* 0x000000722c78723c */ /* 0x000fe200000018ff */
[----:B------:R-:W-:-:S02]  /*30b0*/  FMUL.FTZ R36, R36, c[0x0][0x2ec] ;  /* 0x0000bb0024247a20 */ /* 0x000fc40000410000 */
[----:B------:R-:W-:Y:S02]  /*30c0*/  FMUL.FTZ R37, R37, c[0x0][0x2ec] ;  /* 0x0000bb0025257a20 */ /* 0x000fe40000410000 */
[----:B------:R-:W-:Y:S01]  /*30d0*/  FMUL.FTZ R38, R38, c[0x0][0x2ec] ;  /* 0x0000bb0026267a20 */ /* 0x000fe20000410000 */
[----:B------:R-:W-:Y:S01]  /*30e0*/  MUFU.TANH R146, R36 ;  /* 0x0000002400927308 */ /* 0x000fe20000002400 */
[----:B------:R-:W-:Y:S01]  /*30f0*/  FMUL.FTZ R39, R39, c[0x0][0x2ec] ;  /* 0x0000bb0027277a20 */ /* 0x000fe20000410000 */
[----:B------:R-:W-:Y:S06]  /*3100*/  HMMA.16816.F32 R24, R104, R32, R24 ;  /* 0x000000206818723c */ /* 0x000fec0000001818 */
[----:B------:R-:W-:Y:S02]  /*3110*/  MUFU.TANH R147, R37 ;  /* 0x0000002500937308 */ /* 0x000fe40000002400 */
[----:B------:R-:W-:Y:S01]  /*3120*/  HMMA.16816.F32 R16, R108, R34, R16 ;  /* 0x000000226c10723c */ /* 0x000fe20000001810 */
[----:B------:R-:W-:-:S02]  /*3130*/  FMUL.FTZ R88, R88, c[0x0][0x2ec] ;  /* 0x0000bb0058587a20 */ /* 0x000fc40000410000 */
[----:B------:R-:W-:Y:S02]  /*3140*/  FMUL.FTZ R89, R89, c[0x0][0x2ec] ;  /* 0x0000bb0059597a20 */ /* 0x000fe40000410000 */
[----:B------:R-:W-:Y:S01]  /*3150*/  FMUL.FTZ R90, R90, c[0x0][0x2ec] ;  /* 0x0000bb005a5a7a20 */ /* 0x000fe20000410000 */
[----:B------:R-:W-:Y:S01]  /*3160*/  MUFU.TANH R148, R38 ;  /* 0x0000002600947308 */ /* 0x000fe20000002400 */
[----:B------:R-:W-:Y:S01]  /*3170*/  FMUL.FTZ R91, R91, c[0x0][0x2ec] ;  /* 0x0000bb005b5b7a20 */ /* 0x000fe20000410000 */
[----:B------:R-:W-:Y:S06]  /*3180*/  HMMA.16816.F32 R12, R104, R34, R12 ;  /* 0x00000022680c723c */ /* 0x000fec000000180c */
[----:B------:R1:W-:Y:S02]  /*3190*/  MUFU.TANH R149, R39 ;  /* 0x0000002700957308 */ /* 0x0003e40000002400 */
[----:B------:R-:W-:Y:S01]  /*31a0*/  HMMA.16816.F32 R112, R40, R114, RZ ;  /* 0x000000722870723c */ /* 0x000fe200000018ff */
[----:B------:R-:W-:-:S02]  /*31b0*/  FMUL.FTZ R6, R24, c[0x0][0x2ec] ;  /* 0x0000bb0018067a20 */ /* 0x000fc40000410000 */
[----:B------:R-:W-:Y:S02]  /*31c0*/  FMUL.FTZ R3, R25, c[0x0][0x2ec] ;  /* 0x0000bb0019037a20 */ /* 0x000fe40000410000 */
[----:B------:R-:W-:Y:S01]  /*31d0*/  FMUL.FTZ R2, R26, c[0x0][0x2ec] ;  /* 0x0000bb001a027a20 */ /* 0x000fe20000410000 */
[----:B------:R-:W-:Y:S01]  /*31e0*/  MUFU.TANH R162, R88 ;  /* 0x0000005800a27308 */ /* 0x000fe20000002400 */
[----:B------:R-:W-:Y:S01]  /*31f0*/  FMUL.FTZ R0, R27, c[0x0][0x2ec] ;  /* 0x0000bb001b007a20 */ /* 0x000fe20000410000 */
[C---:B------:R-:W-:Y:S01]  /*3200*/  HMMA.16816.F32 R8, R40.reuse, R64, RZ ;  /* 0x000000402808723c */ /* 0x040fe200000018ff */
[----:B------:R-:W-:Y:S02]  /*3210*/  FMUL.FTZ R16, R16, c[0x0][0x2ec] ;  /* 0x0000bb0010107a20 */ /* 0x000fe40000410000 */
[----:B------:R-:W-:Y:S02]  /*3220*/  FMUL.FTZ R18, R18, c[0x0][0x2ec] ;  /* 0x0000bb0012127a20 */ /* 0x000fe40000410000 */
[----:B------:R-:W-:Y:S01]  /*3230*/  FMUL.FTZ R17, R17, c[0x0][0x2ec] ;  /* 0x0000bb0011117a20 */ /* 0x000fe20000410000 */
[----:B------:R-:W-:Y:S01]  /*3240*/  MUFU.TANH R163, R89 ;  /* 0x0000005900a37308 */ /* 0x000fe20000002400 */
[----:B------:R-:W-:Y:S01]  /*3250*/  FMUL.FTZ R19, R19, c[0x0][0x2ec] ;  /* 0x0000bb0013137a20 */ /* 0x000fe20000410000 */
[----:B------:R-:W-:Y:S01]  /*3260*/  HMMA.16816.F32 R72, R40, R66, RZ ;  /* 0x000000422848723c */ /* 0x000fe200000018ff */
[----:B------:R-:W-:-:S02]  /*3270*/  FMUL.FTZ R12, R12, c[0x0][0x2ec] ;  /* 0x0000bb000c0c7a20 */ /* 0x000fc40000410000 */
[----:B------:R-:W-:Y:S02]  /*3280*/  FMUL.FTZ R14, R14, c[0x0][0x2ec] ;  /* 0x0000bb000e0e7a20 */ /* 0x000fe40000410000 */
[----:B------:R-:W-:Y:S01]  /*3290*/  FMUL.FTZ R13, R13, c[0x0][0x2ec] ;  /* 0x0000bb000d0d7a20 */ /* 0x000fe20000410000 */
[----:B------:R-:W-:Y:S01]  /*32a0*/  MUFU.TANH R164, R90 ;  /* 0x0000005a00a47308 */ /* 0x000fe20000002400 */
[----:B------:R-:W-:Y:S01]  /*32b0*/  FMUL.FTZ R15, R15, c[0x0][0x2ec] ;  /* 0x0000bb000f0f7a20 */ /* 0x000fe20000410000 */
[C---:B------:R-:W-:Y:S06]  /*32c0*/  HMMA.16816.F32 R32, R44.reuse, R84, RZ ;  /* 0x000000542c20723c */ /* 0x040fec00000018ff */
[----:B------:R-:W1:Y:S02]  /*32d0*/  MUFU.TANH R135, R16 ;  /* 0x0000001000877308 */ /* 0x000e640000002400 */
[C---:B------:R-:W-:Y:S06]  /*32e0*/  HMMA.16816.F32 R64, R44.reuse, R66, RZ ;  /* 0x000000422c40723c */ /* 0x040fec00000018ff */
[----:B------:R-:W-:Y:S02]  /*32f0*/  MUFU.TANH R136, R18 ;  /* 0x0000001200887308 */ /* 0x000fe40000002400 */
[----:B----4-:R-:W-:Y:S06]  /*3300*/  HMMA.16816.F32 R28, R44, R86, RZ ;  /* 0x000000562c1c723c */ /* 0x010fec00000018ff */
[----:B------:R-:W-:Y:S02]  /*3310*/  MUFU.TANH R137, R12 ;  /* 0x0000000c00897308 */ /* 0x000fe40000002400 */
[----:B------:R-:W-:Y:S06]  /*3320*/  HMMA.16816.F32 R52, R108, R128, R52 ;  /* 0x000000806c34723c */ /* 0x000fec0000001834 */
[----:B------:R-:W4:Y:S02]  /*3330*/  MUFU.TANH R139, R14 ;  /* 0x0000000e008b7308 */ /* 0x000f240000002400 */
[C---:B-1----:R-:W-:Y:S06]  /*3340*/  HMMA.16816.F32 R36, R40.reuse, R84, RZ ;  /* 0x000000542824723c */ /* 0x042fec00000018ff */
[----:B------:R-:W-:Y:S02]  /*3350*/  MUFU.TANH R140, R17 ;  /* 0x00000011008c7308 */ /* 0x000fe40000002400 */
[----:B------:R-:W-:Y:S06]  /*3360*/  HMMA.16816.F32 R84, R40, R86, RZ ;  /* 0x000000562854723c */ /* 0x000fec00000018ff */
        /* <DEDUP_REMOVED lines=9> */
[----:B-----5:R-:W-:Y:S06]  /*3400*/  HMMA.16816.F32 R32, R104, R116, R32 ;  /* 0x000000746820723c */ /* 0x020fec0000001820 */
[----:B------:R-:W-:Y:S02]  /*3410*/  MUFU.TANH R159, R53 ;  /* 0x00000035009f7308 */ /* 0x000fe40000002400 */
[C---:B------:R-:W-:Y:S01]  /*3420*/  HMMA.16816.F32 R8, R108.reuse, R20, R8 ;  /* 0x000000146c08723c */ /* 0x040fe20000001808 */
[----:B------:R-:W-:Y:S01]  /*3430*/  FMUL.FTZ R120, R120, c[0x0][0x2ec] ;  /* 0x0000bb0078787a20 */ /* 0x000fe20000410000 */
[----:B-1----:R-:W1:Y:S04]  /*3440*/  LDSM.16.M88.4 R88, [R193+0x1c00] ;  /* 0x001c0000c158783b */ /* 0x002e680000000200 */
[----:B------:R-:W-:Y:S02]  /*3450*/  MUFU.TANH R160, R54 ;  /* 0x0000003600a07308 */ /* 0x000fe40000002400 */
[----:B------:R-:W-:Y:S01]  /*3460*/  HMMA.16816.F32 R72, R108, R22, R72 ;  /* 0x000000166c48723c */ /* 0x000fe20000001848 */
[----:B------:R-:W-:-:S02]  /*3470*/  FMUL.FTZ R112, R112, c[0x0][0x2ec] ;  /* 0x0000bb0070707a20 */ /* 0x000fc40000410000 */
[----:B------:R-:W-:Y:S02]  /*3480*/  FMUL.FTZ R114, R114, c[0x0][0x2ec] ;  /* 0x0000bb0072727a20 */ /* 0x000fe40000410000 */
[----:B------:R-:W-:Y:S01]  /*3490*/  FMUL.FTZ R113, R113, c[0x0][0x2ec] ;  /* 0x0000bb0071717a20 */ /* 0x000fe20000410000 */
[----:B------:R5:W-:Y:S02]  /*34a0*/  MUFU.TANH R161, R55 ;  /* 0x0000003700a17308 */ /* 0x000be40000002400 */
[C---:B------:R-:W-:Y:S01]  /*34b0*/  HMMA.16816.F32 R64, R104.reuse, R22, R64 ;  /* 0x000000166840723c */ /* 0x040fe20000001840 */
[----:B------:R-:W-:Y:S02]  /*34c0*/  FMUL.FTZ R35, R35, c[0x0][0x2ec] ;  /* 0x0000bb0023237a20 */ /* 0x000fe40000410000 */
[----:B------:R-:W-:Y:S02]  /*34d0*/  FMUL.FTZ R115, R115, c[0x0][0x2ec] ;  /* 0x0000bb0073737a20 */ /* 0x000fe40000410000 */
[----:B------:R-:W-:Y:S01]  /*34e0*/  FMUL.FTZ R32, R32, c[0x0][0x2ec] ;  /* 0x0000bb0020207a20 */ /* 0x000fe20000410000 */
[----:B------:R-:W-:Y:S02]  /*34f0*/  MUFU.TANH R142, R13 ;  /* 0x0000000d008e7308 */ /* 0x000fe40000002400 */
[----:B------:R-:W-:Y:S01]  /*3500*/  HMMA.16816.F32 R28, R104, R118, R28 ;  /* 0x00000076681c723c */ /* 0x000fe2000000181c */
[----:B------:R-:W-:-:S02]  /*3510*/  FMUL.FTZ R8, R8, c[0x0][0x2ec] ;  /* 0x0000bb0008087a20 */ /* 0x000fc40000410000 */
[----:B------:R-:W-:Y:S02]  /*3520*/  FMUL.FTZ R9, R9, c[0x0][0x2ec] ;  /* 0x0000bb0009097a20 */ /* 0x000fe40000410000 */
[----:B------:R-:W-:Y:S02]  /*3530*/  FMUL.FTZ R10, R10, c[0x0][0x2ec] ;  /* 0x0000bb000a0a7a20 */ /* 0x000fe40000410000 */
[----:B------:R-:W-:Y:S01]  /*3540*/  FMUL.FTZ R11, R11, c[0x0][0x2ec] ;  /* 0x0000bb000b0b7a20 */ /* 0x000fe20000410000 */
[----:B------:R-:W-:Y:S01]  /*3550*/  HMMA.16816.F32 R80, R40, R76, RZ ;  /* 0x0000004c2850723c */ /* 0x000fe200000018ff */
[----:B------:R-:W-:Y:S01]  /*3560*/  FMUL.FTZ R72, R72, c[0x0][0x2ec] ;  /* 0x0000bb0048487a20 */ /* 0x000fe20000410000 */
[----:B------:R1:W-:Y:S01]  /*3570*/  MUFU.TANH R128, R15 ;  /* 0x0000000f00807308 */ /* 0x0003e20000002400 */
[----:B------:R-:W-:Y:S02]  /*3580*/  FMUL.FTZ R74, R74, c[0x0][0x2ec] ;  /* 0x0000bb004a4a7a20 */ /* 0x000fe40000410000 */
[----:B------:R-:W-:-:S02]  /*3590*/  FMUL.FTZ R73, R73, c[0x0][0x2ec] ;  /* 0x0000bb0049497a20 */ /* 0x000fc40000410000 */
[----:B------:R-:W-:Y:S01]  /*35a0*/  FMUL.FTZ R75, R75, c[0x0][0x2ec] ;  /* 0x0000bb004b4b7a20 */ /* 0x000fe20000410000 */
[----:B------:R-:W-:Y:S01]  /*35b0*/  HMMA.16816.F32 R84, R108, R118, R84 ;  /* 0x000000766c54723c */ /* 0x000fe20000001854 */
[----:B------:R-:W-:Y:S01]  /*35c0*/  FMUL.FTZ R64, R64, c[0x0][0x2ec] ;  /* 0x0000bb0040407a20 */ /* 0x000fe20000410000 */
[----:B------:R-:W-:Y:S01]  /*35d0*/  MUFU.TANH R129, R8 ;  /* 0x0000000800817308 */ /* 0x000fe20000002400 */
[----:B------:R-:W-:Y:S02]  /*35e0*/  FMUL.FTZ R66, R66, c[0x0][0x2ec] ;  /* 0x0000bb0042427a20 */ /* 0x000fe40000410000 */
[----:B------:R-:W-:Y:S02]  /*35f0*/  FMUL.FTZ R65, R65, c[0x0][0x2ec] ;  /* 0x0000bb0041417a20 */ /* 0x000fe40000410000 */
[----:B------:R-:W-:Y:S01]  /*3600*/  FMUL.FTZ R67, R67, c[0x0][0x2ec] ;  /* 0x0000bb0043437a20 */ /* 0x000fe20000410000 */
[----:B------:R-:W-:Y:S01]  /*3610*/  HMMA.16816.F32 R48, R44, R92, RZ ;  /* 0x0000005c2c30723c */ /* 0x000fe200000018ff */
[----:B------:R-:W-:Y:S01]  /*3620*/  FMUL.FTZ R28, R28, c[0x0][0x2ec] ;  /* 0x0000bb001c1c7a20 */ /* 0x000fe20000410000 */
[----:B------:R-:W-:Y:S01]  /*3630*/  MUFU.TANH R143, R9 ;  /* 0x00000009008f7308 */ /* 0x000fe20000002400 */
[----:B------:R-:W-:-:S02]  /*3640*/  FMUL.FTZ R31, R31, c[0x0][0x2ec] ;  /* 0x0000bb001f1f7a20 */ /* 0x000fc40000410000 */
[----:B------:R-:W-:Y:S02]  /*3650*/  FMUL.FTZ R30, R30, c[0x0][0x2ec] ;  /* 0x0000bb001e1e7a20 */ /* 0x000fe40000410000 */
[----:B------:R-:W-:Y:S01]  /*3660*/  FMUL.FTZ R33, R33, c[0x0][0x2ec] ;  /* 0x0000bb0021217a20 */ /* 0x000fe20000410000 */
[----:B-----5:R-:W-:Y:S01]  /*3670*/  HMMA.16816.F32 R52, R40, R92, RZ ;  /* 0x0000005c2834723c */ /* 0x020fe200000018ff */
[----:B------:R-:W-:Y:S01]  /*3680*/  FMUL.FTZ R34, R34, c[0x0][0x2ec] ;  /* 0x0000bb0022227a20 */ /* 0x000fe20000410000 */
[----:B------:R-:W-:Y:S01]  /*3690*/  MUFU.TANH R144, R10 ;  /* 0x0000000a00907308 */ /* 0x000fe20000002400 */
[----:B------:R-:W-:-:S05]  /*36a0*/  FMUL.FTZ R29, R29, c[0x0][0x2ec] ;  /* 0x0000bb001d1d7a20 */ /* 0x000fca0000410000 */
[----:B------:R-:W-:Y:S01]  /*36b0*/  HMMA.16816.F32 R20, R44, R78, RZ ;  /* 0x0000004e2c14723c */ /* 0x000fe200000018ff */
[----:B------:R-:W-:Y:S01]  /*36c0*/  FMUL.FTZ R84, R84, c[0x0][0x2ec] ;  /* 0x0000bb0054547a20 */ /* 0x000fe20000410000 */
[----:B------:R5:W-:Y:S01]  /*36d0*/  MUFU.TANH R145, R11 ;  /* 0x0000000b00917308 */ /* 0x000be20000002400 */
[----:B------:R-:W-:Y:S02]  /*36e0*/  FMUL.FTZ R85, R85, c[0x0][0x2ec] ;  /* 0x0000bb0055557a20 */ /* 0x000fe40000410000 */
[----:B------:R-:W-:-:S03]  /*36f0*/  FMUL.FTZ R86, R86, c[0x0][0x2ec] ;  /* 0x0000bb0056567a20 */ /* 0x000fc60000410000 */
[C---:B------:R-:W-:Y:S02]  /*3700*/  HMMA.16816.F32 R36, R108.reuse, R116, R36 ;  /* 0x000000746c24723c */ /* 0x040fe40000001824 */
[----:B------:R-:W-:Y:S05]  /*3710*/  MUFU.TANH R150, R72 ;  /* 0x0000004800967308 */ /* 0x000fea0000002400 */
[----:B------:R-:W-:Y:S01]  /*3720*/  FMUL.FTZ R117, R121, c[0x0][0x2ec] ;  /* 0x0000bb0079757a20 */ /* 0x000fe20000410000 */
[----:B------:R-:W-:Y:S01]  /*3730*/  HMMA.16816.F32 R80, R108, R100, R80 ;  /* 0x000000646c50723c */ /* 0x000fe20000001850 */
[----:B------:R-:W-:Y:S01]  /*3740*/  FMUL.FTZ R121, R123, c[0x0][0x2ec] ;  /* 0x0000bb007b797a20 */ /* 0x000fe20000410000 */
[----:B------:R-:W-:Y:S01]  /*3750*/  MUFU.TANH R151, R74 ;  /* 0x0000004a00977308 */ /* 0x000fe20000002400 */
[----:B------:R-:W-:-:S05]  /*3760*/  FMUL.FTZ R116, R122, c[0x0][0x2ec] ;  /* 0x0000bb007a747a20 */ /* 0x000fca0000410000 */
[C---:B------:R-:W-:Y:S02]  /*3770*/  HMMA.16816.F32 R24, R44.reuse, R76, RZ ;  /* 0x0000004c2c18723c */ /* 0x040fe400000018ff */
[----:B------:R-:W-:Y:S06]  /*3780*/  MUFU.TANH R152, R64 ;  /* 0x0000004000987308 */ /* 0x000fec0000002400 */
[----:B--2---:R-:W-:Y:S01]  /*3790*/  HMMA.16816.F32 R16, R44, R68, RZ ;  /* 0x000000442c10723c */ /* 0x004fe200000018ff */
[----:B------:R-:W-:Y:S01]  /*37a0*/  FMUL.FTZ R36, R36, c[0x0][0x2ec] ;  /* 0x0000bb0024247a20 */ /* 0x000fe20000410000 */
[----:B------:R-:W-:Y:S01]  /*37b0*/  MUFU.TANH R153, R66 ;  /* 0x0000004200997308 */ /* 0x000fe20000002400 */
[----:B------:R-:W-:-:S02]  /*37c0*/  FMUL.FTZ R39, R39, c[0x0][0x2ec] ;  /* 0x0000bb0027277a20 */ /* 0x000fc40000410000 */
[----:B------:R-:W-:Y:S02]  /*37d0*/  FMUL.FTZ R37, R37, c[0x0][0x2ec] ;  /* 0x0000bb0025257a20 */ /* 0x000fe40000410000 */
[----:B------:R-:W-:Y:S01]  /*37e0*/  FMUL.FTZ R38, R38, c[0x0][0x2ec] ;  /* 0x0000bb0026267a20 */ /* 0x000fe20000410000 */
[C---:B-1----:R-:W-:Y:S02]  /*37f0*/  HMMA.16816.F32 R12, R44.reuse, R70, RZ ;  /* 0x000000462c0c723c */ /* 0x042fe400000018ff */
[----:B------:R-:W-:Y:S06]  /*3800*/  MUFU.TANH R154, R73 ;  /* 0x00000049009a7308 */ /* 0x000fec0000002400 */
[C---:B-----5:R-:W-:Y:S02]  /*3810*/  HMMA.16816.F32 R8, R44.reuse, R56, RZ ;  /* 0x000000382c08723c */ /* 0x060fe400000018ff */
[----:B------:R1:W-:Y:S06]  /*3820*/  MUFU.TANH R155, R75 ;  /* 0x0000004b009b7308 */ /* 0x0003ec0000002400 */
[----:B------:R-:W-:Y:S02]  /*3830*/  HMMA.16816.F32 R60, R44, R58, RZ ;  /* 0x0000003a2c3c723c */ /* 0x000fe400000018ff */
[----:B------:R-:W-:Y:S06]  /*3840*/  MUFU.TANH R156, R65 ;  /* 0x00000041009c7308 */ /* 0x000fec0000002400 */
[C---:B------:R-:W-:Y:S02]  /*3850*/  HMMA.16816.F32 R76, R40.reuse, R78, RZ ;  /* 0x0000004e284c723c */ /* 0x040fe400000018ff */
[----:B------:R2:W-:Y:S06]  /*3860*/  MUFU.TANH R157, R67 ;  /* 0x00000043009d7308 */ /* 0x0005ec0000002400 */
[C---:B-1----:R-:W-:Y:S02]  /*3870*/  HMMA.16816.F32 R72, R40.reuse, R68, RZ ;  /* 0x000000442848723c */ /* 0x042fe400000018ff */
[----:B------:R-:W-:Y:S06]  /*3880*/  MUFU.TANH R123, R35 ;  /* 0x00000023007b7308 */ /* 0x000fec0000002400 */
[C---:B------:R-:W-:Y:S02]  /*3890*/  HMMA.16816.F32 R68, R40.reuse, R70, RZ ;  /* 0x000000462844723c */ /* 0x040fe400000018ff */
[----:B------:R1:W-:Y:S06]  /*38a0*/  MUFU.TANH R35, R28 ;  /* 0x0000001c00237308 */ /* 0x0003ec0000002400 */
[C---:B--2---:R-:W-:Y:S02]  /*38b0*/  HMMA.16816.F32 R64, R40.reuse, R56, RZ ;  /* 0x000000382840723c */ /* 0x044fe400000018ff */
[----:B------:R-:W2:Y:S06]  /*38c0*/  MUFU.TANH R2, R2 ;  /* 0x0000000200027308 */ /* 0x000eac0000002400 */
[----:B------:R-:W-:Y:S01]  /*38d0*/  HMMA.16816.F32 R56, R40, R58, RZ ;  /* 0x0000003a2838723c */ /* 0x000fe200000018ff */
[----:B-1----:R-:W-:Y:S01]  /*38e0*/  IMAD.U32 R28, RZ, RZ, UR22 ;  /* 0x00000016ff1c7e24 */ /* 0x002fe2000f8e00ff */
[----:B------:R-:W-:Y:S03]  /*38f0*/  MUFU.TANH R6, R6 ;  /* 0x0000000600067308 */ /* 0x000fe60000002400 */
[----:B------:R-:W-:-:S03]  /*3900*/  IMAD R28, R28, 0x80, R197 ;  /* 0x000000801c1c7824 */ /* 0x000fc600078e02c5 */
[-C--:B------:R-:W-:Y:S02]  /*3910*/  HMMA.16816.F32 R44, R44, R94.reuse, RZ ;  /* 0x0000005e2c2c723c */ /* 0x080fe400000018ff */
[C---:B------:R-:W-:Y:S01]  /*3920*/  ISETP.GE.AND P0, PT, R28.reuse, R207, PT ;  /* 0x000000cf1c00720c */ /* 0x040fe20003f06270 */
[----:B------:R-:W1:Y:S01]  /*3930*/  MUFU.TANH R3, R3 ;  /* 0x0000000300037308 */ /* 0x000e620000002400 */
[C---:B------:R-:W-:Y:S02]  /*3940*/  ISETP.GE.AND P6, PT, R28.reuse, R205, PT ;  /* 0x000000cd1c00720c */ /* 0x040fe40003fc6270 */
[C---:B------:R-:W-:Y:S02]  /*3950*/  ISETP.LT.OR P0, PT, R28.reuse, R208, P0 ;  /* 0x000000d01c00720c */ /* 0x040fe40000701670 */
[----:B------:R-:W-:Y:S01]  /*3960*/  HMMA.16816.F32 R40, R40, R94, RZ ;  /* 0x0000005e2828723c */ /* 0x000fe200000018ff */
[----:B------:R-:W-:Y:S01]  /*3970*/  ISETP.GE.AND P5, PT, R28, R203, PT ;  /* 0x000000cb1c00720c */ /* 0x000fe20003fa6270 */
[----:B------:R-:W5:Y:S01]  /*3980*/  LDSM.16.M88.4 R92, [R193+0x1800] ;  /* 0x00180000c15c783b */ /* 0x000f620000000200 */
[----:B---3--:R-:W-:Y:S01]  /*3990*/  FSEL R134, R134, -INF , !P0 ;  /* 0xff80000086867808 */ /* 0x008fe20004000000 */
[----:B------:R-:W3:Y:S01]  /*39a0*/  MUFU.TANH R0, R0 ;  /* 0x0000000000007308 */ /* 0x000ee20000002400 */
[----:B------:R-:W-:Y:S01]  /*39b0*/  ISETP.GE.AND P0, PT, R28, R199, PT ;  /* 0x000000c71c00720c */ /* 0x000fe20003f06270 */
[----:B------:R-:W-:-:S04]  /*39c0*/  DEPBAR.LE SB0, 0x0 ;  /* 0x000080000000791a */ /* 0x000fc80000000000 */
[-C--:B------:R-:W-:Y:S01]  /*39d0*/  HMMA.16816.F32 R48, R104, R88.reuse, R48 ;  /* 0x000000586830723c */ /* 0x080fe20000001830 */
[C---:B------:R-:W-:Y:S01]  /*39e0*/  ISETP.LT.OR P0, PT, R28.reuse, R202, P0 ;  /* 0x000000ca1c00720c */ /* 0x040fe20000701670 */
[----:B------:R1:W-:Y:S01]  /*39f0*/  MUFU.TANH R165, R31 ;  /* 0x0000001f00a57308 */ /* 0x0003e20000002400 */
[C---:B------:R-:W-:Y:S02]  /*3a00*/  ISETP.LT.OR P6, PT, R28.reuse, R206, P6 ;  /* 0x000000ce1c00720c */ /* 0x040fe400037c1670 */
[----:B------:R-:W-:Y:S02]  /*3a10*/  ISETP.LT.OR P5, PT, R28, R204, P5 ;  /* 0x000000cc1c00720c */ /* 0x000fe40002fa1670 */
[----:B------:R-:W-:Y:S01]  /*3a20*/  FSEL R132, R132, -INF , !P6 ;  /* 0xff80000084847808 */ /* 0x000fe20007000000 */
[----:B------:R-:W-:Y:S02]  /*3a30*/  HMMA.16816.F32 R52, R108, R88, R52 ;  /* 0x000000586c34723c */ /* 0x000fe40000001834 */
[----:B------:R2:W-:Y:S06]  /*3a40*/  MUFU.TANH R88, R84 ;  /* 0x0000005400587308 */ /* 0x0005ec0000002400 */
[----:B------:R-:W-:Y:S02]  /*3a50*/  HMMA.16816.F32 R20, R104, R102, R20 ;  /* 0x000000666814723c */ /* 0x000fe40000001814 */
[----:B------:R3:W-:Y:S01]  /*3a60*/  MUFU.TANH R131, R30 ;  /* 0x0000001e00837308 */ /* 0x0007e20000002400 */
[----:B-1----:R-:W-:-:S05]  /*3a70*/  FMUL.FTZ R31, R87, c[0x0][0x2ec] ;  /* 0x0000bb00571f7a20 */ /* 0x002fca0000410000 */
[-C--:B------:R-:W-:Y:S01]  /*3a80*/  HMMA.16816.F32 R44, R104, R90.reuse, R44 ;  /* 0x0000005a682c723c */ /* 0x080fe2000000182c */
[----:B------:R-:W-:Y:S01]  /*3a90*/  FMUL.FTZ R48, R48, c[0x0][0x2ec] ;  /* 0x0000bb0030307a20 */ /* 0x000fe20000410000 */
[----:B--2---:R-:W-:Y:S01]  /*3aa0*/  IADD3 R84, R28, 0x1, RZ ;  /* 0x000000011c547810 */ /* 0x004fe20007ffe0ff */
[----:B------:R1:W-:Y:S01]  /*3ab0*/  MUFU.TANH R87, R85 ;  /* 0x0000005500577308 */ /* 0x0003e20000002400 */
[----:B------:R-:W-:Y:S02]  /*3ac0*/  FMUL.FTZ R49, R49, c[0x0][0x2ec] ;  /* 0x0000bb0031317a20 */ /* 0x000fe40000410000 */
[----:B------:R-:W-:Y:S01]  /*3ad0*/  ISETP.GE.AND P1, PT, R84, R207, PT ;  /* 0x000000cf5400720c */ /* 0x000fe20003f26270 */
[----:B------:R-:W-:Y:S01]  /*3ae0*/  FMUL.FTZ R50, R50, c[0x0][0x2ec] ;  /* 0x0000bb0032327a20 */ /* 0x000fe20000410000 */
[C---:B------:R-:W-:Y:S01]  /*3af0*/  ISETP.GE.AND P4, PT, R84.reuse, R205, PT ;  /* 0x000000cd5400720c */ /* 0x040fe20003f86270 */
[C---:B------:R-:W-:Y:S01]  /*3b00*/  HMMA.16816.F32 R40, R108.reuse, R90, R40 ;  /* 0x0000005a6c28723c */ /* 0x040fe20000001828 */
[----:B------:R-:W-:Y:S01]  /*3b10*/  ISETP.GE.AND P3, PT, R84, R203, PT ;  /* 0x000000cb5400720c */ /* 0x000fe20003f66270 */
[----:B---3--:R-:W-:Y:S01]  /*3b20*/  FMUL.FTZ R30, R80, c[0x0][0x2ec] ;  /* 0x0000bb00501e7a20 */ /* 0x008fe20000410000 */
[C---:B------:R-:W-:Y:S01]  /*3b30*/  ISETP.GE.AND P2, PT, R84.reuse, R199, PT ;  /* 0x000000c75400720c */ /* 0x040fe20003f46270 */
[----:B------:R-:W-:Y:S01]  /*3b40*/  MUFU.TANH R89, R86 ;  /* 0x0000005600597308 */ /* 0x000fe20000002400 */
[----:B------:R-:W-:Y:S01]  /*3b50*/  ISETP.LT.OR P1, PT, R84, R208, P1 ;  /* 0x000000d05400720c */ /* 0x000fe20000f21670 */
[----:B------:R-:W-:Y:S01]  /*3b60*/  FMUL.FTZ R54, R54, c[0x0][0x2ec] ;  /* 0x0000bb0036367a20 */ /* 0x000fe20000410000 */
[C---:B------:R-:W-:Y:S01]  /*3b70*/  ISETP.LT.OR P4, PT, R84.reuse, R206, P4 ;  /* 0x000000ce5400720c */ /* 0x040fe20002781670 */
[----:B------:R-:W-:Y:S01]  /*3b80*/  FMUL.FTZ R90, R83, c[0x0][0x2ec] ;  /* 0x0000bb00535a7a20 */ /* 0x000fe20000410000 */
[C---:B------:R-:W-:Y:S01]  /*3b90*/  ISETP.LT.OR P3, PT, R84.reuse, R204, P3 ;  /* 0x000000cc5400720c */ /* 0x040fe20001f61670 */
[----:B------:R-:W-:Y:S01]  /*3ba0*/  HMMA.16816.F32 R76, R108, R102, R76 ;  /* 0x000000666c4c723c */ /* 0x000fe2000000184c */
[----:B------:R-:W-:Y:S01]  /*3bb0*/  ISETP.LT.OR P2, PT, R84, R202, P2 ;  /* 0x000000ca5400720c */ /* 0x000fe20001741670 */
[----:B------:R-:W-:Y:S01]  /*3bc0*/  FMUL.FTZ R84, R81, c[0x0][0x2ec] ;  /* 0x0000bb0051547a20 */ /* 0x000fe20000410000 */
[----:B-1----:R-:W-:Y:S01]  /*3bd0*/  IADD3 R85, R28, 0x8, RZ ;  /* 0x000000081c557810 */ /* 0x002fe20007ffe0ff */
[----:B------:R-:W-:Y:S01]  /*3be0*/  FMUL.FTZ R81, R82, c[0x0][0x2ec] ;  /* 0x0000bb0052517a20 */ /* 0x000fe20000410000 */
[----:B------:R-:W-:Y:S01]  /*3bf0*/  IADD3 R80, R28, 0x9, RZ ;  /* 0x000000091c507810 */ /* 0x000fe20007ffe0ff */
[----:B------:R1:W-:Y:S01]  /*3c00*/  MUFU.TANH R82, R84 ;  /* 0x0000005400527308 */ /* 0x0003e20000002400 */
[----:B------:R-:W-:Y:S01]  /*3c10*/  ISETP.GE.AND P6, PT, R85, R207, PT ;  /* 0x000000cf5500720c */ /* 0x000fe20003fc6270 */
[----:B------:R-:W-:Y:S01]  /*3c20*/  FMUL.FTZ R20, R20, c[0x0][0x2ec] ;  /* 0x0000bb0014147a20 */ /* 0x000fe20000410000 */
[----:B------:R-:W-:Y:S01]  /*3c30*/  FSEL R133, R133, -INF , !P1 ;  /* 0xff80000085857808 */ /* 0x000fe20004800000 */
[-C--:B------:R-:W-:Y:S01]  /*3c40*/  HMMA.16816.F32 R12, R104, R98.reuse, R12 ;  /* 0x00000062680c723c */ /* 0x080fe2000000180c */
[-C--:B------:R-:W-:Y:S01]  /*3c50*/  ISETP.GE.AND P1, PT, R85, R199.reuse, PT ;  /* 0x000000c75500720c */ /* 0x080fe20003f26270 */
[----:B------:R-:W-:Y:S01]  /*3c60*/  FMUL.FTZ R23, R23, c[0x0][0x2ec] ;  /* 0x0000bb0017177a20 */ /* 0x000fe20000410000 */
[C---:B------:R-:W-:Y:S01]  /*3c70*/  ISETP.LT.OR P6, PT, R85.reuse, R208, P6 ;  /* 0x000000d05500720c */ /* 0x040fe200037c1670 */
[----:B------:R2:W-:Y:S01]  /*3c80*/  MUFU.TANH R83, R81 ;  /* 0x0000005100537308 */ /* 0x0005e20000002400 */
[----:B------:R-:W-:Y:S01]  /*3c90*/  ISETP.LT.OR P1, PT, R85, R202, P1 ;  /* 0x000000ca5500720c */ /* 0x000fe20000f21670 */
[----:B------:R-:W-:Y:S01]  /*3ca0*/  FMUL.FTZ R22, R22, c[0x0][0x2ec] ;  /* 0x0000bb0016167a20 */ /* 0x000fe20000410000 */
[----:B------:R-:W-:Y:S01]  /*3cb0*/  FSEL R135, R135, -INF , !P6 ;  /* 0xff80000087877808 */ /* 0x000fe20007000000 */
[----:B------:R-:W-:Y:S01]  /*3cc0*/  HMMA.16816.F32 R68, R108, R98, R68 ;  /* 0x000000626c44723c */ /* 0x000fe20000001844 */
[----:B------:R-:W-:Y:S01]  /*3cd0*/  ISETP.GE.AND P6, PT, R80, R199, PT ;  /* 0x000000c75000720c */ /* 0x000fe20003fc6270 */
[----:B------:R-:W-:Y:S01]  /*3ce0*/  FMUL.FTZ R21, R21, c[0x0][0x2ec] ;  /* 0x0000bb0015157a20 */ /* 0x000fe20000410000 */
[----:B----4-:R-:W-:Y:S01]  /*3cf0*/  FSEL R139, R139, -INF , !P1 ;  /* 0xff8000008b8b7808 */ /* 0x010fe20004800000 */
[----:B------:R3:W-:Y:S01]  /*3d00*/  MUFU.TANH R173, R20 ;  /* 0x0000001400ad7308 */ /* 0x0007e20000002400 */
[----:B-1----:R-:W-:Y:S01]  /*3d10*/  FSEL R84, R2, -INF , !P0 ;  /* 0xff80000002547808 */ /* 0x002fe20004000000 */
[----:B------:R-:W-:Y:S01]  /*3d20*/  FMUL.FTZ R77, R77, c[0x0][0x2ec] ;  /* 0x0000bb004d4d7a20 */ /* 0x000fe20000410000 */
[----:B------:R-:W-:Y:S01]  /*3d30*/  FSEL R2, R7, -INF , !P4 ;  /* 0xff80000007027808 */ /* 0x000fe20006000000 */
[C---:B------:R-:W-:Y:S01]  /*3d40*/  HMMA.16816.F32 R16, R104.reuse, R96, R16 ;  /* 0x000000606810723c */ /* 0x040fe20000001810 */
[----:B------:R-:W-:Y:S01]  /*3d50*/  FSEL R7, R3, -INF , !P3 ;  /* 0xff80000003077808 */ /* 0x000fe20005800000 */
[----:B------:R-:W-:Y:S01]  /*3d60*/  FMUL.FTZ R76, R76, c[0x0][0x2ec] ;  /* 0x0000bb004c4c7a20 */ /* 0x000fe20000410000 */
[-C--:B------:R-:W-:Y:S01]  /*3d70*/  ISETP.GE.AND P3, PT, R80, R205.reuse, PT ;  /* 0x000000cd5000720c */ /* 0x080fe20003f66270 */
[----:B------:R-:W1:Y:S01]  /*3d80*/  MUFU.TANH R120, R120 ;  /* 0x0000007800787308 */ /* 0x000e620000002400 */
[----:B--2---:R-:W-:Y:S01]  /*3d90*/  FSEL R81, R6, -INF , !P5 ;  /* 0xff80000006517808 */ /* 0x004fe20006800000 */
[----:B------:R-:W-:Y:S01]  /*3da0*/  FMUL.FTZ R78, R78, c[0x0][0x2ec] ;  /* 0x0000bb004e4e7a20 */ /* 0x000fe20000410000 */
[C---:B------:R-:W-:Y:S01]  /*3db0*/  ISETP.GE.AND P5, PT, R85.reuse, R205, PT ;  /* 0x000000cd5500720c */ /* 0x040fe20003fa6270 */
[C---:B------:R-:W-:Y:S01]  /*3dc0*/  HMMA.16816.F32 R24, R104.reuse, R100, R24 ;  /* 0x000000646818723c */ /* 0x040fe20000001818 */
[C---:B------:R-:W-:Y:S01]  /*3dd0*/  ISETP.GE.AND P0, PT, R85.reuse, R203, PT ;  /* 0x000000cb5500720c */ /* 0x040fe20003f06270 */
[----:B------:R-:W-:Y:S01]  /*3de0*/  FMUL.FTZ R217, R12, c[0x0][0x2ec] ;  /* 0x0000bb000cd97a20 */ /* 0x000fe20000410000 */
[----:B------:R-:W-:Y:S01]  /*3df0*/  ISETP.GE.AND P4, PT, R80, R207, PT ;  /* 0x000000cf5000720c */ /* 0x000fe20003f86270 */
[----:B------:R-:W2:Y:S01]  /*3e00*/  MUFU.TANH R116, R116 ;  /* 0x0000007400747308 */ /* 0x000ea20000002400 */
[-C--:B------:R-:W-:Y:S01]  /*3e10*/  ISETP.LT.OR P5, PT, R85, R206.reuse, P5 ;  /* 0x000000ce5500720c */ /* 0x080fe20002fa1670 */
[----:B------:R-:W-:Y:S01]  /*3e20*/  FMUL.FTZ R13, R13, c[0x0][0x2ec] ;  /* 0x0000bb000d0d7a20 */ /* 0x000fe20000410000 */
[----:B------:R-:W-:Y:S01]  /*3e30*/  FSEL R6, R0, -INF , !P2 ;  /* 0xff80000000067808 */ /* 0x000fe20005000000 */
[-C--:B-----5:R-:W-:Y:S01]  /*3e40*/  HMMA.16816.F32 R8, R104, R92.reuse, R8 ;  /* 0x0000005c6808723c */ /* 0x0a0fe20000001808 */
[----:B------:R-:W-:Y:S01]  /*3e50*/  ISETP.LT.OR P3, PT, R80, R206, P3 ;  /* 0x000000ce5000720c */ /* 0x000fe20001f61670 */
[----:B------:R-:W-:Y:S01]  /*3e60*/  FMUL.FTZ R14, R14, c[0x0][0x2ec] ;  /* 0x0000bb000e0e7a20 */ /* 0x000fe20000410000 */
[C---:B------:R-:W-:Y:S01]  /*3e70*/  IADD3 R0, R28.reuse, 0x10, RZ ;  /* 0x000000101c007810 */ /* 0x040fe20007ffe0ff */
[----:B------:R-:W-:Y:S01]  /*3e80*/  MUFU.TANH R91, R76 ;  /* 0x0000004c005b7308 */ /* 0x000fe20000002400 */
[----:B------:R-:W-:Y:S01]  /*3e90*/  IADD3 R3, R28, 0x11, RZ ;  /* 0x000000111c037810 */ /* 0x000fe20007ffe0ff */
[----:B------:R-:W-:Y:S01]  /*3ea0*/  FMUL.FTZ R178, R15, c[0x0][0x2ec] ;  /* 0x0000bb000fb27a20 */ /* 0x000fe20000410000 */
[----:B------:R-:W-:Y:S01]  /*3eb0*/  ISETP.GE.AND P2, PT, R80, R203, PT ;  /* 0x000000cb5000720c */ /* 0x000fe20003f46270 */
[C---:B------:R-:W-:Y:S01]  /*3ec0*/  HMMA.16816.F32 R64, R108.reuse, R92, R64 ;  /* 0x0000005c6c40723c */ /* 0x040fe20000001840 */
[----:B------:R-:W-:Y:S01]  /*3ed0*/  ISETP.LT.OR P0, PT, R85, R204, P0 ;  /* 0x000000cc5500720c */ /* 0x000fe20000701670 */
[----:B------:R-:W-:Y:S01]  /*3ee0*/  FMUL.FTZ R16, R16, c[0x0][0x2ec] ;  /* 0x0000bb0010107a20 */ /* 0x000fe20000410000 */
[----:B------:R-:W-:Y:S01]  /*3ef0*/  ISETP.LT.OR P4, PT, R80, R208, P4 ;  /* 0x000000d05000720c */ /* 0x000fe20002781670 */
[----:B------:R-:W4:Y:S01]  /*3f00*/  MUFU.TANH R112, R112 ;  /* 0x0000007000707308 */ /* 0x000f220000002400 */
[----:B------:R-:W-:Y:S01]  /*3f10*/  FSEL R136, R136, -INF , !P5 ;  /* 0xff80000088887808 */ /* 0x000fe20006800000 */
[----:B------:R-:W-:Y:S01]  /*3f20*/  FMUL.FTZ R17, R17, c[0x0][0x2ec] ;  /* 0x0000bb0011117a20 */ /* 0x000fe20000410000 */
[----:B------:R-:W-:Y:S01]  /*3f30*/  FSEL R141, R141, -INF , !P3 ;  /* 0xff8000008d8d7808 */ /* 0x000fe20005800000 */
[----:B------:R-:W-:Y:S01]  /*3f40*/  FMUL.FTZ R93, R79, c[0x0][0x2ec] ;  /* 0x0000bb004f5d7a20 */ /* 0x000fe20000410000 */
[-C--:B------:R-:W-:Y:S01]  /*3f50*/  ISETP.GE.AND P5, PT, R0, R207.reuse, PT ;  /* 0x000000cf0000720c */ /* 0x080fe20003fa6270 */
[----:B------:R-:W-:Y:S01]  /*3f60*/  HMMA.16816.F32 R72, R108, R96, R72 ;  /* 0x000000606c48723c */ /* 0x000fe20000001848 */
[----:B------:R-:W-:Y:S01]  /*3f70*/  ISETP.GE.AND P3, PT, R3, R207, PT ;  /* 0x000000cf0300720c */ /* 0x000fe20003f66270 */
[----:B------:R5:W-:Y:S01]  /*3f80*/  MUFU.TANH R79, R77 ;  /* 0x0000004d004f7308 */ /* 0x000be20000002400 */
[----:B------:R-:W-:Y:S01]  /*3f90*/  ISETP.LT.OR P2, PT, R80, R204, P2 ;  /* 0x000000cc5000720c */ /* 0x000fe20001741670 */
[----:B------:R-:W-:Y:S01]  /*3fa0*/  FMUL.FTZ R27, R27, c[0x0][0x2ec] ;  /* 0x0000bb001b1b7a20 */ /* 0x000fe20000410000 */
[----:B------:R-:W-:Y:S01]  /*3fb0*/  FSEL R137, R137, -INF , !P0 ;  /* 0xff80000089897808 */ /* 0x000fe20004000000 */
[----:B------:R-:W-:Y:S01]  /*3fc0*/  FMUL.FTZ R209, R19, c[0x0][0x2ec] ;  /* 0x0000bb0013d17a20 */ /* 0x000fe20000410000 */
[----:B------:R-:W-:Y:S01]  /*3fd0*/  FSEL R140, R140, -INF , !P4 ;  /* 0xff8000008c8c7808 */ /* 0x000fe20006000000 */
[-C--:B------:R-:W-:Y:S01]  /*3fe0*/  HMMA.16816.F32 R60, R104, R94.reuse, R60 ;  /* 0x0000005e683c723c */ /* 0x080fe2000000183c */
[C---:B------:R-:W-:Y:S01]  /*3ff0*/  ISETP.GE.AND P0, PT, R0.reuse, R205, PT ;  /* 0x000000cd0000720c */ /* 0x040fe20003f06270 */
[----:B------:R-:W1:Y:S01]  /*4000*/  MUFU.TANH R114, R114 ;  /* 0x0000007200727308 */ /* 0x000e620000002400 */
[----:B------:R-:W-:Y:S01]  /*4010*/  ISETP.GE.AND P1, PT, R0, R203, PT ;  /* 0x000000cb0000720c */ /* 0x000fe20003f26270 */
[----:B------:R-:W-:Y:S01]  /*4020*/  FMUL.FTZ R215, R18, c[0x0][0x2ec] ;  /* 0x0000bb0012d77a20 */ /* 0x000fe20000410000 */
[----:B------:R-:W-:Y:S01]  /*4030*/  ISETP.GE.AND P4, PT, R0, R199, PT ;  /* 0x000000c70000720c */ /* 0x000fe20003f86270 */
[----:B------:R-:W-:Y:S01]  /*4040*/  FMUL.FTZ R24, R24, c[0x0][0x2ec] ;  /* 0x0000bb0018187a20 */ /* 0x000fe20000410000 */
[----:B------:R-:W-:Y:S01]  /*4050*/  ISETP.LT.OR P6, PT, R80, R202, P6 ;  /* 0x000000ca5000720c */ /* 0x000fe200037c1670 */
[----:B------:R-:W-:Y:S01]  /*4060*/  HMMA.16816.F32 R56, R108, R94, R56 ;  /* 0x0000005e6c38723c */ /* 0x000fe20000001838 */
[-C--:B------:R-:W-:Y:S01]  /*4070*/  ISETP.LT.OR P5, PT, R0, R208.reuse, P5 ;  /* 0x000000d00000720c */ /* 0x080fe20002fa1670 */
[----:B------:R-:W1:Y:S01]  /*4080*/  MUFU.TANH R113, R113 ;  /* 0x0000007100717308 */ /* 0x000e620000002400 */
[----:B------:R-:W-:Y:S01]  /*4090*/  ISETP.LT.OR P3, PT, R3, R208, P3 ;  /* 0x000000d00300720c */ /* 0x000fe20001f61670 */
[----:B------:R-:W-:Y:S01]  /*40a0*/  FMUL.FTZ R25, R25, c[0x0][0x2ec] ;  /* 0x0000bb0019197a20 */ /* 0x000fe20000410000 */
[----:B------:R-:W-:Y:S01]  /*40b0*/  FSEL R142, R142, -INF , !P2 ;  /* 0xff8000008e8e7808 */ /* 0x000fe20005000000 */
[----:B------:R-:W-:Y:S01]  /*40c0*/  FMUL.FTZ R26, R26, c[0x0][0x2ec] ;  /* 0x0000bb001a1a7a20 */ /* 0x000fe20000410000 */
[----:B---3--:R-:W-:Y:S01]  /*40d0*/  IADD3 R20, R28, 0x18, RZ ;  /* 0x000000181c147810 */ /* 0x008fe20007ffe0ff */
[----:B------:R-:W-:Y:S01]  /*40e0*/  FMUL.FTZ R72, R72, c[0x0][0x2ec] ;  /* 0x0000bb0048487a20 */ /* 0x000fe20000410000 */
[----:B------:R-:W-:Y:S01]  /*40f0*/  ISETP.GE.AND P2, PT, R3, R205, PT ;  /* 0x000000cd0300720c */ /* 0x000fe20003f46270 */
[----:B------:R3:W-:Y:S01]  /*4100*/  MUFU.TANH R214, R23 ;  /* 0x0000001700d67308 */ /* 0x0007e20000002400 */
[C---:B------:R-:W-:Y:S01]  /*4110*/  ISETP.LT.OR P0, PT, R0.reuse, R206, P0 ;  /* 0x000000ce0000720c */ /* 0x040fe20000701670 */
[----:B------:R-:W-:Y:S01]  /*4120*/  FMUL.FTZ R9, R9, c[0x0][0x2ec] ;  /* 0x0000bb0009097a20 */ /* 0x000fe20000410000 */
[C---:B------:R-:W-:Y:S01]  /*4130*/  ISETP.LT.OR P1, PT, R0.reuse, R204, P1 ;  /* 0x000000cc0000720c */ /* 0x040fe20000f21670 */
[----:B------:R-:W-:Y:S01]  /*4140*/  FMUL.FTZ R73, R73, c[0x0][0x2ec] ;  /* 0x0000bb0049497a20 */ /* 0x000fe20000410000 */
[----:B------:R-:W-:Y:S01]  /*4150*/  ISETP.LT.OR P4, PT, R0, R202, P4 ;  /* 0x000000ca0000720c */ /* 0x000fe20002781670 */
[----:B------:R-:W-:Y:S01]  /*4160*/  FMUL.FTZ R74, R74, c[0x0][0x2ec] ;  /* 0x0000bb004a4a7a20 */ /* 0x000fe20000410000 */
[----:B------:R-:W-:Y:S01]  /*4170*/  FSEL R98, R128, -INF , !P6 ;  /* 0xff80000080627808 */ /* 0x000fe20007000000 */
[----:B------:R-:W-:Y:S01]  /*4180*/  MUFU.TANH R117, R117 ;  /* 0x0000007500757308 */ /* 0x000fe20000002400 */
[----:B------:R-:W-:Y:S01]  /*4190*/  FSEL R0, R129, -INF , !P5 ;  /* 0xff80000081007808 */ /* 0x000fe20006800000 */
[----:B------:R-:W-:Y:S01]  /*41a0*/  FMUL.FTZ R75, R75, c[0x0][0x2ec] ;  /* 0x0000bb004b4b7a20 */ /* 0x000fe20000410000 */
[----:B------:R-:W-:Y:S01]  /*41b0*/  FSEL R143, R143, -INF , !P3 ;  /* 0xff8000008f8f7808 */ /* 0x000fe20005800000 */
[----:B------:R-:W-:Y:S01]  /*41c0*/  FMUL.FTZ R10, R10, c[0x0][0x2ec] ;  /* 0x0000bb000a0a7a20 */ /* 0x000fe20000410000 */
[C---:B------:R-:W-:Y:S01]  /*41d0*/  ISETP.GE.AND P6, PT, R3.reuse, R203, PT ;  /* 0x000000cb0300720c */ /* 0x040fe20003fc6270 */
[----:B------:R-:W-:Y:S01]  /*41e0*/  FMUL.FTZ R8, R8, c[0x0][0x2ec] ;  /* 0x0000bb0008087a20 */ /* 0x000fe20000410000 */
[----:B------:R-:W-:Y:S01]  /*41f0*/  ISETP.GE.AND P5, PT, R3, R199, PT ;  /* 0x000000c70300720c */ /* 0x000fe20003fa6270 */
[----:B------:R-:W-:Y:S01]  /*4200*/  MUFU.TANH R121, R121 ;  /* 0x0000007900797308 */ /* 0x000fe20000002400 */
[----:B------:R-:W-:Y:S01]  /*4210*/  ISETP.GE.AND P3, PT, R20, R207, PT ;  /* 0x000000cf1400720c */ /* 0x000fe20003f66270 */
[----:B------:R-:W-:Y:S01]  /*4220*/  FMUL.FTZ R11, R11, c[0x0][0x2ec] ;  /* 0x0000bb000b0b7a20 */ /* 0x000fe20000410000 */
[----:B------:R-:W-:Y:S01]  /*4230*/  ISETP.LT.OR P2, PT, R3, R206, P2 ;  /* 0x000000ce0300720c */ /* 0x000fe20001741670 */
[----:B------:R-:W-:Y:S01]  /*4240*/  FMUL.FTZ R71, R71, c[0x0][0x2ec] ;  /* 0x0000bb0047477a20 */ /* 0x000fe20000410000 */
[C---:B------:R-:W-:Y:S01]  /*4250*/  ISETP.LT.OR P6, PT, R3.reuse, R204, P6 ;  /* 0x000000cc0300720c */ /* 0x040fe200037c1670 */
[----:B------:R-:W-:Y:S01]  /*4260*/  FMUL.FTZ R66, R66, c[0x0][0x2ec] ;  /* 0x0000bb0042427a20 */ /* 0x000fe20000410000 */
[----:B------:R-:W-:Y:S01]  /*4270*/  ISETP.LT.OR P5, PT, R3, R202, P5 ;  /* 0x000000ca0300720c */ /* 0x000fe20002fa1670 */
[----:B------:R-:W1:Y:S01]  /*4280*/  MUFU.TANH R115, R115 ;  /* 0x0000007300737308 */ /* 0x000e620000002400 */
[----:B------:R-:W-:Y:S01]  /*4290*/  ISETP.LT.OR P3, PT, R20, R208, P3 ;  /* 0x000000d01400720c */ /* 0x000fe20001f61670 */
[----:B------:R-:W-:Y:S01]  /*42a0*/  FMUL.FTZ R67, R67, c[0x0][0x2ec] ;  /* 0x0000bb0043437a20 */ /* 0x000fe20000410000 */
[----:B------:R-:W-:Y:S01]  /*42b0*/  IADD3 R3, R28, 0x19, RZ ;  /* 0x000000191c037810 */ /* 0x000fe20007ffe0ff */
[----:B------:R-:W-:Y:S01]  /*42c0*/  FMUL.FTZ R58, R58, c[0x0][0x2ec] ;  /* 0x0000bb003a3a7a20 */ /* 0x000fe20000410000 */
[----:B------:R-:W-:Y:S01]  /*42d0*/  FSEL R144, R144, -INF , !P0 ;  /* 0xff80000090907808 */ /* 0x000fe20004000000 */
[----:B------:R-:W-:Y:S01]  /*42e0*/  FMUL.FTZ R62, R62, c[0x0][0x2ec] ;  /* 0x0000bb003e3e7a20 */ /* 0x000fe20000410000 */
[----:B------:R-:W-:Y:S01]  /*42f0*/  FSEL R145, R145, -INF , !P2 ;  /* 0xff80000091917808 */ /* 0x000fe20005000000 */
[----:B------:R-:W1:Y:S01]  /*4300*/  MUFU.TANH R36, R36 ;  /* 0x0000002400247308 */ /* 0x000e620000002400 */
[----:B------:R-:W-:Y:S01]  /*4310*/  FSEL R146, R146, -INF , !P1 ;  /* 0xff80000092927808 */ /* 0x000fe20004800000 */
[----:B------:R-:W-:Y:S01]  /*4320*/  FMUL.FTZ R61, R61, c[0x0][0x2ec] ;  /* 0x0000bb003d3d7a20 */ /* 0x000fe20000410000 */
[C---:B------:R-:W-:Y:S01]  /*4330*/  ISETP.GE.AND P0, PT, R20.reuse, R205, PT ;  /* 0x000000cd1400720c */ /* 0x040fe20003f06270 */
[----:B------:R-:W-:Y:S01]  /*4340*/  FMUL.FTZ R63, R63, c[0x0][0x2ec] ;  /* 0x0000bb003f3f7a20 */ /* 0x000fe20000410000 */
[C---:B------:R-:W-:Y:S01]  /*4350*/  ISETP.GE.AND P2, PT, R20.reuse, R203, PT ;  /* 0x000000cb1400720c */ /* 0x040fe20003f46270 */
[----:B------:R-:W-:Y:S01]  /*4360*/  FMUL.FTZ R59, R59, c[0x0][0x2ec] ;  /* 0x0000bb003b3b7a20 */ /* 0x000fe20000410000 */
[----:B------:R-:W-:Y:S01]  /*4370*/  ISETP.GE.AND P1, PT, R20, R199, PT ;  /* 0x000000c71400720c */ /* 0x000fe20003f26270 */
[----:B------:R1:W-:Y:S01]  /*4380*/  MUFU.TANH R183, R22 ;  /* 0x0000001600b77308 */ /* 0x0003e20000002400 */
[----:B------:R-:W-:Y:S01]  /*4390*/  FSEL R147, R147, -INF , !P6 ;  /* 0xff80000093937808 */ /* 0x000fe20007000000 */
[----:B------:R-:W-:Y:S01]  /*43a0*/  FMUL.FTZ R60, R60, c[0x0][0x2ec] ;  /* 0x0000bb003c3c7a20 */ /* 0x000fe20000410000 */
[----:B------:R-:W-:Y:S01]  /*43b0*/  FSEL R86, R148, -INF , !P4 ;  /* 0xff80000094567808 */ /* 0x000fe20006000000 */
[----:B------:R-:W-:Y:S01]  /*43c0*/  FMUL.FTZ R42, R42, c[0x0][0x2ec] ;  /* 0x0000bb002a2a7a20 */ /* 0x000fe20000410000 */
[----:B------:R-:W-:Y:S01]  /*43d0*/  FSEL R85, R149, -INF , !P5 ;  /* 0xff80000095557808 */ /* 0x000fe20006800000 */
[----:B------:R-:W-:Y:S01]  /*43e0*/  FMUL.FTZ R44, R44, c[0x0][0x2ec] ;  /* 0x0000bb002c2c7a20 */ /* 0x000fe20000410000 */
[----:B------:R-:W-:Y:S01]  /*43f0*/  FSEL R150, R150, -INF , !P3 ;  /* 0xff80000096967808 */ /* 0x000fe20005800000 */
[----:B------:R-:W-:Y:S01]  /*4400*/  MUFU.TANH R176, R21 ;  /* 0x0000001500b07308 */ /* 0x000fe20000002400 */
[----:B------:R-:W-:Y:S01]  /*4410*/  ISETP.GE.AND P6, PT, R3, R207, PT ;  /* 0x000000cf0300720c */ /* 0x000fe20003fc6270 */
[----:B------:R-:W-:Y:S01]  /*4420*/  FMUL.FTZ R55, R55, c[0x0][0x2ec] ;  /* 0x0000bb0037377a20 */ /* 0x000fe20000410000 */
[----:B------:R-:W-:Y:S01]  /*4430*/  ISETP.GE.AND P4, PT, R3, R205, PT ;  /* 0x000000cd0300720c */ /* 0x000fe20003f86270 */
[----:B------:R-:W-:Y:S01]  /*4440*/  FMUL.FTZ R51, R51, c[0x0][0x2ec] ;  /* 0x0000bb0033337a20 */ /* 0x000fe20000410000 */
[C---:B------:R-:W-:Y:S01]  /*4450*/  ISETP.GE.AND P5, PT, R3.reuse, R203, PT ;  /* 0x000000cb0300720c */ /* 0x040fe20003fa6270 */
[----:B------:R-:W-:Y:S01]  /*4460*/  FMUL.FTZ R40, R40, c[0x0][0x2ec] ;  /* 0x0000bb0028287a20 */ /* 0x000fe20000410000 */
[----:B------:R-:W-:Y:S01]  /*4470*/  ISETP.GE.AND P3, PT, R3, R199, PT ;  /* 0x000000c70300720c */ /* 0x000fe20003f66270 */
[----:B------:R1:W-:Y:S01]  /*4480*/  MUFU.TANH R220, R16 ;  /* 0x0000001000dc7308 */ /* 0x0003e20000002400 */
[C---:B------:R-:W-:Y:S01]  /*4490*/  ISETP.LT.OR P0, PT, R20.reuse, R206, P0 ;  /* 0x000000ce1400720c */ /* 0x040fe20000701670 */
[----:B------:R-:W-:Y:S01]  /*44a0*/  FMUL.FTZ R45, R45, c[0x0][0x2ec] ;  /* 0x0000bb002d2d7a20 */ /* 0x000fe20000410000 */
[----:B------:R-:W-:Y:S01]  /*44b0*/  ISETP.LT.OR P2, PT, R20, R204, P2 ;  /* 0x000000cc1400720c */ /* 0x000fe20001741670 */
[----:B------:R-:W-:Y:S01]  /*44c0*/  FMUL.FTZ R46, R46, c[0x0][0x2ec] ;  /* 0x0000bb002e2e7a20 */ /* 0x000fe20000410000 */
[----:B------:R-:W-:Y:S01]  /*44d0*/  ISETP.LT.OR P1, PT, R20, R202, P1 ;  /* 0x000000ca1400720c */ /* 0x000fe20000f21670 */
[----:B------:R-:W-:Y:S01]  /*44e0*/  FMUL.FTZ R47, R47, c[0x0][0x2ec] ;  /* 0x0000bb002f2f7a20 */ /* 0x000fe20000410000 */
[----:B------:R-:W-:Y:S01]  /*44f0*/  IADD3 R20, R28, 0x20, RZ ;  /* 0x000000201c147810 */ /* 0x000fe20007ffe0ff */
[----:B------:R1:W-:Y:S01]  /*4500*/  MUFU.TANH R219, R17 ;  /* 0x0000001100db7308 */ /* 0x0003e20000002400 */
[----:B------:R-:W-:Y:S01]  /*4510*/  ISETP.LT.OR P6, PT, R3, R208, P6 ;  /* 0x000000d00300720c */ /* 0x000fe200037c1670 */
[----:B------:R-:W-:Y:S01]  /*4520*/  FMUL.FTZ R43, R43, c[0x0][0x2ec] ;  /* 0x0000bb002b2b7a20 */ /* 0x000fe20000410000 */
[----:B------:R-:W-:-:S02]  /*4530*/  ISETP.LT.OR P4, PT, R3, R206, P4 ;  /* 0x000000ce0300720c */ /* 0x000fc40002781670 */
[C---:B------:R-:W-:Y:S02]  /*4540*/  ISETP.LT.OR P5, PT, R3.reuse, R204, P5 ;  /* 0x000000cc0300720c */ /* 0x040fe40002fa1670 */
[----:B------:R-:W-:Y:S01]  /*4550*/  ISETP.LT.OR P3, PT, R3, R202, P3 ;  /* 0x000000ca0300720c */ /* 0x000fe20001f61670 */
[----:B------:R-:W1:Y:S01]  /*4560*/  MUFU.TANH R39, R39 ;  /* 0x0000002700277308 */ /* 0x000e620000002400 */
[----:B------:R-:W-:Y:S02]  /*4570*/  IADD3 R3, R28, 0x21, RZ ;  /* 0x000000211c037810 */ /* 0x000fe40007ffe0ff */
[----:B------:R-:W-:Y:S02]  /*4580*/  FSEL R151, R151, -INF , !P0 ;  /* 0xff80000097977808 */ /* 0x000fe40004000000 */
[----:B------:R-:W-:Y:S02]  /*4590*/  ISETP.GE.AND P0, PT, R20, R207, PT ;  /* 0x000000cf1400720c */ /* 0x000fe40003f06270 */
[----:B------:R-:W-:Y:S01]  /*45a0*/  FSEL R152, R152, -INF , !P2 ;  /* 0xff80000098987808 */ /* 0x000fe20005000000 */
[----:B------:R1:W-:Y:S01]  /*45b0*/  MUFU.TANH R180, R27 ;  /* 0x0000001b00b47308 */ /* 0x0003e20000002400 */
[----:B------:R-:W-:-:S02]  /*45c0*/  FSEL R80, R153, -INF , !P1 ;  /* 0xff80000099507808 */ /* 0x000fc40004800000 */
[----:B------:R-:W-:Y:S02]  /*45d0*/  FSEL R154, R154, -INF , !P6 ;  /* 0xff8000009a9a7808 */ /* 0x000fe40007000000 */
[----:B-----5:R-:W-:Y:S02]  /*45e0*/  FSEL R77, R156, -INF , !P5 ;  /* 0xff8000009c4d7808 */ /* 0x020fe40006800000 */
[C---:B------:R-:W-:Y:S01]  /*45f0*/  ISETP.GE.AND P2, PT, R20.reuse, R205, PT ;  /* 0x000000cd1400720c */ /* 0x040fe20003f46270 */
[----:B------:R5:W-:Y:S01]  /*4600*/  MUFU.TANH R92, R72 ;  /* 0x00000048005c7308 */ /* 0x000be20000002400 */
[C---:B------:R-:W-:Y:S02]  /*4610*/  ISETP.GE.AND P1, PT, R20.reuse, R203, PT ;  /* 0x000000cb1400720c */ /* 0x040fe40003f26270 */
[----:B------:R-:W-:Y:S02]  /*4620*/  ISETP.GE.AND P6, PT, R20, R199, PT ;  /* 0x000000c71400720c */ /* 0x000fe40003fc6270 */
[----:B------:R-:W-:-:S02]  /*4630*/  ISETP.GE.AND P5, PT, R3, R205, PT ;  /* 0x000000cd0300720c */ /* 0x000fc40003fa6270 */
[C---:B------:R-:W-:Y:S01]  /*4640*/  ISETP.LT.OR P0, PT, R20.reuse, R208, P0 ;  /* 0x000000d01400720c */ /* 0x040fe20000701670 */
[----:B------:R-:W1:Y:S01]  /*4650*/  MUFU.TANH R37, R37 ;  /* 0x0000002500257308 */ /* 0x000e620000002400 */
[----:B------:R-:W-:Y:S02]  /*4660*/  FSEL R155, R155, -INF , !P4 ;  /* 0xff8000009b9b7808 */ /* 0x000fe40006000000 */
[----:B------:R-:W-:Y:S02]  /*4670*/  ISETP.GE.AND P4, PT, R3, R207, PT ;  /* 0x000000cf0300720c */ /* 0x000fe40003f86270 */
[C---:B------:R-:W-:Y:S02]  /*4680*/  ISETP.LT.OR P2, PT, R20.reuse, R206, P2 ;  /* 0x000000ce1400720c */ /* 0x040fe40001741670 */
[C---:B------:R-:W-:Y:S01]  /*4690*/  ISETP.LT.OR P1, PT, R20.reuse, R204, P1 ;  /* 0x000000cc1400720c */ /* 0x040fe20000f21670 */
[----:B------:R-:W1:Y:S01]  /*46a0*/  MUFU.TANH R38, R38 ;  /* 0x0000002600267308 */ /* 0x000e620000002400 */
[----:B------:R-:W-:-:S02]  /*46b0*/  ISETP.LT.OR P6, PT, R20, R202, P6 ;  /* 0x000000ca1400720c */ /* 0x000fc400037c1670 */
[----:B------:R-:W-:Y:S02]  /*46c0*/  ISETP.LT.OR P5, PT, R3, R206, P5 ;  /* 0x000000ce0300720c */ /* 0x000fe40002fa1670 */
[----:B------:R-:W-:Y:S02]  /*46d0*/  FSEL R76, R157, -INF , !P3 ;  /* 0xff8000009d4c7808 */ /* 0x000fe40005800000 */
[----:B------:R-:W-:Y:S01]  /*46e0*/  FSEL R158, R158, -INF , !P0 ;  /* 0xff8000009e9e7808 */ /* 0x000fe20004000000 */
[----:B------:R-:W1:Y:S01]  /*46f0*/  MUFU.TANH R32, R32 ;  /* 0x0000002000207308 */ /* 0x000e620000002400 */
[----:B------:R-:W-:Y:S02]  /*4700*/  IADD3 R20, R28, 0x28, RZ ;  /* 0x000000281c147810 */ /* 0x000fe40007ffe0ff */
[C---:B------:R-:W-:Y:S02]  /*4710*/  ISETP.GE.AND P3, PT, R3.reuse, R203, PT ;  /* 0x000000cb0300720c */ /* 0x040fe40003f66270 */
[----:B------:R-:W-:-:S02]  /*4720*/  ISETP.GE.AND P0, PT, R3, R199, PT ;  /* 0x000000c70300720c */ /* 0x000fc40003f06270 */
[----:B------:R-:W-:Y:S01]  /*4730*/  ISETP.LT.OR P4, PT, R3, R208, P4 ;  /* 0x000000d00300720c */ /* 0x000fe20002781670 */
[----:B------:R-:W1:Y:S01]  /*4740*/  MUFU.TANH R33, R33 ;  /* 0x0000002100217308 */ /* 0x000e620000002400 */
[----:B------:R-:W-:Y:S02]  /*4750*/  FSEL R161, R161, -INF , !P5 ;  /* 0xff800000a1a17808 */ /* 0x000fe40006800000 */
[----:B------:R-:W-:Y:S02]  /*4760*/  ISETP.GE.AND P5, PT, R20, R203, PT ;  /* 0x000000cb1400720c */ /* 0x000fe40003fa6270 */
[C---:B------:R-:W-:Y:S02]  /*4770*/  ISETP.LT.OR P3, PT, R3.reuse, R204, P3 ;  /* 0x000000cc0300720c */ /* 0x040fe40001f61670 */
[----:B------:R-:W-:Y:S01]  /*4780*/  ISETP.LT.OR P0, PT, R3, R202, P0 ;  /* 0x000000ca0300720c */ /* 0x000fe20000701670 */
[----:B------:R-:W1:Y:S01]  /*4790*/  MUFU.TANH R34, R34 ;  /* 0x0000002200227308 */ /* 0x000e620000002400 */
[----:B------:R-:W-:-:S02]  /*47a0*/  IADD3 R3, R28, 0x29, RZ ;  /* 0x000000291c037810 */ /* 0x000fc40007ffe0ff */
[----:B------:R-:W-:Y:S02]  /*47b0*/  FSEL R159, R159, -INF , !P4 ;  /* 0xff8000009f9f7808 */ /* 0x000fe40006000000 */
[----:B------:R-:W-:Y:S02]  /*47c0*/  FSEL R160, R160, -INF , !P2 ;  /* 0xff800000a0a07808 */ /* 0x000fe40005000000 */
[----:B---3--:R-:W-:Y:S01]  /*47d0*/  FSEL R23, R162, -INF , !P1 ;  /* 0xff800000a2177808 */ /* 0x008fe20004800000 */
[----:B------:R3:W-:Y:S01]  /*47e0*/  MUFU.TANH R218, R13 ;  /* 0x0000000d00da7308 */ /* 0x0007e20000002400 */
[C---:B------:R-:W-:Y:S02]  /*47f0*/  ISETP.GE.AND P4, PT, R20.reuse, R207, PT ;  /* 0x000000cf1400720c */ /* 0x040fe40003f86270 */
[C---:B------:R-:W-:Y:S02]  /*4800*/  ISETP.GE.AND P2, PT, R20.reuse, R205, PT ;  /* 0x000000cd1400720c */ /* 0x040fe40003f46270 */
[----:B------:R-:W-:-:S02]  /*4810*/  ISETP.GE.AND P1, PT, R20, R199, PT ;  /* 0x000000c71400720c */ /* 0x000fc40003f26270 */
[C---:B------:R-:W-:Y:S01]  /*4820*/  ISETP.LT.OR P5, PT, R20.reuse, R204, P5 ;  /* 0x000000cc1400720c */ /* 0x040fe20002fa1670 */
[----:B------:R-:W-:Y:S01]  /*4830*/  MUFU.TANH R29, R29 ;  /* 0x0000001d001d7308 */ /* 0x000fe20000002400 */
[----:B-1----:R-:W-:Y:S02]  /*4840*/  FSEL R22, R163, -INF , !P3 ;  /* 0xff800000a3167808 */ /* 0x002fe40005800000 */
[----:B------:R-:W-:Y:S02]  /*4850*/  ISETP.GE.AND P3, PT, R3, R207, PT ;  /* 0x000000cf0300720c */ /* 0x000fe40003f66270 */
[C---:B------:R-:W-:Y:S02]  /*4860*/  ISETP.LT.OR P4, PT, R20.reuse, R208, P4 ;  /* 0x000000d01400720c */ /* 0x040fe40002781670 */
[C---:B------:R-:W-:Y:S01]  /*4870*/  ISETP.LT.OR P2, PT, R20.reuse, R206, P2 ;  /* 0x000000ce1400720c */ /* 0x040fe20001741670 */
[----:B------:R-:W1:Y:S01]  /*4880*/  MUFU.TANH R31, R31 ;  /* 0x0000001f001f7308 */ /* 0x000e620000002400 */
[----:B------:R-:W-:-:S02]  /*4890*/  ISETP.LT.OR P1, PT, R20, R202, P1 ;  /* 0x000000ca1400720c */ /* 0x000fc40000f21670 */
[----:B------:R-:W-:Y:S02]  /*48a0*/  FSEL R20, R164, -INF , !P6 ;  /* 0xff800000a4147808 */ /* 0x000fe40007000000 */
[----:B------:R-:W-:Y:S02]  /*48b0*/  FSEL R16, R130, -INF , !P0 ;  /* 0xff80000082107808 */ /* 0x000fe40004000000 */
[----:B------:R-:W-:Y:S01]  /*48c0*/  FSEL R21, R120, -INF , !P5 ;  /* 0xff80000078157808 */ /* 0x000fe20006800000 */
[----:B------:R1:W-:Y:S01]  /*48d0*/  MUFU.TANH R182, R14 ;  /* 0x0000000e00b67308 */ /* 0x0003e20000002400 */
[----:B------:R-:W-:Y:S02]  /*48e0*/  IADD3 R17, R28, 0x30, RZ ;  /* 0x000000301c117810 */ /* 0x000fe40007ffe0ff */
[C---:B------:R-:W-:Y:S02]  /*48f0*/  ISETP.GE.AND P6, PT, R3.reuse, R205, PT ;  /* 0x000000cd0300720c */ /* 0x040fe40003fc6270 */
[----:B------:R-:W-:-:S02]  /*4900*/  ISETP.GE.AND P0, PT, R3, R203, PT ;  /* 0x000000cb0300720c */ /* 0x000fc40003f06270 */
[C---:B------:R-:W-:Y:S01]  /*4910*/  ISETP.GE.AND P5, PT, R3.reuse, R199, PT ;  /* 0x000000c70300720c */ /* 0x040fe20003fa6270 */
[----:B------:R-:W1:Y:S01]  /*4920*/  MUFU.TANH R30, R30 ;  /* 0x0000001e001e7308 */ /* 0x000e620000002400 */
[----:B------:R-:W-:Y:S02]  /*4930*/  ISETP.LT.OR P3, PT, R3, R208, P3 ;  /* 0x000000d00300720c */ /* 0x000fe40001f61670 */
[----:B--2---:R-:W-:Y:S02]  /*4940*/  FSEL R107, R116, -INF , !P1 ;  /* 0xff800000746b7808 */ /* 0x004fe40004800000 */
[----:B------:R-:W-:Y:S02]  /*4950*/  ISETP.GE.AND P1, PT, R17, R207, PT ;  /* 0x000000cf1100720c */ /* 0x000fe40003f26270 */
[C---:B------:R-:W-:Y:S01]  /*4960*/  ISETP.LT.OR P6, PT, R3.reuse, R206, P6 ;  /* 0x000000ce0300720c */ /* 0x040fe200037c1670 */
[----:B------:R-:W2:Y:S01]  /*4970*/  MUFU.TANH R90, R90 ;  /* 0x0000005a005a7308 */ /* 0x000ea20000002400 */
[----:B------:R-:W-:-:S02]  /*4980*/  ISETP.LT.OR P0, PT, R3, R204, P0 ;  /* 0x000000cc0300720c */ /* 0x000fc40000701670 */
[----:B------:R-:W-:Y:S02]  /*4990*/  ISETP.LT.OR P5, PT, R3, R202, P5 ;  /* 0x000000ca0300720c */ /* 0x000fe40002fa1670 */
[----:B----4-:R-:W-:Y:S02]  /*49a0*/  FSEL R3, R112, -INF , !P4 ;  /* 0xff80000070037808 */ /* 0x010fe40006000000 */
[----:B------:R-:W-:Y:S01]  /*49b0*/  FSEL R19, R114, -INF , !P2 ;  /* 0xff80000072137808 */ /* 0x000fe20005000000 */
[----:B------:R4:W1:Y:S01]  /*49c0*/  MUFU.TANH R169, R24 ;  /* 0x0000001800a97308 */ /* 0x0008620000002400 */
[----:B------:R-:W-:Y:S02]  /*49d0*/  FSEL R27, R113, -INF , !P3 ;  /* 0xff800000711b7808 */ /* 0x000fe40005800000 */
[C---:B------:R-:W-:Y:S02]  /*49e0*/  ISETP.GE.AND P4, PT, R17.reuse, R205, PT ;  /* 0x000000cd1100720c */ /* 0x040fe40003f86270 */
[----:B------:R-:W-:-:S02]  /*49f0*/  ISETP.GE.AND P2, PT, R17, R203, PT ;  /* 0x000000cb1100720c */ /* 0x000fc40003f46270 */
[C---:B------:R-:W-:Y:S01]  /*4a00*/  ISETP.GE.AND P3, PT, R17.reuse, R199, PT ;  /* 0x000000c71100720c */ /* 0x040fe20003f66270 */
[----:B------:R1:W1:Y:S01]  /*4a10*/  MUFU.TANH R171, R25 ;  /* 0x0000001900ab7308 */ /* 0x0002620000002400 */
[C---:B------:R-:W-:Y:S02]  /*4a20*/  ISETP.LT.OR P1, PT, R17.reuse, R208, P1 ;  /* 0x000000d01100720c */ /* 0x040fe40000f21670 */
[----:B------:R-:W-:Y:S02]  /*4a30*/  IADD3 R18, R28, 0x31, RZ ;  /* 0x000000311c127810 */ /* 0x000fe40007ffe0ff */
[C---:B------:R-:W-:Y:S02]  /*4a40*/  ISETP.LT.OR P4, PT, R17.reuse, R206, P4 ;  /* 0x000000ce1100720c */ /* 0x040fe40002781670 */
[C---:B------:R-:W-:Y:S01]  /*4a50*/  ISETP.LT.OR P2, PT, R17.reuse, R204, P2 ;  /* 0x000000cc1100720c */ /* 0x040fe20001741670 */
[----:B------:R1:W1:Y:S01]  /*4a60*/  MUFU.TANH R181, R26 ;  /* 0x0000001a00b57308 */ /* 0x0002620000002400 */
[----:B------:R-:W-:-:S02]  /*4a70*/  ISETP.LT.OR P3, PT, R17, R202, P3 ;  /* 0x000000ca1100720c */ /* 0x000fc40001f61670 */
[----:B------:R-:W-:Y:S02]  /*4a80*/  FSEL R12, R115, -INF , !P6 ;  /* 0xff800000730c7808 */ /* 0x000fe40007000000 */
[----:B------:R-:W-:Y:S02]  /*4a90*/  FSEL R17, R117, -INF , !P0 ;  /* 0xff80000075117808 */ /* 0x000fe40004000000 */
[----:B------:R-:W-:Y:S01]  /*4aa0*/  FSEL R110, R121, -INF , !P5 ;  /* 0xff800000796e7808 */ /* 0x000fe20006800000 */
[----:B------:R-:W1:Y:S01]  /*4ab0*/  MUFU.TANH R78, R78 ;  /* 0x0000004e004e7308 */ /* 0x000e620000002400 */
[----:B-----5:R-:W-:Y:S02]  /*4ac0*/  FSEL R72, R36, -INF , !P1 ;  /* 0xff80000024487808 */ /* 0x020fe40004800000 */
[C---:B------:R-:W-:Y:S02]  /*4ad0*/  ISETP.GE.AND P6, PT, R18.reuse, R207, PT ;  /* 0x000000cf1200720c */ /* 0x040fe40003fc6270 */
[----:B------:R-:W-:-:S02]  /*4ae0*/  ISETP.GE.AND P0, PT, R18, R205, PT ;  /* 0x000000cd1200720c */ /* 0x000fc40003f06270 */
[C---:B------:R-:W-:Y:S01]  /*4af0*/  ISETP.GE.AND P5, PT, R18.reuse, R203, PT ;  /* 0x000000cb1200720c */ /* 0x040fe20003fa6270 */
[----:B------:R-:W5:Y:S01]  /*4b00*/  MUFU.TANH R93, R93 ;  /* 0x0000005d005d7308 */ /* 0x000f620000002400 */
[C---:B------:R-:W-:Y:S02]  /*4b10*/  ISETP.GE.AND P1, PT, R18.reuse, R199, PT ;  /* 0x000000c71200720c */ /* 0x040fe40003f26270 */
[C---:B------:R-:W-:Y:S02]  /*4b20*/  ISETP.LT.OR P6, PT, R18.reuse, R208, P6 ;  /* 0x000000d01200720c */ /* 0x040fe400037c1670 */
[C---:B------:R-:W-:Y:S02]  /*4b30*/  ISETP.LT.OR P0, PT, R18.reuse, R206, P0 ;  /* 0x000000ce1200720c */ /* 0x040fe40000701670 */
[C---:B------:R-:W-:Y:S01]  /*4b40*/  ISETP.LT.OR P5, PT, R18.reuse, R204, P5 ;  /* 0x000000cc1200720c */ /* 0x040fe20002fa1670 */
[----:B------:R2:W-:Y:S01]  /*4b50*/  MUFU.TANH R175, R9 ;  /* 0x0000000900af7308 */ /* 0x0005e20000002400 */
[----:B------:R-:W-:-:S02]  /*4b60*/  ISETP.LT.OR P1, PT, R18, R202, P1 ;  /* 0x000000ca1200720c */ /* 0x000fc40000f21670 */
[----:B------:R-:W-:Y:S02]  /*4b70*/  IADD3 R18, R28, 0x38, RZ ;  /* 0x000000381c127810 */ /* 0x000fe40007ffe0ff */
[----:B---3--:R-:W-:Y:S01]  /*4b80*/  FSEL R13, R39, -INF , !P0 ;  /* 0xff800000270d7808 */ /* 0x008fe20004000000 */
[----:B------:R-:W-:Y:S01]  /*4b90*/  FMUL.FTZ R39, R53, c[0x0][0x2ec] ;  /* 0x0000bb0035277a20 */ /* 0x000fe20000410000 */
[----:B------:R-:W-:Y:S01]  /*4ba0*/  ISETP.GE.AND P0, PT, R18, R203, PT ;  /* 0x000000cb1200720c */ /* 0x000fe20003f06270 */
[----:B------:R-:W3:Y:S01]  /*4bb0*/  MUFU.TANH R73, R73 ;  /* 0x0000004900497308 */ /* 0x000ee20000002400 */
[----:B------:R-:W-:Y:S02]  /*4bc0*/  IADD3 R15, R28, 0x39, RZ ;  /* 0x000000391c0f7810 */ /* 0x000fe40007ffe0ff */
[----:B------:R-:W-:Y:S02]  /*4bd0*/  ISETP.LT.OR P0, PT, R18, R204, P0 ;  /* 0x000000cc1200720c */ /* 0x000fe40000701670 */
[----:B------:R-:W-:-:S02]  /*4be0*/  FSEL R37, R37, -INF , !P6 ;  /* 0xff80000025257808 */ /* 0x000fc40007000000 */
[----:B-1----:R-:W-:Y:S01]  /*4bf0*/  FSEL R14, R38, -INF , !P4 ;  /* 0xff800000260e7808 */ /* 0x002fe20006000000 */
[----:B------:R-:W1:Y:S01]  /*4c00*/  MUFU.TANH R74, R74 ;  /* 0x0000004a004a7308 */ /* 0x000e620000002400 */
[----:B------:R-:W-:Y:S01]  /*4c10*/  FSEL R114, R32, -INF , !P2 ;  /* 0xff80000020727808 */ /* 0x000fe20005000000 */
[----:B------:R-:W-:Y:S01]  /*4c20*/  FMUL.FTZ R32, R70, c[0x0][0x2ec] ;  /* 0x0000bb0046207a20 */ /* 0x000fe20000410000 */
[----:B------:R-:W-:Y:S01]  /*4c30*/  FSEL R115, R33, -INF , !P5 ;  /* 0xff80000021737808 */ /* 0x000fe20006800000 */
[----:B------:R-:W-:Y:S01]  /*4c40*/  FMUL.FTZ R33, R69, c[0x0][0x2ec] ;  /* 0x0000bb0045217a20 */ /* 0x000fe20000410000 */
[----:B------:R-:W-:Y:S01]  /*4c50*/  FSEL R128, R34, -INF , !P3 ;  /* 0xff80000022807808 */ /* 0x000fe20005800000 */
[----:B------:R-:W-:Y:S01]  /*4c60*/  FMUL.FTZ R34, R65, c[0x0][0x2ec] ;  /* 0x0000bb0041227a20 */ /* 0x000fe20000410000 */
[----:B------:R-:W-:Y:S01]  /*4c70*/  FSEL R123, R123, -INF , !P1 ;  /* 0xff8000007b7b7808 */ /* 0x000fe20004800000 */
[----:B------:R-:W1:Y:S01]  /*4c80*/  MUFU.TANH R75, R75 ;  /* 0x0000004b004b7308 */ /* 0x000e620000002400 */
[----:B------:R-:W-:Y:S01]  /*4c90*/  FSEL R117, R35, -INF , !P0 ;  /* 0xff80000023757808 */ /* 0x000fe20004000000 */
[----:B------:R-:W-:Y:S01]  /*4ca0*/  FMUL.FTZ R35, R64, c[0x0][0x2ec] ;  /* 0x0000bb0040237a20 */ /* 0x000fe20000410000 */
[----:B------:R-:W-:Y:S01]  /*4cb0*/  ISETP.GE.AND P6, PT, R18, R207, PT ;  /* 0x000000cf1200720c */ /* 0x000fe20003fc6270 */
[----:B------:R-:W-:Y:S01]  /*4cc0*/  FMUL.FTZ R38, R52, c[0x0][0x2ec] ;  /* 0x0000bb0034267a20 */ /* 0x000fe20000410000 */
[----:B------:R-:W-:-:S02]  /*4cd0*/  ISETP.GE.AND P4, PT, R18, R205, PT ;  /* 0x000000cd1200720c */ /* 0x000fc40003f86270 */
[C---:B------:R-:W-:Y:S01]  /*4ce0*/  ISETP.GE.AND P2, PT, R18.reuse, R199, PT ;  /* 0x000000c71200720c */ /* 0x040fe20003f46270 */
[----:B------:R1:W-:Y:S01]  /*4cf0*/  MUFU.TANH R170, R10 ;  /* 0x0000000a00aa7308 */ /* 0x0003e20000002400 */
[C---:B------:R-:W-:Y:S02]  /*4d00*/  ISETP.GE.AND P5, PT, R15.reuse, R207, PT ;  /* 0x000000cf0f00720c */ /* 0x040fe40003fa6270 */
[C---:B------:R-:W-:Y:S02]  /*4d10*/  ISETP.GE.AND P3, PT, R15.reuse, R205, PT ;  /* 0x000000cd0f00720c */ /* 0x040fe40003f66270 */
[C---:B------:R-:W-:Y:S02]  /*4d20*/  ISETP.GE.AND P1, PT, R15.reuse, R203, PT ;  /* 0x000000cb0f00720c */ /* 0x040fe40003f26270 */
[----:B------:R-:W-:Y:S01]  /*4d30*/  ISETP.GE.AND P0, PT, R15, R199, PT ;  /* 0x000000c70f00720c */ /* 0x000fe20003f06270 */
[----:B------:R1:W-:Y:S01]  /*4d40*/  MUFU.TANH R177, R8 ;  /* 0x0000000800b17308 */ /* 0x0003e20000002400 */
[----:B------:R-:W-:-:S02]  /*4d50*/  ISETP.LT.OR P6, PT, R18, R208, P6 ;  /* 0x000000d01200720c */ /* 0x000fc400037c1670 */
[C---:B------:R-:W-:Y:S02]  /*4d60*/  ISETP.LT.OR P4, PT, R18.reuse, R206, P4 ;  /* 0x000000ce1200720c */ /* 0x040fe40002781670 */
[----:B------:R-:W-:Y:S01]  /*4d70*/  ISETP.LT.OR P2, PT, R18, R202, P2 ;  /* 0x000000ca1200720c */ /* 0x000fe20001741670 */
[----:B------:R-:W-:Y:S01]  /*4d80*/  FMUL.FTZ R18, R68, c[0x0][0x2ec] ;  /* 0x0000bb0044127a20 */ /* 0x000fe20000410000 */
[C---:B------:R-:W-:Y:S01]  /*4d90*/  ISETP.LT.OR P5, PT, R15.reuse, R208, P5 ;  /* 0x000000d00f00720c */ /* 0x040fe20002fa1670 */
[----:B------:R-:W1:Y:S01]  /*4da0*/  MUFU.TANH R215, R215 ;  /* 0x000000d700d77308 */ /* 0x000e620000002400 */
[C---:B------:R-:W-:Y:S02]  /*4db0*/  ISETP.LT.OR P3, PT, R15.reuse, R206, P3 ;  /* 0x000000ce0f00720c */ /* 0x040fe40001f61670 */
[C---:B------:R-:W-:Y:S02]  /*4dc0*/  ISETP.LT.OR P1, PT, R15.reuse, R204, P1 ;  /* 0x000000cc0f00720c */ /* 0x040fe40000f21670 */
[----:B------:R-:W-:-:S02]  /*4dd0*/  ISETP.LT.OR P0, PT, R15, R202, P0 ;  /* 0x000000ca0f00720c */ /* 0x000fc40000701670 */
[----:B------:R-:W-:Y:S01]  /*4de0*/  IADD3 R15, R28, 0x40, RZ ;  /* 0x000000401c0f7810 */ /* 0x000fe20007ffe0ff */
[----:B------:R-:W1:Y:S01]  /*4df0*/  MUFU.TANH R209, R209 ;  /* 0x000000d100d17308 */ /* 0x000e620000002400 */
[----:B------:R-:W-:Y:S02]  /*4e00*/  FSEL R131, R131, -INF , !P2 ;  /* 0xff80000083837808 */ /* 0x000fe40005000000 */
[----:B------:R-:W-:Y:S02]  /*4e10*/  FSEL R88, R88, -INF , !P6 ;  /* 0xff80000058587808 */ /* 0x000fe40007000000 */
[----:B----4-:R-:W-:Y:S02]  /*4e20*/  FSEL R24, R89, -INF , !P4 ;  /* 0xff80000059187808 */ /* 0x010fe40006000000 */
[----:B------:R-:W-:Y:S01]  /*4e30*/  FSEL R87, R87, -INF , !P5 ;  /* 0xff80000057577808 */ /* 0x000fe20006800000 */
[----:B------:R-:W4:Y:S01]  /*4e40*/  MUFU.TANH R217, R217 ;  /* 0x000000d900d97308 */ /* 0x000f220000002400 */
[----:B------:R-:W-:-:S02]  /*4e50*/  ISETP.GE.AND P2, PT, R15, R207, PT ;  /* 0x000000cf0f00720c */ /* 0x000fc40003f46270 */
[C---:B------:R-:W-:Y:S02]  /*4e60*/  ISETP.GE.AND P6, PT, R15.reuse, R205, PT ;  /* 0x000000cd0f00720c */ /* 0x040fe40003fc6270 */
[C---:B------:R-:W-:Y:S02]  /*4e70*/  ISETP.GE.AND P4, PT, R15.reuse, R203, PT ;  /* 0x000000cb0f00720c */ /* 0x040fe40003f86270 */
[C---:B------:R-:W-:Y:S01]  /*4e80*/  ISETP.GE.AND P5, PT, R15.reuse, R199, PT ;  /* 0x000000c70f00720c */ /* 0x040fe20003fa6270 */
[----:B------:R1:W-:Y:S01]  /*4e90*/  MUFU.TANH R168, R11 ;  /* 0x0000000b00a87308 */ /* 0x0003e20000002400 */
[----:B------:R-:W-:Y:S02]  /*4ea0*/  IADD3 R25, R28, 0x41, RZ ;  /* 0x000000411c197810 */ /* 0x000fe40007ffe0ff */
[C---:B------:R-:W-:Y:S02]  /*4eb0*/  ISETP.LT.OR P2, PT, R15.reuse, R208, P2 ;  /* 0x000000d00f00720c */ /* 0x040fe40001741670 */
[----:B------:R-:W-:-:S02]  /*4ec0*/  ISETP.LT.OR P6, PT, R15, R206, P6 ;  /* 0x000000ce0f00720c */ /* 0x000fc400037c1670 */
[C---:B------:R-:W-:Y:S01]  /*4ed0*/  ISETP.LT.OR P4, PT, R15.reuse, R204, P4 ;  /* 0x000000cc0f00720c */ /* 0x040fe20002781670 */
[----:B------:R-:W1:Y:S01]  /*4ee0*/  MUFU.TANH R33, R33 ;  /* 0x0000002100217308 */ /* 0x000e620000002400 */
[----:B------:R-:W-:Y:S02]  /*4ef0*/  ISETP.LT.OR P5, PT, R15, R202, P5 ;  /* 0x000000ca0f00720c */ /* 0x000fe40002fa1670 */
[----:B------:R-:W-:Y:S02]  /*4f00*/  FSEL R15, R31, -INF , !P3 ;  /* 0xff8000001f0f7808 */ /* 0x000fe40005800000 */
[----:B------:R-:W-:Y:S02]  /*4f10*/  FSEL R120, R29, -INF , !P1 ;  /* 0xff8000001d787808 */ /* 0x000fe40004800000 */
[----:B------:R-:W-:Y:S01]  /*4f20*/  FSEL R165, R165, -INF , !P0 ;  /* 0xff800000a5a57808 */ /* 0x000fe20004000000 */
[----:B------:R-:W1:Y:S01]  /*4f30*/  MUFU.TANH R18, R18 ;  /* 0x0000001200127308 */ /* 0x000e620000002400 */
[----:B------:R-:W-:-:S02]  /*4f40*/  ISETP.GE.AND P3, PT, R25, R207, PT ;  /* 0x000000cf1900720c */ /* 0x000fc40003f66270 */
[C---:B------:R-:W-:Y:S02]  /*4f50*/  ISETP.GE.AND P1, PT, R25.reuse, R205, PT ;  /* 0x000000cd1900720c */ /* 0x040fe40003f26270 */
[C---:B------:R-:W-:Y:S02]  /*4f60*/  ISETP.GE.AND P0, PT, R25.reuse, R203, PT ;  /* 0x000000cb1900720c */ /* 0x040fe40003f06270 */
[----:B------:R-:W-:Y:S01]  /*4f70*/  FSEL R30, R30, -INF , !P2 ;  /* 0xff8000001e1e7808 */ /* 0x000fe20005000000 */
[----:B------:R-:W1:Y:S01]  /*4f80*/  MUFU.TANH R35, R35 ;  /* 0x0000002300237308 */ /* 0x000e620000002400 */
[C---:B------:R-:W-:Y:S02]  /*4f90*/  ISETP.GE.AND P2, PT, R25.reuse, R199, PT ;  /* 0x000000c71900720c */ /* 0x040fe40003f46270 */
[C---:B------:R-:W-:Y:S02]  /*4fa0*/  ISETP.LT.OR P3, PT, R25.reuse, R208, P3 ;  /* 0x000000d01900720c */ /* 0x040fe40001f61670 */
[----:B------:R-:W-:-:S02]  /*4fb0*/  ISETP.LT.OR P1, PT, R25, R206, P1 ;  /* 0x000000ce1900720c */ /* 0x000fc40000f21670 */
[C---:B------:R-:W-:Y:S01]  /*4fc0*/  ISETP.LT.OR P0, PT, R25.reuse, R204, P0 ;  /* 0x000000cc1900720c */ /* 0x040fe20000701670 */
[----:B------:R-:W1:Y:S01]  /*4fd0*/  MUFU.TANH R32, R32 ;  /* 0x0000002000207308 */ /* 0x000e620000002400 */
[C---:B------:R-:W-:Y:S02]  /*4fe0*/  IADD3 R31, R28.reuse, 0x48, RZ ;  /* 0x000000481c1f7810 */ /* 0x040fe40007ffe0ff */
[----:B------:R-:W-:Y:S02]  /*4ff0*/  IADD3 R29, R28, 0x49, RZ ;  /* 0x000000491c1d7810 */ /* 0x000fe40007ffe0ff */
[----:B------:R-:W-:Y:S02]  /*5000*/  ISETP.LT.OR P2, PT, R25, R202, P2 ;  /* 0x000000ca1900720c */ /* 0x000fe40001741670 */
[----:B------:R-:W-:Y:S01]  /*5010*/  FSEL R82, R82, -INF , !P3 ;  /* 0xff80000052527808 */ /* 0x000fe20005800000 */
[----:B------:R-:W1:Y:S01]  /*5020*/  MUFU.TANH R112, R71 ;  /* 0x0000004700707308 */ /* 0x000e620000002400 */
[----:B------:R-:W-:-:S02]  /*5030*/  FSEL R26, R83, -INF , !P6 ;  /* 0xff800000531a7808 */ /* 0x000fc40007000000 */
[----:B--2---:R-:W-:Y:S02]  /*5040*/  FSEL R25, R90, -INF , !P1 ;  /* 0xff8000005a197808 */ /* 0x004fe40004800000 */
[----:B------:R-:W-:Y:S02]  /*5050*/  FSEL R169, R169, -INF , !P4 ;  /* 0xff800000a9a97808 */ /* 0x000fe40006000000 */
[----:B------:R-:W-:Y:S01]  /*5060*/  FSEL R171, R171, -INF , !P0 ;  /* 0xff800000abab7808 */ /* 0x000fe20004000000 */
[----:B------:R-:W2:Y:S01]  /*5070*/  MUFU.TANH R178, R178 ;  /* 0x000000b200b27308 */ /* 0x000ea20000002400 */
[C---:B------:R-:W-:Y:S02]  /*5080*/  ISETP.GE.AND P3, PT, R31.reuse, R207, PT ;  /* 0x000000cf1f00720c */ /* 0x040fe40003f66270 */
[C---:B------:R-:W-:Y:S02]  /*5090*/  ISETP.GE.AND P6, PT, R31.reuse, R205, PT ;  /* 0x000000cd1f00720c */ /* 0x040fe40003fc6270 */
[----:B------:R-:W-:-:S02]  /*50a0*/  ISETP.GE.AND P1, PT, R31, R203, PT ;  /* 0x000000cb1f00720c */ /* 0x000fc40003f26270 */
[----:B------:R-:W-:Y:S01]  /*50b0*/  ISETP.GE.AND P4, PT, R31, R199, PT ;  /* 0x000000c71f00720c */ /* 0x000fe20003f86270 */
[----:B------:R-:W-:Y:S01]  /*50c0*/  MUFU.TANH R34, R34 ;  /* 0x0000002200227308 */ /* 0x000fe20000002400 */
[----:B------:R-:W-:Y:S02]  /*50d0*/  ISETP.GE.AND P0, PT, R29, R207, PT ;  /* 0x000000cf1d00720c */ /* 0x000fe40003f06270 */
[C---:B------:R-:W-:Y:S02]  /*50e0*/  ISETP.LT.OR P3, PT, R31.reuse, R208, P3 ;  /* 0x000000d01f00720c */ /* 0x040fe40001f61670 */
[C---:B------:R-:W-:Y:S02]  /*50f0*/  ISETP.LT.OR P6, PT, R31.reuse, R206, P6 ;  /* 0x000000ce1f00720c */ /* 0x040fe400037c1670 */
[C---:B------:R-:W-:Y:S01]  /*5100*/  ISETP.LT.OR P1, PT, R31.reuse, R204, P1 ;  /* 0x000000cc1f00720c */ /* 0x040fe20000f21670 */
[----:B------:R-:W1:Y:S01]  /*5110*/  MUFU.TANH R167, R66 ;  /* 0x0000004200a77308 */ /* 0x000e620000002400 */
[----:B------:R-:W-:-:S02]  /*5120*/  ISETP.LT.OR P4, PT, R31, R202, P4 ;  /* 0x000000ca1f00720c */ /* 0x000fc40002781670 */
[----:B------:R-:W-:Y:S02]  /*5130*/  ISETP.LT.OR P0, PT, R29, R208, P0 ;  /* 0x000000d01d00720c */ /* 0x000fe40000701670 */
[----:B------:R-:W-:Y:S02]  /*5140*/  FSEL R181, R181, -INF , !P5 ;  /* 0xff800000b5b57808 */ /* 0x000fe40006800000 */
[----:B------:R-:W-:Y:S01]  /*5150*/  FSEL R180, R180, -INF , !P2 ;  /* 0xff800000b4b47808 */ /* 0x000fe20005000000 */
[----:B------:R-:W2:Y:S01]  /*5160*/  MUFU.TANH R216, R67 ;  /* 0x0000004300d87308 */ /* 0x000ea20000002400 */
[----:B------:R-:W-:Y:S02]  /*5170*/  IADD3 R9, R28, 0x50, RZ ;  /* 0x000000501c097810 */ /* 0x000fe40007ffe0ff */
[C---:B------:R-:W-:Y:S02]  /*5180*/  ISETP.GE.AND P5, PT, R29.reuse, R205, PT ;  /* 0x000000cd1d00720c */ /* 0x040fe40003fa6270 */
[----:B------:R-:W-:-:S02]  /*5190*/  ISETP.GE.AND P2, PT, R29, R203, PT ;  /* 0x000000cb1d00720c */ /* 0x000fc40003f46270 */
[----:B------:R-:W-:Y:S01]  /*51a0*/  FSEL R173, R173, -INF , !P1 ;  /* 0xff800000adad7808 */ /* 0x000fe20004800000 */
[----:B------:R-:W-:Y:S01]  /*51b0*/  MUFU.TANH R179, R58 ;  /* 0x0000003a00b37308 */ /* 0x000fe20000002400 */
[----:B------:R-:W-:Y:S02]  /*51c0*/  FSEL R183, R183, -INF , !P4 ;  /* 0xff800000b7b77808 */ /* 0x000fe40006000000 */
[----:B------:R-:W-:Y:S02]  /*51d0*/  FSEL R91, R91, -INF , !P3 ;  /* 0xff8000005b5b7808 */ /* 0x000fe40005800000 */
[----:B-1----:R-:W-:Y:S02]  /*51e0*/  FSEL R10, R78, -INF , !P6 ;  /* 0xff8000004e0a7808 */ /* 0x002fe40007000000 */
[----:B------:R-:W-:Y:S01]  /*51f0*/  FSEL R79, R79, -INF , !P0 ;  /* 0xff8000004f4f7808 */ /* 0x000fe20004000000 */
[----:B------:R-:W-:Y:S01]  /*5200*/  MUFU.TANH R166, R62 ;  /* 0x0000003e00a67308 */ /* 0x000fe20000002400 */
[----:B------:R-:W-:-:S02]  /*5210*/  ISETP.GE.AND P1, PT, R29, R199, PT ;  /* 0x000000c71d00720c */ /* 0x000fc40003f26270 */
[C---:B------:R-:W-:Y:S02]  /*5220*/  ISETP.GE.AND P4, PT, R9.reuse, R207, PT ;  /* 0x000000cf0900720c */ /* 0x040fe40003f86270 */
[C---:B------:R-:W-:Y:S02]  /*5230*/  ISETP.GE.AND P3, PT, R9.reuse, R205, PT ;  /* 0x000000cd0900720c */ /* 0x040fe40003f66270 */
[C---:B------:R-:W-:Y:S01]  /*5240*/  ISETP.GE.AND P6, PT, R9.reuse, R203, PT ;  /* 0x000000cb0900720c */ /* 0x040fe20003fc6270 */
[----:B------:R-:W-:Y:S01]  /*5250*/  MUFU.TANH R38, R38 ;  /* 0x0000002600267308 */ /* 0x000fe20000002400 */
[----:B------:R-:W-:Y:S02]  /*5260*/  ISETP.GE.AND P0, PT, R9, R199, PT ;  /* 0x000000c70900720c */ /* 0x000fe40003f06270 */
[C---:B------:R-:W-:Y:S02]  /*5270*/  ISETP.LT.OR P5, PT, R29.reuse, R206, P5 ;  /* 0x000000ce1d00720c */ /* 0x040fe40002fa1670 */
[----:B------:R-:W-:-:S02]  /*5280*/  ISETP.LT.OR P2, PT, R29, R204, P2 ;  /* 0x000000cc1d00720c */ /* 0x000fc40001741670 */
[----:B------:R-:W-:Y:S01]  /*5290*/  IADD3 R8, R28, 0x51, RZ ;  /* 0x000000511c087810 */ /* 0x000fe20007ffe0ff */
[----:B------:R-:W-:Y:S01]  /*52a0*/  MUFU.TANH R172, R61 ;  /* 0x0000003d00ac7308 */ /* 0x000fe20000002400 */
[----:B------:R-:W-:Y:S02]  /*52b0*/  ISETP.LT.OR P1, PT, R29, R202, P1 ;  /* 0x000000ca1d00720c */ /* 0x000fe40000f21670 */
[C---:B------:R-:W-:Y:S02]  /*52c0*/  ISETP.LT.OR P4, PT, R9.reuse, R208, P4 ;  /* 0x000000d00900720c */ /* 0x040fe40002781670 */
[C---:B------:R-:W-:Y:S02]  /*52d0*/  ISETP.LT.OR P3, PT, R9.reuse, R206, P3 ;  /* 0x000000ce0900720c */ /* 0x040fe40001f61670 */
[C---:B------:R-:W-:Y:S01]  /*52e0*/  ISETP.LT.OR P6, PT, R9.reuse, R204, P6 ;  /* 0x000000cc0900720c */ /* 0x040fe200037c1670 */
[----:B------:R-:W-:Y:S01]  /*52f0*/  MUFU.TANH R164, R63 ;  /* 0x0000003f00a47308 */ /* 0x000fe20000002400 */
[----:B------:R-:W-:-:S02]  /*5300*/  ISETP.LT.OR P0, PT, R9, R202, P0 ;  /* 0x000000ca0900720c */ /* 0x000fc40000701670 */
[----:B-----5:R-:W-:Y:S02]  /*5310*/  FSEL R9, R93, -INF , !P5 ;  /* 0xff8000005d097808 */ /* 0x020fe40006800000 */
[----:B------:R-:W-:Y:S02]  /*5320*/  FSEL R176, R176, -INF , !P2 ;  /* 0xff800000b0b07808 */ /* 0x000fe40005000000 */
[C---:B------:R-:W-:Y:S01]  /*5330*/  ISETP.GE.AND P5, PT, R8.reuse, R207, PT ;  /* 0x000000cf0800720c */ /* 0x040fe20003fa6270 */
[----:B------:R-:W-:Y:S01]  /*5340*/  MUFU.TANH R129, R59 ;  /* 0x0000003b00817308 */ /* 0x000fe20000002400 */
[----:B------:R-:W-:Y:S02]  /*5350*/  ISETP.GE.AND P2, PT, R8, R205, PT ;  /* 0x000000cd0800720c */ /* 0x000fe40003f46270 */
[----:B------:R-:W-:Y:S02]  /*5360*/  FSEL R214, R214, -INF , !P1 ;  /* 0xff800000d6d67808 */ /* 0x000fe40004800000 */
[----:B------:R-:W-:-:S02]  /*5370*/  FSEL R92, R92, -INF , !P4 ;  /* 0xff8000005c5c7808 */ /* 0x000fc40006000000 */
[C---:B------:R-:W-:Y:S01]  /*5380*/  ISETP.GE.AND P1, PT, R8.reuse, R203, PT ;  /* 0x000000cb0800720c */ /* 0x040fe20003f26270 */
[----:B------:R-:W-:Y:S01]  /*5390*/  MUFU.TANH R174, R60 ;  /* 0x0000003c00ae7308 */ /* 0x000fe20000002400 */
[C---:B------:R-:W-:Y:S02]  /*53a0*/  ISETP.GE.AND P4, PT, R8.reuse, R199, PT ;  /* 0x000000c70800720c */ /* 0x040fe40003f86270 */
[C---:B------:R-:W-:Y:S02]  /*53b0*/  ISETP.LT.OR P5, PT, R8.reuse, R208, P5 ;  /* 0x000000d00800720c */ /* 0x040fe40002fa1670 */
[----:B------:R-:W-:Y:S02]  /*53c0*/  ISETP.LT.OR P2, PT, R8, R206, P2 ;  /* 0x000000ce0800720c */ /* 0x000fe40001741670 */
[----:B------:R-:W-:Y:S01]  /*53d0*/  IADD3 R29, R28, 0x58, RZ ;  /* 0x000000581c1d7810 */ /* 0x000fe20007ffe0ff */
[----:B------:R1:W-:Y:S01]  /*53e0*/  MUFU.TANH R130, R48 ;  /* 0x0000003000827308 */ /* 0x0003e20000002400 */
[----:B------:R-:W-:-:S02]  /*53f0*/  ISETP.LT.OR P1, PT, R8, R204, P1 ;  /* 0x000000cc0800720c */ /* 0x000fc40000f21670 */
[----:B------:R-:W-:Y:S02]  /*5400*/  ISETP.LT.OR P4, PT, R8, R202, P4 ;  /* 0x000000ca0800720c */ /* 0x000fe40002781670 */
[----:B---3--:R-:W-:Y:S02]  /*5410*/  FSEL R73, R73, -INF , !P5 ;  /* 0xff80000049497808 */ /* 0x008fe40006800000 */
[----:B------:R-:W-:Y:S01]  /*5420*/  FSEL R11, R74, -INF , !P3 ;  /* 0xff8000004a0b7808 */ /* 0x000fe20005800000 */
[----:B------:R-:W-:Y:S01]  /*5430*/  MUFU.TANH R105, R54 ;  /* 0x0000003600697308 */ /* 0x000fe20000002400 */
[----:B------:R-:W-:Y:S02]  /*5440*/  FSEL R8, R75, -INF , !P2 ;  /* 0xff8000004b087808 */ /* 0x000fe40005000000 */
[----:B------:R-:W-:Y:S02]  /*5450*/  FSEL R220, R220, -INF , !P6 ;  /* 0xff800000dcdc7808 */ /* 0x000fe40007000000 */
[----:B------:R-:W-:-:S02]  /*5460*/  ISETP.GE.AND P5, PT, R29, R207, PT ;  /* 0x000000cf1d00720c */ /* 0x000fc40003fa6270 */
[C---:B------:R-:W-:Y:S01]  /*5470*/  ISETP.GE.AND P3, PT, R29.reuse, R205, PT ;  /* 0x000000cd1d00720c */ /* 0x040fe20003f66270 */
[----:B------:R-:W-:Y:S01]  /*5480*/  MUFU.TANH R102, R42 ;  /* 0x0000002a00667308 */ /* 0x000fe20000002400 */
[C---:B------:R-:W-:Y:S02]  /*5490*/  ISETP.GE.AND P2, PT, R29.reuse, R203, PT ;  /* 0x000000cb1d00720c */ /* 0x040fe40003f46270 */
[C---:B------:R-:W-:Y:S02]  /*54a0*/  ISETP.GE.AND P6, PT, R29.reuse, R199, PT ;  /* 0x000000c71d00720c */ /* 0x040fe40003fc6270 */
[C---:B------:R-:W-:Y:S02]  /*54b0*/  ISETP.LT.OR P5, PT, R29.reuse, R208, P5 ;  /* 0x000000d01d00720c */ /* 0x040fe40002fa1670 */
[C---:B------:R-:W-:Y:S01]  /*54c0*/  ISETP.LT.OR P3, PT, R29.reuse, R206, P3 ;  /* 0x000000ce1d00720c */ /* 0x040fe20001f61670 */
[----:B------:R-:W-:Y:S01]  /*54d0*/  MUFU.TANH R121, R44 ;  /* 0x0000002c00797308 */ /* 0x000fe20000002400 */
[----:B------:R-:W-:-:S02]  /*54e0*/  ISETP.LT.OR P2, PT, R29, R204, P2 ;  /* 0x000000cc1d00720c */ /* 0x000fc40001741670 */
[----:B------:R-:W-:Y:S02]  /*54f0*/  ISETP.LT.OR P6, PT, R29, R202, P6 ;  /* 0x000000ca1d00720c */ /* 0x000fe400037c1670 */
[C---:B------:R-:W-:Y:S02]  /*5500*/  IADD3 R29, R28.reuse, 0x59, RZ ;  /* 0x000000591c1d7810 */ /* 0x040fe40007ffe0ff */
[----:B------:R-:W-:Y:S01]  /*5510*/  IADD3 R36, R28, 0x60, RZ ;  /* 0x000000601c247810 */ /* 0x000fe20007ffe0ff */
[----:B------:R-:W-:Y:S01]  /*5520*/  MUFU.TANH R39, R39 ;  /* 0x0000002700277308 */ /* 0x000fe20000002400 */
[----:B------:R-:W-:Y:S02]  /*5530*/  FSEL R219, R219, -INF , !P1 ;  /* 0xff800000dbdb7808 */ /* 0x000fe40004800000 */
[----:B------:R-:W-:Y:S02]  /*5540*/  ISETP.GE.AND P1, PT, R29, R207, PT ;  /* 0x000000cf1d00720c */ /* 0x000fe40003f26270 */
[----:B------:R-:W-:-:S02]  /*5550*/  FSEL R182, R182, -INF , !P6 ;  /* 0xff800000b6b67808 */ /* 0x000fc40007000000 */
[----:B------:R-:W-:Y:S01]  /*5560*/  ISETP.GE.AND P6, PT, R36, R207, PT ;  /* 0x000000cf2400720c */ /* 0x000fe20003fc6270 */
[----:B------:R-:W-:Y:S01]  /*5570*/  MUFU.TANH R106, R55 ;  /* 0x00000037006a7308 */ /* 0x000fe20000002400 */
[----:B------:R-:W-:Y:S02]  /*5580*/  FSEL R215, R215, -INF , !P0 ;  /* 0xff800000d7d77808 */ /* 0x000fe40004000000 */
[----:B------:R-:W-:Y:S02]  /*5590*/  FSEL R209, R209, -INF , !P4 ;  /* 0xff800000d1d17808 */ /* 0x000fe40006000000 */
[----:B----4-:R-:W-:Y:S02]  /*55a0*/  FSEL R217, R217, -INF , !P2 ;  /* 0xff800000d9d97808 */ /* 0x010fe40005000000 */
[C---:B------:R-:W-:Y:S01]  /*55b0*/  ISETP.GE.AND P0, PT, R29.reuse, R205, PT ;  /* 0x000000cd1d00720c */ /* 0x040fe20003f06270 */
[----:B------:R-:W-:Y:S01]  /*55c0*/  MUFU.TANH R122, R49 ;  /* 0x00000031007a7308 */ /* 0x000fe20000002400 */
[----:B------:R-:W-:-:S02]  /*55d0*/  ISETP.GE.AND P4, PT, R29, R203, PT ;  /* 0x000000cb1d00720c */ /* 0x000fc40003f86270 */
[C---:B------:R-:W-:Y:S02]  /*55e0*/  ISETP.GE.AND P2, PT, R29.reuse, R199, PT ;  /* 0x000000c71d00720c */ /* 0x040fe40003f46270 */
[CC--:B------:R-:W-:Y:S02]  /*55f0*/  ISETP.LT.OR P1, PT, R29.reuse, R208.reuse, P1 ;  /* 0x000000d01d00720c */ /* 0x0c0fe40000f21670 */
[----:B------:R-:W-:Y:S01]  /*5600*/  ISETP.LT.OR P6, PT, R36, R208, P6 ;  /* 0x000000d02400720c */ /* 0x000fe200037c1670 */
[----:B------:R-:W-:Y:S01]  /*5610*/  MUFU.TANH R116, R50 ;  /* 0x0000003200747308 */ /* 0x000fe20000002400 */
[C---:B------:R-:W-:Y:S02]  /*5620*/  ISETP.LT.OR P0, PT, R29.reuse, R206, P0 ;  /* 0x000000ce1d00720c */ /* 0x040fe40000701670 */
[C---:B------:R-:W-:Y:S02]  /*5630*/  ISETP.LT.OR P4, PT, R29.reuse, R204, P4 ;  /* 0x000000cc1d00720c */ /* 0x040fe40002781670 */
[----:B------:R-:W-:-:S02]  /*5640*/  ISETP.LT.OR P2, PT, R29, R202, P2 ;  /* 0x000000ca1d00720c */ /* 0x000fc40001741670 */
[----:B------:R-:W-:Y:S01]  /*5650*/  FSEL R29, R33, -INF , !P1 ;  /* 0xff800000211d7808 */ /* 0x000fe20004800000 */
[----:B------:R-:W-:Y:S01]  /*5660*/  MUFU.TANH R113, R51 ;  /* 0x0000003300717308 */ /* 0x000fe20000002400 */
[----:B------:R-:W-:Y:S02]  /*5670*/  FSEL R31, R18, -INF , !P5 ;  /* 0xff800000121f7808 */ /* 0x000fe40006800000 */
[----:B------:R-:W-:Y:S01]  /*5680*/  FSEL R33, R35, -INF , !P6 ;  /* 0xff80000023217808 */ /* 0x000fe20007000000 */
[----:B------:R-:W-:Y:S01]  /*5690*/  FMUL.FTZ R35, R56, c[0x0][0x2ec] ;  /* 0x0000bb0038237a20 */ /* 0x000fe20000410000 */
[----:B------:R-:W-:Y:S02]  /*56a0*/  FSEL R18, R32, -INF , !P3 ;  /* 0xff80000020127808 */ /* 0x000fe40005800000 */
[----:B------:R-:W-:Y:S01]  /*56b0*/  IADD3 R32, R28, 0x61, RZ ;  /* 0x000000611c207810 */ /* 0x000fe20007ffe0ff */
[----:B------:R-:W-:Y:S01]  /*56c0*/  MUFU.TANH R62, R40 ;  /* 0x00000028003e7308 */ /* 0x000fe20000002400 */
[----:B------:R-:W-:-:S02]  /*56d0*/  FSEL R112, R112, -INF , !P0 ;  /* 0xff80000070707808 */ /* 0x000fc40004000000 */
[C---:B------:R-:W-:Y:S02]  /*56e0*/  ISETP.GE.AND P5, PT, R36.reuse, R205, PT ;  /* 0x000000cd2400720c */ /* 0x040fe40003fa6270 */
[C---:B------:R-:W-:Y:S02]  /*56f0*/  ISETP.GE.AND P3, PT, R36.reuse, R203, PT ;  /* 0x000000cb2400720c */ /* 0x040fe40003f66270 */
[----:B------:R-:W-:Y:S01]  /*5700*/  ISETP.GE.AND P1, PT, R36, R199, PT ;  /* 0x000000c72400720c */ /* 0x000fe20003f26270 */
[----:B------:R-:W3:Y:S01]  /*5710*/  MUFU.TANH R35, R35 ;  /* 0x0000002300237308 */ /* 0x000ee20000002400 */
[----:B------:R-:W-:Y:S02]  /*5720*/  ISETP.GE.AND P0, PT, R32, R207, PT ;  /* 0x000000cf2000720c */ /* 0x000fe40003f06270 */
[----:B------:R-:W-:Y:S02]  /*5730*/  FSEL R218, R218, -INF , !P4 ;  /* 0xff800000dada7808 */ /* 0x000fe40006000000 */
[----:B--2---:R-:W-:-:S02]  /*5740*/  FSEL R178, R178, -INF , !P2 ;  /* 0xff800000b2b27808 */ /* 0x004fc40005000000 */
[C---:B------:R-:W-:Y:S01]  /*5750*/  ISETP.GE.AND P4, PT, R32.reuse, R205, PT ;  /* 0x000000cd2000720c */ /* 0x040fe20003f86270 */
[----:B------:R-:W-:Y:S01]  /*5760*/  MUFU.TANH R118, R45 ;  /* 0x0000002d00767308 */ /* 0x000fe20000002400 */
[C---:B------:R-:W-:Y:S02]  /*5770*/  ISETP.GE.AND P2, PT, R32.reuse, R203, PT ;  /* 0x000000cb2000720c */ /* 0x040fe40003f46270 */
[----:B------:R-:W-:Y:S02]  /*5780*/  ISETP.GE.AND P6, PT, R32, R199, PT ;  /* 0x000000c72000720c */ /* 0x000fe40003fc6270 */
[C---:B------:R-:W-:Y:S02]  /*5790*/  ISETP.LT.OR P5, PT, R36.reuse, R206, P5 ;  /* 0x000000ce2400720c */ /* 0x040fe40002fa1670 */
[C---:B------:R-:W-:Y:S01]  /*57a0*/  ISETP.LT.OR P3, PT, R36.reuse, R204, P3 ;  /* 0x000000cc2400720c */ /* 0x040fe20001f61670 */
[----:B------:R-:W-:Y:S01]  /*57b0*/  MUFU.TANH R111, R46 ;  /* 0x0000002e006f7308 */ /* 0x000fe20000002400 */
[----:B------:R-:W-:-:S02]  /*57c0*/  ISETP.LT.OR P1, PT, R36, R202, P1 ;  /* 0x000000ca2400720c */ /* 0x000fc40000f21670 */
[----:B------:R-:W-:Y:S02]  /*57d0*/  ISETP.LT.OR P0, PT, R32, R208, P0 ;  /* 0x000000d02000720c */ /* 0x000fe40000701670 */
[----:B------:R-:W-:Y:S02]  /*57e0*/  IADD3 R36, R28, 0x68, RZ ;  /* 0x000000681c247810 */ /* 0x000fe40007ffe0ff */
[C---:B------:R-:W-:Y:S01]  /*57f0*/  ISETP.LT.OR P4, PT, R32.reuse, R206, P4 ;  /* 0x000000ce2000720c */ /* 0x040fe20002781670 */
[----:B------:R-:W-:Y:S01]  /*5800*/  MUFU.TANH R100, R43 ;  /* 0x0000002b00647308 */ /* 0x000fe20000002400 */
[C---:B------:R-:W-:Y:S02]  /*5810*/  ISETP.LT.OR P2, PT, R32.reuse, R204, P2 ;  /* 0x000000cc2000720c */ /* 0x040fe40001741670 */
[----:B------:R-:W-:Y:S02]  /*5820*/  ISETP.LT.OR P6, PT, R32, R202, P6 ;  /* 0x000000ca2000720c */ /* 0x000fe400037c1670 */
[----:B------:R-:W-:-:S02]  /*5830*/  FSEL R167, R167, -INF , !P5 ;  /* 0xff800000a7a77808 */ /* 0x000fc40006800000 */
[----:B------:R-:W-:Y:S01]  /*5840*/  FSEL R177, R177, -INF , !P3 ;  /* 0xff800000b1b17808 */ /* 0x000fe20005800000 */
[----:B------:R-:W-:Y:S01]  /*5850*/  MUFU.TANH R108, R47 ;  /* 0x0000002f006c7308 */ /* 0x000fe20000002400 */
[----:B------:R-:W-:Y:S02]  /*5860*/  FSEL R170, R170, -INF , !P1 ;  /* 0xff800000aaaa7808 */ /* 0x000fe40004800000 */
[----:B------:R-:W-:Y:S01]  /*5870*/  FSEL R32, R34, -INF , !P0 ;  /* 0xff80000022207808 */ /* 0x000fe20004000000 */
[----:B------:R-:W-:Y:S01]  /*5880*/  FMUL.FTZ R34, R57, c[0x0][0x2ec] ;  /* 0x0000bb0039227a20 */ /* 0x000fe20000410000 */
[C---:B------:R-:W-:Y:S02]  /*5890*/  ISETP.GE.AND P5, PT, R36.reuse, R207, PT ;  /* 0x000000cf2400720c */ /* 0x040fe40003fa6270 */
[C---:B------:R-:W-:Y:S02]  /*58a0*/  ISETP.GE.AND P3, PT, R36.reuse, R205, PT ;  /* 0x000000cd2400720c */ /* 0x040fe40003f66270 */
[C---:B------:R-:W-:Y:S01]  /*58b0*/  ISETP.GE.AND P1, PT, R36.reuse, R203, PT ;  /* 0x000000cb2400720c */ /* 0x040fe20003f26270 */
[----:B------:R-:W2:Y:S01]  /*58c0*/  MUFU.TANH R34, R34 ;  /* 0x0000002200227308 */ /* 0x000ea20000002400 */
[----:B------:R-:W-:-:S02]  /*58d0*/  ISETP.GE.AND P0, PT, R36, R199, PT ;  /* 0x000000c72400720c */ /* 0x000fc40003f06270 */
[C---:B------:R-:W-:Y:S02]  /*58e0*/  ISETP.LT.OR P5, PT, R36.reuse, R208, P5 ;  /* 0x000000d02400720c */ /* 0x040fe40002fa1670 */
[C---:B------:R-:W-:Y:S02]  /*58f0*/  ISETP.LT.OR P3, PT, R36.reuse, R206, P3 ;  /* 0x000000ce2400720c */ /* 0x040fe40001f61670 */
[C---:B------:R-:W-:Y:S02]  /*5900*/  ISETP.LT.OR P1, PT, R36.reuse, R204, P1 ;  /* 0x000000cc2400720c */ /* 0x040fe40000f21670 */
[----:B------:R-:W-:Y:S02]  /*5910*/  ISETP.LT.OR P0, PT, R36, R202, P0 ;  /* 0x000000ca2400720c */ /* 0x000fe40000701670 */
[C---:B------:R-:W-:Y:S02]  /*5920*/  IADD3 R36, R28.reuse, 0x69, RZ ;  /* 0x000000691c247810 */ /* 0x040fe40007ffe0ff */
[----:B-1----:R-:W-:-:S02]  /*5930*/  IADD3 R48, R28, 0x70, RZ ;  /* 0x000000701c307810 */ /* 0x002fc40007ffe0ff */
[----:B------:R-:W-:Y:S02]  /*5940*/  FSEL R216, R216, -INF , !P4 ;  /* 0xff800000d8d87808 */ /* 0x000fe40006000000 */
[----:B------:R-:W-:Y:S02]  /*5950*/  FSEL R175, R175, -INF , !P2 ;  /* 0xff800000afaf7808 */ /* 0x000fe40005000000 */
[----:B------:R-:W-:Y:S02]  /*5960*/  FSEL R168, R168, -INF , !P6 ;  /* 0xff800000a8a87808 */ /* 0x000fe40007000000 */
[----:B---3--:R-:W-:Y:S02]  /*5970*/  FSEL R35, R35, -INF , !P5 ;  /* 0xff80000023237808 */ /* 0x008fe40006800000 */
[----:B------:R-:W-:Y:S02]  /*5980*/  FSEL R179, R179, -INF , !P3 ;  /* 0xff800000b3b37808 */ /* 0x000fe40005800000 */
[----:B------:R-:W-:-:S02]  /*5990*/  ISETP.GE.AND P4, PT, R36, R207, PT ;  /* 0x000000cf2400720c */ /* 0x000fc40003f86270 */
[C---:B------:R-:W-:Y:S02]  /*59a0*/  ISETP.GE.AND P2, PT, R36.reuse, R205, PT ;  /* 0x000000cd2400720c */ /* 0x040fe40003f46270 */
[C---:B------:R-:W-:Y:S02]  /*59b0*/  ISETP.GE.AND P6, PT, R36.reuse, R203, PT ;  /* 0x000000cb2400720c */ /* 0x040fe40003fc6270 */
[----:B------:R-:W-:Y:S02]  /*59c0*/  ISETP.GE.AND P5, PT, R36, R199, PT ;  /* 0x000000c72400720c */ /* 0x000fe40003fa6270 */
[----:B------:R-:W-:Y:S02]  /*59d0*/  ISETP.GE.AND P3, PT, R48, R207, PT ;  /* 0x000000cf3000720c */ /* 0x000fe40003f66270 */
[----:B------:R-:W-:Y:S02]  /*59e0*/  FSEL R166, R166, -INF , !P0 ;  /* 0xff800000a6a67808 */ /* 0x000fe40004000000 */
[----:B------:R-:W-:-:S02]  /*59f0*/  ISETP.GE.AND P0, PT, R48, R203, PT ;  /* 0x000000cb3000720c */ /* 0x000fc40003f06270 */
[C---:B------:R-:W-:Y:S02]  /*5a00*/  ISETP.LT.OR P4, PT, R36.reuse, R208, P4 ;  /* 0x000000d02400720c */ /* 0x040fe40002781670 */
[C---:B------:R-:W-:Y:S02]  /*5a10*/  ISETP.LT.OR P2, PT, R36.reuse, R206, P2 ;  /* 0x000000ce2400720c */ /* 0x040fe40001741670 */
[C---:B------:R-:W-:Y:S02]  /*5a20*/  ISETP.LT.OR P6, PT, R36.reuse, R204, P6 ;  /* 0x000000cc2400720c */ /* 0x040fe400037c1670 */
[----:B------:R-:W-:Y:S02]  /*5a30*/  ISETP.LT.OR P5, PT, R36, R202, P5 ;  /* 0x000000ca2400720c */ /* 0x000fe40002fa1670 */
[----:B------:R-:W-:Y:S02]  /*5a40*/  ISETP.LT.OR P3, PT, R48, R208, P3 ;  /* 0x000000d03000720c */ /* 0x000fe40001f61670 */
[----:B------:R-:W-:-:S02]  /*5a50*/  IADD3 R36, R28, 0x71, RZ ;  /* 0x000000711c247810 */ /* 0x000fc40007ffe0ff */
[----:B------:R-:W-:Y:S02]  /*5a60*/  ISETP.LT.OR P0, PT, R48, R204, P0 ;  /* 0x000000cc3000720c */ /* 0x000fe40000701670 */
[----:B------:R-:W-:Y:S02]  /*5a70*/  FSEL R129, R129, -INF , !P2 ;  /* 0xff80000081817808 */ /* 0x000fe40005000000 */
[----:B------:R-:W-:Y:S02]  /*5a80*/  FSEL R172, R172, -INF , !P6 ;  /* 0xff800000acac7808 */ /* 0x000fe40007000000 */
[----:B------:R-:W-:Y:S02]  /*5a90*/  FSEL R164, R164, -INF , !P5 ;  /* 0xff800000a4a47808 */ /* 0x000fe40006800000 */
[----:B------:R-:W-:Y:S02]  /*5aa0*/  FSEL R38, R38, -INF , !P3 ;  /* 0xff80000026267808 */ /* 0x000fe40005800000 */
[----:B------:R-:W-:-:S02]  /*5ab0*/  IADD3 R44, R28, 0x78, RZ ;  /* 0x000000781c2c7810 */ /* 0x000fc40007ffe0ff */
[----:B------:R-:W-:Y:S02]  /*5ac0*/  FSEL R174, R174, -INF , !P1 ;  /* 0xff800000aeae7808 */ /* 0x000fe40004800000 */
[C---:B------:R-:W-:Y:S02]  /*5ad0*/  ISETP.GE.AND P2, PT, R36.reuse, R207, PT ;  /* 0x000000cf2400720c */ /* 0x040fe40003f46270 */
[C---:B------:R-:W-:Y:S02]  /*5ae0*/  ISETP.GE.AND P6, PT, R36.reuse, R205, PT ;  /* 0x000000cd2400720c */ /* 0x040fe40003fc6270 */
[C---:B------:R-:W-:Y:S02]  /*5af0*/  ISETP.GE.AND P5, PT, R36.reuse, R203, PT ;  /* 0x000000cb2400720c */ /* 0x040fe40003fa6270 */
[----:B------:R-:W-:Y:S02]  /*5b00*/  ISETP.GE.AND P3, PT, R36, R199, PT ;  /* 0x000000c72400720c */ /* 0x000fe40003f66270 */
[----:B------:R-:W-:-:S02]  /*5b10*/  ISETP.GE.AND P1, PT, R48, R205, PT ;  /* 0x000000cd3000720c */ /* 0x000fc40003f26270 */
[----:B------:R-:W-:Y:S02]  /*5b20*/  FSEL R130, R130, -INF , !P0 ;  /* 0xff80000082827808 */ /* 0x000fe40004000000 */
[----:B------:R-:W-:Y:S02]  /*5b30*/  ISETP.GE.AND P0, PT, R44, R205, PT ;  /* 0x000000cd2c00720c */ /* 0x000fe40003f06270 */
[C---:B------:R-:W-:Y:S02]  /*5b40*/  ISETP.LT.OR P2, PT, R36.reuse, R208, P2 ;  /* 0x000000d02400720c */ /* 0x040fe40001741670 */
[C---:B------:R-:W-:Y:S02]  /*5b50*/  ISETP.LT.OR P6, PT, R36.reuse, R206, P6 ;  /* 0x000000ce2400720c */ /* 0x040fe400037c1670 */
[C---:B------:R-:W-:Y:S02]  /*5b60*/  ISETP.LT.OR P5, PT, R36.reuse, R204, P5 ;  /* 0x000000cc2400720c */ /* 0x040fe40002fa1670 */
[----:B------:R-:W-:Y:S01]  /*5b70*/  ISETP.LT.OR P3, PT, R36, R202, P3 ;  /* 0x000000ca2400720c */ /* 0x000fe20001f61670 */
[----:B------:R-:W-:Y:S01]  /*5b80*/  FMUL.FTZ R36, R41, c[0x0][0x2ec] ;  /* 0x0000bb0029247a20 */ /* 0x000fe20000410000 */
[----:B------:R-:W-:-:S02]  /*5b90*/  ISETP.LT.OR P1, PT, R48, R206, P1 ;  /* 0x000000ce3000720c */ /* 0x000fc40000f21670 */
[----:B------:R-:W-:Y:S02]  /*5ba0*/  ISETP.LT.OR P0, PT, R44, R206, P0 ;  /* 0x000000ce2c00720c */ /* 0x000fe40000701670 */
[----:B--2---:R-:W-:Y:S01]  /*5bb0*/  FSEL R34, R34, -INF , !P4 ;  /* 0xff80000022227808 */ /* 0x004fe20006000000 */
[----:B------:R-:W1:Y:S01]  /*5bc0*/  MUFU.TANH R36, R36 ;  /* 0x0000002400247308 */ /* 0x000e620000002400 */
[----:B------:R-:W-:Y:S02]  /*5bd0*/  FSEL R105, R105, -INF , !P1 ;  /* 0xff80000069697808 */ /* 0x000fe40004800000 */
[----:B------:R-:W-:Y:S02]  /*5be0*/  ISETP.GE.AND P4, PT, R48, R199, PT ;  /* 0x000000c73000720c */ /* 0x000fe40003f86270 */
[----:B------:R-:W-:Y:S02]  /*5bf0*/  ISETP.GE.AND P1, PT, R44, R207, PT ;  /* 0x000000cf2c00720c */ /* 0x000fe40003f26270 */
[----:B------:R-:W-:-:S02]  /*5c00*/  FSEL R102, R102, -INF , !P0 ;  /* 0xff80000066667808 */ /* 0x000fc40004000000 */
[----:B------:R-:W-:Y:S01]  /*5c10*/  PLOP3.LUT P0, PT, PT, PT, UP0, 0x80, 0x0 ;  /* 0x000000000000781c */ /* 0x000fe20003f0f008 */
[----:B------:R-:W-:Y:S01]  /*5c20*/  BAR.SYNC.DEFER_BLOCKING 0x0 ;  /* 0x0000000000007b1d */ /* 0x000fe20000010000 */
[----:B------:R-:W-:Y:S02]  /*5c30*/  ISETP.LT.OR P4, PT, R48, R202, P4 ;  /* 0x000000ca3000720c */ /* 0x000fe40002781670 */
        /* <DEDUP_REMOVED lines=22> */
[----:B-1----:R-:W-:Y:S02]  /*5da0*/  FSEL R28, R36, -INF , !P6 ;  /* 0xff800000241c7808 */ /* 0x002fe40007000000 */
        /* <DEDUP_REMOVED lines=58> */
.L_x_964:
[----:B------:R-:W-:Y:S05]  /*6150*/  BSYNC B0 ;  /* 0x0000000000007941 */ /* 0x000fea0003800000 */
.L_x_963:
[----:B------:R-:W0:Y:S02]  /*6160*/  LDGDEPBAR ;  /* 0x00000000000079af */ /* 0x000e240000000000 */
.L_x_962:
[----:B------:R-:W-:Y:S01]  /*6170*/  FMNMX.FTZ R36, R134, R133, !PT ;  /* 0x0000008586247209 */ /* 0x000fe20007810000 */
[----:B------:R-:W-:Y:S01]  /*6180*/  UMOV UR4, UR22 ;  /* 0x0000001600047c82 */ /* 0x000fe20008000000 */
        /* <DEDUP_REMOVED lines=39> */
[--C-:B------:R-:W-:Y:S01]  /*6400*/  FFMA.FTZ R75, R0, c[0x0][0x23c], -R61.reuse ;  /* 0x00008f00004b7a23 */ /* 0x100fe2000001083d */
[----:B------:R-:W-:Y:S01]  /*6410*/  FMNMX.FTZ R0, R132, R2, !PT ;  /* 0x0000000284007209 */ /* 0x000fe20007810000 */
[--C-:B------:R-:W-:Y:S02]  /*6420*/  FFMA.FTZ R59, R3, c[0x0][0x23c], -R61.reuse ;  /* 0x00008f00033b7a23 */ /* 0x100fe4000001083d */
        /* <DEDUP_REMOVED lines=56> */
[----:B------:R-:W1:Y:S02]  /*67b0*/  MUFU.EX2 R83, R83 ;  /* 0x0000005300537308 */ /* 0x000e640000000800 */
[----:B------:R-:W-:-:S04]  /*67c0*/  FMNMX.FTZ R0, R25, R0, !PT ;  /* 0x0000000019007209 */ /* 0x000fc80007810000 */
[----:B------:R-:W-:Y:S02]  /*67d0*/  FMNMX.FTZ R0, R10, R0, !PT ;  /* 0x000000000a007209 */ /* 0x000fe40007810000 */
[----:B------:R-:W-:Y:S02]  /*67e0*/  MUFU.EX2 R75, R75 ;  /* 0x0000004b004b7308 */ /* 0x000fe40000000800 */
[----:B------:R-:W-:-:S04]  /*67f0*/  FMNMX.FTZ R0, R9, R0, !PT ;  /* 0x0000000009007209 */ /* 0x000fc80007810000 */
[----:B------:R-:W-:Y:S02]  /*6800*/  FMNMX.FTZ R0, R11, R0, !PT ;  /* 0x000000000b007209 */ /* 0x000fe40007810000 */
[----:B-1----:R-:W-:Y:S01]  /*6810*/  F2FP.PACK_AB R134, R83, R93 ;  /* 0x0000005d5386723e */ /* 0x002fe200000000ff */
        /* <DEDUP_REMOVED lines=29> */
[----:B------:R-:W-:Y:S01]  /*69f0*/  FMNMX.FTZ R27, R23, R29, !PT ;  /* 0x0000001d171b7209 */ /* 0x000fe20007810000 */
[----:B------:R-:W-:Y:S01]  /*6a00*/  FMUL.FTZ R101, R3, c[0x0][0x23c] ;  /* 0x00008f0003657a20 */ /* 0x000fe20000410000 */
        /* <DEDUP_REMOVED lines=9> */
[----:B------:R-:W-:Y:S02]  /*6aa0*/  FSETP.NEU.FTZ.AND P1, PT, R3, -INF , PT ;  /* 0xff8000000300780b */ /* 0x000fe40003f3d000 */
[----:B------:R-:W-:Y:S01]  /*6ab0*/  FMNMX.FTZ R0, R76, R0, !PT ;  /* 0x000000004c007209 */ /* 0x000fe20007810000 */
[----:B------:R-:W-:Y:S01]  /*6ac0*/  MUFU.EX2 R49, R49 ;  /* 0x0000003100317308 */ /* 0x000fe20000000800 */
[----:B------:R-:W-:-:S02]  /*6ad0*/  FMNMX.FTZ R27, R114, R27, !PT ;  /* 0x0000001b721b7209 */ /* 0x000fc40007810000 */
[----:B------:R-:W-:Y:S02]  /*6ae0*/  FMNMX.FTZ R0, R20, R0, !PT ;  /* 0x0000000014007209 */ /* 0x000fe40007810000 */
[----:B------:R-:W-:Y:S02]  /*6af0*/  FSEL R101, R101, RZ, P1 ;  /* 0x000000ff65657208 */ /* 0x000fe40000800000 */
        /* <DEDUP_REMOVED lines=15> */
[----:B------:R-:W1:Y:S01]  /*6bf0*/  LDSM.16.MT88.4 R148, [R192+0x4000] ;  /* 0x00400000c094783b */ /* 0x000e620000004200 */
        /* <DEDUP_REMOVED lines=45> */
[----:B------:R-:W4:Y:S01]  /*6ed0*/  MUFU.EX2 R73, R73 ;  /* 0x0000004900497308 */ /* 0x000f220000000800 */
[----:B------:R-:W-:Y:S01]  /*6ee0*/  FMNMX.FTZ R2, R130, R2, !PT ;  /* 0x0000000282027209 */ /* 0x000fe20007810000 */
[--C-:B------:R-:W-:Y:S01]  /*6ef0*/  FFMA.FTZ R167, R167, c[0x0][0x23c], -R101.reuse ;  /* 0x00008f00a7a77a23 */ /* 0x100fe20000010865 */
[----:B------:R-:W-:Y:S01]  /*6f00*/  FMNMX.FTZ R0, R168, R0, !PT ;  /* 0x00000000a8007209 */ /* 0x000fe20007810000 */
[--C-:B------:R-:W-:Y:S01]  /*6f10*/  FFMA.FTZ R216, R216, c[0x0][0x23c], -R101.reuse ;  /* 0x00008f00d8d87a23 */ /* 0x100fe20000010865 */
[----:B------:R-:W-:Y:S01]  /*6f20*/  FMNMX.FTZ R2, R122, R2, !PT ;  /* 0x000000027a027209 */ /* 0x000fe20007810000 */
[--C-:B------:R-:W-:Y:S01]  /*6f30*/  FFMA.FTZ R179, R179, c[0x0][0x23c], -R101.reuse ;  /* 0x00008f00b3b37a23 */ /* 0x100fe20000010865 */
[----:B------:R-:W-:Y:S01]  /*6f40*/  FMNMX.FTZ R0, R166, R0, !PT ;  /* 0x00000000a6007209 */ /* 0x000fe20007810000 */
[----:B------:R-:W5:Y:S01]  /*6f50*/  MUFU.EX2 R72, R72 ;  /* 0x0000004800487308 */ /* 0x000f620000000800 */
[----:B------:R-:W-:Y:S01]  /*6f60*/  FMNMX.FTZ R2, R121, R2, !PT ;  /* 0x0000000279027209 */ /* 0x000fe20007810000 */
[----:B------:R-:W-:Y:S01]  /*6f70*/  FFMA.FTZ R129, R129, c[0x0][0x23c], -R101 ;  /* 0x00008f0081817a23 */ /* 0x000fe20000010865 */
[----:B------:R-:W-:-:S02]  /*6f80*/  FMNMX.FTZ R0, R164, R0, !PT ;  /* 0x00000000a4007209 */ /* 0x000fc40007810000 */
[----:B------:R-:W-:Y:S02]  /*6f90*/  FMNMX.FTZ R2, R118, R2, !PT ;  /* 0x0000000276027209 */ /* 0x000fe40007810000 */
[----:B------:R-:W-:Y:S01]  /*6fa0*/  FMNMX.FTZ R0, R116, R0, !PT ;  /* 0x0000000074007209 */ /* 0x000fe20007810000 */
[----:B------:R-:W1:Y:S01]  /*6fb0*/  MUFU.EX2 R66, R66 ;  /* 0x0000004200427308 */ /* 0x000e620000000800 */
[----:B------:R-:W-:Y:S01]  /*6fc0*/  F2FP.PACK_AB R132, R94, R95 ;  /* 0x0000005f5e84723e */ /* 0x000fe200000000ff */
[----:B------:R-:W5:Y:S01]  /*6fd0*/  SHFL.BFLY PT, R19, R2, 0x2, 0x1f ;  /* 0x0c401f0002137f89 */ /* 0x000f6200000e0000 */
[----:B------:R-:W-:Y:S01]  /*6fe0*/  FMNMX.FTZ R0, R113, R0, !PT ;  /* 0x0000000071007209 */ /* 0x000fe20007810000 */
[----:B------:R-:W-:Y:S01]  /*6ff0*/  FADD.FTZ R94, R95, R94 ;  /* 0x0000005e5f5e7221 */ /* 0x000fe20000010000 */
[----:B--2---:R-:W-:Y:S01]  /*7000*/  F2FP.PACK_AB R133, R91, R92 ;  /* 0x0000005c5b85723e */ /* 0x004fe200000000ff */
[----:B------:R-:W-:Y:S01]  /*7010*/  FADD.FTZ R91, R92, R91 ;  /* 0x0000005b5c5b7221 */ /* 0x000fe20000010000 */
[----:B------:R-:W-:Y:S01]  /*7020*/  FMNMX.FTZ R0, R111, R0, !PT ;  /* 0x000000006f007209 */ /* 0x000fe20007810000 */
[----:B------:R-:W2:Y:S01]  /*7030*/  MUFU.EX2 R62, R62 ;  /* 0x0000003e003e7308 */ /* 0x000ea20000000800 */
[----:B---3--:R-:W-:Y:S01]  /*7040*/  F2FP.PACK_AB R135, R82, R90 ;  /* 0x0000005a5287723e */ /* 0x008fe200000000ff */
[----:B------:R-:W-:Y:S01]  /*7050*/  FADD.FTZ R93, R93, R94 ;  /* 0x0000005e5d5d7221 */ /* 0x000fe20000010000 */
[----:B------:R-:W-:Y:S01]  /*7060*/  FMNMX.FTZ R0, R108, R0, !PT ;  /* 0x000000006c007209 */ /* 0x000fe20007810000 */
[----:B------:R-:W-:-:S02]  /*7070*/  FADD.FTZ R90, R90, R91 ;  /* 0x0000005b5a5a7221 */ /* 0x000fc40000010000 */
[----:B------:R-:W-:Y:S02]  /*7080*/  FADD.FTZ R93, R83, R93 ;  /* 0x0000005d535d7221 */ /* 0x000fe40000010000 */
[----:B------:R-:W3:Y:S01]  /*7090*/  SHFL.BFLY PT, R13, R0, 0x2, 0x1f ;  /* 0x0c401f00000d7f89 */ /* 0x000ee200000e0000 */
[----:B-1----:R-:W-:Y:S01]  /*70a0*/  HMMA.16816.F32 R160, R132, R148, RZ ;  /* 0x0000009484a0723c */ /* 0x002fe200000018ff */
[----:B------:R-:W1:Y:S01]  /*70b0*/  MUFU.EX2 R61, R61 ;  /* 0x0000003d003d7308 */ /* 0x000e620000000800 */
[----:B------:R-:W-:Y:S02]  /*70c0*/  FADD.FTZ R90, R82, R90 ;  /* 0x0000005a525a7221 */ /* 0x000fe40000010000 */
[----:B------:R-:W-:Y:S02]  /*70d0*/  FADD.FTZ R93, R75, R93 ;  /* 0x0000005d4b5d7221 */ /* 0x000fe40000010000 */
[----:B----4-:R-:W-:Y:S02]  /*70e0*/  FADD.FTZ R90, R73, R90 ;  /* 0x0000005a495a7221 */ /* 0x010fe40000010000 */
[----:B------:R-:W-:Y:S01]  /*70f0*/  FADD.FTZ R93, R74, R93 ;  /* 0x0000005d4a5d7221 */ /* 0x000fe20000010000 */
[----:B-----5:R-:W-:Y:S01]  /*7100*/  FMNMX.FTZ R2, R2, R19, !PT ;  /* 0x0000001302027209 */ /* 0x020fe20007810000 */
[----:B------:R-:W4:Y:S01]  /*7110*/  MUFU.EX2 R37, R37 ;  /* 0x0000002500257308 */ /* 0x000f220000000800 */
[----:B------:R-:W-:-:S02]  /*7120*/  FADD.FTZ R90, R72, R90 ;  /* 0x0000005a485a7221 */ /* 0x000fc40000010000 */
[----:B------:R-:W-:Y:S01]  /*7130*/  FADD.FTZ R93, R68, R93 ;  /* 0x0000005d445d7221 */ /* 0x000fe20000010000 */
[----:B------:R-:W5:Y:S01]  /*7140*/  SHFL.BFLY PT, R12, R2, 0x1, 0x1f ;  /* 0x0c201f00020c7f89 */ /* 0x000f6200000e0000 */
[----:B------:R-:W-:Y:S02]  /*7150*/  FADD.FTZ R90, R66, R90 ;  /* 0x0000005a425a7221 */ /* 0x000fe40000010000 */
[----:B------:R-:W-:Y:S01]  /*7160*/  FADD.FTZ R93, R67, R93 ;  /* 0x0000005d435d7221 */ /* 0x000fe20000010000 */
[----:B------:R-:W5:Y:S01]  /*7170*/  MUFU.EX2 R35, R35 ;  /* 0x0000002300237308 */ /* 0x000f620000000800 */
[----:B--2---:R-:W-:Y:S02]  /*7180*/  FADD.FTZ R90, R62, R90 ;  /* 0x0000005a3e5a7221 */ /* 0x004fe40000010000 */
[----:B------:R-:W-:Y:S01]  /*7190*/  FADD.FTZ R93, R63, R93 ;  /* 0x0000005d3f5d7221 */ /* 0x000fe20000010000 */
[----:B---3--:R-:W-:Y:S01]  /*71a0*/  FMNMX.FTZ R0, R0, R13, !PT ;  /* 0x0000000d00007209 */ /* 0x008fe20007810000 */
[----:B-1----:R-:W-:-:S03]  /*71b0*/  FADD.FTZ R90, R61, R90 ;  /* 0x0000005a3d5a7221 */ /* 0x002fc60000010000 */
[----:B------:R-:W1:Y:S01]  /*71c0*/  MUFU.EX2 R34, R34 ;  /* 0x0000002200227308 */ /* 0x000e620000000800 */
[----:B------:R-:W-:Y:S01]  /*71d0*/  FADD.FTZ R93, R60, R93 ;  /* 0x0000005d3c5d7221 */ /* 0x000fe20000010000 */
[----:B------:R-:W2:Y:S01]  /*71e0*/  SHFL.BFLY PT, R10, R0, 0x1, 0x1f ;  /* 0x0c201f00000a7f89 */ /* 0x000ea200000e0000 */
[----:B----4-:R-:W-:Y:S02]  /*71f0*/  FADD.FTZ R90, R37, R90 ;  /* 0x0000005a255a7221 */ /* 0x010fe40000010000 */
[----:B------:R-:W-:-:S03]  /*7200*/  FADD.FTZ R93, R59, R93 ;  /* 0x0000005d3b5d7221 */ /* 0x000fc60000010000 */
[----:B------:R-:W3:Y:S01]  /*7210*/  MUFU.EX2 R33, R33 ;  /* 0x0000002100217308 */ /* 0x000ee20000000800 */
[----:B-----5:R-:W-:Y:S02]  /*7220*/  FADD.FTZ R90, R35, R90 ;  /* 0x0000005a235a7221 */ /* 0x020fe40000010000 */
[----:B------:R-:W-:Y:S01]  /*7230*/  FADD.FTZ R93, R58, R93 ;  /* 0x0000005d3a5d7221 */ /* 0x000fe20000010000 */
[----:B------:R-:W-:Y:S02]  /*7240*/  FMNMX.FTZ R2, R2, R12, !PT ;  /* 0x0000000c02027209 */ /* 0x000fe40007810000 */
[----:B------:R-:W-:Y:S01]  /*7250*/  LDSM.16.MT88.4 R12, [R192+0x4400] ;  /* 0x00440000c00c783b */ /* 0x000fe20000004200 */
[----:B------:R-:W-:Y:S01]  /*7260*/  FADD.FTZ R93, R57, R93 ;  /* 0x0000005d395d7221 */ /* 0x000fe20000010000 */
[C---:B------:R-:W-:Y:S01]  /*7270*/  FSETP.NEU.FTZ.AND P1, PT, R2.reuse, -INF , PT ;  /* 0xff8000000200780b */ /* 0x040fe20003f3d000 */
[----:B------:R-:W-:Y:S01]  /*7280*/  FMUL.FTZ R119, R2, c[0x0][0x23c] ;  /* 0x00008f0002777a20 */ /* 0x000fe20000410000 */
[----:B------:R-:W-:Y:S01]  /*7290*/  MUFU.EX2 R32, R32 ;  /* 0x0000002000207308 */ /* 0x000fe20000000800 */
[----:B-1----:R-:W-:-:S02]  /*72a0*/  FADD.FTZ R90, R34, R90 ;  /* 0x0000005a225a7221 */ /* 0x002fc40000010000 */
[----:B------:R-:W-:Y:S01]  /*72b0*/  FADD.FTZ R93, R56, R93 ;  /* 0x0000005d385d7221 */ /* 0x000fe20000010000 */
[----:B------:R-:W-:Y:S01]  /*72c0*/  FSEL R119, R119, RZ, P1 ;  /* 0x000000ff77777208 */ /* 0x000fe20000800000 */
[----:B---3--:R-:W-:Y:S01]  /*72d0*/  FADD.FTZ R90, R33, R90 ;  /* 0x0000005a215a7221 */ /* 0x008fe20000010000 */
[----:B--2---:R-:W-:-:S03]  /*72e0*/  FMNMX.FTZ R0, R0, R10, !PT ;  /* 0x0000000a00007209 */ /* 0x004fc60007810000 */
        /* <DEDUP_REMOVED lines=10> */
[----:B------:R-:W-:Y:S01]  /*7390*/  FFMA.FTZ R79, R146, c[0x0][0x23c], -R119 ;  /* 0x00008f00924f7a23 */ /* 0x000fe20000010877 */
[----:B------:R-:W-:Y:S01]  /*73a0*/  MUFU.EX2 R89, R89 ;  /* 0x0000005900597308 */ /* 0x000fe20000000800 */
[--C-:B------:R-:W-:Y:S02]  /*73b0*/  FFMA.FTZ R97, R6, c[0x0][0x23c], -R109.reuse ;  /* 0x00008f0006617a23 */ /* 0x100fe4000001086d */
[----:B------:R-:W1:Y:S01]  /*73c0*/  LDSM.16.MT88.4 R4, [R191+0x4000] ;  /* 0x00400000bf04783b */ /* 0x000e620000004200 */
[--C-:B------:R-:W-:Y:S02]  /*73d0*/  FFMA.FTZ R96, R84, c[0x0][0x23c], -R109.reuse ;  /* 0x00008f0054607a23 */ /* 0x100fe4000001086d */
[--C-:B------:R-:W-:Y:S02]  /*73e0*/  FFMA.FTZ R84, R139, c[0x0][0x23c], -R109.reuse ;  /* 0x00008f008b547a23 */ /* 0x100fe4000001086d */
[----:B------:R-:W-:Y:S01]  /*73f0*/  FFMA.FTZ R78, R98, c[0x0][0x23c], -R109 ;  /* 0x00008f00624e7a23 */ /* 0x000fe2000001086d */
[----:B------:R-:W2:Y:S01]  /*7400*/  MUFU.EX2 R88, R88 ;  /* 0x0000005800587308 */ /* 0x000ea20000000800 */
[----:B------:R-:W-:-:S02]  /*7410*/  FFMA.FTZ R71, R147, c[0x0][0x23c], -R119 ;  /* 0x00008f0093477a23 */ /* 0x000fc40000010877 */
[----:B------:R-:W-:Y:S02]  /*7420*/  FFMA.FTZ R70, R152, c[0x0][0x23c], -R119 ;  /* 0x00008f0098467a23 */ /* 0x000fe40000010877 */
[--C-:B------:R-:W-:Y:S02]  /*7430*/  FFMA.FTZ R77, R86, c[0x0][0x23c], -R109.reuse ;  /* 0x00008f00564d7a23 */ /* 0x100fe4000001086d */
[--C-:B------:R-:W-:Y:S01]  /*7440*/  FFMA.FTZ R69, R85, c[0x0][0x23c], -R109.reuse ;  /* 0x00008f0055457a23 */ /* 0x100fe2000001086d */
[----:B------:R-:W-:Y:S01]  /*7450*/  MUFU.EX2 R87, R87 ;  /* 0x0000005700577308 */ /* 0x000fe20000000800 */
[--C-:B------:R-:W-:Y:S02]  /*7460*/  FFMA.FTZ R80, R80, c[0x0][0x23c], -R109.reuse ;  /* 0x00008f0050507a23 */ /* 0x100fe4000001086d */
[----:B------:R-:W-:Y:S02]  /*7470*/  FFMA.FTZ R76, R76, c[0x0][0x23c], -R109 ;  /* 0x00008f004c4c7a23 */ /* 0x000fe4000001086d */
[----:B------:R-:W-:-:S02]  /*7480*/  FFMA.FTZ R86, R23, c[0x0][0x23c], -R119 ;  /* 0x00008f0017567a23 */ /* 0x000fc40000010877 */
[--C-:B------:R-:W-:Y:S01]  /*7490*/  FFMA.FTZ R85, R22, c[0x0][0x23c], -R119.reuse ;  /* 0x00008f0016557a23 */ /* 0x100fe20000010877 */
[----:B------:R-:W3:Y:S01]  /*74a0*/  MUFU.EX2 R81, R81 ;  /* 0x0000005100517308 */ /* 0x000ee20000000800 */
[----:B--2---:R-:W-:Y:S01]  /*74b0*/  F2FP.PACK_AB R136, R88, R89 ;  /* 0x000000595888723e */ /* 0x004fe200000000ff */
[--C-:B------:R-:W-:Y:S02]  /*74c0*/  FFMA.FTZ R98, R21, c[0x0][0x23c], -R119.reuse ;  /* 0x00008f0015627a23 */ /* 0x100fe40000010877 */
[----:B------:R-:W-:Y:S02]  /*74d0*/  FFMA.FTZ R99, R17, c[0x0][0x23c], -R119 ;  /* 0x00008f0011637a23 */ /* 0x000fe40000010877 */
[--C-:B------:R-:W-:Y:S02]  /*74e0*/  FFMA.FTZ R104, R20, c[0x0][0x23c], -R109.reuse ;  /* 0x00008f0014687a23 */ /* 0x100fe4000001086d */
[----:B------:R-:W-:Y:S01]  /*74f0*/  MUFU.EX2 R96, R96 ;  /* 0x0000006000607308 */ /* 0x000fe20000000800 */
[--C-:B------:R-:W-:Y:S01]  /*7500*/  FFMA.FTZ R103, R16, c[0x0][0x23c], -R109.reuse ;  /* 0x00008f0010677a23 */ /* 0x100fe2000001086d */
[----:B------:R-:W2:Y:S01]  /*7510*/  LDSM.16.MT88.4 R20, [R192+0x4800] ;  /* 0x00480000c014783b */ /* 0x000ea20000004200 */
[----:B------:R-:W-:-:S02]  /*7520*/  FFMA.FTZ R107, R107, c[0x0][0x23c], -R109 ;  /* 0x00008f006b6b7a23 */ /* 0x000fc4000001086d */
[----:B------:R-:W-:Y:S01]  /*7530*/  FFMA.FTZ R110, R110, c[0x0][0x23c], -R109 ;  /* 0x00008f006e6e7a23 */ /* 0x000fe2000001086d */
[----:B------:R-:W4:Y:S01]  /*7540*/  LDSM.16.MT88.4 R16, [R191+0x4800] ;  /* 0x00480000bf10783b */ /* 0x000f220000004200 */
[--C-:B------:R-:W-:Y:S01]  /*7550*/  FFMA.FTZ R114, R114, c[0x0][0x23c], -R119.reuse ;  /* 0x00008f0072727a23 */ /* 0x100fe20000010877 */
[----:B------:R-:W5:Y:S01]  /*7560*/  MUFU.EX2 R97, R97 ;  /* 0x0000006100617308 */ /* 0x000f620000000800 */
[----:B---3--:R-:W-:Y:S01]  /*7570*/  F2FP.PACK_AB R138, R81, R87 ;  /* 0x00000057518a723e */ /* 0x008fe200000000ff */
[----:B-1----:R-:W-:Y:S01]  /*7580*/  HMMA.16816.F32 R144, R132, R4, RZ ;  /* 0x000000048490723c */ /* 0x002fe200000018ff */
[--C-:B------:R-:W-:Y:S02]  /*7590*/  FFMA.FTZ R115, R115, c[0x0][0x23c], -R119.reuse ;  /* 0x00008f0073737a23 */ /* 0x100fe40000010877 */
[--C-:B------:R-:W-:Y:S02]  /*75a0*/  FFMA.FTZ R117, R117, c[0x0][0x23c], -R119.reuse ;  /* 0x00008f0075757a23 */ /* 0x100fe40000010877 */
[----:B------:R-:W-:Y:S01]  /*75b0*/  FFMA.FTZ R120, R120, c[0x0][0x23c], -R119 ;  /* 0x00008f0078787a23 */ /* 0x000fe20000010877 */
[----:B------:R-:W-:Y:S01]  /*75c0*/  MUFU.EX2 R84, R84 ;  /* 0x0000005400547308 */ /* 0x000fe20000000800 */
[----:B------:R-:W-:-:S02]  /*75d0*/  FFMA.FTZ R128, R128, c[0x0][0x23c], -R109 ;  /* 0x00008f0080807a23 */ /* 0x000fc4000001086d */
[--C-:B------:R-:W-:Y:S02]  /*75e0*/  FFMA.FTZ R123, R123, c[0x0][0x23c], -R109.reuse ;  /* 0x00008f007b7b7a23 */ /* 0x100fe4000001086d */
[--C-:B------:R-:W-:Y:S02]  /*75f0*/  FFMA.FTZ R131, R131, c[0x0][0x23c], -R109.reuse ;  /* 0x00008f0083837a23 */ /* 0x100fe4000001086d */
[----:B------:R-:W-:Y:S01]  /*7600*/  FFMA.FTZ R165, R165, c[0x0][0x23c], -R109 ;  /* 0x00008f00a5a57a23 */ /* 0x000fe2000001086d */
[----:B------:R-:W1:Y:S01]  /*7610*/  MUFU.EX2 R78, R78 ;  /* 0x0000004e004e7308 */ /* 0x000e620000000800 */
[----:B-----5:R-:W-:Y:S01]  /*7620*/  F2FP.PACK_AB R137, R97, R96 ;  /* 0x000000606189723e */ /* 0x020fe200000000ff */
[--C-:B------:R-:W-:Y:S02]  /*7630*/  FFMA.FTZ R169, R169, c[0x0][0x23c], -R119.reuse ;  /* 0x00008f00a9a97a23 */ /* 0x100fe40000010877 */
[--C-:B------:R-:W-:Y:S02]  /*7640*/  FFMA.FTZ R171, R171, c[0x0][0x23c], -R119.reuse ;  /* 0x00008f00abab7a23 */ /* 0x100fe40000010877 */
[----:B------:R-:W-:-:S02]  /*7650*/  FFMA.FTZ R173, R173, c[0x0][0x23c], -R119 ;  /* 0x00008f00adad7a23 */ /* 0x000fc40000010877 */
[----:B------:R-:W3:Y:S01]  /*7660*/  MUFU.EX2 R79, R79 ;  /* 0x0000004f004f7308 */ /* 0x000ee20000000800 */
[----:B------:R-:W-:Y:S02]  /*7670*/  FFMA.FTZ R176, R176, c[0x0][0x23c], -R119 ;  /* 0x00008f00b0b07a23 */ /* 0x000fe40000010877 */
[--C-:B------:R-:W-:Y:S02]  /*7680*/  FFMA.FTZ R181, R181, c[0x0][0x23c], -R109.reuse ;  /* 0x00008f00b5b57a23 */ /* 0x100fe4000001086d */
[--C-:B------:R-:W-:Y:S02]  /*7690*/  FFMA.FTZ R180, R180, c[0x0][0x23c], -R109.reuse ;  /* 0x00008f00b4b47a23 */ /* 0x100fe4000001086d */
[--C-:B------:R-:W-:Y:S01]  /*76a0*/  FFMA.FTZ R183, R183, c[0x0][0x23c], -R109.reuse ;  /* 0x00008f00b7b77a23 */ /* 0x100fe2000001086d */
[----:B-1----:R-:W-:Y:S01]  /*76b0*/  F2FP.PACK_AB R139, R78, R84 ;  /* 0x000000544e8b723e */ /* 0x002fe200000000ff */
[----:B------:R-:W1:Y:S01]  /*76c0*/  MUFU.EX2 R71, R71 ;  /* 0x0000004700477308 */ /* 0x000e620000000800 */
[----:B------:R-:W-:-:S02]  /*76d0*/  FFMA.FTZ R214, R214, c[0x0][0x23c], -R109 ;  /* 0x00008f00d6d67a23 */ /* 0x000fc4000001086d */
[----:B------:R-:W-:Y:S02]  /*76e0*/  FADD.FTZ R88, R89, R88 ;  /* 0x0000005859587221 */ /* 0x000fe40000010000 */
[----:B------:R-:W-:Y:S01]  /*76f0*/  FADD.FTZ R96, R96, R97 ;  /* 0x0000006160607221 */ /* 0x000fe20000010000 */
[C---:B------:R-:W-:Y:S01]  /*7700*/  HMMA.16816.F32 R156, R136.reuse, R148, RZ ;  /* 0x00000094889c723c */ /* 0x040fe200000018ff */
[----:B------:R-:W-:Y:S01]  /*7710*/  FADD.FTZ R87, R87, R88 ;  /* 0x0000005857577221 */ /* 0x000fe20000010000 */
[----:B------:R-:W5:Y:S01]  /*7720*/  MUFU.EX2 R70, R70 ;  /* 0x0000004600467308 */ /* 0x000f620000000800 */
[----:B------:R-:W-:Y:S02]  /*7730*/  FADD.FTZ R96, R84, R96 ;  /* 0x0000006054607221 */ /* 0x000fe40000010000 */
[----:B------:R-:W-:Y:S02]  /*7740*/  FADD.FTZ R87, R81, R87 ;  /* 0x0000005751577221 */ /* 0x000fe40000010000 */
[----:B------:R-:W-:Y:S01]  /*7750*/  FADD.FTZ R96, R78, R96 ;  /* 0x000000604e607221 */ /* 0x000fe20000010000 */
[----:B------:R-:W-:Y:S01]  /*7760*/  HMMA.16816.F32 R140, R136, R4, RZ ;  /* 0x00000004888c723c */ /* 0x000fe200000018ff */
[----:B---3--:R-:W-:Y:S01]  /*7770*/  FADD.FTZ R87, R79, R87 ;  /* 0x000000574f577221 */ /* 0x008fe20000010000 */
[----:B------:R-:W-:Y:S01]  /*7780*/  MUFU.EX2 R64, R64 ;  /* 0x0000004000407308 */ /* 0x000fe20000000800 */
[----:B------:R-:W-:-:S02]  /*7790*/  FFMA.FTZ R220, R220, c[0x0][0x23c], -R119 ;  /* 0x00008f00dcdc7a23 */ /* 0x000fc40000010877 */
[C---:B-1----:R-:W-:Y:S02]  /*77a0*/  FADD.FTZ R87, R71.reuse, R87 ;  /* 0x0000005747577221 */ /* 0x042fe40000010000 */
[----:B------:R-:W-:Y:S01]  /*77b0*/  F2FP.PACK_AB R4, R71, R79 ;  /* 0x0000004f4704723e */ /* 0x000fe200000000ff */
[C---:B------:R-:W-:Y:S01]  /*77c0*/  HMMA.16816.F32 R152, R136.reuse, R150, RZ ;  /* 0x000000968898723c */ /* 0x040fe200000018ff */
[--C-:B------:R-:W-:Y:S01]  /*77d0*/  FFMA.FTZ R219, R219, c[0x0][0x23c], -R119.reuse ;  /* 0x00008f00dbdb7a23 */ /* 0x100fe20000010877 */
[----:B------:R-:W1:Y:S01]  /*77e0*/  MUFU.EX2 R77, R77 ;  /* 0x0000004d004d7308 */ /* 0x000e620000000800 */
[--C-:B------:R-:W-:Y:S02]  /*77f0*/  FFMA.FTZ R217, R217, c[0x0][0x23c], -R119.reuse ;  /* 0x00008f00d9d97a23 */ /* 0x100fe40000010877 */
[----:B------:R-:W-:Y:S02]  /*7800*/  FFMA.FTZ R218, R218, c[0x0][0x23c], -R119 ;  /* 0x00008f00dada7a23 */ /* 0x000fe40000010877 */
[--C-:B------:R-:W-:Y:S01]  /*7810*/  FFMA.FTZ R215, R215, c[0x0][0x23c], -R109.reuse ;  /* 0x00008f00d7d77a23 */ /* 0x100fe2000001086d */
[----:B------:R-:W-:Y:S01]  /*7820*/  HMMA.16816.F32 R136, R136, R6, RZ ;  /* 0x000000068888723c */ /* 0x000fe200000018ff */
[--C-:B------:R-:W-:Y:S01]  /*7830*/  FFMA.FTZ R209, R209, c[0x0][0x23c], -R109.reuse ;  /* 0x00008f00d1d17a23 */ /* 0x100fe2000001086d */
[----:B------:R-:W3:Y:S01]  /*7840*/  MUFU.EX2 R69, R69 ;  /* 0x0000004500457308 */ /* 0x000ee20000000800 */
[----:B------:R-:W-:-:S02]  /*7850*/  FFMA.FTZ R182, R182, c[0x0][0x23c], -R109 ;  /* 0x00008f00b6b67a23 */ /* 0x000fc4000001086d */
[----:B------:R-:W-:Y:S02]  /*7860*/  FFMA.FTZ R178, R178, c[0x0][0x23c], -R109 ;  /* 0x00008f00b2b27a23 */ /* 0x000fe4000001086d */
[----:B-----5:R-:W-:Y:S01]  /*7870*/  FADD.FTZ R87, R70, R87 ;  /* 0x0000005746577221 */ /* 0x020fe20000010000 */
[C---:B------:R-:W-:Y:S01]  /*7880*/  HMMA.16816.F32 R148, R132.reuse, R150, RZ ;  /* 0x000000968494723c */ /* 0x040fe200000018ff */
[----:B------:R-:W-:Y:S01]  /*7890*/  FFMA.FTZ R177, R177, c[0x0][0x23c], -R119 ;  /* 0x00008f00b1b17a23 */ /* 0x000fe20000010877 */
[----:B------:R-:W5:Y:S01]  /*78a0*/  MUFU.EX2 R80, R80 ;  /* 0x0000005000507308 */ /* 0x000f620000000800 */
[----:B-1----:R-:W-:Y:S02]  /*78b0*/  FADD.FTZ R96, R77, R96 ;  /* 0x000000604d607221 */ /* 0x002fe40000010000 */
[----:B------:R-:W-:Y:S02]  /*78c0*/  FADD.FTZ R87, R64, R87 ;  /* 0x0000005740577221 */ /* 0x000fe40000010000 */
[--C-:B------:R-:W-:Y:S01]  /*78d0*/  FFMA.FTZ R175, R175, c[0x0][0x23c], -R119.reuse ;  /* 0x00008f00afaf7a23 */ /* 0x100fe20000010877 */
[----:B------:R-:W-:Y:S01]  /*78e0*/  HMMA.16816.F32 R132, R132, R6, RZ ;  /* 0x000000068484723c */ /* 0x000fe200000018ff */
[----:B------:R-:W-:Y:S01]  /*78f0*/  FFMA.FTZ R174, R174, c[0x0][0x23c], -R119 ;  /* 0x00008f00aeae7a23 */ /* 0x000fe20000010877 */
[----:B------:R-:W1:Y:S01]  /*7900*/  MUFU.EX2 R76, R76 ;  /* 0x0000004c004c7308 */ /* 0x000e620000000800 */
[C---:B---3--:R-:W-:Y:S01]  /*7910*/  F2FP.PACK_AB R5, R69.reuse, R77 ;  /* 0x0000004d4505723e */ /* 0x048fe200000000ff */
[----:B------:R-:W-:-:S02]  /*7920*/  FADD.FTZ R96, R69, R96 ;  /* 0x0000006045607221 */ /* 0x000fc40000010000 */
[----:B------:R-:W-:Y:S01]  /*7930*/  FFMA.FTZ R172, R172, c[0x0][0x23c], -R119 ;  /* 0x00008f00acac7a23 */ /* 0x000fe20000010877 */
[----:B------:R-:W-:Y:S01]  /*7940*/  F2FP.PACK_AB R6, R64, R70 ;  /* 0x000000464006723e */ /* 0x000fe200000000ff */
[--C-:B------:R-:W-:Y:S02]  /*7950*/  FFMA.FTZ R170, R170, c[0x0][0x23c], -R109.reuse ;  /* 0x00008f00aaaa7a23 */ /* 0x100fe4000001086d */
[----:B------:R-:W3:Y:S01]  /*7960*/  MUFU.EX2 R86, R86 ;  /* 0x0000005600567308 */ /* 0x000ee20000000800 */
[----:B-----5:R-:W-:Y:S02]  /*7970*/  FADD.FTZ R96, R80, R96 ;  /* 0x0000006050607221 */ /* 0x020fe40000010000 */
[--C-:B------:R-:W-:Y:S02]  /*7980*/  FFMA.FTZ R168, R168, c[0x0][0x23c], -R109.reuse ;  /* 0x00008f00a8a87a23 */ /* 0x100fe4000001086d */
[--C-:B------:R-:W-:Y:S02]  /*7990*/  FFMA.FTZ R166, R166, c[0x0][0x23c], -R109.reuse ;  /* 0x00008f00a6a67a23 */ /* 0x100fe4000001086d */
[----:B------:R-:W-:Y:S01]  /*79a0*/  FFMA.FTZ R164, R164, c[0x0][0x23c], -R109 ;  /* 0x00008f00a4a47a23 */ /* 0x000fe2000001086d */
[C---:B-1----:R-:W-:Y:S01]  /*79b0*/  F2FP.PACK_AB R7, R76.reuse, R80 ;  /* 0x000000504c07723e */ /* 0x042fe200000000ff */
[----:B------:R-:W1:Y:S01]  /*79c0*/  MUFU.EX2 R85, R85 ;  /* 0x0000005500557308 */ /* 0x000e620000000800 */
[----:B------:R-:W-:-:S02]  /*79d0*/  FADD.FTZ R96, R76, R96 ;  /* 0x000000604c607221 */ /* 0x000fc40000010000 */
[----:B------:R-:W-:Y:S02]  /*79e0*/  FADD.FTZ R90, R32, R90 ;  /* 0x0000005a205a7221 */ /* 0x000fe40000010000 */
[----:B------:R-:W-:Y:S01]  /*79f0*/  FADD.FTZ R93, R55, R93 ;  /* 0x0000005d375d7221 */ /* 0x000fe20000010000 */
[C---:B------:R-:W-:Y:S01]  /*7a00*/  HMMA.16816.F32 R156, R4.reuse, R12, R156 ;  /* 0x0000000c049c723c */ /* 0x040fe2000000189c */
[----:B---3--:R-:W-:Y:S01]  /*7a10*/  FADD.FTZ R87, R86, R87 ;  /* 0x0000005756577221 */ /* 0x008fe20000010000 */
[----:B------:R-:W3:Y:S01]  /*7a20*/  MUFU.EX2 R98, R98 ;  /* 0x0000006200627308 */ /* 0x000ee20000000800 */
[----:B------:R-:W-:Y:S02]  /*7a30*/  FADD.FTZ R90, R31, R90 ;  /* 0x0000005a1f5a7221 */ /* 0x000fe40000010000 */
[----:B------:R-:W-:Y:S02]  /*7a40*/  FADD.FTZ R93, R54, R93 ;  /* 0x0000005d365d7221 */ /* 0x000fe40000010000 */
[----:B------:R-:W-:Y:S01]  /*7a50*/  FFMA.FTZ R130, R130, c[0x0][0x23c], -R119 ;  /* 0x00008f0082827a23 */ /* 0x000fe20000010877 */
[----:B------:R-:W-:Y:S01]  /*7a60*/  HMMA.16816.F32 R140, R4, R8, R140 ;  /* 0x00000008048c723c */ /* 0x000fe2000000188c */
[----:B------:R-:W-:Y:S01]  /*7a70*/  FADD.FTZ R93, R53, R93 ;  /* 0x0000005d355d7221 */ /* 0x000fe20000010000 */
[----:B------:R-:W5:Y:S01]  /*7a80*/  MUFU.EX2 R99, R99 ;  /* 0x0000006300637308 */ /* 0x000f620000000800 */
        /* <DEDUP_REMOVED lines=12> */
[----:B-----5:R-:W-:-:S02]  /*7b50*/  FADD.FTZ R87, R99, R87 ;  /* 0x0000005763577221 */ /* 0x020fc40000010000 */
[----:B------:R-:W-:Y:S02]  /*7b60*/  FFMA.FTZ R118, R118, c[0x0][0x23c], -R119 ;  /* 0x00008f0076767a23 */ /* 0x000fe40000010877 */
[----:B------:R-:W-:Y:S01]  /*7b70*/  F2FP.PACK_AB R4, R74, R75 ;  /* 0x0000004b4a04723e */ /* 0x000fe200000000ff */
[--C-:B------:R-:W-:Y:S01]  /*7b80*/  FFMA.FTZ R116, R116, c[0x0][0x23c], -R109.reuse ;  /* 0x00008f0074747a23 */ /* 0x100fe2000001086d */
[----:B------:R-:W-:Y:S01]  /*7b90*/  F2FP.PACK_AB R5, R72, R73 ;  /* 0x000000494805723e */ /* 0x000fe200000000ff */
[----:B------:R-:W5:Y:S01]  /*7ba0*/  MUFU.EX2 R107, R107 ;  /* 0x0000006b006b7308 */ /* 0x000f620000000800 */
[----:B------:R-:W-:Y:S01]  /*7bb0*/  F2FP.PACK_AB R6, R67, R68 ;  /* 0x000000444306723e */ /* 0x000fe200000000ff */
[----:B-1----:R-:W-:Y:S01]  /*7bc0*/  FADD.FTZ R96, R104, R96 ;  /* 0x0000006068607221 */ /* 0x002fe20000010000 */
[----:B------:R-:W-:Y:S01]  /*7bd0*/  F2FP.PACK_AB R7, R62, R66 ;  /* 0x000000423e07723e */ /* 0x000fe200000000ff */
[----:B------:R-:W-:Y:S02]  /*7be0*/  FFMA.FTZ R113, R113, c[0x0][0x23c], -R109 ;  /* 0x00008f0071717a23 */ /* 0x000fe4000001086d */
[----:B------:R-:W-:-:S02]  /*7bf0*/  FADD.FTZ R93, R48, R93 ;  /* 0x0000005d305d7221 */ /* 0x000fc40000010000 */
[----:B------:R-:W1:Y:S01]  /*7c00*/  MUFU.EX2 R110, R110 ;  /* 0x0000006e006e7308 */ /* 0x000e620000000800 */
[----:B---3--:R-:W-:Y:S01]  /*7c10*/  FADD.FTZ R96, R103, R96 ;  /* 0x0000006067607221 */ /* 0x008fe20000010000 */
[C---:B------:R-:W-:Y:S06]  /*7c20*/  HMMA.16816.F32 R160, R4.reuse, R12, R160 ;  /* 0x0000000c04a0723c */ /* 0x040fec00000018a0 */
[----:B------:R-:W3:Y:S01]  /*7c30*/  MUFU.EX2 R114, R114 ;  /* 0x0000007200727308 */ /* 0x000ee20000000800 */
[----:B-----5:R-:W-:Y:S01]  /*7c40*/  FADD.FTZ R96, R107, R96 ;  /* 0x000000606b607221 */ /* 0x020fe20000010000 */
[C---:B------:R-:W-:Y:S06]  /*7c50*/  HMMA.16816.F32 R144, R4.reuse, R8, R144 ;  /* 0x000000080490723c */ /* 0x040fec0000001890 */
[----:B------:R-:W5:Y:S01]  /*7c60*/  MUFU.EX2 R115, R115 ;  /* 0x0000007300737308 */ /* 0x000f620000000800 */
[----:B-1----:R-:W-:Y:S01]  /*7c70*/  FADD.FTZ R96, R110, R96 ;  /* 0x000000606e607221 */ /* 0x002fe20000010000 */
[C---:B------:R-:W-:Y:S01]  /*7c80*/  HMMA.16816.F32 R148, R4.reuse, R14, R148 ;  /* 0x0000000e0494723c */ /* 0x040fe20000001894 */
[----:B------:R-:W1:Y:S05]  /*7c90*/  LDSM.16.MT88.4 R12, [R192+0x4c00] ;  /* 0x004c0000c00c783b */ /* 0x000e6a0000004200 */
[----:B------:R-:W2:Y:S01]  /*7ca0*/  MUFU.EX2 R117, R117 ;  /* 0x0000007500757308 */ /* 0x000ea20000000800 */
[----:B---3--:R-:W-:Y:S01]  /*7cb0*/  FADD.FTZ R87, R114, R87 ;  /* 0x0000005772577221 */ /* 0x008fe20000010000 */
[----:B------:R-:W-:Y:S01]  /*7cc0*/  HMMA.16816.F32 R132, R4, R10, R132 ;  /* 0x0000000a0484723c */ /* 0x000fe20000001884 */
[----:B------:R-:W3:Y:S05]  /*7cd0*/  LDSM.16.MT88.4 R8, [R191+0x4c00] ;  /* 0x004c0000bf08783b */ /* 0x000eea0000004200 */
[----:B------:R-:W4:Y:S01]  /*7ce0*/  MUFU.EX2 R120, R120 ;  /* 0x0000007800787308 */ /* 0x000f220000000800 */
        /* <DEDUP_REMOVED lines=9> */
[----:B----4-:R-:W-:-:S05]  /*7d80*/  FADD.FTZ R87, R120, R87 ;  /* 0x0000005778577221 */ /* 0x010fca0000010000 */
[----:B------:R-:W-:Y:S02]  /*7d90*/  HMMA.16816.F32 R140, R4, R16, R140 ;  /* 0x00000010048c723c */ /* 0x000fe4000000188c */
[----:B------:R-:W4:Y:S01]  /*7da0*/  MUFU.EX2 R131, R131 ;  /* 0x0000008300837308 */ /* 0x000f220000000800 */
[----:B-----5:R-:W-:-:S05]  /*7db0*/  FADD.FTZ R96, R128, R96 ;  /* 0x0000006080607221 */ /* 0x020fca0000010000 */
[----:B------:R-:W-:Y:S02]  /*7dc0*/  HMMA.16816.F32 R152, R4, R22, R152 ;  /* 0x000000160498723c */ /* 0x000fe40000001898 */
[----:B------:R-:W5:Y:S01]  /*7dd0*/  MUFU.EX2 R165, R165 ;  /* 0x000000a500a57308 */ /* 0x000f620000000800 */
[----:B--2---:R-:W-:-:S05]  /*7de0*/  FADD.FTZ R96, R123, R96 ;  /* 0x000000607b607221 */ /* 0x004fca0000010000 */
[----:B------:R-:W-:Y:S02]  /*7df0*/  HMMA.16816.F32 R136, R4, R18, R136 ;  /* 0x000000120488723c */ /* 0x000fe40000001888 */
[----:B------:R-:W2:Y:S01]  /*7e00*/  MUFU.EX2 R30, R30 ;  /* 0x0000001e001e7308 */ /* 0x000ea20000000800 */
[----:B----4-:R-:W-:-:S04]  /*7e10*/  FADD.FTZ R96, R131, R96 ;  /* 0x0000006083607221 */ /* 0x010fc80000010000 */
[----:B------:R-:W-:Y:S02]  /*7e20*/  F2FP.PACK_AB R4, R60, R63 ;  /* 0x0000003f3c04723e */ /* 0x000fe400000000ff */
[----:B------:R-:W-:Y:S01]  /*7e30*/  F2FP.PACK_AB R5, R37, R61 ;  /* 0x0000003d2505723e */ /* 0x000fe200000000ff */
[----:B------:R-:W4:Y:S01]  /*7e40*/  MUFU.EX2 R169, R169 ;  /* 0x000000a900a97308 */ /* 0x000f220000000800 */
[----:B------:R-:W-:Y:S01]  /*7e50*/  F2FP.PACK_AB R6, R58, R59 ;  /* 0x0000003b3a06723e */ /* 0x000fe200000000ff */
[----:B-----5:R-:W-:Y:S01]  /*7e60*/  FADD.FTZ R96, R165, R96 ;  /* 0x00000060a5607221 */ /* 0x020fe20000010000 */
[----:B------:R-:W-:-:S05]  /*7e70*/  F2FP.PACK_AB R7, R34, R35 ;  /* 0x000000232207723e */ /* 0x000fca00000000ff */
[----:B------:R-:W5:Y:S01]  /*7e80*/  MUFU.EX2 R171, R171 ;  /* 0x000000ab00ab7308 */ /* 0x000f620000000800 */
[----:B--2---:R-:W-:Y:S01]  /*7e90*/  FADD.FTZ R90, R30, R90 ;  /* 0x0000005a1e5a7221 */ /* 0x004fe20000010000 */
[C---:B------:R-:W-:Y:S06]  /*7ea0*/  HMMA.16816.F32 R160, R4.reuse, R20, R160 ;  /* 0x0000001404a0723c */ /* 0x040fec00000018a0 */
[----:B------:R-:W2:Y:S01]  /*7eb0*/  MUFU.EX2 R173, R173 ;  /* 0x000000ad00ad7308 */ /* 0x000ea20000000800 */
[----:B----4-:R-:W-:Y:S01]  /*7ec0*/  FADD.FTZ R87, R169, R87 ;  /* 0x00000057a9577221 */ /* 0x010fe20000010000 */
[C---:B------:R-:W-:Y:S01]  /*7ed0*/  HMMA.16816.F32 R148, R4.reuse, R22, R148 ;  /* 0x000000160494723c */ /* 0x040fe20000001894 */
[----:B------:R-:W4:Y:S05]  /*7ee0*/  LDSM.16.MT88.4 R20, [R192+0x5000] ;  /* 0x00500000c014783b */ /* 0x000f2a0000004200 */
[----:B------:R-:W1:Y:S01]  /*7ef0*/  MUFU.EX2 R176, R176 ;  /* 0x000000b000b07308 */ /* 0x000e620000000800 */
[----:B-----5:R-:W-:Y:S01]  /*7f00*/  FADD.FTZ R87, R171, R87 ;  /* 0x00000057ab577221 */ /* 0x020fe20000010000 */
[C---:B------:R-:W-:Y:S06]  /*7f10*/  HMMA.16816.F32 R144, R4.reuse, R16, R144 ;  /* 0x000000100490723c */ /* 0x040fec0000001890 */
[----:B------:R-:W5:Y:S01]  /*7f20*/  MUFU.EX2 R181, R181 ;  /* 0x000000b500b57308 */ /* 0x000f620000000800 */
[----:B--2---:R-:W-:Y:S01]  /*7f30*/  FADD.FTZ R87, R173, R87 ;  /* 0x00000057ad577221 */ /* 0x004fe20000010000 */
[----:B------:R-:W-:Y:S01]  /*7f40*/  HMMA.16816.F32 R132, R4, R18, R132 ;  /* 0x000000120484723c */ /* 0x000fe20000001884 */
[----:B------:R-:W2:Y:S05]  /*7f50*/  LDSM.16.MT88.4 R16, [R191+0x5000] ;  /* 0x00500000bf10783b */ /* 0x000eaa0000004200 */
[----:B------:R-:W3:Y:S01]  /*7f60*/  MUFU.EX2 R180, R180 ;  /* 0x000000b400b47308 */ /* 0x000ee20000000800 */
[----:B------:R-:W-:Y:S01]  /*7f70*/  F2FP.PACK_AB R4, R115, R114 ;  /* 0x000000727304723e */ /* 0x000fe200000000ff */
[----:B-1----:R-:W-:Y:S01]  /*7f80*/  FADD.FTZ R87, R176, R87 ;  /* 0x00000057b0577221 */ /* 0x002fe20000010000 */
[----:B------:R-:W-:-:S02]  /*7f90*/  F2FP.PACK_AB R5, R123, R128 ;  /* 0x000000807b05723e */ /* 0x000fc400000000ff */
[----:B------:R-:W-:Y:S02]  /*7fa0*/  F2FP.PACK_AB R6, R120, R117 ;  /* 0x000000757806723e */ /* 0x000fe400000000ff */
[----:B------:R-:W-:Y:S01]  /*7fb0*/  F2FP.PACK_AB R7, R165, R131 ;  /* 0x00000083a507723e */ /* 0x000fe200000000ff */
[----:B------:R-:W1:Y:S01]  /*7fc0*/  MUFU.EX2 R183, R183 ;  /* 0x000000b700b77308 */ /* 0x000e620000000800 */
[----:B-----5:R-:W-:-:S05]  /*7fd0*/  FADD.FTZ R96, R181, R96 ;  /* 0x00000060b5607221 */ /* 0x020fca0000010000 */
[----:B------:R-:W-:Y:S02]  /*7fe0*/  HMMA.16816.F32 R156, R4, R12, R156 ;  /* 0x0000000c049c723c */ /* 0x000fe4000000189c */
[----:B------:R-:W5:Y:S01]  /*7ff0*/  MUFU.EX2 R214, R214 ;  /* 0x000000d600d67308 */ /* 0x000f620000000800 */
[----:B---3--:R-:W-:-:S05]  /*8000*/  FADD.FTZ R96, R180, R96 ;  /* 0x00000060b4607221 */ /* 0x008fca0000010000 */
[----:B------:R-:W-:Y:S02]  /*8010*/  HMMA.16816.F32 R152, R4, R14, R152 ;  /* 0x0000000e0498723c */ /* 0x000fe40000001898 */
[----:B------:R-:W3:Y:S01]  /*8020*/  MUFU.EX2 R29, R29 ;  /* 0x0000001d001d7308 */ /* 0x000ee20000000800 */
[----:B-1----:R-:W-:-:S05]  /*8030*/  FADD.FTZ R96, R183, R96 ;  /* 0x00000060b7607221 */ /* 0x002fca0000010000 */
[----:B------:R-:W-:Y:S02]  /*8040*/  HMMA.16816.F32 R140, R4, R8, R140 ;  /* 0x00000008048c723c */ /* 0x000fe4000000188c */
[----:B------:R-:W1:Y:S01]  /*8050*/  MUFU.EX2 R28, R28 ;  /* 0x0000001c001c7308 */ /* 0x000e620000000800 */
[----:B-----5:R-:W-:-:S05]  /*8060*/  FADD.FTZ R96, R214, R96 ;  /* 0x00000060d6607221 */ /* 0x020fca0000010000 */
[----:B------:R-:W-:Y:S02]  /*8070*/  HMMA.16816.F32 R136, R4, R10, R136 ;  /* 0x0000000a0488723c */ /* 0x000fe40000001888 */
[----:B------:R-:W5:Y:S01]  /*8080*/  MUFU.EX2 R27, R27 ;  /* 0x0000001b001b7308 */ /* 0x000f620000000800 */
[----:B---3--:R-:W-:-:S04]  /*8090*/  FADD.FTZ R90, R29, R90 ;  /* 0x0000005a1d5a7221 */ /* 0x008fc80000010000 */
[----:B------:R-:W-:Y:S02]  /*80a0*/  F2FP.PACK_AB R4, R56, R57 ;  /* 0x000000393804723e */ /* 0x000fe400000000ff */
[----:B------:R-:W-:Y:S01]  /*80b0*/  F2FP.PACK_AB R5, R32, R33 ;  /* 0x000000212005723e */ /* 0x000fe200000000ff */
[----:B------:R-:W3:Y:S01]  /*80c0*/  MUFU.EX2 R26, R26 ;  /* 0x0000001a001a7308 */ /* 0x000ee20000000800 */
[----:B------:R-:W-:Y:S01]  /*80d0*/  F2FP.PACK_AB R6, R54, R55 ;  /* 0x000000373606723e */ /* 0x000fe200000000ff */
[----:B-1----:R-:W-:Y:S01]  /*80e0*/  FADD.FTZ R90, R28, R90 ;  /* 0x0000005a1c5a7221 */ /* 0x002fe20000010000 */
[----:B------:R-:W-:-:S05]  /*80f0*/  F2FP.PACK_AB R7, R30, R31 ;  /* 0x0000001f1e07723e */ /* 0x000fca00000000ff */
[----:B------:R-:W1:Y:S01]  /*8100*/  MUFU.EX2 R220, R220 ;  /* 0x000000dc00dc7308 */ /* 0x000e620000000800 */
[----:B-----5:R-:W-:Y:S01]  /*8110*/  FADD.FTZ R90, R27, R90 ;  /* 0x0000005a1b5a7221 */ /* 0x020fe20000010000 */
[C---:B------:R-:W-:Y:S06]  /*8120*/  HMMA.16816.F32 R160, R4.reuse, R12, R160 ;  /* 0x0000000c04a0723c */ /* 0x040fec00000018a0 */
[----:B------:R-:W5:Y:S01]  /*8130*/  MUFU.EX2 R219, R219 ;  /* 0x000000db00db7308 */ /* 0x000f620000000800 */
[----:B---3--:R-:W-:Y:S01]  /*8140*/  FADD.FTZ R90, R26, R90 ;  /* 0x0000005a1a5a7221 */ /* 0x008fe20000010000 */
[C---:B------:R-:W-:Y:S01]  /*8150*/  HMMA.16816.F32 R148, R4.reuse, R14, R148 ;  /* 0x0000000e0494723c */ /* 0x040fe20000001894 */
[----:B------:R-:W3:Y:S05]  /*8160*/  LDSM.16.MT88.4 R12, [R192+0x5400] ;  /* 0x00540000c00c783b */ /* 0x000eea0000004200 */
[----:B------:R-:W2:Y:S01]  /*8170*/  MUFU.EX2 R217, R217 ;  /* 0x000000d900d97308 */ /* 0x000ea20000000800 */
[----:B-1----:R-:W-:Y:S01]  /*8180*/  FADD.FTZ R87, R220, R87 ;  /* 0x00000057dc577221 */ /* 0x002fe20000010000 */
[C---:B------:R-:W-:Y:S06]  /*8190*/  HMMA.16816.F32 R144, R4.reuse, R8, R144 ;  /* 0x000000080490723c */ /* 0x040fec0000001890 */
[----:B------:R-:W1:Y:S01]  /*81a0*/  MUFU.EX2 R218, R218 ;  /* 0x000000da00da7308 */ /* 0x000e620000000800 */
[----:B-----5:R-:W-:Y:S01]  /*81b0*/  FADD.FTZ R87, R219, R87 ;  /* 0x00000057db577221 */ /* 0x020fe20000010000 */
[----:B------:R-:W-:Y:S01]  /*81c0*/  HMMA.16816.F32 R132, R4, R10, R132 ;  /* 0x0000000a0484723c */ /* 0x000fe20000001884 */
[----:B------:R-:W5:Y:S05]  /*81d0*/  LDSM.16.MT88.4 R8, [R191+0x5400] ;  /* 0x00540000bf08783b */ /* 0x000f6a0000004200 */
[----:B------:R-:W3:Y:S01]  /*81e0*/  MUFU.EX2 R215, R215 ;  /* 0x000000d700d77308 */ /* 0x000ee20000000800 */
[----:B------:R-:W-:Y:S01]  /*81f0*/  F2FP.PACK_AB R4, R171, R169 ;  /* 0x000000a9ab04723e */ /* 0x000fe200000000ff */
[----:B--2---:R-:W-:Y:S01]  /*8200*/  FADD.FTZ R87, R217, R87 ;  /* 0x00000057d9577221 */ /* 0x004fe20000010000 */
[----:B------:R-:W-:-:S02]  /*8210*/  F2FP.PACK_AB R5, R180, R181 ;  /* 0x000000b5b405723e */ /* 0x000fc400000000ff */
[----:B------:R-:W-:Y:S02]  /*8220*/  F2FP.PACK_AB R6, R176, R173 ;  /* 0x000000adb006723e */ /* 0x000fe400000000ff */
[----:B------:R-:W-:Y:S01]  /*8230*/  F2FP.PACK_AB R7, R214, R183 ;  /* 0x000000b7d607723e */ /* 0x000fe200000000ff */
[----:B------:R-:W2:Y:S01]  /*8240*/  MUFU.EX2 R209, R209 ;  /* 0x000000d100d17308 */ /* 0x000ea20000000800 */
[----:B-1----:R-:W-:-:S05]  /*8250*/  FADD.FTZ R87, R218, R87 ;  /* 0x00000057da577221 */ /* 0x002fca0000010000 */
[----:B----4-:R-:W-:Y:S02]  /*8260*/  HMMA.16816.F32 R156, R4, R20, R156 ;  /* 0x00000014049c723c */ /* 0x010fe4000000189c */
[----:B------:R-:W1:Y:S01]  /*8270*/  MUFU.EX2 R182, R182 ;  /* 0x000000b600b67308 */ /* 0x000e620000000800 */
[----:B---3--:R-:W-:-:S05]  /*8280*/  FADD.FTZ R96, R215, R96 ;  /* 0x00000060d7607221 */ /* 0x008fca0000010000 */
[----:B------:R-:W-:Y:S02]  /*8290*/  HMMA.16816.F32 R152, R4, R22, R152 ;  /* 0x000000160498723c */ /* 0x000fe40000001898 */
[----:B------:R-:W3:Y:S01]  /*82a0*/  MUFU.EX2 R178, R178 ;  /* 0x000000b200b27308 */ /* 0x000ee20000000800 */
[----:B--2---:R-:W-:-:S05]  /*82b0*/  FADD.FTZ R96, R209, R96 ;  /* 0x00000060d1607221 */ /* 0x004fca0000010000 */
[----:B------:R-:W-:Y:S02]  /*82c0*/  HMMA.16816.F32 R140, R4, R16, R140 ;  /* 0x00000010048c723c */ /* 0x000fe4000000188c */
[----:B------:R-:W2:Y:S01]  /*82d0*/  MUFU.EX2 R47, R47 ;  /* 0x0000002f002f7308 */ /* 0x000ea20000000800 */
[----:B-1----:R-:W-:-:S05]  /*82e0*/  FADD.FTZ R96, R182, R96 ;  /* 0x00000060b6607221 */ /* 0x002fca0000010000 */
[----:B------:R-:W-:Y:S02]  /*82f0*/  HMMA.16816.F32 R136, R4, R18, R136 ;  /* 0x000000120488723c */ /* 0x000fe40000001888 */
[----:B------:R-:W1:Y:S01]  /*8300*/  MUFU.EX2 R46, R46 ;  /* 0x0000002e002e7308 */ /* 0x000e620000000800 */
[----:B---3--:R-:W-:-:S04]  /*8310*/  FADD.FTZ R96, R178, R96 ;  /* 0x00000060b2607221 */ /* 0x008fc80000010000 */
[----:B------:R-:W-:Y:S02]  /*8320*/  F2FP.PACK_AB R4, R52, R53 ;  /* 0x000000353404723e */ /* 0x000fe400000000ff */
[----:B------:R-:W-:Y:S01]  /*8330*/  F2FP.PACK_AB R5, R28, R29 ;  /* 0x0000001d1c05723e */ /* 0x000fe200000000ff */
[----:B------:R-:W3:Y:S01]  /*8340*/  MUFU.EX2 R25, R25 ;  /* 0x0000001900197308 */ /* 0x000ee20000000800 */
[----:B------:R-:W-:Y:S01]  /*8350*/  F2FP.PACK_AB R6, R50, R51 ;  /* 0x000000333206723e */ /* 0x000fe200000000ff */
[----:B--2---:R-:W-:Y:S01]  /*8360*/  FADD.FTZ R93, R47, R93 ;  /* 0x0000005d2f5d7221 */ /* 0x004fe20000010000 */
[----:B------:R-:W-:-:S05]  /*8370*/  F2FP.PACK_AB R7, R26, R27 ;  /* 0x0000001b1a07723e */ /* 0x000fca00000000ff */
[----:B------:R-:W2:Y:S01]  /*8380*/  MUFU.EX2 R24, R24 ;  /* 0x0000001800187308 */ /* 0x000ea20000000800 */
[----:B-1----:R-:W-:Y:S01]  /*8390*/  FADD.FTZ R93, R46, R93 ;  /* 0x0000005d2e5d7221 */ /* 0x002fe20000010000 */
[C---:B------:R-:W-:Y:S06]  /*83a0*/  HMMA.16816.F32 R160, R4.reuse, R20, R160 ;  /* 0x0000001404a0723c */ /* 0x040fec00000018a0 */
[----:B------:R-:W1:Y:S01]  /*83b0*/  MUFU.EX2 R65, R65 ;  /* 0x0000004100417308 */ /* 0x000e620000000800 */
[----:B---3--:R-:W-:Y:S01]  /*83c0*/  FADD.FTZ R90, R25, R90 ;  /* 0x0000005a195a7221 */ /* 0x008fe20000010000 */
[C---:B------:R-:W-:Y:S01]  /*83d0*/  HMMA.16816.F32 R148, R4.reuse, R22, R148 ;  /* 0x000000160494723c */ /* 0x040fe20000001894 */
[----:B------:R-:W3:Y:S05]  /*83e0*/  LDSM.16.MT88.4 R20, [R192+0x5800] ;  /* 0x00580000c014783b */ /* 0x000eea0000004200 */
[----:B------:R-:W4:Y:S01]  /*83f0*/  MUFU.EX2 R112, R112 ;  /* 0x0000007000707308 */ /* 0x000f220000000800 */
        /* <DEDUP_REMOVED lines=8> */
[----:B----4-:R-:W-:Y:S01]  /*8480*/  FADD.FTZ R90, R112, R90 ;  /* 0x0000005a705a7221 */ /* 0x010fe20000010000 */
[----:B------:R-:W-:-:S02]  /*8490*/  F2FP.PACK_AB R5, R209, R215 ;  /* 0x000000d7d105723e */ /* 0x000fc400000000ff */
[----:B------:R-:W-:Y:S02]  /*84a0*/  F2FP.PACK_AB R6, R218, R217 ;  /* 0x000000d9da06723e */ /* 0x000fe400000000ff */
[----:B------:R-:W-:Y:S01]  /*84b0*/  F2FP.PACK_AB R7, R178, R182 ;  /* 0x000000b6b207723e */ /* 0x000fe200000000ff */
[----:B------:R-:W4:Y:S01]  /*84c0*/  MUFU.EX2 R174, R174 ;  /* 0x000000ae00ae7308 */ /* 0x000f220000000800 */
[----:B--2---:R-:W-:-:S05]  /*84d0*/  FADD.FTZ R87, R177, R87 ;  /* 0x00000057b1577221 */ /* 0x004fca0000010000 */
[----:B------:R-:W-:Y:S02]  /*84e0*/  HMMA.16816.F32 R156, R4, R12, R156 ;  /* 0x0000000c049c723c */ /* 0x000fe4000000189c */
[----:B------:R-:W2:Y:S01]  /*84f0*/  MUFU.EX2 R172, R172 ;  /* 0x000000ac00ac7308 */ /* 0x000ea20000000800 */
[----:B-----5:R-:W-:-:S05]  /*8500*/  FADD.FTZ R87, R175, R87 ;  /* 0x00000057af577221 */ /* 0x020fca0000010000 */
[----:B------:R-:W-:Y:S02]  /*8510*/  HMMA.16816.F32 R152, R4, R14, R152 ;  /* 0x0000000e0498723c */ /* 0x000fe40000001898 */
[----:B------:R-:W5:Y:S01]  /*8520*/  MUFU.EX2 R170, R170 ;  /* 0x000000aa00aa7308 */ /* 0x000f620000000800 */
[----:B----4-:R-:W-:-:S05]  /*8530*/  FADD.FTZ R87, R174, R87 ;  /* 0x00000057ae577221 */ /* 0x010fca0000010000 */
[----:B------:R-:W-:Y:S02]  /*8540*/  HMMA.16816.F32 R140, R4, R8, R140 ;  /* 0x00000008048c723c */ /* 0x000fe4000000188c */
[----:B------:R-:W4:Y:S01]  /*8550*/  MUFU.EX2 R168, R168 ;  /* 0x000000a800a87308 */ /* 0x000f220000000800 */
        /* <DEDUP_REMOVED lines=8> */
[----:B----4-:R-:W-:Y:S01]  /*85e0*/  FADD.FTZ R96, R168, R96 ;  /* 0x00000060a8607221 */ /* 0x010fe20000010000 */
[----:B------:R-:W-:-:S05]  /*85f0*/  F2FP.PACK_AB R7, R112, R65 ;  /* 0x000000417007723e */ /* 0x000fca00000000ff */
[----:B------:R-:W4:Y:S01]  /*8600*/  MUFU.EX2 R45, R45 ;  /* 0x0000002d002d7308 */ /* 0x000f220000000800 */
[----:B--2---:R-:W-:Y:S01]  /*8610*/  FADD.FTZ R96, R166, R96 ;  /* 0x00000060a6607221 */ /* 0x004fe20000010000 */
[C---:B------:R-:W-:Y:S06]  /*8620*/  HMMA.16816.F32 R160, R4.reuse, R12, R160 ;  /* 0x0000000c04a0723c */ /* 0x040fec00000018a0 */
[----:B------:R-:W2:Y:S01]  /*8630*/  MUFU.EX2 R44, R44 ;  /* 0x0000002c002c7308 */ /* 0x000ea20000000800 */
[----:B-----5:R-:W-:Y:S01]  /*8640*/  FADD.FTZ R96, R164, R96 ;  /* 0x00000060a4607221 */ /* 0x020fe20000010000 */
[C---:B------:R-:W-:Y:S06]  /*8650*/  HMMA.16816.F32 R144, R4.reuse, R8, R144 ;  /* 0x000000080490723c */ /* 0x040fec0000001890 */
[----:B------:R-:W5:Y:S01]  /*8660*/  MUFU.EX2 R43, R43 ;  /* 0x0000002b002b7308 */ /* 0x000f620000000800 */
[----:B----4-:R-:W-:Y:S01]  /*8670*/  FADD.FTZ R93, R45, R93 ;  /* 0x0000005d2d5d7221 */ /* 0x010fe20000010000 */
[C---:B------:R-:W-:Y:S01]  /*8680*/  HMMA.16816.F32 R148, R4.reuse, R14, R148 ;  /* 0x0000000e0494723c */ /* 0x040fe20000001894 */
[----:B------:R-:W4:Y:S05]  /*8690*/  LDSM.16.MT88.4 R12, [R192+0x5c00] ;  /* 0x005c0000c00c783b */ /* 0x000f2a0000004200 */
[----:B------:R-:W1:Y:S01]  /*86a0*/  MUFU.EX2 R42, R42 ;  /* 0x0000002a002a7308 */ /* 0x000e620000000800 */
[----:B--2---:R-:W-:Y:S01]  /*86b0*/  FADD.FTZ R93, R44, R93 ;  /* 0x0000005d2c5d7221 */ /* 0x004fe20000010000 */
[----:B------:R-:W-:Y:S01]  /*86c0*/  HMMA.16816.F32 R132, R4, R10, R132 ;  /* 0x0000000a0484723c */ /* 0x000fe20000001884 */
[----:B------:R-:W2:Y:S05]  /*86d0*/  LDSM.16.MT88.4 R8, [R191+0x5c00] ;  /* 0x005c0000bf08783b */ /* 0x000eaa0000004200 */
[----:B------:R-:W3:Y:S01]  /*86e0*/  MUFU.EX2 R167, R167 ;  /* 0x000000a700a77308 */ /* 0x000ee20000000800 */
[----:B------:R-:W-:Y:S01]  /*86f0*/  F2FP.PACK_AB R4, R175, R177 ;  /* 0x000000b1af04723e */ /* 0x000fe200000000ff */
[----:B-----5:R-:W-:Y:S01]  /*8700*/  FADD.FTZ R93, R43, R93 ;  /* 0x0000005d2b5d7221 */ /* 0x020fe20000010000 */
[----:B------:R-:W-:-:S02]  /*8710*/  F2FP.PACK_AB R5, R168, R170 ;  /* 0x000000aaa805723e */ /* 0x000fc400000000ff */
[----:B------:R-:W-:Y:S02]  /*8720*/  F2FP.PACK_AB R6, R172, R174 ;  /* 0x000000aeac06723e */ /* 0x000fe400000000ff */
[----:B------:R-:W-:Y:S01]  /*8730*/  F2FP.PACK_AB R7, R164, R166 ;  /* 0x000000a6a407723e */ /* 0x000fe200000000ff */
[----:B------:R-:W5:Y:S01]  /*8740*/  MUFU.EX2 R216, R216 ;  /* 0x000000d800d87308 */ /* 0x000f620000000800 */
[----:B-1----:R-:W-:-:S05]  /*8750*/  FADD.FTZ R93, R42, R93 ;  /* 0x0000005d2a5d7221 */ /* 0x002fca0000010000 */
[----:B---3--:R-:W-:Y:S02]  /*8760*/  HMMA.16816.F32 R156, R4, R20, R156 ;  /* 0x00000014049c723c */ /* 0x008fe4000000189c */
[----:B------:R-:W1:Y:S01]  /*8770*/  MUFU.EX2 R179, R179 ;  /* 0x000000b300b37308 */ /* 0x000e620000000800 */
[----:B------:R-:W-:-:S05]  /*8780*/  FADD.FTZ R90, R167, R90 ;  /* 0x0000005aa75a7221 */ /* 0x000fca0000010000 */
[----:B------:R-:W-:Y:S02]  /*8790*/  HMMA.16816.F32 R152, R4, R22, R152 ;  /* 0x000000160498723c */ /* 0x000fe40000001898 */
[----:B------:R-:W3:Y:S01]  /*87a0*/  MUFU.EX2 R129, R129 ;  /* 0x0000008100817308 */ /* 0x000ee20000000800 */
[----:B-----5:R-:W-:-:S05]  /*87b0*/  FADD.FTZ R90, R216, R90 ;  /* 0x0000005ad85a7221 */ /* 0x020fca0000010000 */
[----:B------:R-:W-:Y:S02]  /*87c0*/  HMMA.16816.F32 R140, R4, R16, R140 ;  /* 0x00000010048c723c */ /* 0x000fe4000000188c */
[----:B------:R-:W5:Y:S01]  /*87d0*/  MUFU.EX2 R130, R130 ;  /* 0x0000008200827308 */ /* 0x000f620000000800 */
        /* <DEDUP_REMOVED lines=8> */
[----:B-----5:R-:W-:Y:S01]  /*8860*/  FADD.FTZ R87, R130, R87 ;  /* 0x0000005782577221 */ /* 0x020fe20000010000 */
[----:B------:R-:W-:-:S05]  /*8870*/  F2FP.PACK_AB R7, R129, R179 ;  /* 0x000000b38107723e */ /* 0x000fca00000000ff */
[----:B------:R-:W5:Y:S01]  /*8880*/  MUFU.EX2 R118, R118 ;  /* 0x0000007600767308 */ /* 0x000f620000000800 */
[----:B-1----:R-:W-:Y:S01]  /*8890*/  FADD.FTZ R87, R122, R87 ;  /* 0x000000577a577221 */ /* 0x002fe20000010000 */
[C---:B------:R-:W-:Y:S06]  /*88a0*/  HMMA.16816.F32 R160, R4.reuse, R20, R160 ;  /* 0x0000001404a0723c */ /* 0x040fec00000018a0 */
[----:B------:R-:W1:Y:S01]  /*88b0*/  MUFU.EX2 R116, R116 ;  /* 0x0000007400747308 */ /* 0x000e620000000800 */
[--C-:B------:R-:W-:Y:S01]  /*88c0*/  FFMA.FTZ R20, R111, c[0x0][0x23c], -R109.reuse ;  /* 0x00008f006f147a23 */ /* 0x100fe2000001086d */
[----:B------:R-:W-:Y:S01]  /*88d0*/  HMMA.16816.F32 R144, R4, R16, R144 ;  /* 0x000000100490723c */ /* 0x000fe20000001890 */
[----:B------:R-:W-:-:S02]  /*88e0*/  FFMA.FTZ R21, R108, c[0x0][0x23c], -R109 ;  /* 0x00008f006c157a23 */ /* 0x000fc4000001086d */
[----:B---3--:R-:W-:-:S03]  /*88f0*/  FADD.FTZ R87, R121, R87 ;  /* 0x0000005779577221 */ /* 0x008fc60000010000 */
[----:B------:R-:W3:Y:S01]  /*8900*/  MUFU.EX2 R113, R113 ;  /* 0x0000007100717308 */ /* 0x000ee20000000800 */
[--C-:B------:R-:W-:Y:S01]  /*8910*/  FFMA.FTZ R16, R105, c[0x0][0x23c], -R101.reuse ;  /* 0x00008f0069107a23 */ /* 0x100fe20000010865 */
[----:B------:R-:W-:Y:S01]  /*8920*/  HMMA.16816.F32 R132, R4, R18, R132 ;  /* 0x000000120484723c */ /* 0x000fe20000001884 */
[----:B------:R-:W-:Y:S02]  /*8930*/  FFMA.FTZ R17, R106, c[0x0][0x23c], -R101 ;  /* 0x00008f006a117a23 */ /* 0x000fe40000010865 */
[----:B-----5:R-:W-:-:S03]  /*8940*/  FADD.FTZ R216, R118, R87 ;  /* 0x0000005776d87221 */ /* 0x020fc60000010000 */
[----:B------:R-:W5:Y:S01]  /*8950*/  MUFU.EX2 R20, R20 ;  /* 0x0000001400147308 */ /* 0x000f620000000800 */
[--C-:B------:R-:W-:Y:S01]  /*8960*/  FFMA.FTZ R18, R102, c[0x0][0x23c], -R101.reuse ;  /* 0x00008f0066127a23 */ /* 0x100fe20000010865 */
[----:B------:R-:W-:Y:S01]  /*8970*/  HMMA.16816.F32 R148, R4, R22, R148 ;  /* 0x000000160494723c */ /* 0x000fe20000001894 */
[----:B------:R-:W-:Y:S02]  /*8980*/  FFMA.FTZ R19, R100, c[0x0][0x23c], -R101 ;  /* 0x00008f0064137a23 */ /* 0x000fe40000010865 */
[----:B-1----:R-:W-:-:S03]  /*8990*/  FADD.FTZ R96, R116, R96 ;  /* 0x0000006074607221 */ /* 0x002fc60000010000 */
[----:B------:R-:W1:Y:S01]  /*89a0*/  MUFU.EX2 R21, R21 ;  /* 0x0000001500157308 */ /* 0x000e620000000800 */
[----:B------:R-:W-:Y:S01]  /*89b0*/  F2FP.PACK_AB R4, R122, R130 ;  /* 0x000000827a04723e */ /* 0x000fe200000000ff */
[C---:B---3--:R-:W-:Y:S01]  /*89c0*/  FADD.FTZ R96, R113.reuse, R96 ;  /* 0x0000006071607221 */ /* 0x048fe20000010000 */
[----:B------:R-:W-:Y:S02]  /*89d0*/  F2FP.PACK_AB R5, R113, R116 ;  /* 0x000000747105723e */ /* 0x000fe400000000ff */
[----:B------:R-:W-:-:S03]  /*89e0*/  F2FP.PACK_AB R6, R118, R121 ;  /* 0x000000797606723e */ /* 0x000fc600000000ff */
[----:B------:R-:W3:Y:S01]  /*89f0*/  MUFU.EX2 R41, R41 ;  /* 0x0000002900297308 */ /* 0x000ee20000000800 */
[----:B-----5:R-:W-:-:S07]  /*8a00*/  FADD.FTZ R96, R20, R96 ;  /* 0x0000006014607221 */ /* 0x020fce0000010000 */
[----:B------:R-:W5:Y:S01]  /*8a10*/  MUFU.EX2 R16, R16 ;  /* 0x0000001000107308 */ /* 0x000f620000000800 */
[C---:B-1----:R-:W-:Y:S01]  /*8a20*/  F2FP.PACK_AB R7, R21.reuse, R20 ;  /* 0x000000141507723e */ /* 0x042fe200000000ff */
[----:B------:R-:W-:-:S06]  /*8a30*/  FADD.FTZ R209, R21, R96 ;  /* 0x0000006015d17221 */ /* 0x000fcc0000010000 */
[----:B------:R-:W1:Y:S01]  /*8a40*/  MUFU.EX2 R40, R40 ;  /* 0x0000002800287308 */ /* 0x000e620000000800 */
[----:B---3--:R-:W-:Y:S01]  /*8a50*/  FADD.FTZ R93, R41, R93 ;  /* 0x0000005d295d7221 */ /* 0x008fe20000010000 */
[C---:B----4-:R-:W-:Y:S06]  /*8a60*/  HMMA.16816.F32 R156, R4.reuse, R12, R156 ;  /* 0x0000000c049c723c */ /* 0x050fec000000189c */
[----:B------:R-:W3:Y:S01]  /*8a70*/  MUFU.EX2 R39, R39 ;  /* 0x0000002700277308 */ /* 0x000ee20000000800 */
[----:B-----5:R-:W-:Y:S01]  /*8a80*/  FADD.FTZ R90, R16, R90 ;  /* 0x0000005a105a7221 */ /* 0x020fe20000010000 */
[C---:B------:R-:W-:Y:S06]  /*8a90*/  HMMA.16816.F32 R152, R4.reuse, R14, R152 ;  /* 0x0000000e0498723c */ /* 0x040fec0000001898 */
[----:B------:R-:W4:Y:S01]  /*8aa0*/  MUFU.EX2 R38, R38 ;  /* 0x0000002600267308 */ /* 0x000f220000000800 */
[C---:B-1----:R-:W-:Y:S01]  /*8ab0*/  FADD.FTZ R93, R40.reuse, R93 ;  /* 0x0000005d285d7221 */ /* 0x042fe20000010000 */
[C---:B--2---:R-:W-:Y:S06]  /*8ac0*/  HMMA.16816.F32 R140, R4.reuse, R8, R140 ;  /* 0x00000008048c723c */ /* 0x044fec000000188c */
        /* <DEDUP_REMOVED lines=50> */
[C---:B------:R-:W-:Y:S01]  /*8df0*/  @!P1 LEA R4, P0, R10.reuse, c[0x0][0x170], 0x1 ;  /* 0x00005c000a049a11 */ /* 0x040fe200078008ff */
[----:B------:R-:W-:Y:S01]  /*8e00*/  @P1 STS.64 [R198+0x4008], RZ ;  /* 0x004008ffc6001388 */ /* 0x000fe20000000a00 */
[C---:B------:R-:W-:Y:S02]  /*8e10*/  ISETP.GE.AND P2, PT, R65.reuse, R205, PT ;  /* 0x000000cd4100720c */ /* 0x040fe40003f46270 */
[----:B------:R-:W-:Y:S01]  /*8e20*/  @!P1 LEA.HI.X R5, R10, c[0x0][0x174], R5, 0x1, P0 ;  /* 0x00005d000a059a11 */ /* 0x000fe200000f0c05 */
[----:B------:R-:W-:Y:S01]  /*8e30*/  @!PT LDS RZ, [RZ] ;  /* 0x00000000fffff984 */ /* 0x000fe20000000800 */
[----:B------:R-:W-:Y:S01]  /*8e40*/  @!PT LDS RZ, [RZ] ;  /* 0x00000000fffff984 */ /* 0x000fe20000000800 */
[----:B------:R-:W-:Y:S01]  /*8e50*/  @!PT LDS RZ, [RZ] ;  /* 0x00000000fffff984 */ /* 0x000fe20000000800 */
[----:B------:R1:W-:Y:S01]  /*8e60*/  @!P1 LDGSTS.E.BYPASS.LTC128B.128 [R198+0x4000], [R16.64] ;  /* 0x0400000010c69fae */ /* 0x0003e2000b901d50 */
[C---:B------:R-:W-:Y:S02]  /*8e70*/  ISETP.GE.AND P0, PT, R65.reuse, R207, PT ;  /* 0x000000cf4100720c */ /* 0x040fe40003f06270 */
[C---:B------:R-:W-:Y:S01]  /*8e80*/  ISETP.LT.OR P2, PT, R65.reuse, R206, P2 ;  /* 0x000000ce4100720c */ /* 0x040fe20001741670 */
[----:B------:R-:W-:Y:S01]  /*8e90*/  @P1 STS.128 [R198+0x4800], RZ ;  /* 0x004800ffc6001388 */ /* 0x000fe20000000c00 */
[----:B------:R-:W-:-:S02]  /*8ea0*/  ISETP.LT.OR P0, PT, R65, R208, P0 ;  /* 0x000000d04100720c */ /* 0x000fc40000701670 */
        /* <DEDUP_REMOVED lines=16> */
[----:B------:R-:W1:Y:S04]  /*8fb0*/  LDSM.16.M88.4 R20, [R196+0x1000] ;  /* 0x00100000c414783b */ /* 0x000e680000000200 */
[----:B------:R-:W4:Y:S04]  /*8fc0*/  LDSM.16.M88.4 R24, [R196] ;  /* 0x00000000c418783b */ /* 0x000f280000000200 */
[----:B------:R-:W-:Y:S04]  /*8fd0*/  LDSM.16.M88.4 R48, [R193] ;  /* 0x00000000c130783b */ /* 0x000fe80000000200 */
[----:B--2---:R-:W2:Y:S04]  /*8fe0*/  LDSM.16.M88.4 R12, [R194+0x1000] ;  /* 0x00100000c20c783b */ /* 0x004ea80000000200 */
[----:B------:R-:W-:Y:S04]  /*8ff0*/  LDSM.16.M88.4 R8, [R195+0x2400] ;  /* 0x00240000c308783b */ /* 0x000fe80000000200 */
[----:B---3--:R-:W3:Y:S04]  /*9000*/  LDSM.16.M88.4 R4, [R194] ;  /* 0x00000000c204783b */ /* 0x008ee80000000200 */
[----:B------:R-:W5:Y:S04]  /*9010*/  LDSM.16.M88.4 R44, [R190] ;  /* 0x00000000be2c783b */ /* 0x000f680000000200 */
[----:B------:R-:W0:Y:S01]  /*9020*/  LDGDEPBAR ;  /* 0x00000000000079af */ /* 0x000e220000000000 */
[-C--:B-1----:R-:W-:Y:S08]  /*9030*/  HMMA.16816.F32 R16, R20, R28.reuse, RZ ;  /* 0x0000001c1410723c */ /* 0x082ff000000018ff */
[----:B----4-:R-:W-:Y:S08]  /*9040*/  HMMA.16816.F32 R40, R24, R28, RZ ;  /* 0x0000001c1828723c */ /* 0x010ff000000018ff */
[-C--:B------:R-:W-:Y:S08]  /*9050*/  HMMA.16816.F32 R32, R20, R30.reuse, RZ ;  /* 0x0000001e1420723c */ /* 0x080ff000000018ff */
[----:B------:R-:W-:Y:S08]  /*9060*/  HMMA.16816.F32 R28, R24, R30, RZ ;  /* 0x0000001e181c723c */ /* 0x000ff000000018ff */
[-C--:B--2---:R-:W-:Y:S08]  /*9070*/  HMMA.16816.F32 R16, R12, R48.reuse, R16 ;  /* 0x000000300c10723c */ /* 0x084ff00000001810 */
[C---:B---3--:R-:W-:Y:S08]  /*9080*/  HMMA.16816.F32 R40, R4.reuse, R48, R40 ;  /* 0x000000300428723c */ /* 0x048ff00000001828 */
[-C--:B------:R-:W-:Y:S08]  /*9090*/  HMMA.16816.F32 R28, R4, R50.reuse, R28 ;  /* 0x00000032041c723c */ /* 0x080ff0000000181c */
[----:B------:R-:W-:Y:S01]  /*90a0*/  FMUL.FTZ R16, R16, c[0x0][0x2ec] ;  /* 0x0000bb0010107a20 */ /* 0x000fe20000410000 */
[----:B------:R-:W-:Y:S01]  /*90b0*/  HMMA.16816.F32 R32, R12, R50, R32 ;  /* 0x000000320c20723c */ /* 0x000fe20000001820 */
[----:B------:R-:W-:Y:S01]  /*90c0*/  FMUL.FTZ R17, R17, c[0x0][0x2ec] ;  /* 0x0000bb0011117a20 */ /* 0x000fe20000410000 */
[----:B------:R-:W-:Y:S01]  /*90d0*/  LDSM.16.M88.4 R48, [R189] ;  /* 0x00000000bd30783b */ /* 0x000fe20000000200 */
[----:B------:R-:W-:Y:S01]  /*90e0*/  FMUL.FTZ R18, R18, c[0x0][0x2ec] ;  /* 0x0000bb0012127a20 */ /* 0x000fe20000410000 */
[----:B------:R-:W-:Y:S01]  /*90f0*/  MUFU.TANH R104, R16 ;  /* 0x0000001000687308 */ /* 0x000fe20000002400 */
[----:B------:R-:W-:-:S02]  /*9100*/  FMUL.FTZ R19, R19, c[0x0][0x2ec] ;  /* 0x0000bb0013137a20 */ /* 0x000fc40000410000 */
[----:B------:R-:W-:Y:S02]  /*9110*/  FMUL.FTZ R40, R40, c[0x0][0x2ec] ;  /* 0x0000bb0028287a20 */ /* 0x000fe40000410000 */
[----:B------:R-:W-:Y:S02]  /*9120*/  FMUL.FTZ R41, R41, c[0x0][0x2ec] ;  /* 0x0000bb0029297a20 */ /* 0x000fe40000410000 */
[----:B------:R-:W-:Y:S01]  /*9130*/  FMUL.FTZ R42, R42, c[0x0][0x2ec] ;  /* 0x0000bb002a2a7a20 */ /* 0x000fe20000410000 */
[----:B------:R-:W-:Y:S01]  /*9140*/  MUFU.TANH R56, R17 ;  /* 0x0000001100387308 */ /* 0x000fe20000002400 */
[----:B------:R-:W-:Y:S02]  /*9150*/  FMUL.FTZ R43, R43, c[0x0][0x2ec] ;  /* 0x0000bb002b2b7a20 */ /* 0x000fe40000410000 */
[----:B------:R-:W-:Y:S02]  /*9160*/  FMUL.FTZ R28, R28, c[0x0][0x2ec] ;  /* 0x0000bb001c1c7a20 */ /* 0x000fe40000410000 */
[----:B------:R-:W-:-:S02]  /*9170*/  FMUL.FTZ R30, R30, c[0x0][0x2ec] ;  /* 0x0000bb001e1e7a20 */ /* 0x000fc40000410000 */
[----:B------:R-:W-:Y:S01]  /*9180*/  FMUL.FTZ R29, R29, c[0x0][0x2ec] ;  /* 0x0000bb001d1d7a20 */ /* 0x000fe20000410000 */
[----:B------:R-:W-:Y:S01]  /*9190*/  MUFU.TANH R116, R18 ;  /* 0x0000001200747308 */ /* 0x000fe20000002400 */
[----:B------:R-:W-:-:S03]  /*91a0*/  FMUL.FTZ R31, R31, c[0x0][0x2ec] ;  /* 0x0000bb001f1f7a20 */ /* 0x000fc60000410000 */
[----:B------:R-:W-:Y:S02]  /*91b0*/  FMUL.FTZ R32, R32, c[0x0][0x2ec] ;  /* 0x0000bb0020207a20 */ /* 0x000fe40000410000 */
[----:B------:R-:W-:Y:S02]  /*91c0*/  FMUL.FTZ R34, R34, c[0x0][0x2ec] ;  /* 0x0000bb0022227a20 */ /* 0x000fe40000410000 */
[----:B------:R1:W-:Y:S01]  /*91d0*/  MUFU.TANH R115, R19 ;  /* 0x0000001300737308 */ /* 0x0003e20000002400 */
[----:B------:R-:W-:Y:S02]  /*91e0*/  FMUL.FTZ R33, R33, c[0x0][0x2ec] ;  /* 0x0000bb0021217a20 */ /* 0x000fe40000410000 */
[----:B------:R-:W-:-:S05]  /*91f0*/  FMUL.FTZ R35, R35, c[0x0][0x2ec] ;  /* 0x0000bb0023237a20 */ /* 0x000fca0000410000 */
[----:B------:R-:W2:Y:S01]  /*9200*/  MUFU.TANH R67, R40 ;  /* 0x0000002800437308 */ /* 0x000ea20000002400 */
[----:B-1----:R-:W-:Y:S07]  /*9210*/  HMMA.16816.F32 R16, R20, R8, RZ ;  /* 0x000000081410723c */ /* 0x002fee00000018ff */
[----:B------:R-:W-:Y:S01]  /*9220*/  MUFU.TANH R64, R41 ;  /* 0x0000002900407308 */ /* 0x000fe20000002400 */
[----:B--2---:R-:W-:-:S07]  /*9230*/  FSEL R67, R67, -INF , !P0 ;  /* 0xff80000043437808 */ /* 0x004fce0004000000 */
[----:B------:R-:W1:Y:S01]  /*9240*/  MUFU.TANH R58, R42 ;  /* 0x0000002a003a7308 */ /* 0x000e620000002400 */
[----:B------:R-:W-:-:S04]  /*9250*/  ISETP.GE.AND P0, PT, R65, R203, PT ;  /* 0x000000cb4100720c */ /* 0x000fc80003f06270 */
[----:B------:R-:W-:-:S03]  /*9260*/  ISETP.LT.OR P0, PT, R65, R204, P0 ;  /* 0x000000cc4100720c */ /* 0x000fc60000701670 */
[----:B------:R2:W3:Y:S01]  /*9270*/  MUFU.TANH R57, R43 ;  /* 0x0000002b00397308 */ /* 0x0004e20000002400 */
[----:B------:R-:W-:Y:S01]  /*9280*/  FSEL R104, R104, -INF , !P0 ;  /* 0xff80000068687808 */ /* 0x000fe20004000000 */
[----:B-----5:R-:W-:Y:S06]  /*9290*/  HMMA.16816.F32 R16, R12, R44, R16 ;  /* 0x0000002c0c10723c */ /* 0x020fec0000001810 */
[----:B------:R-:W-:Y:S01]  /*92a0*/  MUFU.TANH R71, R28 ;  /* 0x0000001c00477308 */ /* 0x000fe20000002400 */
[----:B-1----:R-:W-:Y:S01]  /*92b0*/  FSEL R58, R58, -INF , !P2 ;  /* 0xff8000003a3a7808 */ /* 0x002fe20005000000 */
[----:B--2---:R-:W-:Y:S06]  /*92c0*/  HMMA.16816.F32 R40, R24, R8, RZ ;  /* 0x000000081828723c */ /* 0x004fec00000018ff */
[----:B------:R-:W-:Y:S08]  /*92d0*/  MUFU.TANH R60, R30 ;  /* 0x0000001e003c7308 */ /* 0x000ff00000002400 */
[----:B------:R-:W-:Y:S02]  /*92e0*/  MUFU.TANH R70, R29 ;  /* 0x0000001d00467308 */ /* 0x000fe40000002400 */
[----:B------:R-:W-:-:S06]  /*92f0*/  FMUL.FTZ R16, R16, c[0x0][0x2ec] ;  /* 0x0000bb0010107a20 */ /* 0x000fcc0000410000 */
[----:B------:R1:W-:Y:S01]  /*9300*/  MUFU.TANH R59, R31 ;  /* 0x0000001f003b7308 */ /* 0x0003e20000002400 */
[----:B------:R-:W-:Y:S02]  /*9310*/  FMUL.FTZ R17, R17, c[0x0][0x2ec] ;  /* 0x0000bb0011117a20 */ /* 0x000fe40000410000 */
[----:B------:R-:W-:Y:S02]  /*9320*/  FMUL.FTZ R18, R18, c[0x0][0x2ec] ;  /* 0x0000bb0012127a20 */ /* 0x000fe40000410000 */
[----:B------:R-:W-:Y:S01]  /*9330*/  FMUL.FTZ R19, R19, c[0x0][0x2ec] ;  /* 0x0000bb0013137a20 */ /* 0x000fe20000410000 */
[----:B------:R-:W-:Y:S02]  /*9340*/  HMMA.16816.F32 R40, R4, R44, R40 ;  /* 0x0000002c0428723c */ /* 0x000fe40000001828 */
[----:B------:R-:W2:Y:S01]  /*9350*/  MUFU.TANH R109, R32 ;  /* 0x00000020006d7308 */ /* 0x000ea20000002400 */
[----:B-1----:R-:W1:Y:S07]  /*9360*/  LDSM.16.M88.4 R28, [R195+0x2800] ;  /* 0x00280000c31c783b */ /* 0x002e6e0000000200 */
[----:B------:R-:W4:Y:S08]  /*9370*/  MUFU.TANH R108, R34 ;  /* 0x00000022006c7308 */ /* 0x000f300000002400 */
[----:B------:R-:W5:Y:S06]  /*9380*/  MUFU.TANH R128, R33 ;  /* 0x0000002100807308 */ /* 0x000f6c0000002400 */
[----:B------:R-:W-:-:S02]  /*9390*/  FMUL.FTZ R40, R40, c[0x0][0x2ec] ;  /* 0x0000bb0028287a20 */ /* 0x000fc40000410000 */
[----:B------:R2:W1:Y:S01]  /*93a0*/  MUFU.TANH R120, R35 ;  /* 0x0000002300787308 */ /* 0x0004620000002400 */
[----:B------:R-:W-:Y:S02]  /*93b0*/  FMUL.FTZ R41, R41, c[0x0][0x2ec] ;  /* 0x0000bb0029297a20 */ /* 0x000fe40000410000 */
[----:B------:R-:W-:Y:S02]  /*93c0*/  FMUL.FTZ R42, R42, c[0x0][0x2ec] ;  /* 0x0000bb002a2a7a20 */ /* 0x000fe40000410000 */
[----:B------:R-:W-:-:S03]  /*93d0*/  FMUL.FTZ R43, R43, c[0x0][0x2ec] ;  /* 0x0000bb002b2b7a20 */ /* 0x000fc60000410000 */
[----:B------:R-:W-:Y:S01]  /*93e0*/  MUFU.TANH R166, R16 ;  /* 0x0000001000a67308 */ /* 0x000fe20000002400 */
[-C--:B--2---:R-:W-:Y:S07]  /*93f0*/  HMMA.16816.F32 R32, R20, R10.reuse, RZ ;  /* 0x0000000a1420723c */ /* 0x084fee00000018ff */
[----:B------:R-:W-:Y:S01]  /*9400*/  MUFU.TANH R121, R17 ;  /* 0x0000001100797308 */ /* 0x000fe20000002400 */
[----:B------:R-:W-:Y:S07]  /*9410*/  HMMA.16816.F32 R8, R24, R10, RZ ;  /* 0x0000000a1808723c */ /* 0x000fee00000018ff */
[----:B------:R-:W-:Y:S08]  /*9420*/  MUFU.TANH R39, R18 ;  /* 0x0000001200277308 */ /* 0x000ff00000002400 */
[----:B------:R1:W-:Y:S01]  /*9430*/  MUFU.TANH R38, R19 ;  /* 0x0000001300267308 */ /* 0x0003e20000002400 */
[-C--:B------:R-:W-:Y:S07]  /*9440*/  HMMA.16816.F32 R32, R12, R46.reuse, R32 ;  /* 0x0000002e0c20723c */ /* 0x080fee0000001820 */
[----:B------:R-:W2:Y:S01]  /*9450*/  MUFU.TANH R72, R40 ;  /* 0x0000002800487308 */ /* 0x000ea20000002400 */
[----:B------:R-:W-:Y:S07]  /*9460*/  HMMA.16816.F32 R8, R4, R46, R8 ;  /* 0x0000002e0408723c */ /* 0x000fee0000001808 */
[----:B------:R-:W2:Y:S01]  /*9470*/  MUFU.TANH R73, R41 ;  /* 0x0000002900497308 */ /* 0x000ea20000002400 */
[-C--:B-1----:R-:W-:Y:S07]  /*9480*/  HMMA.16816.F32 R16, R24, R28.reuse, RZ ;  /* 0x0000001c1810723c */ /* 0x082fee00000018ff */
[----:B------:R-:W1:Y:S01]  /*9490*/  MUFU.TANH R62, R42 ;  /* 0x0000002a003e7308 */ /* 0x000e620000002400 */
[----:B------:R-:W-:Y:S07]  /*94a0*/  HMMA.16816.F32 R44, R20, R28, RZ ;  /* 0x0000001c142c723c */ /* 0x000fee00000018ff */
[----:B------:R1:W1:Y:S01]  /*94b0*/  MUFU.TANH R61, R43 ;  /* 0x0000002b003d7308 */ /* 0x0002620000002400 */
[----:B------:R-:W-:-:S02]  /*94c0*/  FMUL.FTZ R32, R32, c[0x0][0x2ec] ;  /* 0x0000bb0020207a20 */ /* 0x000fc40000410000 */
[----:B------:R-:W-:Y:S02]  /*94d0*/  FMUL.FTZ R34, R34, c[0x0][0x2ec] ;  /* 0x0000bb0022227a20 */ /* 0x000fe40000410000 */
[----:B------:R-:W-:Y:S02]  /*94e0*/  FMUL.FTZ R33, R33, c[0x0][0x2ec] ;  /* 0x0000bb0021217a20 */ /* 0x000fe40000410000 */
[----:B------:R-:W-:Y:S01]  /*94f0*/  FMUL.FTZ R8, R8, c[0x0][0x2ec] ;  /* 0x0000bb0008087a20 */ /* 0x000fe20000410000 */
[----:B------:R-:W-:Y:S01]  /*9500*/  MUFU.TANH R122, R32 ;  /* 0x00000020007a7308 */ /* 0x000fe20000002400 */
[----:B------:R-:W-:Y:S02]  /*9510*/  FMUL.FTZ R10, R10, c[0x0][0x2ec] ;  /* 0x0000bb000a0a7a20 */ /* 0x000fe40000410000 */
[----:B------:R-:W-:Y:S02]  /*9520*/  FMUL.FTZ R9, R9, c[0x0][0x2ec] ;  /* 0x0000bb0009097a20 */ /* 0x000fe40000410000 */
[----:B------:R-:W-:Y:S01]  /*9530*/  FMUL.FTZ R11, R11, c[0x0][0x2ec] ;  /* 0x0000bb000b0b7a20 */ /* 0x000fe20000410000 */
[----:B------:R-:W-:Y:S01]  /*9540*/  HMMA.16816.F32 R16, R4, R48, R16 ;  /* 0x000000300410723c */ /* 0x000fe20000001810 */
[----:B-1----:R-:W1:Y:S01]  /*9550*/  LDSM.16.M88.4 R40, [R195+0x2c00] ;  /* 0x002c0000c328783b */ /* 0x002e620000000200 */
[----:B------:R-:W1:Y:S01]  /*9560*/  MUFU.TANH R75, R8 ;  /* 0x00000008004b7308 */ /* 0x000e620000002400 */
[----:B------:R-:W-:-:S05]  /*9570*/  FMUL.FTZ R35, R35, c[0x0][0x2ec] ;  /* 0x0000bb0023237a20 */ /* 0x000fca0000410000 */
[----:B------:R-:W-:Y:S02]  /*9580*/  HMMA.16816.F32 R44, R12, R48, R44 ;  /* 0x000000300c2c723c */ /* 0x000fe4000000182c */
[----:B------:R-:W1:Y:S08]  /*9590*/  MUFU.TANH R66, R10 ;  /* 0x0000000a00427308 */ /* 0x000e700000002400 */
[----:B------:R-:W1:Y:S06]  /*95a0*/  MUFU.TANH R74, R9 ;  /* 0x00000009004a7308 */ /* 0x000e6c0000002400 */
[----:B------:R-:W-:-:S02]  /*95b0*/  FMUL.FTZ R16, R16, c[0x0][0x2ec] ;  /* 0x0000bb0010107a20 */ /* 0x000fc40000410000 */
[----:B------:R1:W1:Y:S01]  /*95c0*/  MUFU.TANH R63, R11 ;  /* 0x0000000b003f7308 */ /* 0x0002620000002400 */
[----:B------:R-:W-:Y:S02]  /*95d0*/  FMUL.FTZ R17, R17, c[0x0][0x2ec] ;  /* 0x0000bb0011117a20 */ /* 0x000fe40000410000 */
[----:B------:R-:W-:Y:S02]  /*95e0*/  FMUL.FTZ R18, R18, c[0x0][0x2ec] ;  /* 0x0000bb0012127a20 */ /* 0x000fe40000410000 */
[----:B------:R-:W-:Y:S02]  /*95f0*/  FMUL.FTZ R19, R19, c[0x0][0x2ec] ;  /* 0x0000bb0013137a20 */ /* 0x000fe40000410000 */
[----:B------:R-:W-:Y:S01]  /*9600*/  FMUL.FTZ R44, R44, c[0x0][0x2ec] ;  /* 0x0000bb002c2c7a20 */ /* 0x000fe20000410000 */
[----:B------:R-:W2:Y:S01]  /*9610*/  MUFU.TANH R37, R34 ;  /* 0x0000002200257308 */ /* 0x000ea20000002400 */
[----:B------:R-:W-:Y:S02]  /*9620*/  FMUL.FTZ R45, R45, c[0x0][0x2ec] ;  /* 0x0000bb002d2d7a20 */ /* 0x000fe40000410000 */
[----:B------:R-:W-:-:S02]  /*9630*/  FMUL.FTZ R46, R46, c[0x0][0x2ec] ;  /* 0x0000bb002e2e7a20 */ /* 0x000fc40000410000 */
[----:B------:R-:W-:Y:S01]  /*9640*/  FMUL.FTZ R47, R47, c[0x0][0x2ec] ;  /* 0x0000bb002f2f7a20 */ /* 0x000fe20000410000 */
[-C--:B-1----:R-:W-:Y:S02]  /*9650*/  HMMA.16816.F32 R8, R20, R30.reuse, RZ ;  /* 0x0000001e1408723c */ /* 0x082fe400000018ff */
[----:B------:R-:W1:Y:S06]  /*9660*/  MUFU.TANH R172, R33 ;  /* 0x0000002100ac7308 */ /* 0x000e6c0000002400 */
[----:B------:R-:W-:Y:S02]  /*9670*/  HMMA.16816.F32 R28, R24, R30, RZ ;  /* 0x0000001e181c723c */ /* 0x000fe400000018ff */
[----:B------:R1:W1:Y:S08]  /*9680*/  MUFU.TANH R165, R35 ;  /* 0x0000002300a57308 */ /* 0x0002700000002400 */
[----:B------:R-:W2:Y:S06]  /*9690*/  MUFU.TANH R76, R16 ;  /* 0x00000010004c7308 */ /* 0x000eac0000002400 */
[-C--:B------:R-:W-:Y:S01]  /*96a0*/  HMMA.16816.F32 R8, R12, R50.reuse, R8 ;  /* 0x000000320c08723c */ /* 0x080fe20000001808 */
[----:B-1----:R-:W1:Y:S01]  /*96b0*/  LDSM.16.M88.4 R32, [R188] ;  /* 0x00000000bc20783b */ /* 0x002e620000000200 */
[----:B------:R-:W1:Y:S06]  /*96c0*/  MUFU.TANH R77, R17 ;  /* 0x00000011004d7308 */ /* 0x000e6c0000002400 */
[----:B------:R-:W-:Y:S02]  /*96d0*/  HMMA.16816.F32 R28, R4, R50, R28 ;  /* 0x00000032041c723c */ /* 0x000fe4000000181c */
[----:B------:R-:W1:Y:S08]  /*96e0*/  MUFU.TANH R69, R18 ;  /* 0x0000001200457308 */ /* 0x000e700000002400 */
[----:B------:R2:W1:Y:S06]  /*96f0*/  MUFU.TANH R68, R19 ;  /* 0x0000001300447308 */ /* 0x00046c0000002400 */
[----:B------:R-:W-:-:S02]  /*9700*/  FMUL.FTZ R8, R8, c[0x0][0x2ec] ;  /* 0x0000bb0008087a20 */ /* 0x000fc40000410000 */
[----:B------:R-:W-:Y:S01]  /*9710*/  FMUL.FTZ R10, R10, c[0x0][0x2ec] ;  /* 0x0000bb000a0a7a20 */ /* 0x000fe20000410000 */
[----:B------:R-:W1:Y:S01]  /*9720*/  MUFU.TANH R171, R44 ;  /* 0x0000002c00ab7308 */ /* 0x000e620000002400 */
[----:B------:R-:W-:Y:S02]  /*9730*/  FMUL.FTZ R9, R9, c[0x0][0x2ec] ;  /* 0x0000bb0009097a20 */ /* 0x000fe40000410000 */
[----:B------:R-:W-:Y:S02]  /*9740*/  FMUL.FTZ R11, R11, c[0x0][0x2ec] ;  /* 0x0000bb000b0b7a20 */ /* 0x000fe40000410000 */
[----:B------:R-:W-:Y:S01]  /*9750*/  FMUL.FTZ R28, R28, c[0x0][0x2ec] ;  /* 0x0000bb001c1c7a20 */ /* 0x000fe20000410000 */
[----:B--2---:R-:W-:Y:S01]  /*9760*/  HMMA.16816.F32 R16, R24, R40, RZ ;  /* 0x000000281810723c */ /* 0x004fe200000018ff */
[----:B------:R-:W-:Y:S02]  /*9770*/  FMUL.FTZ R30, R30, c[0x0][0x2ec] ;  /* 0x0000bb001e1e7a20 */ /* 0x000fe40000410000 */
[----:B------:R-:W-:Y:S01]  /*9780*/  MUFU.TANH R79, R28 ;  /* 0x0000001c004f7308 */ /* 0x000fe20000002400 */
[----:B------:R-:W-:-:S02]  /*9790*/  FMUL.FTZ R29, R29, c[0x0][0x2ec] ;  /* 0x0000bb001d1d7a20 */ /* 0x000fc40000410000 */
[----:B------:R-:W-:-:S05]  /*97a0*/  FMUL.FTZ R31, R31, c[0x0][0x2ec] ;  /* 0x0000bb001f1f7a20 */ /* 0x000fca0000410000 */
[----:B------:R-:W-:Y:S08]  /*97b0*/  MUFU.TANH R105, R30 ;  /* 0x0000001e00697308 */ /* 0x000ff00000002400 */
[----:B------:R-:W-:Y:S05]  /*97c0*/  MUFU.TANH R78, R29 ;  /* 0x0000001d004e7308 */ /* 0x000fea0000002400 */
[----:B-1----:R-:W-:Y:S03]  /*97d0*/  HMMA.16816.F32 R16, R4, R32, R16 ;  /* 0x000000200410723c */ /* 0x002fe60000001810 */
[----:B------:R1:W-:Y:S08]  /*97e0*/  MUFU.TANH R110, R31 ;  /* 0x0000001f006e7308 */ /* 0x0003f00000002400 */
[----:B------:R-:W-:Y:S01]  /*97f0*/  MUFU.TANH R53, R8 ;  /* 0x0000000800357308 */ /* 0x000fe20000002400 */
[----:B-1----:R-:W1:Y:S07]  /*9800*/  LDSM.16.M88.4 R28, [R195+0x3000] ;  /* 0x00300000c31c783b */ /* 0x002e6e0000000200 */
[----:B------:R-:W-:Y:S05]  /*9810*/  MUFU.TANH R178, R10 ;  /* 0x0000000a00b27308 */ /* 0x000fea0000002400 */
[----:B------:R-:W-:-:S02]  /*9820*/  FMUL.FTZ R16, R16, c[0x0][0x2ec] ;  /* 0x0000bb0010107a20 */ /* 0x000fc40000410000 */
[----:B------:R-:W-:Y:S01]  /*9830*/  FMUL.FTZ R17, R17, c[0x0][0x2ec] ;  /* 0x0000bb0011117a20 */ /* 0x000fe20000410000 */
[----:B------:R-:W-:Y:S01]  /*9840*/  MUFU.TANH R55, R9 ;  /* 0x0000000900377308 */ /* 0x000fe20000002400 */
[----:B------:R-:W-:Y:S02]  /*9850*/  FMUL.FTZ R18, R18, c[0x0][0x2ec] ;  /* 0x0000bb0012127a20 */ /* 0x000fe40000410000 */
[----:B------:R-:W-:-:S05]  /*9860*/  FMUL.FTZ R19, R19, c[0x0][0x2ec] ;  /* 0x0000bb0013137a20 */ /* 0x000fca0000410000 */
[----:B------:R2:W-:Y:S08]  /*9870*/  MUFU.TANH R179, R11 ;  /* 0x0000000b00b37308 */ /* 0x0005f00000002400 */
[----:B------:R-:W1:Y:S01]  /*9880*/  MUFU.TANH R54, R45 ;  /* 0x0000002d00367308 */ /* 0x000e620000002400 */
[----:B--2---:R-:W-:Y:S07]  /*9890*/  HMMA.16816.F32 R8, R20, R42, RZ ;  /* 0x0000002a1408723c */ /* 0x004fee00000018ff */
[----:B------:R-:W2:Y:S08]  /*98a0*/  MUFU.TANH R52, R46 ;  /* 0x0000002e00347308 */ /* 0x000eb00000002400 */
[----:B------:R1:W1:Y:S08]  /*98b0*/  MUFU.TANH R175, R47 ;  /* 0x0000002f00af7308 */ /* 0x0002700000002400 */
[----:B------:R-:W2:Y:S01]  /*98c0*/  MUFU.TANH R81, R16 ;  /* 0x0000001000517308 */ /* 0x000ea20000002400 */
[----:B------:R-:W-:Y:S07]  /*98d0*/  HMMA.16816.F32 R8, R12, R34, R8 ;  /* 0x000000220c08723c */ /* 0x000fee0000001808 */
[----:B------:R-:W2:Y:S01]  /*98e0*/  MUFU.TANH R80, R17 ;  /* 0x0000001100507308 */ /* 0x000ea20000002400 */
[----:B-1----:R-:W-:Y:S07]  /*98f0*/  HMMA.16816.F32 R44, R20, R40, RZ ;  /* 0x00000028142c723c */ /* 0x002fee00000018ff */
[----:B------:R-:W1:Y:S01]  /*9900*/  MUFU.TANH R129, R18 ;  /* 0x0000001200817308 */ /* 0x000e620000002400 */
[----:B------:R-:W-:Y:S07]  /*9910*/  HMMA.16816.F32 R40, R24, R42, RZ ;  /* 0x0000002a1828723c */ /* 0x000fee00000018ff */
[----:B------:R1:W1:Y:S01]  /*9920*/  MUFU.TANH R117, R19 ;  /* 0x0000001300757308 */ /* 0x0002620000002400 */
[----:B------:R-:W-:Y:S01]  /*9930*/  FMUL.FTZ R235, R8, c[0x0][0x2ec] ;  /* 0x0000bb0008eb7a20 */ /* 0x000fe20000410000 */
[----:B------:R-:W-:Y:S01]  /*9940*/  IADD3 R8, R65, 0x1, RZ ;  /* 0x0000000141087810 */ /* 0x000fe20007ffe0ff */
[----:B------:R-:W-:-:S02]  /*9950*/  FMUL.FTZ R10, R10, c[0x0][0x2ec] ;  /* 0x0000bb000a0a7a20 */ /* 0x000fc40000410000 */
[----:B------:R-:W-:Y:S01]  /*9960*/  FMUL.FTZ R9, R9, c[0x0][0x2ec] ;  /* 0x0000bb0009097a20 */ /* 0x000fe20000410000 */
[C---:B------:R-:W-:Y:S01]  /*9970*/  ISETP.GE.AND P3, PT, R8.reuse, R207, PT ;  /* 0x000000cf0800720c */ /* 0x040fe20003f66270 */
[----:B------:R-:W-:Y:S01]  /*9980*/  FMUL.FTZ R11, R11, c[0x0][0x2ec] ;  /* 0x0000bb000b0b7a20 */ /* 0x000fe20000410000 */
[C---:B------:R-:W-:Y:S01]  /*9990*/  ISETP.GE.AND P5, PT, R8.reuse, R205, PT ;  /* 0x000000cd0800720c */ /* 0x040fe20003fa6270 */
[----:B------:R-:W-:Y:S01]  /*99a0*/  HMMA.16816.F32 R44, R12, R32, R44 ;  /* 0x000000200c2c723c */ /* 0x000fe2000000182c */
[----:B-1----:R-:W1:Y:S01]  /*99b0*/  LDSM.16.M88.4 R16, [R187] ;  /* 0x00000000bb10783b */ /* 0x002e620000000200 */
[C---:B------:R-:W-:Y:S01]  /*99c0*/  ISETP.GE.AND P4, PT, R8.reuse, R203, PT ;  /* 0x000000cb0800720c */ /* 0x040fe20003f86270 */
[----:B------:R-:W-:Y:S01]  /*99d0*/  MUFU.TANH R250, R10 ;  /* 0x0000000a00fa7308 */ /* 0x000fe20000002400 */
[C---:B------:R-:W-:Y:S02]  /*99e0*/  ISETP.GE.AND P6, PT, R8.reuse, R199, PT ;  /* 0x000000c70800720c */ /* 0x040fe40003fc6270 */
[----:B------:R-:W-:-:S02]  /*99f0*/  ISETP.LT.OR P3, PT, R8, R208, P3 ;  /* 0x000000d00800720c */ /* 0x000fc40001f61670 */
[----:B------:R-:W-:Y:S01]  /*9a00*/  HMMA.16816.F32 R40, R4, R34, R40 ;  /* 0x000000220428723c */ /* 0x000fe20000001828 */
[C---:B------:R-:W-:Y:S02]  /*9a10*/  ISETP.LT.OR P5, PT, R8.reuse, R206, P5 ;  /* 0x000000ce0800720c */ /* 0x040fe40002fa1670 */
[C---:B------:R-:W-:Y:S01]  /*9a20*/  ISETP.LT.OR P4, PT, R8.reuse, R204, P4 ;  /* 0x000000cc0800720c */ /* 0x040fe20002781670 */
[----:B------:R-:W-:Y:S01]  /*9a30*/  MUFU.TANH R236, R9 ;  /* 0x0000000900ec7308 */ /* 0x000fe20000002400 */
[----:B------:R-:W-:Y:S02]  /*9a40*/  ISETP.LT.OR P6, PT, R8, R202, P6 ;  /* 0x000000ca0800720c */ /* 0x000fe400037c1670 */
[----:B---3--:R-:W-:Y:S01]  /*9a50*/  FSEL R57, R57, -INF , !P5 ;  /* 0xff80000039397808 */ /* 0x008fe20006800000 */
[----:B------:R-:W-:Y:S01]  /*9a60*/  HMMA.16816.F32 R32, R24, R28, RZ ;  /* 0x0000001c1820723c */ /* 0x000fe200000018ff */
[----:B------:R-:W-:Y:S02]  /*9a70*/  FSEL R56, R56, -INF , !P4 ;  /* 0xff80000038387808 */ /* 0x000fe40006000000 */
[----:B------:R-:W-:Y:S01]  /*9a80*/  FSEL R64, R64, -INF , !P3 ;  /* 0xff80000040407808 */ /* 0x000fe20005800000 */
[----:B------:R1:W-:Y:S01]  /*9a90*/  MUFU.TANH R83, R11 ;  /* 0x0000000b00537308 */ /* 0x0003e20000002400 */
[----:B------:R-:W-:-:S02]  /*9aa0*/  ISETP.GE.AND P3, PT, R65, R199, PT ;  /* 0x000000c74100720c */ /* 0x000fc40003f66270 */
[----:B------:R-:W-:Y:S01]  /*9ab0*/  FSEL R115, R115, -INF , !P6 ;  /* 0xff80000073737808 */ /* 0x000fe20007000000 */
[----:B------:R-:W-:Y:S01]  /*9ac0*/  FMUL.FTZ R44, R44, c[0x0][0x2ec] ;  /* 0x0000bb002c2c7a20 */ /* 0x000fe20000410000 */
[----:B------:R-:W-:Y:S01]  /*9ad0*/  ISETP.LT.OR P3, PT, R65, R202, P3 ;  /* 0x000000ca4100720c */ /* 0x000fe20001f61670 */
[----:B------:R-:W-:Y:S02]  /*9ae0*/  FMUL.FTZ R45, R45, c[0x0][0x2ec] ;  /* 0x0000bb002d2d7a20 */ /* 0x000fe40000410000 */
[----:B------:R3:W2:Y:S01]  /*9af0*/  MUFU.TANH R231, R44 ;  /* 0x0000002c00e77308 */ /* 0x0006a20000002400 */
[----:B------:R-:W-:Y:S01]  /*9b00*/  FMUL.FTZ R46, R46, c[0x0][0x2ec] ;  /* 0x0000bb002e2e7a20 */ /* 0x000fe20000410000 */
[----:B------:R-:W-:Y:S01]  /*9b10*/  FSEL R116, R116, -INF , !P3 ;  /* 0xff80000074747808 */ /* 0x000fe20005800000 */
[----:B------:R-:W-:Y:S02]  /*9b20*/  FMUL.FTZ R47, R47, c[0x0][0x2ec] ;  /* 0x0000bb002f2f7a20 */ /* 0x000fe40000410000 */
[----:B------:R-:W-:-:S02]  /*9b30*/  FMUL.FTZ R40, R40, c[0x0][0x2ec] ;  /* 0x0000bb0028287a20 */ /* 0x000fc40000410000 */
[----:B------:R-:W-:Y:S01]  /*9b40*/  FMUL.FTZ R42, R42, c[0x0][0x2ec] ;  /* 0x0000bb002a2a7a20 */ /* 0x000fe20000410000 */
[----:B------:R-:W2:Y:S01]  /*9b50*/  MUFU.TANH R232, R45 ;  /* 0x0000002d00e87308 */ /* 0x000ea20000002400 */
[----:B------:R-:W-:Y:S02]  /*9b60*/  FMUL.FTZ R41, R41, c[0x0][0x2ec] ;  /* 0x0000bb0029297a20 */ /* 0x000fe40000410000 */
[----:B------:R-:W-:Y:S01]  /*9b70*/  FMUL.FTZ R43, R43, c[0x0][0x2ec] ;  /* 0x0000bb002b2b7a20 */ /* 0x000fe20000410000 */
[----:B-1----:R-:W-:Y:S01]  /*9b80*/  HMMA.16816.F32 R8, R4, R16, R32 ;  /* 0x000000100408723c */ /* 0x002fe20000001820 */
[----:B---3--:R-:W-:-:S03]  /*9b90*/  IADD3 R44, R65, 0x8, RZ ;  /* 0x00000008412c7810 */ /* 0x008fc60007ffe0ff */
[----:B------:R-:W1:Y:S01]  /*9ba0*/  MUFU.TANH R240, R46 ;  /* 0x0000002e00f07308 */ /* 0x000e620000002400 */
[----:B------:R-:W-:-:S03]  /*9bb0*/  ISETP.GE.AND P2, PT, R44, R207, PT ;  /* 0x000000cf2c00720c */ /* 0x000fc60003f46270 */
[----:B------:R-:W-:Y:S01]  /*9bc0*/  HMMA.16816.F32 R32, R20, R28, RZ ;  /* 0x0000001c1420723c */ /* 0x000fe200000018ff */
[C---:B------:R-:W-:Y:S02]  /*9bd0*/  ISETP.GE.AND P5, PT, R44.reuse, R205, PT ;  /* 0x000000cd2c00720c */ /* 0x040fe40003fa6270 */
[C---:B------:R-:W-:Y:S01]  /*9be0*/  ISETP.GE.AND P0, PT, R44.reuse, R203, PT ;  /* 0x000000cb2c00720c */ /* 0x040fe20003f06270 */
[----:B------:R3:W1:Y:S01]  /*9bf0*/  MUFU.TANH R239, R47 ;  /* 0x0000002f00ef7308 */ /* 0x0006620000002400 */
[C---:B------:R-:W-:Y:S02]  /*9c00*/  ISETP.GE.AND P4, PT, R44.reuse, R199, PT ;  /* 0x000000c72c00720c */ /* 0x040fe40003f86270 */
[C---:B------:R-:W-:Y:S02]  /*9c10*/  ISETP.LT.OR P2, PT, R44.reuse, R208, P2 ;  /* 0x000000d02c00720c */ /* 0x040fe40001741670 */
[C---:B------:R-:W-:Y:S02]  /*9c20*/  ISETP.LT.OR P5, PT, R44.reuse, R206, P5 ;  /* 0x000000ce2c00720c */ /* 0x040fe40002fa1670 */
[C---:B------:R-:W-:Y:S01]  /*9c30*/  ISETP.LT.OR P0, PT, R44.reuse, R204, P0 ;  /* 0x000000cc2c00720c */ /* 0x040fe20000701670 */
[----:B------:R-:W1:Y:S01]  /*9c40*/  MUFU.TANH R82, R40 ;  /* 0x0000002800527308 */ /* 0x000e620000002400 */
[----:B------:R-:W-:-:S02]  /*9c50*/  ISETP.LT.OR P4, PT, R44, R202, P4 ;  /* 0x000000ca2c00720c */ /* 0x000fc40002781670 */
[----:B------:R-:W-:Y:S01]  /*9c60*/  IADD3 R28, R65, 0x9, RZ ;  /* 0x00000009411c7810 */ /* 0x000fe20007ffe0ff */
[----:B------:R-:W-:Y:S01]  /*9c70*/  FMUL.FTZ R8, R8, c[0x0][0x2ec] ;  /* 0x0000bb0008087a20 */ /* 0x000fe20000410000 */
[----:B------:R-:W-:Y:S01]  /*9c80*/  FSEL R109, R109, -INF , !P0 ;  /* 0xff8000006d6d7808 */ /* 0x000fe20004000000 */
[----:B------:R-:W-:Y:S01]  /*9c90*/  FMUL.FTZ R9, R9, c[0x0][0x2ec] ;  /* 0x0000bb0009097a20 */ /* 0x000fe20000410000 */
[----:B----4-:R-:W-:Y:S01]  /*9ca0*/  FSEL R108, R108, -INF , !P4 ;  /* 0xff8000006c6c7808 */ /* 0x010fe20006000000 */
[----:B---3--:R-:W-:Y:S01]  /*9cb0*/  HMMA.16816.F32 R44, R20, R30, RZ ;  /* 0x0000001e142c723c */ /* 0x008fe200000018ff */
[----:B------:R-:W-:Y:S01]  /*9cc0*/  FMUL.FTZ R10, R10, c[0x0][0x2ec] ;  /* 0x0000bb000a0a7a20 */ /* 0x000fe20000410000 */
[----:B------:R-:W3:Y:S01]  /*9cd0*/  MUFU.TANH R130, R42 ;  /* 0x0000002a00827308 */ /* 0x000ee20000002400 */
[----:B------:R-:W-:Y:S01]  /*9ce0*/  FMUL.FTZ R11, R11, c[0x0][0x2ec] ;  /* 0x0000bb000b0b7a20 */ /* 0x000fe20000410000 */
[C---:B------:R-:W-:Y:S02]  /*9cf0*/  ISETP.GE.AND P3, PT, R28.reuse, R207, PT ;  /* 0x000000cf1c00720c */ /* 0x040fe40003f66270 */
[----:B------:R-:W-:-:S02]  /*9d00*/  ISETP.GE.AND P6, PT, R28, R205, PT ;  /* 0x000000cd1c00720c */ /* 0x000fc40003fc6270 */
[----:B------:R-:W-:Y:S01]  /*9d10*/  HMMA.16816.F32 R32, R12, R16, R32 ;  /* 0x000000100c20723c */ /* 0x000fe20000001820 */
[C---:B------:R-:W-:Y:S01]  /*9d20*/  ISETP.GE.AND P0, PT, R28.reuse, R203, PT ;  /* 0x000000cb1c00720c */ /* 0x040fe20003f06270 */
[----:B------:R-:W4:Y:S01]  /*9d30*/  MUFU.TANH R85, R41 ;  /* 0x0000002900557308 */ /* 0x000f220000002400 */
[C---:B------:R-:W-:Y:S02]  /*9d40*/  ISETP.GE.AND P4, PT, R28.reuse, R199, PT ;  /* 0x000000c71c00720c */ /* 0x040fe40003f86270 */
[C---:B------:R-:W-:Y:S02]  /*9d50*/  ISETP.LT.OR P3, PT, R28.reuse, R208, P3 ;  /* 0x000000d01c00720c */ /* 0x040fe40001f61670 */
[C---:B------:R-:W-:Y:S02]  /*9d60*/  ISETP.LT.OR P6, PT, R28.reuse, R206, P6 ;  /* 0x000000ce1c00720c */ /* 0x040fe400037c1670 */
[C---:B------:R-:W-:Y:S01]  /*9d70*/  ISETP.LT.OR P0, PT, R28.reuse, R204, P0 ;  /* 0x000000cc1c00720c */ /* 0x040fe20000701670 */
[----:B------:R1:W1:Y:S01]  /*9d80*/  MUFU.TANH R167, R43 ;  /* 0x0000002b00a77308 */ /* 0x0002620000002400 */
[----:B------:R-:W-:-:S02]  /*9d90*/  ISETP.LT.OR P4, PT, R28, R202, P4 ;  /* 0x000000ca1c00720c */ /* 0x000fc40002781670 */
[----:B------:R-:W-:Y:S02]  /*9da0*/  IADD3 R28, R65, 0x10, RZ ;  /* 0x00000010411c7810 */ /* 0x000fe40007ffe0ff */
[----:B------:R-:W-:Y:S02]  /*9db0*/  FSEL R71, R71, -INF , !P2 ;  /* 0xff80000047477808 */ /* 0x000fe40005000000 */
[----:B------:R-:W-:Y:S01]  /*9dc0*/  FSEL R60, R60, -INF , !P5 ;  /* 0xff8000003c3c7808 */ /* 0x000fe20006800000 */
[----:B------:R-:W-:Y:S01]  /*9dd0*/  MUFU.TANH R87, R8 ;  /* 0x0000000800577308 */ /* 0x000fe20000002400 */
[----:B------:R-:W-:Y:S02]  /*9de0*/  FSEL R70, R70, -INF , !P3 ;  /* 0xff80000046467808 */ /* 0x000fe40005800000 */
[----:B------:R-:W-:Y:S02]  /*9df0*/  FSEL R59, R59, -INF , !P6 ;  /* 0xff8000003b3b7808 */ /* 0x000fe40007000000 */
[----:B------:R-:W-:Y:S01]  /*9e00*/  ISETP.GE.AND P2, PT, R28, R207, PT ;  /* 0x000000cf1c00720c */ /* 0x000fe20003f46270 */
[----:B------:R-:W-:Y:S01]  /*9e10*/  FMUL.FTZ R32, R32, c[0x0][0x2ec] ;  /* 0x0000bb0020207a20 */ /* 0x000fe20000410000 */
[C---:B------:R-:W-:Y:S01]  /*9e20*/  ISETP.GE.AND P5, PT, R28.reuse, R205, PT ;  /* 0x000000cd1c00720c */ /* 0x040fe20003fa6270 */
[----:B------:R-:W-:Y:S01]  /*9e30*/  MUFU.TANH R90, R9 ;  /* 0x00000009005a7308 */ /* 0x000fe20000002400 */
[----:B-1----:R-:W-:Y:S01]  /*9e40*/  HMMA.16816.F32 R40, R24, R30, RZ ;  /* 0x0000001e1828723c */ /* 0x002fe200000018ff */
[C---:B------:R-:W-:Y:S01]  /*9e50*/  ISETP.GE.AND P3, PT, R28.reuse, R203, PT ;  /* 0x000000cb1c00720c */ /* 0x040fe20003f66270 */
[----:B------:R-:W-:Y:S01]  /*9e60*/  FMUL.FTZ R33, R33, c[0x0][0x2ec] ;  /* 0x0000bb0021217a20 */ /* 0x000fe20000410000 */
[----:B------:R-:W-:Y:S01]  /*9e70*/  ISETP.GE.AND P6, PT, R28, R199, PT ;  /* 0x000000c71c00720c */ /* 0x000fe20003fc6270 */
[----:B------:R-:W-:Y:S01]  /*9e80*/  FMUL.FTZ R34, R34, c[0x0][0x2ec] ;  /* 0x0000bb0022227a20 */ /* 0x000fe20000410000 */
[C---:B------:R-:W-:Y:S01]  /*9e90*/  ISETP.LT.OR P2, PT, R28.reuse, R208, P2 ;  /* 0x000000d01c00720c */ /* 0x040fe20001741670 */
[----:B------:R-:W-:Y:S01]  /*9ea0*/  FMUL.FTZ R248, R35, c[0x0][0x2ec] ;  /* 0x0000bb0023f87a20 */ /* 0x000fe20000410000 */
[----:B------:R-:W-:Y:S01]  /*9eb0*/  MUFU.TANH R84, R10 ;  /* 0x0000000a00547308 */ /* 0x000fe20000002400 */
[----:B------:R-:W-:-:S02]  /*9ec0*/  ISETP.LT.OR P5, PT, R28, R206, P5 ;  /* 0x000000ce1c00720c */ /* 0x000fc40002fa1670 */
[C---:B------:R-:W-:Y:S02]  /*9ed0*/  ISETP.LT.OR P3, PT, R28.reuse, R204, P3 ;  /* 0x000000cc1c00720c */ /* 0x040fe40001f61670 */
[----:B------:R-:W-:Y:S02]  /*9ee0*/  ISETP.LT.OR P6, PT, R28, R202, P6 ;  /* 0x000000ca1c00720c */ /* 0x000fe400037c1670 */
[----:B------:R-:W-:Y:S01]  /*9ef0*/  HMMA.16816.F32 R28, R12, R18, R44 ;  /* 0x000000120c1c723c */ /* 0x000fe2000000182c */
[----:B------:R1:W-:Y:S01]  /*9f00*/  MUFU.TANH R86, R11 ;  /* 0x0000000b00567308 */ /* 0x0003e20000002400 */
[----:B------:R-:W-:Y:S02]  /*9f10*/  IADD3 R17, R65, 0x11, RZ ;  /* 0x0000001141117810 */ /* 0x000fe40007ffe0ff */
[----:B-----5:R-:W-:Y:S02]  /*9f20*/  FSEL R128, R128, -INF , !P0 ;  /* 0xff80000080807808 */ /* 0x020fe40004000000 */
[----:B------:R-:W-:-:S02]  /*9f30*/  ISETP.GE.AND P0, PT, R17, R207, PT ;  /* 0x000000cf1100720c */ /* 0x000fc40003f06270 */
[----:B------:R-:W-:Y:S01]  /*9f40*/  FSEL R120, R120, -INF , !P4 ;  /* 0xff80000078787808 */ /* 0x000fe20006000000 */
[----:B------:R-:W-:Y:S01]  /*9f50*/  MUFU.TANH R88, R32 ;  /* 0x0000002000587308 */ /* 0x000fe20000002400 */
[C---:B------:R-:W-:Y:S02]  /*9f60*/  ISETP.LT.OR P0, PT, R17.reuse, R208, P0 ;  /* 0x000000d01100720c */ /* 0x040fe40000701670 */
[----:B------:R-:W-:Y:S02]  /*9f70*/  FSEL R72, R72, -INF , !P2 ;  /* 0xff80000048487808 */ /* 0x000fe40005000000 */
[C---:B------:R-:W-:Y:S02]  /*9f80*/  ISETP.GE.AND P4, PT, R17.reuse, R205, PT ;  /* 0x000000cd1100720c */ /* 0x040fe40003f86270 */
[----:B------:R-:W-:Y:S01]  /*9f90*/  ISETP.GE.AND P2, PT, R17, R203, PT ;  /* 0x000000cb1100720c */ /* 0x000fe20003f46270 */
[----:B-1----:R-:W1:Y:S01]  /*9fa0*/  LDSM.16.M88.4 R8, [R195+0x3400] ;  /* 0x00340000c308783b */ /* 0x002e620000000200 */
[----:B------:R-:W-:Y:S01]  /*9fb0*/  MUFU.TANH R89, R33 ;  /* 0x0000002100597308 */ /* 0x000fe20000002400 */
[----:B------:R-:W-:-:S02]  /*9fc0*/  FSEL R73, R73, -INF , !P0 ;  /* 0xff80000049497808 */ /* 0x000fc40004000000 */
[C---:B------:R-:W-:Y:S02]  /*9fd0*/  ISETP.GE.AND P0, PT, R17.reuse, R199, PT ;  /* 0x000000c71100720c */ /* 0x040fe40003f06270 */
[C---:B------:R-:W-:Y:S01]  /*9fe0*/  ISETP.LT.OR P4, PT, R17.reuse, R206, P4 ;  /* 0x000000ce1100720c */ /* 0x040fe20002781670 */
[----:B------:R-:W-:Y:S01]  /*9ff0*/  FMUL.FTZ R28, R28, c[0x0][0x2ec] ;  /* 0x0000bb001c1c7a20 */ /* 0x000fe20000410000 */
[----:B------:R-:W-:Y:S01]  /*a000*/  ISETP.LT.OR P2, PT, R17, R204, P2 ;  /* 0x000000cc1100720c */ /* 0x000fe20001741670 */
[----:B------:R5:W-:Y:S01]  /*a010*/  MUFU.TANH R249, R34 ;  /* 0x0000002200f97308 */ /* 0x000be20000002400 */
[----:B------:R-:W-:Y:S01]  /*a020*/  IADD3 R16, R65, 0x18, RZ ;  /* 0x0000001841107810 */ /* 0x000fe20007ffe0ff */
[----:B------:R-:W-:Y:S01]  /*a030*/  FMUL.FTZ R30, R30, c[0x0][0x2ec] ;  /* 0x0000bb001e1e7a20 */ /* 0x000fe20000410000 */
[----:B------:R-:W-:Y:S01]  /*a040*/  ISETP.LT.OR P0, PT, R17, R202, P0 ;  /* 0x000000ca1100720c */ /* 0x000fe20000701670 */
[----:B------:R-:W-:Y:S01]  /*a050*/  FMUL.FTZ R29, R29, c[0x0][0x2ec] ;  /* 0x0000bb001d1d7a20 */ /* 0x000fe20000410000 */
[----:B------:R-:W-:Y:S01]  /*a060*/  FSEL R62, R62, -INF , !P5 ;  /* 0xff8000003e3e7808 */ /* 0x000fe20006800000 */
[----:B------:R-:W-:Y:S01]  /*a070*/  FMUL.FTZ R31, R31, c[0x0][0x2ec] ;  /* 0x0000bb001f1f7a20 */ /* 0x000fe20000410000 */
[----:B------:R-:W-:Y:S01]  /*a080*/  FSEL R61, R61, -INF , !P4 ;  /* 0xff8000003d3d7808 */ /* 0x000fe20006000000 */
[----:B------:R1:W-:Y:S01]  /*a090*/  MUFU.TANH R252, R28 ;  /* 0x0000001c00fc7308 */ /* 0x0003e20000002400 */
[----:B------:R-:W-:-:S02]  /*a0a0*/  FSEL R166, R166, -INF , !P3 ;  /* 0xff800000a6a67808 */ /* 0x000fc40005800000 */
[----:B------:R-:W-:Y:S02]  /*a0b0*/  FSEL R121, R121, -INF , !P2 ;  /* 0xff80000079797808 */ /* 0x000fe40005000000 */
[----:B------:R-:W-:Y:S02]  /*a0c0*/  IADD3 R44, R65, 0x19, RZ ;  /* 0x00000019412c7810 */ /* 0x000fe40007ffe0ff */
[C---:B------:R-:W-:Y:S01]  /*a0d0*/  ISETP.GE.AND P5, PT, R16.reuse, R207, PT ;  /* 0x000000cf1000720c */ /* 0x040fe20003fa6270 */
[----:B-----5:R-:W-:Y:S01]  /*a0e0*/  HMMA.16816.F32 R32, R4, R18, R40 ;  /* 0x000000120420723c */ /* 0x020fe20000001828 */
[----:B------:R-:W5:Y:S01]  /*a0f0*/  LDSM.16.M88.4 R40, [R186] ;  /* 0x00000000ba28783b */ /* 0x000f620000000200 */
[C---:B------:R-:W-:Y:S01]  /*a100*/  ISETP.GE.AND P4, PT, R16.reuse, R205, PT ;  /* 0x000000cd1000720c */ /* 0x040fe20003f86270 */
[----:B------:R-:W-:Y:S01]  /*a110*/  MUFU.TANH R247, R30 ;  /* 0x0000001e00f77308 */ /* 0x000fe20000002400 */
[C---:B------:R-:W-:Y:S02]  /*a120*/  ISETP.GE.AND P3, PT, R16.reuse, R203, PT ;  /* 0x000000cb1000720c */ /* 0x040fe40003f66270 */
[----:B------:R-:W-:-:S02]  /*a130*/  ISETP.GE.AND P2, PT, R16, R199, PT ;  /* 0x000000c71000720c */ /* 0x000fc40003f46270 */
[----:B------:R-:W-:Y:S02]  /*a140*/  FSEL R39, R39, -INF , !P6 ;  /* 0xff80000027277808 */ /* 0x000fe40007000000 */
[----:B------:R-:W-:Y:S01]  /*a150*/  FSEL R38, R38, -INF , !P0 ;  /* 0xff80000026267808 */ /* 0x000fe20004000000 */
[----:B------:R-:W-:Y:S01]  /*a160*/  MUFU.TANH R91, R29 ;  /* 0x0000001d005b7308 */ /* 0x000fe20000002400 */
[C---:B------:R-:W-:Y:S02]  /*a170*/  ISETP.GE.AND P6, PT, R44.reuse, R207, PT ;  /* 0x000000cf2c00720c */ /* 0x040fe40003fc6270 */
[----:B------:R-:W-:Y:S02]  /*a180*/  ISETP.GE.AND P0, PT, R44, R205, PT ;  /* 0x000000cd2c00720c */ /* 0x000fe40003f06270 */
[C---:B------:R-:W-:Y:S02]  /*a190*/  ISETP.LT.OR P5, PT, R16.reuse, R208, P5 ;  /* 0x000000d01000720c */ /* 0x040fe40002fa1670 */
[C---:B------:R-:W-:Y:S01]  /*a1a0*/  ISETP.LT.OR P4, PT, R16.reuse, R206, P4 ;  /* 0x000000ce1000720c */ /* 0x040fe20002781670 */
[----:B------:R2:W-:Y:S01]  /*a1b0*/  MUFU.TANH R246, R31 ;  /* 0x0000001f00f67308 */ /* 0x0005e20000002400 */
[----:B------:R-:W-:-:S02]  /*a1c0*/  ISETP.LT.OR P3, PT, R16, R204, P3 ;  /* 0x000000cc1000720c */ /* 0x000fc40001f61670 */
[----:B------:R-:W-:Y:S02]  /*a1d0*/  ISETP.LT.OR P2, PT, R16, R202, P2 ;  /* 0x000000ca1000720c */ /* 0x000fe40001741670 */
[----:B-1----:R-:W-:Y:S01]  /*a1e0*/  HMMA.16816.F32 R16, R24, R8, RZ ;  /* 0x000000081810723c */ /* 0x002fe200000018ff */
[----:B------:R-:W-:Y:S01]  /*a1f0*/  ISETP.LT.OR P6, PT, R44, R208, P6 ;  /* 0x000000d02c00720c */ /* 0x000fe200037c1670 */
[----:B------:R-:W-:Y:S01]  /*a200*/  FMUL.FTZ R32, R32, c[0x0][0x2ec] ;  /* 0x0000bb0020207a20 */ /* 0x000fe20000410000 */
[----:B------:R-:W-:Y:S01]  /*a210*/  ISETP.LT.OR P0, PT, R44, R206, P0 ;  /* 0x000000ce2c00720c */ /* 0x000fe20000701670 */
[----:B------:R-:W-:Y:S01]  /*a220*/  FMUL.FTZ R34, R34, c[0x0][0x2ec] ;  /* 0x0000bb0022227a20 */ /* 0x000fe20000410000 */
[----:B------:R-:W-:Y:S01]  /*a230*/  IADD3 R28, R65, 0x20, RZ ;  /* 0x00000020411c7810 */ /* 0x000fe20007ffe0ff */
[----:B------:R-:W-:Y:S01]  /*a240*/  FMUL.FTZ R33, R33, c[0x0][0x2ec] ;  /* 0x0000bb0021217a20 */ /* 0x000fe20000410000 */
[----:B------:R-:W-:Y:S01]  /*a250*/  FSEL R75, R75, -INF , !P5 ;  /* 0xff8000004b4b7808 */ /* 0x000fe20006800000 */
[----:B------:R-:W-:Y:S01]  /*a260*/  FMUL.FTZ R35, R35, c[0x0][0x2ec] ;  /* 0x0000bb0023237a20 */ /* 0x000fe20000410000 */
        /* <DEDUP_REMOVED lines=9> */
[C---:B------:R-:W-:Y:S01]  /*a300*/  ISETP.LT.OR P5, PT, R28.reuse, R208, P5 ;  /* 0x000000d01c00720c */ /* 0x040fe20002fa1670 */
[----:B-----5:R-:W-:Y:S01]  /*a310*/  HMMA.16816.F32 R16, R4, R40, R16 ;  /* 0x000000280410723c */ /* 0x020fe20000001810 */
[C---:B------:R-:W-:Y:S01]  /*a320*/  ISETP.LT.OR P4, PT, R28.reuse, R206, P4 ;  /* 0x000000ce1c00720c */ /* 0x040fe20002781670 */
[----:B------:R-:W-:Y:S01]  /*a330*/  MUFU.TANH R94, R33 ;  /* 0x00000021005e7308 */ /* 0x000fe20000002400 */
[----:B------:R-:W-:-:S02]  /*a340*/  ISETP.LT.OR P6, PT, R28, R204, P6 ;  /* 0x000000cc1c00720c */ /* 0x000fc400037c1670 */
[----:B------:R-:W-:Y:S02]  /*a350*/  ISETP.LT.OR P0, PT, R28, R202, P0 ;  /* 0x000000ca1c00720c */ /* 0x000fe40000701670 */
[----:B------:R-:W-:Y:S01]  /*a360*/  FSEL R122, R122, -INF , !P3 ;  /* 0xff8000007a7a7808 */ /* 0x000fe20005800000 */
[----:B--2---:R-:W-:Y:S01]  /*a370*/  HMMA.16816.F32 R28, R20, R8, RZ ;  /* 0x00000008141c723c */ /* 0x004fe200000018ff */
[----:B------:R-:W-:Y:S01]  /*a380*/  FSEL R37, R37, -INF , !P2 ;  /* 0xff80000025257808 */ /* 0x000fe20005000000 */
[----:B------:R1:W-:Y:S01]  /*a390*/  MUFU.TANH R96, R35 ;  /* 0x0000002300607308 */ /* 0x0003e20000002400 */
[C---:B------:R-:W-:Y:S02]  /*a3a0*/  ISETP.GE.AND P3, PT, R44.reuse, R203, PT ;  /* 0x000000cb2c00720c */ /* 0x040fe40003f66270 */
[C---:B------:R-:W-:Y:S02]  /*a3b0*/  ISETP.GE.AND P2, PT, R44.reuse, R199, PT ;  /* 0x000000c72c00720c */ /* 0x040fe40003f46270 */
[----:B------:R-:W-:-:S02]  /*a3c0*/  ISETP.LT.OR P3, PT, R44, R204, P3 ;  /* 0x000000cc2c00720c */ /* 0x000fc40001f61670 */
[----:B------:R-:W-:Y:S01]  /*a3d0*/  ISETP.LT.OR P2, PT, R44, R202, P2 ;  /* 0x000000ca2c00720c */ /* 0x000fe20001741670 */
[----:B------:R-:W2:Y:S01]  /*a3e0*/  MUFU.TANH R235, R235 ;  /* 0x000000eb00eb7308 */ /* 0x000ea20000002400 */
[----:B------:R-:W-:Y:S02]  /*a3f0*/  IADD3 R44, R65, 0x21, RZ ;  /* 0x00000021412c7810 */ /* 0x000fe40007ffe0ff */
[----:B------:R-:W-:Y:S02]  /*a400*/  FSEL R172, R172, -INF , !P3 ;  /* 0xff800000acac7808 */ /* 0x000fe40005800000 */
[----:B------:R-:W-:Y:S01]  /*a410*/  FSEL R165, R165, -INF , !P2 ;  /* 0xff800000a5a57808 */ /* 0x000fe20005000000 */
[----:B------:R-:W-:Y:S01]  /*a420*/  FMUL.FTZ R16, R16, c[0x0][0x2ec] ;  /* 0x0000bb0010107a20 */ /* 0x000fe20000410000 */
[----:B------:R-:W-:Y:S01]  /*a430*/  FSEL R76, R76, -INF , !P5 ;  /* 0xff8000004c4c7808 */ /* 0x000fe20006800000 */
[----:B------:R-:W-:Y:S01]  /*a440*/  FMUL.FTZ R17, R17, c[0x0][0x2ec] ;  /* 0x0000bb0011117a20 */ /* 0x000fe20000410000 */
[----:B------:R-:W-:Y:S01]  /*a450*/  ISETP.GE.AND P3, PT, R44, R207, PT ;  /* 0x000000cf2c00720c */ /* 0x000fe20003f66270 */
[----:B------:R-:W-:Y:S01]  /*a460*/  FMUL.FTZ R18, R18, c[0x0][0x2ec] ;  /* 0x0000bb0012127a20 */ /* 0x000fe20000410000 */
[C---:B------:R-:W-:Y:S01]  /*a470*/  ISETP.GE.AND P2, PT, R44.reuse, R205, PT ;  /* 0x000000cd2c00720c */ /* 0x040fe20003f46270 */
[----:B------:R-:W-:Y:S01]  /*a480*/  FMUL.FTZ R19, R19, c[0x0][0x2ec] ;  /* 0x0000bb0013137a20 */ /* 0x000fe20000410000 */
[C---:B------:R-:W-:Y:S01]  /*a490*/  ISETP.GE.AND P5, PT, R44.reuse, R203, PT ;  /* 0x000000cb2c00720c */ /* 0x040fe20003fa6270 */
[----:B-1----:R-:W-:Y:S01]  /*a4a0*/  HMMA.16816.F32 R32, R12, R40, R28 ;  /* 0x000000280c20723c */ /* 0x002fe2000000181c */
[C---:B------:R-:W-:Y:S01]  /*a4b0*/  ISETP.LT.OR P3, PT, R44.reuse, R208, P3 ;  /* 0x000000d02c00720c */ /* 0x040fe20001f61670 */
[----:B------:R-:W-:Y:S01]  /*a4c0*/  MUFU.TANH R95, R16 ;  /* 0x00000010005f7308 */ /* 0x000fe20000002400 */
[----:B------:R-:W-:-:S02]  /*a4d0*/  ISETP.LT.OR P2, PT, R44, R206, P2 ;  /* 0x000000ce2c00720c */ /* 0x000fc40001741670 */
[----:B------:R-:W-:Y:S02]  /*a4e0*/  ISETP.LT.OR P5, PT, R44, R204, P5 ;  /* 0x000000cc2c00720c */ /* 0x000fe40002fa1670 */
[----:B------:R-:W-:Y:S01]  /*a4f0*/  IADD3 R8, R65, 0x28, RZ ;  /* 0x0000002841087810 */ /* 0x000fe20007ffe0ff */
[----:B------:R-:W-:Y:S01]  /*a500*/  HMMA.16816.F32 R28, R20, R10, RZ ;  /* 0x0000000a141c723c */ /* 0x000fe200000018ff */
[----:B------:R-:W-:Y:S01]  /*a510*/  FSEL R77, R77, -INF , !P3 ;  /* 0xff8000004d4d7808 */ /* 0x000fe20005800000 */
[----:B------:R-:W-:Y:S01]  /*a520*/  MUFU.TANH R99, R17 ;  /* 0x0000001100637308 */ /* 0x000fe20000002400 */
[----:B------:R-:W-:Y:S02]  /*a530*/  FSEL R69, R69, -INF , !P4 ;  /* 0xff80000045457808 */ /* 0x000fe40006000000 */
[----:B------:R-:W-:Y:S02]  /*a540*/  FSEL R68, R68, -INF , !P2 ;  /* 0xff80000044447808 */ /* 0x000fe40005000000 */
[----:B------:R-:W-:-:S02]  /*a550*/  FSEL R171, R171, -INF , !P6 ;  /* 0xff800000abab7808 */ /* 0x000fc40007000000 */
[----:B------:R-:W-:Y:S01]  /*a560*/  FSEL R54, R54, -INF , !P5 ;  /* 0xff80000036367808 */ /* 0x000fe20006800000 */
[----:B------:R-:W-:Y:S01]  /*a570*/  MUFU.TANH R97, R18 ;  /* 0x0000001200617308 */ /* 0x000fe20000002400 */
[----:B------:R-:W-:Y:S02]  /*a580*/  ISETP.GE.AND P3, PT, R44, R199, PT ;  /* 0x000000c72c00720c */ /* 0x000fe40003f66270 */
[C---:B------:R-:W-:Y:S02]  /*a590*/  ISETP.GE.AND P4, PT, R8.reuse, R207, PT ;  /* 0x000000cf0800720c */ /* 0x040fe40003f86270 */
[----:B------:R-:W-:Y:S01]  /*a5a0*/  ISETP.GE.AND P2, PT, R8, R205, PT ;  /* 0x000000cd0800720c */ /* 0x000fe20003f46270 */
[----:B------:R-:W-:Y:S01]  /*a5b0*/  FMUL.FTZ R32, R32, c[0x0][0x2ec] ;  /* 0x0000bb0020207a20 */ /* 0x000fe20000410000 */
[C---:B------:R-:W-:Y:S01]  /*a5c0*/  ISETP.GE.AND P6, PT, R8.reuse, R203, PT ;  /* 0x000000cb0800720c */ /* 0x040fe20003fc6270 */
[----:B------:R1:W-:Y:S01]  /*a5d0*/  MUFU.TANH R98, R19 ;  /* 0x0000001300627308 */ /* 0x0003e20000002400 */
[----:B------:R-:W-:Y:S01]  /*a5e0*/  ISETP.GE.AND P5, PT, R8, R199, PT ;  /* 0x000000c70800720c */ /* 0x000fe20003fa6270 */
[----:B------:R-:W-:Y:S01]  /*a5f0*/  FMUL.FTZ R33, R33, c[0x0][0x2ec] ;  /* 0x0000bb0021217a20 */ /* 0x000fe20000410000 */
[----:B------:R-:W-:Y:S01]  /*a600*/  ISETP.LT.OR P3, PT, R44, R202, P3 ;  /* 0x000000ca2c00720c */ /* 0x000fe20001f61670 */
[----:B------:R-:W-:Y:S01]  /*a610*/  FMUL.FTZ R34, R34, c[0x0][0x2ec] ;  /* 0x0000bb0022227a20 */ /* 0x000fe20000410000 */
[C---:B------:R-:W-:Y:S01]  /*a620*/  ISETP.LT.OR P4, PT, R8.reuse, R208, P4 ;  /* 0x000000d00800720c */ /* 0x040fe20002781670 */
[----:B------:R-:W-:Y:S01]  /*a630*/  HMMA.16816.F32 R28, R12, R42, R28 ;  /* 0x0000002a0c1c723c */ /* 0x000fe2000000181c */
[C---:B------:R-:W-:Y:S01]  /*a640*/  ISETP.LT.OR P2, PT, R8.reuse, R206, P2 ;  /* 0x000000ce0800720c */ /* 0x040fe20001741670 */
[----:B------:R-:W-:Y:S01]  /*a650*/  LDSM.16.M88.4 R44, [R195+0x3c00] ;  /* 0x003c0000c32c783b */ /* 0x000fe20000000200 */
[C---:B------:R-:W-:Y:S01]  /*a660*/  ISETP.LT.OR P6, PT, R8.reuse, R204, P6 ;  /* 0x000000cc0800720c */ /* 0x040fe200037c1670 */
[----:B------:R5:W-:Y:S01]  /*a670*/  MUFU.TANH R245, R32 ;  /* 0x0000002000f57308 */ /* 0x000be20000002400 */
[----:B------:R-:W-:Y:S01]  /*a680*/  ISETP.LT.OR P5, PT, R8, R202, P5 ;  /* 0x000000ca0800720c */ /* 0x000fe20002fa1670 */
[----:B------:R-:W-:Y:S01]  /*a690*/  FMUL.FTZ R35, R35, c[0x0][0x2ec] ;  /* 0x0000bb0023237a20 */ /* 0x000fe20000410000 */
[----:B------:R-:W-:-:S02]  /*a6a0*/  IADD3 R8, R65, 0x29, RZ ;  /* 0x0000002941087810 */ /* 0x000fc40007ffe0ff */
[----:B------:R-:W-:Y:S01]  /*a6b0*/  FSEL R52, R52, -INF , !P0 ;  /* 0xff80000034347808 */ /* 0x000fe20004000000 */
[----:B-1----:R-:W1:Y:S01]  /*a6c0*/  LDSM.16.M88.4 R16, [R195+0x3800] ;  /* 0x00380000c310783b */ /* 0x002e620000000200 */
[----:B------:R-:W-:Y:S01]  /*a6d0*/  FSEL R175, R175, -INF , !P3 ;  /* 0xff800000afaf7808 */ /* 0x000fe20005800000 */
[----:B------:R-:W-:Y:S01]  /*a6e0*/  MUFU.TANH R244, R33 ;  /* 0x0000002100f47308 */ /* 0x000fe20000002400 */
[----:B------:R-:W-:Y:S02]  /*a6f0*/  FSEL R53, R53, -INF , !P6 ;  /* 0xff80000035357808 */ /* 0x000fe40007000000 */
[----:B------:R-:W-:Y:S02]  /*a700*/  FSEL R178, R178, -INF , !P5 ;  /* 0xff800000b2b27808 */ /* 0x000fe40006800000 */
[C---:B------:R-:W-:Y:S02]  /*a710*/  ISETP.GE.AND P0, PT, R8.reuse, R207, PT ;  /* 0x000000cf0800720c */ /* 0x040fe40003f06270 */
[C---:B------:R-:W-:Y:S01]  /*a720*/  ISETP.GE.AND P3, PT, R8.reuse, R205, PT ;  /* 0x000000cd0800720c */ /* 0x040fe20003f66270 */
[----:B------:R-:W-:Y:S01]  /*a730*/  MUFU.TANH R242, R34 ;  /* 0x0000002200f27308 */ /* 0x000fe20000002400 */
[----:B------:R-:W-:-:S02]  /*a740*/  ISETP.GE.AND P6, PT, R8, R203, PT ;  /* 0x000000cb0800720c */ /* 0x000fc40003fc6270 */
[----:B------:R-:W-:Y:S01]  /*a750*/  ISETP.GE.AND P5, PT, R8, R199, PT ;  /* 0x000000c70800720c */ /* 0x000fe20003fa6270 */
[----:B------:R-:W-:Y:S01]  /*a760*/  FMUL.FTZ R28, R28, c[0x0][0x2ec] ;  /* 0x0000bb001c1c7a20 */ /* 0x000fe20000410000 */
[----:B------:R-:W-:Y:S01]  /*a770*/  ISETP.LT.OR P0, PT, R8, R208, P0 ;  /* 0x000000d00800720c */ /* 0x000fe20000701670 */
[----:B------:R-:W-:Y:S01]  /*a780*/  FMUL.FTZ R30, R30, c[0x0][0x2ec] ;  /* 0x0000bb001e1e7a20 */ /* 0x000fe20000410000 */
[C---:B------:R-:W-:Y:S01]  /*a790*/  ISETP.LT.OR P3, PT, R8.reuse, R206, P3 ;  /* 0x000000ce0800720c */ /* 0x040fe20001f61670 */
[----:B------:R1:W-:Y:S01]  /*a7a0*/  MUFU.TANH R243, R28 ;  /* 0x0000001c00f37308 */ /* 0x0003e20000002400 */
[C---:B------:R-:W-:Y:S01]  /*a7b0*/  ISETP.LT.OR P6, PT, R8.reuse, R204, P6 ;  /* 0x000000cc0800720c */ /* 0x040fe200037c1670 */
[----:B------:R-:W-:Y:S01]  /*a7c0*/  FMUL.FTZ R29, R29, c[0x0][0x2ec] ;  /* 0x0000bb001d1d7a20 */ /* 0x000fe20000410000 */
[----:B------:R-:W-:Y:S01]  /*a7d0*/  ISETP.LT.OR P5, PT, R8, R202, P5 ;  /* 0x000000ca0800720c */ /* 0x000fe20002fa1670 */
[----:B------:R-:W-:Y:S01]  /*a7e0*/  FMUL.FTZ R31, R31, c[0x0][0x2ec] ;  /* 0x0000bb001f1f7a20 */ /* 0x000fe20000410000 */
[----:B------:R-:W-:Y:S01]  /*a7f0*/  HMMA.16816.F32 R8, R24, R10, RZ ;  /* 0x0000000a1808723c */ /* 0x000fe200000018ff */
[----:B------:R-:W-:-:S02]  /*a800*/  IADD3 R41, R65, 0x30, RZ ;  /* 0x0000003041297810 */ /* 0x000fc40007ffe0ff */
[----:B------:R-:W-:Y:S01]  /*a810*/  IADD3 R40, R65, 0x31, RZ ;  /* 0x0000003141287810 */ /* 0x000fe20007ffe0ff */
[----:B------:R-:W-:Y:S01]  /*a820*/  MUFU.TANH R241, R35 ;  /* 0x0000002300f17308 */ /* 0x000fe20000002400 */
[----:B------:R-:W-:Y:S02]  /*a830*/  FSEL R79, R79, -INF , !P4 ;  /* 0xff8000004f4f7808 */ /* 0x000fe40006000000 */
[----:B------:R-:W-:Y:S02]  /*a840*/  FSEL R55, R55, -INF , !P6 ;  /* 0xff80000037377808 */ /* 0x000fe40007000000 */
[CC--:B------:R-:W-:Y:S02]  /*a850*/  ISETP.GE.AND P4, PT, R41.reuse, R207.reuse, PT ;  /* 0x000000cf2900720c */ /* 0x0c0fe40003f86270 */
[----:B------:R-:W-:Y:S01]  /*a860*/  ISETP.GE.AND P6, PT, R40, R207, PT ;  /* 0x000000cf2800720c */ /* 0x000fe20003fc6270 */
[----:B------:R-:W-:Y:S01]  /*a870*/  MUFU.TANH R238, R30 ;  /* 0x0000001e00ee7308 */ /* 0x000fe20000002400 */
[----:B------:R-:W-:-:S02]  /*a880*/  ISETP.LT.OR P4, PT, R41, R208, P4 ;  /* 0x000000d02900720c */ /* 0x000fc40002781670 */
[----:B------:R-:W-:Y:S02]  /*a890*/  ISETP.LT.OR P6, PT, R40, R208, P6 ;  /* 0x000000d02800720c */ /* 0x000fe400037c1670 */
[----:B------:R-:W-:Y:S01]  /*a8a0*/  FSEL R105, R105, -INF , !P2 ;  /* 0xff80000069697808 */ /* 0x000fe20005000000 */
[----:B-1----:R-:W-:Y:S01]  /*a8b0*/  HMMA.16816.F32 R48, R24, R16, RZ ;  /* 0x000000101830723c */ /* 0x002fe200000018ff */
[----:B------:R-:W-:Y:S01]  /*a8c0*/  FSEL R78, R78, -INF , !P0 ;  /* 0xff8000004e4e7808 */ /* 0x000fe20004000000 */
[----:B------:R-:W-:Y:S01]  /*a8d0*/  MUFU.TANH R251, R29 ;  /* 0x0000001d00fb7308 */ /* 0x000fe20000002400 */
[----:B------:R-:W-:Y:S02]  /*a8e0*/  FSEL R110, R110, -INF , !P3 ;  /* 0xff8000006e6e7808 */ /* 0x000fe40005800000 */
[----:B------:R-:W-:Y:S02]  /*a8f0*/  FSEL R179, R179, -INF , !P5 ;  /* 0xff800000b3b37808 */ /* 0x000fe40006800000 */
[----:B------:R-:W-:Y:S01]  /*a900*/  FSEL R81, R81, -INF , !P4 ;  /* 0xff80000051517808 */ /* 0x000fe20006000000 */
[----:B------:R-:W-:Y:S01]  /*a910*/  HMMA.16816.F32 R8, R4, R42, R8 ;  /* 0x0000002a0408723c */ /* 0x000fe20000001808 */
[----:B------:R-:W-:Y:S01]  /*a920*/  FSEL R80, R80, -INF , !P6 ;  /* 0xff80000050507808 */ /* 0x000fe20007000000 */
[----:B------:R-:W-:Y:S01]  /*a930*/  MUFU.TANH R237, R31 ;  /* 0x0000001f00ed7308 */ /* 0x000fe20000002400 */
[----:B------:R-:W-:-:S02]  /*a940*/  ISETP.GE.AND P2, PT, R41, R205, PT ;  /* 0x000000cd2900720c */ /* 0x000fc40003f46270 */
[C---:B------:R-:W-:Y:S02]  /*a950*/  ISETP.GE.AND P0, PT, R41.reuse, R203, PT ;  /* 0x000000cb2900720c */ /* 0x040fe40003f06270 */
[C---:B------:R-:W-:Y:S02]  /*a960*/  ISETP.GE.AND P3, PT, R41.reuse, R199, PT ;  /* 0x000000c72900720c */ /* 0x040fe40003f66270 */
[C---:B------:R-:W-:Y:S01]  /*a970*/  ISETP.GE.AND P5, PT, R40.reuse, R205, PT ;  /* 0x000000cd2800720c */ /* 0x040fe20003fa6270 */
[----:B------:R-:W1:Y:S01]  /*a980*/  MUFU.TANH R248, R248 ;  /* 0x000000f800f87308 */ /* 0x000e620000002400 */
[C---:B------:R-:W-:Y:S02]  /*a990*/  ISETP.GE.AND P4, PT, R40.reuse, R203, PT ;  /* 0x000000cb2800720c */ /* 0x040fe40003f86270 */
[----:B------:R-:W-:Y:S02]  /*a9a0*/  ISETP.GE.AND P6, PT, R40, R199, PT ;  /* 0x000000c72800720c */ /* 0x000fe40003fc6270 */
[----:B------:R-:W-:-:S02]  /*a9b0*/  ISETP.LT.OR P2, PT, R41, R206, P2 ;  /* 0x000000ce2900720c */ /* 0x000fc40001741670 */
[C---:B------:R-:W-:Y:S02]  /*a9c0*/  ISETP.LT.OR P0, PT, R41.reuse, R204, P0 ;  /* 0x000000cc2900720c */ /* 0x040fe40000701670 */
[----:B------:R-:W-:Y:S02]  /*a9d0*/  ISETP.LT.OR P3, PT, R41, R202, P3 ;  /* 0x000000ca2900720c */ /* 0x000fe40001f61670 */
[C---:B------:R-:W-:Y:S02]  /*a9e0*/  ISETP.LT.OR P5, PT, R40.reuse, R206, P5 ;  /* 0x000000ce2800720c */ /* 0x040fe40002fa1670 */
[----:B------:R-:W-:Y:S01]  /*a9f0*/  ISETP.LT.OR P4, PT, R40, R204, P4 ;  /* 0x000000cc2800720c */ /* 0x000fe20002781670 */
[----:B------:R-:W-:Y:S01]  /*aa00*/  FMUL.FTZ R8, R8, c[0x0][0x2ec] ;  /* 0x0000bb0008087a20 */ /* 0x000fe20000410000 */
[----:B------:R-:W-:Y:S01]  /*aa10*/  ISETP.LT.OR P6, PT, R40, R202, P6 ;  /* 0x000000ca2800720c */ /* 0x000fe200037c1670 */
[----:B------:R-:W-:Y:S01]  /*aa20*/  FMUL.FTZ R10, R10, c[0x0][0x2ec] ;  /* 0x0000bb000a0a7a20 */ /* 0x000fe20000410000 */
[----:B------:R-:W1:Y:S01]  /*aa30*/  LDSM.16.M88.4 R40, [R185] ;  /* 0x00000000b928783b */ /* 0x000e620000000200 */
[----:B-----5:R-:W-:Y:S01]  /*aa40*/  IADD3 R32, R65, 0x38, RZ ;  /* 0x0000003841207810 */ /* 0x020fe20007ffe0ff */
[----:B------:R-:W-:Y:S01]  /*aa50*/  FMUL.FTZ R9, R9, c[0x0][0x2ec] ;  /* 0x0000bb0009097a20 */ /* 0x000fe20000410000 */
[----:B------:R-:W-:Y:S01]  /*aa60*/  IADD3 R28, R65, 0x39, RZ ;  /* 0x00000039411c7810 */ /* 0x000fe20007ffe0ff */
[----:B------:R-:W-:Y:S01]  /*aa70*/  FMUL.FTZ R11, R11, c[0x0][0x2ec] ;  /* 0x0000bb000b0b7a20 */ /* 0x000fe20000410000 */
[----:B------:R-:W-:Y:S01]  /*aa80*/  FSEL R129, R129, -INF , !P2 ;  /* 0xff80000081817808 */ /* 0x000fe20005000000 */
[----:B------:R-:W5:Y:S01]  /*aa90*/  MUFU.TANH R100, R8 ;  /* 0x0000000800647308 */ /* 0x000f620000002400 */
[----:B------:R-:W-:-:S02]  /*aaa0*/  FSEL R117, R117, -INF , !P5 ;  /* 0xff80000075757808 */ /* 0x000fc40006800000 */
[----:B------:R-:W-:Y:S02]  /*aab0*/  FSEL R231, R231, -INF , !P0 ;  /* 0xff800000e7e77808 */ /* 0x000fe40004000000 */
[----:B------:R-:W-:Y:S02]  /*aac0*/  FSEL R232, R232, -INF , !P4 ;  /* 0xff800000e8e87808 */ /* 0x000fe40006000000 */
[----:B------:R-:W-:Y:S01]  /*aad0*/  FSEL R240, R240, -INF , !P3 ;  /* 0xff800000f0f07808 */ /* 0x000fe20005800000 */
[----:B------:R-:W1:Y:S01]  /*aae0*/  MUFU.TANH R101, R10 ;  /* 0x0000000a00657308 */ /* 0x000e620000002400 */
[----:B------:R-:W-:Y:S02]  /*aaf0*/  FSEL R239, R239, -INF , !P6 ;  /* 0xff800000efef7808 */ /* 0x000fe40007000000 */
[C---:B------:R-:W-:Y:S02]  /*ab00*/  ISETP.GE.AND P2, PT, R32.reuse, R207, PT ;  /* 0x000000cf2000720c */ /* 0x040fe40003f46270 */
[----:B------:R-:W-:-:S02]  /*ab10*/  ISETP.GE.AND P5, PT, R32, R205, PT ;  /* 0x000000cd2000720c */ /* 0x000fc40003fa6270 */
[C---:B------:R-:W-:Y:S01]  /*ab20*/  ISETP.GE.AND P0, PT, R32.reuse, R203, PT ;  /* 0x000000cb2000720c */ /* 0x040fe20003f06270 */
[----:B------:R-:W1:Y:S01]  /*ab30*/  MUFU.TANH R102, R9 ;  /* 0x0000000900667308 */ /* 0x000e620000002400 */
[----:B------:R-:W-:Y:S02]  /*ab40*/  ISETP.GE.AND P4, PT, R32, R199, PT ;  /* 0x000000c72000720c */ /* 0x000fe40003f86270 */
[C---:B------:R-:W-:Y:S02]  /*ab50*/  ISETP.GE.AND P3, PT, R28.reuse, R207, PT ;  /* 0x000000cf1c00720c */ /* 0x040fe40003f66270 */
[----:B------:R-:W-:Y:S02]  /*ab60*/  ISETP.GE.AND P6, PT, R28, R205, PT ;  /* 0x000000cd1c00720c */ /* 0x000fe40003fc6270 */
[C---:B------:R-:W-:Y:S01]  /*ab70*/  ISETP.LT.OR P2, PT, R32.reuse, R208, P2 ;  /* 0x000000d02000720c */ /* 0x040fe20001741670 */
[----:B------:R2:W2:Y:S01]  /*ab80*/  MUFU.TANH R106, R11 ;  /* 0x0000000b006a7308 */ /* 0x0004a20000002400 */
[----:B------:R-:W-:-:S02]  /*ab90*/  ISETP.LT.OR P5, PT, R32, R206, P5 ;  /* 0x000000ce2000720c */ /* 0x000fc40002fa1670 */
[C---:B------:R-:W-:Y:S02]  /*aba0*/  ISETP.LT.OR P0, PT, R32.reuse, R204, P0 ;  /* 0x000000cc2000720c */ /* 0x040fe40000701670 */
[----:B------:R-:W-:Y:S02]  /*abb0*/  ISETP.LT.OR P4, PT, R32, R202, P4 ;  /* 0x000000ca2000720c */ /* 0x000fe40002781670 */
[C---:B------:R-:W-:Y:S02]  /*abc0*/  ISETP.LT.OR P3, PT, R28.reuse, R208, P3 ;  /* 0x000000d01c00720c */ /* 0x040fe40001f61670 */
[----:B------:R-:W-:Y:S01]  /*abd0*/  ISETP.LT.OR P6, PT, R28, R206, P6 ;  /* 0x000000ce1c00720c */ /* 0x000fe200037c1670 */
[----:B-1----:R-:W-:Y:S01]  /*abe0*/  HMMA.16816.F32 R48, R4, R40, R48 ;  /* 0x000000280430723c */ /* 0x002fe20000001830 */
[----:B------:R-:W-:Y:S02]  /*abf0*/  IADD3 R32, R65, 0x40, RZ ;  /* 0x0000004041207810 */ /* 0x000fe40007ffe0ff */
[----:B------:R-:W-:-:S02]  /*ac00*/  FSEL R82, R82, -INF , !P2 ;  /* 0xff80000052527808 */ /* 0x000fc40005000000 */
[----:B---3--:R-:W-:Y:S02]  /*ac10*/  FSEL R130, R130, -INF , !P5 ;  /* 0xff80000082827808 */ /* 0x008fe40006800000 */
[----:B----4-:R-:W-:Y:S01]  /*ac20*/  FSEL R85, R85, -INF , !P3 ;  /* 0xff80000055557808 */ /* 0x010fe20005800000 */
[----:B--2---:R-:W-:Y:S01]  /*ac30*/  HMMA.16816.F32 R8, R24, R44, RZ ;  /* 0x0000002c1808723c */ /* 0x004fe200000018ff */
[----:B------:R-:W-:Y:S02]  /*ac40*/  FSEL R167, R167, -INF , !P6 ;  /* 0xff800000a7a77808 */ /* 0x000fe40007000000 */
[C---:B------:R-:W-:Y:S02]  /*ac50*/  ISETP.GE.AND P2, PT, R32.reuse, R207, PT ;  /* 0x000000cf2000720c */ /* 0x040fe40003f46270 */
[C---:B------:R-:W-:Y:S02]  /*ac60*/  ISETP.GE.AND P5, PT, R32.reuse, R205, PT ;  /* 0x000000cd2000720c */ /* 0x040fe40003fa6270 */
[----:B------:R-:W-:-:S02]  /*ac70*/  ISETP.GE.AND P3, PT, R32, R203, PT ;  /* 0x000000cb2000720c */ /* 0x000fc40003f66270 */
[C---:B------:R-:W-:Y:S02]  /*ac80*/  ISETP.GE.AND P6, PT, R32.reuse, R199, PT ;  /* 0x000000c72000720c */ /* 0x040fe40003fc6270 */
[C---:B------:R-:W-:Y:S02]  /*ac90*/  ISETP.LT.OR P2, PT, R32.reuse, R208, P2 ;  /* 0x000000d02000720c */ /* 0x040fe40001741670 */
[C---:B------:R-:W-:Y:S02]  /*aca0*/  ISETP.LT.OR P5, PT, R32.reuse, R206, P5 ;  /* 0x000000ce2000720c */ /* 0x040fe40002fa1670 */
[----:B------:R-:W-:Y:S01]  /*acb0*/  ISETP.LT.OR P3, PT, R32, R204, P3 ;  /* 0x000000cc2000720c */ /* 0x000fe20001f61670 */
[----:B------:R-:W-:Y:S01]  /*acc0*/  FMUL.FTZ R48, R48, c[0x0][0x2ec] ;  /* 0x0000bb0030307a20 */ /* 0x000fe20000410000 */
[----:B------:R-:W-:Y:S01]  /*acd0*/  ISETP.LT.OR P6, PT, R32, R202, P6 ;  /* 0x000000ca2000720c */ /* 0x000fe200037c1670 */
[----:B------:R-:W-:Y:S01]  /*ace0*/  FMUL.FTZ R49, R49, c[0x0][0x2ec] ;  /* 0x0000bb0031317a20 */ /* 0x000fe20000410000 */
[----:B------:R-:W1:Y:S01]  /*acf0*/  LDSM.16.M88.4 R32, [R184] ;  /* 0x00000000b820783b */ /* 0x000e620000000200 */
[----:B------:R-:W-:Y:S01]  /*ad00*/  FSEL R235, R235, -INF , !P0 ;  /* 0xff800000ebeb7808 */ /* 0x000fe20004000000 */
[----:B------:R-:W-:Y:S01]  /*ad10*/  FMUL.FTZ R50, R50, c[0x0][0x2ec] ;  /* 0x0000bb0032327a20 */ /* 0x000fe20000410000 */
[----:B------:R-:W-:Y:S01]  /*ad20*/  FSEL R250, R250, -INF , !P4 ;  /* 0xff800000fafa7808 */ /* 0x000fe20006000000 */
[----:B------:R-:W-:Y:S01]  /*ad30*/  FMUL.FTZ R51, R51, c[0x0][0x2ec] ;  /* 0x0000bb0033337a20 */ /* 0x000fe20000410000 */
[C---:B------:R-:W-:Y:S01]  /*ad40*/  ISETP.GE.AND P0, PT, R28.reuse, R203, PT ;  /* 0x000000cb1c00720c */ /* 0x040fe20003f06270 */
[----:B------:R-:W-:Y:S01]  /*ad50*/  MUFU.TANH R219, R50 ;  /* 0x0000003200db7308 */ /* 0x000fe20000002400 */
[----:B------:R-:W-:Y:S01]  /*ad60*/  ISETP.GE.AND P4, PT, R28, R199, PT ;  /* 0x000000c71c00720c */ /* 0x000fe20003f86270 */
[----:B------:R-:W-:-:S04]  /*ad70*/  DEPBAR.LE SB0, 0x0 ;  /* 0x000080000000791a */ /* 0x000fc80000000000 */
[----:B------:R-:W-:Y:S01]  /*ad80*/  BAR.SYNC.DEFER_BLOCKING 0x0 ;  /* 0x0000000000007b1d */ /* 0x000fe20000010000 */
[C---:B------:R-:W-:Y:S02]  /*ad90*/  ISETP.LT.OR P0, PT, R28.reuse, R204, P0 ;  /* 0x000000cc1c00720c */ /* 0x040fe40000701670 */
[----:B------:R-:W-:Y:S02]  /*ada0*/  ISETP.LT.OR P4, PT, R28, R202, P4 ;  /* 0x000000ca1c00720c */ /* 0x000fe40002781670 */
[----:B------:R-:W-:Y:S01]  /*adb0*/  HMMA.16816.F32 R28, R20, R16, RZ ;  /* 0x00000010141c723c */ /* 0x000fe200000018ff */
[----:B------:R-:W-:Y:S02]  /*adc0*/  FSEL R236, R236, -INF , !P0 ;  /* 0xff800000ecec7808 */ /* 0x000fe40004000000 */
[----:B------:R-:W-:Y:S02]  /*add0*/  FSEL R87, R87, -INF , !P2 ;  /* 0xff80000057577808 */ /* 0x000fe40005000000 */
[----:B------:R-:W-:-:S02]  /*ade0*/  ISETP.GE.AND P0, PT, R103, R207, PT ;  /* 0x000000cf6700720c */ /* 0x000fc40003f06270 */
[C---:B------:R-:W-:Y:S02]  /*adf0*/  ISETP.GE.AND P2, PT, R103.reuse, R203, PT ;  /* 0x000000cb6700720c */ /* 0x040fe40003f46270 */
[C---:B------:R-:W-:Y:S02]  /*ae00*/  ISETP.LT.OR P0, PT, R103.reuse, R208, P0 ;  /* 0x000000d06700720c */ /* 0x040fe40000701670 */
[----:B------:R-:W-:Y:S02]  /*ae10*/  ISETP.LT.OR P2, PT, R103, R204, P2 ;  /* 0x000000cc6700720c */ /* 0x000fe40001741670 */
[----:B------:R-:W-:Y:S02]  /*ae20*/  IADD3 R17, R65, 0x48, RZ ;  /* 0x0000004841117810 */ /* 0x000fe40007ffe0ff */
[----:B------:R-:W-:Y:S02]  /*ae30*/  FSEL R173, R83, -INF , !P4 ;  /* 0xff80000053ad7808 */ /* 0x000fe40006000000 */
[----:B------:R-:W-:-:S02]  /*ae40*/  FSEL R90, R90, -INF , !P0 ;  /* 0xff8000005a5a7808 */ /* 0x000fc40004000000 */
[----:B------:R-:W-:Y:S02]  /*ae50*/  FSEL R176, R88, -INF , !P3 ;  /* 0xff80000058b07808 */ /* 0x000fe40005800000 */
[----:B------:R-:W-:Y:S01]  /*ae60*/  FSEL R111, R89, -INF , !P2 ;  /* 0xff800000596f7808 */ /* 0x000fe20005000000 */
[----:B------:R-:W-:Y:S01]  /*ae70*/  MUFU.TANH R88, R51 ;  /* 0x0000003300587308 */ /* 0x000fe20000002400 */
[C---:B------:R-:W-:Y:S01]  /*ae80*/  ISETP.GE.AND P4, PT, R103.reuse, R205, PT ;  /* 0x000000cd6700720c */ /* 0x040fe20003f86270 */
[----:B------:R-:W-:Y:S01]  /*ae90*/  HMMA.16816.F32 R28, R12, R40, R28 ;  /* 0x000000280c1c723c */ /* 0x000fe2000000181c */
[----:B------:R-:W-:Y:S02]  /*aea0*/  ISETP.GE.AND P0, PT, R103, R199, PT ;  /* 0x000000c76700720c */ /* 0x000fe40003f06270 */
[C---:B------:R-:W-:Y:S02]  /*aeb0*/  ISETP.GE.AND P3, PT, R17.reuse, R203, PT ;  /* 0x000000cb1100720c */ /* 0x040fe40003f66270 */
[----:B------:R-:W-:-:S02]  /*aec0*/  ISETP.GE.AND P2, PT, R17, R199, PT ;  /* 0x000000c71100720c */ /* 0x000fc40003f46270 */
[C---:B------:R-:W-:Y:S01]  /*aed0*/  ISETP.LT.OR P4, PT, R103.reuse, R206, P4 ;  /* 0x000000ce6700720c */ /* 0x040fe20002781670 */
[----:B-1----:R-:W-:Y:S01]  /*aee0*/  HMMA.16816.F32 R8, R4, R32, R8 ;  /* 0x000000200408723c */ /* 0x002fe20000001808 */
[----:B------:R-:W-:Y:S02]  /*aef0*/  ISETP.LT.OR P0, PT, R103, R202, P0 ;  /* 0x000000ca6700720c */ /* 0x000fe40000701670 */
[C---:B------:R-:W-:Y:S01]  /*af00*/  ISETP.LT.OR P3, PT, R17.reuse, R204, P3 ;  /* 0x000000cc1100720c */ /* 0x040fe20001f61670 */
[----:B------:R-:W-:Y:S01]  /*af10*/  MUFU.TANH R103, R48 ;  /* 0x0000003000677308 */ /* 0x000fe20000002400 */
[----:B------:R-:W-:Y:S02]  /*af20*/  ISETP.LT.OR P2, PT, R17, R202, P2 ;  /* 0x000000ca1100720c */ /* 0x000fe40001741670 */
[----:B------:R-:W-:Y:S02]  /*af30*/  IADD3 R16, R65, 0x49, RZ ;  /* 0x0000004941107810 */ /* 0x000fe40007ffe0ff */
[----:B------:R-:W-:-:S02]  /*af40*/  FSEL R41, R84, -INF , !P5 ;  /* 0xff80000054297808 */ /* 0x000fc40006800000 */
[----:B------:R-:W-:Y:S02]  /*af50*/  FSEL R40, R86, -INF , !P4 ;  /* 0xff80000056287808 */ /* 0x000fe40006000000 */
[----:B------:R-:W-:Y:S01]  /*af60*/  FSEL R249, R249, -INF , !P6 ;  /* 0xff800000f9f97808 */ /* 0x000fe20007000000 */
[----:B------:R1:W-:Y:S01]  /*af70*/  MUFU.TANH R86, R49 ;  /* 0x0000003100567308 */ /* 0x0003e20000002400 */
[----:B------:R-:W-:Y:S01]  /*af80*/  FSEL R248, R248, -INF , !P0 ;  /* 0xff800000f8f87808 */ /* 0x000fe20004000000 */
[----:B------:R-:W-:Y:S01]  /*af90*/  FMUL.FTZ R28, R28, c[0x0][0x2ec] ;  /* 0x0000bb001c1c7a20 */ /* 0x000fe20000410000 */
[----:B------:R-:W-:Y:S01]  /*afa0*/  FSEL R252, R252, -INF , !P3 ;  /* 0xff800000fcfc7808 */ /* 0x000fe20005800000 */
[----:B------:R-:W-:Y:S01]  /*afb0*/  FMUL.FTZ R29, R29, c[0x0][0x2ec] ;  /* 0x0000bb001d1d7a20 */ /* 0x000fe20000410000 */
[----:B------:R-:W-:Y:S01]  /*afc0*/  FSEL R247, R247, -INF , !P2 ;  /* 0xff800000f7f77808 */ /* 0x000fe20005000000 */
[----:B------:R-:W-:Y:S01]  /*afd0*/  FMUL.FTZ R30, R30, c[0x0][0x2ec] ;  /* 0x0000bb001e1e7a20 */ /* 0x000fe20000410000 */
[----:B------:R-:W-:Y:S01]  /*afe0*/  ISETP.GE.AND P5, PT, R17, R207, PT ;  /* 0x000000cf1100720c */ /* 0x000fe20003fa6270 */
[----:B------:R-:W-:Y:S01]  /*aff0*/  FMUL.FTZ R31, R31, c[0x0][0x2ec] ;  /* 0x0000bb001f1f7a20 */ /* 0x000fe20000410000 */
[----:B------:R-:W-:Y:S01]  /*b000*/  ISETP.GE.AND P4, PT, R17, R205, PT ;  /* 0x000000cd1100720c */ /* 0x000fe20003f86270 */
[----:B------:R-:W2:Y:S01]  /*b010*/  MUFU.TANH R234, R28 ;  /* 0x0000001c00ea7308 */ /* 0x000ea20000002400 */
[----:B------:R-:W-:Y:S01]  /*b020*/  ISETP.GE.AND P6, PT, R16, R207, PT ;  /* 0x000000cf1000720c */ /* 0x000fe20003fc6270 */
[----:B------:R-:W-:Y:S01]  /*b030*/  FMUL.FTZ R8, R8, c[0x0][0x2ec] ;  /* 0x0000bb0008087a20 */ /* 0x000fe20000410000 */
[C---:B------:R-:W-:Y:S01]  /*b040*/  ISETP.GE.AND P0, PT, R16.reuse, R205, PT ;  /* 0x000000cd1000720c */ /* 0x040fe20003f06270 */
[----:B------:R-:W-:Y:S01]  /*b050*/  FMUL.FTZ R9, R9, c[0x0][0x2ec] ;  /* 0x0000bb0009097a20 */ /* 0x000fe20000410000 */
[C---:B------:R-:W-:Y:S01]  /*b060*/  ISETP.GE.AND P3, PT, R16.reuse, R203, PT ;  /* 0x000000cb1000720c */ /* 0x040fe20003f66270 */
[----:B-1----:R-:W-:Y:S01]  /*b070*/  HMMA.16816.F32 R48, R20, R44, RZ ;  /* 0x0000002c1430723c */ /* 0x002fe200000018ff */
[----:B------:R-:W-:Y:S01]  /*b080*/  ISETP.GE.AND P2, PT, R16, R199, PT ;  /* 0x000000c71000720c */ /* 0x000fe20003f46270 */
[----:B------:R-:W-:Y:S01]  /*b090*/  MUFU.TANH R233, R29 ;  /* 0x0000001d00e97308 */ /* 0x000fe20000002400 */
[C---:B------:R-:W-:Y:S01]  /*b0a0*/  ISETP.LT.OR P5, PT, R17.reuse, R208, P5 ;  /* 0x000000d01100720c */ /* 0x040fe20002fa1670 */
[----:B------:R-:W-:Y:S01]  /*b0b0*/  FMUL.FTZ R225, R10, c[0x0][0x2ec] ;  /* 0x0000bb000ae17a20 */ /* 0x000fe20000410000 */
[----:B------:R-:W-:Y:S01]  /*b0c0*/  ISETP.LT.OR P4, PT, R17, R206, P4 ;  /* 0x000000ce1100720c */ /* 0x000fe20002781670 */
[----:B------:R-:W-:Y:S01]  /*b0d0*/  FMUL.FTZ R224, R11, c[0x0][0x2ec] ;  /* 0x0000bb000be07a20 */ /* 0x000fe20000410000 */
[----:B------:R-:W-:-:S02]  /*b0e0*/  ISETP.LT.OR P6, PT, R16, R208, P6 ;  /* 0x000000d01000720c */ /* 0x000fc400037c1670 */
[C---:B------:R-:W-:Y:S01]  /*b0f0*/  ISETP.LT.OR P0, PT, R16.reuse, R206, P0 ;  /* 0x000000ce1000720c */ /* 0x040fe20000701670 */
[----:B------:R-:W1:Y:S01]  /*b100*/  MUFU.TANH R227, R30 ;  /* 0x0000001e00e37308 */ /* 0x000e620000002400 */
[C---:B------:R-:W-:Y:S02]  /*b110*/  ISETP.LT.OR P3, PT, R16.reuse, R204, P3 ;  /* 0x000000cc1000720c */ /* 0x040fe40001f61670 */
[----:B------:R-:W-:Y:S02]  /*b120*/  ISETP.LT.OR P2, PT, R16, R202, P2 ;  /* 0x000000ca1000720c */ /* 0x000fe40001741670 */
[----:B------:R-:W-:Y:S02]  /*b130*/  IADD3 R16, R65, 0x50, RZ ;  /* 0x0000005041107810 */ /* 0x000fe40007ffe0ff */
[----:B------:R-:W-:Y:S01]  /*b140*/  FSEL R83, R92, -INF , !P5 ;  /* 0xff8000005c537808 */ /* 0x000fe20006800000 */
[----:B------:R3:W-:Y:S01]  /*b150*/  MUFU.TANH R220, R31 ;  /* 0x0000001f00dc7308 */ /* 0x0007e20000002400 */
[----:B------:R-:W-:-:S02]  /*b160*/  FSEL R45, R93, -INF , !P4 ;  /* 0xff8000005d2d7808 */ /* 0x000fc40006000000 */
[----:B------:R-:W-:Y:S02]  /*b170*/  FSEL R84, R94, -INF , !P6 ;  /* 0xff8000005e547808 */ /* 0x000fe40007000000 */
[----:B------:R-:W-:Y:S02]  /*b180*/  FSEL R44, R96, -INF , !P0 ;  /* 0xff800000602c7808 */ /* 0x000fe40004000000 */
[C---:B------:R-:W-:Y:S01]  /*b190*/  ISETP.GE.AND P5, PT, R16.reuse, R207, PT ;  /* 0x000000cf1000720c */ /* 0x040fe20003fa6270 */
[----:B------:R-:W-:Y:S01]  /*b1a0*/  MUFU.TANH R225, R225 ;  /* 0x000000e100e17308 */ /* 0x000fe20000002400 */
[C---:B------:R-:W-:Y:S02]  /*b1b0*/  ISETP.GE.AND P4, PT, R16.reuse, R205, PT ;  /* 0x000000cd1000720c */ /* 0x040fe40003f86270 */
[C---:B------:R-:W-:Y:S02]  /*b1c0*/  ISETP.GE.AND P6, PT, R16.reuse, R203, PT ;  /* 0x000000cb1000720c */ /* 0x040fe40003fc6270 */
[----:B------:R-:W-:-:S02]  /*b1d0*/  ISETP.GE.AND P0, PT, R16, R199, PT ;  /* 0x000000c71000720c */ /* 0x000fc40003f06270 */
[C---:B------:R-:W-:Y:S01]  /*b1e0*/  ISETP.LT.OR P5, PT, R16.reuse, R208, P5 ;  /* 0x000000d01000720c */ /* 0x040fe20002fa1670 */
[----:B---3--:R-:W-:Y:S01]  /*b1f0*/  HMMA.16816.F32 R28, R12, R32, R48 ;  /* 0x000000200c1c723c */ /* 0x008fe20000001830 */
[C---:B------:R-:W-:Y:S01]  /*b200*/  ISETP.LT.OR P4, PT, R16.reuse, R206, P4 ;  /* 0x000000ce1000720c */ /* 0x040fe20002781670 */
[----:B------:R-:W-:Y:S01]  /*b210*/  MUFU.TANH R51, R8 ;  /* 0x0000000800337308 */ /* 0x000fe20000002400 */
[C---:B------:R-:W-:Y:S02]  /*b220*/  ISETP.LT.OR P6, PT, R16.reuse, R204, P6 ;  /* 0x000000cc1000720c */ /* 0x040fe400037c1670 */
[----:B------:R-:W-:Y:S02]  /*b230*/  ISETP.LT.OR P0, PT, R16, R202, P0 ;  /* 0x000000ca1000720c */ /* 0x000fe40000701670 */
[----:B------:R-:W-:Y:S02]  /*b240*/  IADD3 R16, R65, 0x51, RZ ;  /* 0x0000005141107810 */ /* 0x000fe40007ffe0ff */
[----:B------:R-:W-:Y:S01]  /*b250*/  FSEL R107, R91, -INF , !P3 ;  /* 0xff8000005b6b7808 */ /* 0x000fe20005800000 */
[----:B------:R3:W-:Y:S01]  /*b260*/  MUFU.TANH R50, R9 ;  /* 0x0000000900327308 */ /* 0x0007e20000002400 */
[----:B------:R-:W-:-:S02]  /*b270*/  ISETP.GE.AND P3, PT, R16, R207, PT ;  /* 0x000000cf1000720c */ /* 0x000fc40003f66270 */
[----:B------:R-:W-:Y:S02]  /*b280*/  FSEL R246, R246, -INF , !P2 ;  /* 0xff800000f6f67808 */ /* 0x000fe40005000000 */
[C---:B------:R-:W-:Y:S02]  /*b290*/  ISETP.LT.OR P3, PT, R16.reuse, R208, P3 ;  /* 0x000000d01000720c */ /* 0x040fe40001f61670 */
[----:B------:R-:W-:Y:S01]  /*b2a0*/  FSEL R49, R95, -INF , !P5 ;  /* 0xff8000005f317808 */ /* 0x000fe20006800000 */
[----:B------:R-:W-:Y:S01]  /*b2b0*/  MUFU.TANH R224, R224 ;  /* 0x000000e000e07308 */ /* 0x000fe20000002400 */
[----:B------:R-:W-:Y:S02]  /*b2c0*/  FSEL R48, R99, -INF , !P3 ;  /* 0xff80000063307808 */ /* 0x000fe40005800000 */
[C---:B------:R-:W-:Y:S02]  /*b2d0*/  ISETP.GE.AND P2, PT, R16.reuse, R205, PT ;  /* 0x000000cd1000720c */ /* 0x040fe40003f46270 */
[----:B------:R-:W-:Y:S01]  /*b2e0*/  ISETP.GE.AND P5, PT, R16, R203, PT ;  /* 0x000000cb1000720c */ /* 0x000fe20003fa6270 */
[----:B------:R-:W-:Y:S01]  /*b2f0*/  FMUL.FTZ R28, R28, c[0x0][0x2ec] ;  /* 0x0000bb001c1c7a20 */ /* 0x000fe20000410000 */
[C---:B------:R-:W-:Y:S01]  /*b300*/  ISETP.GE.AND P3, PT, R16.reuse, R199, PT ;  /* 0x000000c71000720c */ /* 0x040fe20003f66270 */
[-C--:B---3--:R-:W-:Y:S01]  /*b310*/  HMMA.16816.F32 R8, R20, R18.reuse, RZ ;  /* 0x000000121408723c */ /* 0x088fe200000018ff */
[C---:B------:R-:W-:Y:S01]  /*b320*/  ISETP.LT.OR P2, PT, R16.reuse, R206, P2 ;  /* 0x000000ce1000720c */ /* 0x040fe20001741670 */
[----:B------:R-:W-:Y:S01]  /*b330*/  FMUL.FTZ R29, R29, c[0x0][0x2ec] ;  /* 0x0000bb001d1d7a20 */ /* 0x000fe20000410000 */
[----:B------:R-:W-:Y:S01]  /*b340*/  ISETP.LT.OR P5, PT, R16, R204, P5 ;  /* 0x000000cc1000720c */ /* 0x000fe20002fa1670 */
[----:B------:R-:W-:Y:S01]  /*b350*/  FMUL.FTZ R30, R30, c[0x0][0x2ec] ;  /* 0x0000bb001e1e7a20 */ /* 0x000fe20000410000 */
[----:B------:R-:W-:Y:S01]  /*b360*/  ISETP.LT.OR P3, PT, R16, R202, P3 ;  /* 0x000000ca1000720c */ /* 0x000fe20001f61670 */
[----:B------:R-:W-:Y:S01]  /*b370*/  MUFU.TANH R221, R28 ;  /* 0x0000001c00dd7308 */ /* 0x000fe20000002400 */
[C---:B------:R-:W-:Y:S01]  /*b380*/  IADD3 R91, R65.reuse, 0x58, RZ ;  /* 0x00000058415b7810 */ /* 0x040fe20007ffe0ff */
[----:B------:R-:W-:Y:S01]  /*b390*/  HMMA.16816.F32 R16, R24, R18, RZ ;  /* 0x000000121810723c */ /* 0x000fe200000018ff */
[----:B------:R-:W-:Y:S01]  /*b3a0*/  IADD3 R89, R65, 0x59, RZ ;  /* 0x0000005941597810 */ /* 0x000fe20007ffe0ff */
[----:B------:R-:W-:Y:S01]  /*b3b0*/  FMUL.FTZ R169, R31, c[0x0][0x2ec] ;  /* 0x0000bb001fa97a20 */ /* 0x000fe20000410000 */
[----:B------:R-:W-:-:S02]  /*b3c0*/  FSEL R33, R97, -INF , !P4 ;  /* 0xff80000061217808 */ /* 0x000fc40006000000 */
[----:B------:R-:W-:Y:S01]  /*b3d0*/  FSEL R32, R98, -INF , !P2 ;  /* 0xff80000062207808 */ /* 0x000fe20005000000 */
[----:B------:R-:W-:Y:S01]  /*b3e0*/  MUFU.TANH R214, R29 ;  /* 0x0000001d00d67308 */ /* 0x000fe20000002400 */
[----:B------:R-:W-:Y:S01]  /*b3f0*/  FSEL R245, R245, -INF , !P6 ;  /* 0xff800000f5f57808 */ /* 0x000fe20007000000 */
[----:B------:R-:W-:Y:S01]  /*b400*/  HMMA.16816.F32 R20, R20, R46, RZ ;  /* 0x0000002e1414723c */ /* 0x000fe200000018ff */
[----:B------:R-:W-:Y:S02]  /*b410*/  FSEL R244, R244, -INF , !P5 ;  /* 0xff800000f4f47808 */ /* 0x000fe40006800000 */
[----:B------:R-:W-:Y:S02]  /*b420*/  FSEL R242, R242, -INF , !P0 ;  /* 0xff800000f2f27808 */ /* 0x000fe40004000000 */
[----:B------:R-:W-:Y:S01]  /*b430*/  FSEL R241, R241, -INF , !P3 ;  /* 0xff800000f1f17808 */ /* 0x000fe20005800000 */
[----:B------:R5:W-:Y:S01]  /*b440*/  MUFU.TANH R170, R30 ;  /* 0x0000001e00aa7308 */ /* 0x000be20000002400 */
[C---:B------:R-:W-:Y:S01]  /*b450*/  ISETP.GE.AND P4, PT, R91.reuse, R207, PT ;  /* 0x000000cf5b00720c */ /* 0x040fe20003f86270 */
[----:B------:R-:W-:Y:S01]  /*b460*/  HMMA.16816.F32 R8, R12, R42, R8 ;  /* 0x0000002a0c08723c */ /* 0x000fe20000001808 */
[----:B------:R-:W-:-:S02]  /*b470*/  ISETP.GE.AND P2, PT, R91, R205, PT ;  /* 0x000000cd5b00720c */ /* 0x000fc40003f46270 */
[C---:B------:R-:W-:Y:S02]  /*b480*/  ISETP.GE.AND P6, PT, R91.reuse, R203, PT ;  /* 0x000000cb5b00720c */ /* 0x040fe40003fc6270 */
[----:B------:R-:W-:Y:S01]  /*b490*/  ISETP.GE.AND P5, PT, R91, R199, PT ;  /* 0x000000c75b00720c */ /* 0x000fe20003fa6270 */
[----:B------:R-:W-:Y:S01]  /*b4a0*/  MUFU.TANH R169, R169 ;  /* 0x000000a900a97308 */ /* 0x000fe20000002400 */
[C---:B------:R-:W-:Y:S01]  /*b4b0*/  ISETP.GE.AND P0, PT, R89.reuse, R207, PT ;  /* 0x000000cf5900720c */ /* 0x040fe20003f06270 */
[----:B------:R-:W-:Y:S01]  /*b4c0*/  HMMA.16816.F32 R16, R4, R42, R16 ;  /* 0x0000002a0410723c */ /* 0x000fe20000001810 */
[----:B------:R-:W-:Y:S02]  /*b4d0*/  ISETP.GE.AND P3, PT, R89, R205, PT ;  /* 0x000000cd5900720c */ /* 0x000fe40003f66270 */
[C---:B------:R-:W-:Y:S02]  /*b4e0*/  ISETP.LT.OR P4, PT, R91.reuse, R208, P4 ;  /* 0x000000d05b00720c */ /* 0x040fe40002781670 */
[----:B------:R-:W-:-:S02]  /*b4f0*/  ISETP.LT.OR P2, PT, R91, R206, P2 ;  /* 0x000000ce5b00720c */ /* 0x000fc40001741670 */
[C---:B------:R-:W-:Y:S01]  /*b500*/  ISETP.LT.OR P6, PT, R91.reuse, R204, P6 ;  /* 0x000000cc5b00720c */ /* 0x040fe200037c1670 */
[----:B------:R-:W-:Y:S01]  /*b510*/  HMMA.16816.F32 R24, R24, R46, RZ ;  /* 0x0000002e1818723c */ /* 0x000fe200000018ff */
[----:B------:R-:W-:Y:S02]  /*b520*/  ISETP.LT.OR P5, PT, R91, R202, P5 ;  /* 0x000000ca5b00720c */ /* 0x000fe40002fa1670 */
[C---:B------:R-:W-:Y:S02]  /*b530*/  ISETP.LT.OR P0, PT, R89.reuse, R208, P0 ;  /* 0x000000d05900720c */ /* 0x040fe40000701670 */
[----:B------:R-:W-:Y:S02]  /*b540*/  ISETP.LT.OR P3, PT, R89, R206, P3 ;  /* 0x000000ce5900720c */ /* 0x000fe40001f61670 */
[----:B------:R-:W-:Y:S01]  /*b550*/  IADD3 R42, R65, 0x60, RZ ;  /* 0x00000060412a7810 */ /* 0x000fe20007ffe0ff */
[-C--:B------:R-:W-:Y:S01]  /*b560*/  HMMA.16816.F32 R20, R12, R34.reuse, R20 ;  /* 0x000000220c14723c */ /* 0x080fe20000001814 */
[----:B------:R-:W-:Y:S01]  /*b570*/  FSEL R243, R243, -INF , !P6 ;  /* 0xff800000f3f37808 */ /* 0x000fe20007000000 */
[----:B------:R-:W-:Y:S01]  /*b580*/  FMUL.FTZ R10, R10, c[0x0][0x2ec] ;  /* 0x0000bb000a0a7a20 */ /* 0x000fe20000410000 */
[----:B------:R-:W-:Y:S01]  /*b590*/  FSEL R238, R238, -INF , !P5 ;  /* 0xff800000eeee7808 */ /* 0x000fe20006800000 */
[----:B------:R-:W-:Y:S01]  /*b5a0*/  FMUL.FTZ R8, R8, c[0x0][0x2ec] ;  /* 0x0000bb0008087a20 */ /* 0x000fe20000410000 */
[----:B-----5:R-:W-:Y:S01]  /*b5b0*/  FSEL R30, R100, -INF , !P4 ;  /* 0xff800000641e7808 */ /* 0x020fe20006000000 */
[----:B------:R3:W-:Y:S01]  /*b5c0*/  MUFU.TANH R180, R10 ;  /* 0x0000000a00b47308 */ /* 0x0007e20000002400 */
[----:B------:R-:W-:Y:S01]  /*b5d0*/  FSEL R29, R101, -INF , !P2 ;  /* 0xff800000651d7808 */ /* 0x000fe20005000000 */
[----:B------:R-:W-:Y:S01]  /*b5e0*/  FMUL.FTZ R16, R16, c[0x0][0x2ec] ;  /* 0x0000bb0010107a20 */ /* 0x000fe20000410000 */
[----:B------:R-:W-:Y:S01]  /*b5f0*/  FSEL R31, R102, -INF , !P0 ;  /* 0xff800000661f7808 */ /* 0x000fe20004000000 */
[----:B------:R-:W-:Y:S01]  /*b600*/  FMUL.FTZ R12, R18, c[0x0][0x2ec] ;  /* 0x0000bb00120c7a20 */ /* 0x000fe20000410000 */
[----:B------:R-:W-:Y:S01]  /*b610*/  FSEL R28, R106, -INF , !P3 ;  /* 0xff8000006a1c7808 */ /* 0x000fe20005800000 */
[----:B------:R-:W-:Y:S01]  /*b620*/  FMUL.FTZ R9, R9, c[0x0][0x2ec] ;  /* 0x0000bb0009097a20 */ /* 0x000fe20000410000 */
[C---:B------:R-:W-:Y:S01]  /*b630*/  ISETP.GE.AND P6, PT, R89.reuse, R203, PT ;  /* 0x000000cb5900720c */ /* 0x040fe20003fc6270 */
[----:B------:R-:W4:Y:S01]  /*b640*/  MUFU.TANH R16, R16 ;  /* 0x0000001000107308 */ /* 0x000f220000002400 */
[----:B------:R-:W-:Y:S01]  /*b650*/  ISETP.GE.AND P5, PT, R89, R199, PT ;  /* 0x000000c75900720c */ /* 0x000fe20003fa6270 */
[----:B------:R-:W-:Y:S01]  /*b660*/  HMMA.16816.F32 R24, R4, R34, R24 ;  /* 0x000000220418723c */ /* 0x000fe20000001818 */
[C---:B------:R-:W-:Y:S01]  /*b670*/  ISETP.GE.AND P4, PT, R42.reuse, R207, PT ;  /* 0x000000cf2a00720c */ /* 0x040fe20003f86270 */
[----:B------:R-:W-:Y:S01]  /*b680*/  FMUL.FTZ R13, R11, c[0x0][0x2ec] ;  /* 0x0000bb000b0d7a20 */ /* 0x000fe20000410000 */
[C---:B------:R-:W-:Y:S01]  /*b690*/  ISETP.GE.AND P2, PT, R42.reuse, R205, PT ;  /* 0x000000cd2a00720c */ /* 0x040fe20003f46270 */
[----:B------:R-:W-:Y:S01]  /*b6a0*/  FMUL.FTZ R17, R17, c[0x0][0x2ec] ;  /* 0x0000bb0011117a20 */ /* 0x000fe20000410000 */
[C---:B------:R-:W-:Y:S01]  /*b6b0*/  ISETP.GE.AND P0, PT, R42.reuse, R203, PT ;  /* 0x000000cb2a00720c */ /* 0x040fe20003f06270 */
[----:B------:R-:W5:Y:S01]  /*b6c0*/  MUFU.TANH R12, R12 ;  /* 0x0000000c000c7308 */ /* 0x000f620000002400 */
[----:B------:R-:W-:Y:S01]  /*b6d0*/  ISETP.GE.AND P3, PT, R42, R199, PT ;  /* 0x000000c72a00720c */ /* 0x000fe20003f66270 */
[----:B------:R-:W-:Y:S01]  /*b6e0*/  FMUL.FTZ R19, R19, c[0x0][0x2ec] ;  /* 0x0000bb0013137a20 */ /* 0x000fe20000410000 */
[C---:B------:R-:W-:Y:S01]  /*b6f0*/  ISETP.LT.OR P6, PT, R89.reuse, R204, P6 ;  /* 0x000000cc5900720c */ /* 0x040fe200037c1670 */
[----:B------:R-:W-:Y:S01]  /*b700*/  FMUL.FTZ R20, R20, c[0x0][0x2ec] ;  /* 0x0000bb0014147a20 */ /* 0x000fe20000410000 */
[----:B------:R-:W-:Y:S01]  /*b710*/  ISETP.LT.OR P5, PT, R89, R202, P5 ;  /* 0x000000ca5900720c */ /* 0x000fe20002fa1670 */
[----:B------:R-:W-:Y:S01]  /*b720*/  FMUL.FTZ R21, R21, c[0x0][0x2ec] ;  /* 0x0000bb0015157a20 */ /* 0x000fe20000410000 */
[C---:B------:R-:W-:Y:S01]  /*b730*/  ISETP.LT.OR P4, PT, R42.reuse, R208, P4 ;  /* 0x000000d02a00720c */ /* 0x040fe20002781670 */
[----:B------:R-:W1:Y:S01]  /*b740*/  MUFU.TANH R230, R8 ;  /* 0x0000000800e67308 */ /* 0x000e620000002400 */
[----:B------:R-:W-:Y:S01]  /*b750*/  ISETP.LT.OR P2, PT, R42, R206, P2 ;  /* 0x000000ce2a00720c */ /* 0x000fe20001741670 */
[----:B------:R-:W-:Y:S01]  /*b760*/  FMUL.FTZ R22, R22, c[0x0][0x2ec] ;  /* 0x0000bb0016167a20 */ /* 0x000fe20000410000 */
[C---:B------:R-:W-:Y:S01]  /*b770*/  ISETP.LT.OR P0, PT, R42.reuse, R204, P0 ;  /* 0x000000cc2a00720c */ /* 0x040fe20000701670 */
[----:B------:R-:W-:Y:S01]  /*b780*/  FMUL.FTZ R23, R23, c[0x0][0x2ec] ;  /* 0x0000bb0017177a20 */ /* 0x000fe20000410000 */
[----:B------:R-:W-:-:S02]  /*b790*/  ISETP.LT.OR P3, PT, R42, R202, P3 ;  /* 0x000000ca2a00720c */ /* 0x000fc40001f61670 */
[----:B------:R-:W-:Y:S01]  /*b7a0*/  IADD3 R42, R65, 0x61, RZ ;  /* 0x00000061412a7810 */ /* 0x000fe20007ffe0ff */
[----:B------:R1:W1:Y:S01]  /*b7b0*/  MUFU.TANH R228, R9 ;  /* 0x0000000900e47308 */ /* 0x0002620000002400 */
[----:B------:R-:W-:Y:S01]  /*b7c0*/  FSEL R251, R251, -INF , !P6 ;  /* 0xff800000fbfb7808 */ /* 0x000fe20007000000 */
[----:B------:R-:W-:Y:S01]  /*b7d0*/  FMUL.FTZ R7, R24, c[0x0][0x2ec] ;  /* 0x0000bb0018077a20 */ /* 0x000fe20000410000 */
[----:B------:R-:W-:Y:S01]  /*b7e0*/  FSEL R237, R237, -INF , !P5 ;  /* 0xff800000eded7808 */ /* 0x000fe20006800000 */
[----:B------:R-:W-:Y:S01]  /*b7f0*/  FMUL.FTZ R26, R26, c[0x0][0x2ec] ;  /* 0x0000bb001a1a7a20 */ /* 0x000fe20000410000 */
[C---:B------:R-:W-:Y:S01]  /*b800*/  ISETP.GE.AND P6, PT, R42.reuse, R207, PT ;  /* 0x000000cf2a00720c */ /* 0x040fe20003fc6270 */
[----:B------:R-:W-:Y:S01]  /*b810*/  FMUL.FTZ R27, R27, c[0x0][0x2ec] ;  /* 0x0000bb001b1b7a20 */ /* 0x000fe20000410000 */
[----:B------:R-:W-:Y:S01]  /*b820*/  ISETP.GE.AND P5, PT, R42, R205, PT ;  /* 0x000000cd2a00720c */ /* 0x000fe20003fa6270 */
[----:B------:R-:W4:Y:S01]  /*b830*/  MUFU.TANH R13, R13 ;  /* 0x0000000d000d7308 */ /* 0x000f220000002400 */
[----:B---3--:R-:W-:-:S02]  /*b840*/  IADD3 R10, R65, 0x68, RZ ;  /* 0x00000068410a7810 */ /* 0x008fc40007ffe0ff */
[C---:B------:R-:W-:Y:S02]  /*b850*/  ISETP.LT.OR P6, PT, R42.reuse, R208, P6 ;  /* 0x000000d02a00720c */ /* 0x040fe400037c1670 */
[----:B------:R-:W-:Y:S02]  /*b860*/  ISETP.LT.OR P5, PT, R42, R206, P5 ;  /* 0x000000ce2a00720c */ /* 0x000fe40002fa1670 */
[----:B--2---:R-:W-:Y:S01]  /*b870*/  FSEL R234, R234, -INF , !P0 ;  /* 0xff800000eaea7808 */ /* 0x004fe20004000000 */
[----:B------:R-:W2:Y:S01]  /*b880*/  MUFU.TANH R11, R17 ;  /* 0x00000011000b7308 */ /* 0x000ea20000002400 */
[C---:B------:R-:W-:Y:S02]  /*b890*/  ISETP.GE.AND P0, PT, R10.reuse, R207, PT ;  /* 0x000000cf0a00720c */ /* 0x040fe40003f06270 */
[----:B-1----:R-:W-:Y:S02]  /*b8a0*/  FSEL R227, R227, -INF , !P3 ;  /* 0xff800000e3e37808 */ /* 0x002fe40005800000 */
[----:B------:R-:W-:-:S02]  /*b8b0*/  ISETP.GE.AND P3, PT, R10, R205, PT ;  /* 0x000000cd0a00720c */ /* 0x000fc40003f66270 */
[----:B------:R-:W-:Y:S01]  /*b8c0*/  FSEL R9, R86, -INF , !P6 ;  /* 0xff80000056097808 */ /* 0x000fe20007000000 */
[----:B------:R-:W1:Y:S01]  /*b8d0*/  MUFU.TANH R229, R19 ;  /* 0x0000001300e57308 */ /* 0x000e620000002400 */
[----:B------:R-:W-:Y:S02]  /*b8e0*/  FSEL R174, R88, -INF , !P5 ;  /* 0xff80000058ae7808 */ /* 0x000fe40006800000 */
[C---:B------:R-:W-:Y:S02]  /*b8f0*/  ISETP.GE.AND P6, PT, R10.reuse, R203, PT ;  /* 0x000000cb0a00720c */ /* 0x040fe40003fc6270 */
[C---:B------:R-:W-:Y:S02]  /*b900*/  ISETP.GE.AND P5, PT, R10.reuse, R199, PT ;  /* 0x000000c70a00720c */ /* 0x040fe40003fa6270 */
[----:B------:R-:W-:Y:S01]  /*b910*/  ISETP.LT.OR P0, PT, R10, R208, P0 ;  /* 0x000000d00a00720c */ /* 0x000fe20000701670 */
[----:B------:R-:W3:Y:S01]  /*b920*/  MUFU.TANH R183, R20 ;  /* 0x0000001400b77308 */ /* 0x000ee20000002400 */
[----:B------:R-:W-:-:S02]  /*b930*/  IADD3 R14, R65, 0x69, RZ ;  /* 0x00000069410e7810 */ /* 0x000fc40007ffe0ff */
[----:B------:R-:W-:Y:S02]  /*b940*/  FSEL R8, R103, -INF , !P4 ;  /* 0xff80000067087808 */ /* 0x000fe40006000000 */
[----:B------:R-:W-:Y:S02]  /*b950*/  FSEL R219, R219, -INF , !P2 ;  /* 0xff800000dbdb7808 */ /* 0x000fe40005000000 */
[----:B------:R-:W-:Y:S01]  /*b960*/  ISETP.LT.OR P3, PT, R10, R206, P3 ;  /* 0x000000ce0a00720c */ /* 0x000fe20001f61670 */
[----:B------:R-:W1:Y:S01]  /*b970*/  MUFU.TANH R7, R7 ;  /* 0x0000000700077308 */ /* 0x000e620000002400 */
[C---:B------:R-:W-:Y:S02]  /*b980*/  ISETP.GE.AND P4, PT, R42.reuse, R203, PT ;  /* 0x000000cb2a00720c */ /* 0x040fe40003f86270 */
[----:B------:R-:W-:Y:S02]  /*b990*/  ISETP.GE.AND P2, PT, R42, R199, PT ;  /* 0x000000c72a00720c */ /* 0x000fe40003f46270 */
[----:B------:R-:W-:-:S02]  /*b9a0*/  ISETP.LT.OR P6, PT, R10, R204, P6 ;  /* 0x000000cc0a00720c */ /* 0x000fc400037c1670 */
[----:B------:R-:W-:Y:S01]  /*b9b0*/  ISETP.LT.OR P5, PT, R10, R202, P5 ;  /* 0x000000ca0a00720c */ /* 0x000fe20002fa1670 */
[----:B------:R-:W1:Y:S01]  /*b9c0*/  MUFU.TANH R223, R26 ;  /* 0x0000001a00df7308 */ /* 0x000e620000002400 */
[----:B----4-:R-:W-:Y:S02]  /*b9d0*/  FSEL R10, R16, -INF , !P0 ;  /* 0xff800000100a7808 */ /* 0x010fe40004000000 */
[----:B------:R-:W-:Y:S02]  /*b9e0*/  ISETP.GE.AND P0, PT, R14, R203, PT ;  /* 0x000000cb0e00720c */ /* 0x000fe40003f06270 */
[----:B-----5:R-:W-:Y:S02]  /*b9f0*/  FSEL R43, R12, -INF , !P3 ;  /* 0xff8000000c2b7808 */ /* 0x020fe40005800000 */
[C---:B------:R-:W-:Y:S01]  /*ba00*/  ISETP.LT.OR P4, PT, R42.reuse, R204, P4 ;  /* 0x000000cc2a00720c */ /* 0x040fe20002781670 */
[----:B------:R-:W-:Y:S01]  /*ba10*/  MUFU.TANH R182, R21 ;  /* 0x0000001500b67308 */ /* 0x000fe20000002400 */
[----:B------:R-:W-:-:S02]  /*ba20*/  ISETP.LT.OR P2, PT, R42, R202, P2 ;  /* 0x000000ca2a00720c */ /* 0x000fc40001741670 */
[C---:B------:R-:W-:Y:S02]  /*ba30*/  IADD3 R12, R65.reuse, 0x70, RZ ;  /* 0x00000070410c7810 */ /* 0x040fe40007ffe0ff */
[----:B------:R-:W-:Y:S02]  /*ba40*/  ISETP.LT.OR P0, PT, R14, R204, P0 ;  /* 0x000000cc0e00720c */ /* 0x000fe40000701670 */
[----:B------:R-:W-:Y:S01]  /*ba50*/  FSEL R230, R230, -INF , !P6 ;  /* 0xff800000e6e67808 */ /* 0x000fe20007000000 */
[----:B------:R-:W4:Y:S01]  /*ba60*/  MUFU.TANH R168, R22 ;  /* 0x0000001600a87308 */ /* 0x000f220000002400 */
[----:B------:R-:W-:Y:S02]  /*ba70*/  FSEL R180, R180, -INF , !P5 ;  /* 0xff800000b4b47808 */ /* 0x000fe40006800000 */
[----:B------:R-:W-:Y:S02]  /*ba80*/  IADD3 R6, R65, 0x71, RZ ;  /* 0x0000007141067810 */ /* 0x000fe40007ffe0ff */
[----:B------:R-:W-:-:S02]  /*ba90*/  FSEL R233, R233, -INF , !P4 ;  /* 0xff800000e9e97808 */ /* 0x000fc40006000000 */
[----:B------:R-:W-:Y:S01]  /*baa0*/  FSEL R220, R220, -INF , !P2 ;  /* 0xff800000dcdc7808 */ /* 0x000fe20005000000 */
[----:B------:R-:W-:Y:S01]  /*bab0*/  MUFU.TANH R222, R27 ;  /* 0x0000001b00de7308 */ /* 0x000fe20000002400 */
[----:B------:R-:W-:Y:S02]  /*bac0*/  ISETP.GE.AND P3, PT, R14, R199, PT ;  /* 0x000000c70e00720c */ /* 0x000fe40003f66270 */
[C---:B------:R-:W-:Y:S02]  /*bad0*/  ISETP.GE.AND P6, PT, R12.reuse, R207, PT ;  /* 0x000000cf0c00720c */ /* 0x040fe40003fc6270 */
[----:B------:R-:W-:Y:S02]  /*bae0*/  ISETP.GE.AND P5, PT, R12, R205, PT ;  /* 0x000000cd0c00720c */ /* 0x000fe40003fa6270 */
[C---:B------:R-:W-:Y:S01]  /*baf0*/  ISETP.GE.AND P4, PT, R14.reuse, R207, PT ;  /* 0x000000cf0e00720c */ /* 0x040fe20003f86270 */
[----:B------:R-:W-:Y:S01]  /*bb00*/  MUFU.TANH R123, R23 ;  /* 0x00000017007b7308 */ /* 0x000fe20000002400 */
[----:B------:R-:W-:-:S02]  /*bb10*/  ISETP.GE.AND P2, PT, R14, R205, PT ;  /* 0x000000cd0e00720c */ /* 0x000fc40003f46270 */
[----:B------:R-:W-:Y:S02]  /*bb20*/  FSEL R228, R228, -INF , !P0 ;  /* 0xff800000e4e47808 */ /* 0x000fe40004000000 */
[----:B------:R-:W-:Y:S02]  /*bb30*/  ISETP.GE.AND P0, PT, R6, R207, PT ;  /* 0x000000cf0600720c */ /* 0x000fe40003f06270 */
[----:B------:R-:W-:Y:S02]  /*bb40*/  ISETP.LT.OR P3, PT, R14, R202, P3 ;  /* 0x000000ca0e00720c */ /* 0x000fe40001f61670 */
[C---:B------:R-:W-:Y:S02]  /*bb50*/  ISETP.LT.OR P6, PT, R12.reuse, R208, P6 ;  /* 0x000000d00c00720c */ /* 0x040fe400037c1670 */
[----:B------:R-:W-:Y:S02]  /*bb60*/  ISETP.LT.OR P5, PT, R12, R206, P5 ;  /* 0x000000ce0c00720c */ /* 0x000fe40002fa1670 */
[----:B------:R-:W-:-:S02]  /*bb70*/  ISETP.LT.OR P4, PT, R14, R208, P4 ;  /* 0x000000d00e00720c */ /* 0x000fc40002781670 */
[----:B------:R-:W-:Y:S02]  /*bb80*/  ISETP.LT.OR P2, PT, R14, R206, P2 ;  /* 0x000000ce0e00720c */ /* 0x000fe40001741670 */
[----:B------:R-:W-:Y:S02]  /*bb90*/  ISETP.LT.OR P0, PT, R6, R208, P0 ;  /* 0x000000d00600720c */ /* 0x000fe40000701670 */
[----:B------:R-:W-:Y:S02]  /*bba0*/  IADD3 R5, R65, 0x78, RZ ;  /* 0x0000007841057810 */ /* 0x000fe40007ffe0ff */
[----:B------:R-:W-:Y:S02]  /*bbb0*/  FSEL R177, R13, -INF , !P3 ;  /* 0xff8000000db17808 */ /* 0x000fe40005800000 */
[----:B------:R-:W-:Y:S02]  /*bbc0*/  FSEL R51, R51, -INF , !P6 ;  /* 0xff80000033337808 */ /* 0x000fe40007000000 */
[----:B------:R-:W-:-:S02]  /*bbd0*/  FSEL R225, R225, -INF , !P5 ;  /* 0xff800000e1e17808 */ /* 0x000fc40006800000 */
[----:B--2---:R-:W-:Y:S02]  /*bbe0*/  FSEL R4, R11, -INF , !P4 ;  /* 0xff8000000b047808 */ /* 0x004fe40006000000 */
[----:B-1----:R-:W-:Y:S02]  /*bbf0*/  FSEL R229, R229, -INF , !P2 ;  /* 0xff800000e5e57808 */ /* 0x002fe40005000000 */
[C---:B------:R-:W-:Y:S02]  /*bc00*/  ISETP.GE.AND P3, PT, R6.reuse, R205, PT ;  /* 0x000000cd0600720c */ /* 0x040fe40003f66270 */
[C---:B------:R-:W-:Y:S02]  /*bc10*/  ISETP.GE.AND P6, PT, R6.reuse, R203, PT ;  /* 0x000000cb0600720c */ /* 0x040fe40003fc6270 */
[----:B------:R-:W-:Y:S02]  /*bc20*/  ISETP.GE.AND P5, PT, R6, R199, PT ;  /* 0x000000c70600720c */ /* 0x000fe40003fa6270 */
[----:B------:R-:W-:-:S02]  /*bc30*/  ISETP.GE.AND P4, PT, R12, R203, PT ;  /* 0x000000cb0c00720c */ /* 0x000fc40003f86270 */
[----:B------:R-:W-:Y:S02]  /*bc40*/  ISETP.GE.AND P2, PT, R12, R199, PT ;  /* 0x000000c70c00720c */ /* 0x000fe40003f46270 */
[----:B------:R-:W-:Y:S02]  /*bc50*/  FSEL R50, R50, -INF , !P0 ;  /* 0xff80000032327808 */ /* 0x000fe40004000000 */
[----:B------:R-:W-:Y:S02]  /*bc60*/  ISETP.GE.AND P0, PT, R5, R203, PT ;  /* 0x000000cb0500720c */ /* 0x000fe40003f06270 */
[C---:B------:R-:W-:Y:S02]  /*bc70*/  ISETP.LT.OR P3, PT, R6.reuse, R206, P3 ;  /* 0x000000ce0600720c */ /* 0x040fe40001f61670 */
[C---:B------:R-:W-:Y:S02]  /*bc80*/  ISETP.LT.OR P6, PT, R6.reuse, R204, P6 ;  /* 0x000000cc0600720c */ /* 0x040fe400037c1670 */
[----:B------:R-:W-:Y:S01]  /*bc90*/  ISETP.LT.OR P5, PT, R6, R202, P5 ;  /* 0x000000ca0600720c */ /* 0x000fe20002fa1670 */
[----:B------:R-:W-:Y:S01]  /*bca0*/  FMUL.FTZ R6, R25, c[0x0][0x2ec] ;  /* 0x0000bb0019067a20 */ /* 0x000fe20000410000 */
[----:B------:R-:W-:-:S02]  /*bcb0*/  ISETP.LT.OR P4, PT, R12, R204, P4 ;  /* 0x000000cc0c00720c */ /* 0x000fc40002781670 */
[----:B------:R-:W-:Y:S02]  /*bcc0*/  ISETP.LT.OR P2, PT, R12, R202, P2 ;  /* 0x000000ca0c00720c */ /* 0x000fe40001741670 */
[----:B------:R-:W-:Y:S01]  /*bcd0*/  ISETP.LT.OR P0, PT, R5, R204, P0 ;  /* 0x000000cc0500720c */ /* 0x000fe20000701670 */
[----:B------:R-:W1:Y:S01]  /*bce0*/  MUFU.TANH R6, R6 ;  /* 0x0000000600067308 */ /* 0x000e620000002400 */
[----:B------:R-:W-:Y:S02]  /*bcf0*/  FSEL R221, R221, -INF , !P4 ;  /* 0xff800000dddd7808 */ /* 0x000fe40006000000 */
[----:B------:R-:W-:Y:S02]  /*bd00*/  FSEL R170, R170, -INF , !P2 ;  /* 0xff800000aaaa7808 */ /* 0x000fe40005000000 */
[C---:B------:R-:W-:Y:S02]  /*bd10*/  ISETP.GE.AND P4, PT, R5.reuse, R207, PT ;  /* 0x000000cf0500720c */ /* 0x040fe40003f86270 */
[----:B------:R-:W-:-:S02]  /*bd20*/  ISETP.GE.AND P2, PT, R5, R205, PT ;  /* 0x000000cd0500720c */ /* 0x000fc40003f46270 */
[----:B---3--:R-:W-:Y:S02]  /*bd30*/  FSEL R183, R183, -INF , !P0 ;  /* 0xff800000b7b77808 */ /* 0x008fe40004000000 */
[----:B------:R-:W-:Y:S02]  /*bd40*/  PLOP3.LUT P0, PT, PT, PT, UP0, 0x80, 0x0 ;  /* 0x000000000000781c */ /* 0x000fe40003f0f008 */
[C---:B------:R-:W-:Y:S02]  /*bd50*/  ISETP.LT.OR P4, PT, R5.reuse, R208, P4 ;  /* 0x000000d00500720c */ /* 0x040fe40002781670 */
[----:B------:R-:W-:Y:S02]  /*bd60*/  ISETP.LT.OR P2, PT, R5, R206, P2 ;  /* 0x000000ce0500720c */ /* 0x000fe40001741670 */
[----:B------:R-:W-:Y:S02]  /*bd70*/  IADD3 R65, R65, 0x79, RZ ;  /* 0x0000007941417810 */ /* 0x000fe40007ffe0ff */
        /* <DEDUP_REMOVED lines=10> */
[----:B------:R-:W-:Y:S02]  /*be20*/  ISETP.LT.OR P3, PT, R5, R202, P3 ;  /* 0x000000ca0500720c */ /* 0x000fe40001f61670 */
[C---:B------:R-:W-:Y:S02]  /*be30*/  ISETP.LT.OR P6, PT, R65.reuse, R208, P6 ;  /* 0x000000d04100720c */ /* 0x040fe400037c1670 */
[----:B------:R-:W-:-:S02]  /*be40*/  ISETP.LT.OR P5, PT, R65, R206, P5 ;  /* 0x000000ce4100720c */ /* 0x000fc40002fa1670 */
[C---:B------:R-:W-:Y:S02]  /*be50*/  ISETP.LT.OR P4, PT, R65.reuse, R204, P4 ;  /* 0x000000cc4100720c */ /* 0x040fe40002781670 */
[----:B------:R-:W-:Y:S02]  /*be60*/  ISETP.LT.OR P2, PT, R65, R202, P2 ;  /* 0x000000ca4100720c */ /* 0x000fe40001741670 */
[----:B----4-:R-:W-:Y:S02]  /*be70*/  FSEL R168, R168, -INF , !P3 ;  /* 0xff800000a8a87808 */ /* 0x010fe40005800000 */
[----:B-1----:R-:W-:Y:S02]  /*be80*/  FSEL R5, R6, -INF , !P6 ;  /* 0xff80000006057808 */ /* 0x002fe40007000000 */
        /* <DEDUP_REMOVED lines=60> */
.L_x_968:
[----:B------:R-:W-:Y:S05]  /*c250*/  BSYNC B0 ;  /* 0x0000000000007941 */ /* 0x000fea0003800000 */
.L_x_967:
[----:B------:R-:W0:Y:S02]  /*c260*/  LDGDEPBAR ;  /* 0x00000000000079af */ /* 0x000e240000000000 */
.L_x_966:
[----:B------:R-:W-:Y:S01]  /*c270*/  FMNMX.FTZ R11, R36, R67, !PT ;  /* 0x00000043240b7209 */ /* 0x000fe20007810000 */
        /* <DEDUP_REMOVED lines=15> */
[----:B--2---:R-:W-:Y:S02]  /*c370*/  MOV R13, R107 ;  /* 0x0000006b000d7202 */ /* 0x004fe40000000f00 */
        /* <DEDUP_REMOVED lines=48> */
[----:B------:R-:W-:Y:S01]  /*c680*/  MOV R12, R111 ;  /* 0x0000006f000c7202 */ /* 0x000fe20000000f00 */
[----:B------:R-:W2:Y:S01]  /*c690*/  SHFL.BFLY PT, R6, R11, 0x2, 0x1f ;  /* 0x0c401f000b067f89 */ /* 0x000ea200000e0000 */
[----:B------:R-:W-:-:S02]  /*c6a0*/  FMNMX.FTZ R106, R222, R106, !PT ;  /* 0x0000006ade6a7209 */ /* 0x000fc40007810000 */
[----:B--2---:R-:W-:-:S03]  /*c6b0*/  FMNMX.FTZ R6, R11, R6, !PT ;  /* 0x000000060b067209 */ /* 0x004fc60007810000 */
[----:B------:R-:W2:Y:S04]  /*c6c0*/  SHFL.BFLY PT, R11, R106, 0x2, 0x1f ;  /* 0x0c401f006a0b7f89 */ /* 0x000ea800000e0000 */
[----:B------:R-:W3:Y:S01]  /*c6d0*/  SHFL.BFLY PT, R107, R6, 0x1, 0x1f ;  /* 0x0c201f00066b7f89 */ /* 0x000ee200000e0000 */
[----:B--2---:R-:W-:Y:S02]  /*c6e0*/  FMNMX.FTZ R106, R106, R11, !PT ;  /* 0x0000000b6a6a7209 */ /* 0x004fe40007810000 */
[----:B---3--:R-:W-:-:S04]  /*c6f0*/  FMNMX.FTZ R107, R6, R107, !PT ;  /* 0x0000006b066b7209 */ /* 0x008fc80007810000 */
[C---:B------:R-:W-:Y:S01]  /*c700*/  FSETP.NEU.FTZ.AND P3, PT, R107.reuse, -INF , PT ;  /* 0xff8000006b00780b */ /* 0x040fe20003f7d000 */
[----:B------:R-:W-:-:S03]  /*c710*/  FMUL.FTZ R6, R107, c[0x0][0x23c] ;  /* 0x00008f006b067a20 */ /* 0x000fc60000410000 */
[----:B-1----:R-:W-:Y:S02]  /*c720*/  FSEL R16, R107, RZ, P3 ;  /* 0x000000ff6b107208 */ /* 0x002fe40001800000 */
[----:B------:R-:W-:-:S03]  /*c730*/  FSEL R6, R6, RZ, P3 ;  /* 0x000000ff06067208 */ /* 0x000fc60001800000 */
[----:B------:R-:W-:Y:S02]  /*c740*/  FADD.FTZ R16, R36, -R16 ;  /* 0x8000001024107221 */ /* 0x000fe40000010000 */
[--C-:B------:R-:W-:Y:S02]  /*c750*/  FFMA.FTZ R96, R81, c[0x0][0x23c], -R6.reuse ;  /* 0x00008f0051607a23 */ /* 0x100fe40000010806 */
        /* <DEDUP_REMOVED lines=9> */
[----:B------:R-:W1:Y:S01]  /*c7f0*/  SHFL.BFLY PT, R8, R106, 0x1, 0x1f ;  /* 0x0c201f006a087f89 */ /* 0x000e6200000e0000 */
        /* <DEDUP_REMOVED lines=51> */
[----:B------:R-:W-:Y:S01]  /*cb30*/  FMUL.FTZ R16, R16, c[0x0][0x23c] ;  /* 0x00008f0010107a20 */ /* 0x000fe20000410000 */
        /* <DEDUP_REMOVED lines=30> */
[----:B-1----:R-:W-:Y:S02]  /*cd20*/  FMNMX.FTZ R106, R106, R8, !PT ;  /* 0x000000086a6a7209 */ /* 0x002fe40007810000 */
[----:B------:R-:W-:Y:S01]  /*cd30*/  FMNMX.FTZ R5, R221, R5, !PT ;  /* 0x00000005dd057209 */ /* 0x000fe20007810000 */
[----:B------:R-:W-:Y:S01]  /*cd40*/  MUFU.EX2 R102, R102 ;  /* 0x0000006600667308 */ /* 0x000fe20000000800 */
[----:B------:R-:W-:Y:S01]  /*cd50*/  FMNMX.FTZ R4, R238, R4, !PT ;  /* 0x00000004ee047209 */ /* 0x000fe20007810000 */
[----:B------:R-:W-:Y:S01]  /*cd60*/  FMUL.FTZ R226, R106, c[0x0][0x23c] ;  /* 0x00008f006ae27a20 */ /* 0x000fe20000410000 */
[----:B------:R-:W-:Y:S02]  /*cd70*/  FMNMX.FTZ R5, R214, R5, !PT ;  /* 0x00000005d6057209 */ /* 0x000fe40007810000 */
[----:B------:R-:W-:-:S02]  /*cd80*/  FMNMX.FTZ R4, R237, R4, !PT ;  /* 0x00000004ed047209 */ /* 0x000fc40007810000 */
[----:B------:R-:W-:Y:S01]  /*cd90*/  FSETP.NEU.FTZ.AND P2, PT, R106, -INF , PT ;  /* 0xff8000006a00780b */ /* 0x000fe20003f5d000 */
[----:B------:R-:W-:Y:S01]  /*cda0*/  MUFU.EX2 R101, R101 ;  /* 0x0000006500657308 */ /* 0x000fe20000000800 */
[----:B------:R-:W-:Y:S02]  /*cdb0*/  FMNMX.FTZ R5, R183, R5, !PT ;  /* 0x00000005b7057209 */ /* 0x000fe40007810000 */
[----:B------:R-:W-:Y:S02]  /*cdc0*/  FMNMX.FTZ R4, R227, R4, !PT ;  /* 0x00000004e3047209 */ /* 0x000fe40007810000 */
[----:B------:R-:W-:Y:S02]  /*cdd0*/  FSEL R226, R226, RZ, P2 ;  /* 0x000000ffe2e27208 */ /* 0x000fe40001000000 */
[----:B------:R-:W-:Y:S01]  /*cde0*/  FMNMX.FTZ R5, R182, R5, !PT ;  /* 0x00000005b6057209 */ /* 0x000fe20007810000 */
[----:B------:R-:W-:Y:S01]  /*cdf0*/  MUFU.EX2 R100, R100 ;  /* 0x0000006400647308 */ /* 0x000fe20000000800 */
[----:B------:R-:W-:Y:S01]  /*ce00*/  FMNMX.FTZ R4, R220, R4, !PT ;  /* 0x00000004dc047209 */ /* 0x000fe20007810000 */
[--C-:B------:R-:W-:Y:S01]  /*ce10*/  FFMA.FTZ R70, R105, c[0x0][0x23c], -R226.reuse ;  /* 0x00008f0069467a23 */ /* 0x100fe200000108e2 */
[----:B------:R-:W-:Y:S01]  /*ce20*/  FSEL R24, R106, RZ, P2 ;  /* 0x000000ff6a187208 */ /* 0x000fe20001000000 */
[----:B------:R-:W1:Y:S01]  /*ce30*/  SHFL.BFLY PT, R105, R5, 0x2, 0x1f ;  /* 0x0c401f0005697f89 */ /* 0x000e6200000e0000 */
[----:B------:R-:W-:Y:S01]  /*ce40*/  FMNMX.FTZ R4, R180, R4, !PT ;  /* 0x00000004b4047209 */ /* 0x000fe20007810000 */
[--C-:B------:R-:W-:Y:S01]  /*ce50*/  FFMA.FTZ R74, R66, c[0x0][0x23c], -R226.reuse ;  /* 0x00008f00424a7a23 */ /* 0x100fe200000108e2 */
[----:B--2---:R-:W-:Y:S01]  /*ce60*/  F2FP.PACK_AB R46, R114, R119 ;  /* 0x00000077722e723e */ /* 0x004fe200000000ff */
        /* <DEDUP_REMOVED lines=14> */
[----:B------:R-:W-:Y:S01]  /*cf50*/  LDSM.16.MT88.4 R28, [R192+0x4000] ;  /* 0x00400000c01c783b */ /* 0x000fe20000004200 */
[----:B------:R-:W-:Y:S01]  /*cf60*/  FMNMX.FTZ R4, R123, R4, !PT ;  /* 0x000000047b047209 */ /* 0x000fe20007810000 */
[--C-:B------:R-:W-:Y:S01]  /*cf70*/  FFMA.FTZ R72, R69, c[0x0][0x23c], -R226.reuse ;  /* 0x00008f0045487a23 */ /* 0x100fe200000108e2 */
[----:B------:R-:W-:Y:S01]  /*cf80*/  MUFU.EX2 R131, R131 ;  /* 0x0000008300837308 */ /* 0x000fe20000000800 */
[----:B-1----:R-:W-:Y:S01]  /*cf90*/  FMNMX.FTZ R105, R5, R105, !PT ;  /* 0x0000006905697209 */ /* 0x002fe20007810000 */
[--C-:B------:R-:W-:Y:S01]  /*cfa0*/  FFMA.FTZ R69, R110, c[0x0][0x23c], -R226.reuse ;  /* 0x00008f006e457a23 */ /* 0x100fe200000108e2 */
[----:B------:R-:W1:Y:S01]  /*cfb0*/  SHFL.BFLY PT, R6, R4, 0x2, 0x1f ;  /* 0x0c401f0004067f89 */ /* 0x000e6200000e0000 */
[----:B------:R-:W-:-:S02]  /*cfc0*/  FFMA.FTZ R65, R167, c[0x0][0x23c], -R226 ;  /* 0x00008f00a7417a23 */ /* 0x000fc400000108e2 */
[--C-:B------:R-:W-:Y:S01]  /*cfd0*/  FFMA.FTZ R112, R60, c[0x0][0x23c], -R226.reuse ;  /* 0x00008f003c707a23 */ /* 0x100fe200000108e2 */
[----:B------:R-:W2:Y:S01]  /*cfe0*/  SHFL.BFLY PT, R5, R105, 0x1, 0x1f ;  /* 0x0c201f0069057f89 */ /* 0x000ea200000e0000 */
[--C-:B------:R-:W-:Y:S01]  /*cff0*/  FFMA.FTZ R111, R59, c[0x0][0x23c], -R226.reuse ;  /* 0x00008f003b6f7a23 */ /* 0x100fe200000108e2 */
[----:B------:R-:W3:Y:S01]  /*d000*/  MUFU.EX2 R118, R118 ;  /* 0x0000007600767308 */ /* 0x000ee20000000800 */
[--C-:B------:R-:W-:Y:S02]  /*d010*/  FFMA.FTZ R60, R33, c[0x0][0x23c], -R226.reuse ;  /* 0x00008f00213c7a23 */ /* 0x100fe400000108e2 */
[----:B------:R-:W-:Y:S02]  /*d020*/  FFMA.FTZ R59, R32, c[0x0][0x23c], -R226 ;  /* 0x00008f00203b7a23 */ /* 0x000fe400000108e2 */
[----:B------:R-:W-:Y:S01]  /*d030*/  FADD.FTZ R24, R3, -R24 ;  /* 0x8000001803187221 */ /* 0x000fe20000010000 */
[----:B------:R-:W-:Y:S01]  /*d040*/  LDSM.16.MT88.4 R32, [R192+0x4400] ;  /* 0x00440000c020783b */ /* 0x000fe20000004200 */
[----:B------:R-:W-:Y:S01]  /*d050*/  FFMA.FTZ R76, R62, c[0x0][0x23c], -R226 ;  /* 0x00008f003e4c7a23 */ /* 0x000fe200000108e2 */
[----:B------:R-:W-:Y:S01]  /*d060*/  MUFU.EX2 R112, R112 ;  /* 0x0000007000707308 */ /* 0x000fe20000000800 */
[----:B------:R-:W-:-:S02]  /*d070*/  FMUL.FTZ R24, R24, c[0x0][0x23c] ;  /* 0x00008f0018187a20 */ /* 0x000fc40000410000 */
[--C-:B------:R-:W-:Y:S02]  /*d080*/  FFMA.FTZ R75, R61, c[0x0][0x23c], -R226.reuse ;  /* 0x00008f003d4b7a23 */ /* 0x100fe400000108e2 */
[--C-:B------:R-:W-:Y:S02]  /*d090*/  FFMA.FTZ R73, R63, c[0x0][0x23c], -R226.reuse ;  /* 0x00008f003f497a23 */ /* 0x100fe400000108e2 */
[--C-:B------:R-:W-:Y:S01]  /*d0a0*/  FFMA.FTZ R64, R41, c[0x0][0x23c], -R226.reuse ;  /* 0x00008f0029407a23 */ /* 0x100fe200000108e2 */
[----:B------:R-:W4:Y:S01]  /*d0b0*/  MUFU.EX2 R111, R111 ;  /* 0x0000006f006f7308 */ /* 0x000f220000000800 */
[--C-:B------:R-:W-:Y:S01]  /*d0c0*/  FFMA.FTZ R63, R40, c[0x0][0x23c], -R226.reuse ;  /* 0x00008f00283f7a23 */ /* 0x100fe200000108e2 */
[----:B-1----:R-:W-:Y:S01]  /*d0d0*/  FMNMX.FTZ R4, R4, R6, !PT ;  /* 0x0000000604047209 */ /* 0x002fe20007810000 */
[--C-:B------:R-:W-:Y:S01]  /*d0e0*/  FFMA.FTZ R62, R45, c[0x0][0x23c], -R226.reuse ;  /* 0x00008f002d3e7a23 */ /* 0x100fe200000108e2 */
[----:B---3--:R-:W-:Y:S01]  /*d0f0*/  F2FP.PACK_AB R45, R118, R131 ;  /* 0x00000083762d723e */ /* 0x008fe200000000ff */
[--C-:B------:R-:W-:Y:S01]  /*d100*/  FFMA.FTZ R61, R44, c[0x0][0x23c], -R226.reuse ;  /* 0x00008f002c3d7a23 */ /* 0x100fe200000108e2 */
[----:B--2---:R-:W-:Y:S01]  /*d110*/  FMNMX.FTZ R105, R105, R5, !PT ;  /* 0x0000000569697209 */ /* 0x004fe20007810000 */
[--C-:B------:R-:W-:Y:S01]  /*d120*/  FFMA.FTZ R219, R219, c[0x0][0x23c], -R226.reuse ;  /* 0x00008f00dbdb7a23 */ /* 0x100fe200000108e2 */
[----:B------:R-:W1:Y:S01]  /*d130*/  SHFL.BFLY PT, R5, R4, 0x1, 0x1f ;  /* 0x0c201f0004057f89 */ /* 0x000e6200000e0000 */
[----:B------:R-:W-:Y:S01]  /*d140*/  F2FP.PACK_AB R44, R164, R181 ;  /* 0x000000b5a42c723e */ /* 0x000fe200000000ff */
[----:B------:R-:W-:Y:S01]  /*d150*/  MUFU.EX2 R76, R76 ;  /* 0x0000004c004c7308 */ /* 0x000fe20000000800 */
[C---:B------:R-:W-:Y:S01]  /*d160*/  FMUL.FTZ R215, R105.reuse, c[0x0][0x23c] ;  /* 0x00008f0069d77a20 */ /* 0x040fe20000410000 */
[----:B------:R-:W-:Y:S01]  /*d170*/  FSETP.NEU.FTZ.AND P1, PT, R105, -INF , PT ;  /* 0xff8000006900780b */ /* 0x000fe20003f3d000 */
[----:B------:R-:W-:-:S02]  /*d180*/  FFMA.FTZ R229, R229, c[0x0][0x23c], -R226 ;  /* 0x00008f00e5e57a23 */ /* 0x000fc400000108e2 */
[--C-:B------:R-:W-:Y:S01]  /*d190*/  FFMA.FTZ R224, R224, c[0x0][0x23c], -R226.reuse ;  /* 0x00008f00e0e07a23 */ /* 0x100fe200000108e2 */
[----:B------:R-:W-:Y:S01]  /*d1a0*/  FSEL R215, R215, RZ, P1 ;  /* 0x000000ffd7d77208 */ /* 0x000fe20000800000 */
[--C-:B------:R-:W-:Y:S01]  /*d1b0*/  FFMA.FTZ R223, R223, c[0x0][0x23c], -R226.reuse ;  /* 0x00008f00dfdf7a23 */ /* 0x100fe200000108e2 */
[----:B----4-:R-:W-:Y:S01]  /*d1c0*/  F2FP.PACK_AB R47, R111, R112 ;  /* 0x000000706f2f723e */ /* 0x010fe200000000ff */
[----:B------:R-:W-:Y:S01]  /*d1d0*/  MUFU.EX2 R75, R75 ;  /* 0x0000004b004b7308 */ /* 0x000fe20000000800 */
[----:B------:R-:W-:Y:S02]  /*d1e0*/  FFMA.FTZ R222, R222, c[0x0][0x23c], -R226 ;  /* 0x00008f00dede7a23 */ /* 0x000fe400000108e2 */
[--C-:B------:R-:W-:Y:S02]  /*d1f0*/  FFMA.FTZ R130, R104, c[0x0][0x23c], -R215.reuse ;  /* 0x00008f0068827a23 */ /* 0x100fe400000108d7 */
[--C-:B------:R-:W-:Y:S02]  /*d200*/  FFMA.FTZ R117, R56, c[0x0][0x23c], -R215.reuse ;  /* 0x00008f0038757a23 */ /* 0x100fe400000108d7 */
[--C-:B------:R-:W-:Y:S01]  /*d210*/  FFMA.FTZ R56, R166, c[0x0][0x23c], -R215.reuse ;  /* 0x00008f00a6387a23 */ /* 0x100fe200000108d7 */
[----:B------:R-:W-:Y:S01]  /*d220*/  MUFU.EX2 R73, R73 ;  /* 0x0000004900497308 */ /* 0x000fe20000000800 */
[----:B------:R-:W-:-:S02]  /*d230*/  FFMA.FTZ R110, R109, c[0x0][0x23c], -R215 ;  /* 0x00008f006d6e7a23 */ /* 0x000fc400000108d7 */
[--C-:B------:R-:W-:Y:S01]  /*d240*/  FFMA.FTZ R109, R128, c[0x0][0x23c], -R215.reuse ;  /* 0x00008f00806d7a23 */ /* 0x100fe200000108d7 */
[----:B-1----:R-:W-:Y:S01]  /*d250*/  FMNMX.FTZ R104, R4, R5, !PT ;  /* 0x0000000504687209 */ /* 0x002fe20007810000 */
[--C-:B------:R-:W-:Y:S01]  /*d260*/  FFMA.FTZ R172, R172, c[0x0][0x23c], -R215.reuse ;  /* 0x00008f00acac7a23 */ /* 0x100fe200000108d7 */
[----:B------:R-:W-:Y:S02]  /*d270*/  FSEL R4, R105, RZ, P1 ;  /* 0x000000ff69047208 */ /* 0x000fe40000800000 */
        /* <DEDUP_REMOVED lines=9> */
[----:B------:R-:W-:-:S02]  /*d310*/  FADD.FTZ R4, R0, -R4 ;  /* 0x8000000400047221 */ /* 0x000fc40000010000 */
[--C-:B------:R-:W-:Y:S02]  /*d320*/  FFMA.FTZ R128, R116, c[0x0][0x23c], -R129.reuse ;  /* 0x00008f0074807a23 */ /* 0x100fe40000010881 */
[----:B------:R-:W-:Y:S02]  /*d330*/  FMUL.FTZ R4, R4, c[0x0][0x23c] ;  /* 0x00008f0004047a20 */ /* 0x000fe40000410000 */
[--C-:B------:R-:W-:Y:S01]  /*d340*/  FFMA.FTZ R116, R115, c[0x0][0x23c], -R129.reuse ;  /* 0x00008f0073747a23 */ /* 0x100fe20000010881 */
[----:B------:R2:W3:Y:S01]  /*d350*/  MUFU.EX2 R167, R2 ;  /* 0x0000000200a77308 */ /* 0x0004e20000000800 */
[--C-:B------:R-:W-:Y:S02]  /*d360*/  FFMA.FTZ R108, R108, c[0x0][0x23c], -R129.reuse ;  /* 0x00008f006c6c7a23 */ /* 0x100fe40000010881 */
[----:B------:R-:W-:Y:S02]  /*d370*/  FFMA.FTZ R115, R120, c[0x0][0x23c], -R129 ;  /* 0x00008f0078737a23 */ /* 0x000fe40000010881 */
[----:B------:R-:W-:-:S02]  /*d380*/  FFMA.FTZ R0, R121, c[0x0][0x23c], -R215 ;  /* 0x00008f0079007a23 */ /* 0x000fc400000108d7 */
[--C-:B------:R-:W-:Y:S01]  /*d390*/  FFMA.FTZ R120, R39, c[0x0][0x23c], -R129.reuse ;  /* 0x00008f0027787a23 */ /* 0x100fe20000010881 */
[----:B------:R4:W5:Y:S01]  /*d3a0*/  MUFU.EX2 R166, R4 ;  /* 0x0000000400a67308 */ /* 0x0009620000000800 */
[--C-:B------:R-:W-:Y:S01]  /*d3b0*/  FFMA.FTZ R121, R38, c[0x0][0x23c], -R129.reuse ;  /* 0x00008f0026797a23 */ /* 0x100fe20000010881 */
[----:B-1----:R-:W-:Y:S01]  /*d3c0*/  F2FP.PACK_AB R20, R117, R130 ;  /* 0x000000827514723e */ /* 0x002fe200000000ff */
[--C-:B------:R-:W-:Y:S02]  /*d3d0*/  FFMA.FTZ R165, R165, c[0x0][0x23c], -R129.reuse ;  /* 0x00008f00a5a57a23 */ /* 0x100fe40000010881 */
[--C-:B------:R-:W-:Y:S02]  /*d3e0*/  FFMA.FTZ R175, R175, c[0x0][0x23c], -R129.reuse ;  /* 0x00008f00afaf7a23 */ /* 0x100fe40000010881 */
[----:B------:R-:W-:Y:S01]  /*d3f0*/  FFMA.FTZ R178, R178, c[0x0][0x23c], -R129 ;  /* 0x00008f00b2b27a23 */ /* 0x000fe20000010881 */
[----:B------:R-:W-:Y:S01]  /*d400*/  MUFU.EX2 R110, R110 ;  /* 0x0000006e006e7308 */ /* 0x000fe20000000800 */
[----:B--2---:R-:W-:-:S02]  /*d410*/  FFMA.FTZ R2, R122, c[0x0][0x23c], -R215 ;  /* 0x00008f007a027a23 */ /* 0x004fc400000108d7 */
[----:B------:R-:W-:Y:S02]  /*d420*/  FFMA.FTZ R122, R37, c[0x0][0x23c], -R129 ;  /* 0x00008f00257a7a23 */ /* 0x000fe40000010881 */
[----:B------:R-:W-:Y:S01]  /*d430*/  LDSM.16.MT88.4 R36, [R191+0x4400] ;  /* 0x00440000bf24783b */ /* 0x000fe20000004200 */
[----:B---3--:R-:W-:Y:S01]  /*d440*/  FMUL.FTZ R9, R157, R167 ;  /* 0x000000a79d097220 */ /* 0x008fe20000410000 */
[----:B------:R-:W-:Y:S01]  /*d450*/  MOV R157, R13 ;  /* 0x0000000d009d7202 */ /* 0x000fe20000000f00 */
[----:B------:R-:W1:Y:S01]  /*d460*/  MUFU.EX2 R109, R109 ;  /* 0x0000006d006d7308 */ /* 0x000e620000000800 */
[----:B----4-:R-:W2:Y:S01]  /*d470*/  LDSM.16.MT88.4 R4, [R191+0x4000] ;  /* 0x00400000bf04783b */ /* 0x010ea20000004200 */
[----:B-----5:R-:W-:Y:S01]  /*d480*/  FMUL.FTZ R10, R158, R166 ;  /* 0x000000a69e0a7220 */ /* 0x020fe20000410000 */
[----:B------:R-:W-:Y:S01]  /*d490*/  MOV R158, R12 ;  /* 0x0000000c009e7202 */ /* 0x000fe20000000f00 */
[-C--:B------:R-:W-:Y:S02]  /*d4a0*/  FMUL.FTZ R12, R152, R167.reuse ;  /* 0x000000a7980c7220 */ /* 0x080fe40000410000 */
[----:B------:R-:W-:Y:S01]  /*d4b0*/  FMUL.FTZ R8, R156, R167 ;  /* 0x000000a79c087220 */ /* 0x000fe20000410000 */
[----:B------:R-:W-:Y:S01]  /*d4c0*/  MOV R156, R43 ;  /* 0x0000002b009c7202 */ /* 0x000fe20000000f00 */
[----:B------:R-:W-:Y:S01]  /*d4d0*/  MUFU.EX2 R128, R128 ;  /* 0x0000008000807308 */ /* 0x000fe20000000800 */
[----:B------:R-:W-:Y:S01]  /*d4e0*/  FMUL.FTZ R11, R159, R166 ;  /* 0x000000a69f0b7220 */ /* 0x000fe20000410000 */
[----:B------:R-:W-:Y:S01]  /*d4f0*/  MOV R159, R176 ;  /* 0x000000b0009f7202 */ /* 0x000fe20000000f00 */
[----:B------:R-:W-:Y:S01]  /*d500*/  FMUL.FTZ R13, R153, R167 ;  /* 0x000000a7990d7220 */ /* 0x000fe20000410000 */
[----:B------:R-:W-:Y:S01]  /*d510*/  MOV R153, R174 ;  /* 0x000000ae00997202 */ /* 0x000fe20000000f00 */
[-C--:B------:R-:W-:Y:S01]  /*d520*/  FMUL.FTZ R14, R154, R166.reuse ;  /* 0x000000a69a0e7220 */ /* 0x080fe20000410000 */
[----:B------:R-:W-:Y:S01]  /*d530*/  MOV R154, R173 ;  /* 0x000000ad009a7202 */ /* 0x000fe20000000f00 */
[----:B------:R-:W-:Y:S01]  /*d540*/  FMUL.FTZ R15, R155, R166 ;  /* 0x000000a69b0f7220 */ /* 0x000fe20000410000 */
[----:B------:R-:W3:Y:S01]  /*d550*/  MUFU.EX2 R116, R116 ;  /* 0x0000007400747308 */ /* 0x000ee20000000800 */
[----:B-1----:R-:W-:Y:S01]  /*d560*/  F2FP.PACK_AB R22, R109, R110 ;  /* 0x0000006e6d16723e */ /* 0x002fe200000000ff */
[----:B------:R-:W-:-:S02]  /*d570*/  FMUL.FTZ R17, R141, R167 ;  /* 0x000000a78d117220 */ /* 0x000fc40000410000 */
[-C--:B------:R-:W-:Y:S02]  /*d580*/  FMUL.FTZ R18, R142, R166.reuse ;  /* 0x000000a68e127220 */ /* 0x080fe40000410000 */
[-C--:B------:R-:W-:Y:S02]  /*d590*/  FMUL.FTZ R19, R143, R166.reuse ;  /* 0x000000a68f137220 */ /* 0x080fe40000410000 */
[----:B------:R-:W-:Y:S01]  /*d5a0*/  MUFU.EX2 R108, R108 ;  /* 0x0000006c006c7308 */ /* 0x000fe20000000800 */
[-C--:B------:R-:W-:Y:S02]  /*d5b0*/  FMUL.FTZ R136, R136, R167.reuse ;  /* 0x000000a788887220 */ /* 0x080fe40000410000 */
[----:B------:R-:W-:Y:S02]  /*d5c0*/  FMUL.FTZ R137, R137, R167 ;  /* 0x000000a789897220 */ /* 0x000fe40000410000 */
[-C--:B------:R-:W-:Y:S02]  /*d5d0*/  FMUL.FTZ R138, R138, R166.reuse ;  /* 0x000000a68a8a7220 */ /* 0x080fe40000410000 */
[----:B------:R-:W-:Y:S01]  /*d5e0*/  FMUL.FTZ R139, R139, R166 ;  /* 0x000000a68b8b7220 */ /* 0x000fe20000410000 */
[----:B------:R-:W1:Y:S01]  /*d5f0*/  MUFU.EX2 R115, R115 ;  /* 0x0000007300737308 */ /* 0x000e620000000800 */
[----:B---3--:R-:W-:Y:S01]  /*d600*/  F2FP.PACK_AB R21, R116, R128 ;  /* 0x000000807415723e */ /* 0x008fe200000000ff */
[--C-:B------:R-:W-:Y:S01]  /*d610*/  FFMA.FTZ R173, R53, c[0x0][0x23c], -R215.reuse ;  /* 0x00008f0035ad7a23 */ /* 0x100fe200000108d7 */
[----:B------:R-:W-:Y:S01]  /*d620*/  F2FP.PACK_AB R53, R75, R76 ;  /* 0x0000004c4b35723e */ /* 0x000fe200000000ff */
[----:B------:R-:W-:Y:S01]  /*d630*/  FFMA.FTZ R174, R55, c[0x0][0x23c], -R215 ;  /* 0x00008f0037ae7a23 */ /* 0x000fe200000108d7 */
[----:B------:R-:W-:Y:S01]  /*d640*/  F2FP.PACK_AB R55, R73, R74 ;  /* 0x0000004a4937723e */ /* 0x000fe200000000ff */
[--C-:B------:R-:W-:Y:S01]  /*d650*/  FFMA.FTZ R176, R52, c[0x0][0x23c], -R129.reuse ;  /* 0x00008f0034b07a23 */ /* 0x100fe20000010881 */
[----:B------:R-:W-:Y:S01]  /*d660*/  F2FP.PACK_AB R52, R103, R113 ;  /* 0x000000716734723e */ /* 0x000fe200000000ff */
[----:B------:R3:W4:Y:S01]  /*d670*/  MUFU.EX2 R152, R16 ;  /* 0x0000001000987308 */ /* 0x0007220000000800 */
[----:B------:R-:W-:-:S02]  /*d680*/  FFMA.FTZ R179, R179, c[0x0][0x23c], -R129 ;  /* 0x00008f00b3b37a23 */ /* 0x000fc40000010881 */
[--C-:B------:R-:W-:Y:S02]  /*d690*/  FFMA.FTZ R231, R231, c[0x0][0x23c], -R215.reuse ;  /* 0x00008f00e7e77a23 */ /* 0x100fe400000108d7 */
[--C-:B------:R-:W-:Y:S02]  /*d6a0*/  FFMA.FTZ R232, R232, c[0x0][0x23c], -R215.reuse ;  /* 0x00008f00e8e87a23 */ /* 0x100fe400000108d7 */
[--C-:B------:R-:W-:Y:S01]  /*d6b0*/  FFMA.FTZ R235, R235, c[0x0][0x23c], -R215.reuse ;  /* 0x00008f00ebeb7a23 */ /* 0x100fe200000108d7 */
[----:B-1----:R-:W-:Y:S01]  /*d6c0*/  F2FP.PACK_AB R23, R115, R108 ;  /* 0x0000006c7317723e */ /* 0x002fe200000000ff */
[----:B------:R-:W-:Y:S01]  /*d6d0*/  MUFU.EX2 R56, R56 ;  /* 0x0000003800387308 */ /* 0x000fe20000000800 */
[----:B------:R-:W-:Y:S02]  /*d6e0*/  FFMA.FTZ R236, R236, c[0x0][0x23c], -R215 ;  /* 0x00008f00ecec7a23 */ /* 0x000fe400000108d7 */
[--C-:B------:R-:W-:Y:S02]  /*d6f0*/  FFMA.FTZ R240, R240, c[0x0][0x23c], -R129.reuse ;  /* 0x00008f00f0f07a23 */ /* 0x100fe40000010881 */
[----:B------:R-:W-:Y:S01]  /*d700*/  FFMA.FTZ R239, R239, c[0x0][0x23c], -R129 ;  /* 0x00008f00efef7a23 */ /* 0x000fe20000010881 */
[----:B------:R-:W-:Y:S01]  /*d710*/  HMMA.16816.F32 R8, R20, R28, R8 ;  /* 0x0000001c1408723c */ /* 0x000fe20000001808 */
[----:B---3--:R-:W-:Y:S01]  /*d720*/  FMUL.FTZ R16, R140, R167 ;  /* 0x000000a78c107220 */ /* 0x008fe20000410000 */
[----:B------:R-:W-:Y:S01]  /*d730*/  MUFU.EX2 R0, R0 ;  /* 0x0000000000007308 */ /* 0x000fe20000000800 */
[----:B----4-:R-:W-:-:S02]  /*d740*/  FMUL.FTZ R25, R161, R152 ;  /* 0x00000098a1197220 */ /* 0x010fc40000410000 */
[-C--:B------:R-:W-:Y:S02]  /*d750*/  FMUL.FTZ R40, R144, R152.reuse ;  /* 0x0000009890287220 */ /* 0x080fe40000410000 */
[-C--:B------:R-:W-:Y:S01]  /*d760*/  FMUL.FTZ R41, R145, R152.reuse ;  /* 0x0000009891297220 */ /* 0x080fe20000410000 */
[C---:B------:R-:W-:Y:S01]  /*d770*/  HMMA.16816.F32 R12, R20.reuse, R30, R12 ;  /* 0x0000001e140c723c */ /* 0x040fe2000000180c */
[-C--:B------:R-:W-:Y:S01]  /*d780*/  FMUL.FTZ R148, R148, R152.reuse ;  /* 0x0000009894947220 */ /* 0x080fe20000410000 */
[----:B------:R1:W3:Y:S01]  /*d790*/  MUFU.EX2 R140, R24 ;  /* 0x00000018008c7308 */ /* 0x0002e20000000800 */
[-C--:B------:R-:W-:Y:S02]  /*d7a0*/  FMUL.FTZ R149, R149, R152.reuse ;  /* 0x0000009895957220 */ /* 0x080fe40000410000 */
[-C--:B------:R-:W-:Y:S02]  /*d7b0*/  FMUL.FTZ R132, R132, R152.reuse ;  /* 0x0000009884847220 */ /* 0x080fe40000410000 */
[----:B------:R-:W-:Y:S01]  /*d7c0*/  FMUL.FTZ R133, R133, R152 ;  /* 0x0000009885857220 */ /* 0x000fe20000410000 */
[----:B--2---:R-:W-:Y:S01]  /*d7d0*/  HMMA.16816.F32 R16, R20, R4, R16 ;  /* 0x000000041410723c */ /* 0x004fe20000001810 */
[----:B------:R-:W-:Y:S01]  /*d7e0*/  FFMA.FTZ R250, R250, c[0x0][0x23c], -R129 ;  /* 0x00008f00fafa7a23 */ /* 0x000fe20000010881 */
[----:B------:R-:W-:Y:S01]  /*d7f0*/  MUFU.EX2 R2, R2 ;  /* 0x0000000200027308 */ /* 0x000fe20000000800 */
[----:B------:R-:W-:-:S02]  /*d800*/  FFMA.FTZ R252, R252, c[0x0][0x23c], -R215 ;  /* 0x00008f00fcfc7a23 */ /* 0x000fc400000108d7 */
[--C-:B------:R-:W-:Y:S02]  /*d810*/  FFMA.FTZ R249, R249, c[0x0][0x23c], -R129.reuse ;  /* 0x00008f00f9f97a23 */ /* 0x100fe40000010881 */
[--C-:B------:R-:W-:Y:S01]  /*d820*/  FFMA.FTZ R248, R248, c[0x0][0x23c], -R129.reuse ;  /* 0x00008f00f8f87a23 */ /* 0x100fe20000010881 */
[----:B------:R-:W-:Y:S01]  /*d830*/  HMMA.16816.F32 R20, R20, R6, R136 ;  /* 0x000000061414723c */ /* 0x000fe20000001888 */
[----:B------:R-:W-:Y:S01]  /*d840*/  FFMA.FTZ R247, R247, c[0x0][0x23c], -R129 ;  /* 0x00008f00f7f77a23 */ /* 0x000fe20000010881 */
[----:B------:R2:W-:Y:S01]  /*d850*/  MUFU.EX2 R3, R172 ;  /* 0x000000ac00037308 */ /* 0x0005e20000000800 */
[----:B-1----:R-:W-:Y:S02]  /*d860*/  FMUL.FTZ R24, R160, R152 ;  /* 0x00000098a0187220 */ /* 0x002fe40000410000 */
[-C--:B---3--:R-:W-:Y:S02]  /*d870*/  FMUL.FTZ R26, R162, R140.reuse ;  /* 0x0000008ca21a7220 */ /* 0x088fe40000410000 */
[----:B------:R-:W-:-:S02]  /*d880*/  FMUL.FTZ R27, R163, R140 ;  /* 0x0000008ca31b7220 */ /* 0x000fc40000410000 */
[-C--:B------:R-:W-:Y:S01]  /*d890*/  FMUL.FTZ R42, R146, R140.reuse ;  /* 0x0000008c922a7220 */ /* 0x080fe20000410000 */
[----:B------:R-:W-:Y:S01]  /*d8a0*/  MUFU.EX2 R120, R120 ;  /* 0x0000007800787308 */ /* 0x000fe20000000800 */
[-C--:B------:R-:W-:Y:S02]  /*d8b0*/  FMUL.FTZ R43, R147, R140.reuse ;  /* 0x0000008c932b7220 */ /* 0x080fe40000410000 */
[-C--:B------:R-:W-:Y:S01]  /*d8c0*/  FMUL.FTZ R150, R150, R140.reuse ;  /* 0x0000008c96967220 */ /* 0x080fe20000410000 */
[----:B------:R-:W-:Y:S01]  /*d8d0*/  HMMA.16816.F32 R24, R44, R28, R24 ;  /* 0x0000001c2c18723c */ /* 0x000fe20000001818 */
[-C--:B------:R-:W-:Y:S02]  /*d8e0*/  FMUL.FTZ R151, R151, R140.reuse ;  /* 0x0000008c97977220 */ /* 0x080fe40000410000 */
[-C--:B------:R-:W-:Y:S01]  /*d8f0*/  FMUL.FTZ R134, R134, R140.reuse ;  /* 0x0000008c86867220 */ /* 0x080fe20000410000 */
[----:B------:R-:W1:Y:S01]  /*d900*/  MUFU.EX2 R121, R121 ;  /* 0x0000007900797308 */ /* 0x000e620000000800 */
[----:B------:R-:W-:-:S02]  /*d910*/  FMUL.FTZ R135, R135, R140 ;  /* 0x0000008c87877220 */ /* 0x000fc40000410000 */
[----:B--2---:R-:W-:Y:S01]  /*d920*/  FFMA.FTZ R172, R54, c[0x0][0x23c], -R215 ;  /* 0x00008f0036ac7a23 */ /* 0x004fe200000108d7 */
[C---:B------:R-:W-:Y:S01]  /*d930*/  HMMA.16816.F32 R40, R44.reuse, R4, R40 ;  /* 0x000000042c28723c */ /* 0x040fe20000001828 */
[----:B------:R-:W-:Y:S01]  /*d940*/  F2FP.PACK_AB R54, R101, R102 ;  /* 0x000000666536723e */ /* 0x000fe200000000ff */
[----:B------:R-:W-:Y:S02]  /*d950*/  FFMA.FTZ R246, R246, c[0x0][0x23c], -R129 ;  /* 0x00008f00f6f67a23 */ /* 0x000fe40000010881 */
[----:B------:R-:W-:Y:S01]  /*d960*/  MUFU.EX2 R122, R122 ;  /* 0x0000007a007a7308 */ /* 0x000fe20000000800 */
[--C-:B------:R-:W-:Y:S02]  /*d970*/  FFMA.FTZ R245, R245, c[0x0][0x23c], -R215.reuse ;  /* 0x00008f00f5f57a23 */ /* 0x100fe400000108d7 */
[--C-:B------:R-:W-:Y:S01]  /*d980*/  FFMA.FTZ R244, R244, c[0x0][0x23c], -R215.reuse ;  /* 0x00008f00f4f47a23 */ /* 0x100fe200000108d7 */
[----:B------:R-:W-:Y:S01]  /*d990*/  HMMA.16816.F32 R28, R44, R30, R148 ;  /* 0x0000001e2c1c723c */ /* 0x000fe20000001894 */
[--C-:B------:R-:W-:Y:S01]  /*d9a0*/  FFMA.FTZ R243, R243, c[0x0][0x23c], -R215.reuse ;  /* 0x00008f00f3f37a23 */ /* 0x100fe200000108d7 */
[----:B------:R-:W-:Y:S01]  /*d9b0*/  LDSM.16.MT88.4 R148, [R192+0x5c00] ;  /* 0x005c0000c094783b */ /* 0x000fe20000004200 */
[----:B------:R-:W-:Y:S01]  /*d9c0*/  FFMA.FTZ R251, R251, c[0x0][0x23c], -R215 ;  /* 0x00008f00fbfb7a23 */ /* 0x000fe200000108d7 */
[----:B------:R-:W2:Y:S01]  /*d9d0*/  MUFU.EX2 R165, R165 ;  /* 0x000000a500a57308 */ /* 0x000ea20000000800 */
[----:B------:R-:W-:-:S02]  /*d9e0*/  FFMA.FTZ R242, R242, c[0x0][0x23c], -R129 ;  /* 0x00008f00f2f27a23 */ /* 0x000fc40000010881 */
[--C-:B------:R-:W-:Y:S01]  /*d9f0*/  FFMA.FTZ R241, R241, c[0x0][0x23c], -R129.reuse ;  /* 0x00008f00f1f17a23 */ /* 0x100fe20000010881 */
[----:B------:R-:W-:Y:S01]  /*da00*/  HMMA.16816.F32 R4, R44, R6, R132 ;  /* 0x000000062c04723c */ /* 0x000fe20000001884 */
[--C-:B------:R-:W-:Y:S02]  /*da10*/  FFMA.FTZ R238, R238, c[0x0][0x23c], -R129.reuse ;  /* 0x00008f00eeee7a23 */ /* 0x100fe40000010881 */
[----:B------:R-:W-:Y:S01]  /*da20*/  FFMA.FTZ R237, R237, c[0x0][0x23c], -R129 ;  /* 0x00008f00eded7a23 */ /* 0x000fe20000010881 */
[----:B------:R-:W-:Y:S01]  /*da30*/  MUFU.EX2 R171, R171 ;  /* 0x000000ab00ab7308 */ /* 0x000fe20000000800 */
[----:B------:R-:W-:Y:S02]  /*da40*/  FFMA.FTZ R152, R218, R152, R181 ;  /* 0x00000098da987223 */ /* 0x000fe400000100b5 */
[----:B------:R-:W-:Y:S01]  /*da50*/  F2FP.PACK_AB R44, R0, R56 ;  /* 0x00000038002c723e */ /* 0x000fe200000000ff */
[----:B------:R-:W-:Y:S01]  /*da60*/  HMMA.16816.F32 R24, R52, R32, R24 ;  /* 0x000000203418723c */ /* 0x000fe20000001818 */
[----:B-1----:R-:W-:Y:S01]  /*da70*/  F2FP.PACK_AB R45, R121, R120 ;  /* 0x00000078792d723e */ /* 0x002fe200000000ff */
[----:B------:R-:W-:Y:S01]  /*da80*/  FFMA.FTZ R131, R217, R140, R131 ;  /* 0x0000008cd9837223 */ /* 0x000fe20000010083 */
[----:B------:R-:W-:Y:S01]  /*da90*/  F2FP.PACK_AB R46, R3, R2 ;  /* 0x00000002032e723e */ /* 0x000fe200000000ff */
[----:B------:R-:W1:Y:S01]  /*daa0*/  MUFU.EX2 R172, R172 ;  /* 0x000000ac00ac7308 */ /* 0x000e620000000800 */
[----:B--2---:R-:W-:Y:S01]  /*dab0*/  F2FP.PACK_AB R47, R165, R122 ;  /* 0x0000007aa52f723e */ /* 0x004fe200000000ff */
[----:B------:R-:W-:-:S02]  /*dac0*/  FFMA.FTZ R130, R216, R167, R130 ;  /* 0x000000a7d8827223 */ /* 0x000fc40000010082 */
[----:B------:R-:W-:Y:S01]  /*dad0*/  HMMA.16816.F32 R28, R52, R34, R28 ;  /* 0x00000022341c723c */ /* 0x000fe2000000181c */
[----:B------:R-:W-:Y:S02]  /*dae0*/  FFMA.FTZ R128, R209, R166, R128 ;  /* 0x000000a6d1807223 */ /* 0x000fe40000010080 */
[----:B------:R-:W-:Y:S01]  /*daf0*/  FADD.FTZ R152, R164, R152 ;  /* 0x00000098a4987221 */ /* 0x000fe20000010000 */
[----:B------:R-:W-:Y:S01]  /*db00*/  MUFU.EX2 R173, R173 ;  /* 0x000000ad00ad7308 */ /* 0x000fe20000000800 */
[----:B------:R-:W-:Y:S02]  /*db10*/  FADD.FTZ R131, R118, R131 ;  /* 0x0000008376837221 */ /* 0x000fe40000010000 */
[----:B------:R-:W-:Y:S01]  /*db20*/  FADD.FTZ R130, R117, R130 ;  /* 0x0000008275827221 */ /* 0x000fe20000010000 */
[----:B------:R-:W-:Y:S01]  /*db30*/  HMMA.16816.F32 R8, R44, R32, R8 ;  /* 0x000000202c08723c */ /* 0x000fe20000001808 */
[----:B------:R-:W-:Y:S02]  /*db40*/  FADD.FTZ R128, R116, R128 ;  /* 0x0000008074807221 */ /* 0x000fe40000010000 */
[----:B------:R-:W-:Y:S01]  /*db50*/  FADD.FTZ R119, R119, R152 ;  /* 0x0000009877777221 */ /* 0x000fe20000010000 */
[----:B------:R-:W2:Y:S01]  /*db60*/  MUFU.EX2 R174, R174 ;  /* 0x000000ae00ae7308 */ /* 0x000ea20000000800 */
[----:B------:R-:W-:-:S02]  /*db70*/  FADD.FTZ R131, R112, R131 ;  /* 0x0000008370837221 */ /* 0x000fc40000010000 */
[----:B-1----:R-:W-:Y:S01]  /*db80*/  F2FP.PACK_AB R32, R172, R171 ;  /* 0x000000abac20723e */ /* 0x002fe200000000ff */
[C---:B------:R-:W-:Y:S01]  /*db90*/  HMMA.16816.F32 R12, R44.reuse, R34, R12 ;  /* 0x000000222c0c723c */ /* 0x040fe2000000180c */
[----:B------:R-:W-:Y:S02]  /*dba0*/  FADD.FTZ R130, R110, R130 ;  /* 0x000000826e827221 */ /* 0x000fe40000010000 */
[----:B------:R-:W-:Y:S01]  /*dbb0*/  FADD.FTZ R128, R108, R128 ;  /* 0x000000806c807221 */ /* 0x000fe20000010000 */
[----:B------:R-:W-:Y:S01]  /*dbc0*/  MUFU.EX2 R176, R176 ;  /* 0x000000b000b07308 */ /* 0x000fe20000000800 */
[----:B------:R-:W-:Y:S02]  /*dbd0*/  FADD.FTZ R119, R114, R119 ;  /* 0x0000007772777221 */ /* 0x000fe40000010000 */
[----:B------:R-:W-:Y:S01]  /*dbe0*/  FADD.FTZ R111, R111, R131 ;  /* 0x000000836f6f7221 */ /* 0x000fe20000010000 */
[----:B------:R-:W-:Y:S01]  /*dbf0*/  HMMA.16816.F32 R16, R44, R36, R16 ;  /* 0x000000242c10723c */ /* 0x000fe20000001810 */
[----:B------:R-:W-:-:S02]  /*dc00*/  FADD.FTZ R109, R109, R130 ;  /* 0x000000826d6d7221 */ /* 0x000fc40000010000 */
[----:B------:R-:W-:Y:S01]  /*dc10*/  FADD.FTZ R115, R115, R128 ;  /* 0x0000008073737221 */ /* 0x000fe20000010000 */
[----:B------:R-:W1:Y:S01]  /*dc20*/  MUFU.EX2 R175, R175 ;  /* 0x000000af00af7308 */ /* 0x000e620000000800 */
[----:B--2---:R-:W-:Y:S01]  /*dc30*/  F2FP.PACK_AB R34, R174, R173 ;  /* 0x000000adae22723e */ /* 0x004fe200000000ff */
[----:B------:R-:W-:Y:S02]  /*dc40*/  FADD.FTZ R113, R113, R119 ;  /* 0x0000007771717221 */ /* 0x000fe40000010000 */
[----:B------:R-:W-:Y:S01]  /*dc50*/  HMMA.16816.F32 R20, R44, R38, R20 ;  /* 0x000000262c14723c */ /* 0x000fe20000001814 */
[----:B------:R-:W2:Y:S01]  /*dc60*/  LDSM.16.MT88.4 R44, [R192+0x4800] ;  /* 0x00480000c02c783b */ /* 0x000ea20000004200 */
[----:B------:R-:W-:Y:S02]  /*dc70*/  FADD.FTZ R111, R76, R111 ;  /* 0x0000006f4c6f7221 */ /* 0x000fe40000010000 */
[----:B------:R-:W-:Y:S01]  /*dc80*/  MUFU.EX2 R178, R178 ;  /* 0x000000b200b27308 */ /* 0x000fe20000000800 */
[----:B------:R-:W-:-:S02]  /*dc90*/  FADD.FTZ R109, R56, R109 ;  /* 0x0000006d386d7221 */ /* 0x000fc40000010000 */
[----:B------:R-:W-:Y:S01]  /*dca0*/  FADD.FTZ R115, R120, R115 ;  /* 0x0000007378737221 */ /* 0x000fe20000010000 */
[C---:B------:R-:W-:Y:S01]  /*dcb0*/  HMMA.16816.F32 R40, R52.reuse, R36, R40 ;  /* 0x000000243428723c */ /* 0x040fe20000001828 */
[----:B------:R-:W-:Y:S02]  /*dcc0*/  FADD.FTZ R113, R103, R113 ;  /* 0x0000007167717221 */ /* 0x000fe40000010000 */
[----:B------:R-:W-:Y:S01]  /*dcd0*/  FADD.FTZ R111, R75, R111 ;  /* 0x0000006f4b6f7221 */ /* 0x000fe20000010000 */
[----:B------:R-:W3:Y:S01]  /*dce0*/  MUFU.EX2 R179, R179 ;  /* 0x000000b300b37308 */ /* 0x000ee20000000800 */
[----:B-1----:R-:W-:Y:S01]  /*dcf0*/  F2FP.PACK_AB R33, R175, R176 ;  /* 0x000000b0af21723e */ /* 0x002fe200000000ff */
[----:B------:R-:W-:Y:S01]  /*dd00*/  FADD.FTZ R109, R0, R109 ;  /* 0x0000006d006d7221 */ /* 0x000fe20000010000 */
[----:B------:R-:W-:Y:S01]  /*dd10*/  MOV R0, R104 ;  /* 0x0000006800007202 */ /* 0x000fe20000000f00 */
[----:B------:R-:W-:Y:S01]  /*dd20*/  HMMA.16816.F32 R4, R52, R38, R4 ;  /* 0x000000263404723c */ /* 0x000fe20000001804 */
[----:B------:R-:W-:Y:S01]  /*dd30*/  LDSM.16.MT88.4 R36, [R191+0x4c00] ;  /* 0x004c0000bf24783b */ /* 0x000fe20000004200 */
[----:B------:R-:W-:-:S02]  /*dd40*/  FADD.FTZ R115, R121, R115 ;  /* 0x0000007379737221 */ /* 0x000fc40000010000 */
[----:B------:R-:W1:Y:S01]  /*dd50*/  MUFU.EX2 R97, R97 ;  /* 0x0000006100617308 */ /* 0x000e620000000800 */
[----:B------:R-:W-:Y:S02]  /*dd60*/  FADD.FTZ R113, R102, R113 ;  /* 0x0000007166717221 */ /* 0x000fe40000010000 */
[----:B------:R-:W-:Y:S01]  /*dd70*/  F2FP.PACK_AB R52, R99, R100 ;  /* 0x000000646334723e */ /* 0x000fe200000000ff */
[----:B------:R-:W-:Y:S02]  /*dd80*/  FADD.FTZ R111, R74, R111 ;  /* 0x0000006f4a6f7221 */ /* 0x000fe40000010000 */
[----:B------:R-:W-:Y:S01]  /*dd90*/  FADD.FTZ R109, R2, R109 ;  /* 0x0000006d026d7221 */ /* 0x000fe20000010000 */
[----:B------:R-:W-:Y:S01]  /*dda0*/  MOV R2, R105 ;  /* 0x0000006900027202 */ /* 0x000fe20000000f00 */
[----:B------:R-:W4:Y:S01]  /*ddb0*/  MUFU.EX2 R72, R72 ;  /* 0x0000004800487308 */ /* 0x000f220000000800 */
[----:B---3--:R-:W-:Y:S01]  /*ddc0*/  F2FP.PACK_AB R35, R179, R178 ;  /* 0x000000b2b323723e */ /* 0x008fe200000000ff */
[----:B------:R-:W-:-:S02]  /*ddd0*/  FADD.FTZ R115, R122, R115 ;  /* 0x000000737a737221 */ /* 0x000fc40000010000 */
[----:B------:R-:W-:Y:S02]  /*dde0*/  FADD.FTZ R113, R101, R113 ;  /* 0x0000007165717221 */ /* 0x000fe40000010000 */
[----:B------:R-:W-:Y:S02]  /*ddf0*/  FADD.FTZ R111, R73, R111 ;  /* 0x0000006f496f7221 */ /* 0x000fe40000010000 */
[----:B------:R-:W3:Y:S01]  /*de00*/  MUFU.EX2 R71, R71 ;  /* 0x0000004700477308 */ /* 0x000ee20000000800 */
[C---:B------:R-:W-:Y:S01]  /*de10*/  HMMA.16816.F32 R16, R32.reuse, R48, R16 ;  /* 0x000000302010723c */ /* 0x040fe20000001810 */
[----:B-1----:R-:W-:Y:S01]  /*de20*/  F2FP.PACK_AB R54, R97, R98 ;  /* 0x000000626136723e */ /* 0x002fe200000000ff */
[----:B------:R-:W-:Y:S01]  /*de30*/  FADD.FTZ R109, R3, R109 ;  /* 0x0000006d036d7221 */ /* 0x000fe20000010000 */
[----:B------:R-:W-:Y:S01]  /*de40*/  MOV R3, R106 ;  /* 0x0000006a00037202 */ /* 0x000fe20000000f00 */
[----:B------:R-:W-:Y:S02]  /*de50*/  FADD.FTZ R115, R165, R115 ;  /* 0x00000073a5737221 */ /* 0x000fe40000010000 */
[----:B------:R-:W-:Y:S01]  /*de60*/  FADD.FTZ R113, R100, R113 ;  /* 0x0000007164717221 */ /* 0x000fe20000010000 */
[----:B------:R-:W-:Y:S01]  /*de70*/  MUFU.EX2 R70, R70 ;  /* 0x0000004600467308 */ /* 0x000fe20000000800 */
[----:B--2---:R-:W-:Y:S01]  /*de80*/  HMMA.16816.F32 R8, R32, R44, R8 ;  /* 0x0000002c2008723c */ /* 0x004fe20000001808 */
[----:B----4-:R-:W-:-:S02]  /*de90*/  FADD.FTZ R111, R72, R111 ;  /* 0x0000006f486f7221 */ /* 0x010fc40000010000 */
[----:B------:R-:W-:Y:S02]  /*dea0*/  FADD.FTZ R109, R171, R109 ;  /* 0x0000006dab6d7221 */ /* 0x000fe40000010000 */
[----:B------:R-:W-:Y:S02]  /*deb0*/  FADD.FTZ R115, R176, R115 ;  /* 0x00000073b0737221 */ /* 0x000fe40000010000 */
[----:B------:R-:W1:Y:S01]  /*dec0*/  MUFU.EX2 R69, R69 ;  /* 0x0000004500457308 */ /* 0x000e620000000800 */
[C---:B------:R-:W-:Y:S01]  /*ded0*/  HMMA.16816.F32 R12, R32.reuse, R46, R12 ;  /* 0x0000002e200c723c */ /* 0x040fe2000000180c */
[----:B---3--:R-:W-:Y:S01]  /*dee0*/  F2FP.PACK_AB R53, R71, R72 ;  /* 0x000000484735723e */ /* 0x008fe200000000ff */
[--C-:B------:R-:W-:Y:S02]  /*def0*/  FFMA.FTZ R234, R234, c[0x0][0x23c], -R215.reuse ;  /* 0x00008f00eaea7a23 */ /* 0x100fe400000108d7 */
[--C-:B------:R-:W-:Y:S02]  /*df00*/  FFMA.FTZ R233, R233, c[0x0][0x23c], -R215.reuse ;  /* 0x00008f00e9e97a23 */ /* 0x100fe400000108d7 */
[--C-:B------:R-:W-:Y:S01]  /*df10*/  FFMA.FTZ R230, R230, c[0x0][0x23c], -R215.reuse ;  /* 0x00008f00e6e67a23 */ /* 0x100fe200000108d7 */
[----:B------:R-:W-:Y:S01]  /*df20*/  MUFU.EX2 R231, R231 ;  /* 0x000000e700e77308 */ /* 0x000fe20000000800 */
[----:B------:R-:W-:Y:S01]  /*df30*/  HMMA.16816.F32 R20, R32, R50, R20 ;  /* 0x000000322014723c */ /* 0x000fe20000001814 */
[----:B------:R-:W2:Y:S01]  /*df40*/  LDSM.16.MT88.4 R32, [R192+0x4c00] ;  /* 0x004c0000c020783b */ /* 0x000ea20000004200 */
[----:B------:R-:W-:-:S02]  /*df50*/  FFMA.FTZ R228, R228, c[0x0][0x23c], -R215 ;  /* 0x00008f00e4e47a23 */ /* 0x000fc400000108d7 */
[--C-:B------:R-:W-:Y:S02]  /*df60*/  FFMA.FTZ R180, R180, c[0x0][0x23c], -R129.reuse ;  /* 0x00008f00b4b47a23 */ /* 0x100fe40000010881 */
[----:B------:R-:W-:Y:S01]  /*df70*/  FFMA.FTZ R177, R177, c[0x0][0x23c], -R129 ;  /* 0x00008f00b1b17a23 */ /* 0x000fe20000010881 */
[----:B-1----:R-:W-:Y:S01]  /*df80*/  F2FP.PACK_AB R55, R69, R70 ;  /* 0x000000464537723e */ /* 0x002fe200000000ff */
[----:B------:R-:W-:Y:S01]  /*df90*/  MUFU.EX2 R232, R232 ;  /* 0x000000e800e87308 */ /* 0x000fe20000000800 */
[----:B------:R-:W-:Y:S02]  /*dfa0*/  FADD.FTZ R113, R99, R113 ;  /* 0x0000007163717221 */ /* 0x000fe40000010000 */
[----:B------:R-:W-:Y:S02]  /*dfb0*/  FADD.FTZ R111, R71, R111 ;  /* 0x0000006f476f7221 */ /* 0x000fe40000010000 */
[----:B------:R-:W-:Y:S01]  /*dfc0*/  FADD.FTZ R109, R172, R109 ;  /* 0x0000006dac6d7221 */ /* 0x000fe20000010000 */
[----:B------:R-:W-:Y:S01]  /*dfd0*/  HMMA.16816.F32 R24, R52, R44, R24 ;  /* 0x0000002c3418723c */ /* 0x000fe20000001818 */
[----:B------:R-:W-:Y:S01]  /*dfe0*/  FADD.FTZ R115, R175, R115 ;  /* 0x00000073af737221 */ /* 0x000fe20000010000 */
[----:B------:R-:W-:Y:S01]  /*dff0*/  MUFU.EX2 R235, R235 ;  /* 0x000000eb00eb7308 */ /* 0x000fe20000000800 */
[----:B------:R-:W-:-:S02]  /*e000*/  FFMA.FTZ R227, R227, c[0x0][0x23c], -R129 ;  /* 0x00008f00e3e37a23 */ /* 0x000fc40000010881 */
[--C-:B------:R-:W-:Y:S02]  /*e010*/  FFMA.FTZ R220, R220, c[0x0][0x23c], -R129.reuse ;  /* 0x00008f00dcdc7a23 */ /* 0x100fe40000010881 */
[----:B------:R-:W-:Y:S01]  /*e020*/  FFMA.FTZ R44, R154, c[0x0][0x23c], -R129 ;  /* 0x00008f009a2c7a23 */ /* 0x000fe20000010881 */
[C---:B------:R-:W-:Y:S01]  /*e030*/  HMMA.16816.F32 R40, R52.reuse, R48, R40 ;  /* 0x000000303428723c */ /* 0x040fe20000001828 */
[----:B------:R-:W-:Y:S01]  /*e040*/  FFMA.FTZ R136, R225, c[0x0][0x23c], -R226 ;  /* 0x00008f00e1887a23 */ /* 0x000fe200000108e2 */
[----:B------:R-:W1:Y:S01]  /*e050*/  MUFU.EX2 R236, R236 ;  /* 0x000000ec00ec7308 */ /* 0x000e620000000800 */
[----:B------:R-:W-:Y:S02]  /*e060*/  FADD.FTZ R113, R98, R113 ;  /* 0x0000007162717221 */ /* 0x000fe40000010000 */
[----:B------:R-:W-:Y:S02]  /*e070*/  FADD.FTZ R111, R70, R111 ;  /* 0x0000006f466f7221 */ /* 0x000fe40000010000 */
[----:B------:R-:W-:Y:S01]  /*e080*/  FFMA.FTZ R48, R158, c[0x0][0x23c], -R215 ;  /* 0x00008f009e307a23 */ /* 0x000fe200000108d7 */
[----:B------:R-:W-:Y:S01]  /*e090*/  HMMA.16816.F32 R28, R52, R46, R28 ;  /* 0x0000002e341c723c */ /* 0x000fe2000000181c */
[----:B------:R-:W-:Y:S01]  /*e0a0*/  FADD.FTZ R109, R173, R109 ;  /* 0x0000006dad6d7221 */ /* 0x000fe20000010000 */
[----:B------:R-:W3:Y:S01]  /*e0b0*/  MUFU.EX2 R240, R240 ;  /* 0x000000f000f07308 */ /* 0x000ee20000000800 */
[----:B------:R-:W-:-:S02]  /*e0c0*/  FADD.FTZ R115, R178, R115 ;  /* 0x00000073b2737221 */ /* 0x000fc40000010000 */
[----:B------:R-:W-:Y:S02]  /*e0d0*/  FADD.FTZ R113, R97, R113 ;  /* 0x0000007161717221 */ /* 0x000fe40000010000 */
[----:B------:R-:W-:Y:S01]  /*e0e0*/  FADD.FTZ R111, R69, R111 ;  /* 0x0000006f456f7221 */ /* 0x000fe20000010000 */
[----:B------:R-:W-:Y:S01]  /*e0f0*/  HMMA.16816.F32 R4, R52, R50, R4 ;  /* 0x000000323404723c */ /* 0x000fe20000001804 */
[----:B------:R-:W-:Y:S01]  /*e100*/  FADD.FTZ R109, R174, R109 ;  /* 0x0000006dae6d7221 */ /* 0x000fe20000010000 */
[----:B------:R-:W4:Y:S01]  /*e110*/  MUFU.EX2 R239, R239 ;  /* 0x000000ef00ef7308 */ /* 0x000f220000000800 */
[----:B-1----:R-:W-:Y:S01]  /*e120*/  F2FP.PACK_AB R46, R236, R235 ;  /* 0x000000ebec2e723e */ /* 0x002fe200000000ff */
[----:B------:R-:W-:Y:S02]  /*e130*/  FADD.FTZ R115, R179, R115 ;  /* 0x00000073b3737221 */ /* 0x000fe40000010000 */
[----:B------:R-:W-:Y:S02]  /*e140*/  FADD.FTZ R113, R96, R113 ;  /* 0x0000007160717221 */ /* 0x000fe40000010000 */
[----:B------:R-:W-:-:S02]  /*e150*/  FADD.FTZ R109, R231, R109 ;  /* 0x0000006de76d7221 */ /* 0x000fc40000010000 */
[----:B------:R-:W1:Y:S01]  /*e160*/  MUFU.EX2 R250, R250 ;  /* 0x000000fa00fa7308 */ /* 0x000e620000000800 */
[----:B---3--:R-:W-:Y:S02]  /*e170*/  FADD.FTZ R115, R240, R115 ;  /* 0x00000073f0737221 */ /* 0x008fe40000010000 */
[----:B------:R-:W-:Y:S02]  /*e180*/  FADD.FTZ R109, R232, R109 ;  /* 0x0000006de86d7221 */ /* 0x000fe40000010000 */
[----:B------:R-:W-:Y:S02]  /*e190*/  FFMA.FTZ R221, R221, c[0x0][0x23c], -R215 ;  /* 0x00008f00dddd7a23 */ /* 0x000fe400000108d7 */
[----:B------:R-:W-:Y:S01]  /*e1a0*/  FADD.FTZ R109, R235, R109 ;  /* 0x0000006deb6d7221 */ /* 0x000fe20000010000 */
[----:B------:R-:W3:Y:S01]  /*e1b0*/  MUFU.EX2 R133, R44 ;  /* 0x0000002c00857308 */ /* 0x000ee20000000800 */
[C---:B----4-:R-:W-:Y:S01]  /*e1c0*/  F2FP.PACK_AB R45, R239.reuse, R240 ;  /* 0x000000f0ef2d723e */ /* 0x050fe200000000ff */
[----:B------:R-:W-:-:S02]  /*e1d0*/  FADD.FTZ R115, R239, R115 ;  /* 0x00000073ef737221 */ /* 0x000fc40000010000 */
[----:B------:R-:W-:Y:S02]  /*e1e0*/  FADD.FTZ R109, R236, R109 ;  /* 0x0000006dec6d7221 */ /* 0x000fe40000010000 */
[----:B------:R-:W-:Y:S02]  /*e1f0*/  FFMA.FTZ R183, R183, c[0x0][0x23c], -R215 ;  /* 0x00008f00b7b77a23 */ /* 0x000fe400000108d7 */
[----:B------:R4:W-:Y:S01]  /*e200*/  MUFU.EX2 R135, R48 ;  /* 0x0000003000877308 */ /* 0x0009e20000000800 */
[----:B-1----:R-:W-:Y:S02]  /*e210*/  FADD.FTZ R115, R250, R115 ;  /* 0x00000073fa737221 */ /* 0x002fe40000010000 */
[----:B------:R-:W-:Y:S02]  /*e220*/  FFMA.FTZ R182, R182, c[0x0][0x23c], -R215 ;  /* 0x00008f00b6b67a23 */ /* 0x000fe400000108d7 */
[--C-:B------:R-:W-:Y:S02]  /*e230*/  FFMA.FTZ R168, R168, c[0x0][0x23c], -R129.reuse ;  /* 0x00008f00a8a87a23 */ /* 0x100fe40000010881 */
[----:B------:R-:W-:Y:S01]  /*e240*/  FFMA.FTZ R123, R123, c[0x0][0x23c], -R129 ;  /* 0x00008f007b7b7a23 */ /* 0x000fe20000010881 */
[----:B---3--:R-:W-:Y:S01]  /*e250*/  F2FP.PACK_AB R47, R133, R250 ;  /* 0x000000fa852f723e */ /* 0x008fe200000000ff */
[----:B------:R-:W-:Y:S01]  /*e260*/  FFMA.FTZ R44, R153, c[0x0][0x23c], -R226 ;  /* 0x00008f00992c7a23 */ /* 0x000fe200000108e2 */
[----:B------:R-:W1:Y:S01]  /*e270*/  MUFU.EX2 R95, R95 ;  /* 0x0000005f005f7308 */ /* 0x000e620000000800 */
[----:B----4-:R-:W-:-:S07]  /*e280*/  FFMA.FTZ R48, R157, c[0x0][0x23c], -R215 ;  /* 0x00008f009d307a23 */ /* 0x010fce00000108d7 */
[----:B------:R3:W-:Y:S08]  /*e290*/  MUFU.EX2 R132, R44 ;  /* 0x0000002c00847308 */ /* 0x0007f00000000800 */
[----:B------:R4:W-:Y:S01]  /*e2a0*/  MUFU.EX2 R137, R48 ;  /* 0x0000003000897308 */ /* 0x0009e20000000800 */
[C---:B-1----:R-:W-:Y:S01]  /*e2b0*/  F2FP.PACK_AB R52, R95.reuse, R96 ;  /* 0x000000605f34723e */ /* 0x042fe200000000ff */
[----:B------:R-:W-:-:S02]  /*e2c0*/  FADD.FTZ R113, R95, R113 ;  /* 0x000000715f717221 */ /* 0x000fc40000010000 */
[----:B---3--:R-:W-:-:S04]  /*e2d0*/  FFMA.FTZ R44, R159, c[0x0][0x23c], -R215 ;  /* 0x00008f009f2c7a23 */ /* 0x008fc800000108d7 */
[----:B------:R-:W1:Y:S01]  /*e2e0*/  MUFU.EX2 R94, R94 ;  /* 0x0000005e005e7308 */ /* 0x000e620000000800 */
[----:B----4-:R-:W-:Y:S07]  /*e2f0*/  LDSM.16.MT88.4 R48, [R191+0x5000] ;  /* 0x00500000bf30783b */ /* 0x010fee0000004200 */
[----:B------:R3:W4:Y:S08]  /*e300*/  MUFU.EX2 R134, R44 ;  /* 0x0000002c00867308 */ /* 0x0007300000000800 */
[----:B------:R-:W5:Y:S01]  /*e310*/  MUFU.EX2 R93, R93 ;  /* 0x0000005d005d7308 */ /* 0x000f620000000800 */
[----:B-1----:R-:W-:Y:S01]  /*e320*/  FADD.FTZ R113, R94, R113 ;  /* 0x000000715e717221 */ /* 0x002fe20000010000 */
[----:B---3--:R-:W-:-:S06]  /*e330*/  F2FP.PACK_AB R44, R232, R231 ;  /* 0x000000e7e82c723e */ /* 0x008fcc00000000ff */
[----:B------:R-:W1:Y:S01]  /*e340*/  MUFU.EX2 R68, R68 ;  /* 0x0000004400447308 */ /* 0x000e620000000800 */
[----:B----4-:R-:W-:Y:S01]  /*e350*/  MOV R218, R134 ;  /* 0x0000008600da7202 */ /* 0x010fe20000000f00 */
[----:B--2---:R-:W-:Y:S01]  /*e360*/  HMMA.16816.F32 R8, R44, R32, R8 ;  /* 0x000000202c08723c */ /* 0x004fe20000001808 */
[----:B-----5:R-:W-:-:S05]  /*e370*/  F2FP.PACK_AB R54, R93, R94 ;  /* 0x0000005e5d36723e */ /* 0x020fca00000000ff */
[----:B------:R-:W2:Y:S01]  /*e380*/  MUFU.EX2 R67, R67 ;  /* 0x0000004300437308 */ /* 0x000ea20000000800 */
[----:B------:R-:W-:Y:S02]  /*e390*/  FADD.FTZ R113, R93, R113 ;  /* 0x000000715d717221 */ /* 0x000fe40000010000 */
[----:B------:R-:W-:Y:S01]  /*e3a0*/  FADD.FTZ R109, R218, R109 ;  /* 0x0000006dda6d7221 */ /* 0x000fe20000010000 */
[----:B------:R-:W-:Y:S04]  /*e3b0*/  HMMA.16816.F32 R12, R44, R34, R12 ;  /* 0x000000222c0c723c */ /* 0x000fe8000000180c */
[----:B------:R-:W3:Y:S01]  /*e3c0*/  MUFU.EX2 R66, R66 ;  /* 0x0000004200427308 */ /* 0x000ee20000000800 */
[----:B-1----:R-:W-:-:S03]  /*e3d0*/  FADD.FTZ R111, R68, R111 ;  /* 0x0000006f446f7221 */ /* 0x002fc60000010000 */
[C---:B------:R-:W-:Y:S04]  /*e3e0*/  HMMA.16816.F32 R16, R44.reuse, R36, R16 ;  /* 0x000000242c10723c */ /* 0x040fe80000001810 */
[----:B------:R-:W1:Y:S01]  /*e3f0*/  MUFU.EX2 R65, R65 ;  /* 0x0000004100417308 */ /* 0x000e620000000800 */
[C---:B--2---:R-:W-:Y:S01]  /*e400*/  F2FP.PACK_AB R53, R67.reuse, R68 ;  /* 0x000000444335723e */ /* 0x044fe200000000ff */
[----:B------:R-:W-:Y:S02]  /*e410*/  FADD.FTZ R111, R67, R111 ;  /* 0x0000006f436f7221 */ /* 0x000fe40000010000 */
[----:B------:R-:W-:Y:S01]  /*e420*/  HMMA.16816.F32 R20, R44, R38, R20 ;  /* 0x000000262c14723c */ /* 0x000fe20000001814 */
[----:B------:R-:W2:Y:S03]  /*e430*/  LDSM.16.MT88.4 R44, [R192+0x5000] ;  /* 0x00500000c02c783b */ /* 0x000ea60000004200 */
[----:B------:R-:W-:Y:S01]  /*e440*/  MUFU.EX2 R252, R252 ;  /* 0x000000fc00fc7308 */ /* 0x000fe20000000800 */
[----:B---3--:R-:W-:-:S07]  /*e450*/  FADD.FTZ R111, R66, R111 ;  /* 0x0000006f426f7221 */ /* 0x008fce0000010000 */
[----:B------:R-:W-:Y:S01]  /*e460*/  MUFU.EX2 R249, R249 ;  /* 0x000000f900f97308 */ /* 0x000fe20000000800 */
[C---:B-1----:R-:W-:Y:S01]  /*e470*/  F2FP.PACK_AB R55, R65.reuse, R66 ;  /* 0x000000424137723e */ /* 0x042fe200000000ff */
[----:B------:R-:W-:-:S06]  /*e480*/  FADD.FTZ R111, R65, R111 ;  /* 0x0000006f416f7221 */ /* 0x000fcc0000010000 */
[----:B------:R-:W1:Y:S01]  /*e490*/  MUFU.EX2 R248, R248 ;  /* 0x000000f800f87308 */ /* 0x000e620000000800 */
[C---:B------:R-:W-:Y:S07]  /*e4a0*/  HMMA.16816.F32 R24, R52.reuse, R32, R24 ;  /* 0x000000203418723c */ /* 0x040fee0000001818 */
[----:B------:R-:W-:Y:S01]  /*e4b0*/  MUFU.EX2 R247, R247 ;  /* 0x000000f700f77308 */ /* 0x000fe20000000800 */
[----:B------:R-:W-:Y:S01]  /*e4c0*/  FFMA.FTZ R32, R156, c[0x0][0x23c], -R226 ;  /* 0x00008f009c207a23 */ /* 0x000fe200000108e2 */
[----:B------:R-:W-:Y:S01]  /*e4d0*/  HMMA.16816.F32 R28, R52, R34, R28 ;  /* 0x00000022341c723c */ /* 0x000fe2000000181c */
[----:B------:R-:W-:Y:S01]  /*e4e0*/  MOV R226, R132 ;  /* 0x0000008400e27202 */ /* 0x000fe20000000f00 */
[----:B------:R-:W-:Y:S01]  /*e4f0*/  FFMA.FTZ R132, R214, c[0x0][0x23c], -R215 ;  /* 0x00008f00d6847a23 */ /* 0x000fe200000108d7 */
[----:B------:R-:W-:-:S03]  /*e500*/  MOV R215, R135 ;  /* 0x0000008700d77202 */ /* 0x000fc60000000f00 */
[----:B------:R-:W3:Y:S01]  /*e510*/  MUFU.EX2 R246, R246 ;  /* 0x000000f600f67308 */ /* 0x000ee20000000800 */
[----:B-1----:R-:W-:Y:S01]  /*e520*/  F2FP.PACK_AB R33, R248, R249 ;  /* 0x000000f9f821723e */ /* 0x002fe200000000ff */
[----:B------:R-:W-:Y:S01]  /*e530*/  HMMA.16816.F32 R40, R52, R36, R40 ;  /* 0x000000243428723c */ /* 0x000fe20000001828 */
[----:B------:R-:W-:Y:S01]  /*e540*/  F2FP.PACK_AB R34, R137, R252 ;  /* 0x000000fc8922723e */ /* 0x000fe200000000ff */
[----:B------:R-:W-:-:S04]  /*e550*/  FADD.FTZ R109, R215, R109 ;  /* 0x0000006dd76d7221 */ /* 0x000fc80000010000 */
[----:B------:R1:W-:Y:S01]  /*e560*/  MUFU.EX2 R138, R32 ;  /* 0x00000020008a7308 */ /* 0x0003e20000000800 */
[----:B------:R-:W-:Y:S01]  /*e570*/  FADD.FTZ R109, R252, R109 ;  /* 0x0000006dfc6d7221 */ /* 0x000fe20000010000 */
[----:B------:R-:W-:Y:S01]  /*e580*/  HMMA.16816.F32 R4, R52, R38, R4 ;  /* 0x000000263404723c */ /* 0x000fe20000001804 */
[----:B------:R-:W-:Y:S01]  /*e590*/  LDSM.16.MT88.4 R36, [R191+0x5400] ;  /* 0x00540000bf24783b */ /* 0x000fe20000004200 */
[----:B---3--:R-:W-:-:S04]  /*e5a0*/  F2FP.PACK_AB R35, R246, R247 ;  /* 0x000000f7f623723e */ /* 0x008fc800000000ff */
[----:B------:R-:W3:Y:S01]  /*e5b0*/  MUFU.EX2 R92, R92 ;  /* 0x0000005c005c7308 */ /* 0x000ee20000000800 */
[----:B-1----:R-:W-:-:S07]  /*e5c0*/  F2FP.PACK_AB R32, R135, R134 ;  /* 0x000000868720723e */ /* 0x002fce00000000ff */
[----:B------:R-:W1:Y:S01]  /*e5d0*/  MUFU.EX2 R91, R91 ;  /* 0x0000005b005b7308 */ /* 0x000e620000000800 */
[C---:B--2---:R-:W-:Y:S07]  /*e5e0*/  HMMA.16816.F32 R8, R32.reuse, R44, R8 ;  /* 0x0000002c2008723c */ /* 0x044fee0000001808 */
[----:B------:R-:W2:Y:S01]  /*e5f0*/  MUFU.EX2 R90, R90 ;  /* 0x0000005a005a7308 */ /* 0x000ea20000000800 */
[----:B---3--:R-:W-:Y:S01]  /*e600*/  FADD.FTZ R113, R92, R113 ;  /* 0x000000715c717221 */ /* 0x008fe20000010000 */
[C---:B------:R-:W-:Y:S06]  /*e610*/  HMMA.16816.F32 R12, R32.reuse, R46, R12 ;  /* 0x0000002e200c723c */ /* 0x040fec000000180c */
[----:B------:R-:W3:Y:S01]  /*e620*/  MUFU.EX2 R89, R89 ;  /* 0x0000005900597308 */ /* 0x000ee20000000800 */
[C---:B-1----:R-:W-:Y:S01]  /*e630*/  F2FP.PACK_AB R52, R91.reuse, R92 ;  /* 0x0000005c5b34723e */ /* 0x042fe200000000ff */
[----:B------:R-:W-:Y:S01]  /*e640*/  FADD.FTZ R113, R91, R113 ;  /* 0x000000715b717221 */ /* 0x000fe20000010000 */
[----:B------:R-:W-:Y:S05]  /*e650*/  HMMA.16816.F32 R16, R32, R48, R16 ;  /* 0x000000302010723c */ /* 0x000fea0000001810 */
[----:B------:R-:W1:Y:S01]  /*e660*/  MUFU.EX2 R64, R64 ;  /* 0x0000004000407308 */ /* 0x000e620000000800 */
[----:B--2---:R-:W-:-:S02]  /*e670*/  FADD.FTZ R113, R90, R113 ;  /* 0x000000715a717221 */ /* 0x004fc40000010000 */
[----:B------:R-:W-:Y:S01]  /*e680*/  HMMA.16816.F32 R20, R32, R50, R20 ;  /* 0x000000322014723c */ /* 0x000fe20000001814 */
[----:B------:R-:W2:Y:S04]  /*e690*/  LDSM.16.MT88.4 R32, [R192+0x5400] ;  /* 0x00540000c020783b */ /* 0x000ea80000004200 */
[----:B------:R-:W4:Y:S01]  /*e6a0*/  MUFU.EX2 R63, R63 ;  /* 0x0000003f003f7308 */ /* 0x000f220000000800 */
[C---:B---3--:R-:W-:Y:S01]  /*e6b0*/  F2FP.PACK_AB R54, R89.reuse, R90 ;  /* 0x0000005a5936723e */ /* 0x048fe200000000ff */
[----:B------:R-:W-:-:S06]  /*e6c0*/  FADD.FTZ R113, R89, R113 ;  /* 0x0000007159717221 */ /* 0x000fcc0000010000 */
[----:B------:R-:W3:Y:S01]  /*e6d0*/  MUFU.EX2 R62, R62 ;  /* 0x0000003e003e7308 */ /* 0x000ee20000000800 */
[----:B-1----:R-:W-:-:S07]  /*e6e0*/  FADD.FTZ R111, R64, R111 ;  /* 0x0000006f406f7221 */ /* 0x002fce0000010000 */
[----:B------:R-:W1:Y:S01]  /*e6f0*/  MUFU.EX2 R61, R61 ;  /* 0x0000003d003d7308 */ /* 0x000e620000000800 */
[C---:B----4-:R-:W-:Y:S01]  /*e700*/  F2FP.PACK_AB R53, R63.reuse, R64 ;  /* 0x000000403f35723e */ /* 0x050fe200000000ff */
[----:B------:R-:W-:-:S06]  /*e710*/  FADD.FTZ R111, R63, R111 ;  /* 0x0000006f3f6f7221 */ /* 0x000fcc0000010000 */
[----:B------:R-:W-:Y:S01]  /*e720*/  MUFU.EX2 R245, R245 ;  /* 0x000000f500f57308 */ /* 0x000fe20000000800 */
[----:B---3--:R-:W-:-:S07]  /*e730*/  FADD.FTZ R111, R62, R111 ;  /* 0x0000006f3e6f7221 */ /* 0x008fce0000010000 */
[----:B------:R-:W3:Y:S01]  /*e740*/  MUFU.EX2 R244, R244 ;  /* 0x000000f400f47308 */ /* 0x000ee20000000800 */
[C---:B-1----:R-:W-:Y:S01]  /*e750*/  F2FP.PACK_AB R55, R61.reuse, R62 ;  /* 0x0000003e3d37723e */ /* 0x042fe200000000ff */
[----:B------:R-:W-:-:S06]  /*e760*/  FADD.FTZ R111, R61, R111 ;  /* 0x0000006f3d6f7221 */ /* 0x000fcc0000010000 */
[----:B------:R-:W-:Y:S01]  /*e770*/  MUFU.EX2 R243, R243 ;  /* 0x000000f300f37308 */ /* 0x000fe20000000800 */
[C---:B------:R-:W-:Y:S07]  /*e780*/  HMMA.16816.F32 R40, R52.reuse, R48, R40 ;  /* 0x000000303428723c */ /* 0x040fee0000001828 */
[----:B------:R-:W1:Y:S01]  /*e790*/  MUFU.EX2 R251, R251 ;  /* 0x000000fb00fb7308 */ /* 0x000e620000000800 */
[----:B------:R-:W-:Y:S01]  /*e7a0*/  HMMA.16816.F32 R4, R52, R50, R4 ;  /* 0x000000323404723c */ /* 0x000fe20000001804 */
[----:B---3--:R-:W-:-:S06]  /*e7b0*/  F2FP.PACK_AB R48, R244, R245 ;  /* 0x000000f5f430723e */ /* 0x008fcc00000000ff */
[----:B------:R-:W-:Y:S01]  /*e7c0*/  MUFU.EX2 R242, R242 ;  /* 0x000000f200f27308 */ /* 0x000fe20000000800 */
[C---:B------:R-:W-:Y:S07]  /*e7d0*/  HMMA.16816.F32 R24, R52.reuse, R44, R24 ;  /* 0x0000002c3418723c */ /* 0x040fee0000001818 */
[----:B------:R-:W3:Y:S01]  /*e7e0*/  MUFU.EX2 R241, R241 ;  /* 0x000000f100f17308 */ /* 0x000ee20000000800 */
[----:B-1----:R-:W-:Y:S01]  /*e7f0*/  F2FP.PACK_AB R50, R251, R243 ;  /* 0x000000f3fb32723e */ /* 0x002fe200000000ff */
[----:B------:R-:W-:Y:S01]  /*e800*/  HMMA.16816.F32 R28, R52, R46, R28 ;  /* 0x0000002e341c723c */ /* 0x000fe2000000181c */
[----:B------:R-:W1:Y:S05]  /*e810*/  LDSM.16.MT88.4 R44, [R192+0x5800] ;  /* 0x00580000c02c783b */ /* 0x000e6a0000004200 */
[----:B------:R-:W-:Y:S08]  /*e820*/  MUFU.EX2 R238, R238 ;  /* 0x000000ee00ee7308 */ /* 0x000ff00000000800 */
[----:B------:R-:W4:Y:S01]  /*e830*/  MUFU.EX2 R237, R237 ;  /* 0x000000ed00ed7308 */ /* 0x000f220000000800 */
[----:B---3--:R-:W-:-:S07]  /*e840*/  F2FP.PACK_AB R49, R241, R242 ;  /* 0x000000f2f131723e */ /* 0x008fce00000000ff */
[----:B------:R-:W3:Y:S01]  /*e850*/  MUFU.EX2 R88, R88 ;  /* 0x0000005800587308 */ /* 0x000ee20000000800 */
[----:B----4-:R-:W-:-:S07]  /*e860*/  F2FP.PACK_AB R51, R237, R238 ;  /* 0x000000eeed33723e */ /* 0x010fce00000000ff */
[----:B------:R-:W4:Y:S01]  /*e870*/  MUFU.EX2 R87, R87 ;  /* 0x0000005700577308 */ /* 0x000f220000000800 */
[----:B--2---:R-:W-:Y:S01]  /*e880*/  HMMA.16816.F32 R8, R48, R32, R8 ;  /* 0x000000203008723c */ /* 0x004fe20000001808 */
[----:B---3--:R-:W-:-:S06]  /*e890*/  FADD.FTZ R113, R88, R113 ;  /* 0x0000007158717221 */ /* 0x008fcc0000010000 */
[----:B------:R-:W2:Y:S01]  /*e8a0*/  MUFU.EX2 R86, R86 ;  /* 0x0000005600567308 */ /* 0x000ea20000000800 */
[C---:B------:R-:W-:Y:S07]  /*e8b0*/  HMMA.16816.F32 R12, R48.reuse, R34, R12 ;  /* 0x00000022300c723c */ /* 0x040fee000000180c */
[----:B------:R-:W3:Y:S01]  /*e8c0*/  MUFU.EX2 R85, R85 ;  /* 0x0000005500557308 */ /* 0x000ee20000000800 */
[C---:B----4-:R-:W-:Y:S01]  /*e8d0*/  F2FP.PACK_AB R52, R87.reuse, R88 ;  /* 0x000000585734723e */ /* 0x050fe200000000ff */
[----:B------:R-:W-:Y:S01]  /*e8e0*/  FADD.FTZ R113, R87, R113 ;  /* 0x0000007157717221 */ /* 0x000fe20000010000 */
[----:B------:R-:W-:Y:S05]  /*e8f0*/  HMMA.16816.F32 R16, R48, R36, R16 ;  /* 0x000000243010723c */ /* 0x000fea0000001810 */
[----:B------:R-:W4:Y:S01]  /*e900*/  MUFU.EX2 R60, R60 ;  /* 0x0000003c003c7308 */ /* 0x000f220000000800 */
[----:B--2---:R-:W-:-:S02]  /*e910*/  FADD.FTZ R113, R86, R113 ;  /* 0x0000007156717221 */ /* 0x004fc40000010000 */
[----:B------:R-:W-:Y:S01]  /*e920*/  HMMA.16816.F32 R20, R48, R38, R20 ;  /* 0x000000263014723c */ /* 0x000fe20000001814 */
[----:B------:R-:W2:Y:S04]  /*e930*/  LDSM.16.MT88.4 R48, [R191+0x5800] ;  /* 0x00580000bf30783b */ /* 0x000ea80000004200 */
[----:B------:R-:W5:Y:S01]  /*e940*/  MUFU.EX2 R59, R59 ;  /* 0x0000003b003b7308 */ /* 0x000f620000000800 */
[C---:B---3--:R-:W-:Y:S01]  /*e950*/  F2FP.PACK_AB R54, R85.reuse, R86 ;  /* 0x000000565536723e */ /* 0x048fe200000000ff */
[----:B------:R-:W-:-:S06]  /*e960*/  FADD.FTZ R113, R85, R113 ;  /* 0x0000007155717221 */ /* 0x000fcc0000010000 */
[----:B------:R-:W3:Y:S01]  /*e970*/  MUFU.EX2 R58, R58 ;  /* 0x0000003a003a7308 */ /* 0x000ee20000000800 */
[----:B----4-:R-:W-:-:S07]  /*e980*/  FADD.FTZ R111, R60, R111 ;  /* 0x0000006f3c6f7221 */ /* 0x010fce0000010000 */
[----:B------:R-:W4:Y:S01]  /*e990*/  MUFU.EX2 R57, R57 ;  /* 0x0000003900397308 */ /* 0x000f220000000800 */
[C---:B-----5:R-:W-:Y:S01]  /*e9a0*/  F2FP.PACK_AB R53, R59.reuse, R60 ;  /* 0x0000003c3b35723e */ /* 0x060fe200000000ff */
[----:B------:R-:W-:-:S06]  /*e9b0*/  FADD.FTZ R111, R59, R111 ;  /* 0x0000006f3b6f7221 */ /* 0x000fcc0000010000 */
[----:B------:R-:W-:Y:S01]  /*e9c0*/  MUFU.EX2 R234, R234 ;  /* 0x000000ea00ea7308 */ /* 0x000fe20000000800 */
[----:B---3--:R-:W-:-:S07]  /*e9d0*/  FADD.FTZ R111, R58, R111 ;  /* 0x0000006f3a6f7221 */ /* 0x008fce0000010000 */
[----:B------:R-:W3:Y:S01]  /*e9e0*/  MUFU.EX2 R233, R233 ;  /* 0x000000e900e97308 */ /* 0x000ee20000000800 */
[C---:B----4-:R-:W-:Y:S01]  /*e9f0*/  F2FP.PACK_AB R55, R57.reuse, R58 ;  /* 0x0000003a3937723e */ /* 0x050fe200000000ff */
[----:B------:R-:W-:-:S06]  /*ea00*/  FADD.FTZ R111, R57, R111 ;  /* 0x0000006f396f7221 */ /* 0x000fcc0000010000 */
[----:B------:R-:W-:Y:S01]  /*ea10*/  MUFU.EX2 R230, R230 ;  /* 0x000000e600e67308 */ /* 0x000fe20000000800 */
[C---:B------:R-:W-:Y:S07]  /*ea20*/  HMMA.16816.F32 R24, R52.reuse, R32, R24 ;  /* 0x000000203418723c */ /* 0x040fee0000001818 */
[----:B------:R-:W4:Y:S01]  /*ea30*/  MUFU.EX2 R228, R228 ;  /* 0x000000e400e47308 */ /* 0x000f220000000800 */
[----:B------:R-:W-:Y:S01]  /*ea40*/  HMMA.16816.F32 R28, R52, R34, R28 ;  /* 0x00000022341c723c */ /* 0x000fe2000000181c */
[----:B---3--:R-:W-:-:S06]  /*ea50*/  F2FP.PACK_AB R32, R233, R234 ;  /* 0x000000eae920723e */ /* 0x008fcc00000000ff */
[----:B------:R3:W-:Y:S01]  /*ea60*/  MUFU.EX2 R225, R227 ;  /* 0x000000e300e17308 */ /* 0x0007e20000000800 */
[C---:B------:R-:W-:Y:S07]  /*ea70*/  HMMA.16816.F32 R40, R52.reuse, R36, R40 ;  /* 0x000000243428723c */ /* 0x040fee0000001828 */
[----:B------:R-:W5:Y:S01]  /*ea80*/  MUFU.EX2 R214, R220 ;  /* 0x000000dc00d67308 */ /* 0x000f620000000800 */
[----:B------:R-:W-:Y:S01]  /*ea90*/  HMMA.16816.F32 R4, R52, R38, R4 ;  /* 0x000000263404723c */ /* 0x000fe20000001804 */
[----:B----4-:R-:W-:-:S06]  /*eaa0*/  F2FP.PACK_AB R34, R228, R230 ;  /* 0x000000e6e422723e */ /* 0x010fcc00000000ff */
[----:B------:R-:W-:Y:S01]  /*eab0*/  MUFU.EX2 R180, R180 ;  /* 0x000000b400b47308 */ /* 0x000fe20000000800 */
[----:B---3--:R-:W-:Y:S01]  /*eac0*/  MOV R227, R138 ;  /* 0x0000008a00e37202 */ /* 0x008fe20000000f00 */
[--C-:B------:R-:W-:Y:S02]  /*ead0*/  FFMA.FTZ R52, R170, c[0x0][0x23c], -R129.reuse ;  /* 0x00008f00aa347a23 */ /* 0x100fe40000010881 */
[----:B------:R-:W-:-:S04]  /*eae0*/  FFMA.FTZ R53, R169, c[0x0][0x23c], -R129 ;  /* 0x00008f00a9357a23 */ /* 0x000fc80000010881 */
[----:B------:R-:W3:Y:S01]  /*eaf0*/  MUFU.EX2 R177, R177 ;  /* 0x000000b100b17308 */ /* 0x000ee20000000800 */
[----:B-----5:R-:W-:Y:S02]  /*eb00*/  F2FP.PACK_AB R33, R214, R225 ;  /* 0x000000e1d621723e */ /* 0x020fe400000000ff */
[----:B------:R-:W-:-:S05]  /*eb10*/  MOV R220, R137 ;  /* 0x0000008900dc7202 */ /* 0x000fca0000000f00 */
[----:B------:R-:W4:Y:S01]  /*eb20*/  MUFU.EX2 R84, R84 ;  /* 0x0000005400547308 */ /* 0x000f220000000800 */
[----:B------:R-:W-:-:S04]  /*eb30*/  FADD.FTZ R109, R220, R109 ;  /* 0x0000006ddc6d7221 */ /* 0x000fc80000010000 */
[----:B------:R-:W-:-:S03]  /*eb40*/  FADD.FTZ R109, R245, R109 ;  /* 0x0000006df56d7221 */ /* 0x000fc60000010000 */
[----:B------:R-:W5:Y:S01]  /*eb50*/  MUFU.EX2 R83, R83 ;  /* 0x0000005300537308 */ /* 0x000f620000000800 */
[----:B---3--:R-:W-:Y:S01]  /*eb60*/  F2FP.PACK_AB R35, R177, R180 ;  /* 0x000000b4b123723e */ /* 0x008fe200000000ff */
[----:B------:R-:W-:-:S04]  /*eb70*/  FADD.FTZ R109, R244, R109 ;  /* 0x0000006df46d7221 */ /* 0x000fc80000010000 */
[----:B------:R-:W-:Y:S02]  /*eb80*/  FADD.FTZ R109, R243, R109 ;  /* 0x0000006df36d7221 */ /* 0x000fe40000010000 */
[----:B------:R-:W3:Y:S01]  /*eb90*/  MUFU.EX2 R82, R82 ;  /* 0x0000005200527308 */ /* 0x000ee20000000800 */
[C---:B-1----:R-:W-:Y:S01]  /*eba0*/  HMMA.16816.F32 R8, R32.reuse, R44, R8 ;  /* 0x0000002c2008723c */ /* 0x042fe20000001808 */
[----:B------:R-:W-:Y:S02]  /*ebb0*/  FADD.FTZ R109, R251, R109 ;  /* 0x0000006dfb6d7221 */ /* 0x000fe40000010000 */
[----:B----4-:R-:W-:Y:S02]  /*ebc0*/  FADD.FTZ R113, R84, R113 ;  /* 0x0000007154717221 */ /* 0x010fe40000010000 */
[----:B------:R-:W-:Y:S02]  /*ebd0*/  FADD.FTZ R109, R234, R109 ;  /* 0x0000006dea6d7221 */ /* 0x000fe40000010000 */
[----:B------:R-:W1:Y:S01]  /*ebe0*/  MUFU.EX2 R81, R81 ;  /* 0x0000005100517308 */ /* 0x000e620000000800 */
[----:B------:R-:W-:Y:S01]  /*ebf0*/  HMMA.16816.F32 R12, R32, R46, R12 ;  /* 0x0000002e200c723c */ /* 0x000fe2000000180c */
[----:B-----5:R-:W-:-:S02]  /*ec00*/  FADD.FTZ R113, R83, R113 ;  /* 0x0000007153717221 */ /* 0x020fc40000010000 */
[----:B------:R-:W-:-:S04]  /*ec10*/  FADD.FTZ R109, R233, R109 ;  /* 0x0000006de96d7221 */ /* 0x000fc80000010000 */
[----:B------:R-:W4:Y:S01]  /*ec20*/  MUFU.EX2 R219, R219 ;  /* 0x000000db00db7308 */ /* 0x000f220000000800 */
[----:B--2---:R-:W-:Y:S01]  /*ec30*/  HMMA.16816.F32 R16, R32, R48, R16 ;  /* 0x000000302010723c */ /* 0x004fe20000001810 */
[----:B---3--:R-:W-:Y:S02]  /*ec40*/  FADD.FTZ R113, R82, R113 ;  /* 0x0000007152717221 */ /* 0x008fe40000010000 */
[----:B------:R-:W-:-:S04]  /*ec50*/  FADD.FTZ R109, R230, R109 ;  /* 0x0000006de66d7221 */ /* 0x000fc80000010000 */
[----:B------:R2:W3:Y:S01]  /*ec60*/  MUFU.EX2 R181, R229 ;  /* 0x000000e500b57308 */ /* 0x0004e20000000800 */
[----:B------:R-:W-:Y:S01]  /*ec70*/  HMMA.16816.F32 R20, R32, R50, R20 ;  /* 0x000000322014723c */ /* 0x000fe20000001814 */
[----:B-1----:R-:W-:Y:S02]  /*ec80*/  FADD.FTZ R113, R81, R113 ;  /* 0x0000007151717221 */ /* 0x002fe40000010000 */
[----:B------:R-:W-:-:S04]  /*ec90*/  FADD.FTZ R109, R228, R109 ;  /* 0x0000006de46d7221 */ /* 0x000fc80000010000 */
[----:B------:R1:W-:Y:S01]  /*eca0*/  MUFU.EX2 R37, R132 ;  /* 0x0000008400257308 */ /* 0x0003e20000000800 */
[----:B------:R-:W-:Y:S01]  /*ecb0*/  F2FP.PACK_AB R32, R83, R84 ;  /* 0x000000545320723e */ /* 0x000fe200000000ff */
[----:B----4-:R-:W-:Y:S01]  /*ecc0*/  FADD.FTZ R111, R219, R111 ;  /* 0x0000006fdb6f7221 */ /* 0x010fe20000010000 */
[C---:B------:R-:W-:Y:S02]  /*ecd0*/  F2FP.PACK_AB R33, R226.reuse, R219 ;  /* 0x000000dbe221723e */ /* 0x040fe400000000ff */
[----:B------:R-:W-:Y:S01]  /*ece0*/  F2FP.PACK_AB R34, R81, R82 ;  /* 0x000000525122723e */ /* 0x000fe200000000ff */
[----:B------:R-:W-:Y:S01]  /*ecf0*/  FADD.FTZ R111, R226, R111 ;  /* 0x0000006fe26f7221 */ /* 0x000fe20000010000 */
[----:B--2---:R-:W-:Y:S01]  /*ed00*/  MOV R229, R133 ;  /* 0x0000008500e57202 */ /* 0x004fe20000000f00 */
[----:B------:R-:W2:Y:S01]  /*ed10*/  MUFU.EX2 R36, R221 ;  /* 0x000000dd00247308 */ /* 0x000ea20000000800 */
[----:B---3--:R-:W-:Y:S01]  /*ed20*/  F2FP.PACK_AB R35, R181, R227 ;  /* 0x000000e3b523723e */ /* 0x008fe200000000ff */
[----:B------:R-:W-:-:S02]  /*ed30*/  FADD.FTZ R111, R227, R111 ;  /* 0x0000006fe36f7221 */ /* 0x000fc40000010000 */
[----:B------:R-:W-:Y:S02]  /*ed40*/  FADD.FTZ R115, R229, R115 ;  /* 0x00000073e5737221 */ /* 0x000fe40000010000 */
[----:B------:R-:W-:Y:S01]  /*ed50*/  FADD.FTZ R111, R181, R111 ;  /* 0x0000006fb56f7221 */ /* 0x000fe20000010000 */
[----:B-1----:R-:W1:Y:S01]  /*ed60*/  LDSM.16.MT88.4 R132, [R191+0x5c00] ;  /* 0x005c0000bf84783b */ /* 0x002e620000004200 */
[----:B------:R-:W-:Y:S01]  /*ed70*/  FADD.FTZ R115, R249, R115 ;  /* 0x00000073f9737221 */ /* 0x000fe20000010000 */
[----:B------:R-:W-:Y:S01]  /*ed80*/  HMMA.16816.F32 R24, R32, R44, R24 ;  /* 0x0000002c2018723c */ /* 0x000fe20000001818 */
[----:B------:R-:W3:Y:S02]  /*ed90*/  MUFU.EX2 R38, R183 ;  /* 0x000000b700267308 */ /* 0x000ee40000000800 */
[----:B------:R-:W-:-:S04]  /*eda0*/  FADD.FTZ R115, R248, R115 ;  /* 0x00000073f8737221 */ /* 0x000fc80000010000 */
[----:B------:R-:W-:Y:S01]  /*edb0*/  FADD.FTZ R115, R247, R115 ;  /* 0x00000073f7737221 */ /* 0x000fe20000010000 */
[C---:B------:R-:W-:Y:S01]  /*edc0*/  HMMA.16816.F32 R40, R32.reuse, R48, R40 ;  /* 0x000000302028723c */ /* 0x040fe20000001828 */
[----:B------:R-:W4:Y:S01]  /*edd0*/  MUFU.EX2 R39, R182 ;  /* 0x000000b600277308 */ /* 0x000f220000000800 */
[----:B--2---:R-:W-:Y:S02]  /*ede0*/  FADD.FTZ R109, R36, R109 ;  /* 0x0000006d246d7221 */ /* 0x004fe40000010000 */
[----:B------:R-:W-:Y:S02]  /*edf0*/  FADD.FTZ R115, R246, R115 ;  /* 0x00000073f6737221 */ /* 0x000fe40000010000 */
[----:B------:R-:W-:Y:S02]  /*ee00*/  FADD.FTZ R109, R37, R109 ;  /* 0x0000006d256d7221 */ /* 0x000fe40000010000 */
[----:B------:R-:W-:Y:S01]  /*ee10*/  FADD.FTZ R115, R242, R115 ;  /* 0x00000073f2737221 */ /* 0x000fe20000010000 */
[----:B------:R-:W-:Y:S01]  /*ee20*/  MUFU.EX2 R52, R52 ;  /* 0x0000003400347308 */ /* 0x000fe20000000800 */
[----:B------:R-:W-:Y:S01]  /*ee30*/  HMMA.16816.F32 R28, R32, R46, R28 ;  /* 0x0000002e201c723c */ /* 0x000fe2000000181c */
[----:B---3--:R-:W-:-:S02]  /*ee40*/  FADD.FTZ R109, R38, R109 ;  /* 0x0000006d266d7221 */ /* 0x008fc40000010000 */
[----:B------:R-:W-:-:S04]  /*ee50*/  FADD.FTZ R115, R241, R115 ;  /* 0x00000073f1737221 */ /* 0x000fc80000010000 */
[----:B------:R-:W2:Y:S01]  /*ee60*/  MUFU.EX2 R53, R53 ;  /* 0x0000003500357308 */ /* 0x000ea20000000800 */
[----:B------:R-:W-:Y:S01]  /*ee70*/  HMMA.16816.F32 R4, R32, R50, R4 ;  /* 0x000000322004723c */ /* 0x000fe20000001804 */
[----:B------:R-:W-:Y:S01]  /*ee80*/  FADD.FTZ R115, R238, R115 ;  /* 0x00000073ee737221 */ /* 0x000fe20000010000 */
[C---:B----4-:R-:W-:Y:S01]  /*ee90*/  F2FP.PACK_AB R138, R39.reuse, R38 ;  /* 0x00000026278a723e */ /* 0x050fe200000000ff */
[----:B------:R-:W-:Y:S02]  /*eea0*/  FADD.FTZ R216, R39, R109 ;  /* 0x0000006d27d87221 */ /* 0x000fe40000010000 */
[----:B------:R-:W-:Y:S02]  /*eeb0*/  FADD.FTZ R115, R237, R115 ;  /* 0x00000073ed737221 */ /* 0x000fe40000010000 */
[----:B------:R-:W-:Y:S02]  /*eec0*/  MUFU.EX2 R44, R168 ;  /* 0x000000a8002c7308 */ /* 0x000fe40000000800 */
[----:B------:R-:W-:-:S04]  /*eed0*/  FADD.FTZ R115, R225, R115 ;  /* 0x00000073e1737221 */ /* 0x000fc80000010000 */
[----:B------:R-:W-:Y:S02]  /*eee0*/  FADD.FTZ R115, R214, R115 ;  /* 0x00000073d6737221 */ /* 0x000fe40000010000 */
[----:B------:R-:W3:Y:S01]  /*eef0*/  MUFU.EX2 R209, R123 ;  /* 0x0000007b00d17308 */ /* 0x000ee20000000800 */
[----:B--2---:R-:W-:Y:S01]  /*ef00*/  F2FP.PACK_AB R137, R53, R52 ;  /* 0x000000343589723e */ /* 0x004fe200000000ff */
[----:B------:R-:W-:-:S04]  /*ef10*/  FADD.FTZ R115, R180, R115 ;  /* 0x00000073b4737221 */ /* 0x000fc80000010000 */
[----:B------:R-:W-:Y:S02]  /*ef20*/  FADD.FTZ R115, R177, R115 ;  /* 0x00000073b1737221 */ /* 0x000fe40000010000 */
[----:B------:R-:W2:Y:S02]  /*ef30*/  MUFU.EX2 R80, R80 ;  /* 0x0000005000507308 */ /* 0x000ea40000000800 */
[----:B------:R-:W-:-:S04]  /*ef40*/  FADD.FTZ R115, R52, R115 ;  /* 0x0000007334737221 */ /* 0x000fc80000010000 */
[----:B------:R-:W-:Y:S02]  /*ef50*/  FADD.FTZ R115, R53, R115 ;  /* 0x0000007335737221 */ /* 0x000fe40000010000 */
[----:B------:R-:W4:Y:S01]  /*ef60*/  MUFU.EX2 R79, R79 ;  /* 0x0000004f004f7308 */ /* 0x000f220000000800 */
[----:B---3--:R-:W-:Y:S01]  /*ef70*/  F2FP.PACK_AB R139, R209, R44 ;  /* 0x0000002cd18b723e */ /* 0x008fe200000000ff */
[----:B------:R-:W-:-:S04]  /*ef80*/  FADD.FTZ R115, R44, R115 ;  /* 0x000000732c737221 */ /* 0x000fc80000010000 */
[----:B------:R-:W-:Y:S02]  /*ef90*/  FADD.FTZ R209, R209, R115 ;  /* 0x00000073d1d17221 */ /* 0x000fe40000010000 */
[----:B------:R-:W3:Y:S01]  /*efa0*/  MUFU.EX2 R78, R78 ;  /* 0x0000004e004e7308 */ /* 0x000ee20000000800 */
[----:B--2---:R-:W-:-:S07]  /*efb0*/  FADD.FTZ R113, R80, R113 ;  /* 0x0000007150717221 */ /* 0x004fce0000010000 */
[----:B------:R-:W2:Y:S01]  /*efc0*/  MUFU.EX2 R77, R77 ;  /* 0x0000004d004d7308 */ /* 0x000ea20000000800 */
[----:B----4-:R-:W-:-:S07]  /*efd0*/  FADD.FTZ R113, R79, R113 ;  /* 0x000000714f717221 */ /* 0x010fce0000010000 */
[----:B------:R4:W5:Y:S01]  /*efe0*/  MUFU.EX2 R45, R136 ;  /* 0x00000088002d7308 */ /* 0x0009620000000800 */
[----:B---3--:R-:W-:-:S07]  /*eff0*/  FADD.FTZ R113, R78, R113 ;  /* 0x000000714e717221 */ /* 0x008fce0000010000 */
[----:B------:R-:W3:Y:S01]  /*f000*/  MUFU.EX2 R224, R224 ;  /* 0x000000e000e07308 */ /* 0x000ee20000000800 */
[----:B--2---:R-:W-:-:S07]  /*f010*/  FADD.FTZ R218, R77, R113 ;  /* 0x000000714dda7221 */ /* 0x004fce0000010000 */
[----:B------:R-:W2:Y:S01]  /*f020*/  MUFU.EX2 R223, R223 ;  /* 0x000000df00df7308 */ /* 0x000ea20000000800 */
[----:B----4-:R-:W-:Y:S01]  /*f030*/  F2FP.PACK_AB R136, R37, R36 ;  /* 0x000000242588723e */ /* 0x010fe200000000ff */
[----:B-----5:R-:W-:Y:S01]  /*f040*/  FADD.FTZ R111, R45, R111 ;  /* 0x0000006f2d6f7221 */ /* 0x020fe20000010000 */
[----:B------:R-:W-:-:S05]  /*f050*/  MOV R36, R107 ;  /* 0x0000006b00247202 */ /* 0x000fca0000000f00 */
[----:B------:R-:W4:Y:S01]  /*f060*/  MUFU.EX2 R222, R222 ;  /* 0x000000de00de7308 */ /* 0x000f220000000800 */
[----:B------:R-:W-:Y:S01]  /*f070*/  HMMA.16816.F32 R156, R136, R148, R8 ;  /* 0x00000094889c723c */ /* 0x000fe20000001808 */
[----:B---3--:R-:W-:-:S06]  /*f080*/  FADD.FTZ R111, R224, R111 ;  /* 0x0000006fe06f7221 */ /* 0x008fcc0000010000 */
[----:B------:R-:W-:Y:S01]  /*f090*/  F2FP.PACK_AB R8, R79, R80 ;  /* 0x000000504f08723e */ /* 0x000fe200000000ff */
[----:B------:R-:W-:Y:S01]  /*f0a0*/  HMMA.16816.F32 R152, R136, R150, R12 ;  /* 0x000000968898723c */ /* 0x000fe2000000180c */
[----:B------:R-:W-:Y:S01]  /*f0b0*/  F2FP.PACK_AB R9, R224, R45 ;  /* 0x0000002de009723e */ /* 0x000fe200000000ff */
[----:B--2---:R-:W-:Y:S01]  /*f0c0*/  FADD.FTZ R111, R223, R111 ;  /* 0x0000006fdf6f7221 */ /* 0x004fe20000010000 */
[----:B------:R-:W-:Y:S02]  /*f0d0*/  F2FP.PACK_AB R10, R77, R78 ;  /* 0x0000004e4d0a723e */ /* 0x000fe400000000ff */
[----:B----4-:R-:W-:-:S03]  /*f0e0*/  F2FP.PACK_AB R11, R222, R223 ;  /* 0x000000dfde0b723e */ /* 0x010fc600000000ff */
[----:B-1----:R-:W-:Y:S01]  /*f0f0*/  HMMA.16816.F32 R140, R136, R132, R16 ;  /* 0x00000084888c723c */ /* 0x002fe20000001810 */
[----:B------:R-:W-:-:S07]  /*f100*/  FADD.FTZ R217, R222, R111 ;  /* 0x0000006fded97221 */ /* 0x000fce0000010000 */
[----:B------:R-:W-:Y:S08]  /*f110*/  HMMA.16816.F32 R136, R136, R134, R20 ;  /* 0x000000868888723c */ /* 0x000ff00000001814 */
[C---:B------:R-:W-:Y:S08]  /*f120*/  HMMA.16816.F32 R160, R8.reuse, R148, R24 ;  /* 0x0000009408a0723c */ /* 0x040ff00000001818 */
[C---:B------:R-:W-:Y:S08]  /*f130*/  HMMA.16816.F32 R144, R8.reuse, R132, R40 ;  /* 0x000000840890723c */ /* 0x040ff00000001828 */
[C---:B------:R-:W-:Y:S08]  /*f140*/  HMMA.16816.F32 R148, R8.reuse, R150, R28 ;  /* 0x000000960894723c */ /* 0x040ff0000000181c */
[----:B------:R-:W-:Y:S08]  /*f150*/  HMMA.16816.F32 R132, R8, R134, R4 ;  /* 0x000000860884723c */ /* 0x000ff00000001804 */
.L_x_965:
        /* <DEDUP_REMOVED lines=23> */
.L_x_972:
        /* <DEDUP_REMOVED lines=19> */
[C---:B------:R-:W-:Y:S01]  /*f400*/  @!P4 IADD3.X R7, R5.reuse, UR9, RZ, P0, !PT ;  /* 0x000000090507cc10 */ /* 0x040fe200087fe4ff */
        /* <DEDUP_REMOVED lines=30> */
.L_x_970:
[----:B------:R-:W-:Y:S04]  /*f5f0*/  DEPBAR.LE SB0, 0x0 ;  /* 0x000080000000791a */ /* 0x000fe80000000000 */
[----:B------:R-:W-:Y:S01]  /*f600*/  BAR.SYNC.DEFER_BLOCKING 0x0 ;  /* 0x0000000000007b1d */ /* 0x000fe20000010000 */
[----:B------:R-:W-:Y:S04]  /*f610*/  UIADD3 UR8, UR4, -0x1, URZ ;  /* 0xffffffff04087890 */ /* 0x000fe8000fffe03f */
[----:B------:R-:W-:Y:S02]  /*f620*/  USHF.R.S32.HI UR23, URZ, 0x1f, UR8 ;  /* 0x0000001f3f177899 */ /* 0x000fe40008011408 */
[----:B------:R-:W-:Y:S01]  /*f630*/  MOV R8, UR8 ;  /* 0x0000000800087c02 */ /* 0x000fe20008000f00 */
[----:B------:R-:W-:Y:S02]  /*f640*/  UIMAD UR5, UR7, UR8, URZ ;  /* 0x00000008070572a4 */ /* 0x000fe4000f8e023f */
[----:B------:R-:W-:Y:S02]  /*f650*/  UISETP.GT.AND UP0, UPT, UR8, UR11, UPT ;  /* 0x0000000b0800728c */ /* 0x000fe4000bf04270 */
[----:B------:R-:W-:Y:S01]  /*f660*/  IMAD.WIDE.U32 R8, R8, UR18, R214 ;  /* 0x0000001208087c25 */ /* 0x000fe2000f8e00d6 */
[----:B------:R-:W-:Y:S04]  /*f670*/  UIMAD UR5, UR23, UR18, UR5 ;  /* 0x00000012170572a4 */ /* 0x000fe8000f8e0205 */
[C---:B------:R-:W-:Y:S02]  /*f680*/  @!P4 LEA R16, P3, R8.reuse, c[0x0][0x170], 0x1 ;  /* 0x00005c000810ca11 */ /* 0x040fe400078608ff */
[----:B------:R-:W-:Y:S02]  /*f690*/  IADD3 R0, R9, UR5, RZ ;  /* 0x0000000509007c10 */ /* 0x000fe4000fffe0ff */
[C---:B------:R-:W-:Y:S02]  /*f6a0*/  @!P4 IADD3 R3, P2, R8.reuse, UR20, RZ ;  /* 0x000000140803cc10 */ /* 0x040fe4000ff5e0ff */
[----:B------:R-:W-:Y:S01]  /*f6b0*/  @!P4 LEA.HI.X R17, R8, c[0x0][0x174], R0, 0x1, P3 ;  /* 0x00005d000811ca11 */ /* 0x000fe200018f0c00 */
[----:B------:R-:W-:Y:S01]  /*f6c0*/  @P4 STS.64 [R198+0x4008], RZ ;  /* 0x004008ffc6004388 */ /* 0x000fe20000000a00 */
[----:B------:R-:W-:Y:S02]  /*f6d0*/  @!P4 IADD3.X R2, R0, UR19, RZ, P2, !PT ;  /* 0x000000130002cc10 */ /* 0x000fe400097fe4ff */
[C---:B------:R-:W-:Y:S02]  /*f6e0*/  @!P4 LEA R14, P2, R3.reuse, c[0x0][0x170], 0x1 ;  /* 0x00005c00030eca11 */ /* 0x040fe400078408ff */
[----:B------:R-:W-:Y:S01]  /*f6f0*/  @!P4 IADD3 R5, P1, R8, UR21, RZ ;  /* 0x000000150805cc10 */ /* 0x000fe2000ff3e0ff */
[----:B------:R-:W-:Y:S01]  /*f700*/  @P4 STS [R198+0x4000], RZ ;  /* 0x004000ffc6004388 */ /* 0x000fe20000000800 */
[----:B------:R-:W-:Y:S02]  /*f710*/  @!P4 LEA.HI.X R15, R3, c[0x0][0x174], R2, 0x1, P2 ;  /* 0x00005d00030fca11 */ /* 0x000fe400010f0c02 */
[----:B------:R-:W-:Y:S01]  /*f720*/  @!P4 IADD3.X R4, R0, UR6, RZ, P1, !PT ;  /* 0x000000060004cc10 */ /* 0x000fe20008ffe4ff */
[----:B------:R-:W-:Y:S01]  /*f730*/  @P4 STS [R198+0x4004], RZ ;  /* 0x004004ffc6004388 */ /* 0x000fe20000000800 */
[C---:B------:R-:W-:Y:S02]  /*f740*/  @!P4 LEA R12, P1, R5.reuse, c[0x0][0x170], 0x1 ;  /* 0x00005c00050cca11 */ /* 0x040fe400078208ff */
[----:B------:R-:W-:Y:S01]  /*f750*/  @!P4 IADD3 R7, P0, R8, UR24, RZ ;  /* 0x000000180807cc10 */ /* 0x000fe2000ff1e0ff */
[----:B------:R-:W-:Y:S01]  /*f760*/  @!PT LDS RZ, [RZ] ;  /* 0x00000000fffff984 */ /* 0x000fe20000000800 */
[----:B------:R-:W-:Y:S01]  /*f770*/  @!PT LDS RZ, [RZ] ;  /* 0x00000000fffff984 */ /* 0x000fe20000000800 */
[----:B------:R-:W-:Y:S01]  /*f780*/  @!PT LDS RZ, [RZ] ;  /* 0x00000000fffff984 */ /* 0x000fe20000000800 */
[----:B------:R1:W-:Y:S01]  /*f790*/  @!P4 LDGSTS.E.BYPASS.LTC128B.128 [R198+0x4000], [R16.64] ;  /* 0x0400000010c6cfae */ /* 0x0003e2000b901d50 */
[----:B------:R-:W-:Y:S02]  /*f7a0*/  @!P4 LEA.HI.X R13, R5, c[0x0][0x174], R4, 0x1, P1 ;  /* 0x00005d00050dca11 */ /* 0x000fe400008f0c04 */
[----:B------:R-:W-:Y:S02]  /*f7b0*/  @!P4 IADD3.X R6, R0, UR26, RZ, P0, !PT ;  /* 0x0000001a0006cc10 */ /* 0x000fe400087fe4ff */
[C---:B------:R-:W-:Y:S03]  /*f7c0*/  @!P4 LEA R10, P0, R7.reuse, c[0x0][0x170], 0x1 ;  /* 0x00005c00070aca11 */ /* 0x040fe600078008ff */
[----:B------:R-:W-:Y:S01]  /*f7d0*/  @P4 STS.128 [R198+0x4800], RZ ;  /* 0x004800ffc6004388 */ /* 0x000fe20000000c00 */
[----:B------:R-:W-:Y:S02]  /*f7e0*/  @!P4 LEA.HI.X R11, R7, c[0x0][0x174], R6, 0x1, P0 ;  /* 0x00005d00070bca11 */ /* 0x000fe400000f0c06 */
[----:B------:R-:W-:Y:S05]  /*f7f0*/  PLOP3.LUT P0, PT, PT, PT, UP0, 0x80, 0x0 ;  /* 0x000000000000781c */ /* 0x000fea0003f0f008 */
        /* <DEDUP_REMOVED lines=16> */
[----:B-1----:R-:W1:Y:S08]  /*f900*/  LDSM.16.M88.4 R16, [R195+0x2000] ;  /* 0x00200000c310783b */ /* 0x002e700000000200 */
[----:B------:R-:W3:Y:S08]  /*f910*/  LDSM.16.M88.4 R124, [R196+0x1000] ;  /* 0x00100000c47c783b */ /* 0x000ef00000000200 */
[----:B------:R-:W4:Y:S08]  /*f920*/  LDSM.16.M88.4 R32, [R195+0x2400] ;  /* 0x00240000c320783b */ /* 0x000f300000000200 */
[----:B------:R-:W5:Y:S08]  /*f930*/  LDSM.16.M88.4 R48, [R195+0x2800] ;  /* 0x00280000c330783b */ /* 0x000f700000000200 */
[----:B------:R-:W1:Y:S08]  /*f940*/  LDSM.16.M88.4 R64, [R195+0x2c00] ;  /* 0x002c0000c340783b */ /* 0x000e700000000200 */
[----:B------:R-:W1:Y:S08]  /*f950*/  LDSM.16.M88.4 R80, [R195+0x3000] ;  /* 0x00300000c350783b */ /* 0x000e700000000200 */
[----:B------:R-:W1:Y:S08]  /*f960*/  LDSM.16.M88.4 R96, [R195+0x3400] ;  /* 0x00340000c360783b */ /* 0x000e700000000200 */
[----:B------:R-:W2:Y:S08]  /*f970*/  LDSM.16.M88.4 R112, [R195+0x3800] ;  /* 0x00380000c370783b */ /* 0x000eb00000000200 */
[----:B------:R-:W2:Y:S08]  /*f980*/  LDSM.16.M88.4 R168, [R195+0x3c00] ;  /* 0x003c0000c3a8783b */ /* 0x000eb00000000200 */
[----:B------:R-:W-:Y:S08]  /*f990*/  LDSM.16.M88.4 R172, [R194] ;  /* 0x00000000c2ac783b */ /* 0x000ff00000000200 */
[----:B------:R-:W4:Y:S08]  /*f9a0*/  LDSM.16.M88.4 R176, [R193] ;  /* 0x00000000c1b0783b */ /* 0x000f300000000200 */
[----:B------:R-:W5:Y:S01]  /*f9b0*/  LDSM.16.M88.4 R180, [R194+0x1000] ;  /* 0x00100000c2b4783b */ /* 0x000f620000000200 */
[-C--:B-1----:R-:W-:Y:S08]  /*f9c0*/  HMMA.16816.F32 R4, R128, R16.reuse, RZ ;  /* 0x000000108004723c */ /* 0x082ff000000018ff */
[C---:B---3--:R-:W-:Y:S08]  /*f9d0*/  HMMA.16816.F32 R8, R124.reuse, R16, RZ ;  /* 0x000000107c08723c */ /* 0x048ff000000018ff */
[-C--:B--2---:R-:W-:Y:S08]  /*f9e0*/  HMMA.16816.F32 R12, R124, R18.reuse, RZ ;  /* 0x000000127c0c723c */ /* 0x084ff000000018ff */
        /* <DEDUP_REMOVED lines=28> */
[----:B------:R-:W-:Y:S08]  /*fbb0*/  HMMA.16816.F32 R128, R128, R170, RZ ;  /* 0x000000aa8080723c */ /* 0x000ff000000018ff */
[-C--:B------:R-:W-:Y:S08]  /*fbc0*/  HMMA.16816.F32 R4, R172, R176.reuse, R4 ;  /* 0x000000b0ac04723c */ /* 0x080ff00000001804 */
[C---:B------:R-:W-:Y:S08]  /*fbd0*/  HMMA.16816.F32 R8, R180.reuse, R176, R8 ;  /* 0x000000b0b408723c */ /* 0x040ff00000001808 */
[-C--:B------:R-:W-:Y:S08]  /*fbe0*/  HMMA.16816.F32 R12, R180, R178.reuse, R12 ;  /* 0x000000b2b40c723c */ /* 0x080ff0000000180c */
[----:B------:R-:W-:Y:S01]  /*fbf0*/  FMUL.FTZ R7, R7, c[0x0][0x2ec] ;  /* 0x0000bb0007077a20 */ /* 0x000fe20000410000 */
[C---:B------:R-:W-:Y:S03]  /*fc00*/  HMMA.16816.F32 R16, R172.reuse, R178, R16 ;  /* 0x000000b2ac10723c */ /* 0x040fe60000001810 */
[----:B------:R1:W2:Y:S01]  /*fc10*/  MUFU.TANH R168, R7 ;  /* 0x0000000700a87308 */ /* 0x0002a20000002400 */
[----:B------:R-:W-:Y:S02]  /*fc20*/  FMUL.FTZ R0, R4, c[0x0][0x2ec] ;  /* 0x0000bb0004007a20 */ /* 0x000fe40000410000 */
[----:B------:R-:W-:Y:S02]  /*fc30*/  FMUL.FTZ R2, R5, c[0x0][0x2ec] ;  /* 0x0000bb0005027a20 */ /* 0x000fe40000410000 */
[----:B------:R-:W-:Y:S04]  /*fc40*/  FMUL.FTZ R3, R6, c[0x0][0x2ec] ;  /* 0x0000bb0006037a20 */ /* 0x000fe80000410000 */
[----:B------:R-:W-:Y:S01]  /*fc50*/  FMUL.FTZ R8, R8, c[0x0][0x2ec] ;  /* 0x0000bb0008087a20 */ /* 0x000fe20000410000 */
[----:B------:R-:W3:Y:S01]  /*fc60*/  MUFU.TANH R0, R0 ;  /* 0x0000000000007308 */ /* 0x000ee20000002400 */
[----:B------:R-:W-:Y:S02]  /*fc70*/  FMUL.FTZ R9, R9, c[0x0][0x2ec] ;  /* 0x0000bb0009097a20 */ /* 0x000fe40000410000 */
[----:B------:R-:W-:Y:S02]  /*fc80*/  FMUL.FTZ R10, R10, c[0x0][0x2ec] ;  /* 0x0000bb000a0a7a20 */ /* 0x000fe40000410000 */
[----:B------:R-:W-:Y:S02]  /*fc90*/  FMUL.FTZ R11, R11, c[0x0][0x2ec] ;  /* 0x0000bb000b0b7a20 */ /* 0x000fe40000410000 */
[----:B------:R-:W-:Y:S02]  /*fca0*/  FMUL.FTZ R12, R12, c[0x0][0x2ec] ;  /* 0x0000bb000c0c7a20 */ /* 0x000fe40000410000 */
[----:B------:R-:W-:Y:S01]  /*fcb0*/  FMUL.FTZ R13, R13, c[0x0][0x2ec] ;  /* 0x0000bb000d0d7a20 */ /* 0x000fe20000410000 */
[----:B------:R-:W4:Y:S01]  /*fcc0*/  MUFU.TANH R169, R8 ;  /* 0x0000000800a97308 */ /* 0x000f220000002400 */
[----:B-1----:R-:W1:Y:S09]  /*fcd0*/  LDSM.16.M88.4 R4, [R190] ;  /* 0x00000000be04783b */ /* 0x002e720000000200 */
[----:B------:R-:W1:Y:S10]  /*fce0*/  MUFU.TANH R171, R9 ;  /* 0x0000000900ab7308 */ /* 0x000e740000002400 */
[----:B------:R-:W1:Y:S10]  /*fcf0*/  MUFU.TANH R176, R10 ;  /* 0x0000000a00b07308 */ /* 0x000e740000002400 */
[----:B------:R5:W2:Y:S10]  /*fd00*/  MUFU.TANH R170, R11 ;  /* 0x0000000b00aa7308 */ /* 0x000ab40000002400 */
[----:B------:R2:W2:Y:S01]  /*fd10*/  MUFU.TANH R177, R12 ;  /* 0x0000000c00b17308 */ /* 0x0004a20000002400 */
[-C--:B-1----:R-:W-:Y:S09]  /*fd20*/  HMMA.16816.F32 R20, R172, R4.reuse, R20 ;  /* 0x00000004ac14723c */ /* 0x082ff20000001814 */
[----:B------:R1:W1:Y:S01]  /*fd30*/  MUFU.TANH R178, R13 ;  /* 0x0000000d00b27308 */ /* 0x0002620000002400 */
[C---:B------:R-:W-:Y:S01]  /*fd40*/  HMMA.16816.F32 R24, R180.reuse, R4, R24 ;  /* 0x00000004b418723c */ /* 0x040fe20000001818 */
[----:B-----5:R-:W5:Y:S08]  /*fd50*/  LDSM.16.M88.4 R8, [R189] ;  /* 0x00000000bd08783b */ /* 0x020f700000000200 */
[----:B------:R-:W3:Y:S01]  /*fd60*/  MUFU.TANH R2, R2 ;  /* 0x0000000200027308 */ /* 0x000ee20000002400 */
[-C--:B------:R-:W-:Y:S03]  /*fd70*/  HMMA.16816.F32 R28, R180, R6.reuse, R28 ;  /* 0x00000006b41c723c */ /* 0x080fe6000000181c */
[----:B--2---:R-:W-:Y:S02]  /*fd80*/  FMUL.FTZ R12, R15, c[0x0][0x2ec] ;  /* 0x0000bb000f0c7a20 */ /* 0x004fe40000410000 */
[----:B------:R-:W-:Y:S02]  /*fd90*/  FMUL.FTZ R15, R17, c[0x0][0x2ec] ;  /* 0x0000bb00110f7a20 */ /* 0x000fe40000410000 */
[----:B------:R-:W-:Y:S01]  /*fda0*/  FMUL.FTZ R17, R19, c[0x0][0x2ec] ;  /* 0x0000bb0013117a20 */ /* 0x000fe20000410000 */
[C---:B------:R-:W-:Y:S01]  /*fdb0*/  HMMA.16816.F32 R32, R172.reuse, R6, R32 ;  /* 0x00000006ac20723c */ /* 0x040fe20000001820 */
[----:B------:R-:W2:Y:S01]  /*fdc0*/  MUFU.TANH R3, R3 ;  /* 0x0000000300037308 */ /* 0x000ea20000002400 */
[----:B------:R-:W2:Y:S02]  /*fdd0*/  LDSM.16.M88.4 R4, [R188] ;  /* 0x00000000bc04783b */ /* 0x000ea40000000200 */
[----:B------:R-:W-:Y:S02]  /*fde0*/  FMUL.FTZ R19, R21, c[0x0][0x2ec] ;  /* 0x0000bb0015137a20 */ /* 0x000fe40000410000 */
[----:B-1----:R-:W-:Y:S02]  /*fdf0*/  FMUL.FTZ R13, R14, c[0x0][0x2ec] ;  /* 0x0000bb000e0d7a20 */ /* 0x002fe40000410000 */
        /* <DEDUP_REMOVED lines=9> */
[----:B------:R-:W-:Y:S01]  /*fe90*/  FMUL.FTZ R25, R25, c[0x0][0x2ec] ;  /* 0x0000bb0019197a20 */ /* 0x000fe20000410000 */
[-C--:B-----5:R-:W-:Y:S03]  /*fea0*/  HMMA.16816.F32 R36, R172, R8.reuse, R36 ;  /* 0x00000008ac24723c */ /* 0x0a0fe60000001824 */
[----:B------:R-:W-:Y:S02]  /*feb0*/  FMUL.FTZ R23, R26, c[0x0][0x2ec] ;  /* 0x0000bb001a177a20 */ /* 0x000fe40000410000 */
[----:B------:R-:W-:Y:S01]  /*fec0*/  FMUL.FTZ R22, R27, c[0x0][0x2ec] ;  /* 0x0000bb001b167a20 */ /* 0x000fe20000410000 */
[----:B------:R-:W2:Y:S01]  /*fed0*/  MUFU.TANH R13, R13 ;  /* 0x0000000d000d7308 */ /* 0x000ea20000002400 */
[----:B------:R-:W-:Y:S01]  /*fee0*/  FMUL.FTZ R27, R30, c[0x0][0x2ec] ;  /* 0x0000bb001e1b7a20 */ /* 0x000fe20000410000 */
[C---:B------:R-:W-:Y:S04]  /*fef0*/  HMMA.16816.F32 R40, R180.reuse, R8, R40 ;  /* 0x00000008b428723c */ /* 0x040fe80000001828 */
[----:B------:R-:W-:Y:S02]  /*ff00*/  FMUL.FTZ R26, R31, c[0x0][0x2ec] ;  /* 0x0000bb001f1a7a20 */ /* 0x000fe40000410000 */
[----:B------:R-:W-:Y:S02]  /*ff10*/  FMUL.FTZ R30, R33, c[0x0][0x2ec] ;  /* 0x0000bb00211e7a20 */ /* 0x000fe40000410000 */
[----:B------:R-:W3:Y:S01]  /*ff20*/  MUFU.TANH R14, R14 ;  /* 0x0000000e000e7308 */ /* 0x000ee20000002400 */
[-C--:B------:R-:W-:Y:S03]  /*ff30*/  HMMA.16816.F32 R44, R180, R10.reuse, R44 ;  /* 0x0000000ab42c723c */ /* 0x080fe6000000182c */
[----:B-1----:R-:W-:Y:S02]  /*ff40*/  FMUL.FTZ R28, R29, c[0x0][0x2ec] ;  /* 0x0000bb001d1c7a20 */ /* 0x002fe40000410000 */
[----:B------:R-:W-:Y:S02]  /*ff50*/  FMUL.FTZ R29, R32, c[0x0][0x2ec] ;  /* 0x0000bb00201d7a20 */ /* 0x000fe40000410000 */
[----:B------:R-:W-:Y:S01]  /*ff60*/  FMUL.FTZ R31, R34, c[0x0][0x2ec] ;  /* 0x0000bb00221f7a20 */ /* 0x000fe20000410000 */
[C---:B------:R-:W-:Y:S01]  /*ff70*/  HMMA.16816.F32 R48, R172.reuse, R10, R48 ;  /* 0x0000000aac30723c */ /* 0x040fe20000001830 */
[----:B------:R-:W1:Y:S01]  /*ff80*/  MUFU.TANH R15, R15 ;  /* 0x0000000f000f7308 */ /* 0x000e620000002400 */
[----:B------:R-:W5:Y:S02]  /*ff90*/  LDSM.16.M88.4 R8, [R187] ;  /* 0x00000000bb08783b */ /* 0x000f640000000200 */
[----:B------:R-:W-:Y:S02]  /*ffa0*/  FMUL.FTZ R32, R35, c[0x0][0x2ec] ;  /* 0x0000bb0023207a20 */ /* 0x000fe40000410000 */
[----:B------:R-:W-:Y:S02]  /*ffb0*/  FMUL.FTZ R36, R36, c[0x0][0x2ec] ;  /* 0x0000bb0024247a20 */ /* 0x000fe40000410000 */
[-C--:B--2---:R-:W-:Y:S03]  /*ffc0*/  HMMA.16816.F32 R52, R172, R4.reuse, R52 ;  /* 0x00000004ac34723c */ /* 0x084fe60000001834 */
[----:B------:R-:W2:Y:S01]  /*ffd0*/  MUFU.TANH R16, R16 ;  /* 0x0000001000107308 */ /* 0x000ea20000002400 */
        /* <DEDUP_REMOVED lines=31> */
[----:B------:R2:W2:Y:S01]  /*101d0*/  MUFU.TANH R222, R55 ;  /* 0x0000003700de7308 */ /* 0x0004a20000002400 */
        /* <DEDUP_REMOVED lines=9> */
[----:B------:R1:W1:Y:S03]  /*10270*/  MUFU.TANH R224, R69 ;  /* 0x0000004500e07308 */ /* 0x0002660000002400 */
        /* <DEDUP_REMOVED lines=10> */
[----:B------:R5:W1:Y:S01]  /*10320*/  MUFU.TANH R225, R84 ;  /* 0x0000005400e17308 */ /* 0x000a620000002400 */
[----:B------:R-:W-:Y:S01]  /*10330*/  FMUL.FTZ R57, R60, c[0x0][0x2ec] ;  /* 0x0000bb003c397a20 */ /* 0x000fe20000410000 */
[C---:B------:R-:W-:Y:S04]  /*10340*/  HMMA.16816.F32 R104, R180.reuse, R8, R104 ;  /* 0x00000008b468723c */ /* 0x040fe80000001868 */
[----:B--2---:R-:W-:Y:S02]  /*10350*/  FMUL.FTZ R55, R61, c[0x0][0x2ec] ;  /* 0x0000bb003d377a20 */ /* 0x004fe40000410000 */
        /* <DEDUP_REMOVED lines=11> */
[----:B------:R1:W1:Y:S01]  /*10410*/  MUFU.TANH R244, R103 ;  /* 0x0000006700f47308 */ /* 0x0002620000002400 */
        /* <DEDUP_REMOVED lines=14> */
[----:B------:R-:W1:Y:S03]  /*10500*/  MUFU.TANH R23, R23 ;  /* 0x0000001700177308 */ /* 0x000e660000002400 */
        /* <DEDUP_REMOVED lines=8> */
[----:B-----5:R-:W-:Y:S02]  /*10590*/  FMUL.FTZ R84, R86, c[0x0][0x2ec] ;  /* 0x0000bb0056547a20 */ /* 0x020fe40000410000 */
[----:B------:R-:W-:Y:S01]  /*105a0*/  FMUL.FTZ R83, R87, c[0x0][0x2ec] ;  /* 0x0000bb0057537a20 */ /* 0x000fe20000410000 */
[----:B------:R-:W1:Y:S01]  /*105b0*/  MUFU.TANH R28, R28 ;  /* 0x0000001c001c7308 */ /* 0x000e620000002400 */
        /* <DEDUP_REMOVED lines=18> */
[----:B-1----:R-:W-:Y:S02]  /*106e0*/  FMUL.FTZ R103, R125, c[0x0][0x2ec] ;  /* 0x0000bb007d677a20 */ /* 0x002fe40000410000 */
        /* <DEDUP_REMOVED lines=31> */
[----:B------:R-:W-:Y:S05]  /*108e0*/  FMUL.FTZ R131, R131, c[0x0][0x2ec] ;  /* 0x0000bb0083837a20 */ /* 0x000fea0000410000 */
        /* <DEDUP_REMOVED lines=77> */
[----:B------:R1:W1:Y:S10]  /*10dc0*/  MUFU.TANH R182, R123 ;  /* 0x0000007b00b67308 */ /* 0x0002740000002400 */
[----:B------:R-:W1:Y:S10]  /*10dd0*/  MUFU.TANH R4, R4 ;  /* 0x0000000400047308 */ /* 0x000e740000002400 */
[----:B------:R-:W1:Y:S10]  /*10de0*/  MUFU.TANH R103, R103 ;  /* 0x0000006700677308 */ /* 0x000e740000002400 */
[----:B------:R1:W1:Y:S10]  /*10df0*/  MUFU.TANH R181, R126 ;  /* 0x0000007e00b57308 */ /* 0x0002740000002400 */
[----:B------:R-:W1:Y:S10]  /*10e00*/  MUFU.TANH R99, R99 ;  /* 0x0000006300637308 */ /* 0x000e740000002400 */
[----:B------:R1:W1:Y:S10]  /*10e10*/  MUFU.TANH R232, R128 ;  /* 0x0000008000e87308 */ /* 0x0002740000002400 */
[----:B------:R1:W1:Y:S10]  /*10e20*/  MUFU.TANH R231, R129 ;  /* 0x0000008100e77308 */ /* 0x0002740000002400 */
[----:B------:R1:W1:Y:S10]  /*10e30*/  MUFU.TANH R227, R130 ;  /* 0x0000008200e37308 */ /* 0x0002740000002400 */
[----:B------:R1:W1:Y:S02]  /*10e40*/  MUFU.TANH R226, R131 ;  /* 0x0000008300e27308 */ /* 0x0002640000002400 */
[----:B-1234-:R-:W-:-:S05]  /*10e50*/  @P0 BRA `(.L_x_972) ;  /* 0xffffe47000000947 */ /* 0x01efca000383ffff */
.L_x_971:
[----:B------:R-:W-:Y:S01]  /*10e60*/  IMAD.U32 R123, RZ, RZ, UR8 ;  /* 0x00000008ff7b7e24 */ /* 0x000fe2000f8e00ff */
        /* <DEDUP_REMOVED lines=18> */
[C---:B------:R-:W-:Y:S02]  /*10f90*/  ISETP.GE.AND P3, PT, R123.reuse, R208, PT ;  /* 0x000000d07b00720c */ /* 0x040fe40003f66270 */
[C---:B------:R-:W-:Y:S02]  /*10fa0*/  ISETP.GE.OR P6, PT, R123.reuse, R205, !P6 ;  /* 0x000000cd7b00720c */ /* 0x040fe400077c6670 */
[----:B------:R-:W-:Y:S02]  /*10fb0*/  ISETP.GE.OR P3, PT, R123, R207, !P3 ;  /* 0x000000cf7b00720c */ /* 0x000fe40005f66670 */
[----:B-1----:R-:W-:Y:S02]  /*10fc0*/  FSEL R100, R3, -INF , !P6 ;  /* 0xff80000003647808 */ /* 0x002fe40007000000 */
[C---:B------:R-:W-:Y:S02]  /*10fd0*/  IADD3 R3, R123.reuse, 0x48, RZ ;  /* 0x000000487b037810 */ /* 0x040fe40007ffe0ff */
[C---:B------:R-:W-:Y:S02]  /*10fe0*/  ISETP.GE.AND P6, PT, R123.reuse, R202, PT ;  /* 0x000000ca7b00720c */ /* 0x040fe40003fc6270 */
[C---:B------:R-:W-:Y:S02]  /*10ff0*/  IADD3 R5, R123.reuse, 0x1, RZ ;  /* 0x000000017b057810 */ /* 0x040fe40007ffe0ff */
[C---:B------:R-:W-:Y:S02]  /*11000*/  ISETP.GE.OR P6, PT, R123.reuse, R199, !P6 ;  /* 0x000000c77b00720c */ /* 0x040fe400077c6670 */
[----:B------:R-:W-:Y:S02]  /*11010*/  IADD3 R124, R123, 0x9, RZ ;  /* 0x000000097b7c7810 */ /* 0x000fe40007ffe0ff */
[----:B------:R-:W-:Y:S02]  /*11020*/  FSEL R92, R176, -INF , !P6 ;  /* 0xff800000b05c7808 */ /* 0x000fe40007000000 */
[----:B------:R-:W-:Y:S02]  /*11030*/  ISETP.GE.AND P2, PT, R5, R208, PT ;  /* 0x000000d00500720c */ /* 0x000fe40003f46270 */
[----:B------:R-:W-:Y:S02]  /*11040*/  IADD3 R7, R123, 0x8, RZ ;  /* 0x000000087b077810 */ /* 0x000fe40007ffe0ff */
[----:B------:R-:W-:Y:S02]  /*11050*/  ISETP.GE.OR P2, PT, R5, R207, !P2 ;  /* 0x000000cf0500720c */ /* 0x000fe40005746670 */
[C---:B------:R-:W-:Y:S02]  /*11060*/  IADD3 R114, R123.reuse, 0x10, RZ ;  /* 0x000000107b727810 */ /* 0x040fe40007ffe0ff */
[C---:B------:R-:W-:Y:S02]  /*11070*/  IADD3 R127, R123.reuse, 0x18, RZ ;  /* 0x000000187b7f7810 */ /* 0x040fe40007ffe0ff */
[C---:B------:R-:W-:Y:S02]  /*11080*/  IADD3 R108, R123.reuse, 0x11, RZ ;  /* 0x000000117b6c7810 */ /* 0x040fe40007ffe0ff */
[C---:B------:R-:W-:Y:S02]  /*11090*/  IADD3 R126, R123.reuse, 0x19, RZ ;  /* 0x000000197b7e7810 */ /* 0x040fe40007ffe0ff */
[----:B------:R-:W-:Y:S02]  /*110a0*/  IADD3 R121, R123, 0x20, RZ ;  /* 0x000000207b797810 */ /* 0x000fe40007ffe0ff */
        /* <DEDUP_REMOVED lines=8> */
[----:B------:R-:W-:Y:S02]  /*11130*/  ISETP.GE.OR P1, PT, R124, R205, !P1 ;  /* 0x000000cd7c00720c */ /* 0x000fe40004f26670 */
[----:B------:R-:W-:Y:S02]  /*11140*/  ISETP.GE.AND P5, PT, R5, R202, PT ;  /* 0x000000ca0500720c */ /* 0x000fe40003fa6270 */
[----:B------:R-:W-:Y:S02]  /*11150*/  FSEL R102, R17, -INF , !P1 ;  /* 0xff80000011667808 */ /* 0x000fe40004800000 */
[CC--:B------:R-:W-:Y:S02]  /*11160*/  ISETP.GE.AND P1, PT, R108.reuse, R206.reuse, PT ;  /* 0x000000ce6c00720c */ /* 0x0c0fe40003f26270 */
[----:B------:R-:W-:Y:S02]  /*11170*/  ISETP.GE.OR P5, PT, R5, R199, !P5 ;  /* 0x000000c70500720c */ /* 0x000fe40006fa6670 */
[-C--:B------:R-:W-:Y:S02]  /*11180*/  ISETP.GE.OR P1, PT, R108, R205.reuse, !P1 ;  /* 0x000000cd6c00720c */ /* 0x080fe40004f26670 */
[----:B------:R-:W-:Y:S02]  /*11190*/  IADD3 R125, R123, 0x61, RZ ;  /* 0x000000617b7d7810 */ /* 0x000fe40007ffe0ff */
[----:B------:R-:W-:Y:S02]  /*111a0*/  FSEL R96, R21, -INF , !P1 ;  /* 0xff80000015607808 */ /* 0x000fe40004800000 */
[CC--:B------:R-:W-:Y:S02]  /*111b0*/  ISETP.GE.AND P1, PT, R126.reuse, R206.reuse, PT ;  /* 0x000000ce7e00720c */ /* 0x0c0fe40003f26270 */
[C---:B------:R-:W-:Y:S02]  /*111c0*/  ISETP.GE.AND P0, PT, R113.reuse, R206, PT ;  /* 0x000000ce7100720c */ /* 0x040fe40003f06270 */
[-C--:B------:R-:W-:Y:S02]  /*111d0*/  ISETP.GE.OR P1, PT, R126, R205.reuse, !P1 ;  /* 0x000000cd7e00720c */ /* 0x080fe40004f26670 */
[----:B------:R-:W-:Y:S02]  /*111e0*/  ISETP.GE.OR P0, PT, R113, R205, !P0 ;  /* 0x000000cd7100720c */ /* 0x000fe40004706670 */
[----:B------:R-:W-:Y:S02]  /*111f0*/  FSEL R32, R32, -INF , !P1 ;  /* 0xff80000020207808 */ /* 0x000fe40004800000 */
[C---:B------:R-:W-:Y:S02]  /*11200*/  IADD3 R130, R123.reuse, 0x71, RZ ;  /* 0x000000717b827810 */ /* 0x040fe40007ffe0ff */
[C---:B------:R-:W-:Y:S02]  /*11210*/  IADD3 R128, R123.reuse, 0x70, RZ ;  /* 0x000000707b807810 */ /* 0x040fe40007ffe0ff */
[----:B------:R-:W-:Y:S02]  /*11220*/  FSEL R105, R0, -INF , !P3 ;  /* 0xff80000000697808 */ /* 0x000fe40005800000 */
[C---:B------:R-:W-:Y:S02]  /*11230*/  ISETP.GE.AND P3, PT, R123.reuse, R204, PT ;  /* 0x000000cc7b00720c */ /* 0x040fe40003f66270 */
[----:B------:R-:W-:Y:S02]  /*11240*/  FSEL R0, R2, -INF , !P2 ;  /* 0xff80000002007808 */ /* 0x000fe40005000000 */
[----:B------:R-:W-:Y:S02]  /*11250*/  ISETP.GE.OR P3, PT, R123, R203, !P3 ;  /* 0x000000cb7b00720c */ /* 0x000fe40005f66670 */
[CC--:B------:R-:W-:Y:S02]  /*11260*/  ISETP.GE.AND P6, PT, R124.reuse, R208.reuse, PT ;  /* 0x000000d07c00720c */ /* 0x0c0fe40003fc6270 */
[----:B------:R-:W-:Y:S02]  /*11270*/  FSEL R169, R169, -INF , !P3 ;  /* 0xff800000a9a97808 */ /* 0x000fe40005800000 */
[CC--:B------:R-:W-:Y:S02]  /*11280*/  ISETP.GE.AND P3, PT, R7.reuse, R208.reuse, PT ;  /* 0x000000d00700720c */ /* 0x0c0fe40003f66270 */
[-C--:B------:R-:W-:Y:S02]  /*11290*/  ISETP.GE.OR P6, PT, R124, R207.reuse, !P6 ;  /* 0x000000cf7c00720c */ /* 0x080fe400077c6670 */
[CC--:B------:R-:W-:Y:S02]  /*112a0*/  ISETP.GE.AND P2, PT, R114.reuse, R208.reuse, PT ;  /* 0x000000d07200720c */ /* 0x0c0fe40003f46270 */
[-C--:B------:R-:W-:Y:S02]  /*112b0*/  ISETP.GE.OR P3, PT, R7, R207.reuse, !P3 ;  /* 0x000000cf0700720c */ /* 0x080fe40005f66670 */
        /* <DEDUP_REMOVED lines=9> */
[----:B------:R-:W-:Y:S02]  /*11350*/  FSEL R30, R61, -INF , !P0 ;  /* 0xff8000003d1e7808 */ /* 0x000fe40004000000 */
[C---:B------:R-:W-:Y:S02]  /*11360*/  ISETP.GE.AND P3, PT, R121.reuse, R208, PT ;  /* 0x000000d07900720c */ /* 0x040fe40003f66270 */
[CC--:B------:R-:W-:Y:S02]  /*11370*/  ISETP.GE.AND P0, PT, R112.reuse, R206.reuse, PT ;  /* 0x000000ce7000720c */ /* 0x0c0fe40003f06270 */
[----:B------:R-:W-:Y:S02]  /*11380*/  ISETP.GE.OR P3, PT, R121, R207, !P3 ;  /* 0x000000cf7900720c */ /* 0x000fe40005f66670 */
[-C--:B------:R-:W-:Y:S02]  /*11390*/  ISETP.GE.OR P0, PT, R112, R205.reuse, !P0 ;  /* 0x000000cd7000720c */ /* 0x080fe40004706670 */
[----:B------:R-:W-:Y:S02]  /*113a0*/  FSEL R18, R36, -INF , !P3 ;  /* 0xff80000024127808 */ /* 0x000fe40005800000 */
[----:B------:R-:W-:Y:S02]  /*113b0*/  IADD3 R36, R123, 0x59, RZ ;  /* 0x000000597b247810 */ /* 0x000fe40007ffe0ff */
[----:B------:R-:W-:Y:S02]  /*113c0*/  FSEL R70, R70, -INF , !P0 ;  /* 0xff80000046467808 */ /* 0x000fe40004000000 */
        /* <DEDUP_REMOVED lines=10> */
[CC--:B------:R-:W-:Y:S02]  /*11470*/  ISETP.GE.AND P0, PT, R110.reuse, R206.reuse, PT ;  /* 0x000000ce6e00720c */ /* 0x0c0fe40003f06270 */
[CC--:B------:R-:W-:Y:S02]  /*11480*/  ISETP.GE.AND P6, PT, R7.reuse, R206.reuse, PT ;  /* 0x000000ce0700720c */ /* 0x0c0fe40003fc6270 */
[-C--:B------:R-:W-:Y:S02]  /*11490*/  ISETP.GE.OR P0, PT, R110, R205.reuse, !P0 ;  /* 0x000000cd6e00720c */ /* 0x080fe40004706670 */
        /* <DEDUP_REMOVED lines=8> */
[-C--:B------:R-:W-:Y:S02]  /*11520*/  ISETP.GE.AND P2, PT, R119, R208.reuse, PT ;  /* 0x000000d07700720c */ /* 0x080fe40003f46270 */
[-C--:B------:R-:W-:Y:S02]  /*11530*/  ISETP.GE.AND P3, PT, R107, R208.reuse, PT ;  /* 0x000000d06b00720c */ /* 0x080fe40003f66270 */
[-C--:B------:R-:W-:Y:S02]  /*11540*/  ISETP.GE.OR P2, PT, R119, R207.reuse, !P2 ;  /* 0x000000cf7700720c */ /* 0x080fe40005746670 */
[-C--:B------:R-:W-:Y:S02]  /*11550*/  ISETP.GE.OR P3, PT, R107, R207.reuse, !P3 ;  /* 0x000000cf6b00720c */ /* 0x080fe40005f66670 */
[----:B------:R-:W-:Y:S02]  /*11560*/  FSEL R37, R37, -INF , !P2 ;  /* 0xff80000025257808 */ /* 0x000fe40005000000 */
[CC--:B------:R-:W-:Y:S02]  /*11570*/  ISETP.GE.AND P2, PT, R118.reuse, R208.reuse, PT ;  /* 0x000000d07600720c */ /* 0x0c0fe40003f46270 */
[----:B------:R-:W-:Y:S02]  /*11580*/  FSEL R45, R45, -INF , !P3 ;  /* 0xff8000002d2d7808 */ /* 0x000fe40005800000 */
[-C--:B------:R-:W-:Y:S02]  /*11590*/  ISETP.GE.OR P2, PT, R118, R207.reuse, !P2 ;  /* 0x000000cf7600720c */ /* 0x080fe40005746670 */
[-C--:B------:R-:W-:Y:S02]  /*115a0*/  ISETP.GE.AND P3, PT, R117, R208.reuse, PT ;  /* 0x000000d07500720c */ /* 0x080fe40003f66270 */
[----:B------:R-:W-:Y:S02]  /*115b0*/  FSEL R49, R49, -INF , !P2 ;  /* 0xff80000031317808 */ /* 0x000fe40005000000 */
        /* <DEDUP_REMOVED lines=16> */
[C---:B------:R-:W-:Y:S02]  /*116c0*/  ISETP.GE.AND P3, PT, R3.reuse, R208, PT ;  /* 0x000000d00300720c */ /* 0x040fe40003f66270 */
[----:B------:R-:W-:Y:S02]  /*116d0*/  FSEL R8, R224, -INF , !P2 ;  /* 0xff800000e0087808 */ /* 0x000fe40005000000 */
[----:B------:R-:W-:Y:S02]  /*116e0*/  ISETP.GE.OR P3, PT, R3, R207, !P3 ;  /* 0x000000cf0300720c */ /* 0x000fe40005f66670 */
[-C--:B------:R-:W-:Y:S02]  /*116f0*/  ISETP.GE.AND P6, PT, R127, R206.reuse, PT ;  /* 0x000000ce7f00720c */ /* 0x080fe40003fc6270 */
[----:B------:R-:W-:Y:S02]  /*11700*/  FSEL R5, R77, -INF , !P3 ;  /* 0xff8000004d057808 */ /* 0x000fe40005800000 */
[-C--:B------:R-:W-:Y:S02]  /*11710*/  ISETP.GE.OR P6, PT, R127, R205.reuse, !P6 ;  /* 0x000000cd7f00720c */ /* 0x080fe400077c6670 */
[-C--:B------:R-:W-:Y:S02]  /*11720*/  ISETP.GE.AND P1, PT, R119, R206.reuse, PT ;  /* 0x000000ce7700720c */ /* 0x080fe40003f26270 */
        /* <DEDUP_REMOVED lines=9> */
[C---:B------:R-:W-:Y:S02]  /*117c0*/  ISETP.GE.AND P6, PT, R107.reuse, R206, PT ;  /* 0x000000ce6b00720c */ /* 0x040fe40003fc6270 */
[----:B------:R-:W-:Y:S02]  /*117d0*/  ISETP.GE.AND P2, PT, R110, R208, PT ;  /* 0x000000d06e00720c */ /* 0x000fe40003f46270 */
[-C--:B------:R-:W-:Y:S02]  /*117e0*/  ISETP.GE.OR P6, PT, R107, R205.reuse, !P6 ;  /* 0x000000cd6b00720c */ /* 0x080fe400077c6670 */
[----:B------:R-:W-:Y:S02]  /*117f0*/  ISETP.GE.AND P1, PT, R7, R204, PT ;  /* 0x000000cc0700720c */ /* 0x000fe40003f26270 */
[----:B------:R-:W-:Y:S02]  /*11800*/  FSEL R50, R50, -INF , !P6 ;  /* 0xff80000032327808 */ /* 0x000fe40007000000 */
[----:B------:R-:W-:Y:S02]  /*11810*/  ISETP.GE.AND P6, PT, R117, R206, PT ;  /* 0x000000ce7500720c */ /* 0x000fe40003fc6270 */
[----:B------:R-:W-:Y:S02]  /*11820*/  ISETP.GE.AND P3, PT, R7, R202, PT ;  /* 0x000000ca0700720c */ /* 0x000fe40003f66270 */
[----:B------:R-:W-:Y:S02]  /*11830*/  ISETP.GE.OR P6, PT, R117, R205, !P6 ;  /* 0x000000cd7500720c */ /* 0x000fe400077c6670 */
[----:B------:R-:W-:Y:S02]  /*11840*/  ISETP.GE.OR P3, PT, R7, R199, !P3 ;  /* 0x000000c70700720c */ /* 0x000fe40005f66670 */
[----:B------:R-:W-:Y:S02]  /*11850*/  FSEL R19, R221, -INF , !P6 ;  /* 0xff800000dd137808 */ /* 0x000fe40007000000 */
[-C--:B------:R-:W-:Y:S02]  /*11860*/  ISETP.GE.AND P6, PT, R116, R206.reuse, PT ;  /* 0x000000ce7400720c */ /* 0x080fe40003fc6270 */
[----:B------:R-:W-:Y:S02]  /*11870*/  ISETP.GE.OR P2, PT, R110, R207, !P2 ;  /* 0x000000cf6e00720c */ /* 0x000fe40005746670 */
[----:B------:R-:W-:Y:S02]  /*11880*/  ISETP.GE.OR P6, PT, R116, R205, !P6 ;  /* 0x000000cd7400720c */ /* 0x000fe400077c6670 */
[----:B------:R-:W-:Y:S02]  /*11890*/  ISETP.GE.OR P1, PT, R7, R203, !P1 ;  /* 0x000000cb0700720c */ /* 0x000fe40004f26670 */
[----:B------:R-:W-:Y:S02]  /*118a0*/  FSEL R21, R222, -INF , !P6 ;  /* 0xff800000de157808 */ /* 0x000fe40007000000 */
[C---:B------:R-:W-:Y:S02]  /*118b0*/  ISETP.GE.AND P6, PT, R115.reuse, R206, PT ;  /* 0x000000ce7300720c */ /* 0x040fe40003fc6270 */
[----:B------:R-:W-:Y:S02]  /*118c0*/  FSEL R7, R80, -INF , !P2 ;  /* 0xff80000050077808 */ /* 0x000fe40005000000 */
[----:B------:R-:W-:Y:S02]  /*118d0*/  ISETP.GE.OR P6, PT, R115, R205, !P6 ;  /* 0x000000cd7300720c */ /* 0x000fe400077c6670 */
        /* <DEDUP_REMOVED lines=23> */
[C---:B------:R-:W-:Y:S02]  /*11a50*/  ISETP.GE.AND P0, PT, R131.reuse, R208, PT ;  /* 0x000000d08300720c */ /* 0x040fe40003f06270 */
[----:B------:R-:W-:Y:S02]  /*11a60*/  FSEL R77, R24, -INF , !P2 ;  /* 0xff800000184d7808 */ /* 0x000fe40005000000 */
[----:B------:R-:W-:Y:S02]  /*11a70*/  ISETP.GE.OR P0, PT, R131, R207, !P0 ;  /* 0x000000cf8300720c */ /* 0x000fe40004706670 */
[CC--:B------:R-:W-:Y:S02]  /*11a80*/  ISETP.GE.AND P2, PT, R108.reuse, R204.reuse, PT ;  /* 0x000000cc6c00720c */ /* 0x0c0fe40003f46270 */
[----:B------:R-:W-:Y:S02]  /*11a90*/  FSEL R249, R249, -INF , !P0 ;  /* 0xff800000f9f97808 */ /* 0x000fe40004000000 */
        /* <DEDUP_REMOVED lines=12> */
[-C--:B------:R-:W-:Y:S02]  /*11b60*/  ISETP.GE.AND P1, PT, R124, R202.reuse, PT ;  /* 0x000000ca7c00720c */ /* 0x080fe40003f26270 */
[----:B------:R-:W-:Y:S02]  /*11b70*/  ISETP.GE.OR P3, PT, R120, R205, !P3 ;  /* 0x000000cd7800720c */ /* 0x000fe40005f66670 */
[-C--:B------:R-:W-:Y:S02]  /*11b80*/  ISETP.GE.OR P1, PT, R124, R199.reuse, !P1 ;  /* 0x000000c77c00720c */ /* 0x080fe40004f26670 */
[----:B------:R-:W-:Y:S02]  /*11b90*/  FSEL R63, R87, -INF , !P3 ;  /* 0xff800000573f7808 */ /* 0x000fe40005800000 */
[C---:B------:R-:W-:Y:S02]  /*11ba0*/  IADD3 R124, R123.reuse, 0x60, RZ ;  /* 0x000000607b7c7810 */ /* 0x040fe40007ffe0ff */
[----:B------:R-:W-:Y:S02]  /*11bb0*/  FSEL R114, R12, -INF , !P1 ;  /* 0xff8000000c727808 */ /* 0x000fe40004800000 */
[----:B------:R-:W-:Y:S02]  /*11bc0*/  ISETP.GE.AND P1, PT, R126, R202, PT ;  /* 0x000000ca7e00720c */ /* 0x000fe40003f26270 */
[----:B------:R-:W-:Y:S02]  /*11bd0*/  ISETP.GE.AND P6, PT, R124, R208, PT ;  /* 0x000000d07c00720c */ /* 0x000fe40003fc6270 */
[----:B------:R-:W-:Y:S02]  /*11be0*/  ISETP.GE.OR P1, PT, R126, R199, !P1 ;  /* 0x000000c77e00720c */ /* 0x000fe40004f26670 */
[C---:B------:R-:W-:Y:S02]  /*11bf0*/  IADD3 R126, R123.reuse, 0x78, RZ ;  /* 0x000000787b7e7810 */ /* 0x040fe40007ffe0ff */
[----:B------:R-:W-:Y:S02]  /*11c00*/  IADD3 R123, R123, 0x79, RZ ;  /* 0x000000797b7b7810 */ /* 0x000fe40007ffe0ff */
[----:B------:R-:W-:Y:S02]  /*11c10*/  ISETP.GE.OR P6, PT, R124, R207, !P6 ;  /* 0x000000cf7c00720c */ /* 0x000fe400077c6670 */
[----:B------:R-:W-:Y:S02]  /*11c20*/  ISETP.GE.AND P0, PT, R122, R206, PT ;  /* 0x000000ce7a00720c */ /* 0x000fe40003f06270 */
[----:B------:R-:W-:Y:S02]  /*11c30*/  FSEL R252, R252, -INF , !P6 ;  /* 0xff800000fcfc7808 */ /* 0x000fe40007000000 */
[----:B------:R-:W-:Y:S02]  /*11c40*/  ISETP.GE.OR P0, PT, R122, R205, !P0 ;  /* 0x000000cd7a00720c */ /* 0x000fe40004706670 */
[-C--:B------:R-:W-:Y:S02]  /*11c50*/  ISETP.GE.AND P6, PT, R125, R208.reuse, PT ;  /* 0x000000d07d00720c */ /* 0x080fe40003fc6270 */
[----:B------:R-:W-:Y:S02]  /*11c60*/  FSEL R24, R83, -INF , !P0 ;  /* 0xff80000053187808 */ /* 0x000fe40004000000 */
[----:B------:R-:W-:Y:S02]  /*11c70*/  FSEL R83, R23, -INF , !P2 ;  /* 0xff80000017537808 */ /* 0x000fe40005000000 */
[CC--:B------:R-:W-:Y:S02]  /*11c80*/  ISETP.GE.AND P2, PT, R126.reuse, R208.reuse, PT ;  /* 0x000000d07e00720c */ /* 0x0c0fe40003f46270 */
[-C--:B------:R-:W-:Y:S02]  /*11c90*/  ISETP.GE.OR P6, PT, R125, R207.reuse, !P6 ;  /* 0x000000cf7d00720c */ /* 0x080fe400077c6670 */
[-C--:B------:R-:W-:Y:S02]  /*11ca0*/  ISETP.GE.OR P2, PT, R126, R207.reuse, !P2 ;  /* 0x000000cf7e00720c */ /* 0x080fe40005746670 */
        /* <DEDUP_REMOVED lines=13> */
[CC--:B------:R-:W-:Y:S02]  /*11d80*/  ISETP.GE.AND P3, PT, R118.reuse, R204.reuse, PT ;  /* 0x000000cc7600720c */ /* 0x0c0fe40003f66270 */
[C---:B------:R-:W-:Y:S02]  /*11d90*/  ISETP.GE.AND P6, PT, R121.reuse, R204, PT ;  /* 0x000000cc7900720c */ /* 0x040fe40003fc6270 */
[-C--:B------:R-:W-:Y:S02]  /*11da0*/  ISETP.GE.OR P3, PT, R118, R203.reuse, !P3 ;  /* 0x000000cb7600720c */ /* 0x080fe40005f66670 */
[-C--:B------:R-:W-:Y:S02]  /*11db0*/  ISETP.GE.OR P6, PT, R121, R203.reuse, !P6 ;  /* 0x000000cb7900720c */ /* 0x080fe400077c6670 */
[----:B------:R-:W-:Y:S02]  /*11dc0*/  FSEL R28, R43, -INF , !P3 ;  /* 0xff8000002b1c7808 */ /* 0x000fe40005800000 */
[----:B------:R-:W-:Y:S02]  /*11dd0*/  FMNMX.FTZ R43, R92, R164, !PT ;  /* 0x000000a45c2b7209 */ /* 0x000fe40007810000 */
[-C--:B------:R-:W-:Y:S02]  /*11de0*/  ISETP.GE.AND P3, PT, R117, R204.reuse, PT ;  /* 0x000000cc7500720c */ /* 0x080fe40003f66270 */
[----:B------:R-:W-:Y:S02]  /*11df0*/  FSEL R35, R35, -INF , !P6 ;  /* 0xff80000023237808 */ /* 0x000fe40007000000 */
[-C--:B------:R-:W-:Y:S02]  /*11e00*/  ISETP.GE.OR P3, PT, R117, R203.reuse, !P3 ;  /* 0x000000cb7500720c */ /* 0x080fe40005f66670 */
[CC--:B------:R-:W-:Y:S02]  /*11e10*/  ISETP.GE.AND P6, PT, R119.reuse, R204.reuse, PT ;  /* 0x000000cc7700720c */ /* 0x0c0fe40003fc6270 */
[----:B------:R-:W-:Y:S02]  /*11e20*/  FSEL R48, R48, -INF , !P3 ;  /* 0xff80000030307808 */ /* 0x000fe40005800000 */
[C---:B------:R-:W-:Y:S02]  /*11e30*/  ISETP.GE.AND P3, PT, R116.reuse, R204, PT ;  /* 0x000000cc7400720c */ /* 0x040fe40003f66270 */
        /* <DEDUP_REMOVED lines=17> */
[----:B------:R-:W-:Y:S02]  /*11f50*/  FSEL R234, R234, -INF , !P3 ;  /* 0xff800000eaea7808 */ /* 0x000fe40005800000 */
[----:B------:R-:W-:Y:S02]  /*11f60*/  ISETP.GE.OR P5, PT, R123, R207, !P5 ;  /* 0x000000cf7b00720c */ /* 0x000fe40006fa6670 */
        /* <DEDUP_REMOVED lines=18> */
[C---:B------:R-:W-:Y:S02]  /*12090*/  ISETP.GE.OR P0, PT, R115.reuse, R199, !P0 ;  /* 0x000000c77300720c */ /* 0x040fe40004706670 */
[-C--:B------:R-:W-:Y:S02]  /*120a0*/  ISETP.GE.OR P1, PT, R115, R203.reuse, !P1 ;  /* 0x000000cb7300720c */ /* 0x080fe40004f26670 */
[----:B------:R-:W-:Y:S02]  /*120b0*/  FSEL R54, R54, -INF , !P0 ;  /* 0xff80000036367808 */ /* 0x000fe40004000000 */
[----:B------:R-:W-:Y:S02]  /*120c0*/  FSEL R57, R57, -INF , !P1 ;  /* 0xff80000039397808 */ /* 0x000fe40004800000 */
[C---:B------:R-:W-:Y:S02]  /*120d0*/  ISETP.GE.AND P1, PT, R113.reuse, R204, PT ;  /* 0x000000cc7100720c */ /* 0x040fe40003f26270 */
[CC--:B------:R-:W-:Y:S02]  /*120e0*/  ISETP.GE.AND P0, PT, R110.reuse, R202.reuse, PT ;  /* 0x000000ca6e00720c */ /* 0x0c0fe40003f06270 */
[----:B------:R-:W-:Y:S02]  /*120f0*/  ISETP.GE.OR P1, PT, R113, R203, !P1 ;  /* 0x000000cb7100720c */ /* 0x000fe40004f26670 */
[----:B------:R-:W-:Y:S02]  /*12100*/  ISETP.GE.OR P0, PT, R110, R199, !P0 ;  /* 0x000000c76e00720c */ /* 0x000fe40004706670 */
[----:B------:R-:W-:Y:S02]  /*12110*/  FSEL R55, R55, -INF , !P1 ;  /* 0xff80000037377808 */ /* 0x000fe40004800000 */
[----:B------:R-:W-:Y:S02]  /*12120*/  FMNMX.FTZ R43, R89, R43, !PT ;  /* 0x0000002b592b7209 */ /* 0x000fe40007810000 */
[CC--:B------:R-:W-:Y:S02]  /*12130*/  ISETP.GE.AND P6, PT, R121.reuse, R202.reuse, PT ;  /* 0x000000ca7900720c */ /* 0x0c0fe40003fc6270 */
[----:B------:R-:W-:Y:S02]  /*12140*/  FMNMX.FTZ R43, R108, R43, !PT ;  /* 0x0000002b6c2b7209 */ /* 0x000fe40007810000 */
[----:B------:R-:W-:Y:S02]  /*12150*/  ISETP.GE.OR P6, PT, R121, R199, !P6 ;  /* 0x000000c77900720c */ /* 0x000fe400077c6670 */
        /* <DEDUP_REMOVED lines=18> */
[C---:B------:R-:W-:Y:S02]  /*12280*/  ISETP.GE.AND P1, PT, R126.reuse, R206, PT ;  /* 0x000000ce7e00720c */ /* 0x040fe40003f26270 */
        /* <DEDUP_REMOVED lines=20> */
[C---:B------:R-:W-:Y:S02]  /*123d0*/  ISETP.GE.AND P1, PT, R126.reuse, R202, PT ;  /* 0x000000ca7e00720c */ /* 0x040fe40003f26270 */
[-C--:B------:R-:W-:Y:S02]  /*123e0*/  ISETP.GE.OR P5, PT, R119, R199.reuse, !P5 ;  /* 0x000000c77700720c */ /* 0x080fe40006fa6670 */
[----:B------:R-:W-:Y:S02]  /*123f0*/  ISETP.GE.OR P1, PT, R126, R199, !P1 ;  /* 0x000000c77e00720c */ /* 0x000fe40004f26670 */
[----:B------:R-:W-:Y:S02]  /*12400*/  FSEL R33, R33, -INF , !P5 ;  /* 0xff80000021217808 */ /* 0x000fe40006800000 */
[CC--:B------:R-:W-:Y:S02]  /*12410*/  ISETP.GE.AND P5, PT, R112.reuse, R204.reuse, PT ;  /* 0x000000cc7000720c */ /* 0x0c0fe40003fa6270 */
[----:B------:R-:W-:Y:S02]  /*12420*/  FMNMX.FTZ R43, R33, R43, !PT ;  /* 0x0000002b212b7209 */ /* 0x000fe40007810000 */
[----:B------:R-:W-:Y:S02]  /*12430*/  ISETP.GE.OR P5, PT, R112, R203, !P5 ;  /* 0x000000cb7000720c */ /* 0x000fe40006fa6670 */
[----:B------:R-:W-:Y:S02]  /*12440*/  FMNMX.FTZ R43, R27, R43, !PT ;  /* 0x0000002b1b2b7209 */ /* 0x000fe40007810000 */
[----:B------:R-:W-:Y:S02]  /*12450*/  FSEL R58, R58, -INF , !P5 ;  /* 0xff8000003a3a7808 */ /* 0x000fe40006800000 */
[----:B------:R-:W-:Y:S02]  /*12460*/  ISETP.GE.AND P5, PT, R111, R204, PT ;  /* 0x000000cc6f00720c */ /* 0x000fe40003fa6270 */
[----:B------:R-:W-:Y:S02]  /*12470*/  FSEL R181, R181, -INF , !P1 ;  /* 0xff800000b5b57808 */ /* 0x000fe40004800000 */
[----:B------:R-:W-:Y:S02]  /*12480*/  ISETP.GE.OR P5, PT, R111, R203, !P5 ;  /* 0x000000cb6f00720c */ /* 0x000fe40006fa6670 */
        /* <DEDUP_REMOVED lines=60> */
[-C--:B------:R-:W-:Y:S02]  /*12850*/  ISETP.GE.AND P2, PT, R120, R202.reuse, PT ;  /* 0x000000ca7800720c */ /* 0x080fe40003f46270 */
[----:B------:R-:W-:Y:S02]  /*12860*/  ISETP.GE.AND P5, PT, R128, R202, PT ;  /* 0x000000ca8000720c */ /* 0x000fe40003fa6270 */
[-C--:B------:R-:W-:Y:S02]  /*12870*/  ISETP.GE.OR P2, PT, R120, R199.reuse, !P2 ;  /* 0x000000c77800720c */ /* 0x080fe40005746670 */
[----:B------:R-:W-:Y:S02]  /*12880*/  ISETP.GE.OR P5, PT, R128, R199, !P5 ;  /* 0x000000c78000720c */ /* 0x000fe40006fa6670 */
[----:B------:R-:W-:Y:S01]  /*12890*/  FSEL R67, R76, -INF , !P2 ;  /* 0xff8000004c437808 */ /* 0x000fe20005000000 */
[----:B------:R-:W-:Y:S01]  /*128a0*/  IMAD.MOV.U32 R76, RZ, RZ, R42 ;  /* 0x000000ffff4c7224 */ /* 0x000fe200078e002a */
[CC--:B------:R-:W-:Y:S02]  /*128b0*/  ISETP.GE.AND P2, PT, R128.reuse, R204.reuse, PT ;  /* 0x000000cc8000720c */ /* 0x0c0fe40003f46270 */
[----:B------:R-:W-:Y:S02]  /*128c0*/  FSEL R183, R183, -INF , !P5 ;  /* 0xff800000b7b77808 */ /* 0x000fe40006800000 */
[----:B------:R-:W-:Y:S02]  /*128d0*/  ISETP.GE.OR P2, PT, R128, R203, !P2 ;  /* 0x000000cb8000720c */ /* 0x000fe40005746670 */
[-C--:B------:R-:W-:Y:S02]  /*128e0*/  ISETP.GE.AND P3, PT, R120, R204.reuse, PT ;  /* 0x000000cc7800720c */ /* 0x080fe40003f66270 */
[----:B------:R-:W-:Y:S02]  /*128f0*/  FSEL R225, R98, -INF , !P2 ;  /* 0xff80000062e17808 */ /* 0x000fe40005000000 */
        /* <DEDUP_REMOVED lines=9> */
[----:B------:R-:W-:Y:S02]  /*12990*/  FMNMX.FTZ R36, R9, R12, !PT ;  /* 0x0000000c09247209 */ /* 0x000fe40007810000 */
        /* <DEDUP_REMOVED lines=58> */
[C---:B------:R-:W-:Y:S02]  /*12d40*/  ISETP.GE.AND P0, PT, R126.reuse, R204, PT ;  /* 0x000000cc7e00720c */ /* 0x040fe40003f06270 */
[----:B------:R-:W-:Y:S02]  /*12d50*/  FMNMX.FTZ R36, R249, R36, !PT ;  /* 0x00000024f9247209 */ /* 0x000fe40007810000 */
[-C--:B------:R-:W-:Y:S02]  /*12d60*/  ISETP.GE.OR P0, PT, R126, R203.reuse, !P0 ;  /* 0x000000cb7e00720c */ /* 0x080fe40004706670 */
[-C--:B------:R-:W-:Y:S02]  /*12d70*/  ISETP.GE.AND P2, PT, R130, R204.reuse, PT ;  /* 0x000000cc8200720c */ /* 0x080fe40003f46270 */
[----:B------:R-:W-:Y:S02]  /*12d80*/  FSEL R223, R4, -INF , !P0 ;  /* 0xff80000004df7808 */ /* 0x000fe40004000000 */
[C---:B------:R-:W-:Y:S02]  /*12d90*/  ISETP.GE.AND P0, PT, R123.reuse, R204, PT ;  /* 0x000000cc7b00720c */ /* 0x040fe40003f06270 */
[CC--:B------:R-:W-:Y:S02]  /*12da0*/  ISETP.GE.OR P2, PT, R130.reuse, R203.reuse, !P2 ;  /* 0x000000cb8200720c */ /* 0x0c0fe40005746670 */
[----:B------:R-:W-:Y:S02]  /*12db0*/  ISETP.GE.OR P0, PT, R123, R203, !P0 ;  /* 0x000000cb7b00720c */ /* 0x000fe40004706670 */
[----:B------:R-:W-:Y:S01]  /*12dc0*/  FSEL R224, R97, -INF , !P2 ;  /* 0xff80000061e07808 */ /* 0x000fe20005000000 */
[----:B------:R-:W-:Y:S01]  /*12dd0*/  IMAD.MOV.U32 R97, RZ, RZ, R67 ;  /* 0x000000ffff617224 */ /* 0x000fe200078e0043 */
        /* <DEDUP_REMOVED lines=9> */
[----:B------:R-:W-:Y:S01]  /*12e70*/  ISETP.GE.OR P3, PT, R125, R203, !P3 ;  /* 0x000000cb7d00720c */ /* 0x000fe20005f66670 */
[----:B------:R-:W-:Y:S01]  /*12e80*/  IMAD.MOV.U32 R125, RZ, RZ, R72 ;  /* 0x000000ffff7d7224 */ /* 0x000fe200078e0048 */
[----:B------:R-:W-:Y:S02]  /*12e90*/  FMNMX.FTZ R3, R234, R3, !PT ;  /* 0x00000003ea037209 */ /* 0x000fe40007810000 */
[----:B------:R-:W-:Y:S02]  /*12ea0*/  FSEL R247, R247, -INF , !P3 ;  /* 0xff800000f7f77808 */ /* 0x000fe40005800000 */
[----:B------:R-:W-:Y:S02]  /*12eb0*/  ISETP.GE.AND P3, PT, R129, R204, PT ;  /* 0x000000cc8100720c */ /* 0x000fe40003f66270 */
        /* <DEDUP_REMOVED lines=26> */
[----:B------:R-:W-:Y:S04]  /*13060*/  FMNMX.FTZ R36, R236, R36, !PT ;  /* 0x00000024ec247209 */ /* 0x000fe80007810000 */
[----:B------:R-:W-:Y:S04]  /*13070*/  FMNMX.FTZ R36, R235, R36, !PT ;  /* 0x00000024eb247209 */ /* 0x000fe80007810000 */
[----:B------:R-:W-:Y:S04]  /*13080*/  FMNMX.FTZ R36, R232, R36, !PT ;  /* 0x00000024e8247209 */ /* 0x000fe80007810000 */
[----:B------:R-:W-:Y:S02]  /*13090*/  FMNMX.FTZ R36, R231, R36, !PT ;  /* 0x00000024e7247209 */ /* 0x000fe40007810000 */
[----:B-1----:R-:W-:Y:S02]  /*130a0*/  FMNMX.FTZ R3, R3, R42, !PT ;  /* 0x0000002a03037209 */ /* 0x002fe40007810000 */
[----:B------:R-:W1:Y:S08]  /*130b0*/  SHFL.BFLY PT, R42, R4, 0x2, 0x1f ;  /* 0x0c401f00042a7f89 */ /* 0x000e7000000e0000 */
[----:B------:R-:W2:Y:S01]  /*130c0*/  SHFL.BFLY PT, R41, R36, 0x2, 0x1f ;  /* 0x0c401f0024297f89 */ /* 0x000ea200000e0000 */
[----:B-1----:R-:W-:Y:S02]  /*130d0*/  FMNMX.FTZ R42, R4, R42, !PT ;  /* 0x0000002a042a7209 */ /* 0x002fe40007810000 */
[----:B--2---:R-:W-:Y:S05]  /*130e0*/  FMNMX.FTZ R36, R36, R41, !PT ;  /* 0x0000002924247209 */ /* 0x004fea0007810000 */
[----:B------:R-:W1:Y:S02]  /*130f0*/  SHFL.BFLY PT, R41, R36, 0x1, 0x1f ;  /* 0x0c201f0024297f89 */ /* 0x000e6400000e0000 */
[----:B-1----:R-:W-:Y:S06]  /*13100*/  FMNMX.FTZ R36, R36, R41, !PT ;  /* 0x0000002924247209 */ /* 0x002fec0007810000 */
[----:B------:R-:W1:Y:S01]  /*13110*/  SHFL.BFLY PT, R41, R3, 0x1, 0x1f ;  /* 0x0c201f0003297f89 */ /* 0x000e6200000e0000 */
[C---:B------:R-:W-:Y:S01]  /*13120*/  FSETP.NEU.FTZ.AND P3, PT, R36.reuse, -INF , PT ;  /* 0xff8000002400780b */ /* 0x040fe20003f7d000 */
[----:B------:R-:W-:Y:S05]  /*13130*/  FMUL.FTZ R230, R36, c[0x0][0x23c] ;  /* 0x00008f0024e67a20 */ /* 0x000fea0000410000 */
[----:B------:R-:W-:Y:S05]  /*13140*/  FSEL R230, R230, RZ, P3 ;  /* 0x000000ffe6e67208 */ /* 0x000fea0001800000 */
[--C-:B------:R-:W-:Y:S02]  /*13150*/  FFMA.FTZ R129, R93, c[0x0][0x23c], -R230.reuse ;  /* 0x00008f005d817a23 */ /* 0x100fe400000108e6 */
[--C-:B------:R-:W-:Y:S02]  /*13160*/  FFMA.FTZ R116, R18, c[0x0][0x23c], -R230.reuse ;  /* 0x00008f0012747a23 */ /* 0x100fe400000108e6 */
[--C-:B------:R-:W-:Y:S02]  /*13170*/  FFMA.FTZ R172, R94, c[0x0][0x23c], -R230.reuse ;  /* 0x00008f005eac7a23 */ /* 0x100fe400000108e6 */
[----:B------:R-:W-:Y:S01]  /*13180*/  MUFU.EX2 R129, R129 ;  /* 0x0000008100817308 */ /* 0x000fe20000000800 */
[--C-:B------:R-:W-:Y:S02]  /*13190*/  FFMA.FTZ R240, R240, c[0x0][0x23c], -R230.reuse ;  /* 0x00008f00f0f07a23 */ /* 0x100fe400000108e6 */
[--C-:B------:R-:W-:Y:S01]  /*131a0*/  FFMA.FTZ R245, R245, c[0x0][0x23c], -R230.reuse ;  /* 0x00008f00f5f57a23 */ /* 0x100fe200000108e6 */
[----:B-1----:R-:W-:Y:S01]  /*131b0*/  FMNMX.FTZ R3, R3, R41, !PT ;  /* 0x0000002903037209 */ /* 0x002fe20007810000 */
[--C-:B------:R-:W-:Y:S01]  /*131c0*/  FFMA.FTZ R249, R249, c[0x0][0x23c], -R230.reuse ;  /* 0x00008f00f9f97a23 */ /* 0x100fe200000108e6 */
[----:B------:R-:W-:Y:S01]  /*131d0*/  FSEL R41, R99, -INF , !P0 ;  /* 0xff80000063297808 */ /* 0x000fe20004000000 */
[--C-:B------:R-:W-:Y:S01]  /*131e0*/  FFMA.FTZ R176, R0, c[0x0][0x23c], -R230.reuse ;  /* 0x00008f0000b07a23 */ /* 0x100fe200000108e6 */
[----:B------:R-:W-:Y:S02]  /*131f0*/  FMNMX.FTZ R0, R181, R43, !PT ;  /* 0x0000002bb5007209 */ /* 0x000fe40007810000 */
[----:B------:R-:W-:Y:S01]  /*13200*/  MUFU.EX2 R172, R172 ;  /* 0x000000ac00ac7308 */ /* 0x000fe20000000800 */
[C---:B------:R-:W-:Y:S01]  /*13210*/  FMUL.FTZ R221, R3.reuse, c[0x0][0x23c] ;  /* 0x00008f0003dd7a20 */ /* 0x040fe20000410000 */
[----:B------:R-:W-:Y:S01]  /*13220*/  FSETP.NEU.FTZ.AND P2, PT, R3, -INF , PT ;  /* 0xff8000000300780b */ /* 0x000fe20003f5d000 */
[----:B------:R-:W-:Y:S01]  /*13230*/  SHFL.BFLY PT, R43, R42, 0x1, 0x1f ;  /* 0x0c201f002a2b7f89 */ /* 0x000fe200000e0000 */
[----:B------:R-:W-:Y:S01]  /*13240*/  FMNMX.FTZ R0, R41, R0, !PT ;  /* 0x0000000029007209 */ /* 0x000fe20007810000 */
[--C-:B------:R-:W-:Y:S01]  /*13250*/  FFMA.FTZ R180, R105, c[0x0][0x23c], -R230.reuse ;  /* 0x00008f0069b47a23 */ /* 0x100fe200000108e6 */
[----:B------:R-:W-:Y:S01]  /*13260*/  FSEL R221, R221, RZ, P2 ;  /* 0x000000ffdddd7208 */ /* 0x000fe20001000000 */
[--C-:B------:R-:W-:Y:S02]  /*13270*/  FFMA.FTZ R72, R5, c[0x0][0x23c], -R230.reuse ;  /* 0x00008f0005487a23 */ /* 0x100fe400000108e6 */
[--C-:B------:R-:W-:Y:S01]  /*13280*/  FFMA.FTZ R173, R101, c[0x0][0x23c], -R230.reuse ;  /* 0x00008f0065ad7a23 */ /* 0x100fe200000108e6 */
        /* <DEDUP_REMOVED lines=21> */
[----:B------:R-:W1:Y:S01]  /*133e0*/  SHFL.BFLY PT, R0, R4, 0x1, 0x1f ;  /* 0x0c201f0004007f89 */ /* 0x000e6200000e0000 */
        /* <DEDUP_REMOVED lines=12> */
[----:B------:R-:W-:Y:S01]  /*134b0*/  FFMA.FTZ R75, R8, c[0x0][0x23c], -R230 ;  /* 0x00008f00084b7a23 */ /* 0x000fe200000108e6 */
[----:B-1----:R-:W-:Y:S01]  /*134c0*/  FMNMX.FTZ R0, R4, R0, !PT ;  /* 0x0000000004007209 */ /* 0x002fe20007810000 */
[----:B------:R-:W-:Y:S02]  /*134d0*/  IMAD.MOV.U32 R4, RZ, RZ, R66 ;  /* 0x000000ffff047224 */ /* 0x000fe400078e0042 */
[--C-:B------:R-:W-:Y:S01]  /*134e0*/  FFMA.FTZ R121, R31, c[0x0][0x23c], -R221.reuse ;  /* 0x00008f001f797a23 */ /* 0x100fe200000108dd */
[C---:B------:R-:W-:Y:S02]  /*134f0*/  FSETP.NEU.FTZ.AND P0, PT, R0.reuse, -INF , PT ;  /* 0xff8000000000780b */ /* 0x040fe40003f1d000 */
[----:B------:R-:W-:Y:S01]  /*13500*/  MUFU.EX2 R128, R128 ;  /* 0x0000008000807308 */ /* 0x000fe20000000800 */
[----:B------:R-:W-:Y:S02]  /*13510*/  FMUL.FTZ R228, R0, c[0x0][0x23c] ;  /* 0x00008f0000e47a20 */ /* 0x000fe40000410000 */
[--C-:B------:R-:W-:Y:S02]  /*13520*/  FFMA.FTZ R81, R30, c[0x0][0x23c], -R221.reuse ;  /* 0x00008f001e517a23 */ /* 0x100fe400000108dd */
[--C-:B------:R-:W-:Y:S01]  /*13530*/  FFMA.FTZ R130, R2, c[0x0][0x23c], -R230.reuse ;  /* 0x00008f0002827a23 */ /* 0x100fe200000108e6 */
[----:B------:R-:W-:Y:S01]  /*13540*/  FSEL R228, R228, RZ, P0 ;  /* 0x000000ffe4e47208 */ /* 0x000fe20000000000 */
[----:B------:R-:W-:Y:S01]  /*13550*/  FFMA.FTZ R175, R104, c[0x0][0x23c], -R221 ;  /* 0x00008f0068af7a23 */ /* 0x000fe200000108dd */
[----:B------:R-:W-:Y:S01]  /*13560*/  FMNMX.FTZ R2, R42, R43, !PT ;  /* 0x0000002b2a027209 */ /* 0x000fe20007810000 */
[----:B------:R-:W-:Y:S01]  /*13570*/  FFMA.FTZ R236, R236, c[0x0][0x23c], -R230 ;  /* 0x00008f00ecec7a23 */ /* 0x000fe200000108e6 */
[----:B------:R-:W-:Y:S01]  /*13580*/  MUFU.EX2 R127, R127 ;  /* 0x0000007f007f7308 */ /* 0x000fe20000000800 */
[--C-:B------:R-:W-:Y:S01]  /*13590*/  FFMA.FTZ R65, R59, c[0x0][0x23c], -R228.reuse ;  /* 0x00008f003b417a23 */ /* 0x100fe200000108e4 */
[----:B------:R-:W-:Y:S01]  /*135a0*/  FSETP.NEU.FTZ.AND P1, PT, R2, -INF , PT ;  /* 0xff8000000200780b */ /* 0x000fe20003f3d000 */
[--C-:B------:R-:W-:Y:S02]  /*135b0*/  FFMA.FTZ R219, R92, c[0x0][0x23c], -R228.reuse ;  /* 0x00008f005cdb7a23 */ /* 0x100fe400000108e4 */
[--C-:B------:R-:W-:Y:S01]  /*135c0*/  FFMA.FTZ R117, R87, c[0x0][0x23c], -R228.reuse ;  /* 0x00008f0057757a23 */ /* 0x100fe200000108e4 */
[----:B------:R-:W-:Y:S01]  /*135d0*/  FSEL R5, R2, RZ, P1 ;  /* 0x000000ff02057208 */ /* 0x000fe20000800000 */
[--C-:B------:R-:W-:Y:S02]  /*135e0*/  FFMA.FTZ R98, R84, c[0x0][0x23c], -R228.reuse ;  /* 0x00008f0054627a23 */ /* 0x100fe400000108e4 */
[--C-:B------:R-:W-:Y:S01]  /*135f0*/  FFMA.FTZ R84, R54, c[0x0][0x23c], -R228.reuse ;  /* 0x00008f0036547a23 */ /* 0x100fe200000108e4 */
[----:B------:R-:W-:Y:S01]  /*13600*/  MUFU.EX2 R130, R130 ;  /* 0x0000008200827308 */ /* 0x000fe20000000800 */
[--C-:B------:R-:W-:Y:S02]  /*13610*/  FFMA.FTZ R123, R86, c[0x0][0x23c], -R228.reuse ;  /* 0x00008f00567b7a23 */ /* 0x100fe400000108e4 */
[----:B------:R-:W-:Y:S02]  /*13620*/  FMUL.FTZ R229, R2, c[0x0][0x23c] ;  /* 0x00008f0002e57a20 */ /* 0x000fe40000410000 */
[--C-:B------:R-:W-:Y:S02]  /*13630*/  FFMA.FTZ R112, R107, c[0x0][0x23c], -R228.reuse ;  /* 0x00008f006b707a23 */ /* 0x100fe400000108e4 */
[--C-:B------:R-:W-:Y:S01]  /*13640*/  FFMA.FTZ R168, R114, c[0x0][0x23c], -R228.reuse ;  /* 0x00008f0072a87a23 */ /* 0x100fe200000108e4 */
[----:B------:R-:W-:Y:S01]  /*13650*/  FSEL R229, R229, RZ, P1 ;  /* 0x000000ffe5e57208 */ /* 0x000fe20000800000 */
[--C-:B------:R-:W-:Y:S01]  /*13660*/  FFMA.FTZ R91, R47, c[0x0][0x23c], -R228.reuse ;  /* 0x00008f002f5b7a23 */ /* 0x100fe200000108e4 */
[----:B------:R-:W1:Y:S01]  /*13670*/  MUFU.EX2 R175, R175 ;  /* 0x000000af00af7308 */ /* 0x000e620000000800 */
        /* <DEDUP_REMOVED lines=9> */
[----:B------:R-:W-:Y:S02]  /*13710*/  FFMA.FTZ R88, R20, c[0x0][0x23c], -R221 ;  /* 0x00008f0014587a23 */ /* 0x000fe400000108dd */
[----:B------:R-:W2:Y:S01]  /*13720*/  LDSM.16.MT88.4 R20, [R192+0x4000] ;  /* 0x00400000c014783b */ /* 0x000ea20000004200 */
[----:B------:R-:W-:Y:S01]  /*13730*/  MUFU.EX2 R168, R168 ;  /* 0x000000a800a87308 */ /* 0x000fe20000000800 */
[----:B------:R-:W-:Y:S02]  /*13740*/  FFMA.FTZ R174, R106, c[0x0][0x23c], -R229 ;  /* 0x00008f006aae7a23 */ /* 0x000fe400000108e5 */
[----:B------:R-:W-:Y:S01]  /*13750*/  FFMA.FTZ R106, R50, c[0x0][0x23c], -R221 ;  /* 0x00008f00326a7a23 */ /* 0x000fe200000108dd */
[----:B-1----:R-:W-:Y:S01]  /*13760*/  F2FP.PACK_AB R47, R131, R175 ;  /* 0x000000af832f723e */ /* 0x002fe200000000ff */
[--C-:B------:R-:W-:Y:S02]  /*13770*/  FFMA.FTZ R126, R77, c[0x0][0x23c], -R229.reuse ;  /* 0x00008f004d7e7a23 */ /* 0x100fe400000108e5 */
[----:B------:R-:W1:Y:S01]  /*13780*/  LDSM.16.MT88.4 R48, [R191+0x4000] ;  /* 0x00400000bf30783b */ /* 0x000e620000004200 */
[--C-:B------:R-:W-:Y:S02]  /*13790*/  FFMA.FTZ R77, R53, c[0x0][0x23c], -R228.reuse ;  /* 0x00008f00354d7a23 */ /* 0x100fe400000108e4 */
[----:B------:R-:W-:Y:S01]  /*137a0*/  MUFU.EX2 R174, R174 ;  /* 0x000000ae00ae7308 */ /* 0x000fe20000000800 */
[--C-:B------:R-:W-:Y:S02]  /*137b0*/  FFMA.FTZ R118, R79, c[0x0][0x23c], -R229.reuse ;  /* 0x00008f004f767a23 */ /* 0x100fe400000108e5 */
[--C-:B------:R-:W-:Y:S02]  /*137c0*/  FFMA.FTZ R79, R55, c[0x0][0x23c], -R229.reuse ;  /* 0x00008f00374f7a23 */ /* 0x100fe400000108e5 */
[----:B------:R-:W3:Y:S01]  /*137d0*/  LDSM.16.MT88.4 R52, [R192+0x4400] ;  /* 0x00440000c034783b */ /* 0x000ee20000004200 */
[--C-:B------:R-:W-:Y:S02]  /*137e0*/  FFMA.FTZ R111, R34, c[0x0][0x23c], -R228.reuse ;  /* 0x00008f00226f7a23 */ /* 0x100fe400000108e4 */
[--C-:B------:R-:W-:Y:S02]  /*137f0*/  FFMA.FTZ R103, R33, c[0x0][0x23c], -R228.reuse ;  /* 0x00008f0021677a23 */ /* 0x100fe400000108e4 */
[----:B------:R-:W-:Y:S01]  /*13800*/  MUFU.EX2 R170, R170 ;  /* 0x000000aa00aa7308 */ /* 0x000fe20000000800 */
[----:B------:R-:W-:Y:S02]  /*13810*/  FFMA.FTZ R43, R80, c[0x0][0x23c], -R229 ;  /* 0x00008f00502b7a23 */ /* 0x000fe400000108e5 */
[--C-:B------:R-:W-:Y:S02]  /*13820*/  FFMA.FTZ R80, R70, c[0x0][0x23c], -R221.reuse ;  /* 0x00008f0046507a23 */ /* 0x100fe400000108dd */
[----:B------:R-:W-:Y:S02]  /*13830*/  FFMA.FTZ R70, R17, c[0x0][0x23c], -R221 ;  /* 0x00008f0011467a23 */ /* 0x000fe400000108dd */
        /* <DEDUP_REMOVED lines=12> */
[----:B------:R-:W-:Y:S01]  /*13900*/  FFMA.FTZ R105, R40, c[0x0][0x23c], -R229 ;  /* 0x00008f0028697a23 */ /* 0x000fe200000108e5 */
[----:B------:R-:W-:Y:S01]  /*13910*/  FSEL R40, R36, RZ, P3 ;  /* 0x000000ff24287208 */ /* 0x000fe20001800000 */
[----:B------:R-:W-:Y:S01]  /*13920*/  FFMA.FTZ R107, R39, c[0x0][0x23c], -R221 ;  /* 0x00008f00276b7a23 */ /* 0x000fe200000108dd */
[----:B------:R-:W-:Y:S01]  /*13930*/  MUFU.EX2 R121, R121 ;  /* 0x0000007900797308 */ /* 0x000fe20000000800 */
[----:B------:R-:W-:Y:S01]  /*13940*/  FADD.FTZ R5, -R5, R165 ;  /* 0x000000a505057221 */ /* 0x000fe20000010100 */
[----:B------:R-:W-:Y:S01]  /*13950*/  FSEL R39, R3, RZ, P2 ;  /* 0x000000ff03277208 */ /* 0x000fe20001000000 */
[----:B------:R-:W-:Y:S02]  /*13960*/  FADD.FTZ R40, -R40, R167 ;  /* 0x000000a728287221 */ /* 0x000fe40000010100 */
[----:B------:R-:W-:Y:S02]  /*13970*/  FMUL.FTZ R5, R5, c[0x0][0x23c] ;  /* 0x00008f0005057a20 */ /* 0x000fe40000410000 */
[----:B------:R-:W-:Y:S02]  /*13980*/  FMUL.FTZ R40, R40, c[0x0][0x23c] ;  /* 0x00008f0028287a20 */ /* 0x000fe40000410000 */
[----:B------:R-:W-:Y:S01]  /*13990*/  IMAD.MOV.U32 R167, RZ, RZ, R4 ;  /* 0x000000ffffa77224 */ /* 0x000fe200078e0004 */
[----:B------:R-:W4:Y:S01]  /*139a0*/  MUFU.EX2 R38, R5 ;  /* 0x0000000500267308 */ /* 0x000f220000000800 */
[----:B------:R-:W-:Y:S01]  /*139b0*/  FADD.FTZ R39, -R39, R166 ;  /* 0x000000a627277221 */ /* 0x000fe20000010100 */
[----:B------:R-:W-:Y:S01]  /*139c0*/  FSEL R4, R0, RZ, P0 ;  /* 0x000000ff00047208 */ /* 0x000fe20000000000 */
[--C-:B------:R-:W-:Y:S01]  /*139d0*/  FFMA.FTZ R179, R169, c[0x0][0x23c], -R229.reuse ;  /* 0x00008f00a9b37a23 */ /* 0x100fe200000108e5 */
[----:B------:R-:W-:Y:S01]  /*139e0*/  PLOP3.LUT P0, PT, PT, PT, UP0, 0x80, 0x0 ;  /* 0x000000000000781c */ /* 0x000fe20003f0f008 */
[----:B------:R-:W-:Y:S02]  /*139f0*/  FMUL.FTZ R39, R39, c[0x0][0x23c] ;  /* 0x00008f0027277a20 */ /* 0x000fe40000410000 */
[----:B------:R-:W-:Y:S02]  /*13a00*/  FFMA.FTZ R169, R108, c[0x0][0x23c], -R228 ;  /* 0x00008f006ca97a23 */ /* 0x000fe400000108e4 */
[----:B------:R-:W-:Y:S01]  /*13a10*/  FADD.FTZ R4, -R4, R164 ;  /* 0x000000a404047221 */ /* 0x000fe20000010100 */
[----:B------:R-:W5:Y:S01]  /*13a20*/  MUFU.EX2 R40, R40 ;  /* 0x0000002800287308 */ /* 0x000f620000000800 */
[--C-:B------:R-:W-:Y:S02]  /*13a30*/  FFMA.FTZ R178, R177, c[0x0][0x23c], -R229.reuse ;  /* 0x00008f00b1b27a23 */ /* 0x100fe400000108e5 */
[----:B------:R-:W-:Y:S02]  /*13a40*/  FMUL.FTZ R4, R4, c[0x0][0x23c] ;  /* 0x00008f0004047a20 */ /* 0x000fe40000410000 */
[--C-:B------:R-:W-:Y:S02]  /*13a50*/  FFMA.FTZ R177, R89, c[0x0][0x23c], -R228.reuse ;  /* 0x00008f0059b17a23 */ /* 0x100fe400000108e4 */
[--C-:B------:R-:W-:Y:S02]  /*13a60*/  FFMA.FTZ R114, R85, c[0x0][0x23c], -R229.reuse ;  /* 0x00008f0055727a23 */ /* 0x100fe400000108e5 */
[----:B------:R-:W-:Y:S01]  /*13a70*/  FFMA.FTZ R85, R46, c[0x0][0x23c], -R228 ;  /* 0x00008f002e557a23 */ /* 0x000fe200000108e4 */
[----:B------:R-:W1:Y:S01]  /*13a80*/  MUFU.EX2 R39, R39 ;  /* 0x0000002700277308 */ /* 0x000e620000000800 */
[----:B------:R-:W-:Y:S01]  /*13a90*/  F2FP.PACK_AB R46, R130, R173 ;  /* 0x000000ad822e723e */ /* 0x000fe200000000ff */
[--C-:B------:R-:W-:Y:S01]  /*13aa0*/  FFMA.FTZ R108, R45, c[0x0][0x23c], -R230.reuse ;  /* 0x00008f002d6c7a23 */ /* 0x100fe200000108e6 */
[----:B------:R-:W-:Y:S01]  /*13ab0*/  F2FP.PACK_AB R45, R171, R220 ;  /* 0x000000dcab2d723e */ /* 0x000fe200000000ff */
[C---:B----4-:R-:W-:Y:S02]  /*13ac0*/  FMUL.FTZ R8, R38.reuse, R156 ;  /* 0x0000009c26087220 */ /* 0x050fe40000410000 */
[----:B------:R-:W-:Y:S02]  /*13ad0*/  FMUL.FTZ R9, R38, R157 ;  /* 0x0000009d26097220 */ /* 0x000fe40000410000 */
[--C-:B------:R-:W-:Y:S01]  /*13ae0*/  FFMA.FTZ R104, R44, c[0x0][0x23c], -R229.reuse ;  /* 0x00008f002c687a23 */ /* 0x100fe200000108e5 */
[----:B------:R-:W-:Y:S01]  /*13af0*/  F2FP.PACK_AB R44, R176, R180 ;  /* 0x000000b4b02c723e */ /* 0x000fe200000000ff */
[----:B------:R4:W2:Y:S01]  /*13b00*/  MUFU.EX2 R37, R4 ;  /* 0x0000000400257308 */ /* 0x0008a20000000800 */
[--C-:B------:R-:W-:Y:S02]  /*13b10*/  FFMA.FTZ R113, R35, c[0x0][0x23c], -R229.reuse ;  /* 0x00008f0023717a23 */ /* 0x100fe400000108e5 */
[----:B------:R-:W-:Y:S02]  /*13b20*/  FFMA.FTZ R83, R11, c[0x0][0x23c], -R230 ;  /* 0x00008f000b537a23 */ /* 0x000fe400000108e6 */
[C---:B-----5:R-:W-:Y:S02]  /*13b30*/  FMUL.FTZ R16, R40.reuse, R148 ;  /* 0x0000009428107220 */ /* 0x060fe40000410000 */
[C---:B------:R-:W-:Y:S02]  /*13b40*/  FMUL.FTZ R17, R40.reuse, R149 ;  /* 0x0000009528117220 */ /* 0x040fe40000410000 */
[C---:B------:R-:W-:Y:S01]  /*13b50*/  FMUL.FTZ R5, R40.reuse, R161 ;  /* 0x000000a128057220 */ /* 0x040fe20000410000 */
[----:B------:R-:W5:Y:S01]  /*13b60*/  MUFU.EX2 R179, R179 ;  /* 0x000000b300b37308 */ /* 0x000f620000000800 */
[C---:B------:R-:W-:Y:S02]  /*13b70*/  FFMA.FTZ R180, R40.reuse, R218, R180 ;  /* 0x000000da28b47223 */ /* 0x040fe400000100b4 */
[----:B------:R-:W-:Y:S02]  /*13b80*/  FFMA.FTZ R68, R13, c[0x0][0x23c], -R229 ;  /* 0x00008f000d447a23 */ /* 0x000fe400000108e5 */
[C---:B-1----:R-:W-:Y:S02]  /*13b90*/  FMUL.FTZ R18, R39.reuse, R150 ;  /* 0x0000009627127220 */ /* 0x042fe40000410000 */
[C---:B------:R-:W-:Y:S02]  /*13ba0*/  FMUL.FTZ R19, R39.reuse, R151 ;  /* 0x0000009727137220 */ /* 0x040fe40000410000 */
[----:B------:R-:W-:Y:S01]  /*13bb0*/  LDSM.16.MT88.4 R148, [R192+0x5c00] ;  /* 0x005c0000c094783b */ /* 0x000fe20000004200 */
[----:B------:R-:W1:Y:S01]  /*13bc0*/  MUFU.EX2 R178, R178 ;  /* 0x000000b200b27308 */ /* 0x000e620000000800 */
[C---:B------:R-:W-:Y:S02]  /*13bd0*/  FMUL.FTZ R6, R39.reuse, R162 ;  /* 0x000000a227067220 */ /* 0x040fe40000410000 */
[----:B------:R-:W-:Y:S02]  /*13be0*/  FMUL.FTZ R7, R39, R163 ;  /* 0x000000a327077220 */ /* 0x000fe40000410000 */
[----:B----4-:R-:W-:Y:S02]  /*13bf0*/  FMUL.FTZ R4, R40, R160 ;  /* 0x000000a028047220 */ /* 0x010fe40000410000 */
[C---:B--2---:R-:W-:Y:S02]  /*13c00*/  FMUL.FTZ R26, R37.reuse, R142 ;  /* 0x0000008e251a7220 */ /* 0x044fe40000410000 */
[----:B------:R-:W-:Y:S01]  /*13c10*/  FFMA.FTZ R142, R62, c[0x0][0x23c], -R221 ;  /* 0x00008f003e8e7a23 */ /* 0x000fe200000108dd */
[----:B------:R-:W2:Y:S01]  /*13c20*/  MUFU.EX2 R177, R177 ;  /* 0x000000b100b17308 */ /* 0x000ea20000000800 */
[----:B------:R-:W-:Y:S01]  /*13c30*/  FMUL.FTZ R27, R37, R143 ;  /* 0x0000008f251b7220 */ /* 0x000fe20000410000 */
[-C--:B------:R-:W-:Y:S01]  /*13c40*/  HMMA.16816.F32 R4, R44, R20.reuse, R4 ;  /* 0x000000142c04723c */ /* 0x080fe20000001804 */
[----:B------:R-:W-:Y:S01]  /*13c50*/  FFMA.FTZ R143, R61, c[0x0][0x23c], -R229 ;  /* 0x00008f003d8f7a23 */ /* 0x000fe200000108e5 */
[----:B-----5:R-:W-:Y:S01]  /*13c60*/  F2FP.PACK_AB R32, R174, R179 ;  /* 0x000000b3ae20723e */ /* 0x020fe200000000ff */
[C---:B------:R-:W-:Y:S02]  /*13c70*/  FMUL.FTZ R10, R37.reuse, R158 ;  /* 0x0000009e250a7220 */ /* 0x040fe40000410000 */
[C---:B------:R-:W-:Y:S02]  /*13c80*/  FMUL.FTZ R11, R37.reuse, R159 ;  /* 0x0000009f250b7220 */ /* 0x040fe40000410000 */
[----:B------:R-:W-:Y:S01]  /*13c90*/  FMUL.FTZ R13, R38, R153 ;  /* 0x00000099260d7220 */ /* 0x000fe20000410000 */
[----:B------:R-:W4:Y:S01]  /*13ca0*/  MUFU.EX2 R169, R169 ;  /* 0x000000a900a97308 */ /* 0x000f220000000800 */
[C---:B------:R-:W-:Y:S03]  /*13cb0*/  FMUL.FTZ R30, R37.reuse, R138 ;  /* 0x0000008a251e7220 */ /* 0x040fe60000410000 */
[----:B-1----:R-:W-:Y:S01]  /*13cc0*/  F2FP.PACK_AB R34, R170, R178 ;  /* 0x000000b2aa22723e */ /* 0x002fe200000000ff */
[----:B------:R-:W-:Y:S02]  /*13cd0*/  FMUL.FTZ R31, R37, R139 ;  /* 0x0000008b251f7220 */ /* 0x000fe40000410000 */
[----:B------:R-:W-:Y:S02]  /*13ce0*/  IMAD.MOV.U32 R166, RZ, RZ, R97 ;  /* 0x000000ffffa67224 */ /* 0x000fe400078e0061 */
[----:B------:R-:W-:Y:S01]  /*13cf0*/  IMAD.MOV.U32 R165, RZ, RZ, R76 ;  /* 0x000000ffffa57224 */ /* 0x000fe200078e004c */
[----:B------:R-:W-:Y:S01]  /*13d00*/  MUFU.EX2 R120, R120 ;  /* 0x0000007800787308 */ /* 0x000fe20000000800 */
[----:B------:R-:W-:Y:S02]  /*13d10*/  FFMA.FTZ R76, R12, c[0x0][0x23c], -R228 ;  /* 0x00008f000c4c7a23 */ /* 0x000fe400000108e4 */
[----:B------:R-:W-:Y:S01]  /*13d20*/  FMUL.FTZ R12, R38, R152 ;  /* 0x00000098260c7220 */ /* 0x000fe20000410000 */
[----:B--2---:R-:W-:Y:S01]  /*13d30*/  F2FP.PACK_AB R33, R177, R219 ;  /* 0x000000dbb121723e */ /* 0x004fe200000000ff */
[--C-:B------:R-:W-:Y:S02]  /*13d40*/  FFMA.FTZ R89, R15, c[0x0][0x23c], -R230.reuse ;  /* 0x00008f000f597a23 */ /* 0x100fe400000108e6 */
[C---:B------:R-:W-:Y:S02]  /*13d50*/  FMUL.FTZ R15, R37.reuse, R155 ;  /* 0x0000009b250f7220 */ /* 0x040fe40000410000 */
[----:B------:R-:W-:Y:S01]  /*13d60*/  FFMA.FTZ R97, R14, c[0x0][0x23c], -R230 ;  /* 0x00008f000e617a23 */ /* 0x000fe200000108e6 */
[----:B------:R-:W-:Y:S01]  /*13d70*/  MUFU.EX2 R126, R126 ;  /* 0x0000007e007e7308 */ /* 0x000fe20000000800 */
[----:B------:R-:W-:Y:S02]  /*13d80*/  FMUL.FTZ R14, R37, R154 ;  /* 0x0000009a250e7220 */ /* 0x000fe40000410000 */
[----:B------:R-:W-:Y:S01]  /*13d90*/  IMAD.MOV.U32 R160, RZ, RZ, R110 ;  /* 0x000000ffffa07224 */ /* 0x000fe200078e006e */
[----:B----4-:R-:W-:Y:S01]  /*13da0*/  F2FP.PACK_AB R35, R168, R169 ;  /* 0x000000a9a823723e */ /* 0x010fe200000000ff */
[--C-:B------:R-:W-:Y:S02]  /*13db0*/  FFMA.FTZ R110, R25, c[0x0][0x23c], -R221.reuse ;  /* 0x00008f00196e7a23 */ /* 0x100fe400000108dd */
[----:B------:R-:W-:Y:S02]  /*13dc0*/  FMUL.FTZ R25, R38, R141 ;  /* 0x0000008d26197220 */ /* 0x000fe40000410000 */
[----:B------:R-:W-:Y:S01]  /*13dd0*/  FFMA.FTZ R141, R63, c[0x0][0x23c], -R221 ;  /* 0x00008f003f8d7a23 */ /* 0x000fe200000108dd */
[----:B------:R-:W1:Y:S01]  /*13de0*/  MUFU.EX2 R43, R43 ;  /* 0x0000002b002b7308 */ /* 0x000e620000000800 */
[C---:B------:R-:W-:Y:S01]  /*13df0*/  HMMA.16816.F32 R8, R32.reuse, R20, R8 ;  /* 0x000000142008723c */ /* 0x040fe20000001808 */
[----:B------:R-:W-:Y:S02]  /*13e00*/  IMAD.MOV.U32 R161, RZ, RZ, R119 ;  /* 0x000000ffffa17224 */ /* 0x000fe400078e0077 */
[----:B------:R-:W-:Y:S02]  /*13e10*/  FFMA.FTZ R119, R24, c[0x0][0x23c], -R221 ;  /* 0x00008f0018777a23 */ /* 0x000fe400000108dd */
[----:B------:R-:W-:Y:S02]  /*13e20*/  FMUL.FTZ R24, R38, R140 ;  /* 0x0000008c26187220 */ /* 0x000fe40000410000 */
[--C-:B------:R-:W-:Y:S01]  /*13e30*/  FFMA.FTZ R140, R56, c[0x0][0x23c], -R230.reuse ;  /* 0x00008f00388c7a23 */ /* 0x100fe200000108e6 */
[-C--:B------:R-:W-:Y:S01]  /*13e40*/  HMMA.16816.F32 R12, R32, R22.reuse, R12 ;  /* 0x00000016200c723c */ /* 0x080fe2000000180c */
[----:B------:R-:W-:Y:S01]  /*13e50*/  MUFU.EX2 R118, R118 ;  /* 0x0000007600767308 */ /* 0x000fe20000000800 */
[----:B------:R-:W2:Y:S02]  /*13e60*/  LDSM.16.MT88.4 R56, [R191+0x4400] ;  /* 0x00440000bf38783b */ /* 0x000ea40000004200 */
[----:B------:R-:W-:Y:S02]  /*13e70*/  FMUL.FTZ R20, R40, R144 ;  /* 0x0000009028147220 */ /* 0x000fe40000410000 */
[--C-:B------:R-:W-:Y:S02]  /*13e80*/  FFMA.FTZ R144, R60, c[0x0][0x23c], -R229.reuse ;  /* 0x00008f003c907a23 */ /* 0x100fe400000108e5 */
[C---:B------:R-:W-:Y:S01]  /*13e90*/  HMMA.16816.F32 R16, R44.reuse, R22, R16 ;  /* 0x000000162c10723c */ /* 0x040fe20000001810 */
[----:B------:R-:W-:Y:S01]  /*13ea0*/  FMUL.FTZ R21, R40, R145 ;  /* 0x0000009128157220 */ /* 0x000fe20000410000 */
[----:B------:R-:W4:Y:S01]  /*13eb0*/  LDSM.16.MT88.4 R60, [R192+0x4800] ;  /* 0x00480000c03c783b */ /* 0x000f220000004200 */
[----:B------:R-:W-:Y:S01]  /*13ec0*/  MUFU.EX2 R114, R114 ;  /* 0x0000007200727308 */ /* 0x000fe20000000800 */
[--C-:B------:R-:W-:Y:S02]  /*13ed0*/  FFMA.FTZ R145, R161, c[0x0][0x23c], -R229.reuse ;  /* 0x00008f00a1917a23 */ /* 0x100fe400000108e5 */
[--C-:B------:R-:W-:Y:S02]  /*13ee0*/  FFMA.FTZ R99, R28, c[0x0][0x23c], -R229.reuse ;  /* 0x00008f001c637a23 */ /* 0x100fe400000108e5 */
[C---:B------:R-:W-:Y:S04]  /*13ef0*/  FMUL.FTZ R22, R39.reuse, R146 ;  /* 0x0000009227167220 */ /* 0x040fe80000410000 */
[----:B------:R-:W-:Y:S01]  /*13f00*/  FMUL.FTZ R23, R39, R147 ;  /* 0x0000009327177220 */ /* 0x000fe20000410000 */
[----:B------:R-:W-:Y:S01]  /*13f10*/  MUFU.EX2 R42, R42 ;  /* 0x0000002a002a7308 */ /* 0x000fe20000000800 */
[----:B------:R-:W-:Y:S02]  /*13f20*/  FMUL.FTZ R28, R38, R136 ;  /* 0x00000088261c7220 */ /* 0x000fe40000410000 */
[----:B------:R-:W-:Y:S02]  /*13f30*/  FFMA.FTZ R146, R160, c[0x0][0x23c], -R229 ;  /* 0x00008f00a0927a23 */ /* 0x000fe400000108e5 */
[----:B------:R-:W-:Y:S01]  /*13f40*/  IMAD.MOV.U32 R164, RZ, RZ, R125 ;  /* 0x000000ffffa47224 */ /* 0x000fe200078e007d */
[-C--:B------:R-:W-:Y:S01]  /*13f50*/  HMMA.16816.F32 R20, R44, R48.reuse, R20 ;  /* 0x000000302c14723c */ /* 0x080fe20000001814 */
[----:B------:R-:W-:Y:S02]  /*13f60*/  FFMA.FTZ R125, R29, c[0x0][0x23c], -R230 ;  /* 0x00008f001d7d7a23 */ /* 0x000fe400000108e6 */
[----:B------:R-:W-:Y:S01]  /*13f70*/  FMUL.FTZ R29, R38, R137 ;  /* 0x00000089261d7220 */ /* 0x000fe20000410000 */
[----:B------:R-:W5:Y:S01]  /*13f80*/  MUFU.EX2 R123, R123 ;  /* 0x0000007b007b7308 */ /* 0x000f620000000800 */
[--C-:B------:R-:W-:Y:S02]  /*13f90*/  FFMA.FTZ R147, R164, c[0x0][0x23c], -R228.reuse ;  /* 0x00008f00a4937a23 */ /* 0x100fe400000108e4 */
[--C-:B------:R-:W-:Y:S01]  /*13fa0*/  FFMA.FTZ R164, R165, c[0x0][0x23c], -R228.reuse ;  /* 0x00008f00a5a47a23 */ /* 0x100fe200000108e4 */
[C---:B------:R-:W-:Y:S01]  /*13fb0*/  HMMA.16816.F32 R24, R32.reuse, R48, R24 ;  /* 0x000000302018723c */ /* 0x040fe20000001818 */
[--C-:B------:R-:W-:Y:S03]  /*13fc0*/  FFMA.FTZ R165, R166, c[0x0][0x23c], -R228.reuse ;  /* 0x00008f00a6a57a23 */ /* 0x100fe600000108e4 */
[--C-:B------:R-:W-:Y:S02]  /*13fd0*/  FFMA.FTZ R166, R167, c[0x0][0x23c], -R228.reuse ;  /* 0x00008f00a7a67a23 */ /* 0x100fe400000108e4 */
[----:B------:R-:W-:Y:S01]  /*13fe0*/  MUFU.EX2 R117, R117 ;  /* 0x0000007500757308 */ /* 0x000fe20000000800 */
[----:B-1----:R-:W-:Y:S01]  /*13ff0*/  F2FP.PACK_AB R48, R43, R126 ;  /* 0x0000007e2b30723e */ /* 0x002fe200000000ff */
[-C--:B------:R-:W-:Y:S01]  /*14000*/  HMMA.16816.F32 R28, R32, R50.reuse, R28 ;  /* 0x00000032201c723c */ /* 0x080fe2000000181c */
[----:B------:R-:W-:Y:S03]  /*14010*/  FFMA.FTZ R228, R41, c[0x0][0x23c], -R228 ;  /* 0x00008f0029e47a23 */ /* 0x000fe600000108e4 */
[----:B------:R-:W-:Y:S02]  /*14020*/  FFMA.FTZ R167, R252, c[0x0][0x23c], -R230 ;  /* 0x00008f00fca77a23 */ /* 0x000fe400000108e6 */
[----:B------:R-:W-:Y:S02]  /*14030*/  FFMA.FTZ R220, R39, R217, R220 ;  /* 0x000000d927dc7223 */ /* 0x000fe400000100dc */
[----:B------:R-:W1:Y:S01]  /*14040*/  MUFU.EX2 R112, R112 ;  /* 0x0000007000707308 */ /* 0x000e620000000800 */
[C---:B------:R-:W-:Y:S03]  /*14050*/  FMUL.FTZ R32, R40.reuse, R132 ;  /* 0x0000008428207220 */ /* 0x040fe60000410000 */
[----:B------:R-:W-:Y:S01]  /*14060*/  FMUL.FTZ R33, R40, R133 ;  /* 0x0000008528217220 */ /* 0x000fe20000410000 */
[----:B-----5:R-:W-:Y:S01]  /*14070*/  F2FP.PACK_AB R49, R123, R42 ;  /* 0x0000002a7b31723e */ /* 0x020fe200000000ff */
[C---:B------:R-:W-:Y:S02]  /*14080*/  FMUL.FTZ R34, R39.reuse, R134 ;  /* 0x0000008627227220 */ /* 0x040fe40000410000 */
[----:B------:R-:W-:Y:S02]  /*14090*/  FMUL.FTZ R35, R39, R135 ;  /* 0x0000008727237220 */ /* 0x000fe40000410000 */
[----:B------:R-:W-:Y:S01]  /*140a0*/  MUFU.EX2 R116, R116 ;  /* 0x0000007400747308 */ /* 0x000fe20000000800 */
[--C-:B------:R-:W-:Y:S02]  /*140b0*/  FFMA.FTZ R248, R248, c[0x0][0x23c], -R229.reuse ;  /* 0x00008f00f8f87a23 */ /* 0x100fe400000108e5 */
[--C-:B------:R-:W-:Y:S02]  /*140c0*/  FFMA.FTZ R247, R247, c[0x0][0x23c], -R229.reuse ;  /* 0x00008f00f7f77a23 */ /* 0x100fe400000108e5 */
[----:B------:R-:W-:Y:S01]  /*140d0*/  HMMA.16816.F32 R32, R44, R50, R32 ;  /* 0x000000322c20723c */ /* 0x000fe20000001820 */
[--C-:B------:R-:W-:Y:S02]  /*140e0*/  FFMA.FTZ R246, R246, c[0x0][0x23c], -R229.reuse ;  /* 0x00008f00f6f67a23 */ /* 0x100fe400000108e5 */
[----:B------:R-:W-:Y:S02]  /*140f0*/  FFMA.FTZ R243, R243, c[0x0][0x23c], -R229 ;  /* 0x00008f00f3f37a23 */ /* 0x000fe400000108e5 */
[----:B------:R-:W5:Y:S01]  /*14100*/  MUFU.EX2 R109, R109 ;  /* 0x0000006d006d7308 */ /* 0x000f620000000800 */
[----:B------:R-:W-:Y:S01]  /*14110*/  FFMA.FTZ R219, R37, R209, R219 ;  /* 0x000000d125db7223 */ /* 0x000fe200000100db */
[----:B------:R-:W-:Y:S01]  /*14120*/  F2FP.PACK_AB R44, R129, R172 ;  /* 0x000000ac812c723e */ /* 0x000fe200000000ff */
[----:B------:R-:W-:Y:S01]  /*14130*/  FFMA.FTZ R179, R38, R216, R179 ;  /* 0x000000d826b37223 */ /* 0x000fe200000100b3 */
[----:B------:R-:W-:Y:S03]  /*14140*/  F2FP.PACK_AB R45, R127, R128 ;  /* 0x000000807f2d723e */ /* 0x000fe600000000ff */
[----:B------:R-:W-:Y:S01]  /*14150*/  F2FP.PACK_AB R46, R122, R124 ;  /* 0x0000007c7a2e723e */ /* 0x000fe200000000ff */
[----:B------:R-:W-:Y:S01]  /*14160*/  FADD.FTZ R219, R177, R219 ;  /* 0x000000dbb1db7221 */ /* 0x000fe20000010000 */
[----:B------:R-:W-:Y:S01]  /*14170*/  F2FP.PACK_AB R47, R120, R121 ;  /* 0x00000079782f723e */ /* 0x000fe200000000ff */
[----:B------:R-:W-:Y:S01]  /*14180*/  MUFU.EX2 R115, R115 ;  /* 0x0000007300737308 */ /* 0x000fe20000000800 */
[----:B------:R-:W-:Y:S01]  /*14190*/  F2FP.PACK_AB R50, R114, R118 ;  /* 0x000000767232723e */ /* 0x000fe200000000ff */
[----:B------:R-:W-:Y:S01]  /*141a0*/  FADD.FTZ R219, R169, R219 ;  /* 0x000000dba9db7221 */ /* 0x000fe20000010000 */
[----:B-1----:R-:W-:Y:S01]  /*141b0*/  F2FP.PACK_AB R51, R112, R117 ;  /* 0x000000757033723e */ /* 0x002fe200000000ff */
[----:B------:R-:W-:Y:S02]  /*141c0*/  FADD.FTZ R179, R174, R179 ;  /* 0x000000b3aeb37221 */ /* 0x000fe40000010000 */
[-C--:B---3--:R-:W-:Y:S01]  /*141d0*/  HMMA.16816.F32 R4, R44, R52.reuse, R4 ;  /* 0x000000342c04723c */ /* 0x088fe20000001804 */
[----:B------:R-:W-:Y:S02]  /*141e0*/  FADD.FTZ R39, R168, R219 ;  /* 0x000000dba8277221 */ /* 0x000fe40000010000 */
[----:B------:R-:W-:Y:S01]  /*141f0*/  FADD.FTZ R179, R178, R179 ;  /* 0x000000b3b2b37221 */ /* 0x000fe20000010000 */
[----:B------:R-:W1:Y:S01]  /*14200*/  MUFU.EX2 R107, R107 ;  /* 0x0000006b006b7308 */ /* 0x000e620000000800 */
[----:B------:R-:W-:Y:S02]  /*14210*/  FADD.FTZ R39, R42, R39 ;  /* 0x000000272a277221 */ /* 0x000fe40000010000 */
[----:B------:R-:W-:Y:S01]  /*14220*/  FADD.FTZ R179, R170, R179 ;  /* 0x000000b3aab37221 */ /* 0x000fe20000010000 */
[C---:B------:R-:W-:Y:S01]  /*14230*/  HMMA.16816.F32 R8, R48.reuse, R52, R8 ;  /* 0x000000343008723c */ /* 0x040fe20000001808 */
[----:B------:R-:W-:Y:S03]  /*14240*/  FADD.FTZ R180, R176, R180 ;  /* 0x000000b4b0b47221 */ /* 0x000fe60000010000 */
[----:B------:R-:W-:Y:S02]  /*14250*/  FADD.FTZ R220, R171, R220 ;  /* 0x000000dcabdc7221 */ /* 0x000fe40000010000 */
[----:B------:R-:W-:Y:S01]  /*14260*/  MUFU.EX2 R108, R108 ;  /* 0x0000006c006c7308 */ /* 0x000fe20000000800 */
[----:B------:R-:W-:Y:S01]  /*14270*/  FADD.FTZ R180, R173, R180 ;  /* 0x000000b4adb47221 */ /* 0x000fe20000010000 */
[-C--:B------:R-:W-:Y:S01]  /*14280*/  HMMA.16816.F32 R12, R48, R54.reuse, R12 ;  /* 0x00000036300c723c */ /* 0x080fe2000000180c */
[----:B------:R-:W-:Y:S03]  /*14290*/  FADD.FTZ R220, R175, R220 ;  /* 0x000000dcafdc7221 */ /* 0x000fe60000010000 */
[----:B------:R-:W-:Y:S02]  /*142a0*/  FADD.FTZ R180, R130, R180 ;  /* 0x000000b482b47221 */ /* 0x000fe40000010000 */
[----:B------:R-:W-:Y:S02]  /*142b0*/  FADD.FTZ R220, R131, R220 ;  /* 0x000000dc83dc7221 */ /* 0x000fe40000010000 */
[----:B------:R-:W3:Y:S01]  /*142c0*/  MUFU.EX2 R102, R102 ;  /* 0x0000006600667308 */ /* 0x000ee20000000800 */
[C---:B------:R-:W-:Y:S01]  /*142d0*/  HMMA.16816.F32 R16, R44.reuse, R54, R16 ;  /* 0x000000362c10723c */ /* 0x040fe20000001810 */
[----:B------:R-:W1:Y:S02]  /*142e0*/  LDSM.16.MT88.4 R52, [R191+0x4800] ;  /* 0x00480000bf34783b */ /* 0x000e640000004200 */
[----:B------:R-:W-:Y:S02]  /*142f0*/  FADD.FTZ R180, R172, R180 ;  /* 0x000000b4acb47221 */ /* 0x000fe40000010000 */
[----:B------:R-:W-:Y:S02]  /*14300*/  FADD.FTZ R220, R128, R220 ;  /* 0x000000dc80dc7221 */ /* 0x000fe40000010000 */
[--C-:B------:R-:W-:Y:S01]  /*14310*/  FFMA.FTZ R235, R235, c[0x0][0x23c], -R230.reuse ;  /* 0x00008f00ebeb7a23 */ /* 0x100fe200000108e6 */
[-C--:B--2---:R-:W-:Y:S01]  /*14320*/  HMMA.16816.F32 R20, R44, R56.reuse, R20 ;  /* 0x000000382c14723c */ /* 0x084fe20000001814 */
[----:B------:R-:W-:Y:S03]  /*14330*/  MUFU.EX2 R106, R106 ;  /* 0x0000006a006a7308 */ /* 0x000fe60000000800 */
[--C-:B------:R-:W-:Y:S02]  /*14340*/  FFMA.FTZ R234, R234, c[0x0][0x23c], -R221.reuse ;  /* 0x00008f00eaea7a23 */ /* 0x100fe400000108dd */
[----:B------:R-:W-:Y:S02]  /*14350*/  FFMA.FTZ R233, R233, c[0x0][0x23c], -R221 ;  /* 0x00008f00e9e97a23 */ /* 0x000fe400000108dd */
[C---:B------:R-:W-:Y:S01]  /*14360*/  HMMA.16816.F32 R24, R48.reuse, R56, R24 ;  /* 0x000000383018723c */ /* 0x040fe20000001818 */
[--C-:B------:R-:W-:Y:S02]  /*14370*/  FFMA.FTZ R232, R232, c[0x0][0x23c], -R230.reuse ;  /* 0x00008f00e8e87a23 */ /* 0x100fe400000108e6 */
[----:B------:R-:W2:Y:S01]  /*14380*/  MUFU.EX2 R100, R100 ;  /* 0x0000006400647308 */ /* 0x000ea20000000800 */
[----:B------:R-:W-:Y:S02]  /*14390*/  FFMA.FTZ R230, R231, c[0x0][0x23c], -R230 ;  /* 0x00008f00e7e67a23 */ /* 0x000fe400000108e6 */
[----:B------:R-:W-:Y:S02]  /*143a0*/  FADD.FTZ R129, R129, R180 ;  /* 0x000000b481817221 */ /* 0x000fe40000010000 */
[-C--:B------:R-:W-:Y:S01]  /*143b0*/  HMMA.16816.F32 R28, R48, R58.reuse, R28 ;  /* 0x0000003a301c723c */ /* 0x080fe2000000181c */
[----:B------:R-:W-:Y:S03]  /*143c0*/  FADD.FTZ R127, R127, R220 ;  /* 0x000000dc7f7f7221 */ /* 0x000fe60000010000 */
[----:B------:R-:W-:Y:S01]  /*143d0*/  FADD.FTZ R123, R123, R39 ;  /* 0x000000277b7b7221 */ /* 0x000fe20000010000 */
[----:B------:R-:W-:Y:S01]  /*143e0*/  MUFU.EX2 R113, R113 ;  /* 0x0000007100717308 */ /* 0x000fe20000000800 */
[----:B------:R-:W-:Y:S02]  /*143f0*/  FADD.FTZ R129, R124, R129 ;  /* 0x000000817c817221 */ /* 0x000fe40000010000 */
[----:B------:R-:W-:Y:S01]  /*14400*/  HMMA.16816.F32 R32, R44, R58, R32 ;  /* 0x0000003a2c20723c */ /* 0x000fe20000001820 */
[----:B------:R-:W4:Y:S03]  /*14410*/  LDSM.16.MT88.4 R56, [R192+0x4c00] ;  /* 0x004c0000c038783b */ /* 0x000f260000004200 */
[----:B------:R-:W-:Y:S02]  /*14420*/  FADD.FTZ R127, R121, R127 ;  /* 0x0000007f797f7221 */ /* 0x000fe40000010000 */
[--C-:B------:R-:W-:Y:S01]  /*14430*/  FFMA.FTZ R225, R225, c[0x0][0x23c], -R229.reuse ;  /* 0x00008f00e1e17a23 */ /* 0x100fe200000108e5 */
[----:B------:R-:W4:Y:S01]  /*14440*/  MUFU.EX2 R105, R105 ;  /* 0x0000006900697308 */ /* 0x000f220000000800 */
[----:B-----5:R-:W-:Y:S01]  /*14450*/  F2FP.PACK_AB R44, R109, R116 ;  /* 0x000000746d2c723e */ /* 0x020fe200000000ff */
[--C-:B------:R-:W-:Y:S03]  /*14460*/  FFMA.FTZ R224, R224, c[0x0][0x23c], -R229.reuse ;  /* 0x00008f00e0e07a23 */ /* 0x100fe600000108e5 */
[----:B-1----:R-:W-:Y:S01]  /*14470*/  F2FP.PACK_AB R45, R107, R115 ;  /* 0x000000736b2d723e */ /* 0x002fe200000000ff */
[--C-:B------:R-:W-:Y:S01]  /*14480*/  FFMA.FTZ R223, R223, c[0x0][0x23c], -R229.reuse ;  /* 0x00008f00dfdf7a23 */ /* 0x100fe200000108e5 */
[----:B---3--:R-:W-:Y:S01]  /*14490*/  F2FP.PACK_AB R46, R102, R108 ;  /* 0x0000006c662e723e */ /* 0x008fe200000000ff */
[----:B------:R-:W-:Y:S01]  /*144a0*/  FFMA.FTZ R229, R222, c[0x0][0x23c], -R229 ;  /* 0x00008f00dee57a23 */ /* 0x000fe200000108e5 */
[----:B--2---:R-:W-:Y:S01]  /*144b0*/  F2FP.PACK_AB R47, R100, R106 ;  /* 0x0000006a642f723e */ /* 0x004fe200000000ff */
[----:B------:R-:W-:Y:S01]  /*144c0*/  MUFU.EX2 R104, R104 ;  /* 0x0000006800687308 */ /* 0x000fe20000000800 */
[----:B------:R-:W-:Y:S02]  /*144d0*/  FADD.FTZ R123, R117, R123 ;  /* 0x0000007b757b7221 */ /* 0x000fe40000010000 */
[----:B------:R-:W-:Y:S02]  /*144e0*/  FADD.FTZ R129, R122, R129 ;  /* 0x000000817a817221 */ /* 0x000fe40000010000 */
[----:B------:R-:W-:Y:S01]  /*144f0*/  FADD.FTZ R127, R120, R127 ;  /* 0x0000007f787f7221 */ /* 0x000fe20000010000 */
[-C--:B----4-:R-:W-:Y:S01]  /*14500*/  HMMA.16816.F32 R4, R44, R60.reuse, R4 ;  /* 0x0000003c2c04723c */ /* 0x090fe20000001804 */
[----:B------:R-:W-:Y:S02]  /*14510*/  FADD.FTZ R123, R112, R123 ;  /* 0x0000007b707b7221 */ /* 0x000fe40000010000 */
[----:B------:R-:W-:Y:S01]  /*14520*/  FADD.FTZ R129, R116, R129 ;  /* 0x0000008174817221 */ /* 0x000fe20000010000 */
[----:B------:R-:W1:Y:S01]  /*14530*/  MUFU.EX2 R99, R99 ;  /* 0x0000006300637308 */ /* 0x000e620000000800 */
[----:B------:R-:W-:Y:S02]  /*14540*/  FADD.FTZ R127, R115, R127 ;  /* 0x0000007f737f7221 */ /* 0x000fe40000010000 */
[----:B------:R-:W-:Y:S01]  /*14550*/  FADD.FTZ R129, R109, R129 ;  /* 0x000000816d817221 */ /* 0x000fe20000010000 */
[----:B------:R-:W-:Y:S01]  /*14560*/  F2FP.PACK_AB R48, R105, R113 ;  /* 0x000000716930723e */ /* 0x000fe200000000ff */
[----:B------:R-:W-:Y:S03]  /*14570*/  FADD.FTZ R127, R107, R127 ;  /* 0x0000007f6b7f7221 */ /* 0x000fe60000010000 */
[----:B------:R-:W-:Y:S02]  /*14580*/  FADD.FTZ R108, R108, R129 ;  /* 0x000000816c6c7221 */ /* 0x000fe40000010000 */
[----:B------:R-:W2:Y:S01]  /*14590*/  MUFU.EX2 R111, R111 ;  /* 0x0000006f006f7308 */ /* 0x000ea20000000800 */
[----:B------:R-:W-:Y:S02]  /*145a0*/  FADD.FTZ R106, R106, R127 ;  /* 0x0000007f6a6a7221 */ /* 0x000fe40000010000 */
[----:B------:R-:W-:Y:S02]  /*145b0*/  FADD.FTZ R108, R102, R108 ;  /* 0x0000006c666c7221 */ /* 0x000fe40000010000 */
[----:B------:R-:W-:Y:S05]  /*145c0*/  FADD.FTZ R106, R100, R106 ;  /* 0x0000006a646a7221 */ /* 0x000fea0000010000 */
[----:B------:R-:W3:Y:S01]  /*145d0*/  MUFU.EX2 R103, R103 ;  /* 0x0000006700677308 */ /* 0x000ee20000000800 */
[----:B-1----:R-:W-:Y:S09]  /*145e0*/  F2FP.PACK_AB R50, R99, R104 ;  /* 0x000000686332723e */ /* 0x002ff200000000ff */
        /* <DEDUP_REMOVED lines=15> */
[----:B-1----:R-:W-:Y:S04]  /*146e0*/  FADD.FTZ R108, R95, R108 ;  /* 0x0000006c5f6c7221 */ /* 0x002fe80000010000 */
[C---:B------:R-:W-:Y:S01]  /*146f0*/  HMMA.16816.F32 R16, R44.reuse, R62, R16 ;  /* 0x0000003e2c10723c */ /* 0x040fe20000001810 */
[----:B------:R-:W1:Y:S02]  /*14700*/  LDSM.16.MT88.4 R60, [R191+0x4c00] ;  /* 0x004c0000bf3c783b */ /* 0x000e640000004200 */
[----:B------:R-:W4:Y:S01]  /*14710*/  MUFU.EX2 R90, R90 ;  /* 0x0000005a005a7308 */ /* 0x000f220000000800 */
[----:B--2---:R-:W-:Y:S04]  /*14720*/  FADD.FTZ R106, R94, R106 ;  /* 0x0000006a5e6a7221 */ /* 0x004fe80000010000 */
[-C--:B------:R-:W-:Y:S05]  /*14730*/  HMMA.16816.F32 R20, R44, R52.reuse, R20 ;  /* 0x000000342c14723c */ /* 0x080fea0000001814 */
[----:B------:R-:W2:Y:S03]  /*14740*/  MUFU.EX2 R83, R83 ;  /* 0x0000005300537308 */ /* 0x000ea60000000800 */
[C---:B------:R-:W-:Y:S01]  /*14750*/  HMMA.16816.F32 R24, R48.reuse, R52, R24 ;  /* 0x000000343018723c */ /* 0x040fe20000001818 */
[----:B---3--:R-:W-:Y:S06]  /*14760*/  FADD.FTZ R106, R93, R106 ;  /* 0x0000006a5d6a7221 */ /* 0x008fec0000010000 */
[----:B------:R-:W3:Y:S01]  /*14770*/  MUFU.EX2 R88, R88 ;  /* 0x0000005800587308 */ /* 0x000ee20000000800 */
[-C--:B------:R-:W-:Y:S01]  /*14780*/  HMMA.16816.F32 R28, R48, R54.reuse, R28 ;  /* 0x00000036301c723c */ /* 0x080fe2000000181c */
[----:B----4-:R-:W-:Y:S07]  /*14790*/  FADD.FTZ R108, R90, R108 ;  /* 0x0000006c5a6c7221 */ /* 0x010fee0000010000 */
[----:B------:R-:W-:Y:S01]  /*147a0*/  HMMA.16816.F32 R32, R44, R54, R32 ;  /* 0x000000362c20723c */ /* 0x000fe20000001820 */
[----:B------:R-:W4:Y:S01]  /*147b0*/  MUFU.EX2 R81, R81 ;  /* 0x0000005100517308 */ /* 0x000f220000000800 */
[----:B------:R-:W5:Y:S02]  /*147c0*/  LDSM.16.MT88.4 R52, [R192+0x5000] ;  /* 0x00500000c034783b */ /* 0x000f640000004200 */
[----:B--2---:R-:W-:Y:S03]  /*147d0*/  FADD.FTZ R108, R83, R108 ;  /* 0x0000006c536c7221 */ /* 0x004fe60000010000 */
[----:B------:R-:W-:Y:S02]  /*147e0*/  F2FP.PACK_AB R44, R95, R96 ;  /* 0x000000605f2c723e */ /* 0x000fe400000000ff */
[----:B------:R-:W-:Y:S02]  /*147f0*/  F2FP.PACK_AB R45, R93, R94 ;  /* 0x0000005e5d2d723e */ /* 0x000fe400000000ff */
[----:B------:R-:W-:Y:S01]  /*14800*/  MUFU.EX2 R92, R92 ;  /* 0x0000005c005c7308 */ /* 0x000fe20000000800 */
[----:B------:R-:W-:Y:S01]  /*14810*/  F2FP.PACK_AB R46, R83, R90 ;  /* 0x0000005a532e723e */ /* 0x000fe200000000ff */
[----:B---3--:R-:W-:Y:S08]  /*14820*/  FADD.FTZ R106, R88, R106 ;  /* 0x0000006a586a7221 */ /* 0x008ff00000010000 */
[----:B------:R-:W2:Y:S01]  /*14830*/  MUFU.EX2 R87, R87 ;  /* 0x0000005700577308 */ /* 0x000ea20000000800 */
[C---:B----4-:R-:W-:Y:S01]  /*14840*/  F2FP.PACK_AB R47, R81.reuse, R88 ;  /* 0x00000058512f723e */ /* 0x050fe200000000ff */
[----:B------:R-:W-:Y:S08]  /*14850*/  FADD.FTZ R106, R81, R106 ;  /* 0x0000006a516a7221 */ /* 0x000ff00000010000 */
[----:B------:R-:W-:Y:S01]  /*14860*/  MUFU.EX2 R86, R86 ;  /* 0x0000005600567308 */ /* 0x000fe20000000800 */
[-C--:B------:R-:W-:Y:S09]  /*14870*/  HMMA.16816.F32 R4, R44, R56.reuse, R4 ;  /* 0x000000382c04723c */ /* 0x080ff20000001804 */
[----:B------:R-:W3:Y:S03]  /*14880*/  MUFU.EX2 R79, R79 ;  /* 0x0000004f004f7308 */ /* 0x000ee60000000800 */
[----:B--2---:R-:W-:Y:S07]  /*14890*/  F2FP.PACK_AB R48, R87, R92 ;  /* 0x0000005c5730723e */ /* 0x004fee00000000ff */
[----:B------:R-:W2:Y:S10]  /*148a0*/  MUFU.EX2 R91, R91 ;  /* 0x0000005b005b7308 */ /* 0x000eb40000000800 */
[----:B------:R-:W4:Y:S01]  /*148b0*/  MUFU.EX2 R85, R85 ;  /* 0x0000005500557308 */ /* 0x000f220000000800 */
[----:B---3--:R-:W-:Y:S09]  /*148c0*/  F2FP.PACK_AB R50, R79, R86 ;  /* 0x000000564f32723e */ /* 0x008ff200000000ff */
[----:B------:R-:W3:Y:S01]  /*148d0*/  MUFU.EX2 R84, R84 ;  /* 0x0000005400547308 */ /* 0x000ee20000000800 */
[----:B--2---:R-:W-:Y:S09]  /*148e0*/  FADD.FTZ R123, R91, R123 ;  /* 0x0000007b5b7b7221 */ /* 0x004ff20000010000 */
[----:B------:R-:W2:Y:S01]  /*148f0*/  MUFU.EX2 R77, R77 ;  /* 0x0000004d004d7308 */ /* 0x000ea20000000800 */
[C---:B----4-:R-:W-:Y:S01]  /*14900*/  F2FP.PACK_AB R49, R85.reuse, R91 ;  /* 0x0000005b5531723e */ /* 0x050fe200000000ff */
[----:B------:R-:W-:Y:S08]  /*14910*/  FADD.FTZ R123, R85, R123 ;  /* 0x0000007b557b7221 */ /* 0x000ff00000010000 */
[----:B------:R-:W-:Y:S01]  /*14920*/  MUFU.EX2 R82, R82 ;  /* 0x0000005200527308 */ /* 0x000fe20000000800 */
[----:B---3--:R-:W-:Y:S09]  /*14930*/  FADD.FTZ R123, R84, R123 ;  /* 0x0000007b547b7221 */ /* 0x008ff20000010000 */
[----:B------:R-:W3:Y:S01]  /*14940*/  MUFU.EX2 R75, R75 ;  /* 0x0000004b004b7308 */ /* 0x000ee20000000800 */
[C---:B--2---:R-:W-:Y:S01]  /*14950*/  F2FP.PACK_AB R51, R77.reuse, R84 ;  /* 0x000000544d33723e */ /* 0x044fe200000000ff */
[----:B------:R-:W-:Y:S08]  /*14960*/  FADD.FTZ R123, R77, R123 ;  /* 0x0000007b4d7b7221 */ /* 0x000ff00000010000 */
[----:B------:R-:W-:Y:S01]  /*14970*/  MUFU.EX2 R80, R80 ;  /* 0x0000005000507308 */ /* 0x000fe20000000800 */
[C---:B------:R-:W-:Y:S08]  /*14980*/  HMMA.16816.F32 R8, R48.reuse, R56, R8 ;  /* 0x000000383008723c */ /* 0x040ff00000001808 */
[-C--:B------:R-:W-:Y:S01]  /*14990*/  HMMA.16816.F32 R12, R48, R58.reuse, R12 ;  /* 0x0000003a300c723c */ /* 0x080fe2000000180c */
[----:B------:R-:W2:Y:S07]  /*149a0*/  MUFU.EX2 R74, R74 ;  /* 0x0000004a004a7308 */ /* 0x000eae0000000800 */
[C---:B------:R-:W-:Y:S01]  /*149b0*/  HMMA.16816.F32 R16, R44.reuse, R58, R16 ;  /* 0x0000003a2c10723c */ /* 0x040fe20000001810 */
[----:B------:R-:W4:Y:S02]  /*149c0*/  LDSM.16.MT88.4 R56, [R191+0x5000] ;  /* 0x00500000bf38783b */ /* 0x000f240000004200 */
[----:B------:R-:W-:Y:S05]  /*149d0*/  MUFU.EX2 R72, R72 ;  /* 0x0000004800487308 */ /* 0x000fea0000000800 */
[-C--:B-1----:R-:W-:Y:S05]  /*149e0*/  HMMA.16816.F32 R20, R44, R60.reuse, R20 ;  /* 0x0000003c2c14723c */ /* 0x082fea0000001814 */
[----:B------:R-:W1:Y:S03]  /*149f0*/  MUFU.EX2 R71, R71 ;  /* 0x0000004700477308 */ /* 0x000e660000000800 */
[C---:B------:R-:W-:Y:S07]  /*14a00*/  HMMA.16816.F32 R24, R48.reuse, R60, R24 ;  /* 0x0000003c3018723c */ /* 0x040fee0000001818 */
[----:B------:R-:W4:Y:S01]  /*14a10*/  MUFU.EX2 R70, R70 ;  /* 0x0000004600467308 */ /* 0x000f220000000800 */
[-C--:B------:R-:W-:Y:S08]  /*14a20*/  HMMA.16816.F32 R28, R48, R62.reuse, R28 ;  /* 0x0000003e301c723c */ /* 0x080ff0000000181c */
[----:B------:R-:W-:Y:S01]  /*14a30*/  HMMA.16816.F32 R32, R44, R62, R32 ;  /* 0x0000003e2c20723c */ /* 0x000fe20000001820 */
[----:B------:R-:W5:Y:S01]  /*14a40*/  MUFU.EX2 R69, R69 ;  /* 0x0000004500457308 */ /* 0x000f620000000800 */
[----:B------:R-:W5:Y:S05]  /*14a50*/  LDSM.16.MT88.4 R60, [R192+0x5400] ;  /* 0x00540000c03c783b */ /* 0x000f6a0000004200 */
[----:B---3--:R-:W-:Y:S01]  /*14a60*/  F2FP.PACK_AB R44, R75, R82 ;  /* 0x000000524b2c723e */ /* 0x008fe200000000ff */
[----:B------:R-:W-:Y:S01]  /*14a70*/  FADD.FTZ R82, R82, R108 ;  /* 0x0000006c52527221 */ /* 0x000fe20000010000 */
[----:B--2---:R-:W-:Y:S02]  /*14a80*/  F2FP.PACK_AB R45, R74, R80 ;  /* 0x000000504a2d723e */ /* 0x004fe400000000ff */
[----:B------:R-:W-:Y:S01]  /*14a90*/  MUFU.EX2 R78, R78 ;  /* 0x0000004e004e7308 */ /* 0x000fe20000000800 */
[----:B-1----:R-:W-:Y:S01]  /*14aa0*/  F2FP.PACK_AB R46, R71, R72 ;  /* 0x00000048472e723e */ /* 0x002fe200000000ff */
[----:B------:R-:W-:Y:S02]  /*14ab0*/  FADD.FTZ R80, R80, R106 ;  /* 0x0000006a50507221 */ /* 0x000fe40000010000 */
[----:B------:R-:W-:Y:S02]  /*14ac0*/  FADD.FTZ R82, R75, R82 ;  /* 0x000000524b527221 */ /* 0x000fe40000010000 */
[----:B------:R-:W-:Y:S02]  /*14ad0*/  FADD.FTZ R80, R74, R80 ;  /* 0x000000504a507221 */ /* 0x000fe40000010000 */
[----:B------:R-:W-:Y:S02]  /*14ae0*/  FADD.FTZ R82, R72, R82 ;  /* 0x0000005248527221 */ /* 0x000fe40000010000 */
[----:B------:R-:W1:Y:S01]  /*14af0*/  MUFU.EX2 R68, R68 ;  /* 0x0000004400447308 */ /* 0x000e620000000800 */
[----:B----4-:R-:W-:Y:S02]  /*14b00*/  FADD.FTZ R80, R70, R80 ;  /* 0x0000005046507221 */ /* 0x010fe40000010000 */
[----:B------:R-:W-:Y:S01]  /*14b10*/  FADD.FTZ R82, R71, R82 ;  /* 0x0000005247527221 */ /* 0x000fe20000010000 */
[C---:B-----5:R-:W-:Y:S01]  /*14b20*/  F2FP.PACK_AB R47, R69.reuse, R70 ;  /* 0x00000046452f723e */ /* 0x060fe200000000ff */
[----:B------:R-:W-:Y:S05]  /*14b30*/  FADD.FTZ R80, R69, R80 ;  /* 0x0000005045507221 */ /* 0x000fea0000010000 */
[----:B------:R-:W-:Y:S01]  /*14b40*/  MUFU.EX2 R67, R67 ;  /* 0x0000004300437308 */ /* 0x000fe20000000800 */
[-C--:B------:R-:W-:Y:S09]  /*14b50*/  HMMA.16816.F32 R4, R44, R52.reuse, R4 ;  /* 0x000000342c04723c */ /* 0x080ff20000001804 */
[----:B------:R-:W2:Y:S03]  /*14b60*/  MUFU.EX2 R66, R66 ;  /* 0x0000004200427308 */ /* 0x000ea60000000800 */
[----:B-1----:R-:W-:Y:S07]  /*14b70*/  F2FP.PACK_AB R48, R68, R78 ;  /* 0x0000004e4430723e */ /* 0x002fee00000000ff */
[----:B------:R-:W1:Y:S10]  /*14b80*/  MUFU.EX2 R73, R73 ;  /* 0x0000004900497308 */ /* 0x000e740000000800 */
[----:B------:R-:W3:Y:S01]  /*14b90*/  MUFU.EX2 R65, R65 ;  /* 0x0000004100417308 */ /* 0x000ee20000000800 */
[----:B--2---:R-:W-:Y:S09]  /*14ba0*/  F2FP.PACK_AB R50, R66, R67 ;  /* 0x000000434232723e */ /* 0x004ff200000000ff */
        /* <DEDUP_REMOVED lines=9> */
[----:B------:R-:W-:Y:S08]  /*14c40*/  FADD.FTZ R123, R76, R123 ;  /* 0x0000007b4c7b7221 */ /* 0x000ff00000010000 */
[----:B------:R-:W1:Y:S01]  /*14c50*/  MUFU.EX2 R110, R110 ;  /* 0x0000006e006e7308 */ /* 0x000e620000000800 */
[C---:B------:R-:W-:Y:S01]  /*14c60*/  HMMA.16816.F32 R8, R48.reuse, R52, R8 ;  /* 0x000000343008723c */ /* 0x040fe20000001808 */
[----:B---3--:R-:W-:Y:S07]  /*14c70*/  FADD.FTZ R82, R89, R82 ;  /* 0x0000005259527221 */ /* 0x008fee0000010000 */
[-C--:B------:R-:W-:Y:S01]  /*14c80*/  HMMA.16816.F32 R12, R48, R54.reuse, R12 ;  /* 0x00000036300c723c */ /* 0x080fe2000000180c */
[----:B------:R-:W3:Y:S03]  /*14c90*/  MUFU.EX2 R119, R119 ;  /* 0x0000007700777308 */ /* 0x000ee60000000800 */
[----:B--2---:R-:W-:Y:S04]  /*14ca0*/  FADD.FTZ R82, R97, R82 ;  /* 0x0000005261527221 */ /* 0x004fe80000010000 */
[C---:B------:R-:W-:Y:S01]  /*14cb0*/  HMMA.16816.F32 R16, R44.reuse, R54, R16 ;  /* 0x000000362c10723c */ /* 0x040fe20000001810 */
[----:B------:R-:W2:Y:S02]  /*14cc0*/  LDSM.16.MT88.4 R52, [R191+0x5400] ;  /* 0x00540000bf34783b */ /* 0x000ea40000004200 */
[----:B------:R-:W4:Y:S01]  /*14cd0*/  MUFU.EX2 R125, R125 ;  /* 0x0000007d007d7308 */ /* 0x000f220000000800 */
[----:B-1----:R-:W-:Y:S04]  /*14ce0*/  FADD.FTZ R80, R110, R80 ;  /* 0x000000506e507221 */ /* 0x002fe80000010000 */
[-C--:B------:R-:W-:Y:S05]  /*14cf0*/  HMMA.16816.F32 R20, R44, R56.reuse, R20 ;  /* 0x000000382c14723c */ /* 0x080fea0000001814 */
[----:B------:R-:W1:Y:S03]  /*14d00*/  MUFU.EX2 R140, R140 ;  /* 0x0000008c008c7308 */ /* 0x000e660000000800 */
        /* <DEDUP_REMOVED lines=13> */
[----:B---3--:R-:W-:Y:S08]  /*14de0*/  FADD.FTZ R80, R141, R80 ;  /* 0x000000508d507221 */ /* 0x008ff00000010000 */
[----:B------:R-:W1:Y:S01]  /*14df0*/  MUFU.EX2 R144, R144 ;  /* 0x0000009000907308 */ /* 0x000e620000000800 */
[C---:B----4-:R-:W-:Y:S01]  /*14e00*/  F2FP.PACK_AB R47, R142.reuse, R141 ;  /* 0x0000008d8e2f723e */ /* 0x050fe200000000ff */
[----:B------:R-:W-:Y:S08]  /*14e10*/  FADD.FTZ R80, R142, R80 ;  /* 0x000000508e507221 */ /* 0x000ff00000010000 */
[----:B------:R-:W-:Y:S01]  /*14e20*/  MUFU.EX2 R145, R145 ;  /* 0x0000009100917308 */ /* 0x000fe20000000800 */
[-C--:B------:R-:W-:Y:S09]  /*14e30*/  HMMA.16816.F32 R4, R44, R60.reuse, R4 ;  /* 0x0000003c2c04723c */ /* 0x080ff20000001804 */
[----:B------:R-:W3:Y:S03]  /*14e40*/  MUFU.EX2 R146, R146 ;  /* 0x0000009200927308 */ /* 0x000ee60000000800 */
[----:B-1----:R-:W-:Y:S07]  /*14e50*/  F2FP.PACK_AB R48, R144, R143 ;  /* 0x0000008f9030723e */ /* 0x002fee00000000ff */
[----:B------:R-:W1:Y:S10]  /*14e60*/  MUFU.EX2 R147, R147 ;  /* 0x0000009300937308 */ /* 0x000e740000000800 */
[----:B------:R-:W4:Y:S01]  /*14e70*/  MUFU.EX2 R164, R164 ;  /* 0x000000a400a47308 */ /* 0x000f220000000800 */
[----:B---3--:R-:W-:Y:S09]  /*14e80*/  F2FP.PACK_AB R50, R146, R145 ;  /* 0x000000919232723e */ /* 0x008ff200000000ff */
[----:B------:R-:W3:Y:S01]  /*14e90*/  MUFU.EX2 R165, R165 ;  /* 0x000000a500a57308 */ /* 0x000ee20000000800 */
[----:B-1----:R-:W-:Y:S09]  /*14ea0*/  FADD.FTZ R123, R147, R123 ;  /* 0x0000007b937b7221 */ /* 0x002ff20000010000 */
[----:B------:R-:W1:Y:S01]  /*14eb0*/  MUFU.EX2 R166, R166 ;  /* 0x000000a600a67308 */ /* 0x000e620000000800 */
[C---:B----4-:R-:W-:Y:S01]  /*14ec0*/  F2FP.PACK_AB R49, R164.reuse, R147 ;  /* 0x00000093a431723e */ /* 0x050fe200000000ff */
[----:B------:R-:W-:Y:S02]  /*14ed0*/  FADD.FTZ R123, R164, R123 ;  /* 0x0000007ba47b7221 */ /* 0x000fe40000010000 */
[----:B------:R-:W-:Y:S06]  /*14ee0*/  IMAD.MOV.U32 R164, RZ, RZ, R0 ;  /* 0x000000ffffa47224 */ /* 0x000fec00078e0000 */
[----:B------:R-:W4:Y:S01]  /*14ef0*/  MUFU.EX2 R167, R167 ;  /* 0x000000a700a77308 */ /* 0x000f220000000800 */
[----:B---3--:R-:W-:Y:S09]  /*14f00*/  FADD.FTZ R123, R165, R123 ;  /* 0x0000007ba57b7221 */ /* 0x008ff20000010000 */
[----:B------:R-:W3:Y:S01]  /*14f10*/  MUFU.EX2 R240, R240 ;  /* 0x000000f000f07308 */ /* 0x000ee20000000800 */
[C---:B-1----:R-:W-:Y:S01]  /*14f20*/  F2FP.PACK_AB R51, R166.reuse, R165 ;  /* 0x000000a5a633723e */ /* 0x042fe200000000ff */
[----:B------:R-:W-:Y:S02]  /*14f30*/  FADD.FTZ R123, R166, R123 ;  /* 0x0000007ba67b7221 */ /* 0x000fe40000010000 */
[----:B------:R-:W-:Y:S02]  /*14f40*/  IMAD.MOV.U32 R166, RZ, RZ, R3 ;  /* 0x000000ffffa67224 */ /* 0x000fe400078e0003 */
[----:B------:R-:W-:Y:S04]  /*14f50*/  IMAD.MOV.U32 R165, RZ, RZ, R2 ;  /* 0x000000ffffa57224 */ /* 0x000fe800078e0002 */
[----:B------:R-:W1:Y:S01]  /*14f60*/  MUFU.EX2 R242, R242 ;  /* 0x000000f200f27308 */ /* 0x000e620000000800 */
[C---:B------:R-:W-:Y:S01]  /*14f70*/  HMMA.16816.F32 R8, R48.reuse, R60, R8 ;  /* 0x0000003c3008723c */ /* 0x040fe20000001808 */
[----:B----4-:R-:W-:Y:S06]  /*14f80*/  FADD.FTZ R82, R167, R82 ;  /* 0x00000052a7527221 */ /* 0x010fec0000010000 */
[--C-:B------:R-:W-:Y:S01]  /*14f90*/  FFMA.FTZ R60, R227, c[0x0][0x23c], -R221.reuse ;  /* 0x00008f00e33c7a23 */ /* 0x100fe200000108dd */
[-C--:B------:R-:W-:Y:S01]  /*14fa0*/  HMMA.16816.F32 R12, R48, R62.reuse, R12 ;  /* 0x0000003e300c723c */ /* 0x080fe2000000180c */
[----:B------:R-:W4:Y:S03]  /*14fb0*/  MUFU.EX2 R244, R244 ;  /* 0x000000f400f47308 */ /* 0x000f260000000800 */
[----:B------:R-:W-:Y:S01]  /*14fc0*/  FFMA.FTZ R221, R226, c[0x0][0x23c], -R221 ;  /* 0x00008f00e2dd7a23 */ /* 0x000fe200000108dd */
[C---:B---3--:R-:W-:Y:S01]  /*14fd0*/  F2FP.PACK_AB R40, R240.reuse, R167 ;  /* 0x000000a7f028723e */ /* 0x048fe200000000ff */
[----:B------:R-:W-:Y:S02]  /*14fe0*/  FADD.FTZ R82, R240, R82 ;  /* 0x00000052f0527221 */ /* 0x000fe40000010000 */
[C---:B------:R-:W-:Y:S01]  /*14ff0*/  HMMA.16816.F32 R16, R44.reuse, R62, R16 ;  /* 0x0000003e2c10723c */ /* 0x040fe20000001810 */
[----:B------:R-:W-:Y:S02]  /*15000*/  IMAD.MOV.U32 R167, RZ, RZ, R36 ;  /* 0x000000ffffa77224 */ /* 0x000fe400078e0024 */
[----:B------:R-:W3:Y:S01]  /*15010*/  MUFU.EX2 R245, R245 ;  /* 0x000000f500f57308 */ /* 0x000ee20000000800 */
[----:B-1----:R-:W-:Y:S04]  /*15020*/  FADD.FTZ R80, R242, R80 ;  /* 0x00000050f2507221 */ /* 0x002fe80000010000 */
[-C--:B--2---:R-:W-:Y:S05]  /*15030*/  HMMA.16816.F32 R20, R44, R52.reuse, R20 ;  /* 0x000000342c14723c */ /* 0x084fea0000001814 */
[----:B------:R-:W1:Y:S03]  /*15040*/  MUFU.EX2 R249, R249 ;  /* 0x000000f900f97308 */ /* 0x000e660000000800 */
[C---:B------:R-:W-:Y:S01]  /*15050*/  HMMA.16816.F32 R24, R48.reuse, R52, R24 ;  /* 0x000000343018723c */ /* 0x040fe20000001818 */
[C---:B----4-:R-:W-:Y:S03]  /*15060*/  F2FP.PACK_AB R41, R244.reuse, R242 ;  /* 0x000000f2f429723e */ /* 0x050fe600000000ff */
[----:B------:R-:W-:Y:S03]  /*15070*/  FADD.FTZ R80, R244, R80 ;  /* 0x00000050f4507221 */ /* 0x000fe60000010000 */
[----:B------:R-:W2:Y:S01]  /*15080*/  MUFU.EX2 R250, R250 ;  /* 0x000000fa00fa7308 */ /* 0x000ea20000000800 */
[-C--:B------:R-:W-:Y:S01]  /*15090*/  HMMA.16816.F32 R28, R48, R54.reuse, R28 ;  /* 0x00000036301c723c */ /* 0x080fe2000000181c */
[----:B------:R-:W4:Y:S03]  /*150a0*/  LDSM.16.MT88.4 R48, [R191+0x5800] ;  /* 0x00580000bf30783b */ /* 0x000f260000004200 */
[----:B------:R-:W-:Y:S02]  /*150b0*/  FADD.FTZ R52, R126, R179 ;  /* 0x000000b37e347221 */ /* 0x000fe40000010000 */
[----:B---3--:R-:W-:Y:S02]  /*150c0*/  FADD.FTZ R82, R245, R82 ;  /* 0x00000052f5527221 */ /* 0x008fe40000010000 */
[----:B------:R-:W-:Y:S01]  /*150d0*/  FADD.FTZ R52, R43, R52 ;  /* 0x000000342b347221 */ /* 0x000fe20000010000 */
[----:B------:R-:W3:Y:S01]  /*150e0*/  MUFU.EX2 R251, R251 ;  /* 0x000000fb00fb7308 */ /* 0x000ee20000000800 */
[----:B------:R-:W-:Y:S02]  /*150f0*/  HMMA.16816.F32 R32, R44, R54, R32 ;  /* 0x000000362c20723c */ /* 0x000fe40000001820 */
[----:B------:R-:W-:Y:S01]  /*15100*/  FADD.FTZ R52, R118, R52 ;  /* 0x0000003476347221 */ /* 0x000fe20000010000 */
[C---:B-1----:R-:W-:Y:S01]  /*15110*/  F2FP.PACK_AB R42, R249.reuse, R245 ;  /* 0x000000f5f92a723e */ /* 0x042fe200000000ff */
[----:B------:R-:W-:Y:S02]  /*15120*/  FADD.FTZ R82, R249, R82 ;  /* 0x00000052f9527221 */ /* 0x000fe40000010000 */
[----:B------:R-:W-:Y:S03]  /*15130*/  FADD.FTZ R52, R114, R52 ;  /* 0x0000003472347221 */ /* 0x000fe60000010000 */
[----:B------:R-:W-:Y:S03]  /*15140*/  MUFU.EX2 R248, R248 ;  /* 0x000000f800f87308 */ /* 0x000fe60000000800 */
[----:B------:R-:W-:Y:S02]  /*15150*/  FADD.FTZ R52, R113, R52 ;  /* 0x0000003471347221 */ /* 0x000fe40000010000 */
[----:B--2---:R-:W-:Y:S02]  /*15160*/  FADD.FTZ R80, R250, R80 ;  /* 0x00000050fa507221 */ /* 0x004fe40000010000 */
[----:B------:R-:W-:Y:S03]  /*15170*/  FADD.FTZ R52, R105, R52 ;  /* 0x0000003469347221 */ /* 0x000fe60000010000 */
[----:B------:R-:W1:Y:S01]  /*15180*/  MUFU.EX2 R247, R247 ;  /* 0x000000f700f77308 */ /* 0x000e620000000800 */
[----:B------:R-:W-:Y:S01]  /*15190*/  FADD.FTZ R104, R104, R52 ;  /* 0x0000003468687221 */ /* 0x000fe20000010000 */
[----:B---3--:R-:W-:Y:S03]  /*151a0*/  F2FP.PACK_AB R43, R251, R250 ;  /* 0x000000fafb2b723e */ /* 0x008fe600000000ff */
[----:B------:R-:W-:Y:S02]  /*151b0*/  FADD.FTZ R104, R99, R104 ;  /* 0x0000006863687221 */ /* 0x000fe40000010000 */
[----:B------:R-:W-:Y:S02]  /*151c0*/  FADD.FTZ R80, R251, R80 ;  /* 0x00000050fb507221 */ /* 0x000fe40000010000 */
[----:B------:R-:W-:Y:S01]  /*151d0*/  FADD.FTZ R104, R92, R104 ;  /* 0x000000685c687221 */ /* 0x000fe20000010000 */
[----:B------:R-:W-:Y:S01]  /*151e0*/  MUFU.EX2 R246, R246 ;  /* 0x000000f600f67308 */ /* 0x000fe20000000800 */
[-C--:B-----5:R-:W-:Y:S02]  /*151f0*/  HMMA.16816.F32 R4, R40, R56.reuse, R4 ;  /* 0x000000382804723c */ /* 0x0a0fe40000001804 */
[----:B------:R-:W-:Y:S04]  /*15200*/  FADD.FTZ R104, R87, R104 ;  /* 0x0000006857687221 */ /* 0x000fe80000010000 */
[----:B------:R-:W-:Y:S03]  /*15210*/  FADD.FTZ R104, R86, R104 ;  /* 0x0000006856687221 */ /* 0x000fe60000010000 */
[----:B------:R-:W2:Y:S03]  /*15220*/  MUFU.EX2 R243, R243 ;  /* 0x000000f300f37308 */ /* 0x000ea60000000800 */
[----:B------:R-:W-:Y:S01]  /*15230*/  FADD.FTZ R104, R79, R104 ;  /* 0x000000684f687221 */ /* 0x000fe20000010000 */
[----:B-1----:R-:W-:Y:S03]  /*15240*/  F2FP.PACK_AB R44, R247, R248 ;  /* 0x000000f8f72c723e */ /* 0x002fe600000000ff */
[----:B------:R-:W-:Y:S03]  /*15250*/  FADD.FTZ R78, R78, R104 ;  /* 0x000000684e4e7221 */ /* 0x000fe60000010000 */
[----:B------:R-:W1:Y:S01]  /*15260*/  MUFU.EX2 R241, R241 ;  /* 0x000000f100f17308 */ /* 0x000e620000000800 */
[----:B------:R-:W-:Y:S04]  /*15270*/  FADD.FTZ R78, R68, R78 ;  /* 0x0000004e444e7221 */ /* 0x000fe80000010000 */
[----:B------:R-:W-:Y:S04]  /*15280*/  FADD.FTZ R78, R67, R78 ;  /* 0x0000004e434e7221 */ /* 0x000fe80000010000 */
[----:B------:R-:W-:Y:S01]  /*15290*/  FADD.FTZ R78, R66, R78 ;  /* 0x0000004e424e7221 */ /* 0x000fe20000010000 */
[----:B------:R-:W3:Y:S03]  /*152a0*/  MUFU.EX2 R239, R239 ;  /* 0x000000ef00ef7308 */ /* 0x000ee60000000800 */
[----:B------:R-:W-:Y:S01]  /*152b0*/  FADD.FTZ R78, R143, R78 ;  /* 0x0000004e8f4e7221 */ /* 0x000fe20000010000 */
[----:B--2---:R-:W-:Y:S03]  /*152c0*/  F2FP.PACK_AB R46, R243, R246 ;  /* 0x000000f6f32e723e */ /* 0x004fe600000000ff */
[----:B------:R-:W-:Y:S03]  /*152d0*/  FADD.FTZ R78, R144, R78 ;  /* 0x0000004e904e7221 */ /* 0x000fe60000010000 */
[----:B------:R-:W2:Y:S01]  /*152e0*/  MUFU.EX2 R238, R238 ;  /* 0x000000ee00ee7308 */ /* 0x000ea20000000800 */
[----:B------:R-:W-:Y:S02]  /*152f0*/  FADD.FTZ R78, R145, R78 ;  /* 0x0000004e914e7221 */ /* 0x000fe40000010000 */
[----:B-1----:R-:W-:Y:S02]  /*15300*/  FADD.FTZ R123, R241, R123 ;  /* 0x0000007bf17b7221 */ /* 0x002fe40000010000 */
[----:B------:R-:W-:Y:S05]  /*15310*/  FADD.FTZ R78, R146, R78 ;  /* 0x0000004e924e7221 */ /* 0x000fea0000010000 */
[----:B------:R-:W1:Y:S01]  /*15320*/  MUFU.EX2 R237, R237 ;  /* 0x000000ed00ed7308 */ /* 0x000e620000000800 */
[----:B------:R-:W-:Y:S01]  /*15330*/  FADD.FTZ R78, R248, R78 ;  /* 0x0000004ef84e7221 */ /* 0x000fe20000010000 */
[----:B---3--:R-:W-:Y:S03]  /*15340*/  F2FP.PACK_AB R45, R239, R241 ;  /* 0x000000f1ef2d723e */ /* 0x008fe600000000ff */
[----:B------:R-:W-:Y:S02]  /*15350*/  FADD.FTZ R78, R247, R78 ;  /* 0x0000004ef74e7221 */ /* 0x000fe40000010000 */
[----:B------:R-:W-:Y:S02]  /*15360*/  FADD.FTZ R123, R239, R123 ;  /* 0x0000007bef7b7221 */ /* 0x000fe40000010000 */
[----:B------:R-:W-:Y:S01]  /*15370*/  FADD.FTZ R78, R246, R78 ;  /* 0x0000004ef64e7221 */ /* 0x000fe20000010000 */
[----:B------:R-:W3:Y:S03]  /*15380*/  MUFU.EX2 R236, R236 ;  /* 0x000000ec00ec7308 */ /* 0x000ee60000000800 */
[----:B------:R-:W-:Y:S02]  /*15390*/  FADD.FTZ R78, R243, R78 ;  /* 0x0000004ef34e7221 */ /* 0x000fe40000010000 */
[----:B--2---:R-:W-:Y:S05]  /*153a0*/  FADD.FTZ R123, R238, R123 ;  /* 0x0000007bee7b7221 */ /* 0x004fea0000010000 */
        /* <DEDUP_REMOVED lines=8> */
[C---:B--2---:R-:W-:Y:S01]  /*15430*/  F2FP.PACK_AB R132, R235.reuse, R236 ;  /* 0x000000eceb84723e */ /* 0x044fe200000000ff */
[----:B------:R-:W-:Y:S03]  /*15440*/  FADD.FTZ R82, R235, R82 ;  /* 0x00000052eb527221 */ /* 0x000fe60000010000 */
[C---:B------:R-:W-:Y:S03]  /*15450*/  HMMA.16816.F32 R16, R40.reuse, R58, R16 ;  /* 0x0000003a2810723c */ /* 0x040fe60000001810 */
[----:B------:R-:W2:Y:S01]  /*15460*/  MUFU.EX2 R232, R232 ;  /* 0x000000e800e87308 */ /* 0x000ea20000000800 */
[----:B-1----:R-:W-:Y:S04]  /*15470*/  FADD.FTZ R80, R234, R80 ;  /* 0x00000050ea507221 */ /* 0x002fe80000010000 */
[-C--:B----4-:R-:W-:Y:S05]  /*15480*/  HMMA.16816.F32 R20, R40, R48.reuse, R20 ;  /* 0x000000302814723c */ /* 0x090fea0000001814 */
[----:B------:R-:W1:Y:S03]  /*15490*/  MUFU.EX2 R230, R230 ;  /* 0x000000e600e67308 */ /* 0x000e660000000800 */
[C---:B------:R-:W-:Y:S01]  /*154a0*/  HMMA.16816.F32 R24, R44.reuse, R48, R24 ;  /* 0x000000302c18723c */ /* 0x040fe20000001818 */
[C---:B---3--:R-:W-:Y:S03]  /*154b0*/  F2FP.PACK_AB R133, R233.reuse, R234 ;  /* 0x000000eae985723e */ /* 0x048fe600000000ff */
[----:B------:R-:W-:Y:S03]  /*154c0*/  FADD.FTZ R80, R233, R80 ;  /* 0x00000050e9507221 */ /* 0x000fe60000010000 */
[----:B------:R-:W3:Y:S01]  /*154d0*/  MUFU.EX2 R60, R60 ;  /* 0x0000003c003c7308 */ /* 0x000ee20000000800 */
[-C--:B------:R-:W-:Y:S01]  /*154e0*/  HMMA.16816.F32 R28, R44, R50.reuse, R28 ;  /* 0x000000322c1c723c */ /* 0x080fe2000000181c */
[----:B--2---:R-:W-:Y:S07]  /*154f0*/  FADD.FTZ R82, R232, R82 ;  /* 0x00000052e8527221 */ /* 0x004fee0000010000 */
[----:B------:R-:W-:Y:S01]  /*15500*/  HMMA.16816.F32 R32, R40, R50, R32 ;  /* 0x000000322820723c */ /* 0x000fe20000001820 */
[----:B------:R-:W2:Y:S01]  /*15510*/  MUFU.EX2 R221, R221 ;  /* 0x000000dd00dd7308 */ /* 0x000ea20000000800 */
[----:B------:R-:W4:Y:S02]  /*15520*/  LDSM.16.MT88.4 R40, [R191+0x5c00] ;  /* 0x005c0000bf28783b */ /* 0x000f240000004200 */
        /* <DEDUP_REMOVED lines=8> */
[-C--:B------:R-:W-:Y:S01]  /*155b0*/  HMMA.16816.F32 R160, R132, R148.reuse, R4 ;  /* 0x0000009484a0723c */ /* 0x080fe20000001804 */
[----:B-1----:R-:W-:Y:S08]  /*155c0*/  FADD.FTZ R78, R37, R78 ;  /* 0x0000004e254e7221 */ /* 0x002ff00000010000 */
[----:B------:R-:W1:Y:S03]  /*155d0*/  MUFU.EX2 R229, R229 ;  /* 0x000000e500e57308 */ /* 0x000e660000000800 */
        /* <DEDUP_REMOVED lines=8> */
[----:B---3--:R-:W-:Y:S09]  /*15660*/  FADD.FTZ R123, R183, R123 ;  /* 0x0000007bb77b7221 */ /* 0x008ff20000010000 */
[----:B------:R-:W3:Y:S01]  /*15670*/  MUFU.EX2 R228, R228 ;  /* 0x000000e400e47308 */ /* 0x000ee20000000800 */
[C---:B--2---:R-:W-:Y:S01]  /*15680*/  F2FP.PACK_AB R137, R182.reuse, R183 ;  /* 0x000000b7b689723e */ /* 0x044fe200000000ff */
[----:B------:R-:W-:Y:S04]  /*15690*/  FADD.FTZ R123, R182, R123 ;  /* 0x0000007bb67b7221 */ /* 0x000fe80000010000 */
[----:B-1----:R-:W-:Y:S01]  /*156a0*/  FADD.FTZ R123, R181, R123 ;  /* 0x0000007bb57b7221 */ /* 0x002fe20000010000 */
[C---:B---3--:R-:W-:Y:S03]  /*156b0*/  F2FP.PACK_AB R139, R228.reuse, R181 ;  /* 0x000000b5e48b723e */ /* 0x048fe600000000ff */
        /* <DEDUP_REMOVED lines=9> */
.L_x_969:
        /* <DEDUP_REMOVED lines=192> */
[----:B------:R-:W1:Y:S01]  /*16350*/  LDS.128 R196, [R198+0x1800] ;  /* 0x00180000c6c47984 */ /* 0x000e620000000c00 */
[----:B------:R-:W-:Y:S05]  /*16360*/  @P0 BRA `(.L_x_974) ;  /* 0x000002c000000947 */ /* 0x000fea0003800000 */
[----:B------:R-:W5:Y:S01]  /*16370*/  S2R R2, SR_TID.X ;  /* 0x0000000000027919 */ /* 0x000f620000002100 */
[----:B------:R-:W-:-:S04]  /*16380*/  SHF.R.S32.HI R3, RZ, 0x1f, R9 ;  /* 0x0000001fff037819 */ /* 0x000fc80000011409 */
[----:B------:R-:W-:-:S04]  /*16390*/  LEA.HI R3, R3, R9, RZ, 0x2 ;  /* 0x0000000903037211 */ /* 0x000fc800078f10ff */
[----:B------:R-:W-:Y:S02]  /*163a0*/  LOP3.LUT R3, R3, 0xffffffc, RZ, 0xc0, !PT ;  /* 0x0ffffffc03037812 */ /* 0x000fe400078ec0ff */
[----:B-----5:R-:W-:-:S04]  /*163b0*/  SHF.R.S32.HI R0, RZ, 0x1f, R2 ;  /* 0x0000001fff007819 */ /* 0x020fc80000011402 */
[----:B------:R-:W-:-:S04]  /*163c0*/  LEA.HI R0, R0, R2, RZ, 0x5 ;  /* 0x0000000200007211 */ /* 0x000fc800078f28ff */
[----:B------:R-:W-:-:S05]  /*163d0*/  LOP3.LUT R0, R0, 0xffffffe0, RZ, 0xc0, !PT ;  /* 0xffffffe000007812 */ /* 0x000fca00078ec0ff */
[----:B------:R-:W-:-:S05]  /*163e0*/  IMAD.IADD R0, R2, 0x1, -R0 ;  /* 0x0000000102007824 */ /* 0x000fca00078e0a00 */
[----:B------:R-:W-:-:S04]  /*163f0*/  SHF.R.S32.HI R2, RZ, 0x1f, R0 ;  /* 0x0000001fff027819 */ /* 0x000fc80000011400 */
[----:B------:R-:W-:Y:S01]  /*16400*/  LEA.HI R2, R2, R0, RZ, 0x2 ;  /* 0x0000000002027211 */ /* 0x000fe200078f10ff */
[----:B------:R-:W-:-:S03]  /*16410*/  IMAD.IADD R0, R9, 0x1, -R3 ;  /* 0x0000000109007824 */ /* 0x000fc600078e0a03 */
[----:B------:R-:W-:-:S05]  /*16420*/  SHF.R.S32.HI R2, RZ, 0x2, R2 ;  /* 0x00000002ff027819 */ /* 0x000fca0000011402 */
        /* <DEDUP_REMOVED lines=32> */
.L_x_974:
[----:B------:R-:W-:Y:S05]  /*16630*/  BSYNC B0 ;  /* 0x0000000000007941 */ /* 0x000fea0003800000 */
.L_x_973:
        /* <DEDUP_REMOVED lines=33> */
.L_x_976:
[----:B------:R-:W-:Y:S05]  /*16850*/  BSYNC B0 ;  /* 0x0000000000007941 */ /* 0x000fea0003800000 */
.L_x_975:
        /* <DEDUP_REMOVED lines=15> */
.L_x_978:
[----:B------:R-:W-:Y:S05]  /*16950*/  BSYNC B0 ;  /* 0x0000000000007941 */ /* 0x000fea0003800000 */
.L_x_977:
        /* <DEDUP_REMOVED lines=15> */
.L_x_980:
[----:B------:R-:W-:Y:S05]  /*16a50*/  BSYNC B0 ;  /* 0x0000000000007941 */ /* 0x000fea0003800000 */
.L_x_979:
        /* <DEDUP_REMOVED lines=15> */
.L_x_981:
        /* <DEDUP_REMOVED lines=11> */
.L_x_1146:


//--------------------- .text._ZN5flash16flash_fwd_kernelI23Flash_fwd_kernel_traitsILi32ELi128ELi128ELi4ELb0ELb0EN7cutlass6half_tE19Flash_kernel_traitsILi32ELi128ELi128ELi4ES3_EELb1ELb0ELb1ELb1ELb0ELb0ELb0ELb1EEEvNS_16Flash_fwd_paramsE --------------------------
	.section	.text._ZN5flash16flash_fwd_kernelI23Flash_fwd_kernel_traitsILi32ELi128ELi128ELi4ELb0ELb0EN7cutlass6half_tE19Flash_kernel_traitsILi32ELi128ELi128ELi4ES3_EELb1ELb0ELb1ELb1ELb0ELb0ELb0ELb1EEEvNS_16Flash_fwd_paramsE,"ax",@progbits
	.sectioninfo	@"SHI_REGISTERS=255"
	.align	128
        .global         _ZN5flash16flash_fwd_kernelI23Flash_fwd_kernel_traitsILi32ELi128ELi128ELi4ELb0ELb0EN7cutlass6half_tE19Flash_kernel_traitsILi32ELi128ELi128ELi4ES3_EELb1ELb0ELb1ELb1ELb0ELb0ELb0ELb1EEEvNS_16Flash_fwd_paramsE
        .type           _ZN5flash16flash_fwd_kernelI23Flash_fwd_kernel_traitsILi32ELi128ELi128ELi4ELb0ELb0EN7cutlass6half_tE19Flash_kernel_traitsILi32ELi128ELi128ELi4ES3_EELb1ELb0ELb1ELb1ELb0ELb0ELb0ELb1EEEvNS_16Flash_fwd_paramsE,@function
        .size           _ZN5flash16flash_fwd_kernelI23Flash_fwd_kernel_traitsILi32ELi128ELi128ELi4ELb0ELb0EN7cutlass6half_tE19Flash_kernel_traitsILi32ELi128ELi128ELi4ES3_EELb1ELb0ELb1ELb1ELb0ELb0ELb0ELb1EEEvNS_16Flash_fwd_paramsE,(.L_x_1123 - _ZN5flash16flash_fwd_kernelI23Flash_fwd_kernel_traitsILi32ELi128ELi128ELi4ELb0ELb0EN7cutlass6half_tE19Flash_kernel_traitsILi32ELi128ELi128ELi4ES3_EELb1ELb0ELb1ELb1ELb0ELb0ELb0ELb1EEEvNS_16Flash_fwd_paramsE)
        .other          _ZN5flash16flash_fwd_kernelI23Flash_fwd_kernel_traitsILi32ELi128ELi128ELi4ELb0ELb0EN7cutlass6half_tE19Flash_kernel_traitsILi32ELi128ELi128ELi4ES3_EELb1ELb0ELb1ELb1ELb0ELb0ELb0ELb1EEEvNS_16Flash_fwd_paramsE,@"STO_CUDA_ENTRY STV_DEFAULT"
_ZN5flash16flash_fwd_kernelI23Flash_fwd_kernel_traitsILi32ELi128ELi128ELi4ELb0ELb0EN7cutlass6half_tE19Flash_kernel_traitsILi32ELi128ELi128ELi4ES3_EELb1ELb0ELb1ELb1ELb0ELb0ELb0ELb1EEEvNS_16Flash_fwd_paramsE:
.text._ZN5flash16flash_fwd_kernelI23Flash_fwd_kernel_traitsILi32ELi128ELi128ELi4ELb0ELb0EN7cutlass6half_tE19Flash_kernel_traitsILi32ELi128ELi128ELi4ES3_EELb1ELb0ELb1ELb1ELb0ELb0ELb0ELb1EEEvNS_16Flash_fwd_paramsE:
[----:B------:R-:W-:Y:S02]  /*0000*/  MOV R1, c[0x0][0x28] ;  /* 0x00000a0000017a02 */ /* 0x000fe40000000f00 */
[----:B------:R-:W-:Y:S01]  /*0010*/  ULDC.64 UR4, c[0x0][0x40] ;  /* 0x0000100000047ab9 */ /* 0x000fe20000000a00 */
[----:B------:R-:W-:Y:S01]  /*0020*/  BSSY B2, `(.L_x_982) ;  /* 0x0000005000027945 */ /* 0x000fe20003800000 */
[----:B------:R-:W-:Y:S01]  /*0030*/  UIADD3 UR4, UP0, UR4, 0x160, URZ ;  /* 0x0000016004047890 */ /* 0x000fe2000ff1e03f */
[----:B------:R-:W-:-:S03]  /*0040*/  IADD3 R1, R1, -0x480, RZ ;  /* 0xfffffb8001017810 */ /* 0x000fc60007ffe0ff */
[----:B------:R-:W-:-:S07]  /*0050*/  UIADD3.X UR5, URZ, UR5, URZ, UP0, !UPT ;  /* 0x000000053f057290 */ /* 0x000fce00087fe43f */
[----:B------:R-:W-:Y:S05]  /*0060*/  CALL.REL.NOINC `($_ZN5flash16flash_fwd_kernelI23Flash_fwd_kernel_traitsILi32ELi128ELi128ELi4ELb0ELb0EN7cutlass6half_tE19Flash_kernel_traitsILi32ELi128ELi128ELi4ES3_EELb1ELb0ELb1ELb1ELb0ELb0ELb0ELb1EEEvNS_16Flash_fwd_paramsE$_ZN5flash22compute_attn_1rowblockI23Flash_fwd_kernel_traitsILi32ELi128ELi128ELi4ELb0ELb0EN7cutlass6half_tE19Flash_kernel_traitsILi32ELi128ELi128ELi4ES3_EELb1ELb0ELb1ELb1ELb0ELb0ELb0ELb1ENS_16Flash_fwd_paramsEEEvRKT8_iii) ;  /* 0x0000002000007944 */ /* 0x000fea0003c00000 */
[----:B------:R-:W-:Y:S05]  /*0070*/  BSYNC B2 ;  /* 0x0000000000027941 */ /* 0x000fea0003800000 */
.L_x_982:
[----:B------:R-:W-:Y:S05]  /*0080*/  EXIT ;  /* 0x000000000000794d */ /* 0x000fea0003800000 */
        .type           $_ZN5flash16flash_fwd_kernelI23Flash_fwd_kernel_traitsILi32ELi128ELi128ELi4ELb0ELb0EN7cutlass6half_tE19Flash_kernel_traitsILi32ELi128ELi128ELi4ES3_EELb1ELb0ELb1ELb1ELb0ELb0ELb0ELb1EEEvNS_16Flash_fwd_paramsE$_ZN5flash22compute_attn_1rowblockI23Flash_fwd_kernel_traitsILi32ELi128ELi128ELi4ELb0ELb0EN7cutlass6half_tE19Flash_kernel_traitsILi32ELi128ELi128ELi4ES3_EELb1ELb0ELb1ELb1ELb0ELb0ELb0ELb1ENS_16Flash_fwd_paramsEEEvRKT8_iii,@function
        .size           $_ZN5flash16flash_fwd_kernelI23Flash_fwd_kernel_traitsILi32ELi128ELi128ELi4ELb0ELb0EN7cutlass6half_tE19Flash_kernel_traitsILi32ELi128ELi128ELi4ES3_EELb1ELb0ELb1ELb1ELb0ELb0ELb0ELb1EEEvNS_16Flash_fwd_paramsE$_ZN5flash22compute_attn_1rowblockI23Flash_fwd_kernel_traitsILi32ELi128ELi128ELi4ELb0ELb0EN7cutlass6half_tE19Flash_kernel_traitsILi32ELi128ELi128ELi4ES3_EELb1ELb0ELb1ELb1ELb0ELb0ELb0ELb1ENS_16Flash_fwd_paramsEEEvRKT8_iii,($__internal_1_$__cuda_sm70_shflsync_bfly_p - $_ZN5flash16flash_fwd_kernelI23Flash_fwd_kernel_traitsILi32ELi128ELi128ELi4ELb0ELb0EN7cutlass6half_tE19Flash_kernel_traitsILi32ELi128ELi128ELi4ES3_EELb1ELb0ELb1ELb1ELb0ELb0ELb0ELb1EEEvNS_16Flash_fwd_paramsE$_ZN5flash22compute_attn_1rowblockI23Flash_fwd_kernel_traitsILi32ELi128ELi128ELi4ELb0ELb0EN7cutlass6half_tE19Flash_kernel_traitsILi32ELi128ELi128ELi4ES3_EELb1ELb0ELb1ELb1ELb0ELb0ELb0ELb1ENS_16Flash_fwd_paramsEEEvRKT8_iii)
$_ZN5flash16flash_fwd_kernelI23Flash_fwd_kernel_traitsILi32ELi128ELi128ELi4ELb0ELb0EN7cutlass6half_tE19Flash_kernel_traitsILi32ELi128ELi128ELi4ES3_EELb1ELb0ELb1ELb1ELb0ELb0ELb0ELb1EEEvNS_16Flash_fwd_paramsE$_ZN5flash22compute_attn_1rowblockI23Flash_fwd_kernel_traitsILi32ELi128ELi128ELi4ELb0ELb0EN7cutlass6half_tE19Flash_kernel_traitsILi32ELi128ELi128ELi4ES3_EELb1ELb0ELb1ELb1ELb0ELb0ELb0ELb1ENS_16Flash_fwd_paramsEEEvRKT8_iii:
        /* <DEDUP_REMOVED lines=58> */
.L_x_984:
[----:B------:R-:W-:Y:S05]  /*0430*/  BSYNC B0 ;  /* 0x0000000000007941 */ /* 0x000fea0003800000 */
.L_x_983:
        /* <DEDUP_REMOVED lines=19> */
.L_x_986:
[----:B------:R3:W5:Y:S02]  /*0570*/  LD.E R6, [R134.64+0xb8] ;  /* 0x0000b80486067980 */ /* 0x000764000c101900 */
.L_x_987:
[----:B------:R-:W-:Y:S05]  /*0580*/  BSYNC B0 ;  /* 0x0000000000007941 */ /* 0x000fea0003800000 */
.L_x_985:
        /* <DEDUP_REMOVED lines=9> */
.L_x_989:
[----:B------:R-:W4:Y:S01]  /*0620*/  LD.E.64 R2, [R134.64+0x108] ;  /* 0x0001080486027980 */ /* 0x000f22000c101b00 */
[----:B------:R-:W-:Y:S01]  /*0630*/  BSSY B0, `(.L_x_991) ;  /* 0x0000006000007945 */ /* 0x000fe20003800000 */
[----:B------:R-:W-:Y:S01]  /*0640*/  IMAD.MOV.U32 R0, RZ, RZ, RZ ;  /* 0x000000ffff007224 */ /* 0x000fe200078e00ff */
[----:B----4-:R-:W-:-:S04]  /*0650*/  ISETP.NE.U32.AND P0, PT, R2, RZ, PT ;  /* 0x000000ff0200720c */ /* 0x010fc80003f05070 */
[----:B------:R-:W-:-:S13]  /*0660*/  ISETP.NE.AND.EX P0, PT, R3, RZ, PT, P0 ;  /* 0x000000ff0300720c */ /* 0x000fda0003f05300 */
[----:B------:R-:W-:Y:S05]  /*0670*/  @!P0 BRA `(.L_x_992) ;  /* 0x0000001000008947 */ /* 0x000fea0003800000 */
[----:B------:R4:W5:Y:S02]  /*0680*/  LD.E R0, [R134.64+0xbc] ;  /* 0x0000bc0486007980 */ /* 0x000964000c101900 */
.L_x_992:
[----:B------:R-:W-:Y:S05]  /*0690*/  BSYNC B0 ;  /* 0x0000000000007941 */ /* 0x000fea0003800000 */
.L_x_991:
[----:B-----5:R-:W-:Y:S02]  /*06a0*/  IADD3 R68, R0, R6, -R14 ;  /* 0x0000000600447210 */ /* 0x020fe40007ffe80e */
.L_x_990:
[----:B------:R-:W-:Y:S05]  /*06b0*/  BSYNC B1 ;  /* 0x0000000000017941 */ /* 0x000fea0003800000 */
.L_x_988:
[----:B------:R-:W5:Y:S01]  /*06c0*/  S2R R37, SR_CTAID.X ;  /* 0x0000000000257919 */ /* 0x000f620000002500 */
[----:B------:R-:W-:Y:S01]  /*06d0*/  MOV R28, 0x70 ;  /* 0x00000070001c7802 */ /* 0x000fe20000000f00 */
[----:B------:R-:W-:-:S03]  /*06e0*/  IMAD.MOV.U32 R3, RZ, RZ, 0x0 ;  /* 0x00000000ff037424 */ /* 0x000fc600078e00ff */
[----:B------:R-:W-:Y:S01]  /*06f0*/  MOV R2, R28 ;  /* 0x0000001c00027202 */ /* 0x000fe20000000f00 */
[----:B-----5:R-:W-:-:S05]  /*0700*/  IMAD.SHL.U32 R193, R37, 0x80, RZ ;  /* 0x0000008025c17824 */ /* 0x020fca00078e00ff */
[----:B------:R-:W-:-:S13]  /*0710*/  ISETP.GT.AND P0, PT, R192, R193, PT ;  /* 0x000000c1c000720c */ /* 0x000fda0003f04270 */
[----:B------:R-:W-:Y:S05]  /*0720*/  @!P0 RET.REL.NODEC R2 `(_ZN5flash16flash_fwd_kernelI23Flash_fwd_kernel_traitsILi32ELi128ELi128ELi4ELb0ELb0EN7cutlass6half_tE19Flash_kernel_traitsILi32ELi128ELi128ELi4ES3_EELb1ELb0ELb1ELb1ELb0ELb0ELb0ELb1EEEvNS_16Flash_fwd_paramsE) ;  /* 0xfffff8d002008950 */ /* 0x000fea0003c3ffff */
        /* <DEDUP_REMOVED lines=56> */
.L_x_997:
[----:B------:R-:W-:Y:S05]  /*0ab0*/  BSYNC B0 ;  /* 0x0000000000007941 */ /* 0x000fea0003800000 */
.L_x_996:
[----:B------:R-:W-:Y:S01]  /*0ac0*/  PLOP3.LUT P2, PT, PT, PT, PT, 0x80, 0x0 ;  /* 0x000000000000781c */ /* 0x000fe20003f4f070 */
[--C-:B------:R-:W-:Y:S01]  /*0ad0*/  IMAD.MOV.U32 R2, RZ, RZ, R45.reuse ;  /* 0x000000ffff027224 */ /* 0x100fe200078e002d */
[----:B------:R-:W-:Y:S02]  /*0ae0*/  SHF.R.S32.HI R3, RZ, 0x1f, R45 ;  /* 0x0000001fff037819 */ /* 0x000fe4000001142d */
[----:B------:R-:W-:-:S04]  /*0af0*/  PRMT R0, RZ, 0x7610, R0 ;  /* 0x00007610ff007816 */ /* 0x000fc80000000000 */
.L_x_995:
[----:B------:R-:W-:Y:S05]  /*0b00*/  BSYNC B1 ;  /* 0x0000000000017941 */ /* 0x000fea0003800000 */
.L_x_994:
        /* <DEDUP_REMOVED lines=12> */
.L_x_999:
[----:B--2---:R-:W-:Y:S05]  /*0bd0*/  BSYNC B0 ;  /* 0x0000000000007941 */ /* 0x004fea0003800000 */
.L_x_998:
        /* <DEDUP_REMOVED lines=36> */
.L_x_1001:
[----:B------:R-:W-:Y:S05]  /*0e20*/  BSYNC B0 ;  /* 0x0000000000007941 */ /* 0x000fea0003800000 */
.L_x_1000:
        /* <DEDUP_REMOVED lines=16> */
.L_x_1003:
[----:B------:R-:W-:Y:S05]  /*0f30*/  BSYNC B0 ;  /* 0x0000000000007941 */ /* 0x000fea0003800000 */
.L_x_1002:
        /* <DEDUP_REMOVED lines=16> */
.L_x_1005:
[----:B------:R-:W-:Y:S05]  /*1040*/  BSYNC B0 ;  /* 0x0000000000007941 */ /* 0x000fea0003800000 */
.L_x_1004:
        /* <DEDUP_REMOVED lines=15> */
.L_x_1007:
[----:B------:R-:W-:Y:S05]  /*1140*/  BSYNC B0 ;  /* 0x0000000000007941 */ /* 0x000fea0003800000 */
.L_x_1006:
        /* <DEDUP_REMOVED lines=27> */
[----:B------:R-:W-:Y:S05]  /*1300*/  @P0 RET.REL.NODEC R2 `(_ZN5flash16flash_fwd_kernelI23Flash_fwd_kernel_traitsILi32ELi128ELi128ELi4ELb0ELb0EN7cutlass6half_tE19Flash_kernel_traitsILi32ELi128ELi128ELi4ES3_EELb1ELb0ELb1ELb1ELb0ELb0ELb0ELb1EEEvNS_16Flash_fwd_paramsE) ;  /* 0xffffecf002000950 */ /* 0x000fea0003c3ffff */
        /* <DEDUP_REMOVED lines=9> */
[----:B------:R-:W-:Y:S05]  /*13a0*/  RET.REL.NODEC R2 `(_ZN5flash16flash_fwd_kernelI23Flash_fwd_kernel_traitsILi32ELi128ELi128ELi4ELb0ELb0EN7cutlass6half_tE19Flash_kernel_traitsILi32ELi128ELi128ELi4ES3_EELb1ELb0ELb1ELb1ELb0ELb0ELb0ELb1EEEvNS_16Flash_fwd_paramsE) ;  /* 0xffffec5002007950 */ /* 0x000fea0003c3ffff */
.L_x_993:
[----:B------:R-:W3:Y:S01]  /*13b0*/  LD.E.64 R4, [R134.64+0xc0] ;  /* 0x0000c00486047980 */ /* 0x000ee2000c101b00 */
[----:B------:R-:W-:-:S03]  /*13c0*/  ISETP.NE.AND P1, PT, R15, -0x1, PT ;  /* 0xffffffff0f00780c */ /* 0x000fc60003f25270 */
[----:B--2---:R-:W2:Y:S04]  /*13d0*/  LD.E.64 R218, [R134.64+0x38] ;  /* 0x0000380486da7980 */ /* 0x004ea8000c101b00 */
[----:B----4-:R-:W4:Y:S04]  /*13e0*/  LD.E.64 R40, [R134.64+0x40] ;  /* 0x0000400486287980 */ /* 0x010f28000c101b00 */
[----:B------:R-:W4:Y:S04]  /*13f0*/  LD.E R25, [R134.64+0x60] ;  /* 0x0000600486197980 */ /* 0x000f28000c101900 */
[----:B------:R-:W4:Y:S04]  /*1400*/  LD.E R17, [R134.64+0xc8] ;  /* 0x0000c80486117980 */ /* 0x000f28000c101900 */
[----:B------:R-:W4:Y:S01]  /*1410*/  LD.E.64 R22, [R134.64+0x98] ;  /* 0x0000980486167980 */ /* 0x000f22000c101b00 */
[----:B------:R-:W-:-:S03]  /*1420*/  ISETP.NE.AND P0, PT, R45, -0x1, PT ;  /* 0xffffffff2d00780c */ /* 0x000fc60003f05270 */
[----:B------:R-:W4:Y:S04]  /*1430*/  @!P1 LD.E.64 R8, [R134.64+0x20] ;  /* 0x0000200486089980 */ /* 0x000f28000c101b00 */
        /* <DEDUP_REMOVED lines=9> */
[----:B------:R1:W5:Y:S02]  /*14d0*/  LD.E.64 R28, [R134.64+0x58] ;  /* 0x00005804861c7980 */ /* 0x000364000c101b00 */
[----:B-1----:R-:W-:-:S02]  /*14e0*/  LEA.HI R10, R34, R36, RZ, 0x2 ;  /* 0x00000024220a7211 */ /* 0x002fc400078f10ff */
[----:B------:R-:W-:Y:S02]  /*14f0*/  LEA.HI R35, R34, R36, RZ, 0x3 ;  /* 0x0000002422237211 */ /* 0x000fe400078f18ff */
[----:B------:R-:W-:Y:S02]  /*1500*/  LOP3.LUT R0, R10, 0xfffffffc, RZ, 0xc0, !PT ;  /* 0xfffffffc0a007812 */ /* 0x000fe400078ec0ff */
[----:B------:R-:W-:-:S03]  /*1510*/  SHF.R.S32.HI R33, RZ, 0x3, R35 ;  /* 0x00000003ff217819 */ /* 0x000fc60000011423 */
[----:B------:R-:W-:-:S04]  /*1520*/  IMAD.IADD R0, R36, 0x1, -R0 ;  /* 0x0000000124007824 */ /* 0x000fc800078e0a00 */
[----:B------:R-:W-:Y:S01]  /*1530*/  IMAD.SHL.U32 R241, R0, 0x8, RZ ;  /* 0x0000000800f17824 */ /* 0x000fe200078e00ff */
[----:B------:R-:W-:Y:S02]  /*1540*/  SHF.R.S32.HI R16, RZ, 0x1f, R11 ;  /* 0x0000001fff107819 */ /* 0x000fe4000001140b */
[----:B------:R-:W-:Y:S02]  /*1550*/  SHF.R.S32.HI R70, RZ, 0x5, R32 ;  /* 0x00000005ff467819 */ /* 0x000fe40000011420 */
[----:B------:R-:W-:-:S04]  /*1560*/  LEA.HI R44, R16, R11, RZ, 0x2 ;  /* 0x0000000b102c7211 */ /* 0x000fc800078f10ff */
[----:B------:R-:W-:Y:S01]  /*1570*/  SHF.R.S32.HI R71, RZ, 0x2, R44 ;  /* 0x00000002ff477819 */ /* 0x000fe2000001142c */
[----:B------:R-:W-:Y:S01]  /*1580*/  BSSY B0, `(.L_x_1008) ;  /* 0x0000065000007945 */ /* 0x000fe20003800000 */
[----:B---3--:R1:W-:Y:S01]  /*1590*/  STL.64 [R1], R4 ;  /* 0x0000000401007387 */ /* 0x0083e20000100a00 */
[----:B------:R-:W-:-:S03]  /*15a0*/  IMAD.MOV.U32 R48, RZ, RZ, R4 ;  /* 0x000000ffff307224 */ /* 0x000fc600078e0004 */
[----:B--2---:R-:W-:Y:S04]  /*15b0*/  STL.64 [R1+0xa0], R218 ;  /* 0x0000a0da01007387 */ /* 0x004fe80000100a00 */
[----:B----4-:R-:W-:Y:S04]  /*15c0*/  STL.64 [R1+0x58], R40 ;  /* 0x0000582801007387 */ /* 0x010fe80000100a00 */
[----:B------:R2:W-:Y:S01]  /*15d0*/  STL [R1+0x230], R25 ;  /* 0x0002301901007387 */ /* 0x0005e20000100800 */
[----:B-1----:R-:W-:Y:S02]  /*15e0*/  SHF.R.S32.HI R4, RZ, 0x2, R10 ;  /* 0x00000002ff047819 */ /* 0x002fe4000001140a */
[----:B------:R-:W-:-:S02]  /*15f0*/  SHF.L.U32 R5, R33, 0x6, RZ ;  /* 0x0000000621057819 */ /* 0x000fc400000006ff */
[-C--:B------:R-:W-:Y:S02]  /*1600*/  LEA.HI R10, R10, R4.reuse, RZ, 0x1 ;  /* 0x000000040a0a7211 */ /* 0x080fe400078f08ff */
[----:B------:R-:W-:Y:S02]  /*1610*/  LOP3.LUT R0, R5, 0xc0, RZ, 0xc0, !PT ;  /* 0x000000c005007812 */ /* 0x000fe400078ec0ff */
[----:B------:R-:W-:Y:S02]  /*1620*/  LOP3.LUT R5, R10, 0x7fffffe, RZ, 0xc0, !PT ;  /* 0x07fffffe0a057812 */ /* 0x000fe400078ec0ff */
[----:B------:R-:W-:Y:S02]  /*1630*/  LOP3.LUT R10, R0, 0x18, R241, 0xf8, !PT ;  /* 0x00000018000a7812 */ /* 0x000fe400078ef8f1 */
[----:B------:R-:W-:Y:S02]  /*1640*/  IADD3 R5, -R5, R4, RZ ;  /* 0x0000000405057210 */ /* 0x000fe40007ffe1ff */
[----:B------:R-:W-:Y:S01]  /*1650*/  SHF.R.U32.HI R0, RZ, 0x3, R0 ;  /* 0x00000003ff007819 */ /* 0x000fe20000011600 */
[----:B------:R1:W-:Y:S02]  /*1660*/  STL [R1+0x2dc], R17 ;  /* 0x0002dc1101007387 */ /* 0x0003e40000100800 */
[----:B------:R-:W-:Y:S01]  /*1670*/  IMAD R16, R70, 0x8, R5 ;  /* 0x0000000846107824 */ /* 0x000fe200078e0205 */
[----:B------:R-:W-:Y:S01]  /*1680*/  LOP3.LUT R11, R10, R0, RZ, 0x3c, !PT ;  /* 0x000000000a0b7212 */ /* 0x000fe200078e3cff */
[-C--:B------:R-:W-:Y:S01]  /*1690*/  @!P1 IMAD R10, R219, R14.reuse, RZ ;  /* 0x0000000edb0a9224 */ /* 0x080fe200078e02ff */
[----:B------:R-:W-:Y:S01]  /*16a0*/  STL [R1+0x228], R44 ;  /* 0x0002282c01007387 */ /* 0x000fe20000100800 */
[----:B------:R-:W-:Y:S01]  /*16b0*/  @!P1 SHF.R.S32.HI R0, RZ, 0x1f, R14 ;  /* 0x0000001fff009819 */ /* 0x000fe2000001140e */
[----:B------:R-:W-:Y:S01]  /*16c0*/  @!P1 IMAD R5, R41, R14, RZ ;  /* 0x0000000e29059224 */ /* 0x000fe200078e02ff */
[----:B------:R-:W-:Y:S01]  /*16d0*/  LEA R236, R16, R11, 0x5 ;  /* 0x0000000b10ec7211 */ /* 0x000fe200078e28ff */
[----:B------:R3:W-:Y:S01]  /*16e0*/  STL.64 [R1+0x220], R22 ;  /* 0x0002201601007387 */ /* 0x0007e20000100a00 */
[----:B------:R-:W-:Y:S01]  /*16f0*/  @P1 IMAD.IADD R16, R14, 0x1, R15 ;  /* 0x000000010e101824 */ /* 0x000fe200078e020f */
[----:B--2---:R-:W-:-:S02]  /*1700*/  @!P1 SHF.R.S32.HI R25, RZ, 0x1f, R46 ;  /* 0x0000001fff199819 */ /* 0x004fc4000001142e */
[----:B-1----:R-:W-:-:S05]  /*1710*/  @!P1 SHF.R.S32.HI R17, RZ, 0x1f, R14 ;  /* 0x0000001fff119819 */ /* 0x002fca000001140e */
[C---:B---3--:R-:W-:Y:S02]  /*1720*/  @!P1 IMAD R22, R218.reuse, R17, R10 ;  /* 0x00000011da169224 */ /* 0x048fe400078e020a */
[----:B------:R-:W-:-:S04]  /*1730*/  @!P1 IMAD.WIDE.U32 R10, R218, R14, RZ ;  /* 0x0000000eda0a9225 */ /* 0x000fc800078e00ff */
[----:B------:R-:W-:Y:S01]  /*1740*/  @!P1 IMAD R23, R40, R0, R5 ;  /* 0x0000000028179224 */ /* 0x000fe200078e0205 */
[----:B------:R-:W-:Y:S01]  /*1750*/  @P1 IADD3 R0, R14, R15, RZ ;  /* 0x0000000f0e001210 */ /* 0x000fe20007ffe0ff */
[----:B------:R-:W-:Y:S02]  /*1760*/  @!P1 IMAD.IADD R11, R11, 0x1, R22 ;  /* 0x000000010b0b9824 */ /* 0x000fe400078e0216 */
[----:B------:R-:W-:-:S04]  /*1770*/  @!P1 IMAD.WIDE.U32 R14, R40, R14, RZ ;  /* 0x0000000e280e9225 */ /* 0x000fc800078e00ff */
[----:B------:R-:W-:Y:S02]  /*1780*/  @!P1 IMAD R22, R9, R46, RZ ;  /* 0x0000002e09169224 */ /* 0x000fe400078e02ff */
[-C--:B------:R-:W-:Y:S02]  /*1790*/  @P1 IMAD R5, R219, R16.reuse, RZ ;  /* 0x00000010db051224 */ /* 0x080fe400078e02ff */
[----:B------:R-:W-:Y:S01]  /*17a0*/  @P1 IMAD.WIDE.U32 R16, R218, R16, RZ ;  /* 0x00000010da101225 */ /* 0x000fe200078e00ff */
[----:B------:R-:W-:-:S03]  /*17b0*/  @!P1 IADD3 R9, R15, R23, RZ ;  /* 0x000000170f099210 */ /* 0x000fc60007ffe0ff */
[----:B------:R-:W-:Y:S02]  /*17c0*/  @!P1 IMAD R22, R8, R25, R22 ;  /* 0x0000001908169224 */ /* 0x000fe400078e0216 */
[----:B------:R-:W-:Y:S01]  /*17d0*/  @!P1 IMAD.WIDE.U32 R10, R46, R8, R10 ;  /* 0x000000082e0a9225 */ /* 0x000fe200078e000a */
[----:B------:R-:W-:-:S03]  /*17e0*/  @P1 IADD3 R31, R17, R5, RZ ;  /* 0x00000005111f1210 */ /* 0x000fc60007ffe0ff */
[----:B------:R-:W-:Y:S02]  /*17f0*/  @!P1 IMAD.MOV.U32 R8, RZ, RZ, R14 ;  /* 0x000000ffff089224 */ /* 0x000fe400078e000e */
[----:B------:R-:W-:Y:S02]  /*1800*/  @!P1 IMAD R13, R13, R46, RZ ;  /* 0x0000002e0d0d9224 */ /* 0x000fe400078e02ff */
[----:B------:R-:W-:Y:S02]  /*1810*/  @P1 IMAD.MOV.U32 R30, RZ, RZ, R16 ;  /* 0x000000ffff1e1224 */ /* 0x000fe400078e0010 */
[----:B------:R-:W-:Y:S02]  /*1820*/  @P1 IMAD R5, R41, R0, RZ ;  /* 0x0000000029051224 */ /* 0x000fe400078e02ff */
[----:B------:R-:W-:Y:S01]  /*1830*/  @P1 IMAD.WIDE.U32 R16, R40, R0, RZ ;  /* 0x0000000028101225 */ /* 0x000fe200078e00ff */
[----:B------:R-:W-:-:S03]  /*1840*/  @!P1 MOV R30, R10 ;  /* 0x0000000a001e9202 */ /* 0x000fc60000000f00 */
[----:B------:R-:W-:Y:S01]  /*1850*/  @!P1 IMAD.WIDE.U32 R8, R46, R12, R8 ;  /* 0x0000000c2e089225 */ /* 0x000fe200078e0008 */
[----:B------:R-:W-:-:S03]  /*1860*/  @P1 IADD3 R23, R17, R5, RZ ;  /* 0x0000000511171210 */ /* 0x000fc60007ffe0ff */
[----:B------:R-:W-:Y:S01]  /*1870*/  @!P1 IMAD R0, R12, R25, R13 ;  /* 0x000000190c009224 */ /* 0x000fe200078e020d */
[----:B------:R-:W-:Y:S01]  /*1880*/  @!P0 SHF.R.S32.HI R10, RZ, 0x1f, R46 ;  /* 0x0000001fff0a8819 */ /* 0x000fe2000001142e */
[----:B------:R-:W-:Y:S01]  /*1890*/  @!P0 IMAD R5, R19, R46, RZ ;  /* 0x0000002e13058224 */ /* 0x000fe200078e02ff */
[----:B------:R-:W-:Y:S01]  /*18a0*/  @!P1 MOV R16, R8 ;  /* 0x0000000800109202 */ /* 0x000fe20000000f00 */
[----:B------:R-:W-:Y:S02]  /*18b0*/  @!P1 IMAD.IADD R23, R9, 0x1, R0 ;  /* 0x0000000109179824 */ /* 0x000fe400078e0200 */
[----:B------:R-:W-:-:S04]  /*18c0*/  @P0 IMAD.WIDE.U32 R8, R2, R45, RZ ;  /* 0x0000002d02080225 */ /* 0x000fc800078e00ff */
[C---:B------:R-:W-:Y:S02]  /*18d0*/  @!P0 IMAD R5, R18.reuse, R10, R5 ;  /* 0x0000000a12058224 */ /* 0x040fe400078e0205 */
[----:B------:R-:W-:Y:S01]  /*18e0*/  @P0 IMAD.MOV.U32 R10, RZ, RZ, R8 ;  /* 0x000000ffff0a0224 */ /* 0x000fe200078e0008 */
[----:B------:R-:W-:Y:S01]  /*18f0*/  SHF.R.S32.HI R8, RZ, 0x1f, R32 ;  /* 0x0000001fff087819 */ /* 0x000fe20000011420 */
[----:B------:R-:W-:-:S03]  /*1900*/  @!P0 IMAD.WIDE.U32 R18, R18, R46, RZ ;  /* 0x0000002e12128225 */ /* 0x000fc600078e00ff */
[----:B------:R-:W-:Y:S01]  /*1910*/  LEA.HI R8, R8, R70, RZ, 0x2 ;  /* 0x0000004608087211 */ /* 0x000fe200078f10ff */
[----:B------:R-:W-:Y:S02]  /*1920*/  @P0 IMAD R0, R3, R45, RZ ;  /* 0x0000002d03000224 */ /* 0x000fe400078e02ff */
[----:B------:R-:W-:Y:S01]  /*1930*/  @!P0 IMAD.MOV.U32 R10, RZ, RZ, R18 ;  /* 0x000000ffff0a8224 */ /* 0x000fe200078e0012 */
[----:B------:R-:W-:Y:S02]  /*1940*/  LOP3.LUT R8, R8, 0xffffffc, RZ, 0xc0, !PT ;  /* 0x0ffffffc08087812 */ /* 0x000fe400078ec0ff */
[----:B------:R-:W-:Y:S02]  /*1950*/  @P0 IADD3 R0, R9, R0, RZ ;  /* 0x0000000009000210 */ /* 0x000fe40007ffe0ff */
[----:B------:R-:W-:Y:S01]  /*1960*/  @!P0 IADD3 R0, R19, R5, RZ ;  /* 0x0000000513008210 */ /* 0x000fe20007ffe0ff */
[----:B------:R-:W-:Y:S01]  /*1970*/  IMAD.IADD R8, R70, 0x1, -R8 ;  /* 0x0000000146087824 */ /* 0x000fe200078e0a08 */
[----:B------:R-:W-:-:S02]  /*1980*/  SHF.R.S32.HI R18, RZ, 0x1f, R241 ;  /* 0x0000001fff127819 */ /* 0x000fc400000114f1 */
[----:B------:R-:W-:Y:S02]  /*1990*/  IADD3 R10, P0, R241, R10, RZ ;  /* 0x0000000af10a7210 */ /* 0x000fe40007f1e0ff */
[----:B------:R-:W-:Y:S01]  /*19a0*/  SHF.R.S32.HI R5, RZ, 0x1f, R4 ;  /* 0x0000001fff057819 */ /* 0x000fe20000011404 */
[----:B------:R-:W-:Y:S01]  /*19b0*/  @!P1 IMAD.IADD R31, R11, 0x1, R22 ;  /* 0x000000010b1f9824 */ /* 0x000fe200078e0216 */
[----:B------:R-:W-:Y:S01]  /*19c0*/  IADD3.X R11, R18, R0, RZ, P0, !PT ;  /* 0x00000000120b7210 */ /* 0x000fe200007fe4ff */
[----:B------:R-:W-:Y:S01]  /*19d0*/  IMAD.IADD R22, R192, 0x1, -R193 ;  /* 0x00000001c0167824 */ /* 0x000fe200078e0ac1 */
[----:B------:R-:W-:Y:S01]  /*19e0*/  LEA R0, R8, R71, 0x4 ;  /* 0x0000004708007211 */ /* 0x000fe200078e20ff */
[----:B------:R-:W-:Y:S01]  /*19f0*/  IMAD.WIDE R44, R37, 0x80, R4 ;  /* 0x00000080252c7825 */ /* 0x000fe200078e0204 */
[----:B------:R1:W-:Y:S04]  /*1a00*/  STL.64 [R1+0x80], R186 ;  /* 0x000080ba01007387 */ /* 0x0003e80000100a00 */
[----:B------:R1:W-:Y:S04]  /*1a10*/  STL.64 [R1+0x88], R38 ;  /* 0x0000882601007387 */ /* 0x0003e80000100a00 */
[----:B------:R1:W-:Y:S04]  /*1a20*/  STL [R1+0x314], R22 ;  /* 0x0003141601007387 */ /* 0x0003e80000100800 */
[----:B------:R1:W-:Y:S04]  /*1a30*/  STL [R1+0x318], R0 ;  /* 0x0003180001007387 */ /* 0x0003e80000100800 */
[----:B------:R1:W-:Y:S01]  /*1a40*/  STL.64 [R1+0x308], R44 ;  /* 0x0003082c01007387 */ /* 0x0003e20000100a00 */
[----:B------:R-:W-:Y:S01]  /*1a50*/  ISETP.GE.AND P1, PT, R4, R22, PT ;  /* 0x000000160400720c */ /* 0x000fe20003f26270 */
[----:B------:R-:W-:Y:S01]  /*1a60*/  IMAD R9, R21, R47, RZ ;  /* 0x0000002f15097224 */ /* 0x000fe200078e02ff */
[----:B------:R-:W-:Y:S01]  /*1a70*/  SHF.R.S32.HI R17, RZ, 0x1f, R47 ;  /* 0x0000001fff117819 */ /* 0x000fe2000001142f */
[----:B------:R-:W-:-:S04]  /*1a80*/  IMAD.WIDE.U32 R10, R47, R20, R10 ;  /* 0x000000142f0a7225 */ /* 0x000fc800078e000a */
[----:B------:R-:W-:Y:S02]  /*1a90*/  IMAD R9, R20, R17, R9 ;  /* 0x0000001114097224 */ /* 0x000fe400078e0209 */
[----:B------:R-:W-:-:S03]  /*1aa0*/  IMAD.SHL.U32 R236, R236, 0x2, RZ ;  /* 0x00000002ecec7824 */ /* 0x000fc600078e00ff */
[----:B------:R-:W-:Y:S01]  /*1ab0*/  IADD3 R9, R11, R9, RZ ;  /* 0x000000090b097210 */ /* 0x000fe20007ffe0ff */
[----:B------:R-:W-:Y:S05]  /*1ac0*/  @P1 BRA `(.L_x_1009) ;  /* 0x0000010000001947 */ /* 0x000fea0003800000 */
[----:B------:R-:W-:-:S13]  /*1ad0*/  ISETP.GE.AND P0, PT, R241, R48, PT ;  /* 0x00000030f100720c */ /* 0x000fda0003f06270 */
        /* <DEDUP_REMOVED lines=8> */
[----:B-----5:R-:W-:-:S04]  /*1b60*/  LEA R14, P0, R12, R6, 0x1 ;  /* 0x000000060c0e7211 */ /* 0x020fc800078008ff */
[----:B------:R-:W-:-:S04]  /*1b70*/  IADD3 R0, R13, R0, RZ ;  /* 0x000000000d007210 */ /* 0x000fc80007ffe0ff */
[----:B------:R-:W-:-:S05]  /*1b80*/  LEA.HI.X R15, R12, R7, R0, 0x1, P0 ;  /* 0x000000070c0f7211 */ /* 0x000fca00000f0c00 */
[----:B------:R-:W-:Y:S01]  /*1b90*/  @!PT LDS RZ, [RZ] ;  /* 0x00000000fffff984 */ /* 0x000fe20000000800 */
[----:B------:R-:W-:Y:S01]  /*1ba0*/  @!PT LDS RZ, [RZ] ;  /* 0x00000000fffff984 */ /* 0x000fe20000000800 */
[----:B------:R-:W-:Y:S01]  /*1bb0*/  @!PT LDS RZ, [RZ] ;  /* 0x00000000fffff984 */ /* 0x000fe20000000800 */
[----:B------:R1:W-:Y:S02]  /*1bc0*/  LDGSTS.E.BYPASS.LTC128B.128 [R236], [R14.64] ;  /* 0x000000000eec7fae */ /* 0x0003e4000b901d44 */
.L_x_1009:
[----:B------:R-:W-:Y:S05]  /*1bd0*/  BSYNC B0 ;  /* 0x0000000000007941 */ /* 0x000fea0003800000 */
.L_x_1008:
[----:B------:R-:W-:Y:S01]  /*1be0*/  IADD3 R21, R4, 0x20, RZ ;  /* 0x0000002004157810 */ /* 0x000fe20007ffe0ff */
[----:B------:R-:W-:Y:S03]  /*1bf0*/  BSSY B0, `(.L_x_1010) ;  /* 0x0000015000007945 */ /* 0x000fe60003800000 */
[----:B------:R-:W-:-:S13]  /*1c00*/  ISETP.GE.AND P0, PT, R21, R22, PT ;  /* 0x000000161500720c */ /* 0x000fda0003f06270 */
[----:B------:R-:W-:Y:S05]  /*1c10*/  @P0 BRA `(.L_x_1011) ;  /* 0x0000012000000947 */ /* 0x000fea0003800000 */
[----:B-1----:R-:W3:Y:S02]  /*1c20*/  LDL R0, [R1] ;  /* 0x0000000001007983 */ /* 0x002ee40000100800 */
[----:B---3--:R-:W-:-:S13]  /*1c30*/  ISETP.GE.AND P0, PT, R241, R0, PT ;  /* 0x00000000f100720c */ /* 0x008fda0003f06270 */
[----:B------:R1:W-:Y:S01]  /*1c40*/  @P0 STS.128 [R236+0x800], RZ ;  /* 0x000800ffec000388 */ /* 0x0003e20000000c00 */
[----:B------:R-:W-:Y:S05]  /*1c50*/  @P0 BRA `(.L_x_1011) ;  /* 0x000000e000000947 */ /* 0x000fea0003800000 */
[----:B------:R-:W-:Y:S02]  /*1c60*/  IADD3 R0, P0, R44, 0x20, RZ ;  /* 0x000000202c007810 */ /* 0x000fe40007f1e0ff */
[----:B------:R-:W-:-:S03]  /*1c70*/  MOV R13, R9 ;  /* 0x00000009000d7202 */ /* 0x000fc60000000f00 */
[----:B------:R-:W-:-:S04]  /*1c80*/  IMAD.X R12, RZ, RZ, R45, P0 ;  /* 0x000000ffff0c7224 */ /* 0x000fc800000e062d */
[----:B------:R-:W-:Y:S02]  /*1c90*/  IMAD R14, R12, R2, RZ ;  /* 0x000000020c0e7224 */ /* 0x000fe400078e02ff */
[----:B------:R-:W-:-:S04]  /*1ca0*/  IMAD.MOV.U32 R12, RZ, RZ, R10 ;  /* 0x000000ffff0c7224 */ /* 0x000fc800078e000a */
        /* <DEDUP_REMOVED lines=8> */
[----:B------:R3:W-:Y:S02]  /*1d30*/  LDGSTS.E.BYPASS.LTC128B.128 [R236+0x800], [R14.64] ;  /* 0x008000000eec7fae */ /* 0x0007e4000b901d44 */
.L_x_1011:
[----:B------:R-:W-:Y:S05]  /*1d40*/  BSYNC B0 ;  /* 0x0000000000007941 */ /* 0x000fea0003800000 */
.L_x_1010:
[----:B------:R-:W-:Y:S01]  /*1d50*/  IADD3 R20, R4, 0x40, RZ ;  /* 0x0000004004147810 */ /* 0x000fe20007ffe0ff */
[----:B------:R-:W-:Y:S03]  /*1d60*/  BSSY B0, `(.L_x_1012) ;  /* 0x0000015000007945 */ /* 0x000fe60003800000 */
[----:B------:R-:W-:-:S13]  /*1d70*/  ISETP.GE.AND P0, PT, R20, R22, PT ;  /* 0x000000161400720c */ /* 0x000fda0003f06270 */
[----:B------:R-:W-:Y:S05]  /*1d80*/  @P0 BRA `(.L_x_1013) ;  /* 0x0000012000000947 */ /* 0x000fea0003800000 */
[----:B-1----:R-:W4:Y:S02]  /*1d90*/  LDL R0, [R1] ;  /* 0x0000000001007983 */ /* 0x002f240000100800 */
[----:B----4-:R-:W-:-:S13]  /*1da0*/  ISETP.GE.AND P0, PT, R241, R0, PT ;  /* 0x00000000f100720c */ /* 0x010fda0003f06270 */
[----:B------:R1:W-:Y:S01]  /*1db0*/  @P0 STS.128 [R236+0x1000], RZ ;  /* 0x001000ffec000388 */ /* 0x0003e20000000c00 */
[----:B------:R-:W-:Y:S05]  /*1dc0*/  @P0 BRA `(.L_x_1013) ;  /* 0x000000e000000947 */ /* 0x000fea0003800000 */
[----:B------:R-:W-:Y:S02]  /*1dd0*/  IADD3 R0, P0, R44, 0x40, RZ ;  /* 0x000000402c007810 */ /* 0x000fe40007f1e0ff */
[----:B------:R-:W-:-:S03]  /*1de0*/  MOV R13, R9 ;  /* 0x00000009000d7202 */ /* 0x000fc60000000f00 */
[----:B------:R-:W-:-:S04]  /*1df0*/  IMAD.X R12, RZ, RZ, R45, P0 ;  /* 0x000000ffff0c7224 */ /* 0x000fc800000e062d */
[----:B---3--:R-:W-:Y:S02]  /*1e00*/  IMAD R14, R12, R2, RZ ;  /* 0x000000020c0e7224 */ /* 0x008fe400078e02ff */
        /* <DEDUP_REMOVED lines=10> */
.L_x_1013:
[----:B------:R-:W-:Y:S05]  /*1eb0*/  BSYNC B0 ;  /* 0x0000000000007941 */ /* 0x000fea0003800000 */
.L_x_1012:
        /* <DEDUP_REMOVED lines=8> */
[----:B------:R-:W-:-:S04]  /*1f40*/  IADD3 R0, P0, R44, 0x60, RZ ;  /* 0x000000602c007810 */ /* 0x000fc80007f1e0ff */
[----:B------:R-:W-:-:S05]  /*1f50*/  IADD3.X R8, RZ, R45, RZ, P0, !PT ;  /* 0x0000002dff087210 */ /* 0x000fca00007fe4ff */
[----:B------:R-:W-:Y:S01]  /*1f60*/  IMAD R11, R8, R2, RZ ;  /* 0x00000002080b7224 */ /* 0x000fe200078e02ff */
[----:B------:R-:W-:-:S03]  /*1f70*/  MOV R8, R10 ;  /* 0x0000000a00087202 */ /* 0x000fc60000000f00 */
[-C--:B------:R-:W-:Y:S02]  /*1f80*/  IMAD R3, R3, R0.reuse, R11 ;  /* 0x0000000003037224 */ /* 0x080fe400078e020b */
[----:B------:R-:W-:-:S05]  /*1f90*/  IMAD.WIDE.U32 R8, R2, R0, R8 ;  /* 0x0000000002087225 */ /* 0x000fca00078e0008 */
[----:B-----5:R-:W-:Y:S02]  /*1fa0*/  LEA R2, P0, R8, R6, 0x1 ;  /* 0x0000000608027211 */ /* 0x020fe400078008ff */
[----:B------:R-:W-:-:S04]  /*1fb0*/  IADD3 R3, R9, R3, RZ ;  /* 0x0000000309037210 */ /* 0x000fc80007ffe0ff */
[----:B------:R-:W-:-:S05]  /*1fc0*/  LEA.HI.X R3, R8, R7, R3, 0x1, P0 ;  /* 0x0000000708037211 */ /* 0x000fca00000f0c03 */
[----:B------:R-:W-:Y:S01]  /*1fd0*/  @!PT LDS RZ, [RZ] ;  /* 0x00000000fffff984 */ /* 0x000fe20000000800 */
[----:B------:R-:W-:Y:S01]  /*1fe0*/  @!PT LDS RZ, [RZ] ;  /* 0x00000000fffff984 */ /* 0x000fe20000000800 */
[----:B------:R-:W-:Y:S01]  /*1ff0*/  @!PT LDS RZ, [RZ] ;  /* 0x00000000fffff984 */ /* 0x000fe20000000800 */
[----:B------:R4:W-:Y:S02]  /*2000*/  LDGSTS.E.BYPASS.LTC128B.128 [R236+0x1800], [R2.64] ;  /* 0x0180000002ec7fae */ /* 0x0009e4000b901d44 */
.L_x_1015:
[----:B------:R-:W-:Y:S05]  /*2010*/  BSYNC B0 ;  /* 0x0000000000007941 */ /* 0x000fea0003800000 */
.L_x_1014:
[----:B-----5:R-:W-:Y:S01]  /*2020*/  IABS R6, R24 ;  /* 0x0000001800067213 */ /* 0x020fe20000000000 */
[----:B------:R-:W-:Y:S01]  /*2030*/  IMAD R9, R219, R4, RZ ;  /* 0x00000004db097224 */ /* 0x000fe200078e02ff */
[----:B------:R-:W-:Y:S01]  /*2040*/  IABS R7, R24 ;  /* 0x0000001800077213 */ /* 0x000fe20000000000 */
[C---:B------:R-:W-:Y:S01]  /*2050*/  IMAD.SHL.U32 R206, R218.reuse, 0x80, RZ ;  /* 0x00000080dace7824 */ /* 0x040fe200078e00ff */
[----:B----4-:R-:W4:Y:S01]  /*2060*/  I2F.RP R2, R6 ;  /* 0x0000000600027306 */ /* 0x010f220000209400 */
[----:B------:R-:W-:Y:S01]  /*2070*/  IABS R8, R47 ;  /* 0x0000002f00087213 */ /* 0x000fe20000000000 */
[----:B------:R-:W-:Y:S01]  /*2080*/  IMAD R12, R218, R5, R9 ;  /* 0x00000005da0c7224 */ /* 0x000fe200078e0209 */
[----:B-1----:R-:W-:Y:S01]  /*2090*/  LEA.HI R22, R34, R36, RZ, 0x4 ;  /* 0x0000002422167211 */ /* 0x002fe200078f20ff */
[----:B------:R-:W-:Y:S01]  /*20a0*/  BSSY B0, `(.L_x_1016) ;  /* 0x0000052000007945 */ /* 0x000fe20003800000 */
[----:B------:R-:W-:Y:S02]  /*20b0*/  SHF.L.U64.HI R223, R218, 0x7, R219 ;  /* 0x00000007dadf7819 */ /* 0x000fe400000102db */
[----:B------:R-:W-:-:S04]  /*20c0*/  IADD3 R172, R238, -0x1, RZ ;  /* 0xffffffffeeac7810 */ /* 0x000fc80007ffe0ff */
[----:B------:R-:W-:Y:S01]  /*20d0*/  SHF.R.S32.HI R13, RZ, 0x1f, R172 ;  /* 0x0000001fff0d7819 */ /* 0x000fe200000114ac */
[----:B----4-:R-:W1:Y:S02]  /*20e0*/  MUFU.RCP R2, R2 ;  /* 0x0000000200027308 */ /* 0x010e640000001000 */
        /* <DEDUP_REMOVED lines=16> */
[----:B---3--:R-:W-:-:S05]  /*21f0*/  IMAD.IADD R14, R36, 0x1, -R8 ;  /* 0x00000001240e7824 */ /* 0x008fca00078e0a08 */
[----:B------:R-:W-:Y:S01]  /*2200*/  LEA.HI R15, R14, R14, RZ, 0x1 ;  /* 0x0000000e0e0f7211 */ /* 0x000fe200078f08ff */
[----:B------:R-:W-:Y:S01]  /*2210*/  @!P3 IMAD.IADD R2, R2, 0x1, -R6 ;  /* 0x000000010202b824 */ /* 0x000fe200078e0a06 */
[----:B------:R-:W-:Y:S02]  /*2220*/  @!P3 IADD3 R0, R0, 0x1, RZ ;  /* 0x000000010000b810 */ /* 0x000fe40007ffe0ff */
[----:B------:R-:W-:Y:S02]  /*2230*/  SHF.R.S32.HI R10, RZ, 0x1, R15 ;  /* 0x00000001ff0a7819 */ /* 0x000fe4000001140f */
[----:B------:R-:W-:Y:S02]  /*2240*/  ISETP.GE.U32.AND P4, PT, R2, R6, PT ;  /* 0x000000060200720c */ /* 0x000fe40003f86070 */
[C---:B------:R-:W-:Y:S02]  /*2250*/  IADD3 R6, P0, R241.reuse, R30, RZ ;  /* 0x0000001ef1067210 */ /* 0x040fe40007f1e0ff */
[----:B------:R-:W-:-:S03]  /*2260*/  IADD3 R2, P1, R241, R16, RZ ;  /* 0x00000010f1027210 */ /* 0x000fc60007f3e0ff */
[----:B------:R-:W-:Y:S01]  /*2270*/  IMAD.X R7, R18, 0x1, R31, P0 ;  /* 0x0000000112077824 */ /* 0x000fe200000e061f */
        /* <DEDUP_REMOVED lines=40> */
[----:B------:R-:W3:Y:S02]  /*2500*/  LDL R32, [R1] ;  /* 0x0000000001207983 */ /* 0x000ee40000100800 */
[----:B---3--:R-:W-:-:S13]  /*2510*/  ISETP.GE.AND P0, PT, R241, R32, PT ;  /* 0x00000020f100720c */ /* 0x008fda0003f06270 */
        /* <DEDUP_REMOVED lines=10> */
.L_x_1017:
[----:B------:R-:W-:Y:S05]  /*25c0*/  BSYNC B0 ;  /* 0x0000000000007941 */ /* 0x000fea0003800000 */
.L_x_1016:
[----:B------:R-:W-:Y:S01]  /*25d0*/  ISETP.GE.AND P0, PT, R21, R12, PT ;  /* 0x0000000c1500720c */ /* 0x000fe20003f06270 */
[----:B------:R-:W-:Y:S01]  /*25e0*/  BSSY B0, `(.L_x_1018) ;  /* 0x0000010000007945 */ /* 0x000fe20003800000 */
[C---:B------:R-:W-:Y:S01]  /*25f0*/  SHF.L.U64.HI R184, R218.reuse, 0x5, R219 ;  /* 0x00000005dab87819 */ /* 0x040fe200000102db */
[----:B------:R-:W-:-:S10]  /*2600*/  IMAD.SHL.U32 R133, R218, 0x20, RZ ;  /* 0x00000020da857824 */ /* 0x000fd400078e00ff */
[----:B------:R-:W-:Y:S05]  /*2610*/  @P0 BRA `(.L_x_1019) ;  /* 0x000000c000000947 */ /* 0x000fea0003800000 */
[----:B------:R-:W5:Y:S02]  /*2620*/  LDL R0, [R1] ;  /* 0x0000000001007983 */ /* 0x000f640000100800 */
[----:B-----5:R-:W-:-:S13]  /*2630*/  ISETP.GE.AND P0, PT, R241, R0, PT ;  /* 0x00000000f100720c */ /* 0x020fda0003f06270 */
[----:B------:R1:W-:Y:S01]  /*2640*/  @P0 STS.128 [R236+0x2800], RZ ;  /* 0x002800ffec000388 */ /* 0x0003e20000000c00 */
[----:B------:R-:W-:Y:S05]  /*2650*/  @P0 BRA `(.L_x_1019) ;  /* 0x0000008000000947 */ /* 0x000fea0003800000 */
[----:B------:R-:W-:-:S05]  /*2660*/  IADD3 R0, P0, R133, R6, RZ ;  /* 0x0000000685007210 */ /* 0x000fca0007f1e0ff */
[----:B------:R-:W-:Y:S01]  /*2670*/  IMAD.X R2, R184, 0x1, R9, P0 ;  /* 0x00000001b8027824 */ /* 0x000fe200000e0609 */
[----:B----4-:R-:W-:-:S04]  /*2680*/  LEA R10, P0, R0, R186, 0x1 ;  /* 0x000000ba000a7211 */ /* 0x010fc800078008ff */
[----:B------:R-:W-:-:S05]  /*2690*/  LEA.HI.X R11, R0, R187, R2, 0x1, P0 ;  /* 0x000000bb000b7211 */ /* 0x000fca00000f0c02 */
[----:B------:R-:W-:Y:S01]  /*26a0*/  @!PT LDS RZ, [RZ] ;  /* 0x00000000fffff984 */ /* 0x000fe20000000800 */
[----:B------:R-:W-:Y:S01]  /*26b0*/  @!PT LDS RZ, [RZ] ;  /* 0x00000000fffff984 */ /* 0x000fe20000000800 */
[----:B------:R-:W-:Y:S01]  /*26c0*/  @!PT LDS RZ, [RZ] ;  /* 0x00000000fffff984 */ /* 0x000fe20000000800 */
[----:B------:R4:W-:Y:S04]  /*26d0*/  LDGSTS.E.BYPASS.LTC128B.128 [R236+0x2800], [R10.64] ;  /* 0x028000000aec7fae */ /* 0x0009e8000b901d44 */
.L_x_1019:
[----:B------:R-:W-:Y:S05]  /*26e0*/  BSYNC B0 ;  /* 0x0000000000007941 */ /* 0x000fea0003800000 */
.L_x_1018:
[----:B------:R-:W-:Y:S01]  /*26f0*/  ISETP.GE.AND P0, PT, R20, R12, PT ;  /* 0x0000000c1400720c */ /* 0x000fe20003f06270 */
[----:B------:R-:W-:-:S12]  /*2700*/  BSSY B0, `(.L_x_1020) ;  /* 0x000000e000007945 */ /* 0x000fd80003800000 */
[----:B------:R-:W-:Y:S05]  /*2710*/  @P0 BRA `(.L_x_1021) ;  /* 0x000000c000000947 */ /* 0x000fea0003800000 */
[----:B------:R-:W5:Y:S02]  /*2720*/  LDL R0, [R1] ;  /* 0x0000000001007983 */ /* 0x000f640000100800 */
[----:B-----5:R-:W-:-:S13]  /*2730*/  ISETP.GE.AND P0, PT, R241, R0, PT ;  /* 0x00000000f100720c */ /* 0x020fda0003f06270 */
[----:B------:R1:W-:Y:S01]  /*2740*/  @P0 STS.128 [R236+0x3000], RZ ;  /* 0x003000ffec000388 */ /* 0x0003e20000000c00 */
[----:B------:R-:W-:Y:S05]  /*2750*/  @P0 BRA `(.L_x_1021) ;  /* 0x0000008000000947 */ /* 0x000fea0003800000 */
[----:B------:R-:W-:-:S04]  /*2760*/  LEA R0, P0, R218, R6, 0x6 ;  /* 0x00000006da007211 */ /* 0x000fc800078030ff */
[----:B------:R-:W-:Y:S02]  /*2770*/  LEA.HI.X R2, R218, R9, R219, 0x6, P0 ;  /* 0x00000009da027211 */ /* 0x000fe400000f34db */
[----:B----4-:R-:W-:-:S04]  /*2780*/  LEA R10, P0, R0, R186, 0x1 ;  /* 0x000000ba000a7211 */ /* 0x010fc800078008ff */
[----:B------:R-:W-:-:S05]  /*2790*/  LEA.HI.X R11, R0, R187, R2, 0x1, P0 ;  /* 0x000000bb000b7211 */ /* 0x000fca00000f0c02 */
[----:B------:R-:W-:Y:S01]  /*27a0*/  @!PT LDS RZ, [RZ] ;  /* 0x00000000fffff984 */ /* 0x000fe20000000800 */
[----:B------:R-:W-:Y:S01]  /*27b0*/  @!PT LDS RZ, [RZ] ;  /* 0x00000000fffff984 */ /* 0x000fe20000000800 */
[----:B------:R-:W-:Y:S01]  /*27c0*/  @!PT LDS RZ, [RZ] ;  /* 0x00000000fffff984 */ /* 0x000fe20000000800 */
[----:B------:R4:W-:Y:S04]  /*27d0*/  LDGSTS.E.BYPASS.LTC128B.128 [R236+0x3000], [R10.64] ;  /* 0x030000000aec7fae */ /* 0x0009e8000b901d44 */
.L_x_1021:
[----:B------:R-:W-:Y:S05]  /*27e0*/  BSYNC B0 ;  /* 0x0000000000007941 */ /* 0x000fea0003800000 */
.L_x_1020:
[----:B------:R-:W-:Y:S01]  /*27f0*/  ISETP.GE.AND P0, PT, R19, R12, PT ;  /* 0x0000000c1300720c */ /* 0x000fe20003f06270 */
[----:B------:R-:W-:-:S12]  /*2800*/  BSSY B0, `(.L_x_1022) ;  /* 0x0000010000007945 */ /* 0x000fd80003800000 */
[----:B------:R-:W-:Y:S05]  /*2810*/  @P0 BRA `(.L_x_1023) ;  /* 0x000000e000000947 */ /* 0x000fea0003800000 */
[----:B------:R-:W5:Y:S02]  /*2820*/  LDL R0, [R1] ;  /* 0x0000000001007983 */ /* 0x000f640000100800 */
[----:B-----5:R-:W-:-:S13]  /*2830*/  ISETP.GE.AND P0, PT, R241, R0, PT ;  /* 0x00000000f100720c */ /* 0x020fda0003f06270 */
        /* <DEDUP_REMOVED lines=12> */
.L_x_1023:
[----:B------:R-:W-:Y:S05]  /*2900*/  BSYNC B0 ;  /* 0x0000000000007941 */ /* 0x000fea0003800000 */
.L_x_1022:
[----:B-12---:R-:W2:Y:S04]  /*2910*/  LD.E.64 R6, [R134.64+0x1b8] ;  /* 0x0001b80486067980 */ /* 0x006ea8000c101b00 */
[----:B------:R-:W0:Y:S04]  /*2920*/  LDGDEPBAR ;  /* 0x00000000000079af */ /* 0x000e280000000000 */
[----:B------:R1:W5:Y:S04]  /*2930*/  LD.E R69, [R134.64+0x184] ;  /* 0x0001840486457980 */ /* 0x000368000c101900 */
[----:B------:R1:W5:Y:S01]  /*2940*/  LD.E R132, [R134.64+0x188] ;  /* 0x0001880486847980 */ /* 0x000362000c101900 */
[----:B--2---:R-:W-:-:S04]  /*2950*/  ISETP.NE.U32.AND P1, PT, R6, RZ, PT ;  /* 0x000000ff0600720c */ /* 0x004fc80003f25070 */
[----:B------:R-:W-:-:S13]  /*2960*/  ISETP.NE.AND.EX P1, PT, R7, RZ, PT, P1 ;  /* 0x000000ff0700720c */ /* 0x000fda0003f25310 */
[----:B------:R-:W2:Y:S01]  /*2970*/  @P1 LD.E.64 R8, [R134.64+0x1c0] ;  /* 0x0001c00486081980 */ /* 0x000ea2000c101b00 */
[----:B------:R-:W-:Y:S01]  /*2980*/  @P1 SHF.R.S32.HI R5, RZ, 0x1f, R46 ;  /* 0x0000001fff051819 */ /* 0x000fe2000001142e */
[----:B------:R-:W-:Y:S02]  /*2990*/  @P1 IMAD.MOV.U32 R16, RZ, RZ, R47 ;  /* 0x000000ffff101224 */ /* 0x000fe400078e002f */
[----:B---3--:R-:W3:Y:S01]  /*29a0*/  @P1 LD.E R2, [R134.64+0xd8] ;  /* 0x0000d80486021980 */ /* 0x008ee2000c101900 */
[C---:B------:R-:W-:Y:S01]  /*29b0*/  SHF.L.U64.HI R26, R40.reuse, 0x7, R41 ;  /* 0x00000007281a7819 */ /* 0x040fe20000010229 */
[----:B------:R-:W-:Y:S01]  /*29c0*/  IMAD.MOV.U32 R24, RZ, RZ, R44 ;  /* 0x000000ffff187224 */ /* 0x000fe200078e002c */
[----:B------:R-:W-:Y:S01]  /*29d0*/  SHF.L.U32 R23, R40, 0x7, RZ ;  /* 0x0000000728177819 */ /* 0x000fe200000006ff */
[----:B--2---:R-:W-:Y:S02]  /*29e0*/  @P1 IMAD R0, R9, R46, RZ ;  /* 0x0000002e09001224 */ /* 0x004fe400078e02ff */
[----:B----4-:R-:W-:-:S04]  /*29f0*/  @P1 IMAD.WIDE.U32 R10, R46, R8, R16 ;  /* 0x000000082e0a1225 */ /* 0x010fc800078e0010 */
[----:B------:R-:W-:Y:S01]  /*2a00*/  @P1 IMAD R8, R8, R5, R0 ;  /* 0x0000000508081224 */ /* 0x000fe200078e0200 */
[----:B------:R-:W-:-:S03]  /*2a10*/  @P1 LEA R6, P0, R10, R6, 0x2 ;  /* 0x000000060a061211 */ /* 0x000fc600078010ff */
[----:B------:R-:W-:-:S05]  /*2a20*/  @P1 IMAD.IADD R8, R11, 0x1, R8 ;  /* 0x000000010b081824 */ /* 0x000fca00078e0208 */
[----:B------:R-:W-:-:S05]  /*2a30*/  @P1 LEA.HI.X R7, R10, R7, R8, 0x2, P0 ;  /* 0x000000070a071211 */ /* 0x000fca00000f1408 */
[----:B------:R2:W4:Y:S01]  /*2a40*/  @P1 LD.E R6, [R6.64] ;  /* 0x0000000406061980 */ /* 0x000522000c101900 */
[----:B------:R-:W-:-:S04]  /*2a50*/  DEPBAR.LE SB0, 0x0 ;  /* 0x000080000000791a */ /* 0x000fc80000000000 */
[----:B------:R-:W-:Y:S01]  /*2a60*/  WARPSYNC 0xffffffff ;  /* 0xffffffff00007948 */ /* 0x000fe20003800000 */
[----:B------:R-:W-:Y:S01]  /*2a70*/  ISETP.GE.AND P0, PT, R4, R12, PT ;  /* 0x0000000c0400720c */ /* 0x000fe20003f06270 */
[----:B------:R-:W-:Y:S06]  /*2a80*/  BAR.SYNC.DEFER_BLOCKING 0x0 ;  /* 0x0000000000007b1d */ /* 0x000fec0000010000 */
[----:B------:R1:W-:Y:S04]  /*2a90*/  STL [R1+0x238], R26 ;  /* 0x0002381a01007387 */ /* 0x0003e80000100800 */
[----:B------:R1:W-:Y:S04]  /*2aa0*/  STL [R1+0x234], R23 ;  /* 0x0002341701007387 */ /* 0x0003e80000100800 */
[----:B------:R1:W-:Y:S01]  /*2ab0*/  STL.64 [R1+0x2f0], R24 ;  /* 0x0002f01801007387 */ /* 0x0003e20000100a00 */
[----:B---3--:R-:W4:Y:S03]  /*2ac0*/  @P1 MUFU.RCP R2, R2 ;  /* 0x0000000200021308 */ /* 0x008f260000001000 */
[----:B------:R1:W-:Y:S04]  /*2ad0*/  @P0 STS [R236+0x4000], RZ ;  /* 0x004000ffec000388 */ /* 0x0003e80000000800 */
[----:B------:R1:W-:Y:S04]  /*2ae0*/  @P0 STS [R236+0x4004], RZ ;  /* 0x004004ffec000388 */ /* 0x0003e80000000800 */
[----:B------:R1:W-:Y:S01]  /*2af0*/  @P0 STS.64 [R236+0x4008], RZ ;  /* 0x004008ffec000388 */ /* 0x0003e20000000a00 */
[----:B------:R-:W-:Y:S01]  /*2b00*/  IMAD R0, R26, R172, RZ ;  /* 0x000000ac1a007224 */ /* 0x000fe200078e02ff */
[----:B--2---:R-:W-:Y:S01]  /*2b10*/  SHF.L.U32 R7, R36, 0x1, RZ ;  /* 0x0000000124077819 */ /* 0x004fe200000006ff */
[-C--:B------:R-:W-:Y:S01]  /*2b20*/  IMAD.WIDE.U32 R4, R172, R23.reuse, R24 ;  /* 0x00000017ac047225 */ /* 0x080fe200078e0018 */
[----:B------:R-:W-:Y:S03]  /*2b30*/  BSSY B0, `(.L_x_1024) ;  /* 0x0000015000007945 */ /* 0x000fe60003800000 */
[----:B------:R-:W-:Y:S01]  /*2b40*/  IMAD R0, R13, R23, R0 ;  /* 0x000000170d007224 */ /* 0x000fe200078e0200 */
[----:B------:R-:W-:Y:S01]  /*2b50*/  LOP3.LUT R185, R7, 0x6, RZ, 0xc0, !PT ;  /* 0x0000000607b97812 */ /* 0x000fe200078ec0ff */
[----:B------:R-:W-:Y:S01]  /*2b60*/  IMAD.MOV.U32 R222, RZ, RZ, RZ ;  /* 0x000000ffffde7224 */ /* 0x000fe200078e00ff */
[----:B------:R-:W-:Y:S01]  /*2b70*/  LEA R240, R37, R70, 0x3 ;  /* 0x0000004625f07211 */ /* 0x000fe200078e18ff */
[----:B------:R-:W-:Y:S01]  /*2b80*/  IMAD.IADD R7, R5, 0x1, R0 ;  /* 0x0000000105077824 */ /* 0x000fe200078e0200 */
[----:B------:R-:W-:Y:S01]  /*2b90*/  IADD3 R249, R42, -0x4ab325aa, RZ ;  /* 0xb54cda562af97810 */ /* 0x000fe20007ffe0ff */
[----:B----4-:R-:W-:Y:S01]  /*2ba0*/  @P1 FMUL.FTZ R222, R6, R2 ;  /* 0x0000000206de1220 */ /* 0x010fe20000410000 */
[----:B------:R-:W-:Y:S05]  /*2bb0*/  @P0 BRA `(.L_x_1025) ;  /* 0x000000c000000947 */ /* 0x000fea0003800000 */
[----:B-1----:R-:W2:Y:S02]  /*2bc0*/  LDL R23, [R1] ;  /* 0x0000000001177983 */ /* 0x002ea40000100800 */
[----:B--2---:R-:W-:-:S13]  /*2bd0*/  ISETP.GE.AND P0, PT, R241, R23, PT ;  /* 0x00000017f100720c */ /* 0x004fda0003f06270 */
        /* <DEDUP_REMOVED lines=10> */
.L_x_1025:
[----:B-1----:R-:W-:Y:S05]  /*2c80*/  BSYNC B0 ;  /* 0x0000000000007941 */ /* 0x002fea0003800000 */
.L_x_1024:
[----:B------:R-:W-:Y:S01]  /*2c90*/  ISETP.GE.AND P0, PT, R21, R12, PT ;  /* 0x0000000c1500720c */ /* 0x000fe20003f06270 */
[----:B------:R-:W-:-:S12]  /*2ca0*/  BSSY B0, `(.L_x_1026) ;  /* 0x000000f000007945 */ /* 0x000fd80003800000 */
[----:B------:R1:W-:Y:S01]  /*2cb0*/  @P0 STS.128 [R236+0x4800], RZ ;  /* 0x004800ffec000388 */ /* 0x0003e20000000c00 */
[----:B------:R-:W-:Y:S05]  /*2cc0*/  @P0 BRA `(.L_x_1027) ;  /* 0x000000c000000947 */ /* 0x000fea0003800000 */
[----:B------:R-:W3:Y:S02]  /*2cd0*/  LDL R0, [R1] ;  /* 0x0000000001007983 */ /* 0x000ee40000100800 */
[----:B---3--:R-:W-:-:S13]  /*2ce0*/  ISETP.GE.AND P0, PT, R241, R0, PT ;  /* 0x00000000f100720c */ /* 0x008fda0003f06270 */
[----:B------:R3:W-:Y:S01]  /*2cf0*/  @P0 STS.128 [R236+0x4800], RZ ;  /* 0x004800ffec000388 */ /* 0x0007e20000000c00 */
[----:B------:R-:W-:Y:S05]  /*2d00*/  @P0 BRA `(.L_x_1027) ;  /* 0x0000008000000947 */ /* 0x000fea0003800000 */
[----:B------:R-:W-:-:S04]  /*2d10*/  LEA R0, P0, R40, R4, 0x5 ;  /* 0x0000000428007211 */ /* 0x000fc800078028ff */
[----:B------:R-:W-:Y:S02]  /*2d20*/  LEA.HI.X R2, R40, R7, R41, 0x5, P0 ;  /* 0x0000000728027211 */ /* 0x000fe400000f2c29 */
[----:B--2---:R-:W-:-:S04]  /*2d30*/  LEA R8, P0, R0, R38, 0x1 ;  /* 0x0000002600087211 */ /* 0x004fc800078008ff */
[----:B------:R-:W-:-:S05]  /*2d40*/  LEA.HI.X R9, R0, R39, R2, 0x1, P0 ;  /* 0x0000002700097211 */ /* 0x000fca00000f0c02 */
[----:B------:R-:W-:Y:S01]  /*2d50*/  @!PT LDS RZ, [RZ] ;  /* 0x00000000fffff984 */ /* 0x000fe20000000800 */
[----:B------:R-:W-:Y:S01]  /*2d60*/  @!PT LDS RZ, [RZ] ;  /* 0x00000000fffff984 */ /* 0x000fe20000000800 */
[----:B------:R-:W-:Y:S01]  /*2d70*/  @!PT LDS RZ, [RZ] ;  /* 0x00000000fffff984 */ /* 0x000fe20000000800 */
[----:B------:R2:W-:Y:S04]  /*2d80*/  LDGSTS.E.BYPASS.LTC128B.128 [R236+0x4800], [R8.64] ;  /* 0x0480000008ec7fae */ /* 0x0005e8000b901d44 */
.L_x_1027:
[----:B------:R-:W-:Y:S05]  /*2d90*/  BSYNC B0 ;  /* 0x0000000000007941 */ /* 0x000fea0003800000 */
.L_x_1026:
[----:B------:R-:W-:Y:S01]  /*2da0*/  ISETP.GE.AND P0, PT, R20, R12, PT ;  /* 0x0000000c1400720c */ /* 0x000fe20003f06270 */
[----:B------:R-:W-:-:S12]  /*2db0*/  BSSY B0, `(.L_x_1028) ;  /* 0x000000f000007945 */ /* 0x000fd80003800000 */
[----:B------:R4:W-:Y:S01]  /*2dc0*/  @P0 STS.128 [R236+0x5000], RZ ;  /* 0x005000ffec000388 */ /* 0x0009e20000000c00 */
[----:B------:R-:W-:Y:S05]  /*2dd0*/  @P0 BRA `(.L_x_1029) ;  /* 0x000000c000000947 */ /* 0x000fea0003800000 */
[----:B--2---:R-:W2:Y:S02]  /*2de0*/  LDL R0, [R1] ;  /* 0x0000000001007983 */ /* 0x004ea40000100800 */
[----:B--2---:R-:W-:-:S13]  /*2df0*/  ISETP.GE.AND P0, PT, R241, R0, PT ;  /* 0x00000000f100720c */ /* 0x004fda0003f06270 */
[----:B------:R2:W-:Y:S01]  /*2e00*/  @P0 STS.128 [R236+0x5000], RZ ;  /* 0x005000ffec000388 */ /* 0x0005e20000000c00 */
[----:B------:R-:W-:Y:S05]  /*2e10*/  @P0 BRA `(.L_x_1029) ;  /* 0x0000008000000947 */ /* 0x000fea0003800000 */
[----:B------:R-:W-:-:S04]  /*2e20*/  LEA R0, P0, R40, R4, 0x6 ;  /* 0x0000000428007211 */ /* 0x000fc800078030ff */
[----:B------:R-:W-:Y:S02]  /*2e30*/  LEA.HI.X R2, R40, R7, R41, 0x6, P0 ;  /* 0x0000000728027211 */ /* 0x000fe400000f3429 */
[----:B------:R-:W-:-:S04]  /*2e40*/  LEA R8, P0, R0, R38, 0x1 ;  /* 0x0000002600087211 */ /* 0x000fc800078008ff */
[----:B------:R-:W-:-:S05]  /*2e50*/  LEA.HI.X R9, R0, R39, R2, 0x1, P0 ;  /* 0x0000002700097211 */ /* 0x000fca00000f0c02 */
[----:B------:R-:W-:Y:S01]  /*2e60*/  @!PT LDS RZ, [RZ] ;  /* 0x00000000fffff984 */ /* 0x000fe20000000800 */
[----:B------:R-:W-:Y:S01]  /*2e70*/  @!PT LDS RZ, [RZ] ;  /* 0x00000000fffff984 */ /* 0x000fe20000000800 */
[----:B------:R-:W-:Y:S01]  /*2e80*/  @!PT LDS RZ, [RZ] ;  /* 0x00000000fffff984 */ /* 0x000fe20000000800 */
[----:B------:R1:W-:Y:S04]  /*2e90*/  LDGSTS.E.BYPASS.LTC128B.128 [R236+0x5000], [R8.64] ;  /* 0x0500000008ec7fae */ /* 0x0003e8000b901d44 */
.L_x_1029:
[----:B------:R-:W-:Y:S05]  /*2ea0*/  BSYNC B0 ;  /* 0x0000000000007941 */ /* 0x000fea0003800000 */
.L_x_1028:
        /* <DEDUP_REMOVED lines=18> */
.L_x_1031:
[----:B------:R-:W-:Y:S05]  /*2fd0*/  BSYNC B0 ;  /* 0x0000000000007941 */ /* 0x000fea0003800000 */
.L_x_1030:
[----:B------:R-:W-:Y:S01]  /*2fe0*/  LOP3.LUT R2, R35, 0xfffffff8, RZ, 0xc0, !PT ;  /* 0xfffffff823027812 */ /* 0x000fe200078ec0ff */
[----:B-1----:R-:W-:Y:S01]  /*2ff0*/  IMAD.SHL.U32 R5, R18, 0x40, RZ ;  /* 0x0000004012057824 */ /* 0x002fe200078e00ff */
[----:B--2---:R-:W-:Y:S01]  /*3000*/  SHF.R.S32.HI R8, RZ, 0x4, R22 ;  /* 0x00000004ff087819 */ /* 0x004fe20000011416 */
[----:B------:R-:W0:Y:S01]  /*3010*/  LDGDEPBAR ;  /* 0x00000000000079af */ /* 0x000e220000000000 */
[----:B------:R-:W-:Y:S01]  /*3020*/  LOP3.LUT R4, R15, 0x7fffffe, RZ, 0xc0, !PT ;  /* 0x07fffffe0f047812 */ /* 0x000fe200078ec0ff */
[----:B------:R-:W-:Y:S01]  /*3030*/  IMAD.IADD R2, R36, 0x1, -R2 ;  /* 0x0000000124027824 */ /* 0x000fe200078e0a02 */
[----:B------:R-:W-:Y:S01]  /*3040*/  LEA.HI R6, R22, R8, RZ, 0x1 ;  /* 0x0000000816067211 */ /* 0x000fe200078f08ff */
[----:B------:R-:W-:Y:S01]  /*3050*/  BSSY B1, `(.L_x_1032) ;  /* 0x00000d4000017945 */ /* 0x000fe20003800000 */
        /* <DEDUP_REMOVED lines=28> */
[----:B------:R-:W-:Y:S01]  /*3220*/  IMAD.SHL.U32 R207, R2, 0x2, RZ ;  /* 0x0000000202cf7824 */ /* 0x000fe200078e00ff */
[----:B------:R-:W-:Y:S01]  /*3230*/  IADD3 R2, R68, 0x1, -R192 ;  /* 0x0000000144027810 */ /* 0x000fe20007ffe8c0 */
[----:B------:R-:W-:Y:S02]  /*3240*/  IMAD.SHL.U32 R204, R0, 0x2, RZ ;  /* 0x0000000200cc7824 */ /* 0x000fe400078e00ff */
[----:B------:R-:W-:Y:S01]  /*3250*/  IMAD R208, R3, 0x2, R207 ;  /* 0x0000000203d07824 */ /* 0x000fe200078e02cf */
[----:B------:R-:W-:Y:S01]  /*3260*/  LDSM.16.M88.4 R4, [R207+0x1000] ;  /* 0x00100000cf04783b */ /* 0x000fe20000000200 */
[----:B-----5:R-:W-:Y:S01]  /*3270*/  IMAD.IADD R2, R132, 0x1, R2 ;  /* 0x0000000184027824 */ /* 0x020fe200078e0202 */
[----:B------:R-:W-:-:S02]  /*3280*/  IADD3 R0, R204, 0x2000, RZ ;  /* 0x00002000cc007810 */ /* 0x000fc40007ffe0ff */
[----:B------:R-:W1:Y:S01]  /*3290*/  LDSM.16.M88.4 R44, [R204+0x3c00] ;  /* 0x003c0000cc2c783b */ /* 0x000e620000000200 */
[----:B------:R-:W-:Y:S02]  /*32a0*/  IADD3 R209, R204, 0x2020, RZ ;  /* 0x00002020ccd17810 */ /* 0x000fe40007ffe0ff */
[----:B------:R-:W-:Y:S01]  /*32b0*/  @P0 IADD3 R209, R0, -0x20, RZ ;  /* 0xffffffe000d10810 */ /* 0x000fe20007ffe0ff */
[----:B------:R-:W2:Y:S01]  /*32c0*/  LDSM.16.M88.4 R32, [R204+0x2000] ;  /* 0x00200000cc20783b */ /* 0x000ea20000000200 */
[----:B------:R-:W-:Y:S01]  /*32d0*/  IMAD R0, R70, 0x10, R71 ;  /* 0x0000001046007824 */ /* 0x000fe200078e0247 */
[----:B------:R-:W-:Y:S02]  /*32e0*/  ISETP.GT.AND P0, PT, R172, R239, PT ;  /* 0x000000efac00720c */ /* 0x000fe40003f04270 */
[----:B------:R-:W3:Y:S01]  /*32f0*/  LDSM.16.M88.4 R28, [R204+0x2400] ;  /* 0x00240000cc1c783b */ /* 0x000ee20000000200 */
[----:B------:R-:W-:Y:S01]  /*3300*/  IMAD.IADD R0, R193, 0x1, R0 ;  /* 0x00000001c1007824 */ /* 0x000fe200078e0200 */
[----:B------:R-:W-:-:S02]  /*3310*/  IADD3 R216, R209, 0x400, RZ ;  /* 0x00000400d1d87810 */ /* 0x000fc40007ffe0ff */
[----:B------:R-:W4:Y:S01]  /*3320*/  LDSM.16.M88.4 R24, [R204+0x2800] ;  /* 0x00280000cc18783b */ /* 0x000f220000000200 */
[C---:B------:R-:W-:Y:S02]  /*3330*/  IADD3 R215, R209.reuse, 0x800, RZ ;  /* 0x00000800d1d77810 */ /* 0x040fe40007ffe0ff */
[C---:B------:R-:W-:Y:S01]  /*3340*/  IADD3 R214, R209.reuse, 0xc00, RZ ;  /* 0x00000c00d1d67810 */ /* 0x040fe20007ffe0ff */
[----:B------:R-:W3:Y:S01]  /*3350*/  LDSM.16.M88.4 R20, [R204+0x2c00] ;  /* 0x002c0000cc14783b */ /* 0x000ee20000000200 */
[C---:B------:R-:W-:Y:S02]  /*3360*/  IADD3 R213, R209.reuse, 0x1000, RZ ;  /* 0x00001000d1d57810 */ /* 0x040fe40007ffe0ff */
[C---:B------:R-:W-:Y:S01]  /*3370*/  IADD3 R212, R209.reuse, 0x1400, RZ ;  /* 0x00001400d1d47810 */ /* 0x040fe20007ffe0ff */
[----:B------:R-:W4:Y:S01]  /*3380*/  LDSM.16.M88.4 R16, [R204+0x3000] ;  /* 0x00300000cc10783b */ /* 0x000f220000000200 */
[C---:B------:R-:W-:Y:S02]  /*3390*/  IADD3 R211, R209.reuse, 0x1800, RZ ;  /* 0x00001800d1d37810 */ /* 0x040fe40007ffe0ff */
[----:B------:R-:W-:Y:S01]  /*33a0*/  IADD3 R210, R209, 0x1c00, RZ ;  /* 0x00001c00d1d27810 */ /* 0x000fe20007ffe0ff */
[----:B------:R-:W4:Y:S04]  /*33b0*/  LDSM.16.M88.4 R36, [R204+0x3400] ;  /* 0x00340000cc24783b */ /* 0x000f280000000200 */
[----:B------:R-:W4:Y:S04]  /*33c0*/  LDSM.16.M88.4 R40, [R204+0x3800] ;  /* 0x00380000cc28783b */ /* 0x000f280000000200 */
[----:B------:R-:W-:Y:S04]  /*33d0*/  LDSM.16.M88.4 R8, [R208+0x1000] ;  /* 0x00100000d008783b */ /* 0x000fe80000000200 */
[----:B------:R-:W4:Y:S04]  /*33e0*/  LDSM.16.M88.4 R80, [R209+0x1c00] ;  /* 0x001c0000d150783b */ /* 0x000f280000000200 */
[----:B------:R-:W4:Y:S01]  /*33f0*/  LDSM.16.M88.4 R72, [R209] ;  /* 0x00000000d148783b */ /* 0x000f220000000200 */
[C---:B-1----:R-:W-:Y:S03]  /*3400*/  HMMA.16816.F32 R88, R4.reuse, R44, RZ ;  /* 0x0000002c0458723c */ /* 0x042fe600000018ff */
[----:B------:R-:W1:Y:S04]  /*3410*/  LDSM.16.M88.4 R64, [R209+0x400] ;  /* 0x00040000d140783b */ /* 0x000e680000000200 */
[----:B------:R-:W1:Y:S01]  /*3420*/  LDSM.16.M88.4 R60, [R209+0x800] ;  /* 0x00080000d13c783b */ /* 0x000e620000000200 */
[C---:B--2---:R-:W-:Y:S03]  /*3430*/  HMMA.16816.F32 R136, R4.reuse, R32, RZ ;  /* 0x000000200488723c */ /* 0x044fe600000018ff */
[----:B------:R-:W2:Y:S04]  /*3440*/  LDSM.16.M88.4 R56, [R209+0xc00] ;  /* 0x000c0000d138783b */ /* 0x000ea80000000200 */
[----:B------:R-:W1:Y:S01]  /*3450*/  LDSM.16.M88.4 R52, [R209+0x1000] ;  /* 0x00100000d134783b */ /* 0x000e620000000200 */
[C---:B---3--:R-:W-:Y:S03]  /*3460*/  HMMA.16816.F32 R128, R4.reuse, R28, RZ ;  /* 0x0000001c0480723c */ /* 0x048fe600000018ff */
[----:B------:R-:W3:Y:S04]  /*3470*/  LDSM.16.M88.4 R48, [R209+0x1400] ;  /* 0x00140000d130783b */ /* 0x000ee80000000200 */
[----:B------:R-:W1:Y:S01]  /*3480*/  LDSM.16.M88.4 R76, [R209+0x1800] ;  /* 0x00180000d14c783b */ /* 0x000e620000000200 */
[C---:B----4-:R-:W-:Y:S03]  /*3490*/  HMMA.16816.F32 R116, R4.reuse, R24, RZ ;  /* 0x000000180474723c */ /* 0x050fe600000018ff */
[----:B------:R-:W4:Y:S05]  /*34a0*/  LDSM.16.M88.4 R12, [R207] ;  /* 0x00000000cf0c783b */ /* 0x000f2a0000000200 */
        /* <DEDUP_REMOVED lines=14> */
[C---:B-1----:R-:W-:Y:S07]  /*3590*/  HMMA.16816.F32 R128, R8.reuse, R64, R128 ;  /* 0x000000400880723c */ /* 0x042fee0000001880 */
[----:B------:R-:W-:Y:S01]  /*35a0*/  STL.64 [R1+0x20], R4 ;  /* 0x0000200401007387 */ /* 0x000fe20000100a00 */
[C---:B------:R-:W-:Y:S03]  /*35b0*/  HMMA.16816.F32 R152, R8.reuse, R60, R116 ;  /* 0x0000003c0898723c */ /* 0x040fe60000001874 */
[----:B------:R-:W-:Y:S04]  /*35c0*/  STL.64 [R1+0x28], R6 ;  /* 0x0000280601007387 */ /* 0x000fe80000100a00 */
[----:B------:R-:W1:Y:S01]  /*35d0*/  LDSM.16.M88.4 R4, [R208] ;  /* 0x00000000d004783b */ /* 0x000e620000000200 */
[----:B--2---:R-:W-:Y:S01]  /*35e0*/  HMMA.16816.F32 R160, R8, R56, R108 ;  /* 0x0000003808a0723c */ /* 0x004fe2000000186c */
[----:B------:R-:W-:-:S07]  /*35f0*/  DEPBAR.LE SB0, 0x0 ;  /* 0x000080000000791a */ /* 0x000fce0000000000 */
[C---:B------:R-:W-:Y:S08]  /*3600*/  HMMA.16816.F32 R168, R8.reuse, R52, R100 ;  /* 0x0000003408a8723c */ /* 0x040ff00000001864 */
        /* <DEDUP_REMOVED lines=10> */
[C---:B----4-:R-:W-:Y:S08]  /*36b0*/  HMMA.16816.F32 R116, R12.reuse, R32, RZ ;  /* 0x000000200c74723c */ /* 0x050ff000000018ff */
[C---:B------:R-:W-:Y:S07]  /*36c0*/  HMMA.16816.F32 R112, R12.reuse, R34, RZ ;  /* 0x000000220c70723c */ /* 0x040fee00000018ff */
[----:B------:R-:W-:Y:S01]  /*36d0*/  STL.64 [R1+0x10], R8 ;  /* 0x0000100801007387 */ /* 0x000fe20000100a00 */
[C---:B------:R-:W-:Y:S03]  /*36e0*/  HMMA.16816.F32 R108, R12.reuse, R28, RZ ;  /* 0x0000001c0c6c723c */ /* 0x040fe600000018ff */
[----:B------:R2:W-:Y:S05]  /*36f0*/  STL.64 [R1+0x18], R10 ;  /* 0x0000180a01007387 */ /* 0x0005ea0000100a00 */
[C---:B------:R-:W-:Y:S08]  /*3700*/  HMMA.16816.F32 R104, R12.reuse, R30, RZ ;  /* 0x0000001e0c68723c */ /* 0x040ff000000018ff */
[C---:B------:R-:W-:Y:S08]  /*3710*/  HMMA.16816.F32 R100, R12.reuse, R24, RZ ;  /* 0x000000180c64723c */ /* 0x040ff000000018ff */
[C---:B------:R-:W-:Y:S08]  /*3720*/  HMMA.16816.F32 R96, R12.reuse, R26, RZ ;  /* 0x0000001a0c60723c */ /* 0x040ff000000018ff */
[C---:B--2---:R-:W-:Y:S08]  /*3730*/  HMMA.16816.F32 R8, R12.reuse, R44, RZ ;  /* 0x0000002c0c08723c */ /* 0x044ff000000018ff */
        /* <DEDUP_REMOVED lines=9> */
[----:B------:R-:W-:Y:S01]  /*37d0*/  IMAD.IADD R12, R0, 0x1, R2 ;  /* 0x00000001000c7824 */ /* 0x000fe200078e0202 */
[----:B-1----:R-:W-:Y:S04]  /*37e0*/  HMMA.16816.F32 R196, R4, R80, R8 ;  /* 0x0000005004c4723c */ /* 0x002fe80000001808 */
[----:B------:R-:W-:-:S03]  /*37f0*/  IMNMX R235, R12, R68, PT ;  /* 0x000000440ceb7217 */ /* 0x000fc60003800200 */
[----:B------:R-:W-:Y:S01]  /*3800*/  IMAD.IADD R8, R68, 0x1, -R192 ;  /* 0x0000000144087824 */ /* 0x000fe200078e0ac0 */
[C---:B------:R-:W-:Y:S01]  /*3810*/  IADD3 R9, R0.reuse, 0x8, RZ ;  /* 0x0000000800097810 */ /* 0x040fe20007ffe0ff */
[C---:B------:R-:W-:Y:S01]  /*3820*/  HMMA.16816.F32 R92, R4.reuse, R56, R92 ;  /* 0x00000038045c723c */ /* 0x040fe2000000185c */
[C---:B------:R-:W-:Y:S01]  /*3830*/  IADD3 R10, R0.reuse, 0x40, RZ ;  /* 0x00000040000a7810 */ /* 0x040fe20007ffe0ff */
[C---:B------:R-:W-:Y:S01]  /*3840*/  IMAD.IADD R230, R0.reuse, 0x1, R8 ;  /* 0x0000000100e67824 */ /* 0x040fe200078e0208 */
[----:B------:R-:W-:Y:S01]  /*3850*/  IADD3 R0, R0, 0x48, RZ ;  /* 0x0000004800007810 */ /* 0x000fe20007ffe0ff */
[C---:B------:R-:W-:Y:S02]  /*3860*/  IMAD.IADD R228, R8.reuse, 0x1, R9 ;  /* 0x0000000108e47824 */ /* 0x040fe400078e0209 */
[C---:B------:R-:W-:Y:S02]  /*3870*/  IMAD.IADD R229, R8.reuse, 0x1, R10 ;  /* 0x0000000108e57824 */ /* 0x040fe400078e020a */
[--C-:B------:R-:W-:Y:S01]  /*3880*/  IMAD.IADD R231, R8, 0x1, R0.reuse ;  /* 0x0000000108e77824 */ /* 0x100fe200078e0200 */
[----:B------:R-:W-:Y:S01]  /*3890*/  HMMA.16816.F32 R40, R4, R48, R28 ;  /* 0x000000300428723c */ /* 0x000fe2000000181c */
[----:B------:R-:W-:-:S02]  /*38a0*/  IMAD.IADD R0, R2, 0x1, R0 ;  /* 0x0000000102007824 */ /* 0x000fc400078e0200 */
[C---:B------:R-:W-:Y:S02]  /*38b0*/  IMAD.IADD R11, R2.reuse, 0x1, R9 ;  /* 0x00000001020b7824 */ /* 0x040fe400078e0209 */
[----:B------:R-:W-:Y:S01]  /*38c0*/  IMAD.IADD R10, R2, 0x1, R10 ;  /* 0x00000001020a7824 */ /* 0x000fe200078e020a */
[-C--:B------:R-:W-:Y:S01]  /*38d0*/  IMNMX R232, R0, R68.reuse, PT ;  /* 0x0000004400e87217 */ /* 0x080fe20003800200 */
[--C-:B------:R-:W-:Y:S01]  /*38e0*/  IMAD.IADD R0, R230, 0x1, -R69.reuse ;  /* 0x00000001e6007824 */ /* 0x100fe200078e0a45 */
[----:B------:R-:W-:Y:S01]  /*38f0*/  HMMA.16816.F32 R116, R4, R72, R116 ;  /* 0x000000480474723c */ /* 0x000fe20000001874 */
[----:B------:R-:W-:Y:S01]  /*3900*/  IMAD.IADD R2, R228, 0x1, -R69 ;  /* 0x00000001e4027824 */ /* 0x000fe200078e0a45 */
[-C--:B------:R-:W-:Y:S02]  /*3910*/  IMNMX R234, R11, R68.reuse, PT ;  /* 0x000000440bea7217 */ /* 0x080fe40003800200 */
[----:B------:R-:W-:Y:S02]  /*3920*/  IMNMX R233, R10, R68, PT ;  /* 0x000000440ae97217 */ /* 0x000fe40003800200 */
[----:B------:R-:W-:-:S02]  /*3930*/  IMNMX R227, RZ, R0, !PT ;  /* 0x00000000ffe37217 */ /* 0x000fc40007800200 */
[----:B------:R-:W-:Y:S01]  /*3940*/  HMMA.16816.F32 R108, R4, R64, R108 ;  /* 0x00000040046c723c */ /* 0x000fe2000000186c */
[----:B------:R-:W-:-:S07]  /*3950*/  IMNMX R226, RZ, R2, !PT ;  /* 0x00000002ffe27217 */ /* 0x000fce0007800200 */
        /* <DEDUP_REMOVED lines=11> */
[----:B------:R-:W-:-:S02]  /*3a10*/  IMAD.IADD R4, R229, 0x1, -R69 ;  /* 0x00000001e5047824 */ /* 0x000fc400078e0a45 */
[----:B------:R-:W-:-:S03]  /*3a20*/  IMAD.IADD R5, R231, 0x1, -R69 ;  /* 0x00000001e7057824 */ /* 0x000fc600078e0a45 */
[----:B------:R-:W-:Y:S02]  /*3a30*/  IMNMX R225, RZ, R4, !PT ;  /* 0x00000004ffe17217 */ /* 0x000fe40007800200 */
[----:B------:R-:W-:Y:S01]  /*3a40*/  IMNMX R224, RZ, R5, !PT ;  /* 0x00000005ffe07217 */ /* 0x000fe20007800200 */
[----:B------:R-:W-:Y:S06]  /*3a50*/  BAR.SYNC.DEFER_BLOCKING 0x0 ;  /* 0x0000000000007b1d */ /* 0x000fec0000010000 */
[----:B------:R-:W-:Y:S05]  /*3a60*/  @!P0 BRA `(.L_x_1033) ;  /* 0x0000032000008947 */ /* 0x000fea0003800000 */
[----:B------:R-:W2:Y:S01]  /*3a70*/  LDL R237, [R1] ;  /* 0x0000000001ed7983 */ /* 0x000ea20000100800 */
[----:B------:R-:W-:Y:S01]  /*3a80*/  IADD3 R0, R238, -0x2, RZ ;  /* 0xfffffffeee007810 */ /* 0x000fe20007ffe0ff */
[----:B------:R-:W-:Y:S03]  /*3a90*/  BSSY B0, `(.L_x_1034) ;  /* 0x000002e000007945 */ /* 0x000fe60003800000 */
[----:B------:R-:W-:Y:S01]  /*3aa0*/  SHF.R.S32.HI R4, RZ, 0x1f, R0 ;  /* 0x0000001fff047819 */ /* 0x000fe20000011400 */
[----:B------:R-:W-:-:S02]  /*3ab0*/  IMAD R2, R223, R0, RZ ;  /* 0x00000000df027224 */ /* 0x000fc400078e02ff */
[----:B------:R-:W-:-:S04]  /*3ac0*/  IMAD.WIDE.U32 R6, R0, R206, R220 ;  /* 0x000000ce00067225 */ /* 0x000fc800078e00dc */
[----:B------:R-:W-:-:S04]  /*3ad0*/  IMAD R2, R4, R206, R2 ;  /* 0x000000ce04027224 */ /* 0x000fc800078e0202 */
[----:B------:R-:W-:Y:S01]  /*3ae0*/  IMAD.IADD R5, R7, 0x1, R2 ;  /* 0x0000000107057824 */ /* 0x000fe200078e0202 */
[----:B--2---:R-:W-:-:S13]  /*3af0*/  ISETP.GE.AND P0, PT, R241, R237, PT ;  /* 0x000000edf100720c */ /* 0x004fda0003f06270 */
[-C--:B------:R-:W-:Y:S01]  /*3b00*/  @!P0 IADD3 R0, P1, R133, R6.reuse, RZ ;  /* 0x0000000685008210 */ /* 0x080fe20007f3e0ff */
[----:B------:R1:W-:Y:S01]  /*3b10*/  @P0 STS [R236+0x2000], RZ ;  /* 0x002000ffec000388 */ /* 0x0003e20000000800 */
[----:B------:R-:W-:Y:S02]  /*3b20*/  @!P0 LEA R2, P2, R218, R6, 0x6 ;  /* 0x00000006da028211 */ /* 0x000fe400078430ff */
[-C--:B------:R-:W-:Y:S01]  /*3b30*/  @!P0 LEA R12, P4, R6, R186.reuse, 0x1 ;  /* 0x000000ba060c8211 */ /* 0x080fe200078808ff */
[----:B------:R-:W-:Y:S01]  /*3b40*/  @!P0 IMAD.X R9, R184, 0x1, R5, P1 ;  /* 0x00000001b8098824 */ /* 0x000fe200008e0605 */
[-C--:B------:R-:W-:Y:S01]  /*3b50*/  @!P0 LEA R10, P3, R0, R186.reuse, 0x1 ;  /* 0x000000ba000a8211 */ /* 0x080fe200078608ff */
[----:B------:R1:W-:Y:S01]  /*3b60*/  @P0 STS [R236+0x2004], RZ ;  /* 0x002004ffec000388 */ /* 0x0003e20000000800 */
[----:B------:R-:W-:Y:S02]  /*3b70*/  @!P0 LEA R8, P1, R2, R186, 0x1 ;  /* 0x000000ba02088211 */ /* 0x000fe400078208ff */
[----:B------:R-:W-:Y:S01]  /*3b80*/  @!P0 LEA.HI.X R14, R218, R5, R219, 0x6, P2 ;  /* 0x00000005da0e8211 */ /* 0x000fe200010f34db */
[----:B------:R1:W-:Y:S01]  /*3b90*/  @P0 STS.64 [R236+0x2008], RZ ;  /* 0x002008ffec000388 */ /* 0x0003e20000000a00 */
[----:B------:R-:W-:-:S02]  /*3ba0*/  @!P0 LEA.HI.X R13, R6, R187, R5, 0x1, P4 ;  /* 0x000000bb060d8211 */ /* 0x000fc400020f0c05 */
        /* <DEDUP_REMOVED lines=28> */
.L_x_1035:
[----:B------:R-:W-:Y:S05]  /*3d70*/  BSYNC B0 ;  /* 0x0000000000007941 */ /* 0x000fea0003800000 */
.L_x_1034:
[----:B------:R-:W0:Y:S02]  /*3d80*/  LDGDEPBAR ;  /* 0x00000000000079af */ /* 0x000e240000000000 */
.L_x_1033:
[----:B------:R-:W-:Y:S05]  /*3d90*/  BSYNC B1 ;  /* 0x0000000000017941 */ /* 0x000fea0003800000 */
.L_x_1032:
[----:B-1----:R-:W3:Y:S04]  /*3da0*/  LDL R9, [R1+0x1c] ;  /* 0x00001c0001097983 */ /* 0x002ee80000100800 */
[----:B------:R-:W4:Y:S04]  /*3db0*/  LDL.LU R8, [R1+0x10] ;  /* 0x0000100001087983 */ /* 0x000f280000300800 */
[----:B--2---:R-:W2:Y:S04]  /*3dc0*/  LDL R0, [R1+0x20] ;  /* 0x0000200001007983 */ /* 0x004ea80000100800 */
[----:B------:R-:W3:Y:S04]  /*3dd0*/  LDL R4, [R1+0x24] ;  /* 0x0000240001047983 */ /* 0x000ee80000100800 */
[----:B------:R-:W4:Y:S04]  /*3de0*/  LDL R2, [R1+0x2c] ;  /* 0x00002c0001027983 */ /* 0x000f280000100800 */
[----:B------:R-:W4:Y:S04]  /*3df0*/  LDL R7, [R1+0x18] ;  /* 0x0000180001077983 */ /* 0x000f280000100800 */
[----:B------:R-:W4:Y:S04]  /*3e00*/  LDL R5, [R1+0x28] ;  /* 0x0000280001057983 */ /* 0x000f280000100800 */
[----:B------:R-:W4:Y:S01]  /*3e10*/  LDL R6, [R1+0x14] ;  /* 0x0000140001067983 */ /* 0x000f220000100800 */
[----:B------:R-:W-:-:S05]  /*3e20*/  IMAD R17, R172, 0x80, R185 ;  /* 0x00000080ac117824 */ /* 0x000fca00078e02b9 */
[----:B------:R-:W-:-:S04]  /*3e30*/  ISETP.GE.AND P5, PT, R17, R227, PT ;  /* 0x000000e31100720c */ /* 0x000fc80003fa6270 */
[C---:B------:R-:W-:Y:S02]  /*3e40*/  ISETP.GE.OR P5, PT, R17.reuse, R235, !P5 ;  /* 0x000000eb1100720c */ /* 0x040fe40006fa6670 */
[C---:B------:R-:W-:Y:S02]  /*3e50*/  ISETP.GE.AND P0, PT, R17.reuse, R226, PT ;  /* 0x000000e21100720c */ /* 0x040fe40003f06270 */
[C---:B------:R-:W-:Y:S02]  /*3e60*/  ISETP.GE.AND P6, PT, R17.reuse, R225, PT ;  /* 0x000000e11100720c */ /* 0x040fe40003fc6270 */
[C---:B------:R-:W-:Y:S02]  /*3e70*/  ISETP.GE.OR P0, PT, R17.reuse, R234, !P0 ;  /* 0x000000ea1100720c */ /* 0x040fe40004706670 */
[----:B------:R-:W-:Y:S01]  /*3e80*/  ISETP.GE.OR P6, PT, R17, R233, !P6 ;  /* 0x000000e91100720c */ /* 0x000fe200077c6670 */
[----:B--2---:R-:W-:Y:S02]  /*3e90*/  IMAD.MOV.U32 R223, RZ, RZ, R0 ;  /* 0x000000ffffdf7224 */ /* 0x004fe400078e0000 */
[----:B------:R-:W-:-:S02]  /*3ea0*/  IMAD.IADD R0, R230, 0x1, -R17 ;  /* 0x00000001e6007824 */ /* 0x000fc400078e0a11 */
[----:B---3--:R-:W-:Y:S02]  /*3eb0*/  IMAD.MOV.U32 R19, RZ, RZ, R4 ;  /* 0x000000ffff137224 */ /* 0x008fe400078e0004 */
[----:B------:R-:W-:Y:S01]  /*3ec0*/  IMAD.IADD R4, R228, 0x1, -R17 ;  /* 0x00000001e4047824 */ /* 0x000fe200078e0a11 */
[----:B------:R-:W-:Y:S01]  /*3ed0*/  IABS R0, R0 ;  /* 0x0000000000007213 */ /* 0x000fe20000000000 */
[----:B----4-:R-:W-:-:S04]  /*3ee0*/  IMAD.MOV.U32 R220, RZ, RZ, R2 ;  /* 0x000000ffffdc7224 */ /* 0x010fc800078e0002 */
[----:B------:R-:W-:Y:S01]  /*3ef0*/  IMAD.MOV.U32 R2, RZ, RZ, R0 ;  /* 0x000000ffff027224 */ /* 0x000fe200078e0000 */
[----:B------:R-:W-:Y:S01]  /*3f00*/  IABS R0, R4 ;  /* 0x0000000400007213 */ /* 0x000fe20000000000 */
[----:B------:R-:W-:Y:S02]  /*3f10*/  IMAD.IADD R4, R229, 0x1, -R17 ;  /* 0x00000001e5047824 */ /* 0x000fe400078e0a11 */
[----:B------:R-:W-:Y:S02]  /*3f20*/  IMAD.MOV.U32 R187, RZ, RZ, R8 ;  /* 0x000000ffffbb7224 */ /* 0x000fe400078e0008 */
[----:B------:R1:W-:Y:S01]  /*3f30*/  I2F R8, R2 ;  /* 0x0000000200087306 */ /* 0x0003e20000201400 */
[----:B------:R-:W-:Y:S02]  /*3f40*/  IMAD.MOV.U32 R186, RZ, RZ, R7 ;  /* 0x000000ffffba7224 */ /* 0x000fe400078e0007 */
[----:B------:R-:W-:Y:S02]  /*3f50*/  IMAD.MOV.U32 R221, RZ, RZ, R5 ;  /* 0x000000ffffdd7224 */ /* 0x000fe400078e0005 */
[----:B-1----:R-:W-:Y:S01]  /*3f60*/  IMAD.MOV.U32 R2, RZ, RZ, R0 ;  /* 0x000000ffff027224 */ /* 0x002fe200078e0000 */
[----:B------:R-:W-:-:S03]  /*3f70*/  IABS R0, R4 ;  /* 0x0000000400007213 */ /* 0x000fc60000000000 */
[----:B------:R1:W-:Y:S02]  /*3f80*/  I2F R7, R2 ;  /* 0x0000000200077306 */ /* 0x0003e40000201400 */
[----:B------:R-:W-:Y:S01]  /*3f90*/  IMAD.MOV.U32 R4, RZ, RZ, R0 ;  /* 0x000000ffff047224 */ /* 0x000fe200078e0000 */
[----:B------:R-:W-:Y:S01]  /*3fa0*/  IADD3 R0, R17, 0x1, RZ ;  /* 0x0000000111007810 */ /* 0x000fe20007ffe0ff */
[----:B------:R-:W-:-:S04]  /*3fb0*/  IMAD.MOV.U32 R185, RZ, RZ, R6 ;  /* 0x000000ffffb97224 */ /* 0x000fc800078e0006 */
[----:B------:R-:W-:Y:S02]  /*3fc0*/  IMAD.IADD R5, R230, 0x1, -R0 ;  /* 0x00000001e6057824 */ /* 0x000fe400078e0a00 */
[----:B-1----:R-:W-:Y:S01]  /*3fd0*/  IMAD.IADD R2, R231, 0x1, -R17 ;  /* 0x00000001e7027824 */ /* 0x002fe200078e0a11 */
[----:B------:R1:W-:Y:S04]  /*3fe0*/  I2F R6, R4 ;  /* 0x0000000400067306 */ /* 0x0003e80000201400 */
[----:B------:R-:W-:-:S05]  /*3ff0*/  IABS R2, R2 ;  /* 0x0000000200027213 */ /* 0x000fca0000000000 */
[----:B-1----:R-:W-:Y:S01]  /*4000*/  IMAD.MOV.U32 R4, RZ, RZ, R2 ;  /* 0x000000ffff047224 */ /* 0x002fe200078e0002 */
[----:B------:R-:W-:-:S06]  /*4010*/  IABS R2, R5 ;  /* 0x0000000500027213 */ /* 0x000fcc0000000000 */
[----:B------:R-:W1:Y:S08]  /*4020*/  I2F R2, R2 ;  /* 0x0000000200027306 */ /* 0x000e700000201400 */
[----:B------:R-:W2:Y:S01]  /*4030*/  I2F R4, R4 ;  /* 0x0000000400047306 */ /* 0x000ea20000201400 */
[----:B-1----:R-:W-:Y:S02]  /*4040*/  FFMA.FTZ R11, R2, -R222, R117 ;  /* 0x800000de020b7223 */ /* 0x002fe40000010075 */
[----:B------:R-:W-:-:S05]  /*4050*/  IMAD.IADD R2, R228, 0x1, -R0 ;  /* 0x00000001e4027824 */ /* 0x000fca00078e0a00 */
[----:B------:R-:W-:Y:S01]  /*4060*/  IABS R2, R2 ;  /* 0x0000000200027213 */ /* 0x000fe20000000000 */
[----:B--2---:R-:W-:Y:S01]  /*4070*/  FFMA.FTZ R10, R4, -R222, R138 ;  /* 0x800000de040a7223 */ /* 0x004fe2000001008a */
[C---:B------:R-:W-:Y:S01]  /*4080*/  ISETP.GE.AND P4, PT, R0.reuse, R227, PT ;  /* 0x000000e30000720c */ /* 0x040fe20003f86270 */
[----:B------:R-:W-:Y:S01]  /*4090*/  IMAD.IADD R5, R229, 0x1, -R0 ;  /* 0x00000001e5057824 */ /* 0x000fe200078e0a00 */
[C---:B------:R-:W-:Y:S01]  /*40a0*/  ISETP.GE.AND P3, PT, R0.reuse, R226, PT ;  /* 0x000000e20000720c */ /* 0x040fe20003f66270 */
[----:B------:R-:W-:Y:S01]  /*40b0*/  IMAD.MOV.U32 R4, RZ, RZ, R2 ;  /* 0x000000ffff047224 */ /* 0x000fe200078e0002 */
[C---:B------:R-:W-:Y:S02]  /*40c0*/  ISETP.GE.AND P2, PT, R0.reuse, R225, PT ;  /* 0x000000e10000720c */ /* 0x040fe40003f46270 */
[C---:B------:R-:W-:Y:S01]  /*40d0*/  ISETP.GE.AND P1, PT, R0.reuse, R224, PT ;  /* 0x000000e00000720c */ /* 0x040fe20003f26270 */
[----:B------:R1:W-:Y:S01]  /*40e0*/  I2F R12, R4 ;  /* 0x00000004000c7306 */ /* 0x0003e20000201400 */
[----:B------:R-:W-:-:S02]  /*40f0*/  ISETP.GE.OR P4, PT, R0, R235, !P4 ;  /* 0x000000eb0000720c */ /* 0x000fc40006786670 */
[C---:B------:R-:W-:Y:S02]  /*4100*/  ISETP.GE.OR P3, PT, R0.reuse, R234, !P3 ;  /* 0x000000ea0000720c */ /* 0x040fe40005f66670 */
[C---:B------:R-:W-:Y:S02]  /*4110*/  ISETP.GE.OR P2, PT, R0.reuse, R233, !P2 ;  /* 0x000000e90000720c */ /* 0x040fe40005746670 */
[----:B------:R-:W-:Y:S02]  /*4120*/  ISETP.GE.OR P1, PT, R0, R232, !P1 ;  /* 0x000000e80000720c */ /* 0x000fe40004f26670 */
[----:B------:R-:W-:Y:S01]  /*4130*/  IABS R2, R5 ;  /* 0x0000000500027213 */ /* 0x000fe20000000000 */
[----:B------:R-:W-:Y:S02]  /*4140*/  IMAD.MOV.U32 R184, RZ, RZ, R9 ;  /* 0x000000ffffb87224 */ /* 0x000fe400078e0009 */
[-C--:B------:R-:W-:Y:S02]  /*4150*/  FFMA.FTZ R8, R8, -R222.reuse, R116 ;  /* 0x800000de08087223 */ /* 0x080fe40000010074 */
[----:B-1----:R-:W-:Y:S01]  /*4160*/  IMAD.IADD R4, R231, 0x1, -R0 ;  /* 0x00000001e7047824 */ /* 0x002fe200078e0a00 */
[----:B------:R-:W-:Y:S01]  /*4170*/  IADD3 R0, R17, 0x8, RZ ;  /* 0x0000000811007810 */ /* 0x000fe20007ffe0ff */
[----:B------:R-:W-:-:S02]  /*4180*/  FFMA.FTZ R9, R7, -R222, R118 ;  /* 0x800000de07097223 */ /* 0x000fc40000010076 */
[----:B------:R1:W2:Y:S01]  /*4190*/  I2F R7, R2 ;  /* 0x0000000200077306 */ /* 0x0002a20000201400 */
[----:B------:R-:W-:Y:S02]  /*41a0*/  FSEL R141, R8, -INF , !P5 ;  /* 0xff800000088d7808 */ /* 0x000fe40006800000 */
[C---:B------:R-:W-:Y:S01]  /*41b0*/  ISETP.GE.AND P5, PT, R17.reuse, R224, PT ;  /* 0x000000e01100720c */ /* 0x040fe20003fa6270 */
[----:B------:R-:W-:Y:S01]  /*41c0*/  FFMA.FTZ R6, R6, -R222, R136 ;  /* 0x800000de06067223 */ /* 0x000fe20000010088 */
[----:B------:R-:W-:Y:S01]  /*41d0*/  IABS R4, R4 ;  /* 0x0000000400047213 */ /* 0x000fe20000000000 */
[--C-:B------:R-:W-:Y:S01]  /*41e0*/  IMAD.IADD R5, R228, 0x1, -R0.reuse ;  /* 0x00000001e4057824 */ /* 0x100fe200078e0a00 */
[----:B------:R-:W-:Y:S01]  /*41f0*/  ISETP.GE.OR P5, PT, R17, R232, !P5 ;  /* 0x000000e81100720c */ /* 0x000fe20006fa6670 */
[----:B-1----:R-:W-:Y:S01]  /*4200*/  IMAD.IADD R2, R230, 0x1, -R0 ;  /* 0x00000001e6027824 */ /* 0x002fe200078e0a00 */
[----:B------:R1:W3:Y:S04]  /*4210*/  I2F R14, R4 ;  /* 0x00000004000e7306 */ /* 0x0002e80000201400 */
[----:B------:R-:W-:-:S02]  /*4220*/  IABS R2, R2 ;  /* 0x0000000200027213 */ /* 0x000fc40000000000 */
[----:B------:R-:W-:Y:S02]  /*4230*/  FSEL R144, R9, -INF , !P0 ;  /* 0xff80000009907808 */ /* 0x000fe40004000000 */
[----:B------:R-:W-:Y:S02]  /*4240*/  FSEL R148, R6, -INF , !P6 ;  /* 0xff80000006947808 */ /* 0x000fe40007000000 */
[----:B------:R-:W-:Y:S02]  /*4250*/  FSEL R28, R10, -INF , !P5 ;  /* 0xff8000000a1c7808 */ /* 0x000fe40006800000 */
[----:B------:R-:W-:Y:S02]  /*4260*/  FSEL R140, R11, -INF , !P4 ;  /* 0xff8000000b8c7808 */ /* 0x000fe40006000000 */
[C---:B------:R-:W-:Y:S01]  /*4270*/  ISETP.GE.AND P0, PT, R0.reuse, R227, PT ;  /* 0x000000e30000720c */ /* 0x040fe20003f06270 */
[----:B-1----:R-:W-:Y:S01]  /*4280*/  IMAD.MOV.U32 R4, RZ, RZ, R2 ;  /* 0x000000ffff047224 */ /* 0x002fe200078e0002 */
[----:B------:R-:W-:Y:S01]  /*4290*/  IABS R2, R5 ;  /* 0x0000000500027213 */ /* 0x000fe20000000000 */
[----:B------:R-:W-:Y:S01]  /*42a0*/  IMAD.IADD R5, R229, 0x1, -R0 ;  /* 0x00000001e5057824 */ /* 0x000fe200078e0a00 */
[----:B------:R-:W-:-:S02]  /*42b0*/  ISETP.GE.AND P6, PT, R0, R226, PT ;  /* 0x000000e20000720c */ /* 0x000fc40003fc6270 */
[C---:B------:R-:W-:Y:S02]  /*42c0*/  ISETP.GE.AND P5, PT, R0.reuse, R225, PT ;  /* 0x000000e10000720c */ /* 0x040fe40003fa6270 */
[C---:B------:R-:W-:Y:S01]  /*42d0*/  ISETP.GE.AND P4, PT, R0.reuse, R224, PT ;  /* 0x000000e00000720c */ /* 0x040fe20003f86270 */
[----:B------:R1:W4:Y:S01]  /*42e0*/  I2F R8, R4 ;  /* 0x0000000400087306 */ /* 0x0003220000201400 */
[----:B------:R-:W-:Y:S01]  /*42f0*/  IMAD.IADD R6, R231, 0x1, -R0 ;  /* 0x00000001e7067824 */ /* 0x000fe200078e0a00 */
[C---:B------:R-:W-:Y:S02]  /*4300*/  ISETP.GE.OR P0, PT, R0.reuse, R235, !P0 ;  /* 0x000000eb0000720c */ /* 0x040fe40004706670 */
[C---:B------:R-:W-:Y:S02]  /*4310*/  ISETP.GE.OR P6, PT, R0.reuse, R234, !P6 ;  /* 0x000000ea0000720c */ /* 0x040fe400077c6670 */
[C---:B------:R-:W-:Y:S02]  /*4320*/  ISETP.GE.OR P5, PT, R0.reuse, R233, !P5 ;  /* 0x000000e90000720c */ /* 0x040fe40006fa6670 */
[----:B------:R-:W-:-:S02]  /*4330*/  ISETP.GE.OR P4, PT, R0, R232, !P4 ;  /* 0x000000e80000720c */ /* 0x000fc40006786670 */
[----:B------:R-:W-:Y:S01]  /*4340*/  IADD3 R0, R17, 0x9, RZ ;  /* 0x0000000911007810 */ /* 0x000fe20007ffe0ff */
[----:B-1----:R-:W-:Y:S01]  /*4350*/  IMAD.MOV.U32 R4, RZ, RZ, R2 ;  /* 0x000000ffff047224 */ /* 0x002fe200078e0002 */
[----:B------:R-:W-:-:S04]  /*4360*/  IABS R2, R5 ;  /* 0x0000000500027213 */ /* 0x000fc80000000000 */
[----:B------:R1:W-:Y:S01]  /*4370*/  I2F R11, R2 ;  /* 0x00000002000b7306 */ /* 0x0003e20000201400 */
[----:B------:R-:W-:Y:S01]  /*4380*/  IABS R5, R6 ;  /* 0x0000000600057213 */ /* 0x000fe20000000000 */
[-C--:B--2---:R-:W-:Y:S02]  /*4390*/  FFMA.FTZ R6, R7, -R222.reuse, R137 ;  /* 0x800000de07067223 */ /* 0x084fe40000010089 */
[----:B---3--:R-:W-:-:S04]  /*43a0*/  FFMA.FTZ R7, R14, -R222, R139 ;  /* 0x800000de0e077223 */ /* 0x008fc8000001008b */
[----:B------:R2:W-:Y:S01]  /*43b0*/  I2F R13, R4 ;  /* 0x00000004000d7306 */ /* 0x0005e20000201400 */
[----:B-1----:R-:W-:-:S07]  /*43c0*/  IMAD.IADD R2, R230, 0x1, -R0 ;  /* 0x00000001e6027824 */ /* 0x002fce00078e0a00 */
[----:B------:R1:W3:Y:S01]  /*43d0*/  I2F R14, R5 ;  /* 0x00000005000e7306 */ /* 0x0002e20000201400 */
[----:B----4-:R-:W-:Y:S01]  /*43e0*/  FFMA.FTZ R8, R8, -R222, R112 ;  /* 0x800000de08087223 */ /* 0x010fe20000010070 */
[----:B------:R-:W-:Y:S01]  /*43f0*/  IABS R2, R2 ;  /* 0x0000000200027213 */ /* 0x000fe20000000000 */
[----:B--2---:R-:W-:Y:S01]  /*4400*/  FFMA.FTZ R4, R12, -R222, R119 ;  /* 0x800000de0c047223 */ /* 0x004fe20000010077 */
[----:B------:R-:W-:-:S04]  /*4410*/  FSEL R146, R6, -INF , !P2 ;  /* 0xff80000006927808 */ /* 0x000fc80005000000 */
[----:B------:R-:W-:Y:S01]  /*4420*/  FSEL R142, R4, -INF , !P3 ;  /* 0xff800000048e7808 */ /* 0x000fe20005800000 */
[----:B------:R-:W-:Y:S02]  /*4430*/  IMAD.MOV.U32 R4, RZ, RZ, R2 ;  /* 0x000000ffff047224 */ /* 0x000fe400078e0002 */
[--C-:B-1----:R-:W-:Y:S01]  /*4440*/  IMAD.IADD R5, R228, 0x1, -R0.reuse ;  /* 0x00000001e4057824 */ /* 0x102fe200078e0a00 */
[----:B------:R-:W-:Y:S01]  /*4450*/  FSEL R147, R7, -INF , !P1 ;  /* 0xff80000007937808 */ /* 0x000fe20004800000 */
[----:B------:R1:W2:Y:S01]  /*4460*/  I2F R9, R4 ;  /* 0x0000000400097306 */ /* 0x0002a20000201400 */
[----:B------:R-:W-:Y:S02]  /*4470*/  FSEL R137, R8, -INF , !P0 ;  /* 0xff80000008897808 */ /* 0x000fe40004000000 */
[----:B------:R-:W-:Y:S01]  /*4480*/  IABS R2, R5 ;  /* 0x0000000500027213 */ /* 0x000fe20000000000 */
[----:B------:R-:W-:Y:S01]  /*4490*/  IMAD.IADD R5, R229, 0x1, -R0 ;  /* 0x00000001e5057824 */ /* 0x000fe200078e0a00 */
[----:B------:R-:W-:-:S02]  /*44a0*/  ISETP.GE.AND P3, PT, R0, R227, PT ;  /* 0x000000e30000720c */ /* 0x000fc40003f66270 */
[C---:B------:R-:W-:Y:S02]  /*44b0*/  ISETP.GE.AND P2, PT, R0.reuse, R226, PT ;  /* 0x000000e20000720c */ /* 0x040fe40003f46270 */
[C---:B------:R-:W-:Y:S02]  /*44c0*/  ISETP.GE.AND P1, PT, R0.reuse, R225, PT ;  /* 0x000000e10000720c */ /* 0x040fe40003f26270 */
[C---:B------:R-:W-:Y:S01]  /*44d0*/  ISETP.GE.AND P0, PT, R0.reuse, R224, PT ;  /* 0x000000e00000720c */ /* 0x040fe20003f06270 */
[----:B------:R-:W-:Y:S01]  /*44e0*/  IMAD.IADD R6, R231, 0x1, -R0 ;  /* 0x00000001e7067824 */ /* 0x000fe200078e0a00 */
[C---:B------:R-:W-:Y:S02]  /*44f0*/  ISETP.GE.OR P3, PT, R0.reuse, R235, !P3 ;  /* 0x000000eb0000720c */ /* 0x040fe40005f66670 */
[C---:B------:R-:W-:Y:S01]  /*4500*/  ISETP.GE.OR P2, PT, R0.reuse, R234, !P2 ;  /* 0x000000ea0000720c */ /* 0x040fe20005746670 */
[----:B-1----:R-:W-:Y:S01]  /*4510*/  IMAD.MOV.U32 R4, RZ, RZ, R2 ;  /* 0x000000ffff047224 */ /* 0x002fe200078e0002 */
[----:B------:R-:W-:-:S02]  /*4520*/  ISETP.GE.OR P1, PT, R0, R233, !P1 ;  /* 0x000000e90000720c */ /* 0x000fc40004f26670 */
[----:B------:R-:W-:Y:S02]  /*4530*/  ISETP.GE.OR P0, PT, R0, R232, !P0 ;  /* 0x000000e80000720c */ /* 0x000fe40004706670 */
[----:B------:R-:W-:Y:S02]  /*4540*/  IABS R2, R5 ;  /* 0x0000000500027213 */ /* 0x000fe40000000000 */
[----:B------:R-:W-:Y:S02]  /*4550*/  IADD3 R0, R17, 0x10, RZ ;  /* 0x0000001011007810 */ /* 0x000fe40007ffe0ff */
[----:B------:R1:W-:Y:S01]  /*4560*/  I2F R10, R2 ;  /* 0x00000002000a7306 */ /* 0x0003e20000201400 */
[----:B------:R-:W-:Y:S01]  /*4570*/  IABS R5, R6 ;  /* 0x0000000600057213 */ /* 0x000fe20000000000 */
[-C--:B---3--:R-:W-:Y:S02]  /*4580*/  FFMA.FTZ R7, R14, -R222.reuse, R126 ;  /* 0x800000de0e077223 */ /* 0x088fe4000001007e */
[----:B------:R-:W-:-:S04]  /*4590*/  FFMA.FTZ R6, R11, -R222, R124 ;  /* 0x800000de0b067223 */ /* 0x000fc8000001007c */
[----:B------:R3:W-:Y:S01]  /*45a0*/  I2F R12, R4 ;  /* 0x00000004000c7306 */ /* 0x0007e20000201400 */
[----:B--2---:R-:W-:Y:S02]  /*45b0*/  FFMA.FTZ R8, R9, -R222, R113 ;  /* 0x800000de09087223 */ /* 0x004fe40000010071 */
[----:B-1----:R-:W-:-:S05]  /*45c0*/  IMAD.IADD R2, R230, 0x1, -R0 ;  /* 0x00000001e6027824 */ /* 0x002fca00078e0a00 */
[----:B------:R1:W2:Y:S01]  /*45d0*/  I2F R14, R5 ;  /* 0x00000005000e7306 */ /* 0x0002a20000201400 */
[----:B------:R-:W-:Y:S01]  /*45e0*/  IABS R2, R2 ;  /* 0x0000000200027213 */ /* 0x000fe20000000000 */
[----:B---3--:R-:W-:Y:S01]  /*45f0*/  FFMA.FTZ R4, R13, -R222, R114 ;  /* 0x800000de0d047223 */ /* 0x008fe20000010072 */
[----:B------:R-:W-:Y:S02]  /*4600*/  FSEL R143, R6, -INF , !P5 ;  /* 0xff800000068f7808 */ /* 0x000fe40006800000 */
[----:B------:R-:W-:Y:S02]  /*4610*/  FSEL R145, R7, -INF , !P4 ;  /* 0xff80000007917808 */ /* 0x000fe40006000000 */
[----:B------:R-:W-:Y:S01]  /*4620*/  FSEL R138, R4, -INF , !P6 ;  /* 0xff800000048a7808 */ /* 0x000fe20007000000 */
[----:B-1----:R-:W-:Y:S01]  /*4630*/  IMAD.IADD R5, R228, 0x1, -R0 ;  /* 0x00000001e4057824 */ /* 0x002fe200078e0a00 */
[----:B------:R-:W-:Y:S01]  /*4640*/  FSEL R133, R8, -INF , !P3 ;  /* 0xff80000008857808 */ /* 0x000fe20005800000 */
[----:B------:R-:W-:Y:S01]  /*4650*/  IMAD.MOV.U32 R4, RZ, RZ, R2 ;  /* 0x000000ffff047224 */ /* 0x000fe200078e0002 */
[----:B------:R-:W-:-:S02]  /*4660*/  ISETP.GE.AND P6, PT, R0, R227, PT ;  /* 0x000000e30000720c */ /* 0x000fc40003fc6270 */
[----:B------:R-:W-:Y:S01]  /*4670*/  IABS R2, R5 ;  /* 0x0000000500027213 */ /* 0x000fe20000000000 */
[--C-:B------:R-:W-:Y:S01]  /*4680*/  IMAD.IADD R5, R229, 0x1, -R0.reuse ;  /* 0x00000001e5057824 */ /* 0x100fe200078e0a00 */
[C---:B------:R-:W-:Y:S02]  /*4690*/  ISETP.GE.AND P5, PT, R0.reuse, R226, PT ;  /* 0x000000e20000720c */ /* 0x040fe40003fa6270 */
[C---:B------:R-:W-:Y:S02]  /*46a0*/  ISETP.GE.AND P4, PT, R0.reuse, R225, PT ;  /* 0x000000e10000720c */ /* 0x040fe40003f86270 */
[C---:B------:R-:W-:Y:S01]  /*46b0*/  ISETP.GE.AND P3, PT, R0.reuse, R224, PT ;  /* 0x000000e00000720c */ /* 0x040fe20003f66270 */
[----:B------:R1:W3:Y:S01]  /*46c0*/  I2F R9, R4 ;  /* 0x0000000400097306 */ /* 0x0002e20000201400 */
[----:B------:R-:W-:Y:S01]  /*46d0*/  IMAD.IADD R6, R231, 0x1, -R0 ;  /* 0x00000001e7067824 */ /* 0x000fe200078e0a00 */
[C---:B------:R-:W-:Y:S02]  /*46e0*/  ISETP.GE.OR P6, PT, R0.reuse, R235, !P6 ;  /* 0x000000eb0000720c */ /* 0x040fe400077c6670 */
[----:B------:R-:W-:-:S02]  /*46f0*/  ISETP.GE.OR P5, PT, R0, R234, !P5 ;  /* 0x000000ea0000720c */ /* 0x000fc40006fa6670 */
[C---:B------:R-:W-:Y:S02]  /*4700*/  ISETP.GE.OR P4, PT, R0.reuse, R233, !P4 ;  /* 0x000000e90000720c */ /* 0x040fe40006786670 */
[----:B------:R-:W-:Y:S02]  /*4710*/  ISETP.GE.OR P3, PT, R0, R232, !P3 ;  /* 0x000000e80000720c */ /* 0x000fe40005f66670 */
[----:B------:R-:W-:Y:S01]  /*4720*/  IADD3 R0, R17, 0x11, RZ ;  /* 0x0000001111007810 */ /* 0x000fe20007ffe0ff */
[----:B-1----:R-:W-:Y:S01]  /*4730*/  IMAD.MOV.U32 R4, RZ, RZ, R2 ;  /* 0x000000ffff047224 */ /* 0x002fe200078e0002 */
[----:B------:R-:W-:-:S04]  /*4740*/  IABS R2, R5 ;  /* 0x0000000500027213 */ /* 0x000fc80000000000 */
[----:B------:R1:W-:Y:S01]  /*4750*/  I2F R11, R2 ;  /* 0x00000002000b7306 */ /* 0x0003e20000201400 */
[----:B------:R-:W-:Y:S01]  /*4760*/  IABS R5, R6 ;  /* 0x0000000600057213 */ /* 0x000fe20000000000 */
[----:B--2---:R-:W-:-:S06]  /*4770*/  FFMA.FTZ R7, R14, -R222, R127 ;  /* 0x800000de0e077223 */ /* 0x004fcc000001007f */
[----:B------:R2:W-:Y:S01]  /*4780*/  I2F R13, R4 ;  /* 0x00000004000d7306 */ /* 0x0005e20000201400 */
[----:B-1----:R-:W-:-:S07]  /*4790*/  IMAD.IADD R2, R230, 0x1, -R0 ;  /* 0x00000001e6027824 */ /* 0x002fce00078e0a00 */
[----:B------:R1:W4:Y:S01]  /*47a0*/  I2F R14, R5 ;  /* 0x00000005000e7306 */ /* 0x0003220000201400 */
[----:B------:R-:W-:Y:S01]  /*47b0*/  FFMA.FTZ R6, R10, -R222, R125 ;  /* 0x800000de0a067223 */ /* 0x000fe2000001007d */
[----:B------:R-:W-:Y:S01]  /*47c0*/  IABS R2, R2 ;  /* 0x0000000200027213 */ /* 0x000fe20000000000 */
[-C--:B--2---:R-:W-:Y:S02]  /*47d0*/  FFMA.FTZ R4, R12, -R222.reuse, R115 ;  /* 0x800000de0c047223 */ /* 0x084fe40000010073 */
[----:B---3--:R-:W-:-:S03]  /*47e0*/  FFMA.FTZ R8, R9, -R222, R108 ;  /* 0x800000de09087223 */ /* 0x008fc6000001006c */
        /* <DEDUP_REMOVED lines=8> */
[----:B------:R-:W-:-:S02]  /*4870*/  FSEL R132, R8, -INF , !P6 ;  /* 0xff80000008847808 */ /* 0x000fc40007000000 */
[C---:B------:R-:W-:Y:S02]  /*4880*/  ISETP.GE.AND P2, PT, R0.reuse, R227, PT ;  /* 0x000000e30000720c */ /* 0x040fe40003f46270 */
[C---:B------:R-:W-:Y:S02]  /*4890*/  ISETP.GE.AND P1, PT, R0.reuse, R226, PT ;  /* 0x000000e20000720c */ /* 0x040fe40003f26270 */
[C---:B------:R-:W-:Y:S02]  /*48a0*/  ISETP.GE.AND P0, PT, R0.reuse, R225, PT ;  /* 0x000000e10000720c */ /* 0x040fe40003f06270 */
[C---:B------:R-:W-:Y:S01]  /*48b0*/  ISETP.GE.AND P6, PT, R0.reuse, R224, PT ;  /* 0x000000e00000720c */ /* 0x040fe20003fc6270 */
[----:B------:R-:W-:Y:S01]  /*48c0*/  IMAD.IADD R6, R231, 0x1, -R0 ;  /* 0x00000001e7067824 */ /* 0x000fe200078e0a00 */
[C---:B------:R-:W-:Y:S01]  /*48d0*/  ISETP.GE.OR P2, PT, R0.reuse, R235, !P2 ;  /* 0x000000eb0000720c */ /* 0x040fe20005746670 */
[----:B-1----:R-:W-:Y:S01]  /*48e0*/  IMAD.MOV.U32 R4, RZ, RZ, R2 ;  /* 0x000000ffff047224 */ /* 0x002fe200078e0002 */
[----:B------:R-:W-:-:S02]  /*48f0*/  ISETP.GE.OR P1, PT, R0, R234, !P1 ;  /* 0x000000ea0000720c */ /* 0x000fc40004f26670 */
[C---:B------:R-:W-:Y:S02]  /*4900*/  ISETP.GE.OR P0, PT, R0.reuse, R233, !P0 ;  /* 0x000000e90000720c */ /* 0x040fe40004706670 */
[----:B------:R-:W-:Y:S02]  /*4910*/  ISETP.GE.OR P6, PT, R0, R232, !P6 ;  /* 0x000000e80000720c */ /* 0x000fe400077c6670 */
[----:B------:R-:W-:Y:S02]  /*4920*/  IABS R2, R5 ;  /* 0x0000000500027213 */ /* 0x000fe40000000000 */
[----:B------:R-:W-:Y:S02]  /*4930*/  IADD3 R0, R17, 0x18, RZ ;  /* 0x0000001811007810 */ /* 0x000fe40007ffe0ff */
[----:B------:R1:W-:Y:S01]  /*4940*/  I2F R10, R2 ;  /* 0x00000002000a7306 */ /* 0x0003e20000201400 */
[----:B------:R-:W-:Y:S01]  /*4950*/  IABS R5, R6 ;  /* 0x0000000600057213 */ /* 0x000fe20000000000 */
[----:B----4-:R-:W-:-:S02]  /*4960*/  FFMA.FTZ R7, R14, -R222, R130 ;  /* 0x800000de0e077223 */ /* 0x010fc40000010082 */
        /* <DEDUP_REMOVED lines=462> */
[----:B------:R1:W4:Y:S01]  /*6650*/  I2F R11, R2 ;  /* 0x00000002000b7306 */ /* 0x0003220000201400 */
[----:B------:R-:W-:Y:S01]  /*6660*/  IABS R5, R6 ;  /* 0x0000000600057213 */ /* 0x000fe20000000000 */
[----:B--2---:R-:W-:-:S06]  /*6670*/  FFMA.FTZ R7, R14, -R222, R179 ;  /* 0x800000de0e077223 */ /* 0x004fcc00000100b3 */
[----:B------:R2:W-:Y:S01]  /*6680*/  I2F R13, R4 ;  /* 0x00000004000d7306 */ /* 0x0005e20000201400 */
[----:B-1----:R-:W-:-:S07]  /*6690*/  IMAD.IADD R2, R230, 0x1, -R0 ;  /* 0x00000001e6027824 */ /* 0x002fce00078e0a00 */
[----:B------:R1:W1:Y:S01]  /*66a0*/  I2F R14, R5 ;  /* 0x00000005000e7306 */ /* 0x0002620000201400 */
        /* <DEDUP_REMOVED lines=25> */
[----:B------:R1:W3:Y:S01]  /*6840*/  I2F R10, R2 ;  /* 0x00000002000a7306 */ /* 0x0002e20000201400 */
[----:B------:R-:W-:Y:S01]  /*6850*/  IABS R5, R6 ;  /* 0x0000000600057213 */ /* 0x000fe20000000000 */
[----:B----4-:R-:W-:-:S02]  /*6860*/  FFMA.FTZ R6, R11, -R222, R180 ;  /* 0x800000de0b067223 */ /* 0x010fc400000100b4 */
[----:B------:R-:W-:-:S04]  /*6870*/  FFMA.FTZ R7, R14, -R222, R182 ;  /* 0x800000de0e077223 */ /* 0x000fc800000100b6 */
[----:B------:R4:W-:Y:S01]  /*6880*/  I2F R12, R4 ;  /* 0x00000004000c7306 */ /* 0x0009e20000201400 */
[----:B--2---:R-:W-:Y:S02]  /*6890*/  FFMA.FTZ R8, R9, -R222, R41 ;  /* 0x800000de09087223 */ /* 0x004fe40000010029 */
[----:B-1----:R-:W-:-:S05]  /*68a0*/  IMAD.IADD R2, R230, 0x1, -R0 ;  /* 0x00000001e6027824 */ /* 0x002fca00078e0a00 */
[----:B------:R-:W-:Y:S01]  /*68b0*/  IABS R2, R2 ;  /* 0x0000000200027213 */ /* 0x000fe20000000000 */
[----:B----4-:R-:W-:Y:S02]  /*68c0*/  FFMA.FTZ R4, R13, -R222, R42 ;  /* 0x800000de0d047223 */ /* 0x010fe4000001002a */
[----:B------:R1:W2:Y:S01]  /*68d0*/  I2F R13, R5 ;  /* 0x00000005000d7306 */ /* 0x0002a20000201400 */
[----:B------:R-:W-:Y:S02]  /*68e0*/  FSEL R68, R6, -INF , !P3 ;  /* 0xff80000006447808 */ /* 0x000fe40005800000 */
[----:B------:R-:W-:Y:S01]  /*68f0*/  FSEL R67, R4, -INF , !P4 ;  /* 0xff80000004437808 */ /* 0x000fe20006000000 */
[----:B------:R-:W-:Y:S01]  /*6900*/  IMAD.MOV.U32 R4, RZ, RZ, R2 ;  /* 0x000000ffff047224 */ /* 0x000fe200078e0002 */
[----:B------:R-:W-:Y:S02]  /*6910*/  FSEL R42, R7, -INF , !P2 ;  /* 0xff800000072a7808 */ /* 0x000fe40005000000 */
[----:B------:R-:W-:-:S02]  /*6920*/  FSEL R55, R8, -INF , !P1 ;  /* 0xff80000008377808 */ /* 0x000fc40004800000 */
[----:B------:R-:W-:Y:S01]  /*6930*/  ISETP.GE.AND P4, PT, R0, R227, PT ;  /* 0x000000e30000720c */ /* 0x000fe20003f86270 */
[--C-:B-1----:R-:W-:Y:S01]  /*6940*/  IMAD.IADD R5, R228, 0x1, -R0.reuse ;  /* 0x00000001e4057824 */ /* 0x102fe200078e0a00 */
[C---:B------:R-:W-:Y:S02]  /*6950*/  ISETP.GE.AND P3, PT, R0.reuse, R226, PT ;  /* 0x000000e20000720c */ /* 0x040fe40003f66270 */
[C---:B------:R-:W-:Y:S02]  /*6960*/  ISETP.GE.AND P2, PT, R0.reuse, R225, PT ;  /* 0x000000e10000720c */ /* 0x040fe40003f46270 */
[----:B------:R-:W-:Y:S01]  /*6970*/  IABS R2, R5 ;  /* 0x0000000500027213 */ /* 0x000fe20000000000 */
[--C-:B------:R-:W-:Y:S01]  /*6980*/  IMAD.IADD R5, R229, 0x1, -R0.reuse ;  /* 0x00000001e5057824 */ /* 0x100fe200078e0a00 */
[C---:B------:R-:W-:Y:S01]  /*6990*/  ISETP.GE.AND P1, PT, R0.reuse, R224, PT ;  /* 0x000000e00000720c */ /* 0x040fe20003f26270 */
[----:B------:R1:W4:Y:S01]  /*69a0*/  I2F R9, R4 ;  /* 0x0000000400097306 */ /* 0x0003220000201400 */
[----:B------:R-:W-:Y:S01]  /*69b0*/  IMAD.IADD R6, R231, 0x1, -R0 ;  /* 0x00000001e7067824 */ /* 0x000fe200078e0a00 */
[----:B------:R-:W-:-:S02]  /*69c0*/  ISETP.GE.OR P4, PT, R0, R235, !P4 ;  /* 0x000000eb0000720c */ /* 0x000fc40006786670 */
[C---:B------:R-:W-:Y:S02]  /*69d0*/  ISETP.GE.OR P3, PT, R0.reuse, R234, !P3 ;  /* 0x000000ea0000720c */ /* 0x040fe40005f66670 */
[C---:B------:R-:W-:Y:S02]  /*69e0*/  ISETP.GE.OR P2, PT, R0.reuse, R233, !P2 ;  /* 0x000000e90000720c */ /* 0x040fe40005746670 */
[----:B------:R-:W-:Y:S02]  /*69f0*/  ISETP.GE.OR P1, PT, R0, R232, !P1 ;  /* 0x000000e80000720c */ /* 0x000fe40004f26670 */
[----:B------:R-:W-:Y:S01]  /*6a00*/  IADD3 R0, R17, 0x59, RZ ;  /* 0x0000005911007810 */ /* 0x000fe20007ffe0ff */
[----:B-1----:R-:W-:Y:S01]  /*6a10*/  IMAD.MOV.U32 R4, RZ, RZ, R2 ;  /* 0x000000ffff047224 */ /* 0x002fe200078e0002 */
[----:B------:R-:W-:-:S04]  /*6a20*/  IABS R2, R5 ;  /* 0x0000000500027213 */ /* 0x000fc80000000000 */
[----:B------:R1:W1:Y:S01]  /*6a30*/  I2F R11, R2 ;  /* 0x00000002000b7306 */ /* 0x0002620000201400 */
[----:B------:R-:W-:Y:S01]  /*6a40*/  IABS R5, R6 ;  /* 0x0000000600057213 */ /* 0x000fe20000000000 */
[----:B---3--:R-:W-:-:S06]  /*6a50*/  FFMA.FTZ R6, R10, -R222, R181 ;  /* 0x800000de0a067223 */ /* 0x008fcc00000100b5 */
[----:B------:R3:W-:Y:S01]  /*6a60*/  I2F R14, R4 ;  /* 0x00000004000e7306 */ /* 0x0007e20000201400 */
[----:B-1----:R-:W-:Y:S02]  /*6a70*/  IMAD.IADD R2, R230, 0x1, -R0 ;  /* 0x00000001e6027824 */ /* 0x002fe400078e0a00 */
[----:B--2---:R-:W-:-:S03]  /*6a80*/  FFMA.FTZ R7, R13, -R222, R183 ;  /* 0x800000de0d077223 */ /* 0x004fc600000100b7 */
[----:B------:R-:W-:Y:S01]  /*6a90*/  IABS R2, R2 ;  /* 0x0000000200027213 */ /* 0x000fe20000000000 */
[-C--:B---3--:R-:W-:Y:S02]  /*6aa0*/  FFMA.FTZ R4, R12, -R222.reuse, R43 ;  /* 0x800000de0c047223 */ /* 0x088fe4000001002b */
[----:B------:R1:W2:Y:S01]  /*6ab0*/  I2F R12, R5 ;  /* 0x00000005000c7306 */ /* 0x0002a20000201400 */
[----:B----4-:R-:W-:Y:S02]  /*6ac0*/  FFMA.FTZ R8, R9, -R222, R48 ;  /* 0x800000de09087223 */ /* 0x010fe40000010030 */
[----:B------:R-:W-:Y:S01]  /*6ad0*/  FSEL R61, R4, -INF , !P0 ;  /* 0xff800000043d7808 */ /* 0x000fe20004000000 */
[----:B------:R-:W-:Y:S01]  /*6ae0*/  IMAD.MOV.U32 R4, RZ, RZ, R2 ;  /* 0x000000ffff047224 */ /* 0x000fe200078e0002 */
[----:B------:R-:W-:Y:S02]  /*6af0*/  FSEL R63, R6, -INF , !P6 ;  /* 0xff800000063f7808 */ /* 0x000fe40007000000 */
[----:B------:R-:W-:Y:S01]  /*6b00*/  FSEL R40, R7, -INF , !P5 ;  /* 0xff80000007287808 */ /* 0x000fe20006800000 */
[----:B------:R3:W4:Y:S01]  /*6b10*/  I2F R9, R4 ;  /* 0x0000000400097306 */ /* 0x0007220000201400 */
[----:B------:R-:W-:Y:S01]  /*6b20*/  FSEL R54, R8, -INF , !P4 ;  /* 0xff80000008367808 */ /* 0x000fe20006000000 */
[----:B-1----:R-:W-:Y:S01]  /*6b30*/  IMAD.IADD R5, R228, 0x1, -R0 ;  /* 0x00000001e4057824 */ /* 0x002fe200078e0a00 */
[----:B------:R-:W-:-:S02]  /*6b40*/  ISETP.GE.AND P0, PT, R0, R227, PT ;  /* 0x000000e30000720c */ /* 0x000fc40003f06270 */
[C---:B------:R-:W-:Y:S02]  /*6b50*/  ISETP.GE.AND P6, PT, R0.reuse, R226, PT ;  /* 0x000000e20000720c */ /* 0x040fe40003fc6270 */
[----:B------:R-:W-:Y:S01]  /*6b60*/  IABS R2, R5 ;  /* 0x0000000500027213 */ /* 0x000fe20000000000 */
[----:B------:R-:W-:Y:S01]  /*6b70*/  IMAD.IADD R5, R229, 0x1, -R0 ;  /* 0x00000001e5057824 */ /* 0x000fe200078e0a00 */
[C---:B------:R-:W-:Y:S02]  /*6b80*/  ISETP.GE.AND P5, PT, R0.reuse, R225, PT ;  /* 0x000000e10000720c */ /* 0x040fe40003fa6270 */
[C---:B------:R-:W-:Y:S01]  /*6b90*/  ISETP.GE.AND P4, PT, R0.reuse, R224, PT ;  /* 0x000000e00000720c */ /* 0x040fe20003f86270 */
[----:B---3--:R-:W-:Y:S01]  /*6ba0*/  IMAD.MOV.U32 R4, RZ, RZ, R2 ;  /* 0x000000ffff047224 */ /* 0x008fe200078e0002 */
[C---:B------:R-:W-:Y:S01]  /*6bb0*/  ISETP.GE.OR P0, PT, R0.reuse, R235, !P0 ;  /* 0x000000eb0000720c */ /* 0x040fe20004706670 */
[----:B------:R-:W-:Y:S01]  /*6bc0*/  IMAD.IADD R6, R231, 0x1, -R0 ;  /* 0x00000001e7067824 */ /* 0x000fe200078e0a00 */
[----:B------:R-:W-:-:S02]  /*6bd0*/  ISETP.GE.OR P6, PT, R0, R234, !P6 ;  /* 0x000000ea0000720c */ /* 0x000fc400077c6670 */
[C---:B------:R-:W-:Y:S02]  /*6be0*/  ISETP.GE.OR P5, PT, R0.reuse, R233, !P5 ;  /* 0x000000e90000720c */ /* 0x040fe40006fa6670 */
[----:B------:R-:W-:Y:S02]  /*6bf0*/  ISETP.GE.OR P4, PT, R0, R232, !P4 ;  /* 0x000000e80000720c */ /* 0x000fe40006786670 */
[----:B------:R-:W-:Y:S02]  /*6c00*/  IABS R2, R5 ;  /* 0x0000000500027213 */ /* 0x000fe40000000000 */
[----:B------:R-:W-:Y:S02]  /*6c10*/  IADD3 R0, R17, 0x60, RZ ;  /* 0x0000006011007810 */ /* 0x000fe40007ffe0ff */
[----:B------:R1:W3:Y:S01]  /*6c20*/  I2F R10, R2 ;  /* 0x00000002000a7306 */ /* 0x0002e20000201400 */
[----:B------:R-:W-:Y:S01]  /*6c30*/  IABS R5, R6 ;  /* 0x0000000600057213 */ /* 0x000fe20000000000 */
[----:B------:R-:W-:-:S02]  /*6c40*/  FFMA.FTZ R6, R11, -R222, R188 ;  /* 0x800000de0b067223 */ /* 0x000fc400000100bc */
[----:B--2---:R-:W-:-:S04]  /*6c50*/  FFMA.FTZ R7, R12, -R222, R190 ;  /* 0x800000de0c077223 */ /* 0x004fc800000100be */
[----:B------:R2:W2:Y:S01]  /*6c60*/  I2F R13, R4 ;  /* 0x00000004000d7306 */ /* 0x0004a20000201400 */
[----:B----4-:R-:W-:Y:S02]  /*6c70*/  FFMA.FTZ R8, R9, -R222, R49 ;  /* 0x800000de09087223 */ /* 0x010fe40000010031 */
[----:B-1----:R-:W-:-:S05]  /*6c80*/  IMAD.IADD R2, R230, 0x1, -R0 ;  /* 0x00000001e6027824 */ /* 0x002fca00078e0a00 */
[----:B------:R-:W-:Y:S01]  /*6c90*/  IABS R2, R2 ;  /* 0x0000000200027213 */ /* 0x000fe20000000000 */
[----:B--2---:R-:W-:Y:S02]  /*6ca0*/  FFMA.FTZ R4, R14, -R222, R50 ;  /* 0x800000de0e047223 */ /* 0x004fe40000010032 */
[----:B------:R1:W-:Y:S01]  /*6cb0*/  I2F R14, R5 ;  /* 0x00000005000e7306 */ /* 0x0003e20000201400 */
        /* <DEDUP_REMOVED lines=12> */
[----:B------:R1:W2:Y:S01]  /*6d80*/  I2F R9, R4 ;  /* 0x0000000400097306 */ /* 0x0002a20000201400 */
[----:B------:R-:W-:Y:S01]  /*6d90*/  IMAD.IADD R6, R231, 0x1, -R0 ;  /* 0x00000001e7067824 */ /* 0x000fe200078e0a00 */
[----:B------:R-:W-:-:S02]  /*6da0*/  ISETP.GE.OR P3, PT, R0, R235, !P3 ;  /* 0x000000eb0000720c */ /* 0x000fc40005f66670 */
[C---:B------:R-:W-:Y:S02]  /*6db0*/  ISETP.GE.OR P2, PT, R0.reuse, R234, !P2 ;  /* 0x000000ea0000720c */ /* 0x040fe40005746670 */
[C---:B------:R-:W-:Y:S02]  /*6dc0*/  ISETP.GE.OR P1, PT, R0.reuse, R233, !P1 ;  /* 0x000000e90000720c */ /* 0x040fe40004f26670 */
[----:B------:R-:W-:Y:S02]  /*6dd0*/  ISETP.GE.OR P0, PT, R0, R232, !P0 ;  /* 0x000000e80000720c */ /* 0x000fe40004706670 */
[----:B------:R-:W-:Y:S01]  /*6de0*/  IADD3 R0, R17, 0x61, RZ ;  /* 0x0000006111007810 */ /* 0x000fe20007ffe0ff */
[----:B-1----:R-:W-:Y:S01]  /*6df0*/  IMAD.MOV.U32 R4, RZ, RZ, R2 ;  /* 0x000000ffff047224 */ /* 0x002fe200078e0002 */
[----:B------:R-:W-:Y:S02]  /*6e00*/  IABS R2, R5 ;  /* 0x0000000500027213 */ /* 0x000fe40000000000 */
[----:B------:R-:W-:-:S02]  /*6e10*/  IABS R5, R6 ;  /* 0x0000000600057213 */ /* 0x000fc40000000000 */
[----:B------:R1:W4:Y:S01]  /*6e20*/  I2F R11, R2 ;  /* 0x00000002000b7306 */ /* 0x0003220000201400 */
[----:B---3--:R-:W-:-:S07]  /*6e30*/  FFMA.FTZ R6, R10, -R222, R189 ;  /* 0x800000de0a067223 */ /* 0x008fce00000100bd */
[----:B------:R3:W2:Y:S01]  /*6e40*/  I2F R12, R4 ;  /* 0x00000004000c7306 */ /* 0x0006a20000201400 */
[----:B-1----:R-:W-:-:S07]  /*6e50*/  IMAD.IADD R2, R230, 0x1, -R0 ;  /* 0x00000001e6027824 */ /* 0x002fce00078e0a00 */
[----:B------:R1:W1:Y:S01]  /*6e60*/  I2F R10, R5 ;  /* 0x00000005000a7306 */ /* 0x0002620000201400 */
[----:B------:R-:W-:Y:S01]  /*6e70*/  IABS R2, R2 ;  /* 0x0000000200027213 */ /* 0x000fe20000000000 */
[----:B---3--:R-:W-:-:S05]  /*6e80*/  FFMA.FTZ R4, R13, -R222, R51 ;  /* 0x800000de0d047223 */ /* 0x008fca0000010033 */
[----:B------:R-:W-:Y:S01]  /*6e90*/  FSEL R57, R4, -INF , !P6 ;  /* 0xff80000004397808 */ /* 0x000fe20007000000 */
[----:B-1----:R-:W-:Y:S02]  /*6ea0*/  IMAD.IADD R5, R228, 0x1, -R0 ;  /* 0x00000001e4057824 */ /* 0x002fe400078e0a00 */
[----:B------:R-:W-:-:S03]  /*6eb0*/  IMAD.MOV.U32 R4, RZ, RZ, R2 ;  /* 0x000000ffff047224 */ /* 0x000fc600078e0002 */
[----:B------:R-:W-:Y:S01]  /*6ec0*/  IABS R2, R5 ;  /* 0x0000000500027213 */ /* 0x000fe20000000000 */
[----:B------:R-:W-:Y:S02]  /*6ed0*/  IMAD.IADD R5, R229, 0x1, -R0 ;  /* 0x00000001e5057824 */ /* 0x000fe400078e0a00 */
[-C--:B--2---:R-:W-:Y:S02]  /*6ee0*/  FFMA.FTZ R8, R9, -R222.reuse, R24 ;  /* 0x800000de09087223 */ /* 0x084fe40000010018 */
[----:B------:R1:W2:Y:S01]  /*6ef0*/  I2F R9, R4 ;  /* 0x0000000400097306 */ /* 0x0002a20000201400 */
[----:B------:R-:W-:Y:S01]  /*6f00*/  FFMA.FTZ R7, R14, -R222, R191 ;  /* 0x800000de0e077223 */ /* 0x000fe200000100bf */
[----:B------:R-:W-:Y:S01]  /*6f10*/  FSEL R58, R6, -INF , !P5 ;  /* 0xff800000063a7808 */ /* 0x000fe20006800000 */
[----:B------:R-:W-:Y:S01]  /*6f20*/  IMAD.IADD R6, R231, 0x1, -R0 ;  /* 0x00000001e7067824 */ /* 0x000fe200078e0a00 */
[----:B------:R-:W-:Y:S02]  /*6f30*/  FSEL R52, R8, -INF , !P3 ;  /* 0xff80000008347808 */ /* 0x000fe40005800000 */
[----:B------:R-:W-:-:S02]  /*6f40*/  FSEL R32, R7, -INF , !P4 ;  /* 0xff80000007207808 */ /* 0x000fc40006000000 */
[----:B------:R-:W-:Y:S01]  /*6f50*/  ISETP.GE.AND P6, PT, R0, R227, PT ;  /* 0x000000e30000720c */ /* 0x000fe20003fc6270 */
[----:B-1----:R-:W-:Y:S01]  /*6f60*/  IMAD.MOV.U32 R4, RZ, RZ, R2 ;  /* 0x000000ffff047224 */ /* 0x002fe200078e0002 */
[----:B------:R-:W-:-:S03]  /*6f70*/  IABS R2, R5 ;  /* 0x0000000500027213 */ /* 0x000fc60000000000 */
[----:B------:R1:W3:Y:S01]  /*6f80*/  I2F R15, R4 ;  /* 0x00000004000f7306 */ /* 0x0002e20000201400 */
[C---:B------:R-:W-:Y:S02]  /*6f90*/  ISETP.GE.AND P5, PT, R0.reuse, R226, PT ;  /* 0x000000e20000720c */ /* 0x040fe40003fa6270 */
[C---:B------:R-:W-:Y:S02]  /*6fa0*/  ISETP.GE.AND P4, PT, R0.reuse, R225, PT ;  /* 0x000000e10000720c */ /* 0x040fe40003f86270 */
[C---:B------:R-:W-:Y:S02]  /*6fb0*/  ISETP.GE.AND P3, PT, R0.reuse, R224, PT ;  /* 0x000000e00000720c */ /* 0x040fe40003f66270 */
[C---:B------:R-:W-:Y:S02]  /*6fc0*/  ISETP.GE.OR P6, PT, R0.reuse, R235, !P6 ;  /* 0x000000eb0000720c */ /* 0x040fe400077c6670 */
[C---:B------:R-:W-:Y:S02]  /*6fd0*/  ISETP.GE.OR P5, PT, R0.reuse, R234, !P5 ;  /* 0x000000ea0000720c */ /* 0x040fe40006fa6670 */
[----:B------:R-:W-:Y:S01]  /*6fe0*/  ISETP.GE.OR P4, PT, R0, R233, !P4 ;  /* 0x000000e90000720c */ /* 0x000fe20006786670 */
[----:B-1----:R-:W-:Y:S01]  /*6ff0*/  IMAD.MOV.U32 R4, RZ, RZ, R2 ;  /* 0x000000ffff047224 */ /* 0x002fe200078e0002 */
[----:B------:R-:W-:-:S02]  /*7000*/  IADD3 R2, R17, 0x68, RZ ;  /* 0x0000006811027810 */ /* 0x000fc40007ffe0ff */
[----:B------:R-:W-:Y:S02]  /*7010*/  ISETP.GE.OR P3, PT, R0, R232, !P3 ;  /* 0x000000e80000720c */ /* 0x000fe40005f66670 */
[----:B------:R-:W-:Y:S01]  /*7020*/  IABS R5, R6 ;  /* 0x0000000600057213 */ /* 0x000fe20000000000 */
[--C-:B------:R-:W-:Y:S01]  /*7030*/  IMAD.IADD R0, R230, 0x1, -R2.reuse ;  /* 0x00000001e6007824 */ /* 0x100fe200078e0a02 */
[----:B------:R1:W1:Y:S04]  /*7040*/  I2F R16, R4 ;  /* 0x0000000400107306 */ /* 0x0002680000201400 */
[----:B------:R-:W-:Y:S01]  /*7050*/  IABS R0, R0 ;  /* 0x0000000000007213 */ /* 0x000fe20000000000 */
[----:B-1----:R-:W-:Y:S02]  /*7060*/  IMAD.MOV.U32 R4, RZ, RZ, R5 ;  /* 0x000000ffff047224 */ /* 0x002fe400078e0005 */
[----:B------:R-:W-:-:S02]  /*7070*/  IMAD.IADD R5, R228, 0x1, -R2 ;  /* 0x00000001e4057824 */ /* 0x000fc400078e0a02 */
[----:B------:R1:W1:Y:S01]  /*7080*/  I2F R18, R4 ;  /* 0x0000000400127306 */ /* 0x0002620000201400 */
[-C--:B----4-:R-:W-:Y:S02]  /*7090*/  FFMA.FTZ R7, R11, -R222.reuse, R200 ;  /* 0x800000de0b077223 */ /* 0x090fe400000100c8 */
[-C--:B------:R-:W-:Y:S02]  /*70a0*/  FFMA.FTZ R6, R12, -R222.reuse, R26 ;  /* 0x800000de0c067223 */ /* 0x080fe4000001001a */
[----:B------:R-:W-:Y:S02]  /*70b0*/  FFMA.FTZ R8, R10, -R222, R202 ;  /* 0x800000de0a087223 */ /* 0x000fe400000100ca */
[----:B-1----:R-:W-:Y:S01]  /*70c0*/  IMAD.MOV.U32 R4, RZ, RZ, R0 ;  /* 0x000000ffff047224 */ /* 0x002fe200078e0000 */
[----:B------:R-:W-:-:S03]  /*70d0*/  IABS R0, R5 ;  /* 0x0000000500007213 */ /* 0x000fc60000000000 */
[----:B------:R1:W4:Y:S01]  /*70e0*/  I2F R14, R4 ;  /* 0x00000004000e7306 */ /* 0x0003220000201400 */
[----:B--2---:R-:W-:Y:S01]  /*70f0*/  FFMA.FTZ R9, R9, -R222, R25 ;  /* 0x800000de09097223 */ /* 0x004fe20000010019 */
[----:B------:R-:W-:-:S06]  /*7100*/  FSEL R48, R6, -INF , !P2 ;  /* 0xff80000006307808 */ /* 0x000fcc0005000000 */
[----:B------:R2:W-:Y:S01]  /*7110*/  I2F R11, R0 ;  /* 0x00000000000b7306 */ /* 0x0005e20000201400 */
[----:B-1----:R-:W-:-:S05]  /*7120*/  IMAD.IADD R4, R229, 0x1, -R2 ;  /* 0x00000001e5047824 */ /* 0x002fca00078e0a02 */
[----:B------:R-:W-:Y:S01]  /*7130*/  IABS R4, R4 ;  /* 0x0000000400047213 */ /* 0x000fe20000000000 */
[----:B--2---:R-:W-:Y:S01]  /*7140*/  IMAD.IADD R0, R231, 0x1, -R2 ;  /* 0x00000001e7007824 */ /* 0x004fe200078e0a02 */
[----:B------:R-:W-:-:S03]  /*7150*/  FSEL R56, R7, -INF , !P1 ;  /* 0xff80000007387808 */ /* 0x000fc60004800000 */
[----:B------:R-:W-:Y:S01]  /*7160*/  IMAD.MOV.U32 R5, RZ, RZ, R4 ;  /* 0x000000ffff057224 */ /* 0x000fe200078e0004 */
[----:B------:R-:W-:Y:S02]  /*7170*/  FSEL R31, R8, -INF , !P0 ;  /* 0xff800000081f7808 */ /* 0x000fe40004000000 */
[----:B------:R-:W-:Y:S02]  /*7180*/  FSEL R46, R9, -INF , !P6 ;  /* 0xff800000092e7808 */ /* 0x000fe40007000000 */
[----:B------:R-:W-:Y:S02]  /*7190*/  IABS R4, R0 ;  /* 0x0000000000047213 */ /* 0x000fe40000000000 */
[C---:B------:R-:W-:Y:S02]  /*71a0*/  ISETP.GE.AND P2, PT, R2.reuse, R227, PT ;  /* 0x000000e30200720c */ /* 0x040fe40003f46270 */
[C---:B------:R-:W-:Y:S02]  /*71b0*/  ISETP.GE.AND P1, PT, R2.reuse, R226, PT ;  /* 0x000000e20200720c */ /* 0x040fe40003f26270 */
[----:B------:R-:W-:-:S02]  /*71c0*/  ISETP.GE.AND P0, PT, R2, R225, PT ;  /* 0x000000e10200720c */ /* 0x000fc40003f06270 */
[C---:B------:R-:W-:Y:S02]  /*71d0*/  ISETP.GE.AND P6, PT, R2.reuse, R224, PT ;  /* 0x000000e00200720c */ /* 0x040fe40003fc6270 */
[----:B------:R-:W-:Y:S02]  /*71e0*/  IADD3 R0, R17, 0x69, RZ ;  /* 0x0000006911007810 */ /* 0x000fe40007ffe0ff */
[C---:B------:R-:W-:Y:S02]  /*71f0*/  ISETP.GE.OR P2, PT, R2.reuse, R235, !P2 ;  /* 0x000000eb0200720c */ /* 0x040fe40005746670 */
[C---:B------:R-:W-:Y:S02]  /*7200*/  ISETP.GE.OR P1, PT, R2.reuse, R234, !P1 ;  /* 0x000000ea0200720c */ /* 0x040fe40004f26670 */
[C---:B------:R-:W-:Y:S02]  /*7210*/  ISETP.GE.OR P0, PT, R2.reuse, R233, !P0 ;  /* 0x000000e90200720c */ /* 0x040fe40004706670 */
[----:B------:R-:W-:Y:S01]  /*7220*/  ISETP.GE.OR P6, PT, R2, R232, !P6 ;  /* 0x000000e80200720c */ /* 0x000fe200077c6670 */
[----:B------:R-:W-:Y:S01]  /*7230*/  IMAD.IADD R2, R230, 0x1, -R0 ;  /* 0x00000001e6027824 */ /* 0x000fe200078e0a00 */
[----:B------:R1:W-:Y:S04]  /*7240*/  I2F R10, R5 ;  /* 0x00000005000a7306 */ /* 0x0003e80000201400 */
[----:B------:R-:W-:-:S04]  /*7250*/  IABS R2, R2 ;  /* 0x0000000200027213 */ /* 0x000fc80000000000 */
[----:B------:R2:W-:Y:S01]  /*7260*/  I2F R13, R4 ;  /* 0x00000004000d7306 */ /* 0x0005e20000201400 */
[----:B-1----:R-:W-:Y:S02]  /*7270*/  IMAD.IADD R5, R228, 0x1, -R0 ;  /* 0x00000001e4057824 */ /* 0x002fe400078e0a00 */
[----:B--2---:R-:W-:-:S03]  /*7280*/  IMAD.MOV.U32 R4, RZ, RZ, R2 ;  /* 0x000000ffff047224 */ /* 0x004fc600078e0002 */
[----:B------:R-:W-:Y:S01]  /*7290*/  IABS R2, R5 ;  /* 0x0000000500027213 */ /* 0x000fe20000000000 */
[----:B------:R-:W-:Y:S01]  /*72a0*/  IMAD.IADD R5, R229, 0x1, -R0 ;  /* 0x00000001e5057824 */ /* 0x000fe200078e0a00 */
[----:B------:R1:W2:Y:S01]  /*72b0*/  I2F R12, R4 ;  /* 0x00000004000c7306 */ /* 0x0002a20000201400 */
[-C--:B---3--:R-:W-:Y:S02]  /*72c0*/  FFMA.FTZ R9, R15, -R222.reuse, R27 ;  /* 0x800000de0f097223 */ /* 0x088fe4000001001b */
[-C--:B------:R-:W-:Y:S02]  /*72d0*/  FFMA.FTZ R7, R16, -R222.reuse, R201 ;  /* 0x800000de10077223 */ /* 0x080fe400000100c9 */
[-C--:B------:R-:W-:Y:S01]  /*72e0*/  FFMA.FTZ R6, R18, -R222.reuse, R203 ;  /* 0x800000de12067223 */ /* 0x080fe200000100cb */
[----:B------:R-:W-:Y:S02]  /*72f0*/  FSEL R47, R9, -INF , !P5 ;  /* 0xff800000092f7808 */ /* 0x000fe40006800000 */
[----:B------:R-:W-:Y:S01]  /*7300*/  FSEL R51, R7, -INF , !P4 ;  /* 0xff80000007337808 */ /* 0x000fe20006000000 */
[----:B-1----:R-:W-:Y:S01]  /*7310*/  IMAD.MOV.U32 R4, RZ, RZ, R2 ;  /* 0x000000ffff047224 */ /* 0x002fe200078e0002 */
[----:B------:R-:W-:Y:S01]  /*7320*/  IABS R2, R5 ;  /* 0x0000000500027213 */ /* 0x000fe20000000000 */
[----:B----4-:R-:W-:-:S02]  /*7330*/  FFMA.FTZ R5, R14, -R222, R20 ;  /* 0x800000de0e057223 */ /* 0x010fc40000010014 */
[----:B------:R-:W-:Y:S01]  /*7340*/  I2F R8, R4 ;  /* 0x0000000400087306 */ /* 0x000fe20000201400 */
[----:B------:R-:W-:Y:S02]  /*7350*/  FSEL R30, R6, -INF , !P3 ;  /* 0xff800000061e7808 */ /* 0x000fe40005800000 */
[----:B------:R-:W-:Y:S02]  /*7360*/  FSEL R43, R5, -INF , !P2 ;  /* 0xff800000052b7808 */ /* 0x000fe40005000000 */
[----:B------:R-:W-:-:S03]  /*7370*/  ISETP.GE.AND P5, PT, R0, R227, PT ;  /* 0x000000e30000720c */ /* 0x000fc60003fa6270 */
[----:B------:R1:W3:Y:S01]  /*7380*/  I2F R4, R2 ;  /* 0x0000000200047306 */ /* 0x0002e20000201400 */
[C---:B------:R-:W-:Y:S02]  /*7390*/  ISETP.GE.AND P4, PT, R0.reuse, R226, PT ;  /* 0x000000e20000720c */ /* 0x040fe40003f86270 */
[C---:B------:R-:W-:Y:S02]  /*73a0*/  ISETP.GE.AND P3, PT, R0.reuse, R225, PT ;  /* 0x000000e10000720c */ /* 0x040fe40003f66270 */
[C---:B------:R-:W-:Y:S02]  /*73b0*/  ISETP.GE.AND P2, PT, R0.reuse, R224, PT ;  /* 0x000000e00000720c */ /* 0x040fe40003f46270 */
[C---:B------:R-:W-:Y:S02]  /*73c0*/  ISETP.GE.OR P5, PT, R0.reuse, R235, !P5 ;  /* 0x000000eb0000720c */ /* 0x040fe40006fa6670 */
[C---:B------:R-:W-:Y:S02]  /*73d0*/  ISETP.GE.OR P4, PT, R0.reuse, R234, !P4 ;  /* 0x000000ea0000720c */ /* 0x040fe40006786670 */
[----:B------:R-:W-:-:S02]  /*73e0*/  ISETP.GE.OR P3, PT, R0, R233, !P3 ;  /* 0x000000e90000720c */ /* 0x000fc40005f66670 */
[----:B------:R-:W-:Y:S01]  /*73f0*/  ISETP.GE.OR P2, PT, R0, R232, !P2 ;  /* 0x000000e80000720c */ /* 0x000fe20005746670 */
[----:B-1----:R-:W-:Y:S01]  /*7400*/  IMAD.IADD R2, R231, 0x1, -R0 ;  /* 0x00000001e7027824 */ /* 0x002fe200078e0a00 */
[----:B------:R-:W-:-:S04]  /*7410*/  IADD3 R0, R17, 0x70, RZ ;  /* 0x0000007011007810 */ /* 0x000fc80007ffe0ff */
[----:B------:R-:W-:Y:S01]  /*7420*/  IABS R5, R2 ;  /* 0x0000000200057213 */ /* 0x000fe20000000000 */
[--C-:B------:R-:W-:Y:S02]  /*7430*/  IMAD.IADD R2, R230, 0x1, -R0.reuse ;  /* 0x00000001e6027824 */ /* 0x100fe400078e0a00 */
[-C--:B--2---:R-:W-:Y:S02]  /*7440*/  FFMA.FTZ R9, R12, -R222.reuse, R21 ;  /* 0x800000de0c097223 */ /* 0x084fe40000010015 */
[----:B---3--:R-:W-:Y:S01]  /*7450*/  FFMA.FTZ R12, R4, -R222, R245 ;  /* 0x800000de040c7223 */ /* 0x008fe200000100f5 */
[----:B------:R-:W-:Y:S01]  /*7460*/  IABS R2, R2 ;  /* 0x0000000200027213 */ /* 0x000fe20000000000 */
[----:B------:R-:W-:Y:S02]  /*7470*/  IMAD.MOV.U32 R4, RZ, RZ, R5 ;  /* 0x000000ffff047224 */ /* 0x000fe400078e0005 */
[----:B------:R-:W-:Y:S02]  /*7480*/  IMAD.IADD R5, R228, 0x1, -R0 ;  /* 0x00000001e4057824 */ /* 0x000fe400078e0a00 */
[----:B------:R-:W-:-:S02]  /*7490*/  FFMA.FTZ R6, R13, -R222, R246 ;  /* 0x800000de0d067223 */ /* 0x000fc400000100f6 */
[-C--:B------:R-:W-:Y:S02]  /*74a0*/  FFMA.FTZ R13, R8, -R222.reuse, R23 ;  /* 0x800000de080d7223 */ /* 0x080fe40000010017 */
[----:B------:R1:W2:Y:S01]  /*74b0*/  I2F R8, R4 ;  /* 0x0000000400087306 */ /* 0x0002a20000201400 */
[----:B------:R-:W-:Y:S02]  /*74c0*/  FFMA.FTZ R10, R10, -R222, R244 ;  /* 0x800000de0a0a7223 */ /* 0x000fe400000100f4 */
[----:B-1----:R-:W-:Y:S01]  /*74d0*/  IMAD.MOV.U32 R4, RZ, RZ, R2 ;  /* 0x000000ffff047224 */ /* 0x002fe200078e0002 */
[----:B------:R-:W-:Y:S01]  /*74e0*/  IABS R2, R5 ;  /* 0x0000000500027213 */ /* 0x000fe20000000000 */
[----:B------:R-:W-:-:S03]  /*74f0*/  IMAD.IADD R5, R229, 0x1, -R0 ;  /* 0x00000001e5057824 */ /* 0x000fc600078e0a00 */
[----:B------:R1:W3:Y:S01]  /*7500*/  I2F R7, R4 ;  /* 0x0000000400077306 */ /* 0x0002e20000201400 */
[----:B------:R-:W-:Y:S01]  /*7510*/  FSEL R50, R10, -INF , !P0 ;  /* 0xff8000000a327808 */ /* 0x000fe20004000000 */
[----:B------:R-:W-:Y:S02]  /*7520*/  FFMA.FTZ R11, R11, -R222, R22 ;  /* 0x800000de0b0b7223 */ /* 0x000fe40000010016 */
[----:B-1----:R-:W-:Y:S01]  /*7530*/  IMAD.MOV.U32 R4, RZ, RZ, R2 ;  /* 0x000000ffff047224 */ /* 0x002fe200078e0002 */
[----:B------:R-:W-:-:S04]  /*7540*/  IABS R2, R5 ;  /* 0x0000000500027213 */ /* 0x000fc80000000000 */
[----:B------:R1:W2:Y:S01]  /*7550*/  I2F R10, R2 ;  /* 0x00000002000a7306 */ /* 0x0002a20000201400 */
[----:B------:R-:W-:Y:S02]  /*7560*/  FSEL R45, R11, -INF , !P1 ;  /* 0xff8000000b2d7808 */ /* 0x000fe40004800000 */
[----:B------:R-:W-:Y:S02]  /*7570*/  FSEL R24, R6, -INF , !P6 ;  /* 0xff80000006187808 */ /* 0x000fe40007000000 */
[----:B------:R-:W-:Y:S01]  /*7580*/  FSEL R41, R9, -INF , !P5 ;  /* 0xff80000009297808 */ /* 0x000fe20006800000 */
[----:B-1----:R1:W4:Y:S01]  /*7590*/  LD.E R2, [R134.64+0xdc] ;  /* 0x0000dc0486027980 */ /* 0x002322000c101900 */
[C---:B------:R-:W-:Y:S02]  /*75a0*/  ISETP.GE.AND P1, PT, R0.reuse, R227, PT ;  /* 0x000000e30000720c */ /* 0x040fe40003f26270 */
[C---:B------:R-:W-:Y:S02]  /*75b0*/  ISETP.GE.AND P0, PT, R0.reuse, R226, PT ;  /* 0x000000e20000720c */ /* 0x040fe40003f06270 */
[----:B------:R-:W-:-:S02]  /*75c0*/  ISETP.GE.AND P6, PT, R0, R225, PT ;  /* 0x000000e10000720c */ /* 0x000fc40003fc6270 */
[C---:B------:R-:W-:Y:S01]  /*75d0*/  ISETP.GE.AND P5, PT, R0.reuse, R224, PT ;  /* 0x000000e00000720c */ /* 0x040fe20003fa6270 */
[----:B------:R2:W1:Y:S01]  /*75e0*/  I2F R9, R4 ;  /* 0x0000000400097306 */ /* 0x0004620000201400 */
[----:B------:R-:W-:Y:S01]  /*75f0*/  STL [R1+0x368], R3 ;  /* 0x0003680301007387 */ /* 0x000fe20000100800 */
[C---:B------:R-:W-:Y:S02]  /*7600*/  ISETP.GE.OR P1, PT, R0.reuse, R235, !P1 ;  /* 0x000000eb0000720c */ /* 0x040fe40004f26670 */
[C---:B------:R-:W-:Y:S01]  /*7610*/  ISETP.GE.OR P0, PT, R0.reuse, R234, !P0 ;  /* 0x000000ea0000720c */ /* 0x040fe20004706670 */
[----:B------:R-:W-:Y:S01]  /*7620*/  STL [R1+0x364], R241 ;  /* 0x000364f101007387 */ /* 0x000fe20000100800 */
[C---:B------:R-:W-:Y:S02]  /*7630*/  ISETP.GE.OR P6, PT, R0.reuse, R233, !P6 ;  /* 0x000000e90000720c */ /* 0x040fe400077c6670 */
[----:B------:R-:W-:Y:S01]  /*7640*/  ISETP.GE.OR P5, PT, R0, R232, !P5 ;  /* 0x000000e80000720c */ /* 0x000fe20006fa6670 */
[----:B------:R-:W-:Y:S04]  /*7650*/  STL [R1+0x360], R236 ;  /* 0x000360ec01007387 */ /* 0x000fe80000100800 */
[----:B------:R-:W-:Y:S01]  /*7660*/  STL [R1+0x35c], R216 ;  /* 0x00035cd801007387 */ /* 0x000fe20000100800 */
[----:B--2---:R-:W-:Y:S01]  /*7670*/  IMAD.IADD R4, R231, 0x1, -R0 ;  /* 0x00000001e7047824 */ /* 0x004fe200078e0a00 */
[----:B------:R-:W-:-:S02]  /*7680*/  IADD3 R0, R17, 0x71, RZ ;  /* 0x0000007111007810 */ /* 0x000fc40007ffe0ff */
[----:B------:R-:W-:Y:S02]  /*7690*/  STL [R1+0x358], R211 ;  /* 0x000358d301007387 */ /* 0x000fe40000100800 */
[----:B------:R-:W-:Y:S02]  /*76a0*/  IABS R5, R4 ;  /* 0x0000000400057213 */ /* 0x000fe40000000000 */
[----:B------:R-:W-:Y:S01]  /*76b0*/  STL.64 [R1+0x348], R214 ;  /* 0x000348d601007387 */ /* 0x000fe20000100a00 */
[----:B------:R-:W-:-:S03]  /*76c0*/  IMAD.IADD R4, R230, 0x1, -R0 ;  /* 0x00000001e6047824 */ /* 0x000fc600078e0a00 */
[----:B------:R-:W-:Y:S04]  /*76d0*/  STL.64 [R1+0x340], R212 ;  /* 0x000340d401007387 */ /* 0x000fe80000100a00 */
[----:B------:R-:W-:Y:S01]  /*76e0*/  STL [R1+0x33c], R210 ;  /* 0x00033cd201007387 */ /* 0x000fe20000100800 */
[----:B------:R-:W-:-:S03]  /*76f0*/  IABS R4, R4 ;  /* 0x0000000400047213 */ /* 0x000fc60000000000 */
[----:B------:R-:W-:Y:S01]  /*7700*/  STL [R1+0x338], R209 ;  /* 0x000338d101007387 */ /* 0x000fe20000100800 */
[----:B------:R-:W-:-:S03]  /*7710*/  IMAD.IADD R6, R228, 0x1, -R0 ;  /* 0x00000001e4067824 */ /* 0x000fc600078e0a00 */
[----:B------:R-:W-:Y:S04]  /*7720*/  STL [R1+0x334], R208 ;  /* 0x000334d001007387 */ /* 0x000fe80000100800 */
[----:B------:R-:W-:Y:S01]  /*7730*/  STL [R1+0x330], R207 ;  /* 0x000330cf01007387 */ /* 0x000fe20000100800 */
[----:B------:R-:W-:-:S03]  /*7740*/  FSEL R44, R13, -INF , !P4 ;  /* 0xff8000000d2c7808 */ /* 0x000fc60006000000 */
[----:B------:R-:W-:Y:S01]  /*7750*/  STL [R1+0x32c], R204 ;  /* 0x00032ccc01007387 */ /* 0x000fe20000100800 */
[----:B------:R2:W1:Y:S03]  /*7760*/  I2F R13, R5 ;  /* 0x00000005000d7306 */ /* 0x0004660000201400 */
[----:B------:R1:W-:Y:S04]  /*7770*/  STL.64 [R1+0x350], R134 ;  /* 0x0003508601007387 */ /* 0x0003e80000100a00 */
[----:B------:R-:W-:Y:S01]  /*7780*/  STL [R1+0x36c], R230 ;  /* 0x00036ce601007387 */ /* 0x000fe20000100800 */
[----:B------:R-:W-:-:S03]  /*7790*/  FFMA.FTZ R8, R8, -R222, R247 ;  /* 0x800000de08087223 */ /* 0x000fc600000100f7 */
[----:B------:R-:W-:Y:S01]  /*77a0*/  STL [R1+0x370], R228 ;  /* 0x000370e401007387 */ /* 0x000fe20000100800 */
[----:B---3--:R-:W-:-:S03]  /*77b0*/  FFMA.FTZ R7, R7, -R222, R196 ;  /* 0x800000de07077223 */ /* 0x008fc600000100c4 */
[----:B------:R-:W-:Y:S01]  /*77c0*/  STL [R1+0x374], R229 ;  /* 0x000374e501007387 */ /* 0x000fe20000100800 */
[----:B--2---:R-:W-:Y:S01]  /*77d0*/  IMAD.MOV.U32 R5, RZ, RZ, R4 ;  /* 0x000000ffff057224 */ /* 0x004fe200078e0004 */
[----:B------:R-:W-:Y:S02]  /*77e0*/  IABS R4, R6 ;  /* 0x0000000600047213 */ /* 0x000fe40000000000 */
[----:B------:R-:W-:Y:S01]  /*77f0*/  STL [R1+0x378], R231 ;  /* 0x000378e701007387 */ /* 0x000fe20000100800 */
[----:B------:R-:W-:-:S03]  /*7800*/  IMAD.IADD R6, R229, 0x1, -R0 ;  /* 0x00000001e5067824 */ /* 0x000fc600078e0a00 */
[----:B------:R-:W-:Y:S01]  /*7810*/  STL [R1+0x37c], R227 ;  /* 0x00037ce301007387 */ /* 0x000fe20000100800 */
[----:B------:R2:W3:Y:S03]  /*7820*/  I2F R11, R5 ;  /* 0x00000005000b7306 */ /* 0x0004e60000201400 */
[----:B------:R-:W-:Y:S01]  /*7830*/  STL [R1+0x380], R227 ;  /* 0x000380e301007387 */ /* 0x000fe20000100800 */
[----:B------:R-:W-:-:S03]  /*7840*/  FSEL R49, R12, -INF , !P3 ;  /* 0xff8000000c317808 */ /* 0x000fc60005800000 */
[----:B------:R-:W-:Y:S01]  /*7850*/  STL [R1+0x384], R227 ;  /* 0x000384e301007387 */ /* 0x000fe20000100800 */
[----:B------:R-:W-:-:S03]  /*7860*/  FSEL R26, R8, -INF , !P2 ;  /* 0xff800000081a7808 */ /* 0x000fc60005000000 */
[----:B-1----:R-:W4:Y:S01]  /*7870*/  LDL.64 R134, [R1+0x90] ;  /* 0x0000900001867983 */ /* 0x002f220000100a00 */
[----:B------:R-:W-:Y:S02]  /*7880*/  FSEL R21, R7, -INF , !P1 ;  /* 0xff80000007157808 */ /* 0x000fe40004800000 */
[C---:B------:R-:W-:Y:S01]  /*7890*/  ISETP.GE.AND P4, PT, R0.reuse, R227, PT ;  /* 0x000000e30000720c */ /* 0x040fe20003f86270 */
[----:B--2---:R-:W-:Y:S01]  /*78a0*/  IMAD.MOV.U32 R5, RZ, RZ, R4 ;  /* 0x000000ffff057224 */ /* 0x004fe200078e0004 */
[C---:B------:R-:W-:Y:S02]  /*78b0*/  ISETP.GE.AND P3, PT, R0.reuse, R226, PT ;  /* 0x000000e20000720c */ /* 0x040fe40003f66270 */
[C---:B------:R-:W-:Y:S02]  /*78c0*/  ISETP.GE.AND P2, PT, R0.reuse, R225, PT ;  /* 0x000000e10000720c */ /* 0x040fe40003f46270 */
[C---:B------:R-:W-:Y:S02]  /*78d0*/  ISETP.GE.AND P1, PT, R0.reuse, R224, PT ;  /* 0x000000e00000720c */ /* 0x040fe40003f26270 */
[----:B------:R-:W-:Y:S01]  /*78e0*/  IABS R4, R6 ;  /* 0x0000000600047213 */ /* 0x000fe20000000000 */
[----:B------:R1:W2:Y:S01]  /*78f0*/  I2F R12, R5 ;  /* 0x00000005000c7306 */ /* 0x0002a20000201400 */
[----:B------:R-:W-:-:S02]  /*7900*/  ISETP.GE.OR P4, PT, R0, R235, !P4 ;  /* 0x000000eb0000720c */ /* 0x000fc40006786670 */
[C---:B------:R-:W-:Y:S02]  /*7910*/  ISETP.GE.OR P3, PT, R0.reuse, R234, !P3 ;  /* 0x000000ea0000720c */ /* 0x040fe40005f66670 */
[C---:B------:R-:W-:Y:S02]  /*7920*/  ISETP.GE.OR P2, PT, R0.reuse, R233, !P2 ;  /* 0x000000e90000720c */ /* 0x040fe40005746670 */
[----:B------:R-:W-:Y:S01]  /*7930*/  ISETP.GE.OR P1, PT, R0, R232, !P1 ;  /* 0x000000e80000720c */ /* 0x000fe20004f26670 */
[----:B-1----:R-:W-:Y:S02]  /*7940*/  IMAD.IADD R5, R231, 0x1, -R0 ;  /* 0x00000001e7057824 */ /* 0x002fe400078e0a00 */
[----:B------:R-:W-:Y:S01]  /*7950*/  IMAD.MOV.U32 R0, RZ, RZ, R4 ;  /* 0x000000ffff007224 */ /* 0x000fe200078e0004 */
[----:B------:R-:W-:Y:S02]  /*7960*/  IADD3 R4, R17, 0x78, RZ ;  /* 0x0000007811047810 */ /* 0x000fe40007ffe0ff */
[----:B------:R-:W-:Y:S01]  /*7970*/  IABS R5, R5 ;  /* 0x0000000500057213 */ /* 0x000fe20000000000 */
[----:B------:R1:W1:Y:S02]  /*7980*/  I2F R15, R0 ;  /* 0x00000000000f7306 */ /* 0x0002640000201400 */
[----:B------:R-:W-:-:S02]  /*7990*/  IMAD.IADD R7, R228, 0x1, -R4 ;  /* 0x00000001e4077824 */ /* 0x000fc400078e0a04 */
[----:B------:R-:W-:Y:S02]  /*79a0*/  IMAD.MOV.U32 R6, RZ, RZ, R5 ;  /* 0x000000ffff067224 */ /* 0x000fe400078e0005 */
[----:B-1----:R-:W-:Y:S02]  /*79b0*/  IMAD.IADD R0, R230, 0x1, -R4 ;  /* 0x00000001e6007824 */ /* 0x002fe400078e0a04 */
[----:B------:R1:W1:Y:S03]  /*79c0*/  I2F R18, R6 ;  /* 0x0000000600127306 */ /* 0x0002660000201400 */
[----:B------:R-:W-:Y:S01]  /*79d0*/  IABS R5, R0 ;  /* 0x0000000000057213 */ /* 0x000fe20000000000 */
[-C--:B------:R-:W-:Y:S01]  /*79e0*/  FFMA.FTZ R8, R10, -R222.reuse, R223 ;  /* 0x800000de0a087223 */ /* 0x080fe200000100df */
[----:B------:R-:W-:Y:S01]  /*79f0*/  IADD3 R0, R17, 0x79, RZ ;  /* 0x0000007911007810 */ /* 0x000fe20007ffe0ff */
[----:B------:R-:W-:-:S02]  /*7a00*/  FFMA.FTZ R9, R9, -R222, R198 ;  /* 0x800000de09097223 */ /* 0x000fc400000100c6 */
[-C--:B------:R-:W-:Y:S02]  /*7a10*/  FFMA.FTZ R10, R13, -R222.reuse, R221 ;  /* 0x800000de0d0a7223 */ /* 0x080fe400000100dd */
[----:B---3--:R-:W-:Y:S02]  /*7a20*/  FFMA.FTZ R11, R11, -R222, R197 ;  /* 0x800000de0b0b7223 */ /* 0x008fe400000100c5 */
[----:B-1----:R-:W-:Y:S01]  /*7a30*/  IMAD.MOV.U32 R6, RZ, RZ, R5 ;  /* 0x000000ffff067224 */ /* 0x002fe200078e0005 */
[----:B------:R-:W-:-:S03]  /*7a40*/  IABS R5, R7 ;  /* 0x0000000700057213 */ /* 0x000fc60000000000 */
[----:B------:R1:W3:Y:S01]  /*7a50*/  I2F R17, R6 ;  /* 0x0000000600117306 */ /* 0x0002e20000201400 */
[----:B------:R-:W-:Y:S01]  /*7a60*/  IMAD.MOV.U32 R221, RZ, RZ, R19 ;  /* 0x000000ffffdd7224 */ /* 0x000fe200078e0013 */
[----:B------:R-:W-:Y:S01]  /*7a70*/  FSEL R33, R9, -INF , !P0 ;  /* 0xff80000009217808 */ /* 0x000fe20004000000 */
[----:B------:R-:W-:Y:S01]  /*7a80*/  IMAD.IADD R7, R229, 0x1, -R4 ;  /* 0x00000001e5077824 */ /* 0x000fe200078e0a04 */
[----:B------:R-:W-:Y:S02]  /*7a90*/  FSEL R35, R8, -INF , !P6 ;  /* 0xff80000008237808 */ /* 0x000fe40007000000 */
[----:B------:R-:W-:Y:S02]  /*7aa0*/  FSEL R20, R10, -INF , !P5 ;  /* 0xff8000000a147808 */ /* 0x000fe40006800000 */
[----:B------:R-:W-:Y:S02]  /*7ab0*/  FSEL R19, R11, -INF , !P4 ;  /* 0xff8000000b137808 */ /* 0x000fe40006000000 */
[C---:B------:R-:W-:Y:S01]  /*7ac0*/  ISETP.GE.AND P0, PT, R4.reuse, R227, PT ;  /* 0x000000e30400720c */ /* 0x040fe20003f06270 */
[----:B-1----:R-:W-:Y:S01]  /*7ad0*/  IMAD.MOV.U32 R6, RZ, RZ, R5 ;  /* 0x000000ffff067224 */ /* 0x002fe200078e0005 */
[----:B------:R-:W-:-:S02]  /*7ae0*/  ISETP.GE.AND P6, PT, R4, R226, PT ;  /* 0x000000e20400720c */ /* 0x000fc40003fc6270 */
[C---:B------:R-:W-:Y:S01]  /*7af0*/  ISETP.GE.AND P5, PT, R4.reuse, R225, PT ;  /* 0x000000e10400720c */ /* 0x040fe20003fa6270 */
[----:B------:R1:W-:Y:S01]  /*7b00*/  I2F R16, R6 ;  /* 0x0000000600107306 */ /* 0x0003e20000201400 */
[C---:B------:R-:W-:Y:S02]  /*7b10*/  ISETP.GE.AND P4, PT, R4.reuse, R224, PT ;  /* 0x000000e00400720c */ /* 0x040fe40003f86270 */
[C---:B------:R-:W-:Y:S02]  /*7b20*/  ISETP.GE.OR P0, PT, R4.reuse, R235, !P0 ;  /* 0x000000eb0400720c */ /* 0x040fe40004706670 */
[C---:B------:R-:W-:Y:S02]  /*7b30*/  ISETP.GE.OR P6, PT, R4.reuse, R234, !P6 ;  /* 0x000000ea0400720c */ /* 0x040fe400077c6670 */
[C---:B------:R-:W-:Y:S02]  /*7b40*/  ISETP.GE.OR P5, PT, R4.reuse, R233, !P5 ;  /* 0x000000e90400720c */ /* 0x040fe40006fa6670 */
[----:B------:R-:W-:-:S02]  /*7b50*/  ISETP.GE.OR P4, PT, R4, R232, !P4 ;  /* 0x000000e80400720c */ /* 0x000fc40006786670 */
[----:B------:R-:W-:Y:S01]  /*7b60*/  IABS R5, R7 ;  /* 0x0000000700057213 */ /* 0x000fe20000000000 */
[----:B-1----:R-:W-:Y:S02]  /*7b70*/  IMAD.IADD R6, R231, 0x1, -R4 ;  /* 0x00000001e7067824 */ /* 0x002fe400078e0a04 */
[----:B------:R-:W-:-:S03]  /*7b80*/  IMAD.IADD R4, R230, 0x1, -R0 ;  /* 0x00000001e6047824 */ /* 0x000fc600078e0a00 */
[----:B------:R-:W-:Y:S01]  /*7b90*/  IABS R6, R6 ;  /* 0x0000000600067213 */ /* 0x000fe20000000000 */
[----:B------:R1:W-:Y:S01]  /*7ba0*/  I2F R14, R5 ;  /* 0x00000005000e7306 */ /* 0x0003e20000201400 */
[----:B------:R-:W-:Y:S01]  /*7bb0*/  IABS R4, R4 ;  /* 0x0000000400047213 */ /* 0x000fe20000000000 */
[----:B--2---:R-:W-:Y:S02]  /*7bc0*/  FFMA.FTZ R8, R12, -R222, R199 ;  /* 0x800000de0c087223 */ /* 0x004fe400000100c7 */
[----:B-1----:R-:W-:Y:S02]  /*7bd0*/  IMAD.MOV.U32 R5, RZ, RZ, R6 ;  /* 0x000000ffff057224 */ /* 0x002fe400078e0006 */
[----:B------:R-:W-:Y:S02]  /*7be0*/  IMAD.IADD R6, R228, 0x1, -R0 ;  /* 0x00000001e4067824 */ /* 0x000fe400078e0a00 */
[----:B------:R1:W2:Y:S02]  /*7bf0*/  I2F R13, R5 ;  /* 0x00000005000d7306 */ /* 0x0002a40000201400 */
[----:B-1----:R-:W-:Y:S01]  /*7c00*/  IMAD.MOV.U32 R5, RZ, RZ, R4 ;  /* 0x000000ffff057224 */ /* 0x002fe200078e0004 */
[----:B------:R-:W-:Y:S01]  /*7c10*/  IABS R4, R6 ;  /* 0x0000000600047213 */ /* 0x000fe20000000000 */
[----:B------:R-:W-:-:S04]  /*7c20*/  IMAD.IADD R6, R229, 0x1, -R0 ;  /* 0x00000001e5067824 */ /* 0x000fc800078e0a00 */
[----:B------:R1:W-:Y:S01]  /*7c30*/  I2F R12, R5 ;  /* 0x00000005000c7306 */ /* 0x0003e20000201400 */
[-C--:B------:R-:W-:Y:S02]  /*7c40*/  FFMA.FTZ R10, R15, -R222.reuse, R221 ;  /* 0x800000de0f0a7223 */ /* 0x080fe400000100dd */
[----:B------:R-:W-:Y:S02]  /*7c50*/  FFMA.FTZ R7, R18, -R222, R220 ;  /* 0x800000de12077223 */ /* 0x000fe400000100dc */
[----:B-1----:R-:W-:Y:S01]  /*7c60*/  IMAD.MOV.U32 R5, RZ, RZ, R4 ;  /* 0x000000ffff057224 */ /* 0x002fe200078e0004 */
[----:B------:R-:W-:-:S03]  /*7c70*/  IABS R4, R6 ;  /* 0x0000000600047213 */ /* 0x000fc60000000000 */
[----:B------:R1:W1:Y:S01]  /*7c80*/  I2F R11, R5 ;  /* 0x00000005000b7306 */ /* 0x0002620000201400 */
[----:B------:R-:W-:Y:S01]  /*7c90*/  IMAD.IADD R6, R231, 0x1, -R0 ;  /* 0x00000001e7067824 */ /* 0x000fe200078e0a00 */
[----:B------:R-:W-:Y:S02]  /*7ca0*/  FSEL R25, R8, -INF , !P3 ;  /* 0xff80000008197808 */ /* 0x000fe40005800000 */
[----:B------:R-:W-:Y:S02]  /*7cb0*/  FSEL R27, R10, -INF , !P2 ;  /* 0xff8000000a1b7808 */ /* 0x000fe40005000000 */
[----:B------:R-:W-:Y:S01]  /*7cc0*/  FSEL R18, R7, -INF , !P1 ;  /* 0xff80000007127808 */ /* 0x000fe20004800000 */
[----:B-1----:R-:W-:-:S04]  /*7cd0*/  IMAD.MOV.U32 R5, RZ, RZ, R4 ;  /* 0x000000ffff057224 */ /* 0x002fc800078e0004 */
[----:B------:R3:W-:Y:S01]  /*7ce0*/  I2F R9, R5 ;  /* 0x0000000500097306 */ /* 0x0007e20000201400 */
[C---:B------:R-:W-:Y:S02]  /*7cf0*/  ISETP.GE.AND P3, PT, R0.reuse, R227, PT ;  /* 0x000000e30000720c */ /* 0x040fe40003f66270 */
[C---:B------:R-:W-:Y:S02]  /*7d00*/  ISETP.GE.AND P2, PT, R0.reuse, R226, PT ;  /* 0x000000e20000720c */ /* 0x040fe40003f46270 */
[----:B------:R-:W-:Y:S01]  /*7d10*/  ISETP.GE.AND P1, PT, R0, R225, PT ;  /* 0x000000e10000720c */ /* 0x000fe20003f26270 */
[----:B---3--:R-:W-:-:S05]  /*7d20*/  FFMA.FTZ R5, R17, -R222, R192 ;  /* 0x800000de11057223 */ /* 0x008fca00000100c0 */
[----:B------:R-:W-:Y:S02]  /*7d30*/  FSEL R17, R5, -INF , !P0 ;  /* 0xff80000005117808 */ /* 0x000fe40004000000 */
[C---:B------:R-:W-:Y:S02]  /*7d40*/  ISETP.GE.AND P0, PT, R0.reuse, R224, PT ;  /* 0x000000e00000720c */ /* 0x040fe40003f06270 */
[----:B------:R-:W-:Y:S02]  /*7d50*/  IABS R4, R6 ;  /* 0x0000000600047213 */ /* 0x000fe40000000000 */
[C---:B------:R-:W-:Y:S02]  /*7d60*/  ISETP.GE.OR P3, PT, R0.reuse, R235, !P3 ;  /* 0x000000eb0000720c */ /* 0x040fe40005f66670 */
[C---:B------:R-:W-:Y:S02]  /*7d70*/  ISETP.GE.OR P2, PT, R0.reuse, R234, !P2 ;  /* 0x000000ea0000720c */ /* 0x040fe40005746670 */
[----:B------:R-:W-:-:S02]  /*7d80*/  ISETP.GE.OR P1, PT, R0, R233, !P1 ;  /* 0x000000e90000720c */ /* 0x000fc40004f26670 */
[----:B------:R-:W-:Y:S01]  /*7d90*/  ISETP.GE.OR P0, PT, R0, R232, !P0 ;  /* 0x000000e80000720c */ /* 0x000fe20004706670 */
[-C--:B--2---:R-:W-:Y:S01]  /*7da0*/  FFMA.FTZ R0, R13, -R222.reuse, R186 ;  /* 0x800000de0d007223 */ /* 0x084fe200000100ba */
[----:B------:R1:W2:Y:S01]  /*7db0*/  I2F R8, R4 ;  /* 0x0000000400087306 */ /* 0x0002a20000201400 */
[----:B------:R-:W-:Y:S01]  /*7dc0*/  FFMA.FTZ R6, R11, -R222, R195 ;  /* 0x800000de0b067223 */ /* 0x000fe200000100c3 */
[----:B------:R-:W-:Y:S02]  /*7dd0*/  FMNMX.FTZ R39, R28, R147, !PT ;  /* 0x000000931c277209 */ /* 0x000fe40007810000 */
[----:B------:R-:W-:Y:S02]  /*7de0*/  FSEL R11, R0, -INF , !P4 ;  /* 0xff800000000b7808 */ /* 0x000fe40006000000 */
[----:B------:R-:W-:Y:S02]  /*7df0*/  FMNMX.FTZ R0, R141, R140, !PT ;  /* 0x0000008c8d007209 */ /* 0x000fe40007810000 */
[----:B------:R-:W-:-:S02]  /*7e00*/  FSEL R15, R6, -INF , !P2 ;  /* 0xff800000060f7808 */ /* 0x000fc40005000000 */
[----:B------:R-:W-:Y:S01]  /*7e10*/  FMNMX.FTZ R39, R145, R39, !PT ;  /* 0x0000002791277209 */ /* 0x000fe20007810000 */
[----:B-1----:R-:W-:Y:S01]  /*7e20*/  FFMA.FTZ R4, R14, -R222, R187 ;  /* 0x800000de0e047223 */ /* 0x002fe200000100bb */
[----:B------:R-:W-:-:S04]  /*7e30*/  FMNMX.FTZ R6, R144, R142, !PT ;  /* 0x0000008e90067209 */ /* 0x000fc80007810000 */
[----:B------:R-:W-:Y:S02]  /*7e40*/  FSEL R23, R4, -INF , !P5 ;  /* 0xff80000004177808 */ /* 0x000fe40006800000 */
        /* <DEDUP_REMOVED lines=104> */
[----:B------:R-:W-:Y:S01]  /*84d0*/  FMNMX.FTZ R4, R21, R4, !PT ;  /* 0x0000000415047209 */ /* 0x000fe20007810000 */
[-C--:B------:R-:W-:Y:S01]  /*84e0*/  FFMA.FTZ R5, R16, -R222.reuse, R194 ;  /* 0x800000de10057223 */ /* 0x080fe200000100c2 */
[----:B------:R-:W-:Y:S01]  /*84f0*/  FMNMX.FTZ R39, R18, R39, !PT ;  /* 0x0000002712277209 */ /* 0x000fe20007810000 */
[----:B--2---:R-:W-:Y:S01]  /*8500*/  FFMA.FTZ R8, R8, -R222, R184 ;  /* 0x800000de08087223 */ /* 0x004fe200000100b8 */
[----:B------:R-:W-:Y:S01]  /*8510*/  FMNMX.FTZ R0, R49, R0, !PT ;  /* 0x0000000031007209 */ /* 0x000fe20007810000 */
[----:B------:R-:W-:Y:S01]  /*8520*/  FFMA.FTZ R7, R12, -R222, R193 ;  /* 0x800000de0c077223 */ /* 0x000fe200000100c1 */
[----:B------:R-:W-:-:S02]  /*8530*/  FMNMX.FTZ R6, R33, R6, !PT ;  /* 0x0000000621067209 */ /* 0x000fc40007810000 */
[----:B------:R-:W-:Y:S01]  /*8540*/  FMNMX.FTZ R4, R19, R4, !PT ;  /* 0x0000000413047209 */ /* 0x000fe20007810000 */
[----:B------:R-:W-:Y:S01]  /*8550*/  FFMA.FTZ R13, R9, -R222, R185 ;  /* 0x800000de090d7223 */ /* 0x000fe200000100b9 */
[----:B------:R-:W-:Y:S02]  /*8560*/  FSEL R22, R5, -INF , !P6 ;  /* 0xff80000005167808 */ /* 0x000fe40007000000 */
[----:B------:R-:W-:Y:S02]  /*8570*/  FSEL R9, R8, -INF , !P0 ;  /* 0xff80000008097808 */ /* 0x000fe40004000000 */
[----:B------:R-:W-:Y:S02]  /*8580*/  FMNMX.FTZ R39, R11, R39, !PT ;  /* 0x000000270b277209 */ /* 0x000fe40007810000 */
[----:B------:R-:W-:Y:S02]  /*8590*/  FMNMX.FTZ R0, R35, R0, !PT ;  /* 0x0000000023007209 */ /* 0x000fe40007810000 */
[----:B------:R-:W-:-:S02]  /*85a0*/  FMNMX.FTZ R6, R25, R6, !PT ;  /* 0x0000000619067209 */ /* 0x000fc40007810000 */
[----:B------:R-:W-:Y:S02]  /*85b0*/  FSEL R14, R7, -INF , !P3 ;  /* 0xff800000070e7808 */ /* 0x000fe40005800000 */
        /* <DEDUP_REMOVED lines=8> */
[----:B------:R-:W2:Y:S01]  /*8640*/  SHFL.BFLY PT, R6, R4, 0x2, 0x1f ;  /* 0x0c401f0004067f89 */ /* 0x000ea200000e0000 */
[----:B------:R-:W-:-:S03]  /*8650*/  FSEL R13, R13, -INF , !P1 ;  /* 0xff8000000d0d7808 */ /* 0x000fc60004800000 */
[----:B------:R-:W3:Y:S01]  /*8660*/  SHFL.BFLY PT, R37, R0, 0x2, 0x1f ;  /* 0x0c401f0000257f89 */ /* 0x000ee200000e0000 */
[----:B------:R-:W-:-:S05]  /*8670*/  FMNMX.FTZ R5, R13, R5, !PT ;  /* 0x000000050d057209 */ /* 0x000fca0007810000 */
[----:B------:R-:W4:Y:S01]  /*8680*/  SHFL.BFLY PT, R8, R5, 0x2, 0x1f ;  /* 0x0c401f0005087f89 */ /* 0x000f2200000e0000 */
[----:B-1----:R-:W-:Y:S02]  /*8690*/  FMNMX.FTZ R39, R39, R7, !PT ;  /* 0x0000000727277209 */ /* 0x002fe40007810000 */
[----:B--2---:R-:W-:-:S03]  /*86a0*/  FMNMX.FTZ R4, R4, R6, !PT ;  /* 0x0000000604047209 */ /* 0x004fc60007810000 */
[----:B------:R-:W1:Y:S01]  /*86b0*/  SHFL.BFLY PT, R6, R39, 0x1, 0x1f ;  /* 0x0c201f0027067f89 */ /* 0x000e6200000e0000 */
[----:B---3--:R-:W-:-:S03]  /*86c0*/  FMNMX.FTZ R37, R0, R37, !PT ;  /* 0x0000002500257209 */ /* 0x008fc60007810000 */
[----:B------:R-:W2:Y:S01]  /*86d0*/  SHFL.BFLY PT, R38, R4, 0x1, 0x1f ;  /* 0x0c201f0004267f89 */ /* 0x000ea200000e0000 */
[----:B----4-:R-:W-:-:S03]  /*86e0*/  FMNMX.FTZ R5, R5, R8, !PT ;  /* 0x0000000805057209 */ /* 0x010fc60007810000 */
        /* <DEDUP_REMOVED lines=8> */
[----:B---3--:R-:W-:Y:S02]  /*8770*/  FMNMX.FTZ R37, R37, R7, !PT ;  /* 0x0000000725257209 */ /* 0x008fe40007810000 */
[----:B------:R-:W-:Y:S02]  /*8780*/  FSEL R4, R4, RZ, P0 ;  /* 0x000000ff04047208 */ /* 0x000fe40000000000 */
[----:B----4-:R-:W-:Y:S01]  /*8790*/  FMNMX.FTZ R36, R5, R36, !PT ;  /* 0x0000002405247209 */ /* 0x010fe20007810000 */
[----:B------:R-:W-:Y:S01]  /*87a0*/  FMUL.FTZ R5, R2, R37 ;  /* 0x0000002502057220 */ /* 0x000fe20000410000 */
[----:B------:R-:W-:-:S02]  /*87b0*/  FSEL R6, R6, RZ, P1 ;  /* 0x000000ff06067208 */ /* 0x000fc40000800000 */
[----:B------:R-:W-:Y:S01]  /*87c0*/  FSETP.NEU.FTZ.AND P0, PT, R37, -INF , PT ;  /* 0xff8000002500780b */ /* 0x000fe20003f1d000 */
[-C--:B------:R-:W-:Y:S02]  /*87d0*/  FFMA.FTZ R241, R9, R2.reuse, -R4 ;  /* 0x0000000209f17223 */ /* 0x080fe40000010804 */
[-CC-:B------:R-:W-:Y:S01]  /*87e0*/  FFMA.FTZ R9, R141, R2.reuse, -R6.reuse ;  /* 0x000000028d097223 */ /* 0x180fe20000010806 */
[----:B------:R-:W-:Y:S01]  /*87f0*/  FSEL R5, R5, RZ, P0 ;  /* 0x000000ff05057208 */ /* 0x000fe20000000000 */
[-C--:B------:R-:W-:Y:S02]  /*8800*/  FFMA.FTZ R8, R140, R2.reuse, -R6 ;  /* 0x000000028c087223 */ /* 0x080fe40000010806 */
[----:B------:R-:W-:Y:S02]  /*8810*/  IMAD R0, R175, 0x20, R174 ;  /* 0x00000020af007824 */ /* 0x000fe400078e02ae */
[-CC-:B------:R-:W-:Y:S02]  /*8820*/  FFMA.FTZ R10, R28, R2.reuse, -R4.reuse ;  /* 0x000000021c0a7223 */ /* 0x180fe40000010804 */
[----:B------:R-:W-:-:S02]  /*8830*/  FFMA.FTZ R187, R74, R2, -R4 ;  /* 0x000000024abb7223 */ /* 0x000fc40000010804 */
[-C--:B------:R-:W-:Y:S02]  /*8840*/  FFMA.FTZ R7, R147, R2.reuse, -R4 ;  /* 0x0000000293077223 */ /* 0x080fe40000010804 */
[-C--:B------:R-:W-:Y:S01]  /*8850*/  FFMA.FTZ R74, R82, R2.reuse, -R6 ;  /* 0x00000002524a7223 */ /* 0x080fe20000010806 */
[----:B------:R-:W-:Y:S01]  /*8860*/  MUFU.EX2 R9, R9 ;  /* 0x0000000900097308 */ /* 0x000fe20000000800 */
[-CC-:B------:R-:W-:Y:S02]  /*8870*/  FFMA.FTZ R185, R94, R2.reuse, -R4.reuse ;  /* 0x000000025eb97223 */ /* 0x180fe40000010804 */
[-CC-:B------:R-:W-:Y:S02]  /*8880*/  FFMA.FTZ R198, R66, R2.reuse, -R4.reuse ;  /* 0x0000000242c67223 */ /* 0x180fe40000010804 */
[-CC-:B------:R-:W-:Y:S02]  /*8890*/  FFMA.FTZ R199, R65, R2.reuse, -R4.reuse ;  /* 0x0000000241c77223 */ /* 0x180fe40000010804 */
[-CC-:B------:R-:W-:Y:S01]  /*88a0*/  FFMA.FTZ R223, R42, R2.reuse, -R4.reuse ;  /* 0x000000022adf7223 */ /* 0x180fe20000010804 */
[----:B------:R-:W1:Y:S01]  /*88b0*/  MUFU.EX2 R8, R8 ;  /* 0x0000000800087308 */ /* 0x000e620000000800 */
[----:B------:R-:W-:-:S02]  /*88c0*/  FFMA.FTZ R251, R34, R2, -R4 ;  /* 0x0000000222fb7223 */ /* 0x000fc40000010804 */
[-C--:B------:R-:W-:Y:S02]  /*88d0*/  FFMA.FTZ R204, R11, R2.reuse, -R4 ;  /* 0x000000020bcc7223 */ /* 0x080fe40000010804 */
        /* <DEDUP_REMOVED lines=29> */
[----:B------:R-:W-:Y:S01]  /*8ab0*/  FFMA.FTZ R79, R83, R2, -R5 ;  /* 0x00000002534f7223 */ /* 0x000fe20000010805 */
[----:B------:R-:W-:Y:S01]  /*8ac0*/  FSETP.NEU.FTZ.AND P1, PT, R36, -INF , PT ;  /* 0xff8000002400780b */ /* 0x000fe20003f3d000 */
[----:B------:R-:W-:Y:S02]  /*8ad0*/  IMAD.IADD R0, R173, 0x1, R0 ;  /* 0x00000001ad007824 */ /* 0x000fe400078e0200 */
[----:B------:R-:W-:Y:S02]  /*8ae0*/  FMUL.FTZ R4, R2, R36 ;  /* 0x0000002402047220 */ /* 0x000fe40000410000 */
        /* <DEDUP_REMOVED lines=13> */
[-CC-:B------:R-:W-:Y:S01]  /*8bc0*/  FFMA.FTZ R83, R80, R2.reuse, -R5.reuse ;  /* 0x0000000250537223 */ /* 0x180fe20000010805 */
[----:B------:R-:W-:Y:S01]  /*8bd0*/  MUFU.EX2 R10, R10 ;  /* 0x0000000a000a7308 */ /* 0x000fe20000000800 */
        /* <DEDUP_REMOVED lines=29> */
[----:B------:R-:W2:Y:S01]  /*8db0*/  MUFU.EX2 R5, R7 ;  /* 0x0000000700057308 */ /* 0x000ea20000000800 */
[----:B------:R-:W-:-:S07]  /*8dc0*/  FSEL R4, R4, RZ, P1 ;  /* 0x000000ff04047208 */ /* 0x000fce0000800000 */
[----:B------:R-:W3:Y:S01]  /*8dd0*/  MUFU.EX2 R7, R11 ;  /* 0x0000000b00077308 */ /* 0x000ee20000000800 */
[-C--:B------:R-:W-:Y:S02]  /*8de0*/  FFMA.FTZ R250, R35, R2.reuse, -R4 ;  /* 0x0000000223fa7223 */ /* 0x080fe40000010804 */
[----:B------:R-:W-:Y:S02]  /*8df0*/  IMAD.SHL.U32 R35, R172, 0x4, RZ ;  /* 0x00000004ac237824 */ /* 0x000fe400078e00ff */
        /* <DEDUP_REMOVED lines=41> */
[----:B------:R-:W-:Y:S01]  /*9090*/  LOP3.LUT R2, R135, R35, RZ, 0x3c, !PT ;  /* 0x0000002387027212 */ /* 0x000fe200078e3cff */
[----:B-1----:R-:W-:Y:S02]  /*90a0*/  FADD.FTZ R4, R9, R8 ;  /* 0x0000000809047221 */ /* 0x002fe40000010000 */
[----:B------:R-:W-:Y:S01]  /*90b0*/  IMAD.WIDE.U32 R170, R242, -0x2daee0ad, RZ ;  /* 0xd2511f53f2aa7825 */ /* 0x000fe200078e00ff */
[----:B------:R-:W-:Y:S01]  /*90c0*/  LOP3.LUT R216, R134, R205, RZ, 0x3c, !PT ;  /* 0x000000cd86d87212 */ /* 0x000fe200078e3cff */
[----:B------:R-:W1:Y:S02]  /*90d0*/  MUFU.EX2 R6, R12 ;  /* 0x0000000c00067308 */ /* 0x000e640000000800 */
[----:B------:R-:W-:Y:S01]  /*90e0*/  IMAD.WIDE.U32 R212, R240, -0x326172a9, RZ ;  /* 0xcd9e8d57f0d47825 */ /* 0x000fe200078e00ff */
[----:B--2---:R-:W-:-:S03]  /*90f0*/  F2FP.PACK_AB R49, R5, R10 ;  /* 0x0000000a0531723e */ /* 0x004fc600000000ff */
[----:B------:R-:W-:Y:S02]  /*9100*/  FADD.FTZ R25, R10, R5 ;  /* 0x000000050a197221 */ /* 0x000fe40000010000 */
[----:B---3--:R-:W-:Y:S01]  /*9110*/  FADD.FTZ R5, R7, R4 ;  /* 0x0000000407057221 */ /* 0x008fe20000010000 */
[----:B------:R-:W-:Y:S02]  /*9120*/  LOP3.LUT R4, R2, R171, RZ, 0x3c, !PT ;  /* 0x000000ab02047212 */ /* 0x000fe400078e3cff */
[----:B------:R-:W-:Y:S02]  /*9130*/  LOP3.LUT R2, R216, R213, RZ, 0x3c, !PT ;  /* 0x000000d5d8027212 */ /* 0x000fe400078e3cff */
[----:B------:R-:W-:Y:S01]  /*9140*/  IADD3 R240, R134, -0x61c88647, RZ ;  /* 0x9e3779b986f07810 */ /* 0x000fe20007ffe0ff */
[----:B------:R-:W-:Y:S01]  /*9150*/  IMAD.WIDE.U32 R50, R4, -0x326172a9, RZ ;  /* 0xcd9e8d5704327825 */ /* 0x000fe200078e00ff */
[----:B------:R-:W-:-:S03]  /*9160*/  IADD3 R211, R135, -0x4498517b, RZ ;  /* 0xbb67ae8587d37810 */ /* 0x000fc60007ffe0ff */
[----:B------:R-:W-:Y:S01]  /*9170*/  IMAD.WIDE.U32 R174, R2, -0x2daee0ad, RZ ;  /* 0xd2511f5302ae7825 */ /* 0x000fe200078e00ff */
[----:B------:R-:W-:-:S04]  /*9180*/  LOP3.LUT R4, R51, R240, R212, 0x96, !PT ;  /* 0x000000f033047212 */ /* 0x000fc800078e96d4 */
[----:B------:R-:W-:Y:S01]  /*9190*/  LOP3.LUT R2, R175, R211, R170, 0x96, !PT ;  /* 0x000000d3af027212 */ /* 0x000fe200078e96aa */
[----:B-1----:R-:W-:Y:S01]  /*91a0*/  FADD.FTZ R15, R6, R5 ;  /* 0x00000005060f7221 */ /* 0x002fe20000010000 */
[----:B------:R-:W-:Y:S01]  /*91b0*/  IADD3 R242, R135, 0x76cf5d0a, RZ ;  /* 0x76cf5d0a87f27810 */ /* 0x000fe20007ffe0ff */
[----:B------:R-:W-:Y:S01]  /*91c0*/  IMAD.WIDE.U32 R4, R4, -0x2daee0ad, RZ ;  /* 0xd2511f5304047825 */ /* 0x000fe200078e00ff */
[----:B------:R-:W-:-:S03]  /*91d0*/  F2FP.PACK_AB R22, R8, R9 ;  /* 0x000000090816723e */ /* 0x000fc600000000ff */
[----:B------:R-:W-:Y:S01]  /*91e0*/  IMAD.MOV.U32 R3, RZ, RZ, R239 ;  /* 0x000000ffff037224 */ /* 0x000fe200078e00ef */
[----:B------:R-:W-:Y:S01]  /*91f0*/  IADD3 R239, R134, 0x3c6ef372, RZ ;  /* 0x3c6ef37286ef7810 */ /* 0x000fe20007ffe0ff */
[----:B------:R-:W-:Y:S01]  /*9200*/  IMAD.WIDE.U32 R102, R2, -0x326172a9, RZ ;  /* 0xcd9e8d5702667825 */ /* 0x000fe200078e00ff */
[----:B------:R-:W-:Y:S02]  /*9210*/  F2FP.PACK_AB R23, R6, R7 ;  /* 0x000000070617723e */ /* 0x000fe400000000ff */
[----:B------:R-:W-:Y:S02]  /*9220*/  LOP3.LUT R8, R5, R242, R174, 0x96, !PT ;  /* 0x000000f205087212 */ /* 0x000fe400078e96ae */
[----:B------:R-:W-:Y:S01]  /*9230*/  LOP3.LUT R6, R103, R239, R50, 0x96, !PT ;  /* 0x000000ef67067212 */ /* 0x000fe200078e9632 */
[----:B------:R-:W-:Y:S01]  /*9240*/  IMAD.MOV.U32 R236, RZ, RZ, R238 ;  /* 0x000000ffffec7224 */ /* 0x000fe200078e00ee */
[----:B------:R-:W-:Y:S01]  /*9250*/  IADD3 R238, R134, -0x255992d5, RZ ;  /* 0xdaa66d2b86ee7810 */ /* 0x000fe20007ffe0ff */
[----:B------:R-:W-:Y:S01]  /*9260*/  IMAD.WIDE.U32 R8, R8, -0x326172a9, RZ ;  /* 0xcd9e8d5708087825 */ /* 0x000fe200078e00ff */
[----:B------:R-:W-:-:S03]  /*9270*/  IADD3 R245, R135, 0x32370b8f, RZ ;  /* 0x32370b8f87f57810 */ /* 0x000fc60007ffe0ff */
[----:B------:R-:W-:Y:S01]  /*9280*/  IMAD.WIDE.U32 R6, R6, -0x2daee0ad, RZ ;  /* 0xd2511f5306067825 */ /* 0x000fe200078e00ff */
[----:B------:R-:W-:-:S04]  /*9290*/  LOP3.LUT R10, R9, R238, R102, 0x96, !PT ;  /* 0x000000ee090a7212 */ /* 0x000fc800078e9666 */
[----:B------:R-:W-:Y:S01]  /*92a0*/  LOP3.LUT R4, R7, R245, R4, 0x96, !PT ;  /* 0x000000f507047212 */ /* 0x000fe200078e9604 */
        /* <DEDUP_REMOVED lines=21> */
[----:B------:R-:W-:Y:S02]  /*9400*/  SHF.R.U32.HI R11, RZ, 0x18, R2 ;  /* 0x00000018ff0b7819 */ /* 0x000fe40000011602 */
[----:B------:R-:W-:-:S04]  /*9410*/  LOP3.LUT R2, R6, 0xff, RZ, 0xc0, !PT ;  /* 0x000000ff06027812 */ /* 0x000fc800078ec0ff */
[C---:B------:R-:W-:Y:S02]  /*9420*/  ISETP.GE.U32.AND P5, PT, R217.reuse, R2, PT ;  /* 0x00000002d900720c */ /* 0x040fe40003fa6070 */
[----:B------:R-:W-:Y:S01]  /*9430*/  LOP3.LUT R2, R4, 0xff, RZ, 0xc0, !PT ;  /* 0x000000ff04027812 */ /* 0x000fe200078ec0ff */
[----:B------:R-:W-:Y:S03]  /*9440*/  MUFU.EX2 R8, R17 ;  /* 0x0000001100087308 */ /* 0x000fe60000000800 */
[----:B------:R-:W-:Y:S02]  /*9450*/  ISETP.GE.U32.AND P3, PT, R217, R2, PT ;  /* 0x00000002d900720c */ /* 0x000fe40003f66070 */
[----:B------:R-:W-:-:S03]  /*9460*/  SHF.R.U32.HI R2, RZ, 0x18, R4 ;  /* 0x00000018ff027819 */ /* 0x000fc60000011604 */
[----:B------:R-:W1:Y:S01]  /*9470*/  MUFU.EX2 R7, R19 ;  /* 0x0000001300077308 */ /* 0x000e620000000800 */
[C---:B------:R-:W-:Y:S02]  /*9480*/  ISETP.GE.U32.AND P0, PT, R217.reuse, R2, PT ;  /* 0x00000002d900720c */ /* 0x040fe40003f06070 */
[----:B------:R-:W-:-:S05]  /*9490*/  ISETP.GE.U32.AND P4, PT, R217, R11, PT ;  /* 0x0000000bd900720c */ /* 0x000fca0003f86070 */
[----:B------:R-:W2:Y:S01]  /*94a0*/  MUFU.EX2 R10, R16 ;  /* 0x00000010000a7308 */ /* 0x000ea20000000800 */
[----:B------:R-:W-:-:S07]  /*94b0*/  SHF.R.U32.HI R11, RZ, 0x10, R4 ;  /* 0x00000010ff0b7819 */ /* 0x000fce0000011604 */
[----:B------:R-:W3:Y:S01]  /*94c0*/  MUFU.EX2 R9, R18 ;  /* 0x0000001200097308 */ /* 0x000ee20000000800 */
[----:B------:R-:W-:-:S07]  /*94d0*/  LOP3.LUT R13, R4, 0xffff, RZ, 0xc0, !PT ;  /* 0x0000ffff040d7812 */ /* 0x000fce00078ec0ff */
[----:B------:R-:W4:Y:S01]  /*94e0*/  MUFU.EX2 R6, R20 ;  /* 0x0000001400067308 */ /* 0x000f220000000800 */
[----:B------:R-:W-:-:S07]  /*94f0*/  LOP3.LUT R4, R11, 0xff, RZ, 0xc0, !PT ;  /* 0x000000ff0b047812 */ /* 0x000fce00078ec0ff */
[----:B------:R-:W4:Y:S01]  /*9500*/  MUFU.EX2 R2, R21 ;  /* 0x0000001500027308 */ /* 0x000f220000000800 */
[----:B------:R-:W-:Y:S01]  /*9510*/  ISETP.GE.U32.AND P1, PT, R217, R4, PT ;  /* 0x00000004d900720c */ /* 0x000fe20003f26070 */
[----:B-1----:R-:W-:Y:S01]  /*9520*/  FADD.FTZ R4, R8, R7 ;  /* 0x0000000708047221 */ /* 0x002fe20000010000 */
[----:B------:R-:W-:Y:S01]  /*9530*/  PRMT R150, R22, 0x7610, R150 ;  /* 0x0000761016967816 */ /* 0x000fe20000000096 */
[----:B--2---:R-:W-:Y:S01]  /*9540*/  FADD.FTZ R5, R10, R15 ;  /* 0x0000000f0a057221 */ /* 0x004fe20000010000 */
[----:B---3--:R-:W-:Y:S01]  /*9550*/  F2FP.PACK_AB R19, R9, R10 ;  /* 0x0000000a0913723e */ /* 0x008fe200000000ff */
[----:B----4-:R-:W-:Y:S01]  /*9560*/  FADD.FTZ R4, R6, R4 ;  /* 0x0000000406047221 */ /* 0x010fe20000010000 */
[----:B------:R-:W-:Y:S01]  /*9570*/  PRMT R149, R22, 0x7632, R149 ;  /* 0x0000763216957816 */ /* 0x000fe20000000095 */
[----:B------:R-:W-:Y:S01]  /*9580*/  @!P2 HADD2 R131, -R150.H0_H0, -RZ.H0_H0 ;  /* 0xa00000ff9683a230 */ /* 0x000fe20000000900 */
[----:B------:R-:W-:Y:S02]  /*9590*/  F2FP.PACK_AB R10, R2, R6 ;  /* 0x00000006020a723e */ /* 0x000fe400000000ff */
[----:B------:R-:W-:-:S02]  /*95a0*/  SHF.R.U32.HI R6, RZ, 0x8, R13 ;  /* 0x00000008ff067819 */ /* 0x000fc4000001160d */
[----:B------:R-:W-:Y:S02]  /*95b0*/  PRMT R209, R150, 0x5410, R149 ;  /* 0x0000541096d17816 */ /* 0x000fe40000000095 */
[----:B------:R-:W-:Y:S02]  /*95c0*/  LOP3.LUT R6, R6, 0xffff, RZ, 0xc0, !PT ;  /* 0x0000ffff06067812 */ /* 0x000fe400078ec0ff */
[----:B------:R-:W-:Y:S02]  /*95d0*/  @!P2 PRMT R150, R131, 0x5410, RZ ;  /* 0x000054108396a816 */ /* 0x000fe400000000ff */
[----:B------:R-:W-:Y:S01]  /*95e0*/  ISETP.GE.U32.AND P2, PT, R217, R6, PT ;  /* 0x00000006d900720c */ /* 0x000fe20003f46070 */
[----:B------:R-:W-:Y:S01]  /*95f0*/  FADD.FTZ R18, R9, R5 ;  /* 0x0000000509127221 */ /* 0x000fe20000010000 */
[----:B------:R-:W-:Y:S02]  /*9600*/  PRMT R77, R23, 0x7632, R77 ;  /* 0x00007632174d7816 */ /* 0x000fe4000000004d */
[----:B------:R-:W-:-:S02]  /*9610*/  F2FP.PACK_AB R9, R7, R8 ;  /* 0x000000080709723e */ /* 0x000fc400000000ff */
[----:B------:R-:W-:Y:S02]  /*9620*/  PRMT R146, R23, 0x7610, R146 ;  /* 0x0000761017927816 */ /* 0x000fe40000000092 */
[C---:B------:R-:W-:Y:S02]  /*9630*/  PRMT R76, R10.reuse, 0x7632, R76 ;  /* 0x000076320a4c7816 */ /* 0x040fe4000000004c */
[----:B------:R-:W-:Y:S01]  /*9640*/  PRMT R75, R10, 0x7610, R75 ;  /* 0x000076100a4b7816 */ /* 0x000fe2000000004b */
[----:B------:R-:W-:Y:S01]  /*9650*/  @!P3 HADD2 R197, -R146.H0_H0, -RZ.H0_H0 ;  /* 0xa00000ff92c5b230 */ /* 0x000fe20000000900 */
[C---:B------:R-:W-:Y:S01]  /*9660*/  PRMT R148, R9.reuse, 0x7632, R148 ;  /* 0x0000763209947816 */ /* 0x040fe20000000094 */
[----:B------:R-:W-:Y:S01]  /*9670*/  @!P2 HADD2 R196, -R77.H0_H0, -RZ.H0_H0 ;  /* 0xa00000ff4dc4a230 */ /* 0x000fe20000000900 */
[----:B------:R-:W-:Y:S01]  /*9680*/  PRMT R147, R9, 0x7610, R147 ;  /* 0x0000761009937816 */ /* 0x000fe20000000093 */
[----:B------:R-:W-:Y:S01]  /*9690*/  @!P0 HADD2 R192, -R76.H0_H0, -RZ.H0_H0 ;  /* 0xa00000ff4cc08230 */ /* 0x000fe20000000900 */
[----:B------:R1:W-:Y:S01]  /*96a0*/  MUFU.EX2 R9, R29 ;  /* 0x0000001d00097308 */ /* 0x0003e20000000800 */
[----:B------:R-:W-:Y:S01]  /*96b0*/  @!P1 HADD2 R195, -R75.H0_H0, -RZ.H0_H0 ;  /* 0xa00000ff4bc39230 */ /* 0x000fe20000000900 */
[----:B------:R-:W-:Y:S04]  /*96c0*/  STL [R1+0x2b4], R216 ;  /* 0x0002b4d801007387 */ /* 0x000fe80000100800 */
[----:B------:R-:W-:Y:S04]  /*96d0*/  STL.64 [R1+0x288], R212 ;  /* 0x000288d401007387 */ /* 0x000fe80000100a00 */
[----:B------:R-:W-:Y:S01]  /*96e0*/  STL [R1+0x2b0], R211 ;  /* 0x0002b0d301007387 */ /* 0x000fe20000100800 */
[----:B-1----:R-:W-:Y:S01]  /*96f0*/  IMAD.MOV.U32 R29, RZ, RZ, R210 ;  /* 0x000000ffff1d7224 */ /* 0x002fe200078e00d2 */
[----:B------:R-:W-:-:S02]  /*9700*/  PRMT R210, R146, 0x5410, R77 ;  /* 0x0000541092d27816 */ /* 0x000fc4000000004d */
[----:B------:R-:W-:Y:S02]  /*9710*/  @!P2 PRMT R77, R196, 0x5410, RZ ;  /* 0x00005410c44da816 */ /* 0x000fe400000000ff */
[----:B------:R-:W-:Y:S02]  /*9720*/  @!P3 PRMT R146, R197, 0x5410, RZ ;  /* 0x00005410c592b816 */ /* 0x000fe400000000ff */
[----:B------:R-:W-:Y:S01]  /*9730*/  PRMT R196, R75, 0x5410, R76 ;  /* 0x000054104bc47816 */ /* 0x000fe2000000004c */
[----:B------:R1:W2:Y:S01]  /*9740*/  LDL.LU.S16 R197, [R1+0x1c] ;  /* 0x00001c0001c57983 */ /* 0x0002a20000300600 */
[----:B------:R-:W-:Y:S02]  /*9750*/  @!P0 PRMT R76, R192, 0x5410, RZ ;  /* 0x00005410c04c8816 */ /* 0x000fe400000000ff */
[----:B------:R-:W-:Y:S01]  /*9760*/  @!P1 PRMT R75, R195, 0x5410, RZ ;  /* 0x00005410c34b9816 */ /* 0x000fe200000000ff */
[----:B------:R1:W3:Y:S04]  /*9770*/  LDL.LU.S16 R192, [R1+0x20] ;  /* 0x0000200001c07983 */ /* 0x0002e80000300600 */
[----:B------:R1:W4:Y:S01]  /*9780*/  LDL.LU.S16 R195, [R1+0x18] ;  /* 0x0000180001c37983 */ /* 0x0003220000300600 */
[----:B------:R-:W-:Y:S01]  /*9790*/  FADD.FTZ R11, R2, R4 ;  /* 0x00000004020b7221 */ /* 0x000fe20000010000 */
[----:B------:R-:W-:Y:S01]  /*97a0*/  IADD3 R243, R135, 0x646e171e, RZ ;  /* 0x646e171e87f37810 */ /* 0x000fe20007ffe0ff */
[----:B------:R-:W-:Y:S01]  /*97b0*/  IMAD.WIDE.U32 R4, R14, -0x2daee0ad, RZ ;  /* 0xd2511f530e047825 */ /* 0x000fe200078e00ff */
[----:B------:R-:W1:Y:S04]  /*97c0*/  MUFU.EX2 R7, R24 ;  /* 0x0000001800077308 */ /* 0x000e680000000800 */
[----:B------:R-:W-:-:S04]  /*97d0*/  LOP3.LUT R2, R5, R243, R12, 0x96, !PT ;  /* 0x000000f305027212 */ /* 0x000fc800078e960c */
[----:B------:R-:W-:Y:S01]  /*97e0*/  LOP3.LUT R8, R2, 0xffff, RZ, 0xc0, !PT ;  /* 0x0000ffff02087812 */ /* 0x000fe200078ec0ff */
[----:B------:R-:W1:Y:S01]  /*97f0*/  MUFU.EX2 R6, R26 ;  /* 0x0000001a00067308 */ /* 0x000e620000000800 */
[----:B------:R-:W-:Y:S02]  /*9800*/  @!P6 HADD2 R123, -R149.H0_H0, -RZ.H0_H0 ;  /* 0xa00000ff957be230 */ /* 0x000fe40000000900 */
[----:B------:R-:W-:-:S04]  /*9810*/  SHF.R.U32.HI R8, RZ, 0x8, R8 ;  /* 0x00000008ff087819 */ /* 0x000fc80000011608 */
[----:B------:R-:W-:Y:S02]  /*9820*/  LOP3.LUT R8, R8, 0xffff, RZ, 0xc0, !PT ;  /* 0x0000ffff08087812 */ /* 0x000fe400078ec0ff */
[----:B------:R-:W-:Y:S02]  /*9830*/  @!P6 PRMT R149, R123, 0x5410, RZ ;  /* 0x000054107b95e816 */ /* 0x000fe400000000ff */
[----:B------:R-:W-:Y:S01]  /*9840*/  ISETP.GE.U32.AND P6, PT, R217, R8, PT ;  /* 0x00000008d900720c */ /* 0x000fe20003fc6070 */
[----:B-1----:R-:W-:-:S04]  /*9850*/  FADD.FTZ R8, R7, R11 ;  /* 0x0000000b07087221 */ /* 0x002fc80000010000 */
[----:B------:R-:W-:Y:S01]  /*9860*/  FADD.FTZ R17, R6, R8 ;  /* 0x0000000806117221 */ /* 0x000fe20000010000 */
[----:B------:R-:W-:-:S04]  /*9870*/  LOP3.LUT R8, R4, 0xff, RZ, 0xc0, !PT ;  /* 0x000000ff04087812 */ /* 0x000fc800078ec0ff */
[C---:B------:R-:W-:Y:S02]  /*9880*/  ISETP.GE.U32.AND P3, PT, R217.reuse, R8, PT ;  /* 0x00000008d900720c */ /* 0x040fe40003f66070 */
[----:B------:R-:W-:Y:S01]  /*9890*/  LOP3.LUT R8, R2, 0xff, RZ, 0xc0, !PT ;  /* 0x000000ff02087812 */ /* 0x000fe200078ec0ff */
[----:B------:R-:W-:Y:S01]  /*98a0*/  @!P4 HADD2 R151, -R148.H0_H0, -RZ.H0_H0 ;  /* 0xa00000ff9497c230 */ /* 0x000fe20000000900 */
[----:B------:R-:W-:Y:S02]  /*98b0*/  F2FP.PACK_AB R16, R6, R7 ;  /* 0x000000070610723e */ /* 0x000fe400000000ff */
[----:B------:R-:W1:Y:S01]  /*98c0*/  MUFU.EX2 R7, R30 ;  /* 0x0000001e00077308 */ /* 0x000e620000000800 */
[----:B------:R-:W-:Y:S01]  /*98d0*/  ISETP.GE.U32.AND P2, PT, R217, R8, PT ;  /* 0x00000008d900720c */ /* 0x000fe20003f46070 */
[----:B------:R-:W-:Y:S01]  /*98e0*/  IMAD.MOV.U32 R27, RZ, RZ, R208 ;  /* 0x000000ffff1b7224 */ /* 0x000fe200078e00d0 */
[----:B------:R-:W-:Y:S02]  /*98f0*/  SHF.R.U32.HI R8, RZ, 0x18, R2 ;  /* 0x00000018ff087819 */ /* 0x000fe40000011602 */
[----:B------:R-:W-:-:S02]  /*9900*/  PRMT R208, R147, 0x5410, R148 ;  /* 0x0000541093d07816 */ /* 0x000fc40000000094 */
[----:B------:R-:W-:Y:S01]  /*9910*/  @!P4 PRMT R148, R151, 0x5410, RZ ;  /* 0x000054109794c816 */ /* 0x000fe200000000ff */
[----:B------:R-:W1:Y:S01]  /*9920*/  MUFU.EX2 R6, R31 ;  /* 0x0000001f00067308 */ /* 0x000e620000000800 */
[----:B------:R-:W-:Y:S02]  /*9930*/  ISETP.GE.U32.AND P4, PT, R217, R8, PT ;  /* 0x00000008d900720c */ /* 0x000fe40003f86070 */
[--C-:B------:R-:W-:Y:S02]  /*9940*/  SHF.R.U32.HI R8, RZ, 0x10, R4.reuse ;  /* 0x00000010ff087819 */ /* 0x100fe40000011604 */
[----:B------:R-:W-:Y:S02]  /*9950*/  LOP3.LUT R10, R4, 0xffff, RZ, 0xc0, !PT ;  /* 0x0000ffff040a7812 */ /* 0x000fe400078ec0ff */
[----:B------:R-:W-:Y:S02]  /*9960*/  SHF.R.U32.HI R4, RZ, 0x18, R4 ;  /* 0x00000018ff047819 */ /* 0x000fe40000011604 */
[----:B------:R-:W-:Y:S01]  /*9970*/  SHF.R.U32.HI R2, RZ, 0x10, R2 ;  /* 0x00000010ff027819 */ /* 0x000fe20000011602 */
[----:B------:R-:W-:Y:S01]  /*9980*/  @!P5 HADD2 R159, -R147.H0_H0, -RZ.H0_H0 ;  /* 0xa00000ff939fd230 */ /* 0x000fe20000000900 */
[----:B------:R-:W-:-:S02]  /*9990*/  LOP3.LUT R5, R8, 0xff, RZ, 0xc0, !PT ;  /* 0x000000ff08057812 */ /* 0x000fc400078ec0ff */
[C---:B------:R-:W-:Y:S02]  /*99a0*/  ISETP.GE.U32.AND P0, PT, R217.reuse, R4, PT ;  /* 0x00000004d900720c */ /* 0x040fe40003f06070 */
[----:B------:R-:W-:Y:S01]  /*99b0*/  LOP3.LUT R2, R2, 0xff, RZ, 0xc0, !PT ;  /* 0x000000ff02027812 */ /* 0x000fe200078ec0ff */
[----:B------:R-:W1:Y:S01]  /*99c0*/  MUFU.EX2 R4, R41 ;  /* 0x0000002900047308 */ /* 0x000e620000000800 */
[----:B------:R-:W-:Y:S01]  /*99d0*/  ISETP.GE.U32.AND P1, PT, R217, R5, PT ;  /* 0x00000005d900720c */ /* 0x000fe20003f26070 */
[----:B-1----:R-:W-:Y:S01]  /*99e0*/  FADD.FTZ R5, R7, R18 ;  /* 0x0000001207057221 */ /* 0x002fe20000010000 */
[----:B------:R-:W-:Y:S02]  /*99f0*/  @!P5 PRMT R147, R159, 0x5410, RZ ;  /* 0x000054109f93d816 */ /* 0x000fe400000000ff */
[----:B------:R-:W-:Y:S02]  /*9a00*/  ISETP.GE.U32.AND P5, PT, R217, R2, PT ;  /* 0x00000002d900720c */ /* 0x000fe40003fa6070 */
[----:B------:R-:W-:Y:S01]  /*9a10*/  PRMT R145, R19, 0x7610, R145 ;  /* 0x0000761013917816 */ /* 0x000fe20000000091 */
[----:B------:R-:W1:Y:S01]  /*9a20*/  MUFU.EX2 R2, R43 ;  /* 0x0000002b00027308 */ /* 0x000e620000000800 */
[----:B------:R-:W-:Y:S01]  /*9a30*/  FADD.FTZ R18, R6, R5 ;  /* 0x0000000506127221 */ /* 0x000fe20000010000 */
[----:B------:R-:W-:-:S02]  /*9a40*/  SHF.R.U32.HI R5, RZ, 0x8, R10 ;  /* 0x00000008ff057819 */ /* 0x000fc4000001160a */
[----:B------:R-:W-:Y:S01]  /*9a50*/  PRMT R144, R19, 0x7632, R144 ;  /* 0x0000763213907816 */ /* 0x000fe20000000090 */
[----:B------:R-:W-:Y:S01]  /*9a60*/  @!P2 HADD2 R201, -R145.H0_H0, -RZ.H0_H0 ;  /* 0xa00000ff91c9a230 */ /* 0x000fe20000000900 */
[----:B------:R-:W-:Y:S02]  /*9a70*/  LOP3.LUT R5, R5, 0xffff, RZ, 0xc0, !PT ;  /* 0x0000ffff05057812 */ /* 0x000fe400078ec0ff */
[----:B------:R1:W1:Y:S02]  /*9a80*/  MUFU.EX2 R12, R28 ;  /* 0x0000001c000c7308 */ /* 0x0002640000000800 */
[----:B-1----:R-:W-:Y:S01]  /*9a90*/  IMAD.MOV.U32 R28, RZ, RZ, R207 ;  /* 0x000000ffff1c7224 */ /* 0x002fe200078e00cf */
[----:B------:R-:W-:Y:S02]  /*9aa0*/  PRMT R207, R145, 0x5410, R144 ;  /* 0x0000541091cf7816 */ /* 0x000fe40000000090 */
[----:B------:R-:W-:Y:S02]  /*9ab0*/  @!P2 PRMT R145, R201, 0x5410, RZ ;  /* 0x00005410c991a816 */ /* 0x000fe400000000ff */
[----:B------:R-:W-:Y:S01]  /*9ac0*/  ISETP.GE.U32.AND P2, PT, R217, R5, PT ;  /* 0x00000005d900720c */ /* 0x000fe20003f46070 */
[----:B------:R-:W-:Y:S01]  /*9ad0*/  FADD.FTZ R5, R4, R17 ;  /* 0x0000001104057221 */ /* 0x000fe20000010000 */
[----:B------:R-:W-:Y:S03]  /*9ae0*/  MUFU.EX2 R8, R33 ;  /* 0x0000002100087308 */ /* 0x000fe60000000800 */
[C---:B------:R-:W-:Y:S01]  /*9af0*/  FADD.FTZ R17, R2.reuse, R5 ;  /* 0x0000000502117221 */ /* 0x040fe20000010000 */
[----:B------:R-:W-:-:S04]  /*9b00*/  F2FP.PACK_AB R2, R2, R4 ;  /* 0x000000040202723e */ /* 0x000fc800000000ff */
[----:B------:R-:W1:Y:S01]  /*9b10*/  MUFU.EX2 R5, R44 ;  /* 0x0000002c00057308 */ /* 0x000e620000000800 */
[C---:B------:R-:W-:Y:S02]  /*9b20*/  PRMT R139, R2.reuse, 0x7610, R139 ;  /* 0x00007610028b7816 */ /* 0x040fe4000000008b */
[----:B------:R-:W-:-:S05]  /*9b30*/  PRMT R138, R2, 0x7632, R138 ;  /* 0x00007632028a7816 */ /* 0x000fca000000008a */
[----:B------:R-:W1:Y:S01]  /*9b40*/  MUFU.EX2 R4, R45 ;  /* 0x0000002d00047308 */ /* 0x000e620000000800 */
[----:B------:R-:W-:-:S07]  /*9b50*/  F2FP.PACK_AB R6, R6, R7 ;  /* 0x000000070606723e */ /* 0x000fce00000000ff */
[----:B------:R-:W1:Y:S01]  /*9b60*/  MUFU.EX2 R2, R47 ;  /* 0x0000002f00027308 */ /* 0x000e620000000800 */
[C---:B------:R-:W-:Y:S02]  /*9b70*/  PRMT R143, R16.reuse, 0x7632, R143 ;  /* 0x00007632108f7816 */ /* 0x040fe4000000008f */
[----:B------:R-:W-:Y:S01]  /*9b80*/  PRMT R141, R16, 0x7610, R141 ;  /* 0x00007610108d7816 */ /* 0x000fe2000000008d */
[----:B------:R-:W-:Y:S01]  /*9b90*/  FADD.FTZ R16, R12, R25 ;  /* 0x000000190c107221 */ /* 0x000fe20000010000 */
[----:B------:R-:W-:-:S03]  /*9ba0*/  F2FP.PACK_AB R63, R9, R12 ;  /* 0x0000000c093f723e */ /* 0x000fc600000000ff */
[----:B------:R-:W1:Y:S01]  /*9bb0*/  MUFU.EX2 R7, R48 ;  /* 0x0000003000077308 */ /* 0x000e620000000800 */
[----:B------:R-:W-:Y:S01]  /*9bc0*/  PRMT R142, R6, 0x7610, R142 ;  /* 0x00007610068e7816 */ /* 0x000fe2000000008e */
[----:B-1----:R-:W-:Y:S01]  /*9bd0*/  FADD.FTZ R12, R8, R5 ;  /* 0x00000005080c7221 */ /* 0x002fe20000010000 */
[----:B------:R-:W-:-:S05]  /*9be0*/  PRMT R140, R6, 0x7632, R140 ;  /* 0x00007632068c7816 */ /* 0x000fca000000008c */
[----:B------:R-:W1:Y:S01]  /*9bf0*/  MUFU.EX2 R14, R32 ;  /* 0x00000020000e7308 */ /* 0x000e620000000800 */
[----:B------:R-:W-:-:S07]  /*9c00*/  FADD.FTZ R12, R4, R12 ;  /* 0x0000000c040c7221 */ /* 0x000fce0000010000 */
[----:B------:R-:W1:Y:S01]  /*9c10*/  MUFU.EX2 R6, R52 ;  /* 0x0000003400067308 */ /* 0x000e620000000800 */
[----:B------:R-:W-:-:S07]  /*9c20*/  FADD.FTZ R26, R9, R16 ;  /* 0x00000010091a7221 */ /* 0x000fce0000010000 */
[----:B------:R1:W1:Y:S01]  /*9c30*/  MUFU.EX2 R13, R34 ;  /* 0x00000022000d7308 */ /* 0x0002620000000800 */
[----:B------:R-:W-:-:S07]  /*9c40*/  F2FP.PACK_AB R70, R2, R4 ;  /* 0x000000040246723e */ /* 0x000fce00000000ff */
[----:B------:R1:W-:Y:S08]  /*9c50*/  MUFU.EX2 R15, R40 ;  /* 0x00000028000f7308 */ /* 0x0003f00000000800 */
[----:B------:R-:W1:Y:S02]  /*9c60*/  MUFU.EX2 R10, R46 ;  /* 0x0000002e000a7308 */ /* 0x000e640000000800 */
[----:B-1----:R-:W-:Y:S01]  /*9c70*/  F2FP.PACK_AB R34, R5, R8 ;  /* 0x000000080522723e */ /* 0x002fe200000000ff */
[----:B------:R-:W-:-:S05]  /*9c80*/  FADD.FTZ R5, R2, R12 ;  /* 0x0000000c02057221 */ /* 0x000fca0000010000 */
[----:B------:R-:W-:Y:S01]  /*9c90*/  MUFU.EX2 R11, R42 ;  /* 0x0000002a000b7308 */ /* 0x000fe20000000800 */
[----:B------:R-:W-:Y:S01]  /*9ca0*/  FADD.FTZ R2, R7, R5 ;  /* 0x0000000507027221 */ /* 0x000fe20000010000 */
[----:B------:R-:W-:Y:S01]  /*9cb0*/  @!P4 HADD2 R202, -R143.H0_H0, -RZ.H0_H0 ;  /* 0xa00000ff8fcac230 */ /* 0x000fe20000000900 */
[----:B------:R-:W-:Y:S02]  /*9cc0*/  FADD.FTZ R5, R14, R18 ;  /* 0x000000120e057221 */ /* 0x000fe40000010000 */
[----:B------:R-:W-:Y:S01]  /*9cd0*/  IMAD.MOV.U32 R151, RZ, RZ, R204 ;  /* 0x000000ffff977224 */ /* 0x000fe200078e00cc */
[----:B------:R-:W-:Y:S01]  /*9ce0*/  @!P3 HADD2 R206, -R142.H0_H0, -RZ.H0_H0 ;  /* 0xa00000ff8eceb230 */ /* 0x000fe20000000900 */
[----:B------:R-:W-:Y:S01]  /*9cf0*/  PRMT R201, R139, 0x5410, R138 ;  /* 0x000054108bc97816 */ /* 0x000fe2000000008a */
[----:B------:R-:W1:Y:S01]  /*9d00*/  MUFU.EX2 R9, R53 ;  /* 0x0000003500097308 */ /* 0x000e620000000800 */
[C---:B------:R-:W-:Y:S01]  /*9d10*/  FADD.FTZ R25, R6.reuse, R2 ;  /* 0x0000000206197221 */ /* 0x040fe20000010000 */
[----:B------:R-:W-:Y:S01]  /*9d20*/  F2FP.PACK_AB R40, R6, R7 ;  /* 0x000000070628723e */ /* 0x000fe200000000ff */
[----:B------:R-:W-:Y:S01]  /*9d30*/  FADD.FTZ R6, R13, R5 ;  /* 0x000000050d067221 */ /* 0x000fe20000010000 */
[----:B------:R-:W-:Y:S01]  /*9d40*/  @!P0 HADD2 R218, -R138.H0_H0, -RZ.H0_H0 ;  /* 0xa00000ff8ada8230 */ /* 0x000fe20000000900 */
[----:B------:R2:W2:Y:S03]  /*9d50*/  LDL.LU.S16 R32, [R1+0x14] ;  /* 0x0000140001207983 */ /* 0x0004a60000300600 */
[----:B------:R-:W1:Y:S01]  /*9d60*/  MUFU.EX2 R4, R54 ;  /* 0x0000003600047308 */ /* 0x000e620000000800 */
[----:B------:R-:W-:-:S02]  /*9d70*/  FADD.FTZ R5, R10, R17 ;  /* 0x000000110a057221 */ /* 0x000fc40000010000 */
[----:B------:R-:W-:-:S05]  /*9d80*/  FADD.FTZ R6, R15, R6 ;  /* 0x000000060f067221 */ /* 0x000fca0000010000 */
[----:B------:R-:W1:Y:S01]  /*9d90*/  MUFU.EX2 R2, R55 ;  /* 0x0000003700027308 */ /* 0x000e620000000800 */
[----:B------:R-:W-:Y:S01]  /*9da0*/  F2FP.PACK_AB R22, R13, R14 ;  /* 0x0000000e0d16723e */ /* 0x000fe200000000ff */
[----:B-1----:R-:W-:Y:S02]  /*9db0*/  FADD.FTZ R5, R9, R5 ;  /* 0x0000000509057221 */ /* 0x002fe40000010000 */
[----:B------:R-:W-:Y:S01]  /*9dc0*/  FADD.FTZ R14, R11, R6 ;  /* 0x000000060b0e7221 */ /* 0x000fe20000010000 */
[----:B------:R-:W-:Y:S01]  /*9dd0*/  IADD3 R6, R35, 0x1, RZ ;  /* 0x0000000123067810 */ /* 0x000fe20007ffe0ff */
[----:B------:R-:W-:-:S03]  /*9de0*/  FADD.FTZ R5, R4, R5 ;  /* 0x0000000504057221 */ /* 0x000fc60000010000 */
[----:B------:R-:W-:Y:S01]  /*9df0*/  LOP3.LUT R159, R135, R6, RZ, 0x3c, !PT ;  /* 0x00000006879f7212 */ /* 0x000fe200078e3cff */
[C---:B------:R-:W-:Y:S01]  /*9e00*/  FADD.FTZ R12, R2.reuse, R5 ;  /* 0x00000005020c7221 */ /* 0x040fe20000010000 */
[----:B------:R-:W-:Y:S02]  /*9e10*/  F2FP.PACK_AB R23, R2, R4 ;  /* 0x000000040217723e */ /* 0x000fe400000000ff */
[----:B------:R-:W-:-:S05]  /*9e20*/  LOP3.LUT R2, R159, R171, RZ, 0x3c, !PT ;  /* 0x000000ab9f027212 */ /* 0x000fca00078e3cff */
[----:B------:R-:W-:-:S05]  /*9e30*/  IMAD.WIDE.U32 R30, R2, -0x326172a9, RZ ;  /* 0xcd9e8d57021e7825 */ /* 0x000fca00078e00ff */
        /* <DEDUP_REMOVED lines=18> */
[----:B------:R-:W-:Y:S02]  /*9f60*/  LOP3.LUT R2, R5, R249, R6, 0x96, !PT ;  /* 0x000000f905027212 */ /* 0x000fe400078e9606 */
[----:B------:R-:W-:Y:S02]  /*9f70*/  PRMT R204, R141, 0x5410, R143 ;  /* 0x000054108dcc7816 */ /* 0x000fe4000000008f */
[----:B------:R-:W-:Y:S02]  /*9f80*/  LOP3.LUT R6, R2, 0xff, RZ, 0xc0, !PT ;  /* 0x000000ff02067812 */ /* 0x000fe400078ec0ff */
[----:B------:R-:W-:Y:S02]  /*9f90*/  @!P4 PRMT R143, R202, 0x5410, RZ ;  /* 0x00005410ca8fc816 */ /* 0x000fe400000000ff */
[----:B------:R-:W-:Y:S02]  /*9fa0*/  ISETP.GE.U32.AND P4, PT, R217, R6, PT ;  /* 0x00000006d900720c */ /* 0x000fe40003f86070 */
[----:B------:R-:W-:-:S04]  /*9fb0*/  LOP3.LUT R6, R2, 0xffff, RZ, 0xc0, !PT ;  /* 0x0000ffff02067812 */ /* 0x000fc800078ec0ff */
[----:B------:R-:W-:Y:S02]  /*9fc0*/  SHF.R.U32.HI R6, RZ, 0x8, R6 ;  /* 0x00000008ff067819 */ /* 0x000fe40000011606 */
[----:B------:R-:W-:Y:S02]  /*9fd0*/  PRMT R202, R142, 0x5410, R140 ;  /* 0x000054108eca7816 */ /* 0x000fe4000000008c */
[----:B------:R-:W-:Y:S02]  /*9fe0*/  LOP3.LUT R6, R6, 0xffff, RZ, 0xc0, !PT ;  /* 0x0000ffff06067812 */ /* 0x000fe400078ec0ff */
[----:B------:R-:W-:Y:S02]  /*9ff0*/  @!P3 PRMT R142, R206, 0x5410, RZ ;  /* 0x00005410ce8eb816 */ /* 0x000fe400000000ff */
[----:B------:R-:W-:Y:S02]  /*a000*/  ISETP.GE.U32.AND P3, PT, R217, R6, PT ;  /* 0x00000006d900720c */ /* 0x000fe40003f66070 */
[----:B------:R-:W-:-:S02]  /*a010*/  SHF.R.U32.HI R6, RZ, 0x10, R2 ;  /* 0x00000010ff067819 */ /* 0x000fc40000011602 */
[----:B------:R-:W-:Y:S01]  /*a020*/  SHF.R.U32.HI R2, RZ, 0x18, R2 ;  /* 0x00000018ff027819 */ /* 0x000fe20000011602 */
[----:B------:R-:W-:Y:S01]  /*a030*/  @!P2 HADD2 R205, -R140.H0_H0, -RZ.H0_H0 ;  /* 0xa00000ff8ccda230 */ /* 0x000fe20000000900 */
[----:B------:R-:W-:Y:S02]  /*a040*/  @!P0 PRMT R138, R218, 0x5410, RZ ;  /* 0x00005410da8a8816 */ /* 0x000fe400000000ff */
[----:B------:R-:W-:Y:S01]  /*a050*/  ISETP.GE.U32.AND P0, PT, R217, R2, PT ;  /* 0x00000002d900720c */ /* 0x000fe20003f06070 */
[----:B------:R-:W1:Y:S01]  /*a060*/  MUFU.EX2 R9, R65 ;  /* 0x0000004100097308 */ /* 0x000e620000000800 */
[----:B------:R-:W-:Y:S01]  /*a070*/  LOP3.LUT R2, R4, 0xff, RZ, 0xc0, !PT ;  /* 0x000000ff04027812 */ /* 0x000fe200078ec0ff */
[----:B------:R-:W-:Y:S01]  /*a080*/  @!P1 HADD2 R219, -R139.H0_H0, -RZ.H0_H0 ;  /* 0xa00000ff8bdb9230 */ /* 0x000fe20000000900 */
[----:B------:R-:W-:Y:S02]  /*a090*/  @!P2 PRMT R140, R205, 0x5410, RZ ;  /* 0x00005410cd8ca816 */ /* 0x000fe400000000ff */
[----:B------:R-:W-:-:S02]  /*a0a0*/  LOP3.LUT R11, R7, R246, R8, 0x96, !PT ;  /* 0x000000f6070b7212 */ /* 0x000fc400078e9608 */
[----:B------:R-:W-:Y:S01]  /*a0b0*/  ISETP.GE.U32.AND P2, PT, R217, R2, PT ;  /* 0x00000002d900720c */ /* 0x000fe20003f46070 */
[----:B------:R-:W1:Y:S01]  /*a0c0*/  MUFU.EX2 R7, R62 ;  /* 0x0000003e00077308 */ /* 0x000e620000000800 */
[--C-:B------:R-:W-:Y:S02]  /*a0d0*/  SHF.R.U32.HI R2, RZ, 0x10, R4.reuse ;  /* 0x00000010ff027819 */ /* 0x100fe40000011604 */
[----:B------:R-:W-:Y:S02]  /*a0e0*/  LOP3.LUT R13, R4, 0xffff, RZ, 0xc0, !PT ;  /* 0x0000ffff040d7812 */ /* 0x000fe400078ec0ff */
[----:B------:R-:W-:-:S03]  /*a0f0*/  SHF.R.U32.HI R4, RZ, 0x18, R4 ;  /* 0x00000018ff047819 */ /* 0x000fc60000011604 */
[----:B------:R-:W1:Y:S01]  /*a100*/  MUFU.EX2 R8, R66 ;  /* 0x0000004200087308 */ /* 0x000e620000000800 */
[----:B------:R-:W-:Y:S01]  /*a110*/  @!P6 HADD2 R200, -R144.H0_H0, -RZ.H0_H0 ;  /* 0xa00000ff90c8e230 */ /* 0x000fe20000000900 */
[----:B------:R-:W-:Y:S02]  /*a120*/  @!P1 PRMT R139, R219, 0x5410, RZ ;  /* 0x00005410db8b9816 */ /* 0x000fe400000000ff */
[----:B------:R-:W-:Y:S01]  /*a130*/  ISETP.GE.U32.AND P1, PT, R217, R4, PT ;  /* 0x00000004d900720c */ /* 0x000fe20003f26070 */
[----:B------:R-:W-:Y:S01]  /*a140*/  IMAD.WIDE.U32 R4, R11, -0x2daee0ad, RZ ;  /* 0xd2511f530b047825 */ /* 0x000fe200078e00ff */
[----:B------:R-:W-:Y:S02]  /*a150*/  LOP3.LUT R2, R2, 0xff, RZ, 0xc0, !PT ;  /* 0x000000ff02027812 */ /* 0x000fe400078ec0ff */
[----:B------:R-:W-:Y:S02]  /*a160*/  PRMT R133, R22, 0x7632, R133 ;  /* 0x0000763216857816 */ /* 0x000fe40000000085 */
[----:B------:R-:W-:-:S02]  /*a170*/  @!P6 PRMT R144, R200, 0x5410, RZ ;  /* 0x00005410c890e816 */ /* 0x000fc400000000ff */
[----:B------:R-:W-:Y:S01]  /*a180*/  ISETP.GE.U32.AND P6, PT, R217, R2, PT ;  /* 0x00000002d900720c */ /* 0x000fe20003fc6070 */
[----:B----4-:R-:W-:Y:S01]  /*a190*/  @!P3 HADD2 R195, -R133.H0_H0, -RZ.H0_H0 ;  /* 0xa00000ff85c3b230 */ /* 0x010fe20000000900 */
[----:B------:R-:W-:Y:S02]  /*a1a0*/  LOP3.LUT R2, R5, R243, R10, 0x96, !PT ;  /* 0x000000f305027212 */ /* 0x000fe400078e960a */
[C---:B------:R-:W-:Y:S01]  /*a1b0*/  LOP3.LUT R20, R4.reuse, 0xffff, RZ, 0xc0, !PT ;  /* 0x0000ffff04147812 */ /* 0x040fe200078ec0ff */
[----:B-1----:R-:W-:Y:S01]  /*a1c0*/  FADD.FTZ R5, R9, R14 ;  /* 0x0000000e09057221 */ /* 0x002fe20000010000 */
[----:B------:R-:W-:Y:S02]  /*a1d0*/  LOP3.LUT R11, R4, 0xff, RZ, 0xc0, !PT ;  /* 0x000000ff040b7812 */ /* 0x000fe400078ec0ff */
[--C-:B------:R-:W-:Y:S02]  /*a1e0*/  SHF.R.U32.HI R16, RZ, 0x10, R4.reuse ;  /* 0x00000010ff107819 */ /* 0x100fe40000011604 */
[----:B------:R-:W-:Y:S01]  /*a1f0*/  SHF.R.U32.HI R10, RZ, 0x18, R4 ;  /* 0x00000018ff0a7819 */ /* 0x000fe20000011604 */
[----:B------:R-:W-:Y:S01]  /*a200*/  FADD.FTZ R4, R7, R12 ;  /* 0x0000000c07047221 */ /* 0x000fe20000010000 */
[C---:B------:R-:W-:Y:S01]  /*a210*/  F2FP.PACK_AB R17, R8.reuse, R9 ;  /* 0x000000090811723e */ /* 0x040fe200000000ff */
[----:B------:R-:W-:Y:S01]  /*a220*/  FADD.FTZ R12, R8, R5 ;  /* 0x00000005080c7221 */ /* 0x000fe20000010000 */
[----:B------:R-:W-:-:S02]  /*a230*/  PRMT R136, R22, 0x7610, R136 ;  /* 0x0000761016887816 */ /* 0x000fc40000000088 */
[----:B------:R-:W-:Y:S02]  /*a240*/  PRMT R8, R195, 0x7610, R8 ;  /* 0x00007610c3087816 */ /* 0x000fe40000000008 */
[----:B------:R-:W-:Y:S02]  /*a250*/  PRMT R218, R136, 0x5410, R133 ;  /* 0x0000541088da7816 */ /* 0x000fe40000000085 */
[----:B------:R-:W-:Y:S02]  /*a260*/  @!P3 PRMT R133, R8, 0x5410, RZ ;  /* 0x000054100885b816 */ /* 0x000fe400000000ff */
[----:B------:R1:W4:Y:S01]  /*a270*/  LDL.LU.S16 R8, [R1+0x24] ;  /* 0x0000240001087983 */ /* 0x0003220000300600 */
[----:B------:R-:W-:Y:S01]  /*a280*/  @!P5 HADD2 R203, -R141.H0_H0, -RZ.H0_H0 ;  /* 0xa00000ff8dcbd230 */ /* 0x000fe20000000900 */
[----:B------:R-:W-:-:S04]  /*a290*/  LOP3.LUT R6, R6, 0xff, RZ, 0xc0, !PT ;  /* 0x000000ff06067812 */ /* 0x000fc800078ec0ff */
[----:B------:R-:W-:Y:S02]  /*a2a0*/  @!P5 PRMT R141, R203, 0x5410, RZ ;  /* 0x00005410cb8dd816 */ /* 0x000fe400000000ff */
[----:B------:R-:W-:Y:S02]  /*a2b0*/  ISETP.GE.U32.AND P5, PT, R217, R6, PT ;  /* 0x00000006d900720c */ /* 0x000fe40003fa6070 */
[----:B------:R-:W1:Y:S01]  /*a2c0*/  MUFU.EX2 R6, R64 ;  /* 0x0000004000067308 */ /* 0x000e620000000800 */
[----:B------:R-:W-:-:S07]  /*a2d0*/  PRMT R131, R21, 0x7632, R131 ;  /* 0x0000763215837816 */ /* 0x000fce0000000083 */
[----:B------:R-:W2:Y:S01]  /*a2e0*/  MUFU.EX2 R5, R73 ;  /* 0x0000004900057308 */ /* 0x000ea20000000800 */
[----:B-1----:R-:W-:Y:S01]  /*a2f0*/  FADD.FTZ R19, R6, R4 ;  /* 0x0000000406137221 */ /* 0x002fe20000010000 */
[----:B------:R-:W-:Y:S02]  /*a300*/  SHF.R.U32.HI R4, RZ, 0x8, R13 ;  /* 0x00000008ff047819 */ /* 0x000fe4000001160d */
[----:B------:R1:W4:Y:S01]  /*a310*/  LDL.LU.S16 R13, [R1+0x28] ;  /* 0x00002800010d7983 */ /* 0x0003220000300600 */
[----:B---3--:R-:W-:Y:S01]  /*a320*/  @!P0 HADD2 R192, -R131.H0_H0, -RZ.H0_H0 ;  /* 0xa00000ff83c08230 */ /* 0x008fe20000000900 */
[----:B------:R-:W-:Y:S02]  /*a330*/  PRMT R124, R24, 0x7610, R124 ;  /* 0x00007610187c7816 */ /* 0x000fe4000000007c */
[----:B------:R-:W-:Y:S02]  /*a340*/  F2FP.PACK_AB R18, R6, R7 ;  /* 0x000000070612723e */ /* 0x000fe400000000ff */
[----:B------:R-:W-:-:S02]  /*a350*/  PRMT R129, R21, 0x7610, R129 ;  /* 0x0000761015817816 */ /* 0x000fc40000000081 */
[----:B------:R-:W-:Y:S02]  /*a360*/  PRMT R7, R192, 0x7610, R7 ;  /* 0x00007610c0077816 */ /* 0x000fe40000000007 */
[----:B------:R-:W-:Y:S01]  /*a370*/  PRMT R200, R129, 0x5410, R131 ;  /* 0x0000541081c87816 */ /* 0x000fe20000000083 */
[----:B--2---:R-:W-:Y:S01]  /*a380*/  @!P5 HADD2 R197, -R129.H0_H0, -RZ.H0_H0 ;  /* 0xa00000ff81c5d230 */ /* 0x004fe20000000900 */
[----:B------:R-:W-:Y:S01]  /*a390*/  @!P0 PRMT R131, R7, 0x5410, RZ ;  /* 0x0000541007838816 */ /* 0x000fe200000000ff */
[----:B------:R-:W-:Y:S01]  /*a3a0*/  FADD.FTZ R7, R5, R12 ;  /* 0x0000000c05077221 */ /* 0x000fe20000010000 */
[----:B------:R-:W-:Y:S01]  /*a3b0*/  ISETP.GE.U32.AND P0, PT, R217, R10, PT ;  /* 0x0000000ad900720c */ /* 0x000fe20003f06070 */
[----:B------:R1:W2:Y:S01]  /*a3c0*/  LDL.LU.S16 R12, [R1+0x2c] ;  /* 0x00002c00010c7983 */ /* 0x0002a20000300600 */
[----:B------:R-:W-:Y:S02]  /*a3d0*/  PRMT R122, R24, 0x7632, R122 ;  /* 0x00007632187a7816 */ /* 0x000fe4000000007a */
[----:B------:R-:W-:-:S02]  /*a3e0*/  PRMT R6, R197, 0x7610, R6 ;  /* 0x00007610c5067816 */ /* 0x000fc40000000006 */
[----:B------:R-:W-:Y:S01]  /*a3f0*/  PRMT R197, R124, 0x5410, R122 ;  /* 0x000054107cc57816 */ /* 0x000fe2000000007a */
[----:B----4-:R-:W-:-:S05]  /*a400*/  @!P2 HADD2 R8, -R124.H0_H0, -RZ.H0_H0 ;  /* 0xa00000ff7c08a230 */ /* 0x010fca0000000900 */
[----:B------:R-:W-:-:S04]  /*a410*/  PRMT R10, R8, 0x7610, R10 ;  /* 0x00007610080a7816 */ /* 0x000fc8000000000a */
[----:B------:R-:W-:Y:S02]  /*a420*/  @!P2 PRMT R124, R10, 0x5410, RZ ;  /* 0x000054100a7ca816 */ /* 0x000fe400000000ff */
[----:B------:R1:W3:Y:S01]  /*a430*/  LDL.LU.S16 R10, [R1+0x30] ;  /* 0x00003000010a7983 */ /* 0x0002e20000300600 */
[----:B------:R-:W-:Y:S01]  /*a440*/  @!P4 HADD2 R32, -R136.H0_H0, -RZ.H0_H0 ;  /* 0xa00000ff8820c230 */ /* 0x000fe20000000900 */
[----:B------:R-:W-:-:S04]  /*a450*/  LOP3.LUT R4, R4, 0xffff, RZ, 0xc0, !PT ;  /* 0x0000ffff04047812 */ /* 0x000fc800078ec0ff */
[----:B------:R-:W-:-:S04]  /*a460*/  PRMT R9, R32, 0x7610, R9 ;  /* 0x0000761020097816 */ /* 0x000fc80000000009 */
[----:B------:R-:W-:Y:S02]  /*a470*/  @!P4 PRMT R136, R9, 0x5410, RZ ;  /* 0x000054100988c816 */ /* 0x000fe400000000ff */
[----:B------:R-:W-:Y:S02]  /*a480*/  ISETP.GE.U32.AND P4, PT, R217, R4, PT ;  /* 0x00000004d900720c */ /* 0x000fe40003f86070 */
[----:B------:R-:W4:Y:S11]  /*a490*/  MUFU.EX2 R4, R74 ;  /* 0x0000004a00047308 */ /* 0x000f360000000800 */
[----:B------:R-:W-:Y:S01]  /*a4a0*/  @!P4 HADD2 R13, -R122.H0_H0, -RZ.H0_H0 ;  /* 0xa00000ff7a0dc230 */ /* 0x000fe20000000900 */
[C---:B----4-:R-:W-:Y:S01]  /*a4b0*/  FADD.FTZ R21, R4.reuse, R7 ;  /* 0x0000000704157221 */ /* 0x050fe20000010000 */
[----:B------:R-:W-:-:S03]  /*a4c0*/  F2FP.PACK_AB R7, R4, R5 ;  /* 0x000000050407723e */ /* 0x000fc600000000ff */
[----:B------:R-:W-:-:S04]  /*a4d0*/  PRMT R5, R13, 0x7610, R5 ;  /* 0x000076100d057816 */ /* 0x000fc80000000005 */
[----:B------:R-:W-:Y:S02]  /*a4e0*/  @!P4 PRMT R122, R5, 0x5410, RZ ;  /* 0x00005410057ac816 */ /* 0x000fe400000000ff */
[----:B------:R1:W4:Y:S01]  /*a4f0*/  LDL.LU.S16 R5, [R1+0x34] ;  /* 0x0000340001057983 */ /* 0x0003220000300600 */
[C---:B------:R-:W-:Y:S02]  /*a500*/  PRMT R121, R23.reuse, 0x7632, R121 ;  /* 0x0000763217797816 */ /* 0x040fe40000000079 */
[----:B------:R-:W-:Y:S02]  /*a510*/  LOP3.LUT R4, R2, 0xff, RZ, 0xc0, !PT ;  /* 0x000000ff02047812 */ /* 0x000fe400078ec0ff */
[----:B------:R-:W-:Y:S01]  /*a520*/  PRMT R120, R23, 0x7610, R120 ;  /* 0x0000761017787816 */ /* 0x000fe20000000078 */
[----:B--2---:R-:W-:Y:S01]  /*a530*/  @!P1 HADD2 R12, -R121.H0_H0, -RZ.H0_H0 ;  /* 0xa00000ff790c9230 */ /* 0x004fe20000000900 */
[----:B------:R-:W-:Y:S02]  /*a540*/  ISETP.GE.U32.AND P2, PT, R217, R4, PT ;  /* 0x00000004d900720c */ /* 0x000fe40003f46070 */
[----:B------:R-:W-:-:S02]  /*a550*/  SHF.R.U32.HI R4, RZ, 0x18, R2 ;  /* 0x00000018ff047819 */ /* 0x000fc40000011602 */
[C---:B------:R-:W-:Y:S02]  /*a560*/  ISETP.GE.U32.AND P3, PT, R217.reuse, R11, PT ;  /* 0x0000000bd900720c */ /* 0x040fe40003f66070 */
[----:B------:R-:W-:Y:S02]  /*a570*/  ISETP.GE.U32.AND P4, PT, R217, R4, PT ;  /* 0x00000004d900720c */ /* 0x000fe40003f86070 */
[----:B------:R-:W-:Y:S02]  /*a580*/  PRMT R11, R12, 0x7610, R11 ;  /* 0x000076100c0b7816 */ /* 0x000fe4000000000b */
[----:B------:R-:W-:Y:S02]  /*a590*/  LOP3.LUT R4, R16, 0xff, RZ, 0xc0, !PT ;  /* 0x000000ff10047812 */ /* 0x000fe400078ec0ff */
[----:B------:R-:W-:Y:S02]  /*a5a0*/  PRMT R195, R120, 0x5410, R121 ;  /* 0x0000541078c37816 */ /* 0x000fe40000000079 */
[----:B------:R-:W-:-:S02]  /*a5b0*/  @!P1 PRMT R121, R11, 0x5410, RZ ;  /* 0x000054100b799816 */ /* 0x000fc400000000ff */
[----:B------:R-:W-:Y:S01]  /*a5c0*/  ISETP.GE.U32.AND P1, PT, R217, R4, PT ;  /* 0x00000004d900720c */ /* 0x000fe20003f26070 */
[----:B---3--:R-:W-:-:S05]  /*a5d0*/  @!P6 HADD2 R10, -R120.H0_H0, -RZ.H0_H0 ;  /* 0xa00000ff780ae230 */ /* 0x008fca0000000900 */
[----:B------:R-:W-:Y:S02]  /*a5e0*/  PRMT R4, R10, 0x7610, R4 ;  /* 0x000076100a047816 */ /* 0x000fe40000000004 */
[----:B------:R1:W2:Y:S04]  /*a5f0*/  LDL.LU.S16 R10, [R1+0x38] ;  /* 0x00003800010a7983 */ /* 0x0002a80000300600 */
[----:B------:R1:W3:Y:S01]  /*a600*/  LDL.LU.S16 R24, [R1+0x40] ;  /* 0x0000400001187983 */ /* 0x0002e20000300600 */
[----:B------:R-:W-:Y:S02]  /*a610*/  @!P5 PRMT R129, R6, 0x5410, RZ ;  /* 0x000054100681d816 */ /* 0x000fe400000000ff */
[----:B------:R-:W-:Y:S02]  /*a620*/  PRMT R127, R17, 0x7610, R127 ;  /* 0x00007610117f7816 */ /* 0x000fe4000000007f */
[----:B------:R-:W-:-:S04]  /*a630*/  SHF.R.U32.HI R6, RZ, 0x10, R2 ;  /* 0x00000010ff067819 */ /* 0x000fc80000011602 */
[----:B------:R-:W-:Y:S01]  /*a640*/  LOP3.LUT R6, R6, 0xff, RZ, 0xc0, !PT ;  /* 0x000000ff06067812 */ /* 0x000fe200078ec0ff */
[----:B------:R-:W-:Y:S01]  /*a650*/  IMAD.MOV.U32 R192, RZ, RZ, R151 ;  /* 0x000000ffffc07224 */ /* 0x000fe200078e0097 */
[----:B------:R-:W-:Y:S02]  /*a660*/  PRMT R126, R17, 0x7632, R126 ;  /* 0x00007632117e7816 */ /* 0x000fe4000000007e */
[----:B------:R-:W-:Y:S01]  /*a670*/  ISETP.GE.U32.AND P5, PT, R217, R6, PT ;  /* 0x00000006d900720c */ /* 0x000fe20003fa6070 */
[----:B------:R-:W-:Y:S02]  /*a680*/  IMAD.MOV.U32 R151, RZ, RZ, R29 ;  /* 0x000000ffff977224 */ /* 0x000fe400078e001d */
[----:B------:R-:W-:Y:S01]  /*a690*/  IMAD.MOV.U32 R29, RZ, RZ, R229 ;  /* 0x000000ffff1d7224 */ /* 0x000fe200078e00e5 */
[----:B------:R-:W-:Y:S01]  /*a6a0*/  PRMT R229, R127, 0x5410, R126 ;  /* 0x000054107fe57816 */ /* 0x000fe2000000007e */
[----:B----4-:R-:W-:-:S05]  /*a6b0*/  @!P2 HADD2 R5, -R127.H0_H0, -RZ.H0_H0 ;  /* 0xa00000ff7f05a230 */ /* 0x010fca0000000900 */
[----:B------:R-:W-:-:S04]  /*a6c0*/  PRMT R6, R5, 0x7610, R6 ;  /* 0x0000761005067816 */ /* 0x000fc80000000006 */
[----:B------:R-:W-:Y:S02]  /*a6d0*/  @!P2 PRMT R127, R6, 0x5410, RZ ;  /* 0x00005410067fa816 */ /* 0x000fe400000000ff */
[----:B------:R1:W4:Y:S01]  /*a6e0*/  LDL.LU.S16 R6, [R1+0x3c] ;  /* 0x00003c0001067983 */ /* 0x0003220000300600 */
[----:B------:R-:W-:-:S03]  /*a6f0*/  PRMT R125, R18, 0x7610, R125 ;  /* 0x00007610127d7816 */ /* 0x000fc6000000007d */
[----:B------:R1:W4:Y:S01]  /*a700*/  LDL.LU.S16 R205, [R1+0x50] ;  /* 0x0000500001cd7983 */ /* 0x0003220000300600 */
[----:B------:R-:W-:-:S03]  /*a710*/  SHF.R.U32.HI R5, RZ, 0x8, R20 ;  /* 0x00000008ff057819 */ /* 0x000fc60000011614 */
[----:B------:R1:W4:Y:S01]  /*a720*/  LDL.LU.S16 R33, [R1+0x4c] ;  /* 0x00004c0001217983 */ /* 0x0003220000300600 */
[----:B---3--:R-:W-:-:S05]  /*a730*/  @!P5 HADD2 R24, -R125.H0_H0, -RZ.H0_H0 ;  /* 0xa00000ff7d18d230 */ /* 0x008fca0000000900 */
[----:B------:R-:W-:Y:S02]  /*a740*/  PRMT R206, R24, 0x7610, R206 ;  /* 0x0000761018ce7816 */ /* 0x000fe400000000ce */
[----:B------:R1:W3:Y:S04]  /*a750*/  LDL.LU.S16 R24, [R1+0x48] ;  /* 0x0000480001187983 */ /* 0x0002e80000300600 */
[----:B------:R1:W3:Y:S01]  /*a760*/  LDL.LU.S16 R20, [R1+0x44] ;  /* 0x0000440001147983 */ /* 0x0002e20000300600 */
[----:B------:R-:W-:-:S04]  /*a770*/  LOP3.LUT R2, R2, 0xffff, RZ, 0xc0, !PT ;  /* 0x0000ffff02027812 */ /* 0x000fc800078ec0ff */
[----:B------:R-:W-:-:S04]  /*a780*/  SHF.R.U32.HI R2, RZ, 0x8, R2 ;  /* 0x00000008ff027819 */ /* 0x000fc80000011602 */
[----:B------:R-:W-:Y:S02]  /*a790*/  LOP3.LUT R2, R2, 0xffff, RZ, 0xc0, !PT ;  /* 0x0000ffff02027812 */ /* 0x000fe400078ec0ff */
[----:B------:R-:W-:Y:S02]  /*a7a0*/  @!P6 PRMT R120, R4, 0x5410, RZ ;  /* 0x000054100478e816 */ /* 0x000fe400000000ff */
[----:B------:R-:W-:Y:S01]  /*a7b0*/  ISETP.GE.U32.AND P6, PT, R217, R2, PT ;  /* 0x00000002d900720c */ /* 0x000fe20003fc6070 */
[----:B------:R-:W1:Y:S01]  /*a7c0*/  MUFU.EX2 R4, R71 ;  /* 0x0000004700047308 */ /* 0x000e620000000800 */
[----:B------:R-:W-:-:S07]  /*a7d0*/  PRMT R123, R18, 0x7632, R123 ;  /* 0x00007632127b7816 */ /* 0x000fce000000007b */
[----:B------:R-:W4:Y:S01]  /*a7e0*/  MUFU.EX2 R2, R79 ;  /* 0x0000004f00027308 */ /* 0x000f220000000800 */
[----:B------:R-:W-:-:S03]  /*a7f0*/  LOP3.LUT R5, R5, 0xffff, RZ, 0xc0, !PT ;  /* 0x0000ffff05057812 */ /* 0x000fc600078ec0ff */
[----:B--2---:R-:W-:Y:S02]  /*a800*/  @!P6 HADD2 R10, -R126.H0_H0, -RZ.H0_H0 ;  /* 0xa00000ff7e0ae230 */ /* 0x004fe40000000900 */
[----:B----4-:R-:W-:Y:S01]  /*a810*/  @!P4 HADD2 R6, -R123.H0_H0, -RZ.H0_H0 ;  /* 0xa00000ff7b06c230 */ /* 0x010fe20000000900 */
[----:B------:R-:W-:Y:S02]  /*a820*/  ISETP.GE.U32.AND P2, PT, R217, R5, PT ;  /* 0x00000005d900720c */ /* 0x000fe40003f46070 */
[----:B------:R-:W-:Y:S02]  /*a830*/  PRMT R5, R10, 0x7610, R5 ;  /* 0x000076100a057816 */ /* 0x000fe40000000005 */
[----:B------:R-:W-:Y:S01]  /*a840*/  PRMT R18, R6, 0x7610, R18 ;  /* 0x0000761006127816 */ /* 0x000fe20000000012 */
[----:B-1----:R-:W-:Y:S01]  /*a850*/  FADD.FTZ R6, R4, R19 ;  /* 0x0000001304067221 */ /* 0x002fe20000010000 */
[----:B------:R-:W-:Y:S01]  /*a860*/  MUFU.EX2 R15, R86 ;  /* 0x00000056000f7308 */ /* 0x000fe20000000800 */
[----:B------:R-:W-:Y:S01]  /*a870*/  F2FP.PACK_AB R4, R2, R4 ;  /* 0x000000040204723e */ /* 0x000fe200000000ff */
[----:B------:R-:W-:Y:S01]  /*a880*/  IMAD.MOV.U32 R32, RZ, RZ, R236 ;  /* 0x000000ffff207224 */ /* 0x000fe200078e00ec */
[----:B------:R-:W-:-:S02]  /*a890*/  @!P6 PRMT R126, R5, 0x5410, RZ ;  /* 0x00005410057ee816 */ /* 0x000fc400000000ff */
[----:B------:R-:W-:-:S03]  /*a8a0*/  PRMT R137, R4, 0x7632, R137 ;  /* 0x0000763204897816 */ /* 0x000fc60000000089 */
[----:B------:R-:W1:Y:S01]  /*a8b0*/  MUFU.EX2 R5, R57 ;  /* 0x0000003900057308 */ /* 0x000e620000000800 */
[----:B------:R-:W-:Y:S02]  /*a8c0*/  PRMT R236, R125, 0x5410, R123 ;  /* 0x000054107dec7816 */ /* 0x000fe4000000007b */
[C---:B------:R-:W-:Y:S02]  /*a8d0*/  PRMT R132, R7.reuse, 0x7610, R132 ;  /* 0x0000761007847816 */ /* 0x040fe40000000084 */
[----:B------:R-:W-:Y:S01]  /*a8e0*/  @!P4 PRMT R123, R18, 0x5410, RZ ;  /* 0x00005410127bc816 */ /* 0x000fe200000000ff */
[----:B------:R-:W-:Y:S01]  /*a8f0*/  FADD.FTZ R18, R2, R6 ;  /* 0x0000000602127221 */ /* 0x000fe20000010000 */
[----:B------:R-:W-:Y:S01]  /*a900*/  PRMT R130, R7, 0x7632, R130 ;  /* 0x0000763207827816 */ /* 0x000fe20000000082 */
[----:B------:R-:W-:Y:S01]  /*a910*/  MUFU.EX2 R14, R88 ;  /* 0x00000058000e7308 */ /* 0x000fe20000000800 */
[----:B------:R-:W-:Y:S01]  /*a920*/  PRMT R128, R4, 0x7610, R128 ;  /* 0x0000761004807816 */ /* 0x000fe20000000080 */
[----:B------:R-:W-:-:S02]  /*a930*/  @!P3 HADD2 R205, -R132.H0_H0, -RZ.H0_H0 ;  /* 0xa00000ff84cdb230 */ /* 0x000fc40000000900 */
[----:B------:R-:W-:-:S04]  /*a940*/  @!P2 HADD2 R33, -R130.H0_H0, -RZ.H0_H0 ;  /* 0xa00000ff8221a230 */ /* 0x000fc80000000900 */
[----:B------:R-:W2:Y:S01]  /*a950*/  MUFU.EX2 R2, R59 ;  /* 0x0000003b00027308 */ /* 0x000ea20000000800 */
[----:B------:R-:W-:-:S07]  /*a960*/  @!P5 PRMT R125, R206, 0x5410, RZ ;  /* 0x00005410ce7dd816 */ /* 0x000fce00000000ff */
[----:B------:R-:W-:Y:S01]  /*a970*/  MUFU.EX2 R9, R91 ;  /* 0x0000005b00097308 */ /* 0x000fe20000000800 */
[----:B------:R-:W-:Y:S02]  /*a980*/  PRMT R17, R205, 0x7610, R17 ;  /* 0x00007610cd117816 */ /* 0x000fe40000000011 */
[----:B------:R-:W-:Y:S02]  /*a990*/  PRMT R206, R128, 0x5410, R137 ;  /* 0x0000541080ce7816 */ /* 0x000fe40000000089 */
[----:B------:R-:W-:-:S03]  /*a9a0*/  PRMT R16, R33, 0x7610, R16 ;  /* 0x0000761021107816 */ /* 0x000fc60000000010 */
[----:B------:R-:W-:Y:S01]  /*a9b0*/  MUFU.EX2 R8, R93 ;  /* 0x0000005d00087308 */ /* 0x000fe20000000800 */
[----:B------:R-:W-:Y:S02]  /*a9c0*/  PRMT R205, R132, 0x5410, R130 ;  /* 0x0000541084cd7816 */ /* 0x000fe40000000082 */
[----:B------:R-:W-:-:S05]  /*a9d0*/  @!P3 PRMT R132, R17, 0x5410, RZ ;  /* 0x000054101184b816 */ /* 0x000fca00000000ff */
[----:B------:R-:W4:Y:S01]  /*a9e0*/  MUFU.EX2 R13, R82 ;  /* 0x00000052000d7308 */ /* 0x000f220000000800 */
[----:B------:R-:W-:Y:S01]  /*a9f0*/  @!P2 PRMT R130, R16, 0x5410, RZ ;  /* 0x000054101082a816 */ /* 0x000fe200000000ff */
[----:B-1----:R-:W-:-:S06]  /*aa00*/  FADD.FTZ R17, R5, R25 ;  /* 0x0000001905117221 */ /* 0x002fcc0000010000 */
[----:B------:R-:W1:Y:S01]  /*aa10*/  MUFU.EX2 R12, R84 ;  /* 0x00000054000c7308 */ /* 0x000e620000000800 */
[C---:B--2---:R-:W-:Y:S01]  /*aa20*/  FADD.FTZ R25, R2.reuse, R17 ;  /* 0x0000001102197221 */ /* 0x044fe20000010000 */
[----:B------:R-:W-:-:S06]  /*aa30*/  F2FP.PACK_AB R79, R2, R5 ;  /* 0x00000005024f723e */ /* 0x000fcc00000000ff */
[----:B------:R2:W-:Y:S01]  /*aa40*/  MUFU.EX2 R7, R83 ;  /* 0x0000005300077308 */ /* 0x0005e20000000800 */
[----:B----4-:R-:W-:Y:S01]  /*aa50*/  FADD.FTZ R5, R13, R21 ;  /* 0x000000150d057221 */ /* 0x010fe20000010000 */
[----:B------:R-:W-:Y:S01]  /*aa60*/  F2FP.PACK_AB R81, R8, R9 ;  /* 0x000000090851723e */ /* 0x000fe200000000ff */
[----:B------:R-:W-:Y:S01]  /*aa70*/  IMAD.MOV.U32 R33, RZ, RZ, R151 ;  /* 0x000000ffff217224 */ /* 0x000fe200078e0097 */
[----:B-1----:R-:W-:-:S04]  /*aa80*/  F2FP.PACK_AB R21, R12, R13 ;  /* 0x0000000d0c15723e */ /* 0x002fc800000000ff */
[----:B------:R-:W-:Y:S01]  /*aa90*/  MUFU.EX2 R11, R85 ;  /* 0x00000055000b7308 */ /* 0x000fe20000000800 */
[----:B------:R-:W-:Y:S02]  /*aaa0*/  IMAD.MOV.U32 R219, RZ, RZ, R32 ;  /* 0x000000ffffdb7224 */ /* 0x000fe400078e0020 */
[----:B------:R-:W-:Y:S02]  /*aab0*/  IMAD.MOV.U32 R32, RZ, RZ, R192 ;  /* 0x000000ffff207224 */ /* 0x000fe400078e00c0 */
[----:B------:R-:W-:-:S03]  /*aac0*/  IMAD.MOV.U32 R192, RZ, RZ, R27 ;  /* 0x000000ffffc07224 */ /* 0x000fc600078e001b */
[----:B------:R-:W1:Y:S01]  /*aad0*/  MUFU.EX2 R10, R90 ;  /* 0x0000005a000a7308 */ /* 0x000e620000000800 */
[----:B--2---:R-:W-:Y:S02]  /*aae0*/  F2FP.PACK_AB R83, R14, R15 ;  /* 0x0000000f0e53723e */ /* 0x004fe400000000ff */
[----:B-1----:R-:W-:Y:S01]  /*aaf0*/  F2FP.PACK_AB R23, R10, R11 ;  /* 0x0000000b0a17723e */ /* 0x002fe200000000ff */
[----:B---3--:R-:W-:Y:S02]  /*ab00*/  @!P0 HADD2 R20, -R137.H0_H0, -RZ.H0_H0 ;  /* 0xa00000ff89148230 */ /* 0x008fe40000000900 */
[----:B------:R-:W-:-:S03]  /*ab10*/  @!P1 HADD2 R24, -R128.H0_H0, -RZ.H0_H0 ;  /* 0xa00000ff80189230 */ /* 0x000fc60000000900 */
[----:B------:R-:W-:Y:S02]  /*ab20*/  PRMT R4, R20, 0x7610, R4 ;  /* 0x0000761014047816 */ /* 0x000fe40000000004 */
[----:B------:R-:W-:Y:S02]  /*ab30*/  PRMT R6, R24, 0x7610, R6 ;  /* 0x0000761018067816 */ /* 0x000fe40000000006 */
[----:B------:R-:W-:Y:S01]  /*ab40*/  @!P0 PRMT R137, R4, 0x5410, RZ ;  /* 0x0000541004898816 */ /* 0x000fe200000000ff */
[----:B------:R-:W-:Y:S01]  /*ab50*/  FADD.FTZ R4, R15, R26 ;  /* 0x0000001a0f047221 */ /* 0x000fe20000010000 */
[----:B------:R-:W-:-:S03]  /*ab60*/  @!P1 PRMT R128, R6, 0x5410, RZ ;  /* 0x0000541006809816 */ /* 0x000fc600000000ff */
[----:B------:R-:W-:Y:S01]  /*ab70*/  FADD.FTZ R16, R14, R4 ;  /* 0x000000040e107221 */ /* 0x000fe20000010000 */
[----:B------:R-:W1:Y:S03]  /*ab80*/  MUFU.EX2 R6, R80 ;  /* 0x0000005000067308 */ /* 0x000e660000000800 */
[----:B------:R-:W-:-:S05]  /*ab90*/  FADD.FTZ R2, R9, R16 ;  /* 0x0000001009027221 */ /* 0x000fca0000010000 */
[----:B------:R-:W2:Y:S01]  /*aba0*/  MUFU.EX2 R4, R72 ;  /* 0x0000004800047308 */ /* 0x000ea20000000800 */
[----:B------:R-:W-:Y:S02]  /*abb0*/  FADD.FTZ R24, R8, R2 ;  /* 0x0000000208187221 */ /* 0x000fe40000010000 */
[----:B------:R-:W-:-:S05]  /*abc0*/  FADD.FTZ R8, R12, R5 ;  /* 0x000000050c087221 */ /* 0x000fca0000010000 */
[----:B------:R-:W3:Y:S01]  /*abd0*/  MUFU.EX2 R2, R69 ;  /* 0x0000004500027308 */ /* 0x000ee20000000800 */
[----:B------:R-:W-:Y:S01]  /*abe0*/  FADD.FTZ R5, R7, R18 ;  /* 0x0000001207057221 */ /* 0x000fe20000010000 */
[----:B-1----:R-:W-:-:S03]  /*abf0*/  F2FP.PACK_AB R18, R6, R7 ;  /* 0x000000070612723e */ /* 0x002fc600000000ff */
[----:B------:R-:W-:Y:S01]  /*ac00*/  FADD.FTZ R5, R6, R5 ;  /* 0x0000000506057221 */ /* 0x000fe20000010000 */
[----:B------:R-:W-:-:S03]  /*ac10*/  IADD3 R6, R35, 0x2, RZ ;  /* 0x0000000223067810 */ /* 0x000fc60007ffe0ff */
[----:B--2---:R-:W-:Y:S01]  /*ac20*/  FADD.FTZ R5, R4, R5 ;  /* 0x0000000504057221 */ /* 0x004fe20000010000 */
[----:B------:R-:W-:-:S03]  /*ac30*/  LOP3.LUT R151, R135, R6, RZ, 0x3c, !PT ;  /* 0x0000000687977212 */ /* 0x000fc600078e3cff */
[C---:B---3--:R-:W-:Y:S01]  /*ac40*/  FADD.FTZ R12, R2.reuse, R5 ;  /* 0x00000005020c7221 */ /* 0x048fe20000010000 */
[----:B------:R-:W-:Y:S02]  /*ac50*/  F2FP.PACK_AB R22, R2, R4 ;  /* 0x000000040216723e */ /* 0x000fe400000000ff */
[----:B------:R-:W-:-:S05]  /*ac60*/  LOP3.LUT R2, R151, R171, RZ, 0x3c, !PT ;  /* 0x000000ab97027212 */ /* 0x000fca00078e3cff */
[----:B------:R-:W-:-:S05]  /*ac70*/  IMAD.WIDE.U32 R26, R2, -0x326172a9, RZ ;  /* 0xcd9e8d57021a7825 */ /* 0x000fca00078e00ff */
[----:B------:R-:W-:Y:S02]  /*ac80*/  LOP3.LUT R4, R27, R240, R212, 0x96, !PT ;  /* 0x000000f01b047212 */ /* 0x000fe400078e96d4 */
[----:B------:R-:W-:Y:S01]  /*ac90*/  LOP3.LUT R6, R103, R239, R26, 0x96, !PT ;  /* 0x000000ef67067212 */ /* 0x000fe200078e961a */
[----:B------:R-:W-:Y:S02]  /*aca0*/  FADD.FTZ R8, R11, R8 ;  /* 0x000000080b087221 */ /* 0x000fe40000010000 */
[----:B------:R-:W-:-:S04]  /*acb0*/  IMAD.WIDE.U32 R4, R4, -0x2daee0ad, RZ ;  /* 0xd2511f5304047825 */ /* 0x000fc800078e00ff */
[----:B------:R-:W-:-:S04]  /*acc0*/  IMAD.WIDE.U32 R6, R6, -0x2daee0ad, RZ ;  /* 0xd2511f5306067825 */ /* 0x000fc800078e00ff */
[----:B------:R-:W-:Y:S01]  /*acd0*/  FADD.FTZ R14, R10, R8 ;  /* 0x000000080a0e7221 */ /* 0x000fe20000010000 */
[----:B------:R-:W-:Y:S02]  /*ace0*/  LOP3.LUT R10, R5, R242, R174, 0x96, !PT ;  /* 0x000000f2050a7212 */ /* 0x000fe400078e96ae */
[----:B------:R-:W-:-:S03]  /*acf0*/  LOP3.LUT R8, R7, R245, R4, 0x96, !PT ;  /* 0x000000f507087212 */ /* 0x000fc600078e9604 */
        /* <DEDUP_REMOVED lines=18> */
[----:B------:R-:W-:Y:S01]  /*ae20*/  SHF.R.U32.HI R2, RZ, 0x18, R2 ;  /* 0x00000018ff027819 */ /* 0x000fe20000011602 */
[----:B------:R-:W1:Y:S01]  /*ae30*/  MUFU.EX2 R9, R94 ;  /* 0x0000005e00097308 */ /* 0x000e620000000800 */
[----:B------:R-:W-:Y:S02]  /*ae40*/  LOP3.LUT R11, R7, R246, R8, 0x96, !PT ;  /* 0x000000f6070b7212 */ /* 0x000fe400078e9608 */
[----:B------:R-:W-:Y:S02]  /*ae50*/  ISETP.GE.U32.AND P0, PT, R217, R2, PT ;  /* 0x00000002d900720c */ /* 0x000fe40003f06070 */
[----:B------:R-:W-:-:S03]  /*ae60*/  LOP3.LUT R2, R4, 0xff, RZ, 0xc0, !PT ;  /* 0x000000ff04027812 */ /* 0x000fc600078ec0ff */
[----:B------:R-:W2:Y:S01]  /*ae70*/  MUFU.EX2 R8, R96 ;  /* 0x0000006000087308 */ /* 0x000ea20000000800 */
[C---:B------:R-:W-:Y:S02]  /*ae80*/  ISETP.GE.U32.AND P2, PT, R217.reuse, R2, PT ;  /* 0x00000002d900720c */ /* 0x040fe40003f46070 */
[--C-:B------:R-:W-:Y:S02]  /*ae90*/  SHF.R.U32.HI R2, RZ, 0x10, R4.reuse ;  /* 0x00000010ff027819 */ /* 0x100fe40000011604 */
[----:B------:R-:W-:Y:S02]  /*aea0*/  LOP3.LUT R13, R4, 0xffff, RZ, 0xc0, !PT ;  /* 0x0000ffff040d7812 */ /* 0x000fe400078ec0ff */
[----:B------:R-:W-:Y:S02]  /*aeb0*/  SHF.R.U32.HI R4, RZ, 0x18, R4 ;  /* 0x00000018ff047819 */ /* 0x000fe40000011604 */
[----:B------:R-:W-:Y:S02]  /*aec0*/  LOP3.LUT R2, R2, 0xff, RZ, 0xc0, !PT ;  /* 0x000000ff02027812 */ /* 0x000fe400078ec0ff */
[----:B------:R-:W-:Y:S01]  /*aed0*/  ISETP.GE.U32.AND P1, PT, R217, R4, PT ;  /* 0x00000004d900720c */ /* 0x000fe20003f26070 */
[----:B------:R-:W-:Y:S01]  /*aee0*/  IMAD.WIDE.U32 R4, R11, -0x2daee0ad, RZ ;  /* 0xd2511f530b047825 */ /* 0x000fe200078e00ff */
[----:B------:R-:W-:-:S03]  /*aef0*/  ISETP.GE.U32.AND P6, PT, R217, R2, PT ;  /* 0x00000002d900720c */ /* 0x000fc60003fc6070 */
[----:B------:R-:W-:Y:S01]  /*af00*/  IMAD.MOV.U32 R20, RZ, RZ, R214 ;  /* 0x000000ffff147224 */ /* 0x000fe200078e00d6 */
[----:B------:R-:W-:Y:S01]  /*af10*/  LOP3.LUT R2, R5, R243, R10, 0x96, !PT ;  /* 0x000000f305027212 */ /* 0x000fe200078e960a */
[----:B------:R3:W4:Y:S01]  /*af20*/  LDL.LU.S16 R214, [R1+0x68] ;  /* 0x0000680001d67983 */ /* 0x0007220000300600 */
[----:B------:R-:W-:Y:S01]  /*af30*/  LOP3.LUT R19, R4, 0xffff, RZ, 0xc0, !PT ;  /* 0x0000ffff04137812 */ /* 0x000fe200078ec0ff */
[----:B-1----:R-:W-:Y:S01]  /*af40*/  FADD.FTZ R5, R9, R14 ;  /* 0x0000000e09057221 */ /* 0x002fe20000010000 */
[----:B--2---:R-:W-:Y:S02]  /*af50*/  F2FP.PACK_AB R16, R8, R9 ;  /* 0x000000090810723e */ /* 0x004fe400000000ff */
[----:B------:R3:W2:Y:S01]  /*af60*/  LDL.LU.S16 R9, [R1+0x6c] ;  /* 0x00006c0001097983 */ /* 0x0006a20000300600 */
[----:B------:R-:W-:Y:S01]  /*af70*/  LOP3.LUT R6, R6, 0xff, RZ, 0xc0, !PT ;  /* 0x000000ff06067812 */ /* 0x000fe200078ec0ff */
[----:B------:R-:W1:Y:S03]  /*af80*/  MUFU.EX2 R7, R67 ;  /* 0x0000004300077308 */ /* 0x000e660000000800 */
[----:B------:R-:W-:-:S05]  /*af90*/  ISETP.GE.U32.AND P5, PT, R217, R6, PT ;  /* 0x00000006d900720c */ /* 0x000fca0003fa6070 */
[----:B------:R-:W3:Y:S01]  /*afa0*/  MUFU.EX2 R6, R61 ;  /* 0x0000003d00067308 */ /* 0x000ee20000000800 */
[----:B------:R-:W-:Y:S02]  /*afb0*/  PRMT R119, R21, 0x7610, R119 ;  /* 0x0000761015777816 */ /* 0x000fe40000000077 */
[----:B------:R-:W-:Y:S02]  /*afc0*/  LOP3.LUT R11, R4, 0xff, RZ, 0xc0, !PT ;  /* 0x000000ff040b7812 */ /* 0x000fe400078ec0ff */
[--C-:B------:R-:W-:Y:S02]  /*afd0*/  SHF.R.U32.HI R15, RZ, 0x10, R4.reuse ;  /* 0x00000010ff0f7819 */ /* 0x100fe40000011604 */
[----:B------:R-:W-:Y:S01]  /*afe0*/  SHF.R.U32.HI R10, RZ, 0x18, R4 ;  /* 0x00000018ff0a7819 */ /* 0x000fe20000011604 */
[----:B-1----:R-:W-:Y:S02]  /*aff0*/  FADD.FTZ R4, R7, R12 ;  /* 0x0000000c07047221 */ /* 0x002fe40000010000 */
[----:B------:R-:W-:-:S02]  /*b000*/  FADD.FTZ R12, R8, R5 ;  /* 0x00000005080c7221 */ /* 0x000fc40000010000 */
[----:B------:R-:W-:Y:S02]  /*b010*/  IMAD.MOV.U32 R8, RZ, RZ, R20 ;  /* 0x000000ffff087224 */ /* 0x000fe400078e0014 */
[----:B---3--:R-:W-:Y:S01]  /*b020*/  FADD.FTZ R20, R6, R4 ;  /* 0x0000000406147221 */ /* 0x008fe20000010000 */
[----:B------:R-:W-:Y:S01]  /*b030*/  SHF.R.U32.HI R4, RZ, 0x8, R13 ;  /* 0x00000008ff047819 */ /* 0x000fe2000001160d */
[----:B------:R-:W-:Y:S01]  /*b040*/  IMAD.MOV.U32 R13, RZ, RZ, R8 ;  /* 0x000000ffff0d7224 */ /* 0x000fe200078e0008 */
[----:B--2---:R-:W-:-:S05]  /*b050*/  @!P4 HADD2 R9, -R119.H0_H0, -RZ.H0_H0 ;  /* 0xa00000ff7709c230 */ /* 0x004fca0000000900 */
[----:B------:R-:W-:Y:S02]  /*b060*/  PRMT R227, R9, 0x7610, R227 ;  /* 0x0000761009e37816 */ /* 0x000fe400000000e3 */
[----:B------:R1:W2:Y:S04]  /*b070*/  LDL.LU.S16 R9, [R1+0x70] ;  /* 0x0000700001097983 */ /* 0x0002a80000300600 */
[----:B------:R1:W3:Y:S01]  /*b080*/  LDL.LU.S16 R8, [R1+0x74] ;  /* 0x0000740001087983 */ /* 0x0002e20000300600 */
[----:B------:R-:W-:-:S05]  /*b090*/  PRMT R118, R21, 0x7632, R118 ;  /* 0x0000763215767816 */ /* 0x000fca0000000076 */
[----:B----4-:R-:W-:-:S05]  /*b0a0*/  @!P3 HADD2 R214, -R118.H0_H0, -RZ.H0_H0 ;  /* 0xa00000ff76d6b230 */ /* 0x010fca0000000900 */
[----:B------:R-:W-:Y:S02]  /*b0b0*/  PRMT R5, R214, 0x7610, R5 ;  /* 0x00007610d6057816 */ /* 0x000fe40000000005 */
[----:B------:R-:W-:Y:S02]  /*b0c0*/  PRMT R214, R119, 0x5410, R118 ;  /* 0x0000541077d67816 */ /* 0x000fe40000000076 */
[----:B------:R-:W-:Y:S02]  /*b0d0*/  @!P3 PRMT R118, R5, 0x5410, RZ ;  /* 0x000054100576b816 */ /* 0x000fe400000000ff */
[----:B------:R-:W4:Y:S01]  /*b0e0*/  MUFU.EX2 R5, R99 ;  /* 0x0000006300057308 */ /* 0x000f220000000800 */
[C---:B------:R-:W-:Y:S02]  /*b0f0*/  PRMT R117, R18.reuse, 0x7632, R117 ;  /* 0x0000763212757816 */ /* 0x040fe40000000075 */
[----:B------:R-:W-:Y:S02]  /*b100*/  PRMT R116, R18, 0x7610, R116 ;  /* 0x0000761012747816 */ /* 0x000fe40000000074 */
[----:B------:R-:W-:-:S02]  /*b110*/  F2FP.PACK_AB R17, R6, R7 ;  /* 0x000000070611723e */ /* 0x000fc400000000ff */
[----:B------:R-:W-:Y:S02]  /*b120*/  @!P4 PRMT R119, R227, 0x5410, RZ ;  /* 0x00005410e377c816 */ /* 0x000fe400000000ff */
[----:B------:R-:W4:Y:S01]  /*b130*/  LDL.LU R227, [R1+0x384] ;  /* 0x0003840001e37983 */ /* 0x000f220000300800 */
[----:B------:R-:W-:Y:S01]  /*b140*/  ISETP.GE.U32.AND P3, PT, R217, R11, PT ;  /* 0x0000000bd900720c */ /* 0x000fe20003f66070 */
[----:B------:R-:W-:Y:S01]  /*b150*/  IMAD.MOV.U32 R11, RZ, RZ, R230 ;  /* 0x000000ffff0b7224 */ /* 0x000fe200078e00e6 */
[----:B------:R-:W-:Y:S01]  /*b160*/  PRMT R230, R116, 0x5410, R117 ;  /* 0x0000541074e67816 */ /* 0x000fe20000000075 */
[----:B--2---:R-:W-:Y:S02]  /*b170*/  @!P0 HADD2 R9, -R117.H0_H0, -RZ.H0_H0 ;  /* 0xa00000ff75098230 */ /* 0x004fe40000000900 */
[----:B---3--:R-:W-:-:S03]  /*b180*/  @!P5 HADD2 R8, -R116.H0_H0, -RZ.H0_H0 ;  /* 0xa00000ff7408d230 */ /* 0x008fc60000000900 */
[----:B------:R-:W-:Y:S01]  /*b190*/  PRMT R7, R9, 0x7610, R7 ;  /* 0x0000761009077816 */ /* 0x000fe20000000007 */
[----:B------:R-:W-:Y:S02]  /*b1a0*/  IMAD.MOV.U32 R9, RZ, RZ, R219 ;  /* 0x000000ffff097224 */ /* 0x000fe400078e00db */
[----:B------:R1:W2:Y:S01]  /*b1b0*/  LDL.LU.S16 R219, [R1+0x78] ;  /* 0x0000780001db7983 */ /* 0x0002a20000300600 */
[----:B------:R-:W-:Y:S02]  /*b1c0*/  PRMT R6, R8, 0x7610, R6 ;  /* 0x0000761008067816 */ /* 0x000fe40000000006 */
[----:B------:R-:W-:Y:S01]  /*b1d0*/  @!P0 PRMT R117, R7, 0x5410, RZ ;  /* 0x0000541007758816 */ /* 0x000fe200000000ff */
[----:B----4-:R-:W-:Y:S01]  /*b1e0*/  FADD.FTZ R7, R5, R12 ;  /* 0x0000000c05077221 */ /* 0x010fe20000010000 */
[----:B------:R-:W-:Y:S01]  /*b1f0*/  @!P5 PRMT R116, R6, 0x5410, RZ ;  /* 0x000054100674d816 */ /* 0x000fe200000000ff */
[----:B------:R1:W3:Y:S01]  /*b200*/  LDL.LU.S16 R12, [R1+0x98] ;  /* 0x00009800010c7983 */ /* 0x0002e20000300600 */
[----:B------:R-:W-:Y:S01]  /*b210*/  SHF.R.U32.HI R6, RZ, 0x10, R2 ;  /* 0x00000010ff067819 */ /* 0x000fe20000011602 */
[----:B------:R4:W-:Y:S03]  /*b220*/  MUFU.EX2 R8, R157 ;  /* 0x0000009d00087308 */ /* 0x0009e60000000800 */
[----:B------:R-:W-:-:S04]  /*b230*/  LOP3.LUT R6, R6, 0xff, RZ, 0xc0, !PT ;  /* 0x000000ff06067812 */ /* 0x000fc800078ec0ff */
[----:B------:R-:W-:Y:S01]  /*b240*/  ISETP.GE.U32.AND P5, PT, R217, R6, PT ;  /* 0x00000006d900720c */ /* 0x000fe20003fa6070 */
[----:B----4-:R-:W-:Y:S02]  /*b250*/  IMAD.MOV.U32 R157, RZ, RZ, R11 ;  /* 0x000000ffff9d7224 */ /* 0x010fe400078e000b */
[----:B------:R1:W4:Y:S04]  /*b260*/  LDL.LU.S16 R11, [R1+0x9c] ;  /* 0x00009c00010b7983 */ /* 0x0003280000300600 */
[----:B------:R1:W4:Y:S01]  /*b270*/  LDL.LU.S16 R6, [R1+0xa8] ;  /* 0x0000a80001067983 */ /* 0x0003220000300600 */
[----:B------:R-:W-:-:S04]  /*b280*/  LOP3.LUT R4, R4, 0xffff, RZ, 0xc0, !PT ;  /* 0x0000ffff04047812 */ /* 0x000fc800078ec0ff */
[----:B------:R-:W-:Y:S02]  /*b290*/  ISETP.GE.U32.AND P4, PT, R217, R4, PT ;  /* 0x00000004d900720c */ /* 0x000fe40003f86070 */
[----:B------:R-:W1:Y:S01]  /*b2a0*/  MUFU.EX2 R4, R100 ;  /* 0x0000006400047308 */ /* 0x000e620000000800 */
[C---:B------:R-:W-:Y:S02]  /*b2b0*/  PRMT R115, R23.reuse, 0x7610, R115 ;  /* 0x0000761017737816 */ /* 0x040fe40000000073 */
[----:B------:R-:W-:Y:S02]  /*b2c0*/  PRMT R114, R23, 0x7632, R114 ;  /* 0x0000763217727816 */ /* 0x000fe40000000072 */
[C---:B------:R-:W-:Y:S02]  /*b2d0*/  PRMT R113, R22.reuse, 0x7632, R113 ;  /* 0x0000763216717816 */ /* 0x040fe40000000071 */
[----:B------:R-:W-:Y:S01]  /*b2e0*/  PRMT R112, R22, 0x7610, R112 ;  /* 0x0000761016707816 */ /* 0x000fe20000000070 */
[C---:B-1----:R-:W-:Y:S01]  /*b2f0*/  FADD.FTZ R18, R4.reuse, R7 ;  /* 0x0000000704127221 */ /* 0x042fe20000010000 */
[----:B------:R-:W-:-:S02]  /*b300*/  F2FP.PACK_AB R14, R4, R5 ;  /* 0x00000005040e723e */ /* 0x000fc400000000ff */
[----:B------:R-:W-:Y:S02]  /*b310*/  LOP3.LUT R4, R2, 0xff, RZ, 0xc0, !PT ;  /* 0x000000ff02047812 */ /* 0x000fe400078ec0ff */
[----:B------:R-:W-:Y:S01]  /*b320*/  ISETP.GE.U32.AND P0, PT, R217, R10, PT ;  /* 0x0000000ad900720c */ /* 0x000fe20003f06070 */
[----:B------:R1:W-:Y:S02]  /*b330*/  MUFU.EX2 R7, R158 ;  /* 0x0000009e00077308 */ /* 0x0003e40000000800 */
[----:B-1----:R-:W-:Y:S01]  /*b340*/  IMAD.MOV.U32 R158, RZ, RZ, R215 ;  /* 0x000000ffff9e7224 */ /* 0x002fe200078e00d7 */
[----:B--2---:R-:W-:-:S05]  /*b350*/  @!P2 HADD2 R219, -R115.H0_H0, -RZ.H0_H0 ;  /* 0xa00000ff73dba230 */ /* 0x004fca0000000900 */
[----:B------:R-:W-:Y:S01]  /*b360*/  PRMT R203, R219, 0x7610, R203 ;  /* 0x00007610dbcb7816 */ /* 0x000fe200000000cb */
[----:B---3--:R-:W-:Y:S01]  /*b370*/  @!P4 HADD2 R12, -R114.H0_H0, -RZ.H0_H0 ;  /* 0xa00000ff720cc230 */ /* 0x008fe20000000900 */
[----:B------:R-:W-:Y:S02]  /*b380*/  PRMT R219, R115, 0x5410, R114 ;  /* 0x0000541073db7816 */ /* 0x000fe40000000072 */
[----:B------:R-:W-:Y:S02]  /*b390*/  @!P2 PRMT R115, R203, 0x5410, RZ ;  /* 0x00005410cb73a816 */ /* 0x000fe400000000ff */
[----:B------:R-:W-:Y:S02]  /*b3a0*/  ISETP.GE.U32.AND P2, PT, R217, R4, PT ;  /* 0x00000004d900720c */ /* 0x000fe40003f46070 */
[----:B------:R-:W-:Y:S02]  /*b3b0*/  PRMT R23, R12, 0x7610, R23 ;  /* 0x000076100c177816 */ /* 0x000fe40000000017 */
[----:B------:R-:W-:-:S02]  /*b3c0*/  SHF.R.U32.HI R4, RZ, 0x18, R2 ;  /* 0x00000018ff047819 */ /* 0x000fc40000011602 */
[----:B------:R-:W-:Y:S02]  /*b3d0*/  @!P4 PRMT R114, R23, 0x5410, RZ ;  /* 0x000054101772c816 */ /* 0x000fe400000000ff */
[----:B------:R-:W-:Y:S01]  /*b3e0*/  ISETP.GE.U32.AND P4, PT, R217, R4, PT ;  /* 0x00000004d900720c */ /* 0x000fe20003f86070 */
[----:B----4-:R-:W-:Y:S01]  /*b3f0*/  @!P1 HADD2 R11, -R113.H0_H0, -RZ.H0_H0 ;  /* 0xa00000ff710b9230 */ /* 0x010fe20000000900 */
[----:B------:R-:W-:Y:S01]  /*b400*/  LOP3.LUT R4, R15, 0xff, RZ, 0xc0, !PT ;  /* 0x000000ff0f047812 */ /* 0x000fe200078ec0ff */
[----:B------:R-:W-:-:S03]  /*b410*/  @!P6 HADD2 R6, -R112.H0_H0, -RZ.H0_H0 ;  /* 0xa00000ff7006e230 */ /* 0x000fc60000000900 */
[----:B------:R-:W-:Y:S02]  /*b420*/  PRMT R10, R11, 0x7610, R10 ;  /* 0x000076100b0a7816 */ /* 0x000fe4000000000a */
[----:B------:R-:W-:Y:S02]  /*b430*/  PRMT R203, R112, 0x5410, R113 ;  /* 0x0000541070cb7816 */ /* 0x000fe40000000071 */
[----:B------:R-:W-:Y:S02]  /*b440*/  @!P1 PRMT R113, R10, 0x5410, RZ ;  /* 0x000054100a719816 */ /* 0x000fe400000000ff */
[----:B------:R-:W-:Y:S02]  /*b450*/  ISETP.GE.U32.AND P1, PT, R217, R4, PT ;  /* 0x00000004d900720c */ /* 0x000fe40003f26070 */
[----:B------:R-:W-:Y:S02]  /*b460*/  PRMT R4, R6, 0x7610, R4 ;  /* 0x0000761006047816 */ /* 0x000fe40000000004 */
[----:B------:R1:W2:Y:S01]  /*b470*/  LDL.LU.S16 R6, [R1+0xac] ;  /* 0x0000ac0001067983 */ /* 0x0002a20000300600 */
[----:B------:R-:W-:Y:S01]  /*b480*/  IMAD.MOV.U32 R23, RZ, RZ, R9 ;  /* 0x000000ffff177224 */ /* 0x000fe200078e0009 */
[----:B------:R-:W-:Y:S01]  /*b490*/  @!P6 PRMT R112, R4, 0x5410, RZ ;  /* 0x000054100470e816 */ /* 0x000fe200000000ff */
[----:B------:R3:W-:Y:S01]  /*b4a0*/  MUFU.EX2 R9, R155 ;  /* 0x0000009b00097308 */ /* 0x0007e20000000800 */
[----:B------:R1:W4:Y:S04]  /*b4b0*/  LDL.LU.S16 R4, [R1+0xb4] ;  /* 0x0000b40001047983 */ /* 0x0003280000300600 */
[----:B------:R1:W4:Y:S04]  /*b4c0*/  LDL.LU.S16 R215, [R1+0xb0] ;  /* 0x0000b00001d77983 */ /* 0x0003280000300600 */
[----:B---3--:R1:W3:Y:S01]  /*b4d0*/  LDL.LU.S16 R155, [R1+0xb8] ;  /* 0x0000b800019b7983 */ /* 0x0082e20000300600 */
[----:B------:R-:W-:-:S04]  /*b4e0*/  LOP3.LUT R2, R2, 0xffff, RZ, 0xc0, !PT ;  /* 0x0000ffff02027812 */ /* 0x000fc800078ec0ff */
[----:B------:R-:W-:Y:S01]  /*b4f0*/  SHF.R.U32.HI R2, RZ, 0x8, R2 ;  /* 0x00000008ff027819 */ /* 0x000fe20000011602 */
[----:B------:R1:W-:Y:S03]  /*b500*/  MUFU.EX2 R10, R111 ;  /* 0x0000006f000a7308 */ /* 0x0003e60000000800 */
[----:B------:R-:W-:-:S04]  /*b510*/  LOP3.LUT R2, R2, 0xffff, RZ, 0xc0, !PT ;  /* 0x0000ffff02027812 */ /* 0x000fc800078ec0ff */
[----:B------:R-:W-:Y:S02]  /*b520*/  ISETP.GE.U32.AND P6, PT, R217, R2, PT ;  /* 0x00000002d900720c */ /* 0x000fe40003fc6070 */
[C---:B-1----:R-:W-:Y:S02]  /*b530*/  PRMT R111, R16.reuse, 0x7610, R111 ;  /* 0x00007610106f7816 */ /* 0x042fe4000000006f */
[----:B------:R-:W-:-:S04]  /*b540*/  PRMT R110, R16, 0x7632, R110 ;  /* 0x00007632106e7816 */ /* 0x000fc8000000006e */
[----:B------:R-:W-:Y:S01]  /*b550*/  PRMT R15, R111, 0x5410, R110 ;  /* 0x000054106f0f7816 */ /* 0x000fe2000000006e */
[----:B------:R1:W-:Y:S01]  /*b560*/  MUFU.EX2 R11, R108 ;  /* 0x0000006c000b7308 */ /* 0x0003e20000000800 */
[----:B------:R-:W-:Y:S02]  /*b570*/  PRMT R109, R17, 0x7610, R109 ;  /* 0x00007610116d7816 */ /* 0x000fe4000000006d */
[----:B------:R-:W-:-:S04]  /*b580*/  SHF.R.U32.HI R2, RZ, 0x8, R19 ;  /* 0x00000008ff027819 */ /* 0x000fc80000011613 */
[----:B------:R-:W-:Y:S02]  /*b590*/  LOP3.LUT R2, R2, 0xffff, RZ, 0xc0, !PT ;  /* 0x0000ffff02027812 */ /* 0x000fe400078ec0ff */
[----:B-1----:R-:W-:Y:S01]  /*b5a0*/  PRMT R108, R17, 0x7632, R108 ;  /* 0x00007632116c7816 */ /* 0x002fe2000000006c */
[----:B------:R1:W-:Y:S01]  /*b5b0*/  MUFU.EX2 R12, R107 ;  /* 0x0000006b000c7308 */ /* 0x0003e20000000800 */
[C---:B------:R-:W-:Y:S02]  /*b5c0*/  PRMT R106, R14.reuse, 0x7632, R106 ;  /* 0x000076320e6a7816 */ /* 0x040fe4000000006a */
[----:B-1----:R-:W-:Y:S01]  /*b5d0*/  PRMT R107, R14, 0x7610, R107 ;  /* 0x000076100e6b7816 */ /* 0x002fe2000000006b */
[----:B--2---:R-:W-:-:S05]  /*b5e0*/  @!P2 HADD2 R6, -R111.H0_H0, -RZ.H0_H0 ;  /* 0xa00000ff6f06a230 */ /* 0x004fca0000000900 */
[----:B------:R-:W-:Y:S02]  /*b5f0*/  PRMT R5, R6, 0x7610, R5 ;  /* 0x0000761006057816 */ /* 0x000fe40000000005 */
[----:B------:R-:W1:Y:S02]  /*b600*/  MUFU.EX2 R6, R98 ;  /* 0x0000006200067308 */ /* 0x000e640000000800 */
[----:B------:R-:W-:-:S06]  /*b610*/  @!P2 PRMT R111, R5, 0x5410, RZ ;  /* 0x00005410056fa816 */ /* 0x000fcc00000000ff */
[----:B------:R-:W2:Y:S01]  /*b620*/  MUFU.EX2 R5, R104 ;  /* 0x0000006800057308 */ /* 0x000ea20000000800 */
[----:B---3--:R-:W-:Y:S02]  /*b630*/  @!P6 HADD2 R155, -R110.H0_H0, -RZ.H0_H0 ;  /* 0xa00000ff6e9be230 */ /* 0x008fe40000000900 */
[----:B----4-:R-:W-:-:S03]  /*b640*/  @!P5 HADD2 R4, -R109.H0_H0, -RZ.H0_H0 ;  /* 0xa00000ff6d04d230 */ /* 0x010fc60000000900 */
[----:B------:R-:W-:Y:S01]  /*b650*/  PRMT R22, R155, 0x7610, R22 ;  /* 0x000076109b167816 */ /* 0x000fe20000000016 */
[----:B------:R-:W-:Y:S01]  /*b660*/  @!P4 HADD2 R215, -R108.H0_H0, -RZ.H0_H0 ;  /* 0xa00000ff6cd7c230 */ /* 0x000fe20000000900 */
[----:B------:R-:W-:Y:S01]  /*b670*/  PRMT R19, R4, 0x7610, R19 ;  /* 0x0000761004137816 */ /* 0x000fe20000000013 */
[----:B------:R3:W4:Y:S01]  /*b680*/  LDL.LU.S16 R155, [R1+0xbc] ;  /* 0x0000bc00019b7983 */ /* 0x0007220000300600 */
[----:B------:R-:W-:Y:S01]  /*b690*/  @!P6 PRMT R110, R22, 0x5410, RZ ;  /* 0x00005410166ee816 */ /* 0x000fe200000000ff */
[----:B------:R-:W-:Y:S02]  /*b6a0*/  IMAD.MOV.U32 R22, RZ, RZ, R158 ;  /* 0x000000ffff167224 */ /* 0x000fe400078e009e */
[----:B------:R-:W-:Y:S01]  /*b6b0*/  IMAD.MOV.U32 R158, RZ, RZ, R13 ;  /* 0x000000ffff9e7224 */ /* 0x000fe200078e000d */
[----:B------:R-:W-:Y:S01]  /*b6c0*/  ISETP.GE.U32.AND P2, PT, R217, R2, PT ;  /* 0x00000002d900720c */ /* 0x000fe20003f46070 */
[----:B-1----:R-:W-:Y:S01]  /*b6d0*/  FADD.FTZ R13, R6, R20 ;  /* 0x00000014060d7221 */ /* 0x002fe20000010000 */
[----:B------:R-:W-:-:S02]  /*b6e0*/  PRMT R2, R215, 0x7610, R2 ;  /* 0x00007610d7027816 */ /* 0x000fc40000000002 */
[----:B------:R-:W-:Y:S01]  /*b6f0*/  PRMT R215, R109, 0x5410, R108 ;  /* 0x000054106dd77816 */ /* 0x000fe2000000006c */
[----:B--2---:R-:W-:Y:S01]  /*b700*/  FADD.FTZ R14, R5, R13 ;  /* 0x0000000d050e7221 */ /* 0x004fe20000010000 */
[----:B------:R-:W-:Y:S01]  /*b710*/  @!P5 PRMT R109, R19, 0x5410, RZ ;  /* 0x00005410136dd816 */ /* 0x000fe200000000ff */
[----:B------:R-:W-:Y:S01]  /*b720*/  IMAD.MOV.U32 R19, RZ, RZ, R33 ;  /* 0x000000ffff137224 */ /* 0x000fe200078e0021 */
[----:B------:R-:W-:Y:S01]  /*b730*/  F2FP.PACK_AB R5, R5, R6 ;  /* 0x000000060505723e */ /* 0x000fe200000000ff */
[----:B------:R3:W2:Y:S04]  /*b740*/  LDL.LU.S16 R33, [R1+0xc4] ;  /* 0x0000c40001217983 */ /* 0x0006a80000300600 */
[----:B------:R3:W2:Y:S01]  /*b750*/  LDL.LU.S16 R6, [R1+0xc0] ;  /* 0x0000c00001067983 */ /* 0x0006a20000300600 */
[----:B------:R-:W-:-:S02]  /*b760*/  PRMT R105, R5, 0x7610, R105 ;  /* 0x0000761005697816 */ /* 0x000fc40000000069 */
[----:B------:R-:W-:Y:S02]  /*b770*/  PRMT R104, R5, 0x7632, R104 ;  /* 0x0000763205687816 */ /* 0x000fe40000000068 */
[----:B------:R3:W3:Y:S01]  /*b780*/  LDL.LU.S16 R5, [R1+0xc8] ;  /* 0x0000c80001057983 */ /* 0x0006e20000300600 */
[----:B------:R-:W-:Y:S01]  /*b790*/  MUFU.EX2 R4, R95 ;  /* 0x0000005f00047308 */ /* 0x000fe20000000800 */
[----:B------:R-:W-:-:S07]  /*b7a0*/  @!P4 PRMT R108, R2, 0x5410, RZ ;  /* 0x00005410026cc816 */ /* 0x000fce00000000ff */
[----:B------:R-:W1:Y:S01]  /*b7b0*/  MUFU.EX2 R2, R89 ;  /* 0x0000005900027308 */ /* 0x000e620000000800 */
[----:B------:R-:W-:Y:S02]  /*b7c0*/  F2FP.PACK_AB R64, R7, R8 ;  /* 0x000000080740723e */ /* 0x000fe400000000ff */
[----:B-1----:R-:W-:Y:S01]  /*b7d0*/  F2FP.PACK_AB R67, R2, R4 ;  /* 0x000000040243723e */ /* 0x002fe200000000ff */
[----:B----4-:R-:W-:-:S05]  /*b7e0*/  @!P2 HADD2 R155, -R106.H0_H0, -RZ.H0_H0 ;  /* 0xa00000ff6a9ba230 */ /* 0x010fca0000000900 */
[----:B------:R-:W-:Y:S02]  /*b7f0*/  PRMT R13, R155, 0x7610, R13 ;  /* 0x000076109b0d7816 */ /* 0x000fe4000000000d */
[----:B------:R-:W-:Y:S02]  /*b800*/  PRMT R155, R107, 0x5410, R106 ;  /* 0x000054106b9b7816 */ /* 0x000fe4000000006a */
[----:B------:R-:W-:Y:S01]  /*b810*/  @!P2 PRMT R106, R13, 0x5410, RZ ;  /* 0x000054100d6aa816 */ /* 0x000fe200000000ff */
[----:B------:R-:W-:Y:S01]  /*b820*/  FADD.FTZ R13, R4, R25 ;  /* 0x00000019040d7221 */ /* 0x000fe20000010000 */
[----:B--2---:R-:W-:Y:S02]  /*b830*/  @!P3 HADD2 R6, -R107.H0_H0, -RZ.H0_H0 ;  /* 0xa00000ff6b06b230 */ /* 0x004fe40000000900 */
[----:B------:R-:W-:Y:S02]  /*b840*/  @!P0 HADD2 R33, -R104.H0_H0, -RZ.H0_H0 ;  /* 0xa00000ff68218230 */ /* 0x000fe40000000900 */
[----:B---3--:R-:W-:Y:S01]  /*b850*/  @!P1 HADD2 R5, -R105.H0_H0, -RZ.H0_H0 ;  /* 0xa00000ff69059230 */ /* 0x008fe20000000900 */
[----:B------:R-:W-:-:S02]  /*b860*/  PRMT R227, R6, 0x7610, R227 ;  /* 0x0000761006e37816 */ /* 0x000fc400000000e3 */
[----:B------:R-:W1:Y:S01]  /*b870*/  MUFU.EX2 R6, R152 ;  /* 0x0000009800067308 */ /* 0x000e620000000800 */
[----:B------:R-:W-:Y:S02]  /*b880*/  PRMT R16, R33, 0x7610, R16 ;  /* 0x0000761021107816 */ /* 0x000fe40000000010 */
[----:B------:R-:W-:Y:S01]  /*b890*/  PRMT R20, R5, 0x7610, R20 ;  /* 0x0000761005147816 */ /* 0x000fe20000000014 */
[----:B------:R-:W-:Y:S02]  /*b8a0*/  FADD.FTZ R33, R2, R13 ;  /* 0x0000000d02217221 */ /* 0x000fe40000010000 */
[----:B------:R-:W-:Y:S02]  /*b8b0*/  FADD.FTZ R2, R8, R24 ;  /* 0x0000001808027221 */ /* 0x000fe40000010000 */
[----:B------:R-:W2:Y:S08]  /*b8c0*/  MUFU.EX2 R5, R153 ;  /* 0x0000009900057308 */ /* 0x000eb00000000800 */
[----:B------:R3:W4:Y:S01]  /*b8d0*/  MUFU.EX2 R4, R154 ;  /* 0x0000009a00047308 */ /* 0x0007220000000800 */
[----:B------:R-:W-:-:S02]  /*b8e0*/  FADD.FTZ R13, R12, R18 ;  /* 0x000000120c0d7221 */ /* 0x000fc40000010000 */
[----:B---3--:R-:W-:Y:S02]  /*b8f0*/  IMAD.MOV.U32 R154, RZ, RZ, R15 ;  /* 0x000000ffff9a7224 */ /* 0x008fe400078e000f */
[----:B------:R-:W-:Y:S02]  /*b900*/  IMAD.MOV.U32 R15, RZ, RZ, R32 ;  /* 0x000000ffff0f7224 */ /* 0x000fe400078e0020 */
[----:B------:R-:W-:Y:S02]  /*b910*/  FADD.FTZ R32, R7, R2 ;  /* 0x0000000207207221 */ /* 0x000fe40000010000 */
[----:B------:R3:W3:Y:S01]  /*b920*/  MUFU.EX2 R2, R156 ;  /* 0x0000009c00027308 */ /* 0x0006e20000000800 */
[----:B-1----:R-:W-:Y:S01]  /*b930*/  FADD.FTZ R7, R6, R14 ;  /* 0x0000000e06077221 */ /* 0x002fe20000010000 */
[----:B--2---:R-:W-:Y:S02]  /*b940*/  F2FP.PACK_AB R17, R5, R6 ;  /* 0x000000060511723e */ /* 0x004fe400000000ff */
[----:B------:R-:W-:Y:S01]  /*b950*/  IADD3 R6, R35, 0x3, RZ ;  /* 0x0000000323067810 */ /* 0x000fe20007ffe0ff */
[----:B------:R-:W-:-:S04]  /*b960*/  FADD.FTZ R7, R5, R7 ;  /* 0x0000000705077221 */ /* 0x000fc80000010000 */
[----:B----4-:R-:W-:Y:S02]  /*b970*/  FADD.FTZ R5, R4, R7 ;  /* 0x0000000704057221 */ /* 0x010fe40000010000 */
[----:B------:R-:W-:Y:S02]  /*b980*/  FADD.FTZ R8, R11, R13 ;  /* 0x0000000d0b087221 */ /* 0x000fe40000010000 */
[----:B---3--:R-:W-:Y:S02]  /*b990*/  IMAD.MOV.U32 R156, RZ, RZ, R19 ;  /* 0x000000ffff9c7224 */ /* 0x008fe400078e0013 */
[----:B------:R-:W-:Y:S01]  /*b9a0*/  IMAD.MOV.U32 R19, RZ, RZ, R192 ;  /* 0x000000ffff137224 */ /* 0x000fe200078e00c0 */
[----:B------:R-:W-:Y:S01]  /*b9b0*/  LOP3.LUT R192, R135, R6, RZ, 0x3c, !PT ;  /* 0x0000000687c07212 */ /* 0x000fe200078e3cff */
[C---:B------:R-:W-:Y:S01]  /*b9c0*/  FADD.FTZ R13, R2.reuse, R5 ;  /* 0x00000005020d7221 */ /* 0x040fe20000010000 */
[----:B------:R-:W-:Y:S02]  /*b9d0*/  F2FP.PACK_AB R24, R2, R4 ;  /* 0x000000040218723e */ /* 0x000fe400000000ff */
[----:B------:R-:W-:-:S02]  /*b9e0*/  LOP3.LUT R2, R192, R171, RZ, 0x3c, !PT ;  /* 0x000000abc0027212 */ /* 0x000fc400078e3cff */
[----:B------:R-:W-:Y:S02]  /*b9f0*/  PRMT R153, R105, 0x5410, R104 ;  /* 0x0000541069997816 */ /* 0x000fe40000000068 */
[----:B------:R-:W-:Y:S01]  /*ba00*/  @!P0 PRMT R104, R16, 0x5410, RZ ;  /* 0x0000541010688816 */ /* 0x000fe200000000ff */
[----:B------:R-:W-:Y:S01]  /*ba10*/  IMAD.MOV.U32 R16, RZ, RZ, R157 ;  /* 0x000000ffff107224 */ /* 0x000fe200078e009d */
[----:B------:R-:W-:Y:S01]  /*ba20*/  @!P1 PRMT R105, R20, 0x5410, RZ ;  /* 0x0000541014699816 */ /* 0x000fe200000000ff */
[----:B------:R-:W-:Y:S02]  /*ba30*/  IMAD.MOV.U32 R157, RZ, RZ, R29 ;  /* 0x000000ffff9d7224 */ /* 0x000fe400078e001d */
[----:B------:R-:W-:Y:S02]  /*ba40*/  IMAD.MOV.U32 R20, RZ, RZ, R28 ;  /* 0x000000ffff147224 */ /* 0x000fe400078e001c */
[----:B------:R-:W-:-:S05]  /*ba50*/  IMAD.WIDE.U32 R28, R2, -0x326172a9, RZ ;  /* 0xcd9e8d57021c7825 */ /* 0x000fca00078e00ff */
[----:B------:R-:W-:Y:S02]  /*ba60*/  LOP3.LUT R4, R29, R240, R212, 0x96, !PT ;  /* 0x000000f01d047212 */ /* 0x000fe400078e96d4 */
[----:B------:R-:W-:Y:S01]  /*ba70*/  LOP3.LUT R6, R103, R239, R28, 0x96, !PT ;  /* 0x000000ef67067212 */ /* 0x000fe200078e961c */
[----:B------:R-:W-:Y:S02]  /*ba80*/  FADD.FTZ R8, R10, R8 ;  /* 0x000000080a087221 */ /* 0x000fe40000010000 */
[----:B------:R-:W-:-:S04]  /*ba90*/  IMAD.WIDE.U32 R4, R4, -0x2daee0ad, RZ ;  /* 0xd2511f5304047825 */ /* 0x000fc800078e00ff */
[----:B------:R-:W-:Y:S01]  /*baa0*/  IMAD.WIDE.U32 R6, R6, -0x2daee0ad, RZ ;  /* 0xd2511f5306067825 */ /* 0x000fe200078e00ff */
[----:B------:R-:W-:Y:S02]  /*bab0*/  F2FP.PACK_AB R25, R9, R10 ;  /* 0x0000000a0919723e */ /* 0x000fe400000000ff */
[----:B------:R-:W-:Y:S01]  /*bac0*/  LOP3.LUT R10, R5, R242, R174, 0x96, !PT ;  /* 0x000000f2050a7212 */ /* 0x000fe200078e96ae */
[----:B------:R-:W-:Y:S01]  /*bad0*/  FADD.FTZ R14, R9, R8 ;  /* 0x00000008090e7221 */ /* 0x000fe20000010000 */
        /* <DEDUP_REMOVED lines=17> */
[----:B------:R-:W-:Y:S02]  /*bbf0*/  LOP3.LUT R6, R6, 0xffff, RZ, 0xc0, !PT ;  /* 0x0000ffff06067812 */ /* 0x000fe400078ec0ff */
[----:B------:R-:W-:Y:S02]  /*bc00*/  @!P3 PRMT R107, R227, 0x5410, RZ ;  /* 0x00005410e36bb816 */ /* 0x000fe400000000ff */
[----:B------:R-:W-:Y:S01]  /*bc10*/  ISETP.GE.U32.AND P3, PT, R217, R6, PT ;  /* 0x00000006d900720c */ /* 0x000fe20003f66070 */
[----:B------:R-:W1:Y:S01]  /*bc20*/  MUFU.EX2 R9, R162 ;  /* 0x000000a200097308 */ /* 0x000e620000000800 */
[--C-:B------:R-:W-:Y:S01]  /*bc30*/  SHF.R.U32.HI R6, RZ, 0x10, R2.reuse ;  /* 0x00000010ff067819 */ /* 0x100fe20000011602 */
[----:B------:R-:W2:Y:S01]  /*bc40*/  LDL.LU R227, [R1+0x380] ;  /* 0x0003800001e37983 */ /* 0x000ea20000300800 */
[----:B------:R-:W-:Y:S02]  /*bc50*/  SHF.R.U32.HI R2, RZ, 0x18, R2 ;  /* 0x00000018ff027819 */ /* 0x000fe40000011602 */
[----:B------:R-:W-:-:S02]  /*bc60*/  LOP3.LUT R6, R6, 0xff, RZ, 0xc0, !PT ;  /* 0x000000ff06067812 */ /* 0x000fc400078ec0ff */
[----:B------:R-:W-:Y:S02]  /*bc70*/  ISETP.GE.U32.AND P0, PT, R217, R2, PT ;  /* 0x00000002d900720c */ /* 0x000fe40003f06070 */
[----:B------:R-:W-:Y:S02]  /*bc80*/  LOP3.LUT R2, R4, 0xff, RZ, 0xc0, !PT ;  /* 0x000000ff04027812 */ /* 0x000fe400078ec0ff */
[----:B------:R-:W-:Y:S02]  /*bc90*/  LOP3.LUT R11, R7, R246, R8, 0x96, !PT ;  /* 0x000000f6070b7212 */ /* 0x000fe400078e9608 */
[C---:B------:R-:W-:Y:S01]  /*bca0*/  ISETP.GE.U32.AND P2, PT, R217.reuse, R2, PT ;  /* 0x00000002d900720c */ /* 0x040fe20003f46070 */
[----:B------:R-:W3:Y:S01]  /*bcb0*/  MUFU.EX2 R7, R160 ;  /* 0x000000a000077308 */ /* 0x000ee20000000800 */
[----:B------:R-:W-:Y:S02]  /*bcc0*/  ISETP.GE.U32.AND P5, PT, R217, R6, PT ;  /* 0x00000006d900720c */ /* 0x000fe40003fa6070 */
[----:B------:R-:W-:-:S02]  /*bcd0*/  SHF.R.U32.HI R2, RZ, 0x18, R4 ;  /* 0x00000018ff027819 */ /* 0x000fc40000011604 */
[----:B------:R-:W-:-:S03]  /*bce0*/  SHF.R.U32.HI R6, RZ, 0x10, R4 ;  /* 0x00000010ff067819 */ /* 0x000fc60000011604 */
[----:B------:R4:W1:Y:S01]  /*bcf0*/  MUFU.EX2 R8, R163 ;  /* 0x000000a300087308 */ /* 0x0008620000000800 */
[----:B------:R-:W-:Y:S01]  /*bd00*/  LOP3.LUT R12, R4, 0xffff, RZ, 0xc0, !PT ;  /* 0x0000ffff040c7812 */ /* 0x000fe200078ec0ff */
[----:B------:R-:W-:Y:S01]  /*bd10*/  IMAD.WIDE.U32 R4, R11, -0x2daee0ad, RZ ;  /* 0xd2511f530b047825 */ /* 0x000fe200078e00ff */
[----:B------:R-:W-:Y:S02]  /*bd20*/  ISETP.GE.U32.AND P1, PT, R217, R2, PT ;  /* 0x00000002d900720c */ /* 0x000fe40003f26070 */
[----:B------:R-:W-:-:S04]  /*bd30*/  LOP3.LUT R2, R6, 0xff, RZ, 0xc0, !PT ;  /* 0x000000ff06027812 */ /* 0x000fc800078ec0ff */
[----:B------:R-:W-:Y:S02]  /*bd40*/  ISETP.GE.U32.AND P6, PT, R217, R2, PT ;  /* 0x00000002d900720c */ /* 0x000fe40003fc6070 */
[----:B------:R-:W-:Y:S01]  /*bd50*/  LOP3.LUT R2, R5, R243, R10, 0x96, !PT ;  /* 0x000000f305027212 */ /* 0x000fe200078e960a */
[----:B------:R3:W3:Y:S01]  /*bd60*/  MUFU.EX2 R6, R161 ;  /* 0x000000a100067308 */ /* 0x0006e20000000800 */
[----:B----4-:R-:W-:Y:S01]  /*bd70*/  IMAD.MOV.U32 R163, RZ, RZ, R22 ;  /* 0x000000ffffa37224 */ /* 0x010fe200078e0016 */
[C---:B------:R-:W-:Y:S01]  /*bd80*/  LOP3.LUT R22, R4.reuse, 0xffff, RZ, 0xc0, !PT ;  /* 0x0000ffff04167812 */ /* 0x040fe200078ec0ff */
[----:B-1----:R-:W-:Y:S01]  /*bd90*/  FADD.FTZ R5, R9, R14 ;  /* 0x0000000e09057221 */ /* 0x002fe20000010000 */
[----:B------:R-:W-:Y:S01]  /*bda0*/  LOP3.LUT R11, R4, 0xff, RZ, 0xc0, !PT ;  /* 0x000000ff040b7812 */ /* 0x000fe200078ec0ff */
[----:B------:R1:W4:Y:S01]  /*bdb0*/  LDL.LU.S16 R14, [R1+0xdc] ;  /* 0x0000dc00010e7983 */ /* 0x0003220000300600 */
[----:B------:R-:W-:Y:S01]  /*bdc0*/  SHF.R.U32.HI R10, RZ, 0x18, R4 ;  /* 0x00000018ff0a7819 */ /* 0x000fe20000011604 */
[----:B---3--:R-:W-:Y:S01]  /*bdd0*/  IMAD.MOV.U32 R161, RZ, RZ, R20 ;  /* 0x000000ffffa17224 */ /* 0x008fe200078e0014 */
[----:B------:R-:W-:Y:S01]  /*bde0*/  SHF.R.U32.HI R20, RZ, 0x10, R4 ;  /* 0x00000010ff147819 */ /* 0x000fe20000011604 */
[----:B------:R-:W-:-:S02]  /*bdf0*/  FADD.FTZ R4, R7, R13 ;  /* 0x0000000d07047221 */ /* 0x000fc40000010000 */
[----:B------:R-:W-:Y:S02]  /*be00*/  FADD.FTZ R13, R8, R5 ;  /* 0x00000005080d7221 */ /* 0x000fe40000010000 */
[----:B------:R1:W3:Y:S01]  /*be10*/  LDL.LU.S16 R5, [R1+0xd4] ;  /* 0x0000d40001057983 */ /* 0x0002e20000300600 */
[----:B------:R-:W-:Y:S01]  /*be20*/  PRMT R101, R18, 0x7610, R101 ;  /* 0x0000761012657816 */ /* 0x000fe20000000065 */
[----:B------:R-:W-:Y:S02]  /*be30*/  IMAD.MOV.U32 R162, RZ, RZ, R23 ;  /* 0x000000ffffa27224 */ /* 0x000fe400078e0017 */
[----:B------:R-:W-:Y:S01]  /*be40*/  FADD.FTZ R23, R6, R4 ;  /* 0x0000000406177221 */ /* 0x000fe20000010000 */
[----:B------:R-:W-:Y:S01]  /*be50*/  SHF.R.U32.HI R4, RZ, 0x8, R12 ;  /* 0x00000008ff047819 */ /* 0x000fe2000001160c */
[----:B------:R-:W-:Y:S02]  /*be60*/  IMAD.MOV.U32 R160, RZ, RZ, R19 ;  /* 0x000000ffffa07224 */ /* 0x000fe400078e0013 */
[----:B------:R1:W-:Y:S01]  /*be70*/  MUFU.EX2 R19, R181 ;  /* 0x000000b500137308 */ /* 0x0003e20000000800 */
[----:B------:R-:W-:-:S02]  /*be80*/  PRMT R100, R18, 0x7632, R100 ;  /* 0x0000763212647816 */ /* 0x000fc40000000064 */
[----:B------:R-:W-:Y:S01]  /*be90*/  LOP3.LUT R4, R4, 0xffff, RZ, 0xc0, !PT ;  /* 0x0000ffff04047812 */ /* 0x000fe200078ec0ff */
[----:B-1----:R-:W-:-:S04]  /*bea0*/  IMAD.MOV.U32 R181, RZ, RZ, R16 ;  /* 0x000000ffffb57224 */ /* 0x002fc800078e0010 */
[----:B------:R1:W-:Y:S02]  /*beb0*/  MUFU.EX2 R16, R182 ;  /* 0x000000b600107308 */ /* 0x0003e40000000800 */
[----:B-1----:R-:W-:Y:S02]  /*bec0*/  IMAD.MOV.U32 R182, RZ, RZ, R156 ;  /* 0x000000ffffb67224 */ /* 0x002fe400078e009c */
[----:B------:R-:W-:-:S04]  /*bed0*/  IMAD.MOV.U32 R156, RZ, RZ, R15 ;  /* 0x000000ffff9c7224 */ /* 0x000fc800078e000f */
[----:B------:R1:W-:Y:S02]  /*bee0*/  MUFU.EX2 R15, R183 ;  /* 0x000000b7000f7308 */ /* 0x0003e40000000800 */
[----:B-1----:R-:W-:Y:S01]  /*bef0*/  PRMT R183, R101, 0x5410, R100 ;  /* 0x0000541065b77816 */ /* 0x002fe20000000064 */
[----:B---3--:R-:W-:-:S05]  /*bf00*/  @!P4 HADD2 R5, -R101.H0_H0, -RZ.H0_H0 ;  /* 0xa00000ff6505c230 */ /* 0x008fca0000000900 */
[----:B--2---:R-:W-:Y:S02]  /*bf10*/  PRMT R227, R5, 0x7610, R227 ;  /* 0x0000761005e37816 */ /* 0x004fe400000000e3 */
[----:B------:R1:W2:Y:S02]  /*bf20*/  MUFU.EX2 R5, R177 ;  /* 0x000000b100057308 */ /* 0x0002a40000000800 */
[----:B------:R-:W-:Y:S02]  /*bf30*/  @!P4 PRMT R101, R227, 0x5410, RZ ;  /* 0x00005410e365c816 */ /* 0x000fe400000000ff */
[----:B------:R-:W-:Y:S01]  /*bf40*/  ISETP.GE.U32.AND P4, PT, R217, R4, PT ;  /* 0x00000004d900720c */ /* 0x000fe20003f86070 */
[----:B-1----:R1:W3:Y:S04]  /*bf50*/  LDL.LU.S16 R177, [R1+0xe0] ;  /* 0x0000e00001b17983 */ /* 0x0022e80000300600 */
[----:B------:R1:W5:Y:S04]  /*bf60*/  LDL.LU R227, [R1+0x37c] ;  /* 0x00037c0001e37983 */ /* 0x0003680000300800 */
[----:B------:R1:W2:Y:S01]  /*bf70*/  LDL.LU.S16 R4, [R1+0xd8] ;  /* 0x0000d80001047983 */ /* 0x0002a20000300600 */
[----:B------:R-:W-:-:S02]  /*bf80*/  PRMT R98, R17, 0x7610, R98 ;  /* 0x0000761011627816 */ /* 0x000fc40000000062 */
[----:B------:R-:W-:-:S03]  /*bf90*/  PRMT R99, R17, 0x7632, R99 ;  /* 0x0000763211637816 */ /* 0x000fc60000000063 */
[----:B----4-:R-:W-:Y:S02]  /*bfa0*/  @!P5 HADD2 R14, -R98.H0_H0, -RZ.H0_H0 ;  /* 0xa00000ff620ed230 */ /* 0x010fe40000000900 */
[----:B--2---:R-:W-:-:S05]  /*bfb0*/  @!P3 HADD2 R4, -R100.H0_H0, -RZ.H0_H0 ;  /* 0xa00000ff6404b230 */ /* 0x004fca0000000900 */
[----:B------:R-:W-:-:S04]  /*bfc0*/  PRMT R12, R4, 0x7610, R12 ;  /* 0x00007610040c7816 */ /* 0x000fc8000000000c */
[----:B------:R-:W-:Y:S02]  /*bfd0*/  @!P3 PRMT R100, R12, 0x5410, RZ ;  /* 0x000054100c64b816 */ /* 0x000fe400000000ff */
[----:B------:R-:W-:Y:S02]  /*bfe0*/  ISETP.GE.U32.AND P3, PT, R217, R11, PT ;  /* 0x0000000bd900720c */ /* 0x000fe40003f66070 */
[----:B------:R1:W2:Y:S01]  /*bff0*/  LDL.LU.S16 R11, [R1+0xe4] ;  /* 0x0000e400010b7983 */ /* 0x0002a20000300600 */
[----:B---3--:R-:W-:Y:S01]  /*c000*/  @!P0 HADD2 R177, -R99.H0_H0, -RZ.H0_H0 ;  /* 0xa00000ff63b18230 */ /* 0x008fe20000000900 */
[----:B------:R-:W3:Y:S01]  /*c010*/  MUFU.EX2 R4, R178 ;  /* 0x000000b200047308 */ /* 0x000ee20000000800 */
[----:B------:R-:W-:Y:S02]  /*c020*/  F2FP.PACK_AB R21, R6, R7 ;  /* 0x000000070615723e */ /* 0x000fe400000000ff */
[----:B------:R-:W-:Y:S02]  /*c030*/  PRMT R6, R14, 0x7610, R6 ;  /* 0x000076100e067816 */ /* 0x000fe40000000006 */
[----:B------:R-:W-:-:S02]  /*c040*/  PRMT R7, R177, 0x7610, R7 ;  /* 0x00007610b1077816 */ /* 0x000fc40000000007 */
[----:B------:R-:W-:Y:S02]  /*c050*/  PRMT R177, R98, 0x5410, R99 ;  /* 0x0000541062b17816 */ /* 0x000fe40000000063 */
[----:B------:R-:W-:Y:S02]  /*c060*/  @!P5 PRMT R98, R6, 0x5410, RZ ;  /* 0x000054100662d816 */ /* 0x000fe400000000ff */
[----:B------:R-:W-:Y:S02]  /*c070*/  SHF.R.U32.HI R6, RZ, 0x10, R2 ;  /* 0x00000010ff067819 */ /* 0x000fe40000011602 */
[----:B------:R-:W-:Y:S01]  /*c080*/  @!P0 PRMT R99, R7, 0x5410, RZ ;  /* 0x0000541007638816 */ /* 0x000fe200000000ff */
[----:B------:R-:W-:Y:S01]  /*c090*/  FADD.FTZ R7, R5, R13 ;  /* 0x0000000d05077221 */ /* 0x000fe20000010000 */
[----:B------:R-:W-:Y:S02]  /*c0a0*/  LOP3.LUT R6, R6, 0xff, RZ, 0xc0, !PT ;  /* 0x000000ff06067812 */ /* 0x000fe400078ec0ff */
[----:B------:R-:W-:-:S02]  /*c0b0*/  PRMT R97, R25, 0x7610, R97 ;  /* 0x0000761019617816 */ /* 0x000fc40000000061 */
[----:B------:R-:W-:Y:S01]  /*c0c0*/  ISETP.GE.U32.AND P5, PT, R217, R6, PT ;  /* 0x00000006d900720c */ /* 0x000fe20003fa6070 */
[C---:B---3--:R-:W-:Y:S01]  /*c0d0*/  FADD.FTZ R6, R4.reuse, R7 ;  /* 0x0000000704067221 */ /* 0x048fe20000010000 */
[----:B------:R-:W-:-:S04]  /*c0e0*/  F2FP.PACK_AB R18, R4, R5 ;  /* 0x000000050412723e */ /* 0x000fc800000000ff */
[----:B------:R3:W-:Y:S01]  /*c0f0*/  STL [R1+0x2a8], R6 ;  /* 0x0002a80601007387 */ /* 0x0007e20000100800 */
[----:B------:R-:W-:Y:S01]  /*c100*/  IMAD.MOV.U32 R178, RZ, RZ, R181 ;  /* 0x000000ffffb27224 */ /* 0x000fe200078e00b5 */
[----:B------:R-:W-:Y:S01]  /*c110*/  PRMT R96, R25, 0x7632, R96 ;  /* 0x0000763219607816 */ /* 0x000fe20000000060 */
[----:B------:R-:W-:Y:S02]  /*c120*/  IMAD.MOV.U32 R181, RZ, RZ, R161 ;  /* 0x000000ffffb57224 */ /* 0x000fe400078e00a1 */
[----:B------:R-:W-:Y:S02]  /*c130*/  IMAD.MOV.U32 R161, RZ, RZ, R153 ;  /* 0x000000ffffa17224 */ /* 0x000fe400078e0099 */
[----:B------:R-:W-:Y:S01]  /*c140*/  IMAD.MOV.U32 R153, RZ, RZ, R241 ;  /* 0x000000ffff997224 */ /* 0x000fe200078e00f1 */
[----:B------:R-:W-:Y:S01]  /*c150*/  PRMT R241, R97, 0x5410, R96 ;  /* 0x0000541061f17816 */ /* 0x000fe20000000060 */
[----:B--2---:R-:W-:-:S05]  /*c160*/  @!P2 HADD2 R11, -R97.H0_H0, -RZ.H0_H0 ;  /* 0xa00000ff610ba230 */ /* 0x004fca0000000900 */
[----:B------:R-:W-:Y:S02]  /*c170*/  PRMT R5, R11, 0x7610, R5 ;  /* 0x000076100b057816 */ /* 0x000fe40000000005 */
[----:B------:R1:W2:Y:S04]  /*c180*/  LDL.LU.S16 R11, [R1+0xe8] ;  /* 0x0000e800010b7983 */ /* 0x0002a80000300600 */
[----:B---3--:R1:W3:Y:S01]  /*c190*/  LDL.LU.S16 R6, [R1+0xec] ;  /* 0x0000ec0001067983 */ /* 0x0082e20000300600 */
[----:B------:R-:W-:-:S03]  /*c1a0*/  @!P2 PRMT R97, R5, 0x5410, RZ ;  /* 0x000054100561a816 */ /* 0x000fc600000000ff */
[----:B------:R1:W4:Y:S01]  /*c1b0*/  LDL.LU.S16 R5, [R1+0xf0] ;  /* 0x0000f00001057983 */ /* 0x0003220000300600 */
[----:B------:R-:W-:Y:S01]  /*c1c0*/  PRMT R95, R24, 0x7632, R95 ;  /* 0x00007632185f7816 */ /* 0x000fe2000000005f */
[----:B------:R1:W-:Y:S01]  /*c1d0*/  MUFU.EX2 R14, R184 ;  /* 0x000000b8000e7308 */ /* 0x0003e20000000800 */
[----:B------:R-:W-:Y:S02]  /*c1e0*/  LOP3.LUT R4, R2, 0xff, RZ, 0xc0, !PT ;  /* 0x000000ff02047812 */ /* 0x000fe400078ec0ff */
[----:B------:R-:W-:Y:S02]  /*c1f0*/  PRMT R94, R24, 0x7610, R94 ;  /* 0x00007610185e7816 */ /* 0x000fe4000000005e */
[----:B------:R-:W-:-:S03]  /*c200*/  ISETP.GE.U32.AND P2, PT, R217, R4, PT ;  /* 0x00000004d900720c */ /* 0x000fc60003f46070 */
[----:B------:R2:W-:Y:S01]  /*c210*/  MUFU.EX2 R17, R185 ;  /* 0x000000b900117308 */ /* 0x0005e20000000800 */
[----:B------:R-:W-:Y:S01]  /*c220*/  SHF.R.U32.HI R4, RZ, 0x18, R2 ;  /* 0x00000018ff047819 */ /* 0x000fe20000011602 */
[----:B-1----:R-:W-:Y:S02]  /*c230*/  IMAD.MOV.U32 R184, RZ, RZ, R178 ;  /* 0x000000ffffb87224 */ /* 0x002fe400078e00b2 */
[----:B------:R-:W-:Y:S02]  /*c240*/  IMAD.MOV.U32 R178, RZ, RZ, R181 ;  /* 0x000000ffffb27224 */ /* 0x000fe400078e00b5 */
[----:B------:R-:W-:Y:S02]  /*c250*/  IMAD.MOV.U32 R181, RZ, RZ, R161 ;  /* 0x000000ffffb57224 */ /* 0x000fe400078e00a1 */
[----:B------:R-:W-:Y:S02]  /*c260*/  IMAD.MOV.U32 R161, RZ, RZ, R153 ;  /* 0x000000ffffa17224 */ /* 0x000fe400078e0099 */
[----:B------:R-:W-:Y:S01]  /*c270*/  IMAD.MOV.U32 R153, RZ, RZ, R228 ;  /* 0x000000ffff997224 */ /* 0x000fe200078e00e4 */
[----:B------:R-:W-:Y:S01]  /*c280*/  PRMT R228, R94, 0x5410, R95 ;  /* 0x000054105ee47816 */ /* 0x000fe2000000005f */
[----:B------:R1:W-:Y:S01]  /*c290*/  MUFU.EX2 R13, R186 ;  /* 0x000000ba000d7308 */ /* 0x0003e20000000800 */
[----:B--2---:R-:W-:-:S02]  /*c2a0*/  @!P4 HADD2 R11, -R96.H0_H0, -RZ.H0_H0 ;  /* 0xa00000ff600bc230 */ /* 0x004fc40000000900 */
[----:B---3--:R-:W-:-:S03]  /*c2b0*/  @!P1 HADD2 R6, -R95.H0_H0, -RZ.H0_H0 ;  /* 0xa00000ff5f069230 */ /* 0x008fc60000000900 */
[----:B------:R-:W-:Y:S02]  /*c2c0*/  PRMT R185, R11, 0x7610, R185 ;  /* 0x000076100bb97816 */ /* 0x000fe400000000b9 */
[----:B------:R-:W-:Y:S02]  /*c2d0*/  PRMT R7, R6, 0x7610, R7 ;  /* 0x0000761006077816 */ /* 0x000fe40000000007 */
[----:B------:R-:W-:Y:S02]  /*c2e0*/  @!P4 PRMT R96, R185, 0x5410, RZ ;  /* 0x00005410b960c816 */ /* 0x000fe400000000ff */
[----:B------:R-:W-:Y:S02]  /*c2f0*/  @!P1 PRMT R95, R7, 0x5410, RZ ;  /* 0x00005410075f9816 */ /* 0x000fe400000000ff */
[----:B------:R2:W3:Y:S01]  /*c300*/  LDL.LU.S16 R7, [R1+0xf4] ;  /* 0x0000f40001077983 */ /* 0x0004e20000300600 */
[C---:B------:R-:W-:Y:S01]  /*c310*/  ISETP.GE.U32.AND P4, PT, R217.reuse, R4, PT ;  /* 0x00000004d900720c */ /* 0x040fe20003f86070 */
[----:B----4-:R-:W-:Y:S01]  /*c320*/  @!P6 HADD2 R5, -R94.H0_H0, -RZ.H0_H0 ;  /* 0xa00000ff5e05e230 */ /* 0x010fe20000000900 */
[----:B------:R-:W-:Y:S01]  /*c330*/  LOP3.LUT R4, R20, 0xff, RZ, 0xc0, !PT ;  /* 0x000000ff14047812 */ /* 0x000fe200078ec0ff */
[----:B-1----:R2:W4:Y:S03]  /*c340*/  LDL.LU.S16 R186, [R1+0x100] ;  /* 0x0001000001ba7983 */ /* 0x0025260000300600 */
[----:B------:R-:W-:Y:S01]  /*c350*/  ISETP.GE.U32.AND P1, PT, R217, R4, PT ;  /* 0x00000004d900720c */ /* 0x000fe20003f26070 */
[----:B------:R2:W2:Y:S01]  /*c360*/  LDL.LU.S16 R185, [R1+0xfc] ;  /* 0x0000fc0001b97983 */ /* 0x0004a20000300600 */
[----:B------:R-:W-:-:S02]  /*c370*/  PRMT R4, R5, 0x7610, R4 ;  /* 0x0000761005047816 */ /* 0x000fc40000000004 */
[----:B------:R1:W-:Y:S02]  /*c380*/  MUFU.EX2 R5, R173 ;  /* 0x000000ad00057308 */ /* 0x0003e40000000800 */
[----:B-1----:R1:W2:Y:S01]  /*c390*/  LDL.LU.S16 R173, [R1+0xf8] ;  /* 0x0000f80001ad7983 */ /* 0x0022a20000300600 */
[----:B------:R-:W-:-:S04]  /*c3a0*/  LOP3.LUT R2, R2, 0xffff, RZ, 0xc0, !PT ;  /* 0x0000ffff02027812 */ /* 0x000fc800078ec0ff */
[----:B------:R-:W-:Y:S02]  /*c3b0*/  SHF.R.U32.HI R2, RZ, 0x8, R2 ;  /* 0x00000008ff027819 */ /* 0x000fe40000011602 */
[----:B------:R-:W-:Y:S02]  /*c3c0*/  F2FP.PACK_AB R8, R8, R9 ;  /* 0x000000090808723e */ /* 0x000fe400000000ff */
[----:B------:R-:W-:Y:S02]  /*c3d0*/  LOP3.LUT R2, R2, 0xffff, RZ, 0xc0, !PT ;  /* 0x0000ffff02027812 */ /* 0x000fe400078ec0ff */
[----:B------:R-:W-:Y:S02]  /*c3e0*/  @!P6 PRMT R94, R4, 0x5410, RZ ;  /* 0x00005410045ee816 */ /* 0x000fe400000000ff */
[----:B------:R-:W-:Y:S02]  /*c3f0*/  ISETP.GE.U32.AND P6, PT, R217, R2, PT ;  /* 0x00000002d900720c */ /* 0x000fe40003fc6070 */
[----:B------:R-:W-:-:S02]  /*c400*/  PRMT R93, R8, 0x7610, R93 ;  /* 0x00007610085d7816 */ /* 0x000fc4000000005d */
[----:B------:R-:W-:Y:S02]  /*c410*/  PRMT R92, R8, 0x7632, R92 ;  /* 0x00007632085c7816 */ /* 0x000fe4000000005c */
[C---:B------:R-:W-:Y:S02]  /*c420*/  PRMT R91, R21.reuse, 0x7610, R91 ;  /* 0x00007610155b7816 */ /* 0x040fe4000000005b */
[----:B------:R-:W-:Y:S01]  /*c430*/  PRMT R90, R21, 0x7632, R90 ;  /* 0x00007632155a7816 */ /* 0x000fe2000000005a */
[----:B------:R1:W-:Y:S01]  /*c440*/  MUFU.EX2 R12, R187 ;  /* 0x000000bb000c7308 */ /* 0x0003e20000000800 */
[----:B------:R-:W-:-:S07]  /*c450*/  ISETP.GE.U32.AND P0, PT, R217, R10, PT ;  /* 0x0000000ad900720c */ /* 0x000fce0003f06070 */
[----:B------:R2:W-:Y:S01]  /*c460*/  MUFU.EX2 R4, R164 ;  /* 0x000000a400047308 */ /* 0x0005e20000000800 */
[----:B-1----:R-:W-:Y:S01]  /*c470*/  PRMT R187, R93, 0x5410, R92 ;  /* 0x000054105dbb7816 */ /* 0x002fe2000000005c */
[----:B---3--:R-:W-:-:S05]  /*c480*/  @!P2 HADD2 R7, -R93.H0_H0, -RZ.H0_H0 ;  /* 0xa00000ff5d07a230 */ /* 0x008fca0000000900 */
[----:B------:R-:W-:Y:S01]  /*c490*/  PRMT R9, R7, 0x7610, R9 ;  /* 0x0000761007097816 */ /* 0x000fe20000000009 */
[----:B----4-:R-:W-:Y:S01]  /*c4a0*/  @!P6 HADD2 R186, -R92.H0_H0, -RZ.H0_H0 ;  /* 0xa00000ff5cbae230 */ /* 0x010fe20000000900 */
[----:B------:R-:W-:Y:S01]  /*c4b0*/  SHF.R.U32.HI R7, RZ, 0x8, R22 ;  /* 0x00000008ff077819 */ /* 0x000fe20000011616 */
[----:B--2---:R-:W-:-:S03]  /*c4c0*/  @!P5 HADD2 R185, -R91.H0_H0, -RZ.H0_H0 ;  /* 0xa00000ff5bb9d230 */ /* 0x004fc60000000900 */
[----:B------:R-:W-:Y:S02]  /*c4d0*/  LOP3.LUT R7, R7, 0xffff, RZ, 0xc0, !PT ;  /* 0x0000ffff07077812 */ /* 0x000fe400078ec0ff */
[----:B------:R-:W-:Y:S02]  /*c4e0*/  PRMT R21, R186, 0x7610, R21 ;  /* 0x00007610ba157816 */ /* 0x000fe40000000015 */
[----:B------:R-:W-:Y:S02]  /*c4f0*/  @!P2 PRMT R93, R9, 0x5410, RZ ;  /* 0x00005410095da816 */ /* 0x000fe400000000ff */
[----:B------:R-:W-:Y:S02]  /*c500*/  ISETP.GE.U32.AND P2, PT, R217, R7, PT ;  /* 0x00000007d900720c */ /* 0x000fe40003f46070 */
[----:B------:R-:W-:Y:S02]  /*c510*/  PRMT R10, R185, 0x7610, R10 ;  /* 0x00007610b90a7816 */ /* 0x000fe4000000000a */
[----:B------:R1:W2:Y:S01]  /*c520*/  LDL.LU.S16 R185, [R1+0x108] ;  /* 0x0001080001b97983 */ /* 0x0002a20000300600 */
[----:B------:R-:W-:Y:S01]  /*c530*/  @!P4 HADD2 R173, -R90.H0_H0, -RZ.H0_H0 ;  /* 0xa00000ff5aadc230 */ /* 0x000fe20000000900 */
[----:B------:R-:W-:-:S04]  /*c540*/  @!P6 PRMT R92, R21, 0x5410, RZ ;  /* 0x00005410155ce816 */ /* 0x000fc800000000ff */
[----:B------:R-:W-:Y:S02]  /*c550*/  PRMT R7, R173, 0x7610, R7 ;  /* 0x00007610ad077816 */ /* 0x000fe40000000007 */
[----:B------:R1:W3:Y:S04]  /*c560*/  LDL.LU.S16 R173, [R1+0x104] ;  /* 0x0001040001ad7983 */ /* 0x0002e80000300600 */
[----:B------:R1:W4:Y:S04]  /*c570*/  LDL.LU.S16 R164, [R1+0x110] ;  /* 0x0001100001a47983 */ /* 0x0003280000300600 */
[----:B------:R1:W4:Y:S01]  /*c580*/  LDL.LU.S16 R21, [R1+0x10c] ;  /* 0x00010c0001157983 */ /* 0x0003220000300600 */
[----:B------:R-:W1:Y:S08]  /*c590*/  MUFU.EX2 R6, R169 ;  /* 0x000000a900067308 */ /* 0x000e700000000800 */
[----:B------:R1:W-:Y:S01]  /*c5a0*/  MUFU.EX2 R8, R168 ;  /* 0x000000a800087308 */ /* 0x0003e20000000800 */
[----:B------:R-:W-:-:S02]  /*c5b0*/  PRMT R88, R18, 0x7632, R88 ;  /* 0x0000763212587816 */ /* 0x000fc40000000058 */
[----:B-1----:R-:W-:Y:S02]  /*c5c0*/  PRMT R168, R91, 0x5410, R90 ;  /* 0x000054105ba87816 */ /* 0x002fe4000000005a */
[----:B------:R-:W-:Y:S01]  /*c5d0*/  @!P4 PRMT R90, R7, 0x5410, RZ ;  /* 0x00005410075ac816 */ /* 0x000fe200000000ff */
[----:B------:R-:W-:-:S04]  /*c5e0*/  FADD.FTZ R7, R6, R23 ;  /* 0x0000001706077221 */ /* 0x000fc80000010000 */
[C---:B------:R-:W-:Y:S01]  /*c5f0*/  FADD.FTZ R186, R5.reuse, R7 ;  /* 0x0000000705ba7221 */ /* 0x040fe20000010000 */
[----:B------:R-:W-:-:S04]  /*c600*/  F2FP.PACK_AB R5, R5, R6 ;  /* 0x000000060505723e */ /* 0x000fc800000000ff */
[C---:B------:R-:W-:Y:S02]  /*c610*/  PRMT R86, R5.reuse, 0x7632, R86 ;  /* 0x0000763205567816 */ /* 0x040fe40000000056 */
[----:B------:R-:W-:Y:S01]  /*c620*/  PRMT R89, R18, 0x7610, R89 ;  /* 0x0000761012597816 */ /* 0x000fe20000000059 */
[----:B------:R1:W-:Y:S01]  /*c630*/  MUFU.EX2 R6, R87 ;  /* 0x0000005700067308 */ /* 0x0003e20000000800 */
[----:B------:R1:W-:Y:S07]  /*c640*/  STL [R1+0x70], R186 ;  /* 0x000070ba01007387 */ /* 0x0003ee0000100800 */
[----:B------:R1:W-:Y:S02]  /*c650*/  MUFU.EX2 R11, R188 ;  /* 0x000000bc000b7308 */ /* 0x0003e40000000800 */
[----:B-1----:R-:W-:-:S02]  /*c660*/  PRMT R87, R5, 0x7610, R87 ;  /* 0x0000761005577816 */ /* 0x002fc40000000057 */
[----:B------:R-:W-:-:S04]  /*c670*/  PRMT R188, R89, 0x5410, R88 ;  /* 0x0000541059bc7816 */ /* 0x000fc80000000058 */
[----:B------:R-:W1:Y:S01]  /*c680*/  MUFU.EX2 R2, R165 ;  /* 0x000000a500027308 */ /* 0x000e620000000800 */
[----:B------:R-:W2:Y:S07]  /*c690*/  S2R R186, SR_CTAID.X ;  /* 0x0000000000ba7919 */ /* 0x000eae0000002500 */
[----:B------:R-:W1:Y:S01]  /*c6a0*/  MUFU.EX2 R9, R166 ;  /* 0x000000a600097308 */ /* 0x000e620000000800 */
[----:B------:R-:W-:Y:S01]  /*c6b0*/  @!P5 PRMT R91, R10, 0x5410, RZ ;  /* 0x000054100a5bd816 */ /* 0x000fe200000000ff */
[----:B------:R-:W-:-:S06]  /*c6c0*/  FADD.FTZ R5, R4, R33 ;  /* 0x0000002104057221 */ /* 0x000fcc0000010000 */
[----:B------:R-:W2:Y:S01]  /*c6d0*/  MUFU.EX2 R10, R167 ;  /* 0x000000a7000a7308 */ /* 0x000ea20000000800 */
[----:B-1----:R-:W-:Y:S02]  /*c6e0*/  F2FP.PACK_AB R56, R2, R4 ;  /* 0x000000040238723e */ /* 0x002fe400000000ff */
[----:B------:R-:W-:Y:S02]  /*c6f0*/  F2FP.PACK_AB R58, R16, R19 ;  /* 0x00000013103a723e */ /* 0x000fe400000000ff */
[----:B------:R-:W-:Y:S01]  /*c700*/  F2FP.PACK_AB R55, R8, R9 ;  /* 0x000000090837723e */ /* 0x000fe200000000ff */
[----:B--2---:R-:W-:-:S05]  /*c710*/  @!P3 HADD2 R185, -R89.H0_H0, -RZ.H0_H0 ;  /* 0xa00000ff59b9b230 */ /* 0x004fca0000000900 */
[----:B------:R-:W-:Y:S01]  /*c720*/  PRMT R169, R185, 0x7610, R169 ;  /* 0x00007610b9a97816 */ /* 0x000fe200000000a9 */
[----:B------:R-:W-:Y:S01]  /*c730*/  IMAD.MOV.U32 R185, RZ, RZ, R182 ;  /* 0x000000ffffb97224 */ /* 0x000fe200078e00b6 */
[----:B---3--:R-:W-:Y:S02]  /*c740*/  @!P2 HADD2 R173, -R88.H0_H0, -RZ.H0_H0 ;  /* 0xa00000ff58ada230 */ /* 0x008fe40000000900 */
[----:B----4-:R-:W-:-:S03]  /*c750*/  @!P0 HADD2 R21, -R86.H0_H0, -RZ.H0_H0 ;  /* 0xa00000ff56158230 */ /* 0x010fc60000000900 */
[----:B------:R-:W-:Y:S01]  /*c760*/  PRMT R7, R173, 0x7610, R7 ;  /* 0x00007610ad077816 */ /* 0x000fe20000000007 */
[----:B------:R-:W-:Y:S01]  /*c770*/  @!P1 HADD2 R164, -R87.H0_H0, -RZ.H0_H0 ;  /* 0xa00000ff57a49230 */ /* 0x000fe20000000900 */
[----:B------:R-:W-:Y:S01]  /*c780*/  PRMT R18, R21, 0x7610, R18 ;  /* 0x0000761015127816 */ /* 0x000fe20000000012 */
[----:B------:R-:W-:Y:S02]  /*c790*/  IMAD.MOV.U32 R21, RZ, RZ, R184 ;  /* 0x000000ffff157224 */ /* 0x000fe400078e00b8 */
[----:B------:R-:W-:Y:S02]  /*c7a0*/  IMAD.MOV.U32 R184, RZ, RZ, R153 ;  /* 0x000000ffffb87224 */ /* 0x000fe400078e0099 */
[----:B------:R-:W-:Y:S02]  /*c7b0*/  IMAD.MOV.U32 R153, RZ, RZ, R155 ;  /* 0x000000ffff997224 */ /* 0x000fe400078e009b */
[----:B------:R1:W2:Y:S01]  /*c7c0*/  LDL.LU.S16 R155, [R1+0x11c] ;  /* 0x00011c00019b7983 */ /* 0x0002a20000300600 */
[----:B------:R-:W-:Y:S01]  /*c7d0*/  PRMT R20, R164, 0x7610, R20 ;  /* 0x00007610a4147816 */ /* 0x000fe20000000014 */
[----:B------:R-:W-:Y:S01]  /*c7e0*/  IMAD.MOV.U32 R164, RZ, RZ, R185 ;  /* 0x000000ffffa47224 */ /* 0x000fe200078e00b9 */
[----:B------:R-:W-:Y:S01]  /*c7f0*/  @!P2 PRMT R88, R7, 0x5410, RZ ;  /* 0x000054100758a816 */ /* 0x000fe200000000ff */
[----:B------:R-:W-:Y:S01]  /*c800*/  IMAD.MOV.U32 R185, RZ, RZ, R154 ;  /* 0x000000ffffb97224 */ /* 0x000fe200078e009a */
[----:B------:R3:W4:Y:S02]  /*c810*/  MUFU.EX2 R7, R176 ;  /* 0x000000b000077308 */ /* 0x0007240000000800 */
[----:B---3--:R1:W3:Y:S04]  /*c820*/  LDL.LU.S16 R176, [R1+0x120] ;  /* 0x0001200001b07983 */ /* 0x0082e80000300600 */
[----:B------:R1:W3:Y:S01]  /*c830*/  LDL.LU.S16 R154, [R1+0x124] ;  /* 0x00012400019a7983 */ /* 0x0002e20000300600 */
[----:B------:R-:W-:-:S02]  /*c840*/  @!P3 PRMT R89, R169, 0x5410, RZ ;  /* 0x00005410a959b816 */ /* 0x000fc400000000ff */
[----:B------:R-:W-:Y:S02]  /*c850*/  PRMT R169, R87, 0x5410, R86 ;  /* 0x0000541057a97816 */ /* 0x000fe40000000056 */
[----:B------:R-:W-:Y:S02]  /*c860*/  @!P1 PRMT R87, R20, 0x5410, RZ ;  /* 0x0000541014579816 */ /* 0x000fe400000000ff */
[----:B------:R-:W1:Y:S01]  /*c870*/  S2R R20, SR_TID.X ;  /* 0x0000000000147919 */ /* 0x000e620000002100 */
[----:B------:R-:W-:Y:S01]  /*c880*/  @!P0 PRMT R86, R18, 0x5410, RZ ;  /* 0x0000541012568816 */ /* 0x000fe200000000ff */
[----:B------:R-:W-:Y:S02]  /*c890*/  FADD.FTZ R18, R2, R5 ;  /* 0x0000000502127221 */ /* 0x000fe40000010000 */
[----:B------:R-:W-:Y:S02]  /*c8a0*/  FADD.FTZ R2, R19, R32 ;  /* 0x0000002013027221 */ /* 0x000fe40000010000 */
[----:B------:R-:W-:-:S02]  /*c8b0*/  IMAD.MOV.U32 R182, RZ, RZ, R181 ;  /* 0x000000ffffb67224 */ /* 0x000fc400078e00b5 */
[----:B------:R-:W-:Y:S02]  /*c8c0*/  FADD.FTZ R4, R9, R18 ;  /* 0x0000001209047221 */ /* 0x000fe40000010000 */
[----:B------:R-:W-:Y:S01]  /*c8d0*/  FADD.FTZ R2, R16, R2 ;  /* 0x0000000210027221 */ /* 0x000fe20000010000 */
[----:B------:R-:W4:Y:S01]  /*c8e0*/  MUFU.EX2 R5, R78 ;  /* 0x0000004e00057308 */ /* 0x000f220000000800 */
[----:B------:R-:W-:Y:S02]  /*c8f0*/  FADD.FTZ R16, R8, R4 ;  /* 0x0000000408107221 */ /* 0x000fe40000010000 */
[----:B------:R-:W-:Y:S02]  /*c900*/  FADD.FTZ R2, R15, R2 ;  /* 0x000000020f027221 */ /* 0x000fe40000010000 */
[----:B------:R-:W-:Y:S01]  /*c910*/  FADD.FTZ R8, R10, R16 ;  /* 0x000000100a087221 */ /* 0x000fe20000010000 */
[----:B-1----:R-:W-:Y:S02]  /*c920*/  SHF.R.S32.HI R181, RZ, 0x1f, R20 ;  /* 0x0000001fffb57819 */ /* 0x002fe40000011414 */
[----:B------:R-:W1:Y:S02]  /*c930*/  MUFU.EX2 R4, R179 ;  /* 0x000000b300047308 */ /* 0x000e640000000800 */
[----:B------:R-:W-:Y:S01]  /*c940*/  LEA.HI R181, R181, R20, RZ, 0x5 ;  /* 0x00000014b5b57211 */ /* 0x000fe200078f28ff */
[----:B------:R-:W-:-:S03]  /*c950*/  FADD.FTZ R9, R14, R2 ;  /* 0x000000020e097221 */ /* 0x000fc60000010000 */
[----:B------:R-:W-:Y:S01]  /*c960*/  SHF.R.S32.HI R181, RZ, 0x5, R181 ;  /* 0x00000005ffb57819 */ /* 0x000fe200000114b5 */
[C---:B------:R-:W-:Y:S01]  /*c970*/  FADD.FTZ R8, R6.reuse, R8 ;  /* 0x0000000806087221 */ /* 0x040fe20000010000 */
[----:B------:R-:W1:Y:S01]  /*c980*/  MUFU.EX2 R2, R180 ;  /* 0x000000b400027308 */ /* 0x000e620000000800 */
[----:B------:R-:W-:Y:S01]  /*c990*/  F2FP.PACK_AB R60, R6, R10 ;  /* 0x0000000a063c723e */ /* 0x000fe200000000ff */
[----:B------:R-:W-:Y:S02]  /*c9a0*/  FADD.FTZ R6, R17, R9 ;  /* 0x0000000911067221 */ /* 0x000fe40000010000 */
[----:B------:R-:W-:Y:S02]  /*c9b0*/  IMAD R181, R186, 0x8, R181 ;  /* 0x00000008bab57824 */ /* 0x000fe400078e02b5 */
[----:B----4-:R-:W-:Y:S02]  /*c9c0*/  FADD.FTZ R8, R7, R8 ;  /* 0x0000000807087221 */ /* 0x010fe40000010000 */
[----:B------:R-:W-:Y:S01]  /*c9d0*/  FADD.FTZ R6, R13, R6 ;  /* 0x000000060d067221 */ /* 0x000fe20000010000 */
[----:B------:R-:W-:Y:S01]  /*c9e0*/  IADD3 R181, R181, 0x4, RZ ;  /* 0x00000004b5b57810 */ /* 0x000fe20007ffe0ff */
[C---:B------:R-:W-:Y:S01]  /*c9f0*/  FADD.FTZ R8, R5.reuse, R8 ;  /* 0x0000000805087221 */ /* 0x040fe20000010000 */
[----:B------:R-:W-:Y:S01]  /*ca00*/  F2FP.PACK_AB R54, R5, R7 ;  /* 0x000000070536723e */ /* 0x000fe200000000ff */
[----:B------:R-:W-:-:S02]  /*ca10*/  FADD.FTZ R5, R12, R6 ;  /* 0x000000060c057221 */ /* 0x000fc40000010000 */
[----:B------:R-:W-:Y:S02]  /*ca20*/  IMAD.MOV.U32 R173, RZ, RZ, R163 ;  /* 0x000000ffffad7224 */ /* 0x000fe400078e00a3 */
[----:B------:R-:W-:Y:S02]  /*ca30*/  IMAD.MOV.U32 R186, RZ, RZ, R162 ;  /* 0x000000ffffba7224 */ /* 0x000fe400078e00a2 */
[----:B-1----:R-:W-:Y:S02]  /*ca40*/  FADD.FTZ R6, R4, R8 ;  /* 0x0000000804067221 */ /* 0x002fe40000010000 */
[----:B------:R-:W-:Y:S01]  /*ca50*/  IMAD.WIDE.U32 R162, R181, -0x326172a9, RZ ;  /* 0xcd9e8d57b5a27825 */ /* 0x000fe200078e00ff */
[----:B------:R-:W-:-:S03]  /*ca60*/  F2FP.PACK_AB R23, R2, R4 ;  /* 0x000000040217723e */ /* 0x000fc600000000ff */
[----:B------:R-:W-:Y:S01]  /*ca70*/  FADD.FTZ R20, R2, R6 ;  /* 0x0000000602147221 */ /* 0x000fe20000010000 */
[----:B------:R-:W-:Y:S02]  /*ca80*/  LOP3.LUT R2, R216, R163, RZ, 0x3c, !PT ;  /* 0x000000a3d8027212 */ /* 0x000fe400078e3cff */
[----:B------:R-:W-:-:S03]  /*ca90*/  F2FP.PACK_AB R62, R13, R17 ;  /* 0x000000110d3e723e */ /* 0x000fc600000000ff */
[----:B------:R-:W-:-:S05]  /*caa0*/  IMAD.WIDE.U32 R16, R2, -0x2daee0ad, RZ ;  /* 0xd2511f5302107825 */ /* 0x000fca00078e00ff */
[----:B------:R-:W-:Y:S01]  /*cab0*/  LOP3.LUT R4, R17, R211, R170, 0x96, !PT ;  /* 0x000000d311047212 */ /* 0x000fe200078e96aa */
[----:B------:R-:W-:-:S04]  /*cac0*/  FADD.FTZ R18, R11, R5 ;  /* 0x000000050b127221 */ /* 0x000fc80000010000 */
[----:B------:R-:W-:Y:S01]  /*cad0*/  IMAD.WIDE.U32 R4, R4, -0x326172a9, RZ ;  /* 0xcd9e8d5704047825 */ /* 0x000fe200078e00ff */
[----:B------:R-:W-:-:S04]  /*cae0*/  LOP3.LUT R6, R51, R240, R162, 0x96, !PT ;  /* 0x000000f033067212 */ /* 0x000fc800078e96a2 */
[----:B------:R-:W-:Y:S01]  /*caf0*/  LOP3.LUT R8, R5, R239, R50, 0x96, !PT ;  /* 0x000000ef05087212 */ /* 0x000fe200078e9632 */
[----:B------:R-:W-:-:S04]  /*cb00*/  IMAD.WIDE.U32 R6, R6, -0x2daee0ad, RZ ;  /* 0xd2511f5306067825 */ /* 0x000fc800078e00ff */
[----:B------:R-:W-:Y:S01]  /*cb10*/  IMAD.WIDE.U32 R8, R8, -0x2daee0ad, RZ ;  /* 0xd2511f5308087825 */ /* 0x000fe200078e00ff */
[----:B------:R-:W-:Y:S02]  /*cb20*/  F2FP.PACK_AB R52, R11, R12 ;  /* 0x0000000c0b34723e */ /* 0x000fe400000000ff */
        /* <DEDUP_REMOVED lines=21> */
[----:B------:R-:W-:Y:S02]  /*cc80*/  LOP3.LUT R11, R9, R246, R10, 0x96, !PT ;  /* 0x000000f6090b7212 */ /* 0x000fe400078e960a */
[----:B------:R-:W-:Y:S02]  /*cc90*/  ISETP.GE.U32.AND P6, PT, R217, R2, PT ;  /* 0x00000002d900720c */ /* 0x000fe40003fc6070 */
[----:B------:R-:W-:-:S02]  /*cca0*/  LOP3.LUT R2, R6, 0xff, RZ, 0xc0, !PT ;  /* 0x000000ff06027812 */ /* 0x000fc400078ec0ff */
[----:B------:R-:W-:Y:S02]  /*ccb0*/  F2FP.PACK_AB R35, R14, R15 ;  /* 0x0000000f0e23723e */ /* 0x000fe400000000ff */
[----:B------:R-:W-:Y:S02]  /*ccc0*/  ISETP.GE.U32.AND P2, PT, R217, R2, PT ;  /* 0x00000002d900720c */ /* 0x000fe40003f46070 */
[--C-:B------:R-:W-:Y:S02]  /*ccd0*/  SHF.R.U32.HI R2, RZ, 0x18, R6.reuse ;  /* 0x00000018ff027819 */ /* 0x100fe40000011606 */
[----:B------:R-:W-:Y:S02]  /*cce0*/  LOP3.LUT R13, R6, 0xffff, RZ, 0xc0, !PT ;  /* 0x0000ffff060d7812 */ /* 0x000fe400078ec0ff */
[----:B------:R-:W-:Y:S01]  /*ccf0*/  SHF.R.U32.HI R14, RZ, 0x10, R6 ;  /* 0x00000010ff0e7819 */ /* 0x000fe20000011606 */
[----:B------:R-:W-:Y:S01]  /*cd00*/  IMAD.WIDE.U32 R6, R11, -0x2daee0ad, RZ ;  /* 0xd2511f530b067825 */ /* 0x000fe200078e00ff */
[----:B------:R-:W-:Y:S01]  /*cd10*/  LOP3.LUT R8, R8, 0xff, RZ, 0xc0, !PT ;  /* 0x000000ff08087812 */ /* 0x000fe200078ec0ff */
[----:B------:R-:W1:Y:S03]  /*cd20*/  MUFU.EX2 R10, R198 ;  /* 0x000000c6000a7308 */ /* 0x000e660000000800 */
[----:B------:R-:W-:-:S02]  /*cd30*/  LOP3.LUT R11, R6, 0xff, RZ, 0xc0, !PT ;  /* 0x000000ff060b7812 */ /* 0x000fc400078ec0ff */
[----:B------:R-:W-:Y:S02]  /*cd40*/  PRMT R74, R34, 0x7610, R74 ;  /* 0x00007610224a7816 */ /* 0x000fe4000000004a */
[C---:B------:R-:W-:Y:S01]  /*cd50*/  ISETP.GE.U32.AND P3, PT, R217.reuse, R11, PT ;  /* 0x0000000bd900720c */ /* 0x040fe20003f66070 */
[----:B------:R-:W4:Y:S01]  /*cd60*/  MUFU.EX2 R9, R199 ;  /* 0x000000c700097308 */ /* 0x000f220000000800 */
[----:B------:R-:W-:Y:S02]  /*cd70*/  ISETP.GE.U32.AND P5, PT, R217, R8, PT ;  /* 0x00000008d900720c */ /* 0x000fe40003fa6070 */
[----:B------:R-:W-:Y:S02]  /*cd80*/  LOP3.LUT R17, R6, 0xffff, RZ, 0xc0, !PT ;  /* 0x0000ffff06117812 */ /* 0x000fe400078ec0ff */
[--C-:B------:R-:W-:Y:S02]  /*cd90*/  SHF.R.U32.HI R15, RZ, 0x10, R6.reuse ;  /* 0x00000010ff0f7819 */ /* 0x100fe40000011606 */
[----:B------:R-:W-:Y:S01]  /*cda0*/  SHF.R.U32.HI R11, RZ, 0x18, R6 ;  /* 0x00000018ff0b7819 */ /* 0x000fe20000011606 */
[----:B------:R-:W4:Y:S01]  /*cdb0*/  MUFU.EX2 R8, R68 ;  /* 0x0000004400087308 */ /* 0x000f220000000800 */
[----:B------:R-:W-:-:S07]  /*cdc0*/  PRMT R71, R49, 0x7632, R71 ;  /* 0x0000763231477816 */ /* 0x000fce0000000047 */
[----:B------:R-:W4:Y:S01]  /*cdd0*/  MUFU.EX2 R6, R189 ;  /* 0x000000bd00067308 */ /* 0x000f220000000800 */
[----:B------:R-:W-:Y:S02]  /*cde0*/  PRMT R73, R34, 0x7632, R73 ;  /* 0x0000763222497816 */ /* 0x000fe40000000049 */
[----:B------:R-:W-:Y:S02]  /*cdf0*/  ISETP.GE.U32.AND P1, PT, R217, R2, PT ;  /* 0x00000002d900720c */ /* 0x000fe40003f26070 */
[----:B------:R-:W-:Y:S01]  /*ce00*/  LOP3.LUT R2, R7, R243, R12, 0x96, !PT ;  /* 0x000000f307027212 */ /* 0x000fe200078e960c */
[----:B-1----:R-:W-:Y:S01]  /*ce10*/  FADD.FTZ R7, R10, R18 ;  /* 0x000000120a077221 */ /* 0x002fe20000010000 */
[----:B------:R-:W-:Y:S01]  /*ce20*/  PRMT R72, R49, 0x7610, R72 ;  /* 0x0000761031487816 */ /* 0x000fe20000000048 */
[----:B------:R-:W-:Y:S02]  /*ce30*/  STL [R1+0x2ac], R181 ;  /* 0x0002acb501007387 */ /* 0x000fe40000100800 */
[----:B----4-:R-:W-:-:S02]  /*ce40*/  FADD.FTZ R12, R9, R7 ;  /* 0x00000007090c7221 */ /* 0x010fc40000010000 */
[----:B------:R-:W-:Y:S01]  /*ce50*/  FADD.FTZ R7, R8, R20 ;  /* 0x0000001408077221 */ /* 0x000fe20000010000 */
[C---:B------:R-:W-:Y:S02]  /*ce60*/  F2FP.PACK_AB R46, R6.reuse, R8 ;  /* 0x00000008062e723e */ /* 0x040fe400000000ff */
[----:B------:R1:W4:Y:S01]  /*ce70*/  LDL.LU.S16 R8, [R1+0x128] ;  /* 0x0001280001087983 */ /* 0x0003220000300600 */
[----:B------:R-:W-:Y:S01]  /*ce80*/  F2FP.PACK_AB R48, R9, R10 ;  /* 0x0000000a0930723e */ /* 0x000fe200000000ff */
[----:B------:R-:W-:Y:S01]  /*ce90*/  FADD.FTZ R9, R6, R7 ;  /* 0x0000000706097221 */ /* 0x000fe20000010000 */
[----:B--2---:R-:W-:-:S05]  /*cea0*/  @!P0 HADD2 R155, -R74.H0_H0, -RZ.H0_H0 ;  /* 0xa00000ff4a9b8230 */ /* 0x004fca0000000900 */
[----:B------:R-:W-:Y:S02]  /*ceb0*/  PRMT R180, R155, 0x7610, R180 ;  /* 0x000076109bb47816 */ /* 0x000fe400000000b4 */
[----:B------:R-:W-:Y:S02]  /*cec0*/  PRMT R155, R74, 0x5410, R73 ;  /* 0x000054104a9b7816 */ /* 0x000fe40000000049 */
[----:B------:R-:W-:Y:S02]  /*ced0*/  @!P0 PRMT R74, R180, 0x5410, RZ ;  /* 0x00005410b44a8816 */ /* 0x000fe400000000ff */
[----:B------:R-:W-:Y:S01]  /*cee0*/  ISETP.GE.U32.AND P0, PT, R217, R11, PT ;  /* 0x0000000bd900720c */ /* 0x000fe20003f06070 */
[----:B---3--:R-:W-:-:S05]  /*cef0*/  @!P6 HADD2 R154, -R71.H0_H0, -RZ.H0_H0 ;  /* 0xa00000ff479ae230 */ /* 0x008fca0000000900 */
[----:B------:R-:W-:Y:S02]  /*cf00*/  PRMT R11, R154, 0x7610, R11 ;  /* 0x000076109a0b7816 */ /* 0x000fe4000000000b */
[----:B------:R-:W-:Y:S01]  /*cf10*/  PRMT R154, R72, 0x5410, R71 ;  /* 0x00005410489a7816 */ /* 0x000fe20000000047 */
[----:B------:R-:W-:Y:S01]  /*cf20*/  @!P4 HADD2 R176, -R73.H0_H0, -RZ.H0_H0 ;  /* 0xa00000ff49b0c230 */ /* 0x000fe20000000900 */
[----:B------:R-:W-:Y:S02]  /*cf30*/  @!P6 PRMT R71, R11, 0x5410, RZ ;  /* 0x000054100b47e816 */ /* 0x000fe400000000ff */
[----:B------:R1:W2:Y:S02]  /*cf40*/  LDL.LU.S16 R11, [R1+0x12c] ;  /* 0x00012c00010b7983 */ /* 0x0002a40000300600 */
[----:B------:R-:W-:Y:S02]  /*cf50*/  PRMT R7, R176, 0x7610, R7 ;  /* 0x00007610b0077816 */ /* 0x000fe40000000007 */
[----:B------:R1:W3:Y:S01]  /*cf60*/  LDL.LU.S16 R176, [R1+0x130] ;  /* 0x0001300001b07983 */ /* 0x0002e20000300600 */
[----:B------:R-:W-:-:S04]  /*cf70*/  SHF.R.U32.HI R6, RZ, 0x8, R13 ;  /* 0x00000008ff067819 */ /* 0x000fc8000001160d */
[----:B------:R-:W-:Y:S02]  /*cf80*/  LOP3.LUT R6, R6, 0xffff, RZ, 0xc0, !PT ;  /* 0x0000ffff06067812 */ /* 0x000fe400078ec0ff */
[----:B------:R-:W-:Y:S02]  /*cf90*/  @!P4 PRMT R73, R7, 0x5410, RZ ;  /* 0x000054100749c816 */ /* 0x000fe400000000ff */
[----:B------:R-:W-:Y:S02]  /*cfa0*/  ISETP.GE.U32.AND P4, PT, R217, R6, PT ;  /* 0x00000006d900720c */ /* 0x000fe40003f86070 */
[----:B------:R-:W-:Y:S01]  /*cfb0*/  PRMT R69, R70, 0x7632, R69 ;  /* 0x0000763246457816 */ /* 0x000fe20000000045 */
[----:B----4-:R-:W-:-:S05]  /*cfc0*/  @!P5 HADD2 R8, -R72.H0_H0, -RZ.H0_H0 ;  /* 0xa00000ff4808d230 */ /* 0x010fca0000000900 */
[----:B------:R-:W-:-:S04]  /*cfd0*/  PRMT R165, R8, 0x7610, R165 ;  /* 0x0000761008a57816 */ /* 0x000fc800000000a5 */
[----:B------:R-:W-:Y:S01]  /*cfe0*/  @!P5 PRMT R72, R165, 0x5410, RZ ;  /* 0x00005410a548d816 */ /* 0x000fe200000000ff */
[----:B------:R-:W-:Y:S02]  /*cff0*/  IMAD.MOV.U32 R165, RZ, RZ, R184 ;  /* 0x000000ffffa57224 */ /* 0x000fe400078e00b8 */
[----:B------:R-:W-:Y:S01]  /*d000*/  IMAD.MOV.U32 R184, RZ, RZ, R153 ;  /* 0x000000ffffb87224 */ /* 0x000fe200078e0099 */
[----:B------:R-:W-:Y:S01]  /*d010*/  PRMT R153, R70, 0x5410, R69 ;  /* 0x0000541046997816 */ /* 0x000fe20000000045 */
[----:B--2---:R-:W-:Y:S02]  /*d020*/  @!P2 HADD2 R11, -R70.H0_H0, -RZ.H0_H0 ;  /* 0xa00000ff460ba230 */ /* 0x004fe40000000900 */
[----:B---3--:R-:W-:-:S03]  /*d030*/  @!P4 HADD2 R176, -R69.H0_H0, -RZ.H0_H0 ;  /* 0xa00000ff45b0c230 */ /* 0x008fc60000000900 */
[----:B------:R-:W-:-:S04]  /*d040*/  PRMT R152, R11, 0x7610, R152 ;  /* 0x000076100b987816 */ /* 0x000fc80000000098 */
[----:B------:R-:W-:Y:S02]  /*d050*/  @!P2 PRMT R70, R152, 0x5410, RZ ;  /* 0x000054109846a816 */ /* 0x000fe400000000ff */
[----:B------:R1:W2:Y:S01]  /*d060*/  LDL.LU.S16 R152, [R1+0x134] ;  /* 0x0001340001987983 */ /* 0x0002a20000300600 */
[----:B------:R-:W-:-:S04]  /*d070*/  PRMT R20, R176, 0x7610, R20 ;  /* 0x00007610b0147816 */ /* 0x000fc80000000014 */
[----:B------:R-:W-:Y:S02]  /*d080*/  @!P4 PRMT R69, R20, 0x5410, RZ ;  /* 0x000054101445c816 */ /* 0x000fe400000000ff */
[----:B------:R1:W3:Y:S01]  /*d090*/  LDL.LU.S16 R20, [R1+0x138] ;  /* 0x0001380001147983 */ /* 0x0002e20000300600 */
[----:B------:R-:W-:Y:S01]  /*d0a0*/  LOP3.LUT R6, R14, 0xff, RZ, 0xc0, !PT ;  /* 0x000000ff0e067812 */ /* 0x000fe200078ec0ff */
[----:B------:R-:W4:Y:S03]  /*d0b0*/  MUFU.EX2 R7, R223 ;  /* 0x000000df00077308 */ /* 0x000f260000000800 */
[----:B------:R-:W-:Y:S02]  /*d0c0*/  ISETP.GE.U32.AND P6, PT, R217, R6, PT ;  /* 0x00000006d900720c */ /* 0x000fe40003fc6070 */
[----:B------:R-:W-:-:S03]  /*d0d0*/  SHF.R.U32.HI R8, RZ, 0x10, R2 ;  /* 0x00000010ff087819 */ /* 0x000fc60000011602 */
[----:B------:R-:W1:Y:S01]  /*d0e0*/  MUFU.EX2 R6, R237 ;  /* 0x000000ed00067308 */ /* 0x000e620000000800 */
[----:B------:R-:W-:-:S04]  /*d0f0*/  LOP3.LUT R8, R8, 0xff, RZ, 0xc0, !PT ;  /* 0x000000ff08087812 */ /* 0x000fc800078ec0ff */
[----:B------:R-:W-:Y:S01]  /*d100*/  ISETP.GE.U32.AND P5, PT, R217, R8, PT ;  /* 0x00000008d900720c */ /* 0x000fe20003fa6070 */
[----:B----4-:R-:W-:Y:S01]  /*d110*/  FADD.FTZ R8, R7, R12 ;  /* 0x0000000c07087221 */ /* 0x010fe20000010000 */
[----:B------:R-:W-:-:S03]  /*d120*/  PRMT R68, R63, 0x7632, R68 ;  /* 0x000076323f447816 */ /* 0x000fc60000000044 */
[C---:B-1----:R-:W-:Y:S01]  /*d130*/  FADD.FTZ R11, R6.reuse, R8 ;  /* 0x00000008060b7221 */ /* 0x042fe20000010000 */
[----:B------:R-:W-:Y:S02]  /*d140*/  F2FP.PACK_AB R44, R6, R7 ;  /* 0x00000007062c723e */ /* 0x000fe400000000ff */
[----:B------:R-:W-:-:S04]  /*d150*/  LOP3.LUT R6, R2, 0xff, RZ, 0xc0, !PT ;  /* 0x000000ff02067812 */ /* 0x000fc800078ec0ff */
[----:B------:R-:W-:Y:S02]  /*d160*/  ISETP.GE.U32.AND P2, PT, R217, R6, PT ;  /* 0x00000006d900720c */ /* 0x000fe40003f46070 */
[----:B------:R-:W-:Y:S01]  /*d170*/  SHF.R.U32.HI R6, RZ, 0x18, R2 ;  /* 0x00000018ff067819 */ /* 0x000fe20000011602 */
[----:B------:R-:W-:-:S03]  /*d180*/  IMAD.MOV.U32 R176, RZ, RZ, R173 ;  /* 0x000000ffffb07224 */ /* 0x000fc600078e00ad */
[----:B------:R-:W-:Y:S02]  /*d190*/  ISETP.GE.U32.AND P4, PT, R217, R6, PT ;  /* 0x00000006d900720c */ /* 0x000fe40003f86070 */
[----:B------:R-:W-:Y:S01]  /*d1a0*/  LOP3.LUT R6, R15, 0xff, RZ, 0xc0, !PT ;  /* 0x000000ff0f067812 */ /* 0x000fe200078ec0ff */
[----:B------:R-:W-:Y:S02]  /*d1b0*/  IMAD.MOV.U32 R173, RZ, RZ, R158 ;  /* 0x000000ffffad7224 */ /* 0x000fe400078e009e */
[----:B------:R1:W4:Y:S01]  /*d1c0*/  LDL.LU.S16 R158, [R1+0x13c] ;  /* 0x00013c00019e7983 */ /* 0x0003220000300600 */
[----:B--2---:R-:W-:-:S05]  /*d1d0*/  @!P1 HADD2 R152, -R68.H0_H0, -RZ.H0_H0 ;  /* 0xa00000ff44989230 */ /* 0x004fca0000000900 */
[----:B------:R-:W-:Y:S01]  /*d1e0*/  PRMT R167, R152, 0x7610, R167 ;  /* 0x0000761098a77816 */ /* 0x000fe200000000a7 */
[----:B---3--:R-:W-:Y:S01]  /*d1f0*/  @!P6 HADD2 R20, -R63.H0_H0, -RZ.H0_H0 ;  /* 0xa00000ff3f14e230 */ /* 0x008fe20000000900 */
[----:B------:R-:W-:Y:S02]  /*d200*/  PRMT R152, R63, 0x5410, R68 ;  /* 0x000054103f987816 */ /* 0x000fe40000000044 */
[----:B------:R-:W-:Y:S01]  /*d210*/  @!P1 PRMT R68, R167, 0x5410, RZ ;  /* 0x00005410a7449816 */ /* 0x000fe200000000ff */
[----:B------:R-:W-:Y:S01]  /*d220*/  IMAD.MOV.U32 R167, RZ, RZ, R160 ;  /* 0x000000ffffa77224 */ /* 0x000fe200078e00a0 */
[----:B------:R-:W-:Y:S01]  /*d230*/  ISETP.GE.U32.AND P1, PT, R217, R6, PT ;  /* 0x00000006d900720c */ /* 0x000fe20003f26070 */
[----:B------:R1:W2:Y:S01]  /*d240*/  LDL.LU.S16 R160, [R1+0x140] ;  /* 0x0001400001a07983 */ /* 0x0002a20000300600 */
[----:B------:R-:W-:-:S03]  /*d250*/  PRMT R6, R20, 0x7610, R6 ;  /* 0x0000761014067816 */ /* 0x000fc60000000006 */
[----:B------:R1:W3:Y:S04]  /*d260*/  LDL.LU.S16 R20, [R1+0x144] ;  /* 0x0001440001147983 */ /* 0x0002e80000300600 */
[----:B------:R1:W3:Y:S01]  /*d270*/  LDL.LU.S16 R15, [R1+0x148] ;  /* 0x00014800010f7983 */ /* 0x0002e20000300600 */
[----:B------:R-:W-:-:S04]  /*d280*/  LOP3.LUT R2, R2, 0xffff, RZ, 0xc0, !PT ;  /* 0x0000ffff02027812 */ /* 0x000fc800078ec0ff */
[----:B------:R-:W-:-:S04]  /*d290*/  SHF.R.U32.HI R2, RZ, 0x8, R2 ;  /* 0x00000008ff027819 */ /* 0x000fc80000011602 */
[----:B------:R-:W-:Y:S02]  /*d2a0*/  LOP3.LUT R2, R2, 0xffff, RZ, 0xc0, !PT ;  /* 0x0000ffff02027812 */ /* 0x000fe400078ec0ff */
[----:B------:R-:W-:Y:S02]  /*d2b0*/  @!P6 PRMT R63, R6, 0x5410, RZ ;  /* 0x00005410063fe816 */ /* 0x000fe400000000ff */
[----:B------:R-:W-:Y:S02]  /*d2c0*/  ISETP.GE.U32.AND P6, PT, R217, R2, PT ;  /* 0x00000002d900720c */ /* 0x000fe40003fc6070 */
[C---:B------:R-:W-:Y:S02]  /*d2d0*/  PRMT R85, R40.reuse, 0x7610, R85 ;  /* 0x0000761028557816 */ /* 0x040fe40000000055 */
[----:B------:R-:W-:Y:S02]  /*d2e0*/  PRMT R84, R40, 0x7632, R84 ;  /* 0x0000763228547816 */ /* 0x000fe40000000054 */
[----:B------:R-:W-:Y:S01]  /*d2f0*/  PRMT R82, R83, 0x7632, R82 ;  /* 0x0000763253527816 */ /* 0x000fe20000000052 */
[----:B------:R-:W-:Y:S01]  /*d300*/  IMAD.MOV.U32 R180, RZ, RZ, R167 ;  /* 0x000000ffffb47224 */ /* 0x000fe200078e00a7 */
[----:B----4-:R-:W-:-:S05]  /*d310*/  @!P2 HADD2 R158, -R85.H0_H0, -RZ.H0_H0 ;  /* 0xa00000ff559ea230 */ /* 0x010fca0000000900 */
[----:B------:R-:W-:Y:S02]  /*d320*/  PRMT R179, R158, 0x7610, R179 ;  /* 0x000076109eb37816 */ /* 0x000fe400000000b3 */
[----:B------:R-:W-:Y:S02]  /*d330*/  PRMT R158, R85, 0x5410, R84 ;  /* 0x00005410559e7816 */ /* 0x000fe40000000054 */
[----:B------:R-:W-:Y:S01]  /*d340*/  @!P2 PRMT R85, R179, 0x5410, RZ ;  /* 0x00005410b355a816 */ /* 0x000fe200000000ff */
[----:B------:R-:W-:Y:S02]  /*d350*/  IMAD.MOV.U32 R179, RZ, RZ, R176 ;  /* 0x000000ffffb37224 */ /* 0x000fe400078e00b0 */
[----:B------:R-:W-:Y:S02]  /*d360*/  IMAD.MOV.U32 R176, RZ, RZ, R164 ;  /* 0x000000ffffb07224 */ /* 0x000fe400078e00a4 */
[----:B------:R-:W-:Y:S02]  /*d370*/  IMAD.MOV.U32 R167, RZ, RZ, R178 ;  /* 0x000000ffffa77224 */ /* 0x000fe400078e00b2 */
[----:B------:R-:W-:-:S02]  /*d380*/  IMAD.MOV.U32 R178, RZ, RZ, R161 ;  /* 0x000000ffffb27224 */ /* 0x000fc400078e00a1 */
[----:B------:R-:W-:Y:S02]  /*d390*/  IMAD.MOV.U32 R164, RZ, RZ, R157 ;  /* 0x000000ffffa47224 */ /* 0x000fe400078e009d */
[----:B------:R-:W-:Y:S01]  /*d3a0*/  IMAD.MOV.U32 R161, RZ, RZ, R156 ;  /* 0x000000ffffa17224 */ /* 0x000fe200078e009c */
[----:B--2---:R-:W-:Y:S02]  /*d3b0*/  @!P6 HADD2 R160, -R84.H0_H0, -RZ.H0_H0 ;  /* 0xa00000ff54a0e230 */ /* 0x004fe40000000900 */
[----:B---3--:R-:W-:-:S03]  /*d3c0*/  @!P5 HADD2 R15, -R83.H0_H0, -RZ.H0_H0 ;  /* 0xa00000ff530fd230 */ /* 0x008fc60000000900 */
[----:B------:R-:W-:Y:S02]  /*d3d0*/  PRMT R8, R160, 0x7610, R8 ;  /* 0x00007610a0087816 */ /* 0x000fe40000000008 */
[----:B------:R-:W-:Y:S01]  /*d3e0*/  PRMT R7, R15, 0x7610, R7 ;  /* 0x000076100f077816 */ /* 0x000fe20000000007 */
[----:B------:R-:W-:Y:S01]  /*d3f0*/  @!P4 HADD2 R20, -R82.H0_H0, -RZ.H0_H0 ;  /* 0xa00000ff5214c230 */ /* 0x000fe20000000900 */
[----:B------:R-:W-:Y:S02]  /*d400*/  PRMT R160, R83, 0x5410, R82 ;  /* 0x0000541053a07816 */ /* 0x000fe40000000052 */
[----:B------:R-:W-:Y:S02]  /*d410*/  @!P5 PRMT R83, R7, 0x5410, RZ ;  /* 0x000054100753d816 */ /* 0x000fe400000000ff */
[----:B------:R2:W-:Y:S01]  /*d420*/  MUFU.EX2 R7, R231 ;  /* 0x000000e700077308 */ /* 0x0005e20000000800 */
[----:B------:R-:W-:Y:S01]  /*d430*/  PRMT R10, R20, 0x7610, R10 ;  /* 0x00007610140a7816 */ /* 0x000fe2000000000a */
[----:B--2---:R1:W5:Y:S04]  /*d440*/  LDL.LU R231, [R1+0x378] ;  /* 0x0003780001e77983 */ /* 0x0043680000300800 */
[----:B------:R1:W2:Y:S04]  /*d450*/  LDL.LU.S16 R157, [R1+0x154] ;  /* 0x00015400019d7983 */ /* 0x0002a80000300600 */
[----:B------:R1:W3:Y:S04]  /*d460*/  LDL.LU.S16 R156, [R1+0x150] ;  /* 0x00015000019c7983 */ /* 0x0002e80000300600 */
[----:B------:R1:W4:Y:S04]  /*d470*/  LDL.LU.S16 R20, [R1+0x15c] ;  /* 0x00015c0001147983 */ /* 0x0003280000300600 */
[----:B------:R1:W3:Y:S01]  /*d480*/  LDL.LU.S16 R15, [R1+0x158] ;  /* 0x00015800010f7983 */ /* 0x0002e20000300600 */
[----:B------:R-:W-:Y:S01]  /*d490*/  SHF.R.U32.HI R2, RZ, 0x8, R17 ;  /* 0x00000008ff027819 */ /* 0x000fe20000011611 */
[----:B------:R-:W1:Y:S03]  /*d4a0*/  MUFU.EX2 R6, R190 ;  /* 0x000000be00067308 */ /* 0x000e660000000800 */
[----:B------:R-:W-:-:S04]  /*d4b0*/  LOP3.LUT R2, R2, 0xffff, RZ, 0xc0, !PT ;  /* 0x0000ffff02027812 */ /* 0x000fc800078ec0ff */
[----:B------:R-:W-:Y:S02]  /*d4c0*/  ISETP.GE.U32.AND P2, PT, R217, R2, PT ;  /* 0x00000002d900720c */ /* 0x000fe40003f46070 */
[----:B------:R-:W1:Y:S01]  /*d4d0*/  MUFU.EX2 R2, R191 ;  /* 0x000000bf00027308 */ /* 0x000e620000000800 */
[----:B------:R-:W-:Y:S02]  /*d4e0*/  @!P6 PRMT R84, R8, 0x5410, RZ ;  /* 0x000054100854e816 */ /* 0x000fe400000000ff */
[----:B------:R-:W-:Y:S01]  /*d4f0*/  PRMT R80, R81, 0x7632, R80 ;  /* 0x0000763251507816 */ /* 0x000fe20000000050 */
[----:B-1----:R-:W-:-:S04]  /*d500*/  FADD.FTZ R9, R6, R9 ;  /* 0x0000000906097221 */ /* 0x002fc80000010000 */
[----:B------:R-:W1:Y:S01]  /*d510*/  MUFU.EX2 R8, R251 ;  /* 0x000000fb00087308 */ /* 0x000e620000000800 */
[----:B------:R-:W-:Y:S01]  /*d520*/  @!P4 PRMT R82, R10, 0x5410, RZ ;  /* 0x000054100a52c816 */ /* 0x000fe200000000ff */
[C---:B------:R-:W-:Y:S01]  /*d530*/  FADD.FTZ R10, R2.reuse, R9 ;  /* 0x00000009020a7221 */ /* 0x040fe20000010000 */
[----:B------:R-:W-:-:S05]  /*d540*/  F2FP.PACK_AB R42, R2, R6 ;  /* 0x00000006022a723e */ /* 0x000fca00000000ff */
[----:B------:R-:W1:Y:S08]  /*d550*/  MUFU.EX2 R6, R193 ;  /* 0x000000c100067308 */ /* 0x000e700000000800 */
[----:B------:R-:W1:Y:S01]  /*d560*/  MUFU.EX2 R2, R194 ;  /* 0x000000c200027308 */ /* 0x000e620000000800 */
[----:B------:R-:W-:Y:S02]  /*d570*/  LOP3.LUT R18, R31, R240, R162, 0x96, !PT ;  /* 0x000000f01f127212 */ /* 0x000fe400078e96a2 */
[----:B------:R-:W-:-:S02]  /*d580*/  LOP3.LUT R19, R5, R239, R30, 0x96, !PT ;  /* 0x000000ef05137212 */ /* 0x000fc400078e961e */
[----:B------:R-:W-:Y:S01]  /*d590*/  PRMT R78, R79, 0x7632, R78 ;  /* 0x000076324f4e7816 */ /* 0x000fe2000000004e */
[----:B------:R-:W-:Y:S01]  /*d5a0*/  IMAD.MOV.U32 R198, RZ, RZ, R21 ;  /* 0x000000ffffc67224 */ /* 0x000fe200078e0015 */
[----:B-1----:R-:W-:Y:S01]  /*d5b0*/  F2FP.PACK_AB R32, R7, R8 ;  /* 0x000000080720723e */ /* 0x002fe200000000ff */
[----:B------:R-:W-:Y:S01]  /*d5c0*/  FADD.FTZ R10, R6, R10 ;  /* 0x0000000a060a7221 */ /* 0x000fe20000010000 */
[----:B------:R-:W-:Y:S01]  /*d5d0*/  F2FP.PACK_AB R30, R2, R6 ;  /* 0x00000006021e723e */ /* 0x000fe200000000ff */
[----:B--2---:R-:W-:-:S05]  /*d5e0*/  @!P3 HADD2 R157, -R79.H0_H0, -RZ.H0_H0 ;  /* 0xa00000ff4f9db230 */ /* 0x004fca0000000900 */
[----:B------:R-:W-:Y:S01]  /*d5f0*/  PRMT R14, R157, 0x7610, R14 ;  /* 0x000076109d0e7816 */ /* 0x000fe2000000000e */
[----:B---3--:R-:W-:Y:S01]  /*d600*/  @!P0 HADD2 R15, -R80.H0_H0, -RZ.H0_H0 ;  /* 0xa00000ff500f8230 */ /* 0x008fe20000000900 */
[----:B------:R-:W-:-:S04]  /*d610*/  PRMT R157, R81, 0x5410, R80 ;  /* 0x00005410519d7816 */ /* 0x000fc80000000050 */
[----:B------:R-:W-:Y:S01]  /*d620*/  PRMT R9, R15, 0x7610, R9 ;  /* 0x000076100f097816 */ /* 0x000fe20000000009 */
[----:B----4-:R-:W-:-:S03]  /*d630*/  @!P1 HADD2 R20, -R81.H0_H0, -RZ.H0_H0 ;  /* 0xa00000ff51149230 */ /* 0x010fc60000000900 */
[----:B------:R-:W-:Y:S01]  /*d640*/  @!P0 PRMT R80, R9, 0x5410, RZ ;  /* 0x0000541009508816 */ /* 0x000fe200000000ff */
[----:B------:R-:W-:Y:S01]  /*d650*/  FADD.FTZ R9, R8, R11 ;  /* 0x0000000b08097221 */ /* 0x000fe20000010000 */
[----:B------:R-:W-:Y:S01]  /*d660*/  @!P2 HADD2 R156, -R78.H0_H0, -RZ.H0_H0 ;  /* 0xa00000ff4e9ca230 */ /* 0x000fe20000000900 */
[----:B------:R-:W-:Y:S02]  /*d670*/  PRMT R12, R20, 0x7610, R12 ;  /* 0x00007610140c7816 */ /* 0x000fe4000000000c */
[----:B------:R-:W-:Y:S02]  /*d680*/  FADD.FTZ R21, R7, R9 ;  /* 0x0000000907157221 */ /* 0x000fe40000010000 */
[----:B------:R-:W-:-:S04]  /*d690*/  IMAD.WIDE.U32 R6, R18, -0x2daee0ad, RZ ;  /* 0xd2511f5312067825 */ /* 0x000fc800078e00ff */
[----:B------:R-:W-:Y:S01]  /*d6a0*/  IMAD.WIDE.U32 R8, R19, -0x2daee0ad, RZ ;  /* 0xd2511f5313087825 */ /* 0x000fe200078e00ff */
[----:B------:R-:W-:Y:S02]  /*d6b0*/  @!P1 PRMT R81, R12, 0x5410, RZ ;  /* 0x000054100c519816 */ /* 0x000fe400000000ff */
[----:B------:R-:W-:Y:S01]  /*d6c0*/  PRMT R13, R156, 0x7610, R13 ;  /* 0x000076109c0d7816 */ /* 0x000fe2000000000d */
[----:B------:R-:W-:Y:S01]  /*d6d0*/  FADD.FTZ R20, R2, R10 ;  /* 0x0000000a02147221 */ /* 0x000fe20000010000 */
[----:B------:R-:W-:Y:S02]  /*d6e0*/  LOP3.LUT R12, R7, R242, R16, 0x96, !PT ;  /* 0x000000f2070c7212 */ /* 0x000fe400078e9610 */
[----:B------:R-:W-:Y:S02]  /*d6f0*/  LOP3.LUT R10, R9, R245, R6, 0x96, !PT ;  /* 0x000000f5090a7212 */ /* 0x000fe400078e9606 */
[----:B------:R-:W-:Y:S02]  /*d700*/  PRMT R156, R79, 0x5410, R78 ;  /* 0x000054104f9c7816 */ /* 0x000fe4000000004e */
        /* <DEDUP_REMOVED lines=12> */
[----:B------:R-:W-:Y:S02]  /*d7d0*/  LOP3.LUT R8, R2, 0xff, RZ, 0xc0, !PT ;  /* 0x000000ff02087812 */ /* 0x000fe400078ec0ff */
[----:B------:R-:W-:Y:S02]  /*d7e0*/  @!P3 PRMT R79, R14, 0x5410, RZ ;  /* 0x000054100e4fb816 */ /* 0x000fe400000000ff */
        /* <DEDUP_REMOVED lines=10> */
[C---:B------:R-:W-:Y:S02]  /*d890*/  ISETP.GE.U32.AND P5, PT, R217.reuse, R8, PT ;  /* 0x00000008d900720c */ /* 0x040fe40003fa6070 */
[C---:B------:R-:W-:Y:S02]  /*d8a0*/  ISETP.GE.U32.AND P2, PT, R217.reuse, R2, PT ;  /* 0x00000002d900720c */ /* 0x040fe40003f46070 */
[--C-:B------:R-:W-:Y:S02]  /*d8b0*/  SHF.R.U32.HI R2, RZ, 0x18, R6.reuse ;  /* 0x00000018ff027819 */ /* 0x100fe40000011606 */
[----:B------:R-:W-:Y:S02]  /*d8c0*/  SHF.R.U32.HI R8, RZ, 0x10, R6 ;  /* 0x00000010ff087819 */ /* 0x000fe40000011606 */
[----:B------:R-:W-:Y:S02]  /*d8d0*/  ISETP.GE.U32.AND P6, PT, R217, R2, PT ;  /* 0x00000002d900720c */ /* 0x000fe40003fc6070 */
[----:B------:R-:W-:-:S02]  /*d8e0*/  LOP3.LUT R2, R8, 0xff, RZ, 0xc0, !PT ;  /* 0x000000ff08027812 */ /* 0x000fc400078ec0ff */
[----:B------:R1:W-:Y:S02]  /*d8f0*/  MUFU.EX2 R8, R180 ;  /* 0x000000b400087308 */ /* 0x0003e40000000800 */
[----:B-1----:R-:W-:Y:S02]  /*d900*/  IMAD.MOV.U32 R180, RZ, RZ, R179 ;  /* 0x000000ffffb47224 */ /* 0x002fe400078e00b3 */
[----:B------:R-:W-:Y:S02]  /*d910*/  IMAD.MOV.U32 R179, RZ, RZ, R165 ;  /* 0x000000ffffb37224 */ /* 0x000fe400078e00a5 */
[----:B------:R1:W2:Y:S01]  /*d920*/  LDL.LU.S16 R165, [R1+0x168] ;  /* 0x0001680001a57983 */ /* 0x0002a20000300600 */
[----:B------:R-:W-:Y:S02]  /*d930*/  LOP3.LUT R11, R9, R246, R10, 0x96, !PT ;  /* 0x000000f6090b7212 */ /* 0x000fe400078e960a */
[----:B------:R-:W3:Y:S01]  /*d940*/  MUFU.EX2 R10, R198 ;  /* 0x000000c6000a7308 */ /* 0x000ee20000000800 */
[----:B------:R-:W-:-:S02]  /*d950*/  LOP3.LUT R14, R6, 0xffff, RZ, 0xc0, !PT ;  /* 0x0000ffff060e7812 */ /* 0x000fc400078ec0ff */
[----:B------:R-:W-:Y:S01]  /*d960*/  IMAD.WIDE.U32 R6, R11, -0x2daee0ad, RZ ;  /* 0xd2511f530b067825 */ /* 0x000fe200078e00ff */
[----:B------:R-:W-:-:S04]  /*d970*/  ISETP.GE.U32.AND P1, PT, R217, R2, PT ;  /* 0x00000002d900720c */ /* 0x000fc80003f26070 */
[----:B------:R-:W-:Y:S02]  /*d980*/  LOP3.LUT R2, R7, R243, R12, 0x96, !PT ;  /* 0x000000f307027212 */ /* 0x000fe400078e960c */
[----:B------:R-:W-:Y:S01]  /*d990*/  LOP3.LUT R17, R6, 0xffff, RZ, 0xc0, !PT ;  /* 0x0000ffff06117812 */ /* 0x000fe200078ec0ff */
[----:B---3--:R-:W-:Y:S01]  /*d9a0*/  FADD.FTZ R7, R10, R21 ;  /* 0x000000150a077221 */ /* 0x008fe20000010000 */
[----:B------:R1:W3:Y:S01]  /*d9b0*/  LDL.LU.S16 R198, [R1+0x16c] ;  /* 0x00016c0001c67983 */ /* 0x0002e20000300600 */
[C---:B------:R-:W-:Y:S02]  /*d9c0*/  F2FP.PACK_AB R21, R8.reuse, R10 ;  /* 0x0000000a0815723e */ /* 0x040fe400000000ff */
[----:B------:R-:W-:Y:S01]  /*d9d0*/  FADD.FTZ R13, R8, R7 ;  /* 0x00000007080d7221 */ /* 0x000fe20000010000 */
[----:B------:R-:W-:Y:S01]  /*d9e0*/  PRMT R66, R67, 0x7632, R66 ;  /* 0x0000763243427816 */ /* 0x000fe20000000042 */
[----:B------:R1:W4:Y:S01]  /*d9f0*/  LDL.LU.S16 R193, [R1+0x170] ;  /* 0x0001700001c17983 */ /* 0x0003220000300600 */
[----:B--2---:R-:W-:-:S05]  /*da00*/  @!P3 HADD2 R165, -R67.H0_H0, -RZ.H0_H0 ;  /* 0xa00000ff43a5b230 */ /* 0x004fca0000000900 */
[----:B------:R-:W-:Y:S02]  /*da10*/  PRMT R8, R165, 0x7610, R8 ;  /* 0x00007610a5087816 */ /* 0x000fe40000000008 */
[----:B------:R-:W-:Y:S02]  /*da20*/  PRMT R165, R67, 0x5410, R66 ;  /* 0x0000541043a57816 */ /* 0x000fe40000000042 */
[----:B------:R-:W-:Y:S02]  /*da30*/  @!P3 PRMT R67, R8, 0x5410, RZ ;  /* 0x000054100843b816 */ /* 0x000fe400000000ff */
[----:B------:R1:W2:Y:S01]  /*da40*/  LDL.LU.S16 R8, [R1+0x178] ;  /* 0x0001780001087983 */ /* 0x0002a20000300600 */
[----:B------:R-:W4:Y:S01]  /*da50*/  MUFU.EX2 R9, R220 ;  /* 0x000000dc00097308 */ /* 0x000f220000000800 */
[----:B------:R-:W-:Y:S02]  /*da60*/  LOP3.LUT R11, R6, 0xff, RZ, 0xc0, !PT ;  /* 0x000000ff060b7812 */ /* 0x000fe400078ec0ff */
[----:B------:R-:W-:-:S02]  /*da70*/  SHF.R.U32.HI R15, RZ, 0x10, R6 ;  /* 0x00000010ff0f7819 */ /* 0x000fc40000011606 */
[----:B------:R-:W-:-:S03]  /*da80*/  SHF.R.U32.HI R12, RZ, 0x18, R6 ;  /* 0x00000018ff0c7819 */ /* 0x000fc60000011606 */
[----:B------:R-:W1:Y:S01]  /*da90*/  MUFU.EX2 R6, R221 ;  /* 0x000000dd00067308 */ /* 0x000e620000000800 */
[----:B------:R-:W-:Y:S01]  /*daa0*/  PRMT R65, R64, 0x7632, R65 ;  /* 0x0000763240417816 */ /* 0x000fe20000000041 */
[----:B---3--:R-:W-:Y:S01]  /*dab0*/  @!P4 HADD2 R198, -R66.H0_H0, -RZ.H0_H0 ;  /* 0xa00000ff42c6c230 */ /* 0x008fe20000000900 */
[----:B----4-:R-:W-:-:S03]  /*dac0*/  FADD.FTZ R7, R9, R20 ;  /* 0x0000001409077221 */ /* 0x010fc60000010000 */
[----:B------:R-:W-:Y:S01]  /*dad0*/  @!P0 HADD2 R193, -R65.H0_H0, -RZ.H0_H0 ;  /* 0xa00000ff41c18230 */ /* 0x000fe20000000900 */
[----:B------:R-:W-:Y:S01]  /*dae0*/  ISETP.GE.U32.AND P3, PT, R217, R11, PT ;  /* 0x0000000bd900720c */ /* 0x000fe20003f66070 */
[--C-:B-1----:R-:W-:Y:S01]  /*daf0*/  FADD.FTZ R10, R6, R7.reuse ;  /* 0x00000007060a7221 */ /* 0x102fe20000010000 */
[----:B------:R-:W-:Y:S02]  /*db00*/  PRMT R7, R198, 0x7610, R7 ;  /* 0x00007610c6077816 */ /* 0x000fe40000000007 */
[----:B------:R-:W-:Y:S02]  /*db10*/  PRMT R11, R193, 0x7610, R11 ;  /* 0x00007610c10b7816 */ /* 0x000fe4000000000b */
[----:B------:R-:W-:Y:S02]  /*db20*/  @!P4 PRMT R66, R7, 0x5410, RZ ;  /* 0x000054100742c816 */ /* 0x000fe400000000ff */
[----:B------:R1:W3:Y:S02]  /*db30*/  MUFU.EX2 R7, R176 ;  /* 0x000000b000077308 */ /* 0x0002e40000000800 */
[----:B-1----:R-:W-:Y:S01]  /*db40*/  IMAD.MOV.U32 R176, RZ, RZ, R164 ;  /* 0x000000ffffb07224 */ /* 0x002fe200078e00a4 */
[----:B------:R-:W-:-:S02]  /*db50*/  PRMT R164, R64, 0x5410, R65 ;  /* 0x0000541040a47816 */ /* 0x000fc40000000041 */
[----:B------:R-:W-:Y:S02]  /*db60*/  @!P0 PRMT R65, R11, 0x5410, RZ ;  /* 0x000054100b418816 */ /* 0x000fe400000000ff */
[----:B------:R1:W4:Y:S04]  /*db70*/  LDL.LU.S16 R11, [R1+0x17c] ;  /* 0x00017c00010b7983 */ /* 0x0003280000300600 */
[----:B------:R1:W4:Y:S01]  /*db80*/  LDL.LU.S16 R193, [R1+0x180] ;  /* 0x0001800001c17983 */ /* 0x0003220000300600 */
[----:B------:R-:W-:Y:S01]  /*db90*/  IMAD.MOV.U32 R199, RZ, RZ, R167 ;  /* 0x000000ffffc77224 */ /* 0x000fe200078e00a7 */
[----:B--2---:R-:W-:-:S05]  /*dba0*/  @!P5 HADD2 R8, -R64.H0_H0, -RZ.H0_H0 ;  /* 0xa00000ff4008d230 */ /* 0x004fca0000000900 */
[----:B------:R-:W-:-:S04]  /*dbb0*/  PRMT R163, R8, 0x7610, R163 ;  /* 0x0000761008a37816 */ /* 0x000fc800000000a3 */
[----:B------:R-:W-:Y:S02]  /*dbc0*/  @!P5 PRMT R64, R163, 0x5410, RZ ;  /* 0x00005410a340d816 */ /* 0x000fe400000000ff */
[----:B------:R1:W2:Y:S04]  /*dbd0*/  LDL.LU.S16 R163, [R1+0x184] ;  /* 0x0001840001a37983 */ /* 0x0002a80000300600 */
[----:B------:R1:W2:Y:S01]  /*dbe0*/  LDL.LU.S16 R167, [R1+0x188] ;  /* 0x0001880001a77983 */ /* 0x0002a20000300600 */
[----:B------:R-:W-:Y:S02]  /*dbf0*/  LOP3.LUT R19, R5, R239, R26, 0x96, !PT ;  /* 0x000000ef05137212 */ /* 0x000fe400078e961a */
[----:B------:R-:W-:Y:S02]  /*dc00*/  F2FP.PACK_AB R26, R6, R9 ;  /* 0x00000009061a723e */ /* 0x000fe400000000ff */
[----:B------:R-:W-:-:S04]  /*dc10*/  SHF.R.U32.HI R6, RZ, 0x8, R14 ;  /* 0x00000008ff067819 */ /* 0x000fc8000001160e */
[----:B------:R-:W-:-:S04]  /*dc20*/  LOP3.LUT R6, R6, 0xffff, RZ, 0xc0, !PT ;  /* 0x0000ffff06067812 */ /* 0x000fc800078ec0ff */
[----:B------:R-:W-:Y:S02]  /*dc30*/  ISETP.GE.U32.AND P4, PT, R217, R6, PT ;  /* 0x00000006d900720c */ /* 0x000fe40003f86070 */
[----:B------:R-:W1:Y:S01]  /*dc40*/  MUFU.EX2 R6, R173 ;  /* 0x000000ad00067308 */ /* 0x000e620000000800 */
[----:B------:R-:W-:-:S04]  /*dc50*/  SHF.R.U32.HI R8, RZ, 0x10, R2 ;  /* 0x00000010ff087819 */ /* 0x000fc80000011602 */
[----:B------:R-:W-:Y:S02]  /*dc60*/  LOP3.LUT R8, R8, 0xff, RZ, 0xc0, !PT ;  /* 0x000000ff08087812 */ /* 0x000fe400078ec0ff */
[----:B------:R-:W-:Y:S02]  /*dc70*/  PRMT R34, R56, 0x7632, R34 ;  /* 0x0000763238227816 */ /* 0x000fe40000000022 */
[----:B------:R-:W-:Y:S01]  /*dc80*/  ISETP.GE.U32.AND P5, PT, R217, R8, PT ;  /* 0x00000008d900720c */ /* 0x000fe20003fa6070 */
[----:B---3--:R-:W-:Y:S01]  /*dc90*/  FADD.FTZ R8, R7, R13 ;  /* 0x0000000d07087221 */ /* 0x008fe20000010000 */
[----:B------:R-:W-:Y:S02]  /*dca0*/  PRMT R57, R58, 0x7632, R57 ;  /* 0x000076323a397816 */ /* 0x000fe40000000039 */
[----:B-1----:R-:W-:Y:S01]  /*dcb0*/  F2FP.PACK_AB R24, R6, R7 ;  /* 0x000000070618723e */ /* 0x002fe200000000ff */
[----:B----4-:R-:W-:Y:S01]  /*dcc0*/  @!P2 HADD2 R11, -R56.H0_H0, -RZ.H0_H0 ;  /* 0xa00000ff380ba230 */ /* 0x010fe20000000900 */
[----:B------:R-:W-:Y:S01]  /*dcd0*/  IMAD.MOV.U32 R173, RZ, RZ, R161 ;  /* 0x000000ffffad7224 */ /* 0x000fe200078e00a1 */
[----:B------:R-:W-:-:S03]  /*dce0*/  @!P4 HADD2 R193, -R34.H0_H0, -RZ.H0_H0 ;  /* 0xa00000ff22c1c230 */ /* 0x000fc60000000900 */
[----:B------:R-:W-:Y:S01]  /*dcf0*/  PRMT R194, R11, 0x7610, R194 ;  /* 0x000076100bc27816 */ /* 0x000fe200000000c2 */
[----:B------:R-:W-:Y:S01]  /*dd00*/  FADD.FTZ R11, R6, R8 ;  /* 0x00000008060b7221 */ /* 0x000fe20000010000 */
[----:B------:R-:W-:Y:S02]  /*dd10*/  LOP3.LUT R6, R2, 0xff, RZ, 0xc0, !PT ;  /* 0x000000ff02067812 */ /* 0x000fe400078ec0ff */
[----:B------:R-:W-:Y:S02]  /*dd20*/  PRMT R161, R56, 0x5410, R34 ;  /* 0x0000541038a17816 */ /* 0x000fe40000000022 */
[----:B------:R-:W-:Y:S02]  /*dd30*/  @!P2 PRMT R56, R194, 0x5410, RZ ;  /* 0x00005410c238a816 */ /* 0x000fe400000000ff */
[----:B------:R-:W-:Y:S02]  /*dd40*/  PRMT R189, R193, 0x7610, R189 ;  /* 0x00007610c1bd7816 */ /* 0x000fe400000000bd */
[----:B------:R-:W-:-:S02]  /*dd50*/  ISETP.GE.U32.AND P2, PT, R217, R6, PT ;  /* 0x00000006d900720c */ /* 0x000fc40003f46070 */
[----:B------:R-:W-:Y:S02]  /*dd60*/  SHF.R.U32.HI R6, RZ, 0x18, R2 ;  /* 0x00000018ff067819 */ /* 0x000fe40000011602 */
[----:B------:R-:W-:Y:S02]  /*dd70*/  @!P4 PRMT R34, R189, 0x5410, RZ ;  /* 0x00005410bd22c816 */ /* 0x000fe400000000ff */
[----:B------:R-:W-:Y:S02]  /*dd80*/  ISETP.GE.U32.AND P4, PT, R217, R6, PT ;  /* 0x00000006d900720c */ /* 0x000fe40003f86070 */
[----:B------:R-:W-:Y:S01]  /*dd90*/  LOP3.LUT R6, R15, 0xff, RZ, 0xc0, !PT ;  /* 0x000000ff0f067812 */ /* 0x000fe200078ec0ff */
[----:B------:R-:W-:Y:S01]  /*dda0*/  IMAD.MOV.U32 R198, RZ, RZ, R179 ;  /* 0x000000ffffc67224 */ /* 0x000fe200078e00b3 */
[----:B--2---:R-:W-:-:S05]  /*ddb0*/  @!P1 HADD2 R163, -R58.H0_H0, -RZ.H0_H0 ;  /* 0xa00000ff3aa39230 */ /* 0x004fca0000000900 */
[----:B------:R-:W-:Y:S02]  /*ddc0*/  PRMT R166, R163, 0x7610, R166 ;  /* 0x00007610a3a67816 */ /* 0x000fe400000000a6 */
[----:B------:R-:W-:Y:S02]  /*ddd0*/  PRMT R163, R58, 0x5410, R57 ;  /* 0x000054103aa37816 */ /* 0x000fe40000000039 */
[----:B------:R-:W-:Y:S01]  /*dde0*/  @!P1 PRMT R58, R166, 0x5410, RZ ;  /* 0x00005410a63a9816 */ /* 0x000fe200000000ff */
[----:B------:R-:W-:Y:S01]  /*ddf0*/  IMAD.MOV.U32 R166, RZ, RZ, R173 ;  /* 0x000000ffffa67224 */ /* 0x000fe200078e00ad */
[----:B------:R-:W-:Y:S01]  /*de00*/  @!P6 HADD2 R167, -R57.H0_H0, -RZ.H0_H0 ;  /* 0xa00000ff39a7e230 */ /* 0x000fe20000000900 */
[----:B------:R1:W2:Y:S01]  /*de10*/  LDL.LU.S16 R173, [R1+0x18c] ;  /* 0x00018c0001ad7983 */ /* 0x0002a20000300600 */
[----:B------:R-:W-:-:S03]  /*de20*/  ISETP.GE.U32.AND P1, PT, R217, R6, PT ;  /* 0x00000006d900720c */ /* 0x000fc60003f26070 */
[----:B------:R1:W3:Y:S01]  /*de30*/  LDL.LU.S16 R189, [R1+0x190] ;  /* 0x0001900001bd7983 */ /* 0x0002e20000300600 */
[----:B------:R-:W-:-:S03]  /*de40*/  PRMT R6, R167, 0x7610, R6 ;  /* 0x00007610a7067816 */ /* 0x000fc60000000006 */
[----:B------:R1:W4:Y:S04]  /*de50*/  LDL.LU.S16 R179, [R1+0x198] ;  /* 0x0001980001b37983 */ /* 0x0003280000300600 */
[----:B------:R1:W4:Y:S01]  /*de60*/  LDL.LU.S16 R167, [R1+0x194] ;  /* 0x0001940001a77983 */ /* 0x0003220000300600 */
[----:B------:R-:W-:-:S04]  /*de70*/  LOP3.LUT R2, R2, 0xffff, RZ, 0xc0, !PT ;  /* 0x0000ffff02027812 */ /* 0x000fc800078ec0ff */
[----:B------:R-:W-:-:S04]  /*de80*/  SHF.R.U32.HI R2, RZ, 0x8, R2 ;  /* 0x00000008ff027819 */ /* 0x000fc80000011602 */
[----:B------:R-:W-:Y:S02]  /*de90*/  LOP3.LUT R2, R2, 0xffff, RZ, 0xc0, !PT ;  /* 0x0000ffff02027812 */ /* 0x000fe400078ec0ff */
[----:B------:R-:W-:Y:S02]  /*dea0*/  @!P6 PRMT R57, R6, 0x5410, RZ ;  /* 0x000054100639e816 */ /* 0x000fe400000000ff */
[----:B------:R-:W-:Y:S02]  /*deb0*/  ISETP.GE.U32.AND P6, PT, R217, R2, PT ;  /* 0x00000002d900720c */ /* 0x000fe40003fc6070 */
[----:B------:R-:W-:Y:S02]  /*dec0*/  PRMT R40, R55, 0x7632, R40 ;  /* 0x0000763237287816 */ /* 0x000fe40000000028 */
[----:B------:R-:W-:Y:S01]  /*ded0*/  PRMT R41, R35, 0x7632, R41 ;  /* 0x0000763223297816 */ /* 0x000fe20000000029 */
[----:B--2---:R-:W-:-:S08]  /*dee0*/  @!P2 HADD2 R173, -R55.H0_H0, -RZ.H0_H0 ;  /* 0xa00000ff37ada230 */ /* 0x004fd00000000900 */
[----:B---3--:R-:W-:Y:S01]  /*def0*/  @!P6 HADD2 R189, -R40.H0_H0, -RZ.H0_H0 ;  /* 0xa00000ff28bde230 */ /* 0x008fe20000000900 */
[----:B------:R-:W-:Y:S01]  /*df00*/  PRMT R191, R173, 0x7610, R191 ;  /* 0x00007610adbf7816 */ /* 0x000fe200000000bf */
[----:B----4-:R-:W-:Y:S01]  /*df10*/  @!P5 HADD2 R179, -R35.H0_H0, -RZ.H0_H0 ;  /* 0xa00000ff23b3d230 */ /* 0x010fe20000000900 */
[----:B------:R-:W-:Y:S01]  /*df20*/  PRMT R173, R55, 0x5410, R40 ;  /* 0x0000541037ad7816 */ /* 0x000fe20000000028 */
[----:B------:R-:W-:Y:S01]  /*df30*/  @!P4 HADD2 R167, -R41.H0_H0, -RZ.H0_H0 ;  /* 0xa00000ff29a7c230 */ /* 0x000fe20000000900 */
[----:B------:R-:W-:Y:S02]  /*df40*/  @!P2 PRMT R55, R191, 0x5410, RZ ;  /* 0x00005410bf37a816 */ /* 0x000fe400000000ff */
[----:B------:R-:W-:Y:S01]  /*df50*/  PRMT R8, R189, 0x7610, R8 ;  /* 0x00007610bd087816 */ /* 0x000fe20000000008 */
[----:B------:R1:W2:Y:S01]  /*df60*/  LDL.LU.S16 R191, [R1+0x1a0] ;  /* 0x0001a00001bf7983 */ /* 0x0002a20000300600 */
[----:B------:R-:W-:Y:S01]  /*df70*/  PRMT R9, R179, 0x7610, R9 ;  /* 0x00007610b3097816 */ /* 0x000fe20000000009 */
[----:B------:R-:W-:Y:S01]  /*df80*/  IMAD.MOV.U32 R179, RZ, RZ, R166 ;  /* 0x000000ffffb37224 */ /* 0x000fe200078e00a6 */
[----:B------:R-:W-:Y:S01]  /*df90*/  PRMT R7, R167, 0x7610, R7 ;  /* 0x00007610a7077816 */ /* 0x000fe20000000007 */
[----:B------:R1:W3:Y:S04]  /*dfa0*/  LDL.LU.S16 R189, [R1+0x19c] ;  /* 0x00019c0001bd7983 */ /* 0x0002e80000300600 */
[----:B------:R1:W4:Y:S04]  /*dfb0*/  LDL.LU.S16 R167, [R1+0x1a8] ;  /* 0x0001a80001a77983 */ /* 0x0003280000300600 */
[----:B------:R1:W3:Y:S01]  /*dfc0*/  LDL.LU.S16 R166, [R1+0x1a4] ;  /* 0x0001a40001a67983 */ /* 0x0002e20000300600 */
[----:B------:R-:W-:-:S04]  /*dfd0*/  SHF.R.U32.HI R2, RZ, 0x8, R17 ;  /* 0x00000008ff027819 */ /* 0x000fc80000011611 */
[----:B------:R-:W-:Y:S01]  /*dfe0*/  LOP3.LUT R2, R2, 0xffff, RZ, 0xc0, !PT ;  /* 0x0000ffff02027812 */ /* 0x000fe200078ec0ff */
[----:B------:R-:W-:Y:S03]  /*dff0*/  MUFU.EX2 R6, R250 ;  /* 0x000000fa00067308 */ /* 0x000fe60000000800 */
[----:B------:R-:W-:-:S05]  /*e000*/  ISETP.GE.U32.AND P2, PT, R217, R2, PT ;  /* 0x00000002d900720c */ /* 0x000fca0003f46070 */
[----:B------:R-:W1:Y:S01]  /*e010*/  MUFU.EX2 R2, R252 ;  /* 0x000000fc00027308 */ /* 0x000e620000000800 */
[----:B------:R-:W-:Y:S02]  /*e020*/  ISETP.GE.U32.AND P0, PT, R217, R12, PT ;  /* 0x0000000cd900720c */ /* 0x000fe40003f06070 */
[----:B------:R-:W-:-:S05]  /*e030*/  @!P6 PRMT R40, R8, 0x5410, RZ ;  /* 0x000054100828e816 */ /* 0x000fca00000000ff */
[----:B------:R1:W-:Y:S01]  /*e040*/  MUFU.EX2 R8, R176 ;  /* 0x000000b000087308 */ /* 0x0003e20000000800 */
[----:B------:R-:W-:Y:S02]  /*e050*/  PRMT R61, R62, 0x7632, R61 ;  /* 0x000076323e3d7816 */ /* 0x000fe4000000003d */
[----:B-1----:R-:W-:Y:S02]  /*e060*/  F2FP.PACK_AB R22, R2, R6 ;  /* 0x000000060216723e */ /* 0x002fe400000000ff */
[----:B------:R-:W-:Y:S02]  /*e070*/  PRMT R176, R35, 0x5410, R41 ;  /* 0x0000541023b07816 */ /* 0x000fe40000000029 */
[----:B------:R-:W-:Y:S01]  /*e080*/  @!P5 PRMT R35, R9, 0x5410, RZ ;  /* 0x000054100923d816 */ /* 0x000fe200000000ff */
[----:B------:R-:W-:Y:S02]  /*e090*/  FADD.FTZ R9, R6, R10 ;  /* 0x0000000a06097221 */ /* 0x000fe40000010000 */
[----:B------:R-:W1:Y:S01]  /*e0a0*/  MUFU.EX2 R6, R198 ;  /* 0x000000c600067308 */ /* 0x000e620000000800 */
[----:B------:R-:W-:Y:S01]  /*e0b0*/  @!P4 PRMT R41, R7, 0x5410, RZ ;  /* 0x000054100729c816 */ /* 0x000fe200000000ff */
[----:B------:R-:W-:-:S06]  /*e0c0*/  FADD.FTZ R10, R2, R9 ;  /* 0x00000009020a7221 */ /* 0x000fcc0000010000 */
[----:B------:R-:W1:Y:S08]  /*e0d0*/  MUFU.EX2 R7, R199 ;  /* 0x000000c700077308 */ /* 0x000e700000000800 */
[----:B------:R1:W1:Y:S01]  /*e0e0*/  MUFU.EX2 R2, R180 ;  /* 0x000000b400027308 */ /* 0x0002620000000800 */
[----:B------:R-:W-:Y:S01]  /*e0f0*/  PRMT R59, R60, 0x7632, R59 ;  /* 0x000076323c3b7816 */ /* 0x000fe2000000003b */
[----:B-1----:R-:W-:Y:S01]  /*e100*/  FADD.FTZ R10, R6, R10 ;  /* 0x0000000a060a7221 */ /* 0x002fe20000010000 */
[----:B------:R-:W-:-:S02]  /*e110*/  LOP3.LUT R18, R27, R240, R162, 0x96, !PT ;  /* 0x000000f01b127212 */ /* 0x000fc400078e96a2 */
[----:B------:R-:W-:Y:S01]  /*e120*/  F2FP.PACK_AB R15, R7, R8 ;  /* 0x00000008070f723e */ /* 0x000fe200000000ff */
[----:B------:R-:W-:Y:S02]  /*e130*/  IMAD.MOV.U32 R180, RZ, RZ, R182 ;  /* 0x000000ffffb47224 */ /* 0x000fe400078e00b6 */
[----:B------:R1:W3:Y:S01]  /*e140*/  LDL.LU.S16 R182, [R1+0x1ac] ;  /* 0x0001ac0001b67983 */ /* 0x0002e20000300600 */
[----:B------:R-:W-:Y:S01]  /*e150*/  F2FP.PACK_AB R20, R2, R6 ;  /* 0x000000060214723e */ /* 0x000fe200000000ff */
[----:B--2---:R-:W-:Y:S02]  /*e160*/  @!P3 HADD2 R191, -R60.H0_H0, -RZ.H0_H0 ;  /* 0xa00000ff3cbfb230 */ /* 0x004fe40000000900 */
[----:B----4-:R-:W-:Y:S02]  /*e170*/  @!P1 HADD2 R167, -R62.H0_H0, -RZ.H0_H0 ;  /* 0xa00000ff3ea79230 */ /* 0x010fe40000000900 */
[----:B---3--:R-:W-:-:S03]  /*e180*/  @!P0 HADD2 R166, -R61.H0_H0, -RZ.H0_H0 ;  /* 0xa00000ff3da68230 */ /* 0x008fc60000000900 */
[----:B------:R-:W-:Y:S02]  /*e190*/  PRMT R12, R167, 0x7610, R12 ;  /* 0x00007610a70c7816 */ /* 0x000fe4000000000c */
[----:B------:R-:W-:Y:S02]  /*e1a0*/  PRMT R9, R166, 0x7610, R9 ;  /* 0x00007610a6097816 */ /* 0x000fe40000000009 */
[----:B------:R-:W-:Y:S02]  /*e1b0*/  PRMT R167, R62, 0x5410, R61 ;  /* 0x000054103ea77816 */ /* 0x000fe4000000003d */
[----:B------:R-:W-:Y:S02]  /*e1c0*/  PRMT R14, R191, 0x7610, R14 ;  /* 0x00007610bf0e7816 */ /* 0x000fe4000000000e */
[----:B------:R-:W-:Y:S01]  /*e1d0*/  @!P0 PRMT R61, R9, 0x5410, RZ ;  /* 0x00005410093d8816 */ /* 0x000fe200000000ff */
[----:B------:R-:W-:Y:S01]  /*e1e0*/  FADD.FTZ R9, R8, R11 ;  /* 0x0000000b08097221 */ /* 0x000fe20000010000 */
[----:B------:R-:W-:-:S02]  /*e1f0*/  PRMT R166, R60, 0x5410, R59 ;  /* 0x000054103ca67816 */ /* 0x000fc4000000003b */
[----:B------:R-:W-:Y:S01]  /*e200*/  @!P3 PRMT R60, R14, 0x5410, RZ ;  /* 0x000054100e3cb816 */ /* 0x000fe200000000ff */
[----:B------:R-:W-:Y:S02]  /*e210*/  FADD.FTZ R14, R7, R9 ;  /* 0x00000009070e7221 */ /* 0x000fe40000010000 */
[----:B------:R-:W-:Y:S01]  /*e220*/  FADD.FTZ R7, R2, R10 ;  /* 0x0000000a02077221 */ /* 0x000fe20000010000 */
[----:B------:R-:W-:Y:S01]  /*e230*/  @!P2 HADD2 R189, -R59.H0_H0, -RZ.H0_H0 ;  /* 0xa00000ff3bbda230 */ /* 0x000fe20000000900 */
[----:B------:R-:W-:-:S03]  /*e240*/  IMAD.WIDE.U32 R8, R19, -0x2daee0ad, RZ ;  /* 0xd2511f5313087825 */ /* 0x000fc600078e00ff */
[----:B------:R2:W-:Y:S01]  /*e250*/  STL [R1+0x6c], R7 ;  /* 0x00006c0701007387 */ /* 0x0005e20000100800 */
[----:B------:R-:W-:Y:S02]  /*e260*/  @!P1 PRMT R62, R12, 0x5410, RZ ;  /* 0x000054100c3e9816 */ /* 0x000fe400000000ff */
[----:B------:R-:W-:Y:S02]  /*e270*/  PRMT R13, R189, 0x7610, R13 ;  /* 0x00007610bd0d7816 */ /* 0x000fe4000000000d */
[----:B------:R1:W3:Y:S02]  /*e280*/  LDL.LU.S16 R189, [R1+0x1b0] ;  /* 0x0001b00001bd7983 */ /* 0x0002e40000300600 */
[----:B------:R-:W-:Y:S01]  /*e290*/  @!P2 PRMT R59, R13, 0x5410, RZ ;  /* 0x000054100d3ba816 */ /* 0x000fe200000000ff */
[----:B--2---:R-:W-:-:S05]  /*e2a0*/  IMAD.WIDE.U32 R6, R18, -0x2daee0ad, RZ ;  /* 0xd2511f5312067825 */ /* 0x004fca00078e00ff */
        /* <DEDUP_REMOVED lines=12> */
[----:B------:R-:W-:Y:S02]  /*e370*/  LOP3.LUT R11, R9, R246, R10, 0x96, !PT ;  /* 0x000000f6090b7212 */ /* 0x000fe400078e960a */
[----:B------:R2:W4:Y:S02]  /*e380*/  MUFU.EX2 R9, R179 ;  /* 0x000000b300097308 */ /* 0x0005240000000800 */
[----:B------:R-:W-:-:S04]  /*e390*/  LOP3.LUT R2, R7, R249, R8, 0x96, !PT ;  /* 0x000000f907027212 */ /* 0x000fc800078e9608 */
[----:B------:R-:W-:Y:S01]  /*e3a0*/  LOP3.LUT R8, R2, 0xff, RZ, 0xc0, !PT ;  /* 0x000000ff02087812 */ /* 0x000fe200078ec0ff */
[----:B--2---:R1:W2:Y:S03]  /*e3b0*/  LDL.LU.S16 R179, [R1+0x1b4] ;  /* 0x0001b40001b37983 */ /* 0x0042a60000300600 */
[----:B------:R-:W-:Y:S02]  /*e3c0*/  ISETP.GE.U32.AND P0, PT, R217, R8, PT ;  /* 0x00000008d900720c */ /* 0x000fe40003f06070 */
[----:B------:R4:W1:Y:S02]  /*e3d0*/  MUFU.EX2 R8, R178 ;  /* 0x000000b200087308 */ /* 0x0008640000000800 */
[----:B----4-:R4:W4:Y:S01]  /*e3e0*/  LDL.LU.S16 R178, [R1+0x1b8] ;  /* 0x0001b80001b27983 */ /* 0x0109220000300600 */
[----:B------:R-:W-:-:S04]  /*e3f0*/  FADD.FTZ R10, R9, R14 ;  /* 0x0000000e090a7221 */ /* 0x000fc80000010000 */
[----:B-1----:R-:W-:-:S05]  /*e400*/  FADD.FTZ R10, R8, R10 ;  /* 0x0000000a080a7221 */ /* 0x002fca0000010000 */
[----:B------:R1:W-:Y:S04]  /*e410*/  STL [R1+0x9c], R10 ;  /* 0x00009c0a01007387 */ /* 0x0003e80000100800 */
[----:B-1----:R1:W4:Y:S01]  /*e420*/  LDL.LU.S16 R10, [R1+0x1bc] ;  /* 0x0001bc00010a7983 */ /* 0x0023220000300600 */
[----:B------:R-:W-:-:S03]  /*e430*/  F2FP.PACK_AB R18, R8, R9 ;  /* 0x000000090812723e */ /* 0x000fc600000000ff */
[----:B------:R1:W4:Y:S01]  /*e440*/  LDL.LU.S16 R9, [R1+0x1c0] ;  /* 0x0001c00001097983 */ /* 0x0003220000300600 */
[----:B------:R-:W-:Y:S01]  /*e450*/  LOP3.LUT R8, R2, 0xffff, RZ, 0xc0, !PT ;  /* 0x0000ffff02087812 */ /* 0x000fe200078ec0ff */
[----:B------:R-:W-:Y:S01]  /*e460*/  @!P0 HADD2 R182, -R54.H0_H0, -RZ.H0_H0 ;  /* 0xa00000ff36b68230 */ /* 0x000fe20000000900 */
[----:B------:R-:W-:Y:S01]  /*e470*/  PRMT R53, R54, 0x7632, R53 ;  /* 0x0000763236357816 */ /* 0x000fe20000000035 */
[----:B------:R1:W4:Y:S01]  /*e480*/  LDL.LU.S16 R14, [R1+0x1c4] ;  /* 0x0001c400010e7983 */ /* 0x0003220000300600 */
[----:B------:R-:W-:Y:S02]  /*e490*/  SHF.R.U32.HI R8, RZ, 0x8, R8 ;  /* 0x00000008ff087819 */ /* 0x000fe40000011608 */
[----:B------:R-:W-:Y:S02]  /*e4a0*/  PRMT R190, R182, 0x7610, R190 ;  /* 0x00007610b6be7816 */ /* 0x000fe400000000be */
[----:B------:R-:W-:Y:S02]  /*e4b0*/  LOP3.LUT R8, R8, 0xffff, RZ, 0xc0, !PT ;  /* 0x0000ffff08087812 */ /* 0x000fe400078ec0ff */
[----:B------:R-:W-:-:S02]  /*e4c0*/  PRMT R182, R54, 0x5410, R53 ;  /* 0x0000541036b67816 */ /* 0x000fc40000000035 */
[----:B------:R-:W-:Y:S02]  /*e4d0*/  @!P0 PRMT R54, R190, 0x5410, RZ ;  /* 0x00005410be368816 */ /* 0x000fe400000000ff */
[----:B------:R-:W-:Y:S02]  /*e4e0*/  ISETP.GE.U32.AND P0, PT, R217, R8, PT ;  /* 0x00000008d900720c */ /* 0x000fe40003f06070 */
[----:B------:R-:W-:Y:S02]  /*e4f0*/  PRMT R51, R52, 0x7632, R51 ;  /* 0x0000763234337816 */ /* 0x000fe40000000033 */
[C---:B------:R-:W-:Y:S02]  /*e500*/  PRMT R50, R23.reuse, 0x7610, R50 ;  /* 0x0000761017327816 */ /* 0x040fe40000000032 */
[----:B------:R-:W-:-:S07]  /*e510*/  PRMT R49, R23, 0x7632, R49 ;  /* 0x0000763217317816 */ /* 0x000fce0000000031 */
[----:B---3--:R-:W-:-:S05]  /*e520*/  @!P0 HADD2 R189, -R53.H0_H0, -RZ.H0_H0 ;  /* 0xa00000ff35bd8230 */ /* 0x008fca0000000900 */
[----:B------:R-:W-:-:S04]  /*e530*/  PRMT R8, R189, 0x7610, R8 ;  /* 0x00007610bd087816 */ /* 0x000fc80000000008 */
[----:B------:R-:W-:Y:S02]  /*e540*/  @!P0 PRMT R53, R8, 0x5410, RZ ;  /* 0x0000541008358816 */ /* 0x000fe400000000ff */
[--C-:B------:R-:W-:Y:S02]  /*e550*/  SHF.R.U32.HI R8, RZ, 0x18, R2.reuse ;  /* 0x00000018ff087819 */ /* 0x100fe40000011602 */
[----:B------:R-:W-:Y:S02]  /*e560*/  SHF.R.U32.HI R2, RZ, 0x10, R2 ;  /* 0x00000010ff027819 */ /* 0x000fe40000011602 */
[----:B------:R-:W-:Y:S02]  /*e570*/  ISETP.GE.U32.AND P0, PT, R217, R8, PT ;  /* 0x00000008d900720c */ /* 0x000fe40003f06070 */
[----:B------:R-:W-:-:S04]  /*e580*/  LOP3.LUT R2, R2, 0xff, RZ, 0xc0, !PT ;  /* 0x000000ff02027812 */ /* 0x000fc800078ec0ff */
[----:B------:R-:W-:-:S07]  /*e590*/  ISETP.GE.U32.AND P1, PT, R217, R2, PT ;  /* 0x00000002d900720c */ /* 0x000fce0003f26070 */
[----:B--2---:R-:W-:-:S05]  /*e5a0*/  @!P0 HADD2 R179, -R51.H0_H0, -RZ.H0_H0 ;  /* 0xa00000ff33b38230 */ /* 0x004fca0000000900 */
[----:B------:R-:W-:Y:S02]  /*e5b0*/  PRMT R8, R179, 0x7610, R8 ;  /* 0x00007610b3087816 */ /* 0x000fe40000000008 */
[----:B------:R-:W-:Y:S02]  /*e5c0*/  PRMT R179, R52, 0x5410, R51 ;  /* 0x0000541034b37816 */ /* 0x000fe40000000033 */
[----:B------:R-:W-:Y:S02]  /*e5d0*/  @!P0 PRMT R51, R8, 0x5410, RZ ;  /* 0x0000541008338816 */ /* 0x000fe400000000ff */
[----:B------:R1:W2:Y:S01]  /*e5e0*/  LDL.LU.S16 R8, [R1+0x1c8] ;  /* 0x0001c80001087983 */ /* 0x0002a20000300600 */
[----:B----4-:R-:W-:-:S05]  /*e5f0*/  @!P1 HADD2 R178, -R52.H0_H0, -RZ.H0_H0 ;  /* 0xa00000ff34b29230 */ /* 0x010fca0000000900 */
[----:B------:R-:W-:-:S04]  /*e600*/  PRMT R2, R178, 0x7610, R2 ;  /* 0x00007610b2027816 */ /* 0x000fc80000000002 */
[----:B------:R-:W-:Y:S02]  /*e610*/  @!P1 PRMT R52, R2, 0x5410, RZ ;  /* 0x0000541002349816 */ /* 0x000fe400000000ff */
[----:B------:R-:W-:-:S04]  /*e620*/  LOP3.LUT R2, R6, 0xff, RZ, 0xc0, !PT ;  /* 0x000000ff06027812 */ /* 0x000fc800078ec0ff */
[----:B------:R-:W-:Y:S02]  /*e630*/  ISETP.GE.U32.AND P0, PT, R217, R2, PT ;  /* 0x00000002d900720c */ /* 0x000fe40003f06070 */
[----:B------:R-:W-:-:S11]  /*e640*/  PRMT R178, R50, 0x5410, R49 ;  /* 0x0000541032b27816 */ /* 0x000fd60000000031 */
[----:B------:R-:W-:-:S05]  /*e650*/  @!P0 HADD2 R10, -R50.H0_H0, -RZ.H0_H0 ;  /* 0xa00000ff320a8230 */ /* 0x000fca0000000900 */
[----:B------:R-:W-:Y:S02]  /*e660*/  PRMT R2, R10, 0x7610, R2 ;  /* 0x000076100a027816 */ /* 0x000fe40000000002 */
[----:B------:R1:W3:Y:S02]  /*e670*/  LDL.LU.S16 R10, [R1+0x1cc] ;  /* 0x0001cc00010a7983 */ /* 0x0002e40000300600 */
[----:B------:R-:W-:Y:S02]  /*e680*/  @!P0 PRMT R50, R2, 0x5410, RZ ;  /* 0x0000541002328816 */ /* 0x000fe400000000ff */
[----:B------:R-:W-:-:S04]  /*e690*/  LOP3.LUT R2, R6, 0xffff, RZ, 0xc0, !PT ;  /* 0x0000ffff06027812 */ /* 0x000fc800078ec0ff */
[----:B------:R-:W-:-:S04]  /*e6a0*/  SHF.R.U32.HI R2, RZ, 0x8, R2 ;  /* 0x00000008ff027819 */ /* 0x000fc80000011602 */
[----:B------:R-:W-:-:S04]  /*e6b0*/  LOP3.LUT R2, R2, 0xffff, RZ, 0xc0, !PT ;  /* 0x0000ffff02027812 */ /* 0x000fc800078ec0ff */
[----:B------:R-:W-:-:S13]  /*e6c0*/  ISETP.GE.U32.AND P0, PT, R217, R2, PT ;  /* 0x00000002d900720c */ /* 0x000fda0003f06070 */
[----:B------:R-:W-:-:S05]  /*e6d0*/  @!P0 HADD2 R9, -R49.H0_H0, -RZ.H0_H0 ;  /* 0xa00000ff31098230 */ /* 0x000fca0000000900 */
[----:B------:R-:W-:Y:S02]  /*e6e0*/  PRMT R2, R9, 0x7610, R2 ;  /* 0x0000761009027816 */ /* 0x000fe40000000002 */
[----:B------:R1:W4:Y:S02]  /*e6f0*/  LDL.LU.S16 R9, [R1+0x1d0] ;  /* 0x0001d00001097983 */ /* 0x0003240000300600 */
[----:B------:R-:W-:Y:S02]  /*e700*/  @!P0 PRMT R49, R2, 0x5410, RZ ;  /* 0x0000541002318816 */ /* 0x000fe400000000ff */
[----:B------:R-:W-:-:S04]  /*e710*/  SHF.R.U32.HI R2, RZ, 0x10, R6 ;  /* 0x00000010ff027819 */ /* 0x000fc80000011606 */
[----:B------:R-:W-:-:S04]  /*e720*/  LOP3.LUT R2, R2, 0xff, RZ, 0xc0, !PT ;  /* 0x000000ff02027812 */ /* 0x000fc800078ec0ff */
[----:B------:R-:W-:Y:S02]  /*e730*/  ISETP.GE.U32.AND P1, PT, R217, R2, PT ;  /* 0x00000002d900720c */ /* 0x000fe40003f26070 */
[----:B------:R-:W-:-:S04]  /*e740*/  SHF.R.U32.HI R6, RZ, 0x18, R6 ;  /* 0x00000018ff067819 */ /* 0x000fc80000011606 */
[----:B------:R-:W-:Y:S01]  /*e750*/  ISETP.GE.U32.AND P0, PT, R217, R6, PT ;  /* 0x00000006d900720c */ /* 0x000fe20003f06070 */
[----:B------:R-:W-:Y:S01]  /*e760*/  IMAD.MOV.U32 R189, RZ, RZ, R183 ;  /* 0x000000ffffbd7224 */ /* 0x000fe200078e00b7 */
[----:B------:R-:W-:Y:S01]  /*e770*/  PRMT R47, R48, 0x7632, R47 ;  /* 0x00007632302f7816 */ /* 0x000fe2000000002f */
[----:B------:R1:W4:Y:S04]  /*e780*/  LDL.LU.S16 R183, [R1+0x1d4] ;  /* 0x0001d40001b77983 */ /* 0x0003280000300600 */
[----:B------:R-:W-:-:S05]  /*e790*/  @!P1 HADD2 R14, -R48.H0_H0, -RZ.H0_H0 ;  /* 0xa00000ff300e9230 */ /* 0x000fca0000000900 */
[----:B------:R-:W-:Y:S02]  /*e7a0*/  PRMT R6, R14, 0x7610, R6 ;  /* 0x000076100e067816 */ /* 0x000fe40000000006 */
[----:B------:R1:W4:Y:S01]  /*e7b0*/  LDL.LU.S16 R14, [R1+0x1d8] ;  /* 0x0001d800010e7983 */ /* 0x0003220000300600 */
[----:B------:R-:W-:Y:S01]  /*e7c0*/  IMAD.MOV.U32 R199, RZ, RZ, R177 ;  /* 0x000000ffffc77224 */ /* 0x000fe200078e00b1 */
[----:B------:R-:W-:Y:S02]  /*e7d0*/  PRMT R177, R48, 0x5410, R47 ;  /* 0x0000541030b17816 */ /* 0x000fe4000000002f */
[----:B------:R-:W-:Y:S01]  /*e7e0*/  @!P1 PRMT R48, R6, 0x5410, RZ ;  /* 0x0000541006309816 */ /* 0x000fe200000000ff */
[----:B------:R-:W-:Y:S01]  /*e7f0*/  IMAD.WIDE.U32 R6, R11, -0x2daee0ad, RZ ;  /* 0xd2511f530b067825 */ /* 0x000fe200078e00ff */
[----:B------:R-:W-:-:S03]  /*e800*/  PRMT R45, R46, 0x7632, R45 ;  /* 0x000076322e2d7816 */ /* 0x000fc6000000002d */
[----:B------:R-:W-:Y:S02]  /*e810*/  IMAD.MOV.U32 R198, RZ, RZ, R188 ;  /* 0x000000ffffc67224 */ /* 0x000fe400078e00bc */
[----:B------:R-:W-:Y:S02]  /*e820*/  IMAD.MOV.U32 R188, RZ, RZ, R186 ;  /* 0x000000ffffbc7224 */ /* 0x000fe400078e00ba */
[----:B------:R-:W-:Y:S01]  /*e830*/  IMAD.MOV.U32 R186, RZ, RZ, R185 ;  /* 0x000000ffffba7224 */ /* 0x000fe200078e00b9 */
[----:B------:R-:W-:Y:S01]  /*e840*/  PRMT R185, R46, 0x5410, R45 ;  /* 0x000054102eb97816 */ /* 0x000fe2000000002d */
        /* <DEDUP_REMOVED lines=8> */
[----:B------:R1:W2:Y:S02]  /*e8d0*/  LDL.LU.S16 R10, [R1+0x1dc] ;  /* 0x0001dc00010a7983 */ /* 0x0002a40000300600 */
[----:B------:R-:W-:Y:S02]  /*e8e0*/  @!P0 PRMT R46, R8, 0x5410, RZ ;  /* 0x00005410082e8816 */ /* 0x000fe400000000ff */
[----:B------:R-:W-:-:S04]  /*e8f0*/  LOP3.LUT R8, R2, 0xffff, RZ, 0xc0, !PT ;  /* 0x0000ffff02087812 */ /* 0x000fc800078ec0ff */
[----:B------:R-:W-:-:S04]  /*e900*/  SHF.R.U32.HI R8, RZ, 0x8, R8 ;  /* 0x00000008ff087819 */ /* 0x000fc80000011608 */
[----:B------:R-:W-:-:S04]  /*e910*/  LOP3.LUT R8, R8, 0xffff, RZ, 0xc0, !PT ;  /* 0x0000ffff08087812 */ /* 0x000fc800078ec0ff */
[----:B------:R-:W-:-:S13]  /*e920*/  ISETP.GE.U32.AND P0, PT, R217, R8, PT ;  /* 0x00000008d900720c */ /* 0x000fda0003f06070 */
[----:B----4-:R-:W-:-:S05]  /*e930*/  @!P0 HADD2 R9, -R45.H0_H0, -RZ.H0_H0 ;  /* 0xa00000ff2d098230 */ /* 0x010fca0000000900 */
[----:B------:R-:W-:Y:S02]  /*e940*/  PRMT R8, R9, 0x7610, R8 ;  /* 0x0000761009087816 */ /* 0x000fe40000000008 */
[----:B------:R1:W3:Y:S04]  /*e950*/  LDL.LU.S16 R9, [R1+0x1e0] ;  /* 0x0001e00001097983 */ /* 0x0002e80000300600 */
[----:B------:R1:W4:Y:S01]  /*e960*/  LDL.LU.S16 R190, [R1+0x1e4] ;  /* 0x0001e40001be7983 */ /* 0x0003220000300600 */
[----:B------:R-:W-:Y:S02]  /*e970*/  @!P0 PRMT R45, R8, 0x5410, RZ ;  /* 0x00005410082d8816 */ /* 0x000fe400000000ff */
[--C-:B------:R-:W-:Y:S01]  /*e980*/  SHF.R.U32.HI R8, RZ, 0x10, R2.reuse ;  /* 0x00000010ff087819 */ /* 0x100fe20000011602 */
[----:B------:R1:W4:Y:S01]  /*e990*/  LDL.LU.S16 R191, [R1+0x1e8] ;  /* 0x0001e80001bf7983 */ /* 0x0003220000300600 */
[----:B------:R-:W-:-:S04]  /*e9a0*/  SHF.R.U32.HI R2, RZ, 0x18, R2 ;  /* 0x00000018ff027819 */ /* 0x000fc80000011602 */
[----:B------:R-:W-:Y:S02]  /*e9b0*/  ISETP.GE.U32.AND P0, PT, R217, R2, PT ;  /* 0x00000002d900720c */ /* 0x000fe40003f06070 */
[----:B------:R-:W-:-:S11]  /*e9c0*/  PRMT R43, R44, 0x7632, R43 ;  /* 0x000076322c2b7816 */ /* 0x000fd6000000002b */
[----:B------:R-:W-:-:S05]  /*e9d0*/  @!P0 HADD2 R14, -R43.H0_H0, -RZ.H0_H0 ;  /* 0xa00000ff2b0e8230 */ /* 0x000fca0000000900 */
[----:B------:R-:W-:Y:S02]  /*e9e0*/  PRMT R2, R14, 0x7610, R2 ;  /* 0x000076100e027816 */ /* 0x000fe40000000002 */
[----:B------:R1:W4:Y:S01]  /*e9f0*/  LDL.LU.S16 R14, [R1+0x1ec] ;  /* 0x0001ec00010e7983 */ /* 0x0003220000300600 */
[----:B------:R-:W-:Y:S02]  /*ea00*/  IMAD.MOV.U32 R223, RZ, RZ, R189 ;  /* 0x000000ffffdf7224 */ /* 0x000fe400078e00bd */
[----:B------:R-:W-:Y:S01]  /*ea10*/  IMAD.MOV.U32 R189, RZ, RZ, R199 ;  /* 0x000000ffffbd7224 */ /* 0x000fe200078e00c7 */
[----:B------:R-:W-:Y:S01]  /*ea20*/  LOP3.LUT R8, R8, 0xff, RZ, 0xc0, !PT ;  /* 0x000000ff08087812 */ /* 0x000fe200078ec0ff */
[----:B------:R-:W-:Y:S01]  /*ea30*/  IMAD.MOV.U32 R199, RZ, RZ, R180 ;  /* 0x000000ffffc77224 */ /* 0x000fe200078e00b4 */
[----:B------:R1:W4:Y:S01]  /*ea40*/  LDL.LU.S16 R13, [R1+0x1f0] ;  /* 0x0001f000010d7983 */ /* 0x0003220000300600 */
[----:B------:R-:W-:Y:S01]  /*ea50*/  IMAD.MOV.U32 R180, RZ, RZ, R184 ;  /* 0x000000ffffb47224 */ /* 0x000fe200078e00b8 */
[----:B------:R-:W-:-:S02]  /*ea60*/  PRMT R184, R44, 0x5410, R43 ;  /* 0x000054102cb87816 */ /* 0x000fc4000000002b */
[----:B------:R-:W-:Y:S01]  /*ea70*/  @!P0 PRMT R43, R2, 0x5410, RZ ;  /* 0x00005410022b8816 */ /* 0x000fe200000000ff */
[----:B------:R1:W4:Y:S01]  /*ea80*/  LDL.LU.S16 R12, [R1+0x1f4] ;  /* 0x0001f400010c7983 */ /* 0x0003220000300600 */
[----:B------:R-:W-:Y:S02]  /*ea90*/  LOP3.LUT R2, R6, 0xff, RZ, 0xc0, !PT ;  /* 0x000000ff06027812 */ /* 0x000fe400078ec0ff */
[C---:B------:R-:W-:Y:S02]  /*eaa0*/  ISETP.GE.U32.AND P1, PT, R217.reuse, R8, PT ;  /* 0x00000008d900720c */ /* 0x040fe40003f26070 */
[----:B------:R-:W-:Y:S02]  /*eab0*/  ISETP.GE.U32.AND P0, PT, R217, R2, PT ;  /* 0x00000002d900720c */ /* 0x000fe40003f06070 */
[----:B------:R-:W-:-:S09]  /*eac0*/  PRMT R33, R42, 0x7632, R33 ;  /* 0x000076322a217816 */ /* 0x000fd20000000021 */
[----:B------:R-:W-:-:S05]  /*ead0*/  @!P1 HADD2 R183, -R44.H0_H0, -RZ.H0_H0 ;  /* 0xa00000ff2cb79230 */ /* 0x000fca0000000900 */
[----:B------:R-:W-:Y:S02]  /*eae0*/  PRMT R8, R183, 0x7610, R8 ;  /* 0x00007610b7087816 */ /* 0x000fe40000000008 */
[----:B------:R-:W-:Y:S02]  /*eaf0*/  PRMT R183, R42, 0x5410, R33 ;  /* 0x000054102ab77816 */ /* 0x000fe40000000021 */
[----:B------:R-:W-:Y:S02]  /*eb00*/  @!P1 PRMT R44, R8, 0x5410, RZ ;  /* 0x00005410082c9816 */ /* 0x000fe400000000ff */
[----:B------:R-:W-:Y:S02]  /*eb10*/  LOP3.LUT R8, R29, R240, R162, 0x96, !PT ;  /* 0x000000f01d087212 */ /* 0x000fe400078e96a2 */
[----:B------:R-:W-:-:S04]  /*eb20*/  PRMT R31, R32, 0x7632, R31 ;  /* 0x00007632201f7816 */ /* 0x000fc8000000001f */
[----:B------:R-:W-:Y:S01]  /*eb30*/  PRMT R162, R32, 0x5410, R31 ;  /* 0x0000541020a27816 */ /* 0x000fe2000000001f */
[----:B--2---:R-:W-:-:S05]  /*eb40*/  @!P0 HADD2 R10, -R42.H0_H0, -RZ.H0_H0 ;  /* 0xa00000ff2a0a8230 */ /* 0x004fca0000000900 */
[----:B------:R-:W-:-:S04]  /*eb50*/  PRMT R2, R10, 0x7610, R2 ;  /* 0x000076100a027816 */ /* 0x000fc80000000002 */
[----:B------:R-:W-:Y:S02]  /*eb60*/  @!P0 PRMT R42, R2, 0x5410, RZ ;  /* 0x00005410022a8816 */ /* 0x000fe400000000ff */
[----:B------:R-:W-:-:S04]  /*eb70*/  LOP3.LUT R2, R6, 0xffff, RZ, 0xc0, !PT ;  /* 0x0000ffff06027812 */ /* 0x000fc800078ec0ff */
[----:B------:R-:W-:-:S04]  /*eb80*/  SHF.R.U32.HI R2, RZ, 0x8, R2 ;  /* 0x00000008ff027819 */ /* 0x000fc80000011602 */
[----:B------:R-:W-:-:S04]  /*eb90*/  LOP3.LUT R2, R2, 0xffff, RZ, 0xc0, !PT ;  /* 0x0000ffff02027812 */ /* 0x000fc800078ec0ff */
[----:B------:R-:W-:Y:S02]  /*eba0*/  ISETP.GE.U32.AND P0, PT, R217, R2, PT ;  /* 0x00000002d900720c */ /* 0x000fe40003f06070 */
[----:B------:R-:W-:-:S11]  /*ebb0*/  LOP3.LUT R10, R5, R239, R28, 0x96, !PT ;  /* 0x000000ef050a7212 */ /* 0x000fd600078e961c */
[----:B---3--:R-:W-:-:S05]  /*ebc0*/  @!P0 HADD2 R9, -R33.H0_H0, -RZ.H0_H0 ;  /* 0xa00000ff21098230 */ /* 0x008fca0000000900 */
[----:B------:R-:W-:Y:S01]  /*ebd0*/  PRMT R2, R9, 0x7610, R2 ;  /* 0x0000761009027816 */ /* 0x000fe20000000002 */
[----:B------:R-:W-:-:S04]  /*ebe0*/  IMAD.WIDE.U32 R8, R8, -0x2daee0ad, RZ ;  /* 0xd2511f5308087825 */ /* 0x000fc800078e00ff */
[----:B------:R-:W-:Y:S01]  /*ebf0*/  IMAD.WIDE.U32 R10, R10, -0x2daee0ad, RZ ;  /* 0xd2511f530a0a7825 */ /* 0x000fe200078e00ff */
[----:B------:R-:W-:-:S04]  /*ec00*/  LOP3.LUT R9, R9, R242, R16, 0x96, !PT ;  /* 0x000000f209097212 */ /* 0x000fc800078e9610 */
[----:B------:R-:W-:Y:S01]  /*ec10*/  LOP3.LUT R11, R11, R245, R8, 0x96, !PT ;  /* 0x000000f50b0b7212 */ /* 0x000fe200078e9608 */
[----:B------:R-:W-:-:S05]  /*ec20*/  IMAD.WIDE.U32 R8, R9, -0x326172a9, RZ ;  /* 0xcd9e8d5709087825 */ /* 0x000fca00078e00ff */
[----:B------:R-:W-:Y:S02]  /*ec30*/  LOP3.LUT R4, R9, R238, R4, 0x96, !PT ;  /* 0x000000ee09047212 */ /* 0x000fe400078e9604 */
[----:B------:R-:W-:-:S03]  /*ec40*/  @!P0 PRMT R33, R2, 0x5410, RZ ;  /* 0x0000541002218816 */ /* 0x000fc600000000ff */
[----:B------:R-:W-:Y:S01]  /*ec50*/  IMAD.WIDE.U32 R4, R4, -0x2daee0ad, RZ ;  /* 0xd2511f5304047825 */ /* 0x000fe200078e00ff */
[----:B------:R-:W-:-:S04]  /*ec60*/  SHF.R.U32.HI R2, RZ, 0x10, R6 ;  /* 0x00000010ff027819 */ /* 0x000fc80000011606 */
[----:B------:R-:W-:Y:S01]  /*ec70*/  LOP3.LUT R7, R5, R247, R10, 0x96, !PT ;  /* 0x000000f705077212 */ /* 0x000fe200078e960a */
[----:B------:R-:W-:Y:S01]  /*ec80*/  IMAD.WIDE.U32 R10, R11, -0x326172a9, RZ ;  /* 0xcd9e8d570b0a7825 */ /* 0x000fe200078e00ff */
[----:B------:R-:W-:-:S04]  /*ec90*/  LOP3.LUT R2, R2, 0xff, RZ, 0xc0, !PT ;  /* 0x000000ff02027812 */ /* 0x000fc800078ec0ff */
[----:B------:R-:W-:Y:S02]  /*eca0*/  ISETP.GE.U32.AND P2, PT, R217, R2, PT ;  /* 0x00000002d900720c */ /* 0x000fe40003f46070 */
[----:B------:R-:W-:-:S05]  /*ecb0*/  LOP3.LUT R8, R11, R248, R8, 0x96, !PT ;  /* 0x000000f80b087212 */ /* 0x000fca00078e9608 */
[----:B------:R-:W-:-:S05]  /*ecc0*/  IMAD.WIDE.U32 R8, R8, -0x2daee0ad, RZ ;  /* 0xd2511f5308087825 */ /* 0x000fca00078e00ff */
[----:B------:R-:W-:Y:S02]  /*ecd0*/  LOP3.LUT R4, R9, R244, R4, 0x96, !PT ;  /* 0x000000f409047212 */ /* 0x000fe400078e9604 */
[----:B------:R-:W-:Y:S01]  /*ece0*/  SHF.R.U32.HI R9, RZ, 0x18, R6 ;  /* 0x00000018ff097819 */ /* 0x000fe20000011606 */
[----:B------:R-:W-:Y:S01]  /*ecf0*/  IMAD.WIDE.U32 R6, R7, -0x326172a9, RZ ;  /* 0xcd9e8d5707067825 */ /* 0x000fe200078e00ff */
[----:B----4-:R-:W-:-:S04]  /*ed00*/  @!P2 HADD2 R190, -R32.H0_H0, -RZ.H0_H0 ;  /* 0xa00000ff20bea230 */ /* 0x010fc80000000900 */
[--C-:B------:R-:W-:Y:S02]  /*ed10*/  LOP3.LUT R7, R7, R246, R10.reuse, 0x96, !PT ;  /* 0x000000f607077212 */ /* 0x100fe400078e960a */
[----:B------:R-:W-:-:S04]  /*ed20*/  PRMT R10, R190, 0x7610, R10 ;  /* 0x00007610be0a7816 */ /* 0x000fc8000000000a */
[----:B------:R-:W-:Y:S02]  /*ed30*/  @!P2 PRMT R32, R10, 0x5410, RZ ;  /* 0x000054100a20a816 */ /* 0x000fe400000000ff */
[----:B------:R1:W2:Y:S01]  /*ed40*/  LDL.LU.S16 R10, [R1+0x1f8] ;  /* 0x0001f800010a7983 */ /* 0x0002a20000300600 */
[----:B------:R-:W-:-:S05]  /*ed50*/  IMAD.WIDE.U32 R4, R4, -0x326172a9, RZ ;  /* 0xcd9e8d5704047825 */ /* 0x000fca00078e00ff */
[----:B------:R-:W-:-:S04]  /*ed60*/  LOP3.LUT R2, R5, R249, R6, 0x96, !PT ;  /* 0x000000f905027212 */ /* 0x000fc800078e9606 */
[----:B------:R-:W-:-:S04]  /*ed70*/  LOP3.LUT R6, R2, 0xff, RZ, 0xc0, !PT ;  /* 0x000000ff02067812 */ /* 0x000fc800078ec0ff */
[----:B------:R-:W-:Y:S02]  /*ed80*/  ISETP.GE.U32.AND P0, PT, R217, R6, PT ;  /* 0x00000006d900720c */ /* 0x000fe40003f06070 */
[----:B------:R-:W-:Y:S01]  /*ed90*/  PRMT R29, R30, 0x7632, R29 ;  /* 0x000076321e1d7816 */ /* 0x000fe2000000001d */
[----:B------:R-:W-:-:S10]  /*eda0*/  IMAD.MOV.U32 R237, RZ, RZ, R189 ;  /* 0x000000ffffed7224 */ /* 0x000fd400078e00bd */
[----:B------:R-:W-:Y:S01]  /*edb0*/  @!P0 HADD2 R14, -R30.H0_H0, -RZ.H0_H0 ;  /* 0xa00000ff1e0e8230 */ /* 0x000fe20000000900 */
[----:B------:R-:W-:-:S04]  /*edc0*/  PRMT R189, R30, 0x5410, R29 ;  /* 0x000054101ebd7816 */ /* 0x000fc8000000001d */
[----:B------:R-:W-:-:S04]  /*edd0*/  PRMT R6, R14, 0x7610, R6 ;  /* 0x000076100e067816 */ /* 0x000fc80000000006 */
[----:B------:R-:W-:Y:S02]  /*ede0*/  @!P0 PRMT R30, R6, 0x5410, RZ ;  /* 0x00005410061e8816 */ /* 0x000fe400000000ff */
[----:B------:R-:W-:-:S04]  /*edf0*/  LOP3.LUT R6, R2, 0xffff, RZ, 0xc0, !PT ;  /* 0x0000ffff02067812 */ /* 0x000fc800078ec0ff */
[----:B------:R-:W-:-:S04]  /*ee00*/  SHF.R.U32.HI R6, RZ, 0x8, R6 ;  /* 0x00000008ff067819 */ /* 0x000fc80000011606 */
[----:B------:R-:W-:-:S04]  /*ee10*/  LOP3.LUT R6, R6, 0xffff, RZ, 0xc0, !PT ;  /* 0x0000ffff06067812 */ /* 0x000fc800078ec0ff */
[C---:B------:R-:W-:Y:S02]  /*ee20*/  ISETP.GE.U32.AND P0, PT, R217.reuse, R6, PT ;  /* 0x00000006d900720c */ /* 0x040fe40003f06070 */
[----:B------:R-:W-:-:S11]  /*ee30*/  ISETP.GE.U32.AND P1, PT, R217, R9, PT ;  /* 0x00000009d900720c */ /* 0x000fd60003f26070 */
[----:B------:R-:W-:Y:S02]  /*ee40*/  @!P0 HADD2 R13, -R29.H0_H0, -RZ.H0_H0 ;  /* 0xa00000ff1d0d8230 */ /* 0x000fe40000000900 */
[----:B------:R-:W-:-:S03]  /*ee50*/  @!P1 HADD2 R191, -R31.H0_H0, -RZ.H0_H0 ;  /* 0xa00000ff1fbf9230 */ /* 0x000fc60000000900 */
[----:B------:R-:W-:-:S04]  /*ee60*/  PRMT R6, R13, 0x7610, R6 ;  /* 0x000076100d067816 */ /* 0x000fc80000000006 */
[----:B------:R-:W-:Y:S02]  /*ee70*/  @!P0 PRMT R29, R6, 0x5410, RZ ;  /* 0x00005410061d8816 */ /* 0x000fe400000000ff */
[----:B------:R-:W-:Y:S02]  /*ee80*/  SHF.R.U32.HI R6, RZ, 0x10, R2 ;  /* 0x00000010ff067819 */ /* 0x000fe40000011602 */
[----:B------:R-:W-:Y:S02]  /*ee90*/  PRMT R11, R191, 0x7610, R11 ;  /* 0x00007610bf0b7816 */ /* 0x000fe4000000000b */
[----:B------:R-:W-:Y:S02]  /*eea0*/  LOP3.LUT R6, R6, 0xff, RZ, 0xc0, !PT ;  /* 0x000000ff06067812 */ /* 0x000fe400078ec0ff */
[----:B------:R-:W-:Y:S02]  /*eeb0*/  @!P1 PRMT R31, R11, 0x5410, RZ ;  /* 0x000054100b1f9816 */ /* 0x000fe400000000ff */
[----:B------:R-:W-:-:S02]  /*eec0*/  ISETP.GE.U32.AND P1, PT, R217, R6, PT ;  /* 0x00000006d900720c */ /* 0x000fc40003f26070 */
[----:B------:R-:W-:-:S11]  /*eed0*/  PRMT R28, R21, 0x7610, R28 ;  /* 0x00007610151c7816 */ /* 0x000fd6000000001c */
[----:B------:R-:W-:-:S05]  /*eee0*/  @!P1 HADD2 R12, -R28.H0_H0, -RZ.H0_H0 ;  /* 0xa00000ff1c0c9230 */ /* 0x000fca0000000900 */
[----:B------:R-:W-:Y:S02]  /*eef0*/  PRMT R6, R12, 0x7610, R6 ;  /* 0x000076100c067816 */ /* 0x000fe40000000006 */
[----:B------:R1:W3:Y:S04]  /*ef00*/  LDL.LU.S16 R12, [R1+0x1fc] ;  /* 0x0001fc00010c7983 */ /* 0x0002e80000300600 */
[----:B------:R1:W4:Y:S01]  /*ef10*/  LDL.LU.S16 R11, [R1+0x200] ;  /* 0x00020000010b7983 */ /* 0x0003220000300600 */
[----:B------:R-:W-:-:S04]  /*ef20*/  SHF.R.U32.HI R2, RZ, 0x18, R2 ;  /* 0x00000018ff027819 */ /* 0x000fc80000011602 */
[----:B------:R-:W-:Y:S02]  /*ef30*/  ISETP.GE.U32.AND P0, PT, R217, R2, PT ;  /* 0x00000002d900720c */ /* 0x000fe40003f06070 */
[----:B------:R-:W-:-:S11]  /*ef40*/  PRMT R27, R21, 0x7632, R27 ;  /* 0x00007632151b7816 */ /* 0x000fd6000000001b */
[----:B--2---:R-:W-:-:S05]  /*ef50*/  @!P0 HADD2 R10, -R27.H0_H0, -RZ.H0_H0 ;  /* 0xa00000ff1b0a8230 */ /* 0x004fca0000000900 */
[----:B------:R-:W-:Y:S02]  /*ef60*/  PRMT R2, R10, 0x7610, R2 ;  /* 0x000076100a027816 */ /* 0x000fe40000000002 */
[----:B------:R1:W2:Y:S01]  /*ef70*/  LDL.LU.S16 R10, [R1+0x204] ;  /* 0x00020400010a7983 */ /* 0x0002a20000300600 */
[----:B------:R-:W-:Y:S02]  /*ef80*/  IMAD.MOV.U32 R190, RZ, RZ, R223 ;  /* 0x000000ffffbe7224 */ /* 0x000fe400078e00df */
[----:B------:R-:W-:Y:S02]  /*ef90*/  IMAD.MOV.U32 R223, RZ, RZ, R199 ;  /* 0x000000ffffdf7224 */ /* 0x000fe400078e00c7 */
[----:B------:R-:W-:Y:S02]  /*efa0*/  IMAD.MOV.U32 R199, RZ, RZ, R198 ;  /* 0x000000ffffc77224 */ /* 0x000fe400078e00c6 */
[----:B------:R-:W-:Y:S01]  /*efb0*/  IMAD.MOV.U32 R198, RZ, RZ, R188 ;  /* 0x000000ffffc67224 */ /* 0x000fe200078e00bc */
[----:B------:R-:W-:-:S02]  /*efc0*/  PRMT R188, R28, 0x5410, R27 ;  /* 0x000054101cbc7816 */ /* 0x000fc4000000001b */
[----:B------:R-:W-:Y:S02]  /*efd0*/  @!P1 PRMT R28, R6, 0x5410, RZ ;  /* 0x00005410061c9816 */ /* 0x000fe400000000ff */
[----:B------:R1:W2:Y:S01]  /*efe0*/  LDL.LU.S16 R6, [R1+0x208] ;  /* 0x0002080001067983 */ /* 0x0002a20000300600 */
[----:B------:R-:W-:Y:S02]  /*eff0*/  @!P0 PRMT R27, R2, 0x5410, RZ ;  /* 0x00005410021b8816 */ /* 0x000fe400000000ff */
[----:B------:R-:W-:-:S04]  /*f000*/  LOP3.LUT R2, R4, 0xff, RZ, 0xc0, !PT ;  /* 0x000000ff04027812 */ /* 0x000fc800078ec0ff */
[----:B------:R-:W-:Y:S02]  /*f010*/  ISETP.GE.U32.AND P0, PT, R217, R2, PT ;  /* 0x00000002d900720c */ /* 0x000fe40003f06070 */
[C---:B------:R-:W-:Y:S01]  /*f020*/  PRMT R25, R26.reuse, 0x7632, R25 ;  /* 0x000076321a197816 */ /* 0x040fe20000000019 */
[----:B------:R-:W-:Y:S02]  /*f030*/  IMAD.MOV.U32 R251, RZ, RZ, R237 ;  /* 0x000000fffffb7224 */ /* 0x000fe400078e00ed */
[----:B------:R-:W-:Y:S01]  /*f040*/  IMAD.MOV.U32 R237, RZ, RZ, R187 ;  /* 0x000000ffffed7224 */ /* 0x000fe200078e00bb */
[----:B------:R-:W-:-:S07]  /*f050*/  PRMT R187, R26, 0x5410, R25 ;  /* 0x000054101abb7816 */ /* 0x000fce0000000019 */
        /* <DEDUP_REMOVED lines=8> */
[----:B----4-:R-:W-:-:S05]  /*f0e0*/  @!P0 HADD2 R11, -R25.H0_H0, -RZ.H0_H0 ;  /* 0xa00000ff190b8230 */ /* 0x010fca0000000900 */
[----:B------:R-:W-:Y:S02]  /*f0f0*/  PRMT R2, R11, 0x7610, R2 ;  /* 0x000076100b027816 */ /* 0x000fe40000000002 */
[----:B------:R1:W4:Y:S02]  /*f100*/  LDL.LU.S16 R11, [R1+0x210] ;  /* 0x00021000010b7983 */ /* 0x0003240000300600 */
        /* <DEDUP_REMOVED lines=9> */
[----:B------:R-:W-:-:S05]  /*f1a0*/  PRMT R23, R24, 0x7632, R23 ;  /* 0x0000763218177816 */ /* 0x000fca0000000017 */
[----:B------:R-:W-:Y:S01]  /*f1b0*/  @!P0 HADD2 R6, -R23.H0_H0, -RZ.H0_H0 ;  /* 0xa00000ff17068230 */ /* 0x000fe20000000900 */
[----:B------:R-:W-:Y:S02]  /*f1c0*/  IMAD.MOV.U32 R191, RZ, RZ, R190 ;  /* 0x000000ffffbf7224 */ /* 0x000fe400078e00be */
[----:B------:R-:W-:Y:S02]  /*f1d0*/  IMAD.MOV.U32 R190, RZ, RZ, R223 ;  /* 0x000000ffffbe7224 */ /* 0x000fe400078e00df */
[----:B------:R-:W-:Y:S01]  /*f1e0*/  PRMT R2, R6, 0x7610, R2 ;  /* 0x0000761006027816 */ /* 0x000fe20000000002 */
[----:B------:R-:W-:-:S04]  /*f1f0*/  IMAD.WIDE.U32 R6, R7, -0x2daee0ad, RZ ;  /* 0xd2511f5307067825 */ /* 0x000fc800078e00ff */
[----:B------:R-:W-:Y:S02]  /*f200*/  IMAD.MOV.U32 R223, RZ, RZ, R168 ;  /* 0x000000ffffdf7224 */ /* 0x000fe400078e00a8 */
[----:B------:R-:W-:Y:S01]  /*f210*/  IMAD.MOV.U32 R168, RZ, RZ, R186 ;  /* 0x000000ffffa87224 */ /* 0x000fe200078e00ba */
[----:B------:R-:W-:Y:S02]  /*f220*/  PRMT R186, R24, 0x5410, R23 ;  /* 0x0000541018ba7816 */ /* 0x000fe40000000017 */
[----:B------:R-:W-:Y:S02]  /*f230*/  @!P0 PRMT R23, R2, 0x5410, RZ ;  /* 0x0000541002178816 */ /* 0x000fe400000000ff */
[----:B------:R-:W-:Y:S02]  /*f240*/  LOP3.LUT R2, R7, R243, R8, 0x96, !PT ;  /* 0x000000f307027212 */ /* 0x000fe400078e9608 */
[----:B------:R-:W-:Y:S02]  /*f250*/  @!P1 PRMT R24, R4, 0x5410, RZ ;  /* 0x0000541004189816 */ /* 0x000fe400000000ff */
[----:B------:R-:W-:-:S04]  /*f260*/  LOP3.LUT R4, R2, 0xff, RZ, 0xc0, !PT ;  /* 0x000000ff02047812 */ /* 0x000fc800078ec0ff */
[----:B------:R-:W-:Y:S02]  /*f270*/  ISETP.GE.U32.AND P0, PT, R217, R4, PT ;  /* 0x00000004d900720c */ /* 0x000fe40003f06070 */
[----:B------:R-:W-:-:S04]  /*f280*/  PRMT R21, R22, 0x7632, R21 ;  /* 0x0000763216157816 */ /* 0x000fc80000000015 */
[----:B------:R-:W-:Y:S01]  /*f290*/  PRMT R194, R22, 0x5410, R21 ;  /* 0x0000541016c27816 */ /* 0x000fe20000000015 */
[----:B------:R-:W-:Y:S02]  /*f2a0*/  IMAD.MOV.U32 R221, RZ, RZ, R251 ;  /* 0x000000ffffdd7224 */ /* 0x000fe400078e00fb */
[----:B------:R-:W-:Y:S02]  /*f2b0*/  IMAD.MOV.U32 R220, RZ, RZ, R191 ;  /* 0x000000ffffdc7224 */ /* 0x000fe400078e00bf */
[----:B------:R-:W-:Y:S02]  /*f2c0*/  IMAD.MOV.U32 R251, RZ, RZ, R168 ;  /* 0x000000fffffb7224 */ /* 0x000fe400078e00a8 */
[----:B------:R-:W-:Y:S02]  /*f2d0*/  IMAD.MOV.U32 R191, RZ, RZ, R236 ;  /* 0x000000ffffbf7224 */ /* 0x000fe400078e00ec */
[----:B------:R-:W-:Y:S01]  /*f2e0*/  IMAD.MOV.U32 R168, RZ, RZ, R230 ;  /* 0x000000ffffa87224 */ /* 0x000fe200078e00e6 */
[----:B------:R-:W2:Y:S04]  /*f2f0*/  LDL R236, [R1+0x2dc] ;  /* 0x0002dc0001ec7983 */ /* 0x000ea80000100800 */
[----:B------:R-:W2:Y:S01]  /*f300*/  LDL.LU R230, [R1+0x230] ;  /* 0x0002300001e67983 */ /* 0x000ea20000300800 */
[----:B---3--:R-:W-:-:S05]  /*f310*/  @!P0 HADD2 R12, -R22.H0_H0, -RZ.H0_H0 ;  /* 0xa00000ff160c8230 */ /* 0x008fca0000000900 */
[----:B------:R-:W-:Y:S02]  /*f320*/  PRMT R4, R12, 0x7610, R4 ;  /* 0x000076100c047816 */ /* 0x000fe40000000004 */
[----:B------:R-:W3:Y:S02]  /*f330*/  LDL R12, [R1+0x318] ;  /* 0x00031800010c7983 */ /* 0x000ee40000100800 */
[----:B------:R-:W-:Y:S02]  /*f340*/  @!P0 PRMT R22, R4, 0x5410, RZ ;  /* 0x0000541004168816 */ /* 0x000fe400000000ff */
[----:B------:R-:W-:Y:S01]  /*f350*/  LOP3.LUT R4, R2, 0xffff, RZ, 0xc0, !PT ;  /* 0x0000ffff02047812 */ /* 0x000fe200078ec0ff */
[----:B------:R1:W3:Y:S03]  /*f360*/  LDL.LU.S16 R8, [R1+0x218] ;  /* 0x0002180001087983 */ /* 0x0002e60000300600 */
[----:B------:R-:W-:-:S04]  /*f370*/  SHF.R.U32.HI R4, RZ, 0x8, R4 ;  /* 0x00000008ff047819 */ /* 0x000fc80000011604 */
[----:B------:R-:W-:-:S04]  /*f380*/  LOP3.LUT R4, R4, 0xffff, RZ, 0xc0, !PT ;  /* 0x0000ffff04047812 */ /* 0x000fc800078ec0ff */
[----:B------:R-:W-:-:S13]  /*f390*/  ISETP.GE.U32.AND P0, PT, R217, R4, PT ;  /* 0x00000004d900720c */ /* 0x000fda0003f06070 */
[----:B----4-:R-:W-:-:S05]  /*f3a0*/  @!P0 HADD2 R11, -R21.H0_H0, -RZ.H0_H0 ;  /* 0xa00000ff150b8230 */ /* 0x010fca0000000900 */
[----:B------:R-:W-:-:S04]  /*f3b0*/  PRMT R4, R11, 0x7610, R4 ;  /* 0x000076100b047816 */ /* 0x000fc80000000004 */
[----:B------:R-:W-:Y:S02]  /*f3c0*/  @!P0 PRMT R21, R4, 0x5410, RZ ;  /* 0x0000541004158816 */ /* 0x000fe400000000ff */
[----:B------:R-:W-:-:S04]  /*f3d0*/  LOP3.LUT R4, R6, 0xff, RZ, 0xc0, !PT ;  /* 0x000000ff06047812 */ /* 0x000fc800078ec0ff */
[----:B------:R-:W-:Y:S02]  /*f3e0*/  ISETP.GE.U32.AND P0, PT, R217, R4, PT ;  /* 0x00000004d900720c */ /* 0x000fe40003f06070 */
[----:B------:R-:W-:-:S04]  /*f3f0*/  PRMT R19, R20, 0x7632, R19 ;  /* 0x0000763214137816 */ /* 0x000fc80000000013 */
[----:B------:R-:W-:-:S07]  /*f400*/  PRMT R193, R20, 0x5410, R19 ;  /* 0x0000541014c17816 */ /* 0x000fce0000000013 */
[----:B--2---:R-:W-:-:S05]  /*f410*/  @!P0 HADD2 R10, -R20.H0_H0, -RZ.H0_H0 ;  /* 0xa00000ff140a8230 */ /* 0x004fca0000000900 */
[----:B------:R-:W-:Y:S02]  /*f420*/  PRMT R4, R10, 0x7610, R4 ;  /* 0x000076100a047816 */ /* 0x000fe40000000004 */
[----:B------:R-:W2:Y:S02]  /*f430*/  LDL.64 R10, [R1+0x220] ;  /* 0x00022000010a7983 */ /* 0x000ea40000100a00 */
[----:B------:R-:W-:Y:S02]  /*f440*/  @!P0 PRMT R20, R4, 0x5410, RZ ;  /* 0x0000541004148816 */ /* 0x000fe400000000ff */
[----:B------:R-:W-:Y:S02]  /*f450*/  LOP3.LUT R4, R6, 0xffff, RZ, 0xc0, !PT ;  /* 0x0000ffff06047812 */ /* 0x000fe400078ec0ff */
[----:B------:R-:W4:Y:S02]  /*f460*/  LDL.LU R7, [R1+0x228] ;  /* 0x0002280001077983 */ /* 0x000f240000300800 */
[----:B------:R-:W-:-:S04]  /*f470*/  SHF.R.U32.HI R4, RZ, 0x8, R4 ;  /* 0x00000008ff047819 */ /* 0x000fc80000011604 */
[----:B------:R-:W-:-:S04]  /*f480*/  LOP3.LUT R4, R4, 0xffff, RZ, 0xc0, !PT ;  /* 0x0000ffff04047812 */ /* 0x000fc800078ec0ff */
[----:B------:R-:W-:Y:S02]  /*f490*/  ISETP.GE.U32.AND P0, PT, R217, R4, PT ;  /* 0x00000004d900720c */ /* 0x000fe40003f06070 */
[----:B------:R-:W2:Y:S01]  /*f4a0*/  LDL R4, [R1+0x4] ;  /* 0x0000040001047983 */ /* 0x000ea20000100800 */
[----:B------:R-:W-:Y:S02]  /*f4b0*/  IMAD.MOV.U32 R252, RZ, RZ, R220 ;  /* 0x000000fffffc7224 */ /* 0x000fe400078e00dc */
[----:B------:R-:W-:Y:S02]  /*f4c0*/  IMAD.MOV.U32 R220, RZ, RZ, R237 ;  /* 0x000000ffffdc7224 */ /* 0x000fe400078e00ed */
[----:B------:R-:W-:Y:S02]  /*f4d0*/  IMAD.MOV.U32 R237, RZ, RZ, R199 ;  /* 0x000000ffffed7224 */ /* 0x000fe400078e00c7 */
[----:B------:R-:W-:Y:S02]  /*f4e0*/  IMAD.MOV.U32 R199, RZ, RZ, R169 ;  /* 0x000000ffffc77224 */ /* 0x000fe400078e00a9 */
[----:B------:R-:W-:-:S02]  /*f4f0*/  IMAD.MOV.U32 R169, RZ, RZ, R229 ;  /* 0x000000ffffa97224 */ /* 0x000fc400078e00e5 */
[----:B------:R-:W1:Y:S01]  /*f500*/  S2R R229, SR_TID.X ;  /* 0x0000000000e57919 */ /* 0x000e620000002100 */
[----:B------:R-:W-:Y:S02]  /*f510*/  IMAD.MOV.U32 R250, RZ, RZ, R221 ;  /* 0x000000fffffa7224 */ /* 0x000fe400078e00dd */
[----:B------:R-:W-:Y:S02]  /*f520*/  IMAD.MOV.U32 R13, RZ, RZ, R191 ;  /* 0x000000ffff0d7224 */ /* 0x000fe400078e00bf */
[----:B------:R-:W-:Y:S02]  /*f530*/  IMAD.MOV.U32 R221, RZ, RZ, R228 ;  /* 0x000000ffffdd7224 */ /* 0x000fe400078e00e4 */
[----:B------:R-:W-:Y:S01]  /*f540*/  IMAD.MOV.U32 R191, RZ, RZ, R3 ;  /* 0x000000ffffbf7224 */ /* 0x000fe200078e0003 */
[----:B------:R-:W1:Y:S04]  /*f550*/  S2R R228, SR_CTAID.Z ;  /* 0x0000000000e47919 */ /* 0x000e680000002700 */
[----:B------:R-:W1:Y:S01]  /*f560*/  S2R R3, SR_CTAID.X ;  /* 0x0000000000037919 */ /* 0x000e620000002500 */
[----:B------:R-:W-:-:S02]  /*f570*/  IMAD.MOV.U32 R14, RZ, RZ, R251 ;  /* 0x000000ffff0e7224 */ /* 0x000fc400078e00fb */
[----:B------:R-:W-:Y:S02]  /*f580*/  IMAD.MOV.U32 R251, RZ, RZ, R223 ;  /* 0x000000fffffb7224 */ /* 0x000fe400078e00df */
[----:B------:R-:W2:Y:S01]  /*f590*/  S2R R223, SR_TID.X ;  /* 0x0000000000df7919 */ /* 0x000ea20000002100 */
[----:B-1----:R-:W-:Y:S01]  /*f5a0*/  IMAD.SHL.U32 R3, R3, 0x80, RZ ;  /* 0x0000008003037824 */ /* 0x002fe200078e00ff */
[----:B---3--:R-:W-:-:S05]  /*f5b0*/  @!P0 HADD2 R8, -R19.H0_H0, -RZ.H0_H0 ;  /* 0xa00000ff13088230 */ /* 0x008fca0000000900 */
[----:B------:R-:W-:-:S04]  /*f5c0*/  PRMT R5, R8, 0x7610, R5 ;  /* 0x0000761008057816 */ /* 0x000fc80000000005 */
[----:B------:R-:W-:Y:S02]  /*f5d0*/  @!P0 PRMT R19, R5, 0x5410, RZ ;  /* 0x0000541005138816 */ /* 0x000fe400000000ff */
[----:B------:R-:W1:Y:S01]  /*f5e0*/  S2R R5, SR_CTAID.Y ;  /* 0x0000000000057919 */ /* 0x000e620000002600 */
[----:B------:R-:W-:-:S04]  /*f5f0*/  SHF.R.S32.HI R8, RZ, 0x1f, R229 ;  /* 0x0000001fff087819 */ /* 0x000fc800000114e5 */
[----:B------:R-:W-:Y:S02]  /*f600*/  LEA.HI R8, R8, R229, RZ, 0x5 ;  /* 0x000000e508087211 */ /* 0x000fe400078f28ff */
[----:B------:R3:W5:Y:S02]  /*f610*/  LDL.LU R229, [R1+0x374] ;  /* 0x0003740001e57983 */ /* 0x0007640000300800 */
[----:B------:R-:W-:Y:S01]  /*f620*/  LOP3.LUT R8, R8, 0xffffffe0, RZ, 0xc0, !PT ;  /* 0xffffffe008087812 */ /* 0x000fe200078ec0ff */
[----:B-1----:R-:W-:Y:S02]  /*f630*/  IMAD R5, R5, R230, R228 ;  /* 0x000000e605057224 */ /* 0x002fe400078e02e4 */
[----:B------:R3:W5:Y:S04]  /*f640*/  LDL.LU R228, [R1+0x370] ;  /* 0x0003700001e47983 */ /* 0x0007680000300800 */
[----:B------:R3:W5:Y:S01]  /*f650*/  LDL.LU R230, [R1+0x36c] ;  /* 0x00036c0001e67983 */ /* 0x0007620000300800 */
[----:B--2---:R-:W-:Y:S01]  /*f660*/  IMAD R5, R4, R5, R3 ;  /* 0x0000000504057224 */ /* 0x004fe200078e0203 */
[----:B----4-:R-:W-:-:S02]  /*f670*/  LOP3.LUT R4, R7, 0x7ffffffc, RZ, 0xc0, !PT ;  /* 0x7ffffffc07047812 */ /* 0x010fc400078ec0ff */
[----:B------:R-:W2:Y:S02]  /*f680*/  LDL.LU R3, [R1+0x368] ;  /* 0x0003680001037983 */ /* 0x000ea40000300800 */
[----:B------:R-:W-:Y:S01]  /*f690*/  IADD3 R7, -R4, R223, -R8 ;  /* 0x000000df04077210 */ /* 0x000fe20007ffe908 */
[----:B------:R-:W-:-:S04]  /*f6a0*/  IMAD.SHL.U32 R4, R198, 0x80, RZ ;  /* 0x00000080c6047824 */ /* 0x000fc800078e00ff */
[----:B------:R-:W-:Y:S02]  /*f6b0*/  IMAD R4, R236, R5, R4 ;  /* 0x00000005ec047224 */ /* 0x000fe400078e0204 */
[----:B------:R-:W-:-:S04]  /*f6c0*/  IMAD.SHL.U32 R5, R7, 0x2, RZ ;  /* 0x0000000207057824 */ /* 0x000fc800078e00ff */
[----:B------:R-:W-:Y:S02]  /*f6d0*/  IMAD R5, R236, R12, R5 ;  /* 0x0000000cec057224 */ /* 0x000fe400078e0205 */
[----:B------:R-:W-:Y:S02]  /*f6e0*/  IMAD.MOV.U32 R12, RZ, RZ, R252 ;  /* 0x000000ffff0c7224 */ /* 0x000fe400078e00fc */
[----:B------:R-:W-:Y:S02]  /*f6f0*/  IMAD.MOV.U32 R252, RZ, RZ, R241 ;  /* 0x000000fffffc7224 */ /* 0x000fe400078e00f1 */
[----:B------:R3:W4:Y:S01]  /*f700*/  LDL.LU.S16 R241, [R1+0x21c] ;  /* 0x00021c0001f17983 */ /* 0x0007220000300600 */
[----:B------:R-:W-:-:S04]  /*f710*/  IADD3 R4, R4, -0x80, RZ ;  /* 0xffffff8004047810 */ /* 0x000fc80007ffe0ff */
[----:B------:R-:W-:Y:S02]  /*f720*/  SHF.R.S32.HI R8, RZ, 0x1f, R4 ;  /* 0x0000001fff087819 */ /* 0x000fe40000011404 */
[----:B------:R-:W-:-:S04]  /*f730*/  IADD3 R7, P0, R5, R4, RZ ;  /* 0x0000000405077210 */ /* 0x000fc80007f1e0ff */
[----:B------:R-:W-:Y:S02]  /*f740*/  LEA.HI.X.SX32 R5, R5, R8, 0x1, P0 ;  /* 0x0000000805057211 */ /* 0x000fe400000f0eff */
[----:B------:R-:W-:-:S04]  /*f750*/  LEA R4, P0, R7, R10, 0x1 ;  /* 0x0000000a07047211 */ /* 0x000fc800078008ff */
[----:B------:R-:W-:Y:S02]  /*f760*/  LEA.HI.X R5, R7, R11, R5, 0x1, P0 ;  /* 0x0000000b07057211 */ /* 0x000fe400000f0c05 */
[----:B------:R-:W-:-:S04]  /*f770*/  SHF.R.U32.HI R7, RZ, 0x10, R6 ;  /* 0x00000010ff077819 */ /* 0x000fc80000011606 */
[----:B------:R-:W-:-:S04]  /*f780*/  LOP3.LUT R7, R7, 0xff, RZ, 0xc0, !PT ;  /* 0x000000ff07077812 */ /* 0x000fc800078ec0ff */
[C---:B------:R-:W-:Y:S02]  /*f790*/  ISETP.GE.U32.AND P1, PT, R217.reuse, R7, PT ;  /* 0x00000007d900720c */ /* 0x040fe40003f26070 */
[----:B------:R-:W-:Y:S01]  /*f7a0*/  SHF.R.U32.HI R6, RZ, 0x18, R6 ;  /* 0x00000018ff067819 */ /* 0x000fe20000011606 */
[----:B------:R-:W-:Y:S02]  /*f7b0*/  IMAD.MOV.U32 R11, RZ, RZ, R13 ;  /* 0x000000ffff0b7224 */ /* 0x000fe400078e000d */
[----:B------:R-:W-:Y:S01]  /*f7c0*/  IMAD.MOV.U32 R13, RZ, RZ, R14 ;  /* 0x000000ffff0d7224 */ /* 0x000fe200078e000e */
[----:B------:R-:W-:Y:S01]  /*f7d0*/  ISETP.GE.U32.AND P0, PT, R217, R6, PT ;  /* 0x00000006d900720c */ /* 0x000fe20003f06070 */
[----:B------:R-:W-:Y:S01]  /*f7e0*/  IMAD.MOV.U32 R14, RZ, RZ, R250 ;  /* 0x000000ffff0e7224 */ /* 0x000fe200078e00fa */
[--C-:B------:R-:W-:Y:S01]  /*f7f0*/  SHF.R.U32.HI R6, RZ, 0x10, R2.reuse ;  /* 0x00000010ff067819 */ /* 0x100fe20000011602 */
[----:B------:R-:W-:Y:S01]  /*f800*/  IMAD.MOV.U32 R250, RZ, RZ, R221 ;  /* 0x000000fffffa7224 */ /* 0x000fe200078e00dd */
[----:B------:R-:W-:Y:S01]  /*f810*/  SHF.R.U32.HI R2, RZ, 0x18, R2 ;  /* 0x00000018ff027819 */ /* 0x000fe20000011602 */
[----:B------:R-:W-:-:S02]  /*f820*/  IMAD.MOV.U32 R221, RZ, RZ, R191 ;  /* 0x000000ffffdd7224 */ /* 0x000fc400078e00bf */
[----:B------:R3:W2:Y:S01]  /*f830*/  LDL.LU.S16 R191, [R1+0x224] ;  /* 0x0002240001bf7983 */ /* 0x0006a20000300600 */
[----:B------:R-:W-:Y:S02]  /*f840*/  ISETP.GE.U32.AND P2, PT, R217, R2, PT ;  /* 0x00000002d900720c */ /* 0x000fe40003f46070 */
[C---:B------:R-:W-:Y:S01]  /*f850*/  PRMT R16, R15.reuse, 0x7610, R16 ;  /* 0x000076100f107816 */ /* 0x040fe20000000010 */
[----:B------:R3:W2:Y:S01]  /*f860*/  LDL.LU.S16 R10, [R1+0x220] ;  /* 0x00022000010a7983 */ /* 0x0006a20000300600 */
[----:B------:R-:W-:Y:S01]  /*f870*/  PRMT R2, R15, 0x7632, R2 ;  /* 0x000076320f027816 */ /* 0x000fe20000000002 */
[----:B----4-:R-:W-:-:S05]  /*f880*/  @!P1 HADD2 R241, -R18.H0_H0, -RZ.H0_H0 ;  /* 0xa00000ff12f19230 */ /* 0x010fca0000000900 */
[----:B------:R-:W-:Y:S02]  /*f890*/  PRMT R9, R241, 0x7610, R9 ;  /* 0x00007610f1097816 */ /* 0x000fe40000000009 */
[----:B------:R3:W5:Y:S04]  /*f8a0*/  LDL.LU R241, [R1+0x364] ;  /* 0x0003640001f17983 */ /* 0x0007680000300800 */
[----:B------:R3:W4:Y:S01]  /*f8b0*/  LDL.LU.S16 R15, [R1+0x4] ;  /* 0x00000400010f7983 */ /* 0x0007220000300600 */
[----:B------:R-:W-:Y:S02]  /*f8c0*/  LOP3.LUT R6, R6, 0xff, RZ, 0xc0, !PT ;  /* 0x000000ff06067812 */ /* 0x000fe400078ec0ff */
[----:B------:R-:W-:Y:S02]  /*f8d0*/  PRMT R17, R18, 0x7632, R17 ;  /* 0x0000763212117816 */ /* 0x000fe40000000011 */
[----:B------:R-:W-:Y:S01]  /*f8e0*/  ISETP.GE.U32.AND P3, PT, R217, R6, PT ;  /* 0x00000006d900720c */ /* 0x000fe20003f66070 */
[----:B------:R1:W-:Y:S01]  /*f8f0*/  ST.E.U16 [R4.64], R150 ;  /* 0x0000009604007985 */ /* 0x0003e2000c101504 */
[----:B--2---:R-:W-:-:S05]  /*f900*/  @!P2 HADD2 R10, -R2.H0_H0, -RZ.H0_H0 ;  /* 0xa00000ff020aa230 */ /* 0x004fca0000000900 */
[----:B------:R-:W-:-:S06]  /*f910*/  PRMT R6, R10, 0x7610, R6 ;  /* 0x000076100a067816 */ /* 0x000fcc0000000006 */
[----:B------:R-:W-:Y:S01]  /*f920*/  @!P3 HADD2 R191, -R16.H0_H0, -RZ.H0_H0 ;  /* 0xa00000ff10bfb230 */ /* 0x000fe20000000900 */
[----:B-1----:R-:W-:-:S04]  /*f930*/  IMAD.MOV.U32 R150, RZ, RZ, R11 ;  /* 0x000000ffff967224 */ /* 0x002fc800078e000b */
[----:B------:R-:W-:Y:S02]  /*f940*/  PRMT R7, R191, 0x7610, R7 ;  /* 0x00007610bf077816 */ /* 0x000fe40000000007 */
[----:B------:R-:W-:Y:S02]  /*f950*/  PRMT R191, R18, 0x5410, R17 ;  /* 0x0000541012bf7816 */ /* 0x000fe40000000011 */
[----:B------:R-:W-:Y:S01]  /*f960*/  @!P1 PRMT R18, R9, 0x5410, RZ ;  /* 0x0000541009129816 */ /* 0x000fe200000000ff */
[----:B------:R-:W-:Y:S01]  /*f970*/  ST.E.U16 [R4.64+0x2], R149 ;  /* 0x0000029504007985 */ /* 0x000fe2000c101504 */
[----:B----4-:R-:W-:-:S05]  /*f980*/  @!P0 HADD2 R15, -R17.H0_H0, -RZ.H0_H0 ;  /* 0xa00000ff110f8230 */ /* 0x010fca0000000900 */
[----:B------:R-:W-:Y:S01]  /*f990*/  PRMT R8, R15, 0x7610, R8 ;  /* 0x000076100f087816 */ /* 0x000fe20000000008 */
[----:B------:R-:W-:Y:S02]  /*f9a0*/  IMAD.MOV.U32 R15, RZ, RZ, R12 ;  /* 0x000000ffff0f7224 */ /* 0x000fe400078e000c */
[----:B------:R-:W-:Y:S02]  /*f9b0*/  IMAD.MOV.U32 R12, RZ, RZ, R14 ;  /* 0x000000ffff0c7224 */ /* 0x000fe400078e000e */
[----:B------:R-:W-:Y:S01]  /*f9c0*/  IMAD.MOV.U32 R14, RZ, RZ, R190 ;  /* 0x000000ffff0e7224 */ /* 0x000fe200078e00be */
[----:B------:R-:W-:Y:S02]  /*f9d0*/  PRMT R190, R16, 0x5410, R2 ;  /* 0x0000541010be7816 */ /* 0x000fe40000000002 */
[----:B------:R-:W-:Y:S01]  /*f9e0*/  @!P2 PRMT R2, R6, 0x5410, RZ ;  /* 0x000054100602a816 */ /* 0x000fe200000000ff */
[----:B------:R-:W-:Y:S01]  /*f9f0*/  IMAD.SHL.U32 R6, R236, 0x8, RZ ;  /* 0x00000008ec067824 */ /* 0x000fe200078e00ff */
[----:B------:R-:W-:Y:S01]  /*fa00*/  @!P0 PRMT R17, R8, 0x5410, RZ ;  /* 0x0000541008118816 */ /* 0x000fe200000000ff */
[----:B------:R-:W-:-:S02]  /*fa10*/  IMAD.SHL.U32 R8, R236, 0x40, RZ ;  /* 0x00000040ec087824 */ /* 0x000fc400078e00ff */
[--C-:B------:R-:W-:Y:S01]  /*fa20*/  IMAD.WIDE R10, R6, 0x2, R4.reuse ;  /* 0x00000002060a7825 */ /* 0x100fe200078e0204 */
[----:B------:R1:W-:Y:S01]  /*fa30*/  STL [R1+0x244], R6 ;  /* 0x0002440601007387 */ /* 0x0003e20000100800 */
[----:B------:R-:W-:Y:S02]  /*fa40*/  @!P3 PRMT R16, R7, 0x5410, RZ ;  /* 0x000054100710b816 */ /* 0x000fe400000000ff */
[----:B------:R-:W-:Y:S01]  /*fa50*/  IMAD.WIDE R8, R8, 0x2, R4 ;  /* 0x0000000208087825 */ /* 0x000fe200078e0204 */
[----:B------:R-:W-:Y:S04]  /*fa60*/  ST.E.U16 [R10.64], R147 ;  /* 0x000000930a007985 */ /* 0x000fe8000c101504 */
[----:B------:R-:W-:Y:S04]  /*fa70*/  ST.E.U16 [R10.64+0x2], R148 ;  /* 0x000002940a007985 */ /* 0x000fe8000c101504 */
[----:B------:R2:W-:Y:S01]  /*fa80*/  ST.E.U16 [R8.64], R74 ;  /* 0x0000004a08007985 */ /* 0x0005e2000c101504 */
[----:B-1----:R-:W-:-:S03]  /*fa90*/  IMAD R6, R236, 0x48, RZ ;  /* 0x00000048ec067824 */ /* 0x002fc600078e02ff */
[----:B------:R3:W5:Y:S04]  /*faa0*/  LDL.LU R236, [R1+0x360] ;  /* 0x0003600001ec7983 */ /* 0x0007680000300800 */
[----:B------:R1:W-:Y:S04]  /*fab0*/  STL [R1+0x290], R6 ;  /* 0x0002900601007387 */ /* 0x0003e80000100800 */
[----:B------:R4:W-:Y:S01]  /*fac0*/  ST.E.U16 [R8.64+0x2], R73 ;  /* 0x0000024908007985 */ /* 0x0009e2000c101504 */
[----:B--2---:R-:W-:Y:S02]  /*fad0*/  IMAD.MOV.U32 R74, RZ, RZ, R215 ;  /* 0x000000ffff4a7224 */ /* 0x004fe400078e00d7 */
[----:B------:R-:W-:-:S02]  /*fae0*/  IMAD.MOV.U32 R149, RZ, RZ, R12 ;  /* 0x000000ffff957224 */ /* 0x000fc400078e000c */
[----:B-1----:R-:W-:-:S05]  /*faf0*/  IMAD.WIDE R6, R6, 0x2, R4 ;  /* 0x0000000206067825 */ /* 0x002fca00078e0204 */
[----:B------:R1:W-:Y:S01]  /*fb00*/  ST.E.U16 [R6.64], R72 ;  /* 0x0000004806007985 */ /* 0x0003e2000c101504 */
[----:B------:R-:W-:Y:S02]  /*fb10*/  IMAD.MOV.U32 R148, RZ, RZ, R180 ;  /* 0x000000ffff947224 */ /* 0x000fe400078e00b4 */
[----:B------:R-:W-:Y:S01]  /*fb20*/  IMAD.MOV.U32 R147, RZ, RZ, R14 ;  /* 0x000000ffff937224 */ /* 0x000fe200078e000e */
[----:B------:R-:W-:Y:S01]  /*fb30*/  ST.E.U16 [R6.64+0x2], R71 ;  /* 0x0000024706007985 */ /* 0x000fe2000c101504 */
[----:B----4-:R-:W-:Y:S02]  /*fb40*/  IMAD.MOV.U32 R73, RZ, RZ, R150 ;  /* 0x000000ffff497224 */ /* 0x010fe400078e0096 */
[----:B------:R-:W-:Y:S01]  /*fb50*/  IMAD.MOV.U32 R150, RZ, RZ, R15 ;  /* 0x000000ffff967224 */ /* 0x000fe200078e000f */
[----:B------:R2:W-:Y:S01]  /*fb60*/  ST.E.U16 [R4.64+0x10], R146 ;  /* 0x0000109204007985 */ /* 0x0005e2000c101504 */
[----:B------:R-:W-:Y:S01]  /*fb70*/  LOP3.LUT R15, R159, R171, RZ, 0x3c, !PT ;  /* 0x000000ab9f0f7212 */ /* 0x000fe200078e3cff */
[----:B-1----:R-:W-:-:S02]  /*fb80*/  IMAD.MOV.U32 R72, RZ, RZ, R214 ;  /* 0x000000ffff487224 */ /* 0x002fc400078e00d6 */
[----:B------:R-:W-:-:S05]  /*fb90*/  IMAD.WIDE.U32 R214, R181, -0x326172a9, RZ ;  /* 0xcd9e8d57b5d67825 */ /* 0x000fca00078e00ff */
[----:B------:R-:W-:-:S05]  /*fba0*/  LOP3.LUT R12, R216, R215, RZ, 0x3c, !PT ;  /* 0x000000d7d80c7212 */ /* 0x000fca00078e3cff */
[----:B------:R-:W-:Y:S01]  /*fbb0*/  IMAD.WIDE.U32 R180, R12, -0x2daee0ad, RZ ;  /* 0xd2511f530cb47825 */ /* 0x000fe200078e00ff */
[----:B------:R-:W-:Y:S01]  /*fbc0*/  ST.E.U16 [R4.64+0x12], R77 ;  /* 0x0000124d04007985 */ /* 0x000fe2000c101504 */
[----:B------:R-:W-:-:S03]  /*fbd0*/  LOP3.LUT R12, R151, R171, RZ, 0x3c, !PT ;  /* 0x000000ab970c7212 */ /* 0x000fc600078e3cff */
[----:B------:R-:W-:Y:S01]  /*fbe0*/  LOP3.LUT R14, R181, R211, R170, 0x96, !PT ;  /* 0x000000d3b50e7212 */ /* 0x000fe200078e96aa */
[----:B------:R-:W-:Y:S01]  /*fbf0*/  ST.E.U16 [R10.64+0x10], R75 ;  /* 0x0000104b0a007985 */ /* 0x000fe2000c101504 */
[----:B------:R-:W-:-:S03]  /*fc00*/  IMAD.MOV.U32 R159, RZ, RZ, R72 ;  /* 0x000000ffff9f7224 */ /* 0x000fc600078e0048 */
[----:B------:R-:W-:Y:S01]  /*fc10*/  ST.E.U16 [R10.64+0x12], R76 ;  /* 0x0000124c0a007985 */ /* 0x000fe2000c101504 */
[----:B------:R-:W-:-:S03]  /*fc20*/  IMAD.MOV.U32 R151, RZ, RZ, R13 ;  /* 0x000000ffff977224 */ /* 0x000fc600078e000d */
[----:B------:R1:W-:Y:S01]  /*fc30*/  ST.E.U16 [R8.64+0x10], R70 ;  /* 0x0000104608007985 */ /* 0x0003e2000c101504 */
[----:B------:R-:W-:-:S03]  /*fc40*/  IMAD.MOV.U32 R72, RZ, RZ, R169 ;  /* 0x000000ffff487224 */ /* 0x000fc600078e00a9 */
[----:B------:R-:W-:Y:S01]  /*fc50*/  ST.E.U16 [R8.64+0x12], R69 ;  /* 0x0000124508007985 */ /* 0x000fe2000c101504 */
[----:B------:R-:W-:-:S03]  /*fc60*/  IMAD.WIDE.U32 R12, R12, -0x326172a9, RZ ;  /* 0xcd9e8d570c0c7825 */ /* 0x000fc600078e00ff */
[----:B------:R4:W-:Y:S01]  /*fc70*/  ST.E.U16 [R6.64+0x10], R63 ;  /* 0x0000103f06007985 */ /* 0x0009e2000c101504 */
[----:B--2---:R-:W-:-:S03]  /*fc80*/  IMAD.MOV.U32 R146, RZ, RZ, R74 ;  /* 0x000000ffff927224 */ /* 0x004fc600078e004a */
[----:B------:R2:W-:Y:S04]  /*fc90*/  ST.E.U16 [R6.64+0x12], R68 ;  /* 0x0000124406007985 */ /* 0x0005e8000c101504 */
[----:B------:R2:W-:Y:S01]  /*fca0*/  ST.E.U16 [R4.64+0x20], R145 ;  /* 0x0000209104007985 */ /* 0x0005e2000c101504 */
[----:B-1----:R-:W-:Y:S01]  /*fcb0*/  LOP3.LUT R70, R103, R239, R12, 0x96, !PT ;  /* 0x000000ef67467212 */ /* 0x002fe200078e960c */
[----:B----4-:R-:W-:Y:S02]  /*fcc0*/  IMAD.MOV.U32 R63, RZ, RZ, R168 ;  /* 0x000000ffff3f7224 */ /* 0x010fe400078e00a8 */
[----:B------:R-:W-:-:S05]  /*fcd0*/  IMAD.WIDE.U32 R168, R14, -0x326172a9, RZ ;  /* 0xcd9e8d570ea87825 */ /* 0x000fca00078e00ff */
[----:B------:R-:W-:Y:S01]  /*fce0*/  LOP3.LUT R74, R169, R239, R12, 0x96, !PT ;  /* 0x000000efa94a7212 */ /* 0x000fe200078e960c */
[----:B------:R-:W-:Y:S02]  /*fcf0*/  IMAD.SHL.U32 R12, R172, 0x4, RZ ;  /* 0x00000004ac0c7824 */ /* 0x000fe400078e00ff */
[----:B------:R-:W-:-:S03]  /*fd00*/  IMAD.WIDE.U32 R14, R15, -0x326172a9, RZ ;  /* 0xcd9e8d570f0e7825 */ /* 0x000fc600078e00ff */
[----:B------:R-:W-:Y:S01]  /*fd10*/  LOP3.LUT R12, R171, R135, R12, 0x96, !PT ;  /* 0x00000087ab0c7212 */ /* 0x000fe200078e960c */
[----:B------:R-:W-:Y:S01]  /*fd20*/  ST.E.U16 [R4.64+0x22], R144 ;  /* 0x0000229004007985 */ /* 0x000fe2000c101504 */
[-C--:B------:R-:W-:Y:S02]  /*fd30*/  LOP3.LUT R69, R15, R240.reuse, R212, 0x96, !PT ;  /* 0x000000f00f457212 */ /* 0x080fe400078e96d4 */
[-C--:B------:R-:W-:Y:S02]  /*fd40*/  LOP3.LUT R71, R103, R239.reuse, R14, 0x96, !PT ;  /* 0x000000ef67477212 */ /* 0x080fe400078e960e */
[-C--:B------:R-:W-:Y:S02]  /*fd50*/  LOP3.LUT R77, R15, R240.reuse, R214, 0x96, !PT ;  /* 0x000000f00f4d7212 */ /* 0x080fe400078e96d6 */
[----:B------:R-:W-:Y:S01]  /*fd60*/  LOP3.LUT R76, R169, R239, R14, 0x96, !PT ;  /* 0x000000efa94c7212 */ /* 0x000fe200078e960e */
[----:B------:R-:W-:Y:S01]  /*fd70*/  IMAD.WIDE.U32 R14, R12, -0x326172a9, RZ ;  /* 0xcd9e8d570c0e7825 */ /* 0x000fe200078e00ff */
        /* <DEDUP_REMOVED lines=12> */
[----:B------:R1:W-:Y:S04]  /*fe40*/  ST.E.U16 [R8.64+0x32], R78 ;  /* 0x0000324e08007985 */ /* 0x0003e8000c101504 */
[----:B------:R-:W-:Y:S04]  /*fe50*/  ST.E.U16 [R6.64+0x30], R81 ;  /* 0x0000305106007985 */ /* 0x000fe8000c101504 */
[----:B------:R-:W-:Y:S04]  /*fe60*/  ST.E.U16 [R6.64+0x32], R80 ;  /* 0x0000325006007985 */ /* 0x000fe8000c101504 */
[----:B------:R-:W-:Y:S04]  /*fe70*/  ST.E.U16 [R4.64+0x40], R136 ;  /* 0x0000408804007985 */ /* 0x000fe8000c101504 */
[----:B------:R4:W-:Y:S01]  /*fe80*/  ST.E.U16 [R4.64+0x42], R133 ;  /* 0x0000428504007985 */ /* 0x0009e2000c101504 */
[----:B--2---:R-:W-:-:S03]  /*fe90*/  LOP3.LUT R68, R13, R240, R212, 0x96, !PT ;  /* 0x000000f00d447212 */ /* 0x004fc600078e96d4 */
[----:B------:R-:W-:Y:S01]  /*fea0*/  ST.E.U16 [R10.64+0x40], R129 ;  /* 0x000040810a007985 */ /* 0x000fe2000c101504 */
[----:B------:R-:W-:-:S03]  /*feb0*/  LOP3.LUT R75, R13, R240, R214, 0x96, !PT ;  /* 0x000000f00d4b7212 */ /* 0x000fc600078e96d6 */
[----:B------:R-:W-:Y:S01]  /*fec0*/  ST.E.U16 [R10.64+0x42], R131 ;  /* 0x000042830a007985 */ /* 0x000fe2000c101504 */
[----:B------:R-:W-:Y:S02]  /*fed0*/  IMAD.MOV.U32 R145, RZ, RZ, R159 ;  /* 0x000000ffff917224 */ /* 0x000fe400078e009f */
[----:B-1----:R-:W-:Y:S01]  /*fee0*/  IMAD.WIDE.U32 R78, R12, -0x2daee0ad, RZ ;  /* 0xd2511f530c4e7825 */ /* 0x002fe200078e00ff */
[----:B------:R-:W-:Y:S04]  /*fef0*/  ST.E.U16 [R8.64+0x40], R67 ;  /* 0x0000404308007985 */ /* 0x000fe8000c101504 */
[----:B------:R-:W-:Y:S01]  /*ff00*/  ST.E.U16 [R8.64+0x42], R66 ;  /* 0x0000424208007985 */ /* 0x000fe2000c101504 */
[----:B------:R-:W-:-:S03]  /*ff10*/  IMAD.MOV.U32 R159, RZ, RZ, R63 ;  /* 0x000000ffff9f7224 */ /* 0x000fc600078e003f */
[----:B------:R-:W-:Y:S01]  /*ff20*/  ST.E.U16 [R6.64+0x40], R64 ;  /* 0x0000404006007985 */ /* 0x000fe2000c101504 */
[----:B------:R-:W-:-:S03]  /*ff30*/  IMAD.MOV.U32 R13, RZ, RZ, R72 ;  /* 0x000000ffff0d7224 */ /* 0x000fc600078e0048 */
[----:B------:R-:W-:Y:S01]  /*ff40*/  ST.E.U16 [R6.64+0x42], R65 ;  /* 0x0000424106007985 */ /* 0x000fe2000c101504 */
[----:B------:R-:W-:Y:S01]  /*ff50*/  IMAD.MOV.U32 R144, RZ, RZ, R73 ;  /* 0x000000ffff907224 */ /* 0x000fe200078e0049 */
[----:B------:R-:W-:Y:S01]  /*ff60*/  LOP3.LUT R72, R15, R240, R214, 0x96, !PT ;  /* 0x000000f00f487212 */ /* 0x000fe200078e96d6 */
[----:B------:R-:W-:Y:S01]  /*ff70*/  IMAD.MOV.U32 R84, RZ, RZ, R212 ;  /* 0x000000ffff547224 */ /* 0x000fe200078e00d4 */
[----:B------:R-:W-:Y:S01]  /*ff80*/  ST.E.U16 [R4.64+0x50], R124 ;  /* 0x0000507c04007985 */ /* 0x000fe2000c101504 */
[----:B------:R-:W-:Y:S01]  /*ff90*/  IMAD.MOV.U32 R85, RZ, RZ, R213 ;  /* 0x000000ffff557224 */ /* 0x000fe200078e00d5 */
[-CC-:B------:R-:W-:Y:S02]  /*ffa0*/  LOP3.LUT R63, R103, R239.reuse, R14.reuse, 0x96, !PT ;  /* 0x000000ef673f7212 */ /* 0x180fe400078e960e */
[----:B------:R-:W-:Y:S01]  /*ffb0*/  ST.E.U16 [R4.64+0x52], R122 ;  /* 0x0000527a04007985 */ /* 0x000fe2000c101504 */
[----:B------:R-:W-:Y:S01]  /*ffc0*/  LOP3.LUT R73, R169, R239, R14, 0x96, !PT ;  /* 0x000000efa9497212 */ /* 0x000fe200078e960e */
[----:B------:R-:W-:-:S02]  /*ffd0*/  IMAD.MOV.U32 R14, RZ, RZ, R214 ;  /* 0x000000ffff0e7224 */ /* 0x000fc400078e00d6 */
[----:B------:R-:W-:Y:S01]  /*ffe0*/  ST.E.U16 [R10.64+0x50], R120 ;  /* 0x000050780a007985 */ /* 0x000fe2000c101504 */
[----:B------:R-:W-:-:S03]  /*fff0*/  IMAD.MOV.U32 R15, RZ, RZ, R215 ;  /* 0x000000ffff0f7224 */ /* 0x000fc600078e00d7 */
[----:B------:R-:W-:Y:S01]  /*10000*/  ST.E.U16 [R10.64+0x52], R121 ;  /* 0x000052790a007985 */ /* 0x000fe2000c101504 */
[----:B------:R-:W-:-:S03]  /*10010*/  IMAD.MOV.U32 R140, RZ, RZ, R84 ;  /* 0x000000ffff8c7224 */ /* 0x000fc600078e0054 */
[----:B------:R-:W-:Y:S01]  /*10020*/  ST.E.U16 [R8.64+0x50], R56 ;  /* 0x0000503808007985 */ /* 0x000fe2000c101504 */
[----:B------:R-:W-:-:S03]  /*10030*/  IMAD.MOV.U32 R141, RZ, RZ, R85 ;  /* 0x000000ffff8d7224 */ /* 0x000fc600078e0055 */
[----:B------:R1:W-:Y:S01]  /*10040*/  ST.E.U16 [R8.64+0x52], R34 ;  /* 0x0000522208007985 */ /* 0x0003e2000c101504 */
[----:B----4-:R-:W-:-:S03]  /*10050*/  IMAD.MOV.U32 R133, RZ, RZ, R13 ;  /* 0x000000ffff857224 */ /* 0x010fc600078e000d */
[----:B------:R-:W-:Y:S01]  /*10060*/  ST.E.U16 [R6.64+0x50], R58 ;  /* 0x0000503a06007985 */ /* 0x000fe2000c101504 */
[----:B------:R-:W-:-:S03]  /*10070*/  IMAD.WIDE.U32 R12, R68, -0x2daee0ad, RZ ;  /* 0xd2511f53440c7825 */ /* 0x000fc600078e00ff */
[----:B------:R-:W-:Y:S01]  /*10080*/  ST.E.U16 [R6.64+0x52], R57 ;  /* 0x0000523906007985 */ /* 0x000fe2000c101504 */
[----:B------:R-:W-:-:S03]  /*10090*/  IMAD.WIDE.U32 R84, R70, -0x2daee0ad, RZ ;  /* 0xd2511f5346547825 */ /* 0x000fc600078e00ff */
[----:B------:R-:W-:Y:S01]  /*100a0*/  ST.E.U16 [R4.64+0x60], R127 ;  /* 0x0000607f04007985 */ /* 0x000fe2000c101504 */
[----:B------:R-:W-:-:S03]  /*100b0*/  IMAD.MOV.U32 R142, RZ, RZ, R14 ;  /* 0x000000ffff8e7224 */ /* 0x000fc600078e000e */
[----:B------:R-:W-:Y:S01]  /*100c0*/  ST.E.U16 [R4.64+0x62], R126 ;  /* 0x0000627e04007985 */ /* 0x000fe2000c101504 */
[----:B------:R-:W-:-:S03]  /*100d0*/  IMAD.MOV.U32 R143, RZ, RZ, R15 ;  /* 0x000000ffff8f7224 */ /* 0x000fc600078e000f */
[----:B------:R2:W-:Y:S01]  /*100e0*/  ST.E.U16 [R10.64+0x60], R125 ;  /* 0x0000607d0a007985 */ /* 0x0005e2000c101504 */
[----:B------:R-:W-:-:S03]  /*100f0*/  IMAD.WIDE.U32 R14, R69, -0x2daee0ad, RZ ;  /* 0xd2511f53450e7825 */ /* 0x000fc600078e00ff */
[----:B------:R-:W-:Y:S01]  /*10100*/  ST.E.U16 [R10.64+0x62], R123 ;  /* 0x0000627b0a007985 */ /* 0x000fe2000c101504 */
[----:B-1----:R-:W-:-:S03]  /*10110*/  LOP3.LUT R34, R79, R242, R174, 0x96, !PT ;  /* 0x000000f24f227212 */ /* 0x002fc600078e96ae */
[----:B------:R-:W-:Y:S01]  /*10120*/  ST.E.U16 [R8.64+0x60], R55 ;  /* 0x0000603708007985 */ /* 0x000fe2000c101504 */
[----:B------:R-:W-:-:S03]  /*10130*/  IMAD.WIDE.U32 R82, R71, -0x2daee0ad, RZ ;  /* 0xd2511f5347527825 */ /* 0x000fc600078e00ff */
[----:B------:R-:W-:Y:S01]  /*10140*/  ST.E.U16 [R8.64+0x62], R40 ;  /* 0x0000622808007985 */ /* 0x000fe2000c101504 */
[----:B------:R-:W-:-:S03]  /*10150*/  IMAD.WIDE.U32 R80, R63, -0x2daee0ad, RZ ;  /* 0xd2511f533f507825 */ /* 0x000fc600078e00ff */
[----:B------:R1:W-:Y:S01]  /*10160*/  ST.E.U16 [R6.64+0x60], R35 ;  /* 0x0000602306007985 */ /* 0x0003e2000c101504 */
[-C--:B------:R-:W-:Y:S01]  /*10170*/  LOP3.LUT R64, R13, R242.reuse, R174, 0x96, !PT ;  /* 0x000000f20d407212 */ /* 0x080fe200078e96ae */
[----:B------:R-:W-:Y:S01]  /*10180*/  IMAD.WIDE.U32 R138, R74, -0x2daee0ad, RZ ;  /* 0xd2511f534a8a7825 */ /* 0x000fe200078e00ff */
[-C--:B------:R-:W-:Y:S02]  /*10190*/  LOP3.LUT R63, R85, R245.reuse, R12, 0x96, !PT ;  /* 0x000000f5553f7212 */ /* 0x080fe400078e960c */
[-C--:B------:R-:W-:Y:S01]  /*101a0*/  LOP3.LUT R65, R83, R245.reuse, R14, 0x96, !PT ;  /* 0x000000f553417212 */ /* 0x080fe200078e960e */
[----:B------:R-:W-:Y:S01]  /*101b0*/  IMAD.WIDE.U32 R12, R75, -0x2daee0ad, RZ ;  /* 0xd2511f534b0c7825 */ /* 0x000fe200078e00ff */
[-C--:B------:R-:W-:Y:S02]  /*101c0*/  LOP3.LUT R67, R81, R245.reuse, R78, 0x96, !PT ;  /* 0x000000f551437212 */ /* 0x080fe400078e964e */
[-C--:B------:R-:W-:Y:S01]  /*101d0*/  LOP3.LUT R66, R15, R242.reuse, R174, 0x96, !PT ;  /* 0x000000f20f427212 */ /* 0x080fe200078e96ae */
[----:B------:R-:W-:Y:S01]  /*101e0*/  IMAD.WIDE.U32 R78, R72, -0x2daee0ad, RZ ;  /* 0xd2511f53484e7825 */ /* 0x000fe200078e00ff */
[----:B------:R-:W-:Y:S01]  /*101f0*/  LOP3.LUT R71, R13, R242, R180, 0x96, !PT ;  /* 0x000000f20d477212 */ /* 0x000fe200078e96b4 */
[----:B------:R4:W-:Y:S01]  /*10200*/  ST.E.U16 [R6.64+0x62], R41 ;  /* 0x0000622906007985 */ /* 0x0009e2000c101504 */
[----:B------:R-:W-:Y:S01]  /*10210*/  LOP3.LUT R68, R139, R245, R12, 0x96, !PT ;  /* 0x000000f58b447212 */ /* 0x000fe200078e960c */
[----:B------:R-:W-:-:S02]  /*10220*/  IMAD.WIDE.U32 R14, R77, -0x2daee0ad, RZ ;  /* 0xd2511f534d0e7825 */ /* 0x000fc400078e00ff */
[----:B------:R3:W-:Y:S02]  /*10230*/  ST.E.U16 [R4.64+0x72], R130 ;  /* 0x0000728204007985 */ /* 0x0007e4000c101504 */
[----:B--2---:R-:W-:-:S04]  /*10240*/  IMAD.WIDE.U32 R124, R76, -0x2daee0ad, RZ ;  /* 0xd2511f534c7c7825 */ /* 0x004fc800078e00ff */
[----:B-1----:R-:W-:-:S05]  /*10250*/  IMAD.WIDE.U32 R34, R34, -0x326172a9, RZ ;  /* 0xcd9e8d5722227825 */ /* 0x002fca00078e00ff */
[----:B------:R-:W-:Y:S01]  /*10260*/  LOP3.LUT R40, R35, R238, R102, 0x96, !PT ;  /* 0x000000ee23287212 */ /* 0x000fe200078e9666 */
[----:B------:R-:W-:Y:S01]  /*10270*/  IMAD.WIDE.U32 R74, R73, -0x2daee0ad, RZ ;  /* 0xd2511f53494a7825 */ /* 0x000fe200078e00ff */
[----:B------:R-:W-:Y:S03]  /*10280*/  ST.E.U16 [R4.64+0x70], R132 ;  /* 0x0000708404007985 */ /* 0x000fe6000c101504 */
[----:B------:R-:W-:Y:S01]  /*10290*/  IMAD.WIDE.U32 R12, R64, -0x326172a9, RZ ;  /* 0xcd9e8d57400c7825 */ /* 0x000fe200078e00ff */
[----:B------:R1:W-:Y:S03]  /*102a0*/  ST.E.U16 [R10.64+0x70], R128 ;  /* 0x000070800a007985 */ /* 0x0003e6000c101504 */
[----:B------:R-:W-:Y:S01]  /*102b0*/  IMAD.WIDE.U32 R126, R65, -0x326172a9, RZ ;  /* 0xcd9e8d57417e7825 */ /* 0x000fe200078e00ff */
[----:B------:R-:W-:Y:S03]  /*102c0*/  ST.E.U16 [R10.64+0x72], R137 ;  /* 0x000072890a007985 */ /* 0x000fe6000c101504 */
[----:B----4-:R-:W-:Y:S01]  /*102d0*/  IMAD.WIDE.U32 R40, R40, -0x2daee0ad, RZ ;  /* 0xd2511f5328287825 */ /* 0x010fe200078e00ff */
[-C--:B------:R-:W-:Y:S01]  /*102e0*/  LOP3.LUT R70, R15, R242.reuse, R180, 0x96, !PT ;  /* 0x000000f20f467212 */ /* 0x080fe200078e96b4 */
[----:B------:R-:W-:Y:S02]  /*102f0*/  ST.E.U16 [R8.64+0x70], R60 ;  /* 0x0000703c08007985 */ /* 0x000fe4000c101504 */
[----:B---3--:R-:W-:Y:S01]  /*10300*/  IMAD.WIDE.U32 R130, R63, -0x326172a9, RZ ;  /* 0xcd9e8d573f827825 */ /* 0x008fe200078e00ff */
[-C--:B------:R-:W-:Y:S01]  /*10310*/  LOP3.LUT R69, R125, R245.reuse, R14, 0x96, !PT ;  /* 0x000000f57d457212 */ /* 0x080fe200078e960e */
[----:B------:R2:W-:Y:S02]  /*10320*/  ST.E.U16 [R8.64+0x72], R59 ;  /* 0x0000723b08007985 */ /* 0x0005e4000c101504 */
[----:B------:R-:W-:Y:S01]  /*10330*/  IMAD.WIDE.U32 R64, R67, -0x326172a9, RZ ;  /* 0xcd9e8d5743407825 */ /* 0x000fe200078e00ff */
[----:B------:R-:W-:Y:S01]  /*10340*/  LOP3.LUT R56, R79, R242, R180, 0x96, !PT ;  /* 0x000000f24f387212 */ /* 0x000fe200078e96b4 */
[----:B------:R-:W-:Y:S01]  /*10350*/  ST.E.U16 [R6.64+0x70], R62 ;  /* 0x0000703e06007985 */ /* 0x000fe2000c101504 */
[----:B------:R-:W-:Y:S01]  /*10360*/  LOP3.LUT R72, R75, R245, R78, 0x96, !PT ;  /* 0x000000f54b487212 */ /* 0x000fe200078e964e */
[----:B------:R-:W-:Y:S01]  /*10370*/  IMAD.WIDE.U32 R14, R66, -0x326172a9, RZ ;  /* 0xcd9e8d57420e7825 */ /* 0x000fe200078e00ff */
[----:B------:R-:W-:Y:S01]  /*10380*/  LOP3.LUT R58, R41, R247, R80, 0x96, !PT ;  /* 0x000000f7293a7212 */ /* 0x000fe200078e9650 */
[----:B------:R-:W-:Y:S01]  /*10390*/  ST.E.U16 [R6.64+0x72], R61 ;  /* 0x0000723d06007985 */ /* 0x000fe2000c101504 */
[----:B------:R-:W-:-:S02]  /*103a0*/  LOP3.LUT R63, R13, R238, R102, 0x96, !PT ;  /* 0x000000ee0d3f7212 */ /* 0x000fc400078e9666 */
[-C--:B------:R-:W-:Y:S01]  /*103b0*/  LOP3.LUT R83, R131, R248.reuse, R12, 0x96, !PT ;  /* 0x000000f883537212 */ /* 0x080fe200078e960c */
[----:B------:R-:W-:Y:S01]  /*103c0*/  ST.E.U16 [R4.64+0x80], R119 ;  /* 0x0000807704007985 */ /* 0x000fe2000c101504 */
[----:B------:R-:W-:Y:S01]  /*103d0*/  LOP3.LUT R41, R65, R248, R34, 0x96, !PT ;  /* 0x000000f841297212 */ /* 0x000fe200078e9622 */
[----:B------:R-:W-:Y:S02]  /*103e0*/  IMAD.WIDE.U32 R12, R71, -0x326172a9, RZ ;  /* 0xcd9e8d57470c7825 */ /* 0x000fe400078e00ff */
[----:B------:R-:W-:Y:S02]  /*103f0*/  ST.E.U16 [R4.64+0x82], R118 ;  /* 0x0000827604007985 */ /* 0x000fe4000c101504 */
[----:B-1----:R-:W-:Y:S02]  /*10400*/  IMAD.WIDE.U32 R128, R68, -0x326172a9, RZ ;  /* 0xcd9e8d5744807825 */ /* 0x002fe400078e00ff */
[----:B------:R-:W-:Y:S01]  /*10410*/  ST.E.U16 [R10.64+0x80], R116 ;  /* 0x000080740a007985 */ /* 0x000fe2000c101504 */
[----:B------:R-:W-:Y:S01]  /*10420*/  LOP3.LUT R55, R15, R238, R102, 0x96, !PT ;  /* 0x000000ee0f377212 */ /* 0x000fe200078e9666 */
[----:B------:R-:W-:-:S02]  /*10430*/  IMAD.WIDE.U32 R56, R56, -0x326172a9, RZ ;  /* 0xcd9e8d5738387825 */ /* 0x000fc400078e00ff */
[----:B------:R-:W-:Y:S01]  /*10440*/  ST.E.U16 [R10.64+0x82], R117 ;  /* 0x000082750a007985 */ /* 0x000fe2000c101504 */
[----:B------:R-:W-:Y:S01]  /*10450*/  LOP3.LUT R66, R127, R248, R14, 0x96, !PT ;  /* 0x000000f87f427212 */ /* 0x000fe200078e960e */
[----:B------:R-:W-:Y:S02]  /*10460*/  IMAD.WIDE.U32 R72, R72, -0x326172a9, RZ ;  /* 0xcd9e8d5748487825 */ /* 0x000fe400078e00ff */
[----:B------:R-:W-:Y:S04]  /*10470*/  ST.E.U16 [R8.64+0x80], R54 ;  /* 0x0000803608007985 */ /* 0x000fe8000c101504 */
[----:B------:R-:W-:Y:S01]  /*10480*/  ST.E.U16 [R8.64+0x82], R53 ;  /* 0x0000823508007985 */ /* 0x000fe2000c101504 */
[----:B------:R-:W-:-:S03]  /*10490*/  IMAD.WIDE.U32 R14, R70, -0x326172a9, RZ ;  /* 0xcd9e8d57460e7825 */ /* 0x000fc600078e00ff */
[----:B------:R-:W-:Y:S01]  /*104a0*/  ST.E.U16 [R6.64+0x80], R52 ;  /* 0x0000803406007985 */ /* 0x000fe2000c101504 */
[----:B------:R-:W-:-:S03]  /*104b0*/  IMAD.WIDE.U32 R70, R41, -0x2daee0ad, RZ ;  /* 0xd2511f5329467825 */ /* 0x000fc600078e00ff */
[----:B------:R-:W-:Y:S01]  /*104c0*/  ST.E.U16 [R6.64+0x82], R51 ;  /* 0x0000823306007985 */ /* 0x000fe2000c101504 */
[----:B------:R-:W-:-:S03]  /*104d0*/  LOP3.LUT R121, R129, R248, R12, 0x96, !PT ;  /* 0x000000f881797212 */ /* 0x000fc600078e960c */
[----:B------:R-:W-:Y:S04]  /*104e0*/  ST.E.U16 [R4.64+0x90], R115 ;  /* 0x0000907304007985 */ /* 0x000fe8000c101504 */
[----:B------:R-:W-:Y:S01]  /*104f0*/  ST.E.U16 [R4.64+0x92], R114 ;  /* 0x0000927204007985 */ /* 0x000fe2000c101504 */
[----:B------:R-:W-:-:S03]  /*10500*/  LOP3.LUT R34, R57, R238, R168, 0x96, !PT ;  /* 0x000000ee39227212 */ /* 0x000fc600078e96a8 */
[----:B------:R-:W-:Y:S01]  /*10510*/  ST.E.U16 [R10.64+0x90], R112 ;  /* 0x000090700a007985 */ /* 0x000fe2000c101504 */
[----:B------:R-:W-:-:S03]  /*10520*/  LOP3.LUT R12, R73, R248, R56, 0x96, !PT ;  /* 0x000000f8490c7212 */ /* 0x000fc600078e9638 */
        /* <DEDUP_REMOVED lines=10> */
[----:B------:R-:W-:Y:S04]  /*105d0*/  ST.E.U16 [R10.64+0xa0], R109 ;  /* 0x0000a06d0a007985 */ /* 0x000fe8000c101504 */
[----:B------:R-:W-:Y:S01]  /*105e0*/  ST.E.U16 [R10.64+0xa2], R108 ;  /* 0x0000a26c0a007985 */ /* 0x000fe2000c101504 */
[----:B------:R-:W-:-:S03]  /*105f0*/  IMAD.WIDE.U32 R34, R34, -0x2daee0ad, RZ ;  /* 0xd2511f5322227825 */ /* 0x000fc600078e00ff */
[----:B------:R-:W-:Y:S01]  /*10600*/  ST.E.U16 [R8.64+0xa0], R46 ;  /* 0x0000a02e08007985 */ /* 0x000fe2000c101504 */
[----:B--2---:R-:W-:-:S03]  /*10610*/  IMAD.WIDE.U32 R58, R12, -0x2daee0ad, RZ ;  /* 0xd2511f530c3a7825 */ /* 0x004fc600078e00ff */
        /* <DEDUP_REMOVED lines=18> */
[----:B------:R-:W-:-:S03]  /*10740*/  IMAD.WIDE.U32 R122, R69, -0x326172a9, RZ ;  /* 0xcd9e8d57457a7825 */ /* 0x000fc600078e00ff */
[----:B------:R-:W-:Y:S01]  /*10750*/  ST.E.U16 [R6.64+0xc0], R28 ;  /* 0x0000c01c06007985 */ /* 0x000fe2000c101504 */
[----:B------:R-:W-:-:S03]  /*10760*/  LOP3.LUT R120, R13, R238, R168, 0x96, !PT ;  /* 0x000000ee0d787212 */ /* 0x000fc600078e96a8 */
[----:B------:R-:W-:Y:S01]  /*10770*/  ST.E.U16 [R6.64+0xc2], R27 ;  /* 0x0000c21b06007985 */ /* 0x000fe2000c101504 */
[----:B------:R-:W-:-:S03]  /*10780*/  LOP3.LUT R35, R35, R247, R74, 0x96, !PT ;  /* 0x000000f723237212 */ /* 0x000fc600078e964a */
[----:B------:R-:W-:Y:S01]  /*10790*/  ST.E.U16 [R4.64+0xd0], R97 ;  /* 0x0000d06104007985 */ /* 0x000fe2000c101504 */
[----:B------:R-:W-:-:S03]  /*107a0*/  IMAD.WIDE.U32 R12, R12, -0x326172a9, RZ ;  /* 0xcd9e8d570c0c7825 */ /* 0x000fc600078e00ff */
[----:B------:R-:W-:Y:S04]  /*107b0*/  ST.E.U16 [R4.64+0xd2], R96 ;  /* 0x0000d26004007985 */ /* 0x000fe8000c101504 */
[----:B------:R-:W-:Y:S04]  /*107c0*/  ST.E.U16 [R10.64+0xd0], R94 ;  /* 0x0000d05e0a007985 */ /* 0x000fe8000c101504 */
[----:B------:R-:W-:Y:S04]  /*107d0*/  ST.E.U16 [R10.64+0xd2], R95 ;  /* 0x0000d25f0a007985 */ /* 0x000fe8000c101504 */
[----:B------:R-:W-:Y:S04]  /*107e0*/  ST.E.U16 [R8.64+0xd0], R26 ;  /* 0x0000d01a08007985 */ /* 0x000fe8000c101504 */
[----:B------:R-:W-:Y:S01]  /*107f0*/  ST.E.U16 [R8.64+0xd2], R25 ;  /* 0x0000d21908007985 */ /* 0x000fe2000c101504 */
[----:B------:R-:W-:-:S03]  /*10800*/  IMAD.MOV.U32 R76, RZ, RZ, R205 ;  /* 0x000000ffff4c7224 */ /* 0x000fc600078e00cd */
[----:B------:R-:W-:Y:S04]  /*10810*/  ST.E.U16 [R6.64+0xd0], R24 ;  /* 0x0000d01806007985 */ /* 0x000fe8000c101504 */
[----:B------:R-:W-:Y:S01]  /*10820*/  ST.E.U16 [R6.64+0xd2], R23 ;  /* 0x0000d21706007985 */ /* 0x000fe2000c101504 */
[----:B------:R-:W-:-:S03]  /*10830*/  LOP3.LUT R69, R15, R238, R168, 0x96, !PT ;  /* 0x000000ee0f457212 */ /* 0x000fc600078e96a8 */
[----:B------:R-:W-:Y:S01]  /*10840*/  ST.E.U16 [R4.64+0xe0], R93 ;  /* 0x0000e05d04007985 */ /* 0x000fe2000c101504 */
[----:B------:R-:W-:-:S03]  /*10850*/  LOP3.LUT R68, R123, R248, R14, 0x96, !PT ;  /* 0x000000f87b447212 */ /* 0x000fc600078e960e */
[----:B------:R-:W-:Y:S01]  /*10860*/  ST.E.U16 [R4.64+0xe2], R92 ;  /* 0x0000e25c04007985 */ /* 0x000fe2000c101504 */
[----:B------:R-:W-:-:S03]  /*10870*/  IMAD.SHL.U32 R205, R0, 0x2, RZ ;  /* 0x0000000200cd7824 */ /* 0x000fc600078e00ff */
[----:B------:R-:W-:Y:S01]  /*10880*/  ST.E.U16 [R10.64+0xe0], R91 ;  /* 0x0000e05b0a007985 */ /* 0x000fe2000c101504 */
[----:B------:R-:W-:-:S03]  /*10890*/  IMAD.WIDE.U32 R14, R35, -0x326172a9, RZ ;  /* 0xcd9e8d57230e7825 */ /* 0x000fc600078e00ff */
[----:B------:R-:W-:Y:S04]  /*108a0*/  ST.E.U16 [R10.64+0xe2], R90 ;  /* 0x0000e25a0a007985 */ /* 0x000fe8000c101504 */
[----:B------:R-:W-:Y:S04]  /*108b0*/  ST.E.U16 [R8.64+0xe0], R22 ;  /* 0x0000e01608007985 */ /* 0x000fe8000c101504 */
[----:B------:R-:W-:Y:S01]  /*108c0*/  ST.E.U16 [R8.64+0xe2], R21 ;  /* 0x0000e21508007985 */ /* 0x000fe2000c101504 */
[----:B------:R-:W-:-:S03]  /*108d0*/  IMAD.MOV.U32 R77, RZ, RZ, R206 ;  /* 0x000000ffff4d7224 */ /* 0x000fc600078e00ce */
[----:B------:R1:W-:Y:S01]  /*108e0*/  ST.E.U16 [R6.64+0xe2], R2 ;  /* 0x0000e20206007985 */ /* 0x0003e2000c101504 */
[----:B------:R-:W-:Y:S01]  /*108f0*/  IMAD R206, R3, 0x2, R205 ;  /* 0x0000000203ce7824 */ /* 0x000fe200078e02cd */
[C---:B------:R-:W-:Y:S02]  /*10900*/  LOP3.LUT R3, R12.reuse, 0xff, RZ, 0xc0, !PT ;  /* 0x000000ff0c037812 */ /* 0x040fe400078ec0ff */
[----:B------:R-:W-:Y:S01]  /*10910*/  LOP3.LUT R0, R13, R249, R14, 0x96, !PT ;  /* 0x000000f90d007212 */ /* 0x000fe200078e960e */
[----:B------:R2:W-:Y:S01]  /*10920*/  ST.E.U16 [R6.64+0xe0], R16 ;  /* 0x0000e01006007985 */ /* 0x0005e2000c101504 */
[----:B------:R-:W-:Y:S01]  /*10930*/  IMAD.MOV.U32 R136, RZ, RZ, R144 ;  /* 0x000000ffff887224 */ /* 0x000fe200078e0090 */
[----:B------:R-:W-:Y:S02]  /*10940*/  PRMT R144, R217, 0x7054, R217 ;  /* 0x00007054d9907816 */ /* 0x000fe400000000d9 */
[----:B------:R-:W-:Y:S04]  /*10950*/  ST.E.U16 [R4.64+0xf0], R89 ;  /* 0x0000f05904007985 */ /* 0x000fe8000c101504 */
[----:B------:R-:W-:Y:S01]  /*10960*/  ST.E.U16 [R4.64+0xf2], R88 ;  /* 0x0000f25804007985 */ /* 0x000fe2000c101504 */
[----:B-1----:R-:W-:-:S04]  /*10970*/  LOP3.LUT R2, R12, 0xffff, RZ, 0xc0, !PT ;  /* 0x0000ffff0c027812 */ /* 0x002fc800078ec0ff */
[----:B------:R-:W-:Y:S01]  /*10980*/  SHF.R.U32.HI R2, RZ, 0x8, R2 ;  /* 0x00000008ff027819 */ /* 0x000fe20000011602 */
[----:B------:R-:W-:Y:S03]  /*10990*/  ST.E.U16 [R10.64+0xf0], R87 ;  /* 0x0000f0570a007985 */ /* 0x000fe6000c101504 */
[----:B------:R-:W-:Y:S02]  /*109a0*/  PRMT R13, R3, 0x5410, R2 ;  /* 0x00005410030d7816 */ /* 0x000fe40000000002 */
[----:B------:R-:W-:Y:S01]  /*109b0*/  SHF.R.U32.HI R3, RZ, 0x10, R0 ;  /* 0x00000010ff037819 */ /* 0x000fe20000011600 */
[----:B------:R-:W-:Y:S01]  /*109c0*/  ST.E.U16 [R10.64+0xf2], R86 ;  /* 0x0000f2560a007985 */ /* 0x000fe2000c101504 */
[----:B------:R-:W-:Y:S02]  /*109d0*/  LOP3.LUT R22, R15, R246, R72, 0x96, !PT ;  /* 0x000000f60f167212 */ /* 0x000fe400078e9648 */
[----:B------:R-:W-:Y:S01]  /*109e0*/  LOP3.LUT R2, R0, 0xffff, RZ, 0xc0, !PT ;  /* 0x0000ffff00027812 */ /* 0x000fe200078ec0ff */
[----:B------:R-:W-:Y:S01]  /*109f0*/  ST.E.U16 [R8.64+0xf0], R20 ;  /* 0x0000f01408007985 */ /* 0x000fe2000c101504 */
[----:B--2---:R-:W-:-:S02]  /*10a00*/  SHF.R.U32.HI R16, RZ, 0x18, R0 ;  /* 0x00000018ff107819 */ /* 0x004fc40000011600 */
[----:B------:R-:W-:Y:S01]  /*10a10*/  LOP3.LUT R14, R3, 0xff, RZ, 0xc0, !PT ;  /* 0x000000ff030e7812 */ /* 0x000fe200078ec0ff */
[----:B------:R-:W-:Y:S01]  /*10a20*/  ST.E.U16 [R8.64+0xf2], R19 ;  /* 0x0000f21308007985 */ /* 0x000fe2000c101504 */
[----:B------:R-:W-:-:S03]  /*10a30*/  SHF.R.U32.HI R15, RZ, 0x10, R12 ;  /* 0x00000010ff0f7819 */ /* 0x000fc6000001160c */
[----:B------:R1:W-:Y:S01]  /*10a40*/  ST.E.U16 [R6.64+0xf2], R17 ;  /* 0x0000f21106007985 */ /* 0x0003e2000c101504 */
[----:B------:R-:W-:-:S03]  /*10a50*/  SHF.R.U32.HI R2, RZ, 0x8, R2 ;  /* 0x00000008ff027819 */ /* 0x000fc60000011602 */
[----:B------:R2:W-:Y:S04]  /*10a60*/  ST.E.U16 [R6.64+0xf0], R18 ;  /* 0x0000f01206007985 */ /* 0x0005e8000c101504 */
[----:B------:R-:W3:Y:S04]  /*10a70*/  LDSM.16.MT88.4 R24, [R205+0x4000] ;  /* 0x00400000cd18783b */ /* 0x000ee80000004200 */
[----:B------:R-:W4:Y:S01]  /*10a80*/  LDSM.16.MT88.4 R28, [R206+0x4000] ;  /* 0x00400000ce1c783b */ /* 0x000f220000004200 */
[----:B------:R-:W-:Y:S01]  /*10a90*/  LOP3.LUT R15, R15, 0xff, RZ, 0xc0, !PT ;  /* 0x000000ff0f0f7812 */ /* 0x000fe200078ec0ff */
[----:B------:R-:W-:Y:S01]  /*10aa0*/  IMAD.WIDE.U32 R80, R63, -0x2daee0ad, RZ ;  /* 0xd2511f533f507825 */ /* 0x000fe200078e00ff */
[----:B------:R-:W-:Y:S01]  /*10ab0*/  LOP3.LUT R82, R57, R247, R82, 0x96, !PT ;  /* 0x000000f739527212 */ /* 0x000fe200078e9652 */
[----:B------:R-:W-:Y:S01]  /*10ac0*/  LDSM.16.MT88.4 R32, [R206+0x4400] ;  /* 0x00440000ce20783b */ /* 0x000fe20000004200 */
[----:B-1----:R-:W-:-:S02]  /*10ad0*/  SHF.R.U32.HI R17, RZ, 0x18, R12 ;  /* 0x00000018ff117819 */ /* 0x002fc4000001160c */
[----:B------:R-:W-:Y:S01]  /*10ae0*/  LOP3.LUT R12, R0, 0xff, RZ, 0xc0, !PT ;  /* 0x000000ff000c7812 */ /* 0x000fe200078ec0ff */
[--C-:B------:R-:W-:Y:S01]  /*10af0*/  HSET2.LE.AND R0, R13, R144.reuse, PT ;  /* 0x000000900d007233 */ /* 0x100fe20003803000 */
[----:B------:R-:W-:Y:S02]  /*10b00*/  PRMT R13, R14, 0x5410, R16 ;  /* 0x000054100e0d7816 */ /* 0x000fe40000000010 */
[----:B------:R-:W-:Y:S01]  /*10b10*/  PRMT R12, R12, 0x5410, R2 ;  /* 0x000054100c0c7816 */ /* 0x000fe20000000002 */
[----:B------:R-:W-:Y:S01]  /*10b20*/  IMAD.WIDE.U32 R2, R55, -0x326172a9, RZ ;  /* 0xcd9e8d5737027825 */ /* 0x000fe200078e00ff */
[----:B------:R-:W-:Y:S01]  /*10b30*/  LOP3.LUT R14, R153, R0, RZ, 0xc0, !PT ;  /* 0x00000000990e7212 */ /* 0x000fe200078ec0ff */
[----:B------:R-:W-:-:S03]  /*10b40*/  HSET2.LE.AND R0, R13, R144, PT ;  /* 0x000000900d007233 */ /* 0x000fc60003803000 */
[----:B------:R-:W-:Y:S02]  /*10b50*/  LOP3.LUT R16, R2, 0xffff, RZ, 0xc0, !PT ;  /* 0x0000ffff02107812 */ /* 0x000fe400078ec0ff */
[----:B------:R-:W-:Y:S02]  /*10b60*/  LOP3.LUT R13, R154, R0, RZ, 0xc0, !PT ;  /* 0x000000009a0d7212 */ /* 0x000fe400078ec0ff */
[----:B------:R-:W-:Y:S02]  /*10b70*/  LOP3.LUT R0, R3, R249, R40, 0x96, !PT ;  /* 0x000000f903007212 */ /* 0x000fe400078e9628 */
[----:B------:R-:W-:Y:S02]  /*10b80*/  PRMT R15, R15, 0x5410, R17 ;  /* 0x000054100f0f7816 */ /* 0x000fe40000000011 */
[----:B------:R-:W-:Y:S02]  /*10b90*/  LOP3.LUT R17, R2, 0xff, RZ, 0xc0, !PT ;  /* 0x000000ff02117812 */ /* 0x000fe400078ec0ff */
[----:B------:R-:W-:-:S02]  /*10ba0*/  SHF.R.U32.HI R16, RZ, 0x8, R16 ;  /* 0x00000008ff107819 */ /* 0x000fc40000011610 */
[--C-:B------:R-:W-:Y:S02]  /*10bb0*/  SHF.R.U32.HI R20, RZ, 0x10, R2.reuse ;  /* 0x00000010ff147819 */ /* 0x100fe40000011602 */
[----:B------:R-:W-:Y:S02]  /*10bc0*/  SHF.R.U32.HI R21, RZ, 0x18, R2 ;  /* 0x00000018ff157819 */ /* 0x000fe40000011602 */
[----:B------:R-:W-:Y:S02]  /*10bd0*/  LOP3.LUT R2, R0, 0xffff, RZ, 0xc0, !PT ;  /* 0x0000ffff00027812 */ /* 0x000fe400078ec0ff */
[----:B------:R-:W-:Y:S02]  /*10be0*/  SHF.R.U32.HI R3, RZ, 0x10, R0 ;  /* 0x00000010ff037819 */ /* 0x000fe40000011600 */
[----:B------:R-:W-:Y:S02]  /*10bf0*/  PRMT R16, R17, 0x5410, R16 ;  /* 0x0000541011107816 */ /* 0x000fe40000000010 */
[----:B------:R-:W-:-:S02]  /*10c00*/  SHF.R.U32.HI R17, RZ, 0x8, R2 ;  /* 0x00000008ff117819 */ /* 0x000fc40000011602 */
[----:B------:R-:W-:Y:S02]  /*10c10*/  LOP3.LUT R20, R20, 0xff, RZ, 0xc0, !PT ;  /* 0x000000ff14147812 */ /* 0x000fe400078ec0ff */
[----:B--2---:R-:W-:Y:S02]  /*10c20*/  SHF.R.U32.HI R18, RZ, 0x18, R0 ;  /* 0x00000018ff127819 */ /* 0x004fe40000011600 */
[----:B------:R-:W-:Y:S02]  /*10c30*/  LOP3.LUT R2, R3, 0xff, RZ, 0xc0, !PT ;  /* 0x000000ff03027812 */ /* 0x000fe400078ec0ff */
[----:B------:R-:W-:Y:S01]  /*10c40*/  LOP3.LUT R19, R0, 0xff, RZ, 0xc0, !PT ;  /* 0x000000ff00137812 */ /* 0x000fe200078ec0ff */
[--C-:B------:R-:W-:Y:S01]  /*10c50*/  HSET2.LE.AND R0, R16, R144.reuse, PT ;  /* 0x0000009010007233 */ /* 0x100fe20003803000 */
[----:B------:R-:W-:Y:S02]  /*10c60*/  PRMT R3, R20, 0x5410, R21 ;  /* 0x0000541014037816 */ /* 0x000fe40000000015 */
[----:B------:R-:W-:Y:S01]  /*10c70*/  PRMT R2, R2, 0x5410, R18 ;  /* 0x0000541002027816 */ /* 0x000fe20000000012 */
[----:B------:R-:W-:-:S02]  /*10c80*/  HSET2.LE.AND R15, R15, R144, PT ;  /* 0x000000900f0f7233 */ /* 0x000fc40003803000 */
[--C-:B------:R-:W-:Y:S01]  /*10c90*/  HSET2.LE.AND R12, R12, R144.reuse, PT ;  /* 0x000000900c0c7233 */ /* 0x100fe20003803000 */
[----:B------:R-:W-:Y:S01]  /*10ca0*/  PRMT R16, R19, 0x5410, R17 ;  /* 0x0000541013107816 */ /* 0x000fe20000000011 */
[--C-:B------:R-:W-:Y:S01]  /*10cb0*/  HSET2.LE.AND R17, R2, R144.reuse, PT ;  /* 0x0000009002117233 */ /* 0x100fe20003803000 */
[----:B------:R-:W-:Y:S01]  /*10cc0*/  LOP3.LUT R18, R210, R0, RZ, 0xc0, !PT ;  /* 0x00000000d2127212 */ /* 0x000fe200078ec0ff */
[----:B------:R-:W-:Y:S01]  /*10cd0*/  HSET2.LE.AND R0, R3, R144, PT ;  /* 0x0000009003007233 */ /* 0x000fe20003803000 */
[----:B------:R-:W-:Y:S01]  /*10ce0*/  IMAD.WIDE.U32 R2, R22, -0x2daee0ad, RZ ;  /* 0xd2511f5316027825 */ /* 0x000fe200078e00ff */
[----:B------:R-:W-:Y:S02]  /*10cf0*/  LOP3.LUT R15, R152, R15, RZ, 0xc0, !PT ;  /* 0x0000000f980f7212 */ /* 0x000fe400078ec0ff */
[----:B------:R-:W-:Y:S02]  /*10d00*/  LOP3.LUT R12, R155, R12, RZ, 0xc0, !PT ;  /* 0x0000000c9b0c7212 */ /* 0x000fe400078ec0ff */
[----:B------:R-:W-:-:S02]  /*10d10*/  LOP3.LUT R19, R196, R0, RZ, 0xc0, !PT ;  /* 0x00000000c4137212 */ /* 0x000fc400078ec0ff */
[----:B------:R-:W-:-:S03]  /*10d20*/  LOP3.LUT R0, R2, 0xffff, RZ, 0xc0, !PT ;  /* 0x0000ffff02007812 */ /* 0x000fc600078ec0ff */
[----:B---3--:R-:W-:Y:S01]  /*10d30*/  HMMA.16816.F32 R48, R12, R24, RZ ;  /* 0x000000180c30723c */ /* 0x008fe200000018ff */
[----:B------:R-:W-:-:S07]  /*10d40*/  LOP3.LUT R20, R2, 0xff, RZ, 0xc0, !PT ;  /* 0x000000ff02147812 */ /* 0x000fce00078ec0ff */
[C---:B----4-:R-:W-:Y:S08]  /*10d50*/  HMMA.16816.F32 R60, R12.reuse, R28, RZ ;  /* 0x0000001c0c3c723c */ /* 0x050ff000000018ff */
[C---:B------:R-:W-:Y:S08]  /*10d60*/  HMMA.16816.F32 R44, R12.reuse, R26, RZ ;  /* 0x0000001a0c2c723c */ /* 0x040ff000000018ff */
[----:B------:R-:W-:Y:S07]  /*10d70*/  HMMA.16816.F32 R52, R12, R30, RZ ;  /* 0x0000001e0c34723c */ /* 0x000fee00000018ff */
[----:B------:R-:W-:-:S02]  /*10d80*/  SHF.R.U32.HI R12, RZ, 0x8, R0 ;  /* 0x00000008ff0c7819 */ /* 0x000fc40000011600 */
[----:B------:R-:W-:Y:S02]  /*10d90*/  LOP3.LUT R0, R3, R243, R58, 0x96, !PT ;  /* 0x000000f303007212 */ /* 0x000fe400078e963a */
[--C-:B------:R-:W-:Y:S02]  /*10da0*/  SHF.R.U32.HI R3, RZ, 0x10, R2.reuse ;  /* 0x00000010ff037819 */ /* 0x100fe40000011602 */
[----:B------:R-:W-:Y:S02]  /*10db0*/  SHF.R.U32.HI R15, RZ, 0x18, R2 ;  /* 0x00000018ff0f7819 */ /* 0x000fe40000011602 */
[----:B------:R-:W-:Y:S02]  /*10dc0*/  LOP3.LUT R2, R0, 0xffff, RZ, 0xc0, !PT ;  /* 0x0000ffff00027812 */ /* 0x000fe400078ec0ff */
[----:B------:R-:W-:Y:S02]  /*10dd0*/  PRMT R14, R20, 0x5410, R12 ;  /* 0x00005410140e7816 */ /* 0x000fe4000000000c */
[----:B------:R-:W-:-:S02]  /*10de0*/  LOP3.LUT R3, R3, 0xff, RZ, 0xc0, !PT ;  /* 0x000000ff03037812 */ /* 0x000fc400078ec0ff */
[----:B------:R-:W-:Y:S02]  /*10df0*/  SHF.R.U32.HI R12, RZ, 0x10, R0 ;  /* 0x00000010ff0c7819 */ /* 0x000fe40000011600 */
[----:B------:R-:W-:Y:S02]  /*10e00*/  LOP3.LUT R20, R0, 0xff, RZ, 0xc0, !PT ;  /* 0x000000ff00147812 */ /* 0x000fe400078ec0ff */
[----:B------:R-:W-:Y:S02]  /*10e10*/  SHF.R.U32.HI R13, RZ, 0x8, R2 ;  /* 0x00000008ff0d7819 */ /* 0x000fe40000011602 */
[----:B------:R-:W-:Y:S02]  /*10e20*/  PRMT R2, R3, 0x5410, R15 ;  /* 0x0000541003027816 */ /* 0x000fe4000000000f */
[----:B------:R-:W-:Y:S02]  /*10e30*/  SHF.R.U32.HI R21, RZ, 0x18, R0 ;  /* 0x00000018ff157819 */ /* 0x000fe40000011600 */
[----:B------:R-:W-:-:S02]  /*10e40*/  LOP3.LUT R12, R12, 0xff, RZ, 0xc0, !PT ;  /* 0x000000ff0c0c7812 */ /* 0x000fc400078ec0ff */
[----:B------:R-:W-:Y:S01]  /*10e50*/  PRMT R3, R20, 0x5410, R13 ;  /* 0x0000541014037816 */ /* 0x000fe2000000000d */
[--C-:B------:R-:W-:Y:S01]  /*10e60*/  HSET2.LE.AND R0, R14, R144.reuse, PT ;  /* 0x000000900e007233 */ /* 0x100fe20003803000 */
[----:B------:R-:W-:Y:S01]  /*10e70*/  PRMT R12, R12, 0x5410, R21 ;  /* 0x000054100c0c7816 */ /* 0x000fe20000000015 */
[--C-:B------:R-:W-:Y:S01]  /*10e80*/  HSET2.LE.AND R2, R2, R144.reuse, PT ;  /* 0x0000009002027233 */ /* 0x100fe20003803000 */
[----:B------:R-:W-:Y:S01]  /*10e90*/  LOP3.LUT R57, R41, R246, R64, 0x96, !PT ;  /* 0x000000f629397212 */ /* 0x000fe200078e9640 */
[--C-:B------:R-:W-:Y:S01]  /*10ea0*/  HSET2.LE.AND R3, R3, R144.reuse, PT ;  /* 0x0000009003037233 */ /* 0x100fe20003803000 */
[----:B------:R-:W1:Y:S01]  /*10eb0*/  LDSM.16.MT88.4 R40, [R205+0x4400] ;  /* 0x00440000cd28783b */ /* 0x000e620000004200 */
[--C-:B------:R-:W-:Y:S01]  /*10ec0*/  HSET2.LE.AND R16, R16, R144.reuse, PT ;  /* 0x0000009010107233 */ /* 0x100fe20003803000 */
[----:B------:R-:W-:Y:S01]  /*10ed0*/  LOP3.LUT R14, R156, R0, RZ, 0xc0, !PT ;  /* 0x000000009c0e7212 */ /* 0x000fe200078ec0ff */
[----:B------:R-:W-:Y:S01]  /*10ee0*/  HSET2.LE.AND R0, R12, R144, PT ;  /* 0x000000900c007233 */ /* 0x000fe20003803000 */
[----:B------:R-:W-:-:S02]  /*10ef0*/  LOP3.LUT R15, R157, R2, RZ, 0xc0, !PT ;  /* 0x000000029d0f7212 */ /* 0x000fc400078ec0ff */
[----:B------:R-:W-:Y:S01]  /*10f00*/  LOP3.LUT R12, R158, R3, RZ, 0xc0, !PT ;  /* 0x000000039e0c7212 */ /* 0x000fe200078ec0ff */
[----:B------:R-:W-:Y:S01]  /*10f10*/  IMAD.WIDE.U32 R2, R57, -0x2daee0ad, RZ ;  /* 0xd2511f5339027825 */ /* 0x000fe200078e00ff */
[----:B------:R-:W-:Y:S02]  /*10f20*/  LOP3.LUT R16, R209, R16, RZ, 0xc0, !PT ;  /* 0x00000010d1107212 */ /* 0x000fe400078ec0ff */
[----:B------:R-:W-:Y:S01]  /*10f30*/  LOP3.LUT R17, R208, R17, RZ, 0xc0, !PT ;  /* 0x00000011d0117212 */ /* 0x000fe200078ec0ff */
[----:B------:R-:W-:Y:S01]  /*10f40*/  IMAD.WIDE.U32 R90, R66, -0x2daee0ad, RZ ;  /* 0xd2511f53425a7825 */ /* 0x000fe200078e00ff */
[----:B------:R-:W-:Y:S02]  /*10f50*/  LOP3.LUT R13, R160, R0, RZ, 0xc0, !PT ;  /* 0x00000000a00d7212 */ /* 0x000fe400078ec0ff */
[----:B------:R-:W-:Y:S01]  /*10f60*/  LOP3.LUT R0, R2, 0xffff, RZ, 0xc0, !PT ;  /* 0x0000ffff02007812 */ /* 0x000fe200078ec0ff */
[----:B------:R-:W-:Y:S01]  /*10f70*/  IMAD.MOV.U32 R137, RZ, RZ, R76 ;  /* 0x000000ffff897224 */ /* 0x000fe200078e004c */
[----:B------:R-:W-:Y:S01]  /*10f80*/  LOP3.LUT R123, R81, R247, R84, 0x96, !PT ;  /* 0x000000f7517b7212 */ /* 0x000fe200078e9654 */
[----:B------:R-:W-:Y:S01]  /*10f90*/  IMAD.MOV.U32 R132, RZ, RZ, R77 ;  /* 0x000000ffff847224 */ /* 0x000fe200078e004d */
[----:B------:R-:W-:Y:S01]  /*10fa0*/  LOP3.LUT R81, R91, R244, R56, 0x96, !PT ;  /* 0x000000f45b517212 */ /* 0x000fe200078e9638 */
[----:B------:R-:W-:Y:S01]  /*10fb0*/  HMMA.16816.F32 R64, R16, R24, RZ ;  /* 0x000000181040723c */ /* 0x000fe200000018ff */
[----:B------:R-:W-:-:S07]  /*10fc0*/  IMAD.WIDE.U32 R20, R69, -0x2daee0ad, RZ ;  /* 0xd2511f5345147825 */ /* 0x000fce00078e00ff */
[----:B------:R-:W-:Y:S01]  /*10fd0*/  HMMA.16816.F32 R76, R16, R26, RZ ;  /* 0x0000001a104c723c */ /* 0x000fe200000018ff */
[----:B------:R-:W-:Y:S02]  /*10fe0*/  LOP3.LUT R23, R21, R247, R124, 0x96, !PT ;  /* 0x000000f715177212 */ /* 0x000fe400078e967c */
[----:B------:R-:W-:-:S05]  /*10ff0*/  SHF.R.U32.HI R21, RZ, 0x18, R2 ;  /* 0x00000018ff157819 */ /* 0x000fca0000011602 */
[C---:B------:R-:W-:Y:S08]  /*11000*/  HMMA.16816.F32 R24, R16.reuse, R28, RZ ;  /* 0x0000001c1018723c */ /* 0x040ff000000018ff */
[----:B------:R-:W-:Y:S01]  /*11010*/  HMMA.16816.F32 R56, R16, R30, RZ ;  /* 0x0000001e1038723c */ /* 0x000fe200000018ff */
[----:B------:R-:W-:Y:S01]  /*11020*/  IMAD.WIDE.U32 R88, R68, -0x2daee0ad, RZ ;  /* 0xd2511f5344587825 */ /* 0x000fe200078e00ff */
[----:B------:R-:W-:Y:S05]  /*11030*/  LDSM.16.MT88.4 R28, [R205+0x4800] ;  /* 0x00480000cd1c783b */ /* 0x000fea0000004200 */
[----:B------:R-:W-:-:S02]  /*11040*/  SHF.R.U32.HI R16, RZ, 0x8, R0 ;  /* 0x00000008ff107819 */ /* 0x000fc40000011600 */
[----:B------:R-:W-:Y:S02]  /*11050*/  LOP3.LUT R0, R3, R243, R70, 0x96, !PT ;  /* 0x000000f303007212 */ /* 0x000fe400078e9646 */
[----:B------:R-:W-:Y:S02]  /*11060*/  LOP3.LUT R17, R2, 0xff, RZ, 0xc0, !PT ;  /* 0x000000ff02117812 */ /* 0x000fe400078ec0ff */
[----:B------:R-:W-:Y:S02]  /*11070*/  SHF.R.U32.HI R3, RZ, 0x10, R2 ;  /* 0x00000010ff037819 */ /* 0x000fe40000011602 */
[----:B------:R-:W-:Y:S02]  /*11080*/  LOP3.LUT R2, R0, 0xffff, RZ, 0xc0, !PT ;  /* 0x0000ffff00027812 */ /* 0x000fe400078ec0ff */
[----:B------:R-:W-:Y:S02]  /*11090*/  PRMT R18, R17, 0x5410, R16 ;  /* 0x0000541011127816 */ /* 0x000fe40000000010 */
[----:B------:R-:W-:-:S02]  /*110a0*/  LOP3.LUT R3, R3, 0xff, RZ, 0xc0, !PT ;  /* 0x000000ff03037812 */ /* 0x000fc400078ec0ff */
[----:B------:R-:W-:Y:S02]  /*110b0*/  SHF.R.U32.HI R16, RZ, 0x10, R0 ;  /* 0x00000010ff107819 */ /* 0x000fe40000011600 */
[----:B------:R-:W-:Y:S02]  /*110c0*/  SHF.R.U32.HI R17, RZ, 0x8, R2 ;  /* 0x00000008ff117819 */ /* 0x000fe40000011602 */
[----:B------:R-:W-:Y:S02]  /*110d0*/  PRMT R2, R3, 0x5410, R21 ;  /* 0x0000541003027816 */ /* 0x000fe40000000015 */
[----:B------:R-:W-:Y:S02]  /*110e0*/  SHF.R.U32.HI R19, RZ, 0x18, R0 ;  /* 0x00000018ff137819 */ /* 0x000fe40000011600 */
[----:B------:R-:W-:Y:S02]  /*110f0*/  LOP3.LUT R16, R16, 0xff, RZ, 0xc0, !PT ;  /* 0x000000ff10107812 */ /* 0x000fe400078ec0ff */
[----:B------:R-:W-:-:S02]  /*11100*/  LOP3.LUT R22, R89, R244, R20, 0x96, !PT ;  /* 0x000000f459167212 */ /* 0x000fc400078e9614 */
        /* <DEDUP_REMOVED lines=9> */
[----:B------:R-:W-:-:S03]  /*111a0*/  HSET2.LE.AND R16, R17, R144, PT ;  /* 0x0000009011107233 */ /* 0x000fc60003803000 */
[----:B------:R-:W-:Y:S01]  /*111b0*/  IMAD.WIDE.U32 R2, R22, -0x326172a9, RZ ;  /* 0xcd9e8d5716027825 */ /* 0x000fe200078e00ff */
[----:B------:R-:W-:Y:S01]  /*111c0*/  LOP3.LUT R17, R204, R0, RZ, 0xc0, !PT ;  /* 0x00000000cc117212 */ /* 0x000fe200078ec0ff */
[----:B-1----:R-:W-:Y:S03]  /*111d0*/  HMMA.16816.F32 R68, R12, R40, R48 ;  /* 0x000000280c44723c */ /* 0x002fe60000001830 */
[----:B------:R-:W-:Y:S02]  /*111e0*/  LOP3.LUT R0, R3, R249, R20, 0x96, !PT ;  /* 0x000000f903007212 */ /* 0x000fe400078e9614 */
[----:B------:R-:W-:-:S03]  /*111f0*/  LOP3.LUT R3, R2, 0xffff, RZ, 0xc0, !PT ;  /* 0x0000ffff02037812 */ /* 0x000fc600078ec0ff */
[----:B------:R-:W-:Y:S01]  /*11200*/  HMMA.16816.F32 R72, R12, R32, R60 ;  /* 0x000000200c48723c */ /* 0x000fe2000000183c */
[--C-:B------:R-:W-:Y:S02]  /*11210*/  SHF.R.U32.HI R20, RZ, 0x10, R2.reuse ;  /* 0x00000010ff147819 */ /* 0x100fe40000011602 */
[----:B------:R-:W-:-:S05]  /*11220*/  SHF.R.U32.HI R22, RZ, 0x18, R2 ;  /* 0x00000018ff167819 */ /* 0x000fca0000011602 */
[C---:B------:R-:W-:Y:S01]  /*11230*/  HMMA.16816.F32 R60, R12.reuse, R42, R44 ;  /* 0x0000002a0c3c723c */ /* 0x040fe2000000182c */
[----:B------:R-:W-:Y:S01]  /*11240*/  LOP3.LUT R16, R207, R16, RZ, 0xc0, !PT ;  /* 0x00000010cf107212 */ /* 0x000fe200078ec0ff */
[----:B------:R-:W1:Y:S06]  /*11250*/  LDSM.16.MT88.4 R44, [R206+0x4800] ;  /* 0x00480000ce2c783b */ /* 0x000e6c0000004200 */
[----:B------:R-:W-:Y:S07]  /*11260*/  HMMA.16816.F32 R48, R12, R34, R52 ;  /* 0x000000220c30723c */ /* 0x000fee0000001834 */
[----:B------:R-:W-:-:S02]  /*11270*/  LOP3.LUT R15, R2, 0xff, RZ, 0xc0, !PT ;  /* 0x000000ff020f7812 */ /* 0x000fc400078ec0ff */
[C---:B------:R-:W-:Y:S02]  /*11280*/  LOP3.LUT R2, R0.reuse, 0xffff, RZ, 0xc0, !PT ;  /* 0x0000ffff00027812 */ /* 0x040fe400078ec0ff */
[----:B------:R-:W-:Y:S02]  /*11290*/  SHF.R.U32.HI R14, RZ, 0x8, R3 ;  /* 0x00000008ff0e7819 */ /* 0x000fe40000011603 */
[----:B------:R-:W-:Y:S02]  /*112a0*/  SHF.R.U32.HI R3, RZ, 0x10, R0 ;  /* 0x00000010ff037819 */ /* 0x000fe40000011600 */
[----:B------:R-:W-:Y:S02]  /*112b0*/  SHF.R.U32.HI R12, RZ, 0x8, R2 ;  /* 0x00000008ff0c7819 */ /* 0x000fe40000011602 */
[----:B------:R-:W-:Y:S02]  /*112c0*/  LOP3.LUT R13, R0, 0xff, RZ, 0xc0, !PT ;  /* 0x000000ff000d7812 */ /* 0x000fe400078ec0ff */
[----:B------:R-:W-:-:S02]  /*112d0*/  SHF.R.U32.HI R2, RZ, 0x18, R0 ;  /* 0x00000018ff027819 */ /* 0x000fc40000011600 */
[----:B------:R-:W-:Y:S02]  /*112e0*/  LOP3.LUT R0, R3, 0xff, RZ, 0xc0, !PT ;  /* 0x000000ff03007812 */ /* 0x000fe400078ec0ff */
[----:B------:R-:W-:Y:S02]  /*112f0*/  PRMT R3, R13, 0x5410, R12 ;  /* 0x000054100d037816 */ /* 0x000fe4000000000c */
[----:B------:R-:W-:Y:S02]  /*11300*/  PRMT R14, R15, 0x5410, R14 ;  /* 0x000054100f0e7816 */ /* 0x000fe4000000000e */
[----:B------:R-:W-:Y:S02]  /*11310*/  PRMT R2, R0, 0x5410, R2 ;  /* 0x0000541000027816 */ /* 0x000fe40000000002 */
[----:B------:R-:W-:Y:S01]  /*11320*/  LOP3.LUT R15, R20, 0xff, RZ, 0xc0, !PT ;  /* 0x000000ff140f7812 */ /* 0x000fe200078ec0ff */
[--C-:B------:R-:W-:Y:S02]  /*11330*/  HSET2.LE.AND R0, R3, R144.reuse, PT ;  /* 0x0000009003007233 */ /* 0x100fe40003803000 */
[--C-:B------:R-:W-:Y:S01]  /*11340*/  HSET2.LE.AND R2, R2, R144.reuse, PT ;  /* 0x0000009002027233 */ /* 0x100fe20003803000 */
[----:B------:R-:W-:Y:S01]  /*11350*/  PRMT R15, R15, 0x5410, R22 ;  /* 0x000054100f0f7816 */ /* 0x000fe20000000016 */
[--C-:B------:R-:W-:Y:S01]  /*11360*/  HSET2.LE.AND R3, R14, R144.reuse, PT ;  /* 0x000000900e037233 */ /* 0x100fe20003803000 */
[----:B------:R-:W-:Y:S01]  /*11370*/  LOP3.LUT R12, R165, R0, RZ, 0xc0, !PT ;  /* 0x00000000a50c7212 */ /* 0x000fe200078ec0ff */
[----:B------:R-:W-:Y:S01]  /*11380*/  HMMA.16816.F32 R84, R16, R32, R24 ;  /* 0x000000201054723c */ /* 0x000fe20000001818 */
[----:B------:R-:W-:Y:S01]  /*11390*/  LOP3.LUT R13, R164, R2, RZ, 0xc0, !PT ;  /* 0x00000002a40d7212 */ /* 0x000fe200078ec0ff */
[----:B------:R-:W-:Y:S01]  /*113a0*/  HSET2.LE.AND R0, R15, R144, PT ;  /* 0x000000900f007233 */ /* 0x000fe20003803000 */
[----:B------:R-:W-:Y:S01]  /*113b0*/  LOP3.LUT R14, R161, R3, RZ, 0xc0, !PT ;  /* 0x00000003a10e7212 */ /* 0x000fe200078ec0ff */
[----:B------:R-:W-:-:S04]  /*113c0*/  IMAD.WIDE.U32 R2, R81, -0x326172a9, RZ ;  /* 0xcd9e8d5751027825 */ /* 0x000fc800078e00ff */
[----:B------:R-:W-:Y:S01]  /*113d0*/  IMAD.WIDE.U32 R24, R82, -0x326172a9, RZ ;  /* 0xcd9e8d5752187825 */ /* 0x000fe200078e00ff */
[----:B------:R-:W-:Y:S01]  /*113e0*/  LOP3.LUT R15, R163, R0, RZ, 0xc0, !PT ;  /* 0x00000000a30f7212 */ /* 0x000fe200078ec0ff */
[----:B------:R-:W-:Y:S03]  /*113f0*/  HMMA.16816.F32 R64, R16, R40, R64 ;  /* 0x000000281040723c */ /* 0x000fe60000001840 */
[----:B------:R-:W-:-:S05]  /*11400*/  LOP3.LUT R0, R3, R249, R24, 0x96, !PT ;  /* 0x000000f903007212 */ /* 0x000fca00078e9618 */
[----:B------:R-:W-:Y:S01]  /*11410*/  HMMA.16816.F32 R40, R16, R42, R76 ;  /* 0x0000002a1028723c */ /* 0x000fe2000000184c */
[----:B------:R-:W-:-:S07]  /*11420*/  LOP3.LUT R26, R21, R246, R122, 0x96, !PT ;  /* 0x000000f6151a7212 */ /* 0x000fce00078e967a */
[----:B------:R-:W-:Y:S01]  /*11430*/  HMMA.16816.F32 R56, R16, R34, R56 ;  /* 0x000000221038723c */ /* 0x000fe20000001838 */
[C---:B------:R-:W-:Y:S01]  /*11440*/  LOP3.LUT R21, R2.reuse, 0xff, RZ, 0xc0, !PT ;  /* 0x000000ff02157812 */ /* 0x040fe200078ec0ff */
[----:B------:R-:W-:Y:S01]  /*11450*/  IMAD.WIDE.U32 R98, R83, -0x2daee0ad, RZ ;  /* 0xd2511f5353627825 */ /* 0x000fe200078e00ff */
[----:B------:R-:W-:Y:S01]  /*11460*/  SHF.R.U32.HI R22, RZ, 0x10, R2 ;  /* 0x00000010ff167819 */ /* 0x000fe20000011602 */
[----:B------:R-:W-:Y:S03]  /*11470*/  LDSM.16.MT88.4 R32, [R206+0x4c00] ;  /* 0x004c0000ce20783b */ /* 0x000fe60000004200 */
[----:B------:R-:W-:Y:S02]  /*11480*/  LOP3.LUT R17, R2, 0xffff, RZ, 0xc0, !PT ;  /* 0x0000ffff02117812 */ /* 0x000fe400078ec0ff */
[----:B------:R-:W-:Y:S02]  /*11490*/  LOP3.LUT R3, R0, 0xffff, RZ, 0xc0, !PT ;  /* 0x0000ffff00037812 */ /* 0x000fe400078ec0ff */
[----:B------:R-:W-:-:S02]  /*114a0*/  SHF.R.U32.HI R16, RZ, 0x10, R0 ;  /* 0x00000010ff107819 */ /* 0x000fc40000011600 */
[----:B------:R-:W-:Y:S02]  /*114b0*/  LOP3.LUT R19, R0, 0xff, RZ, 0xc0, !PT ;  /* 0x000000ff00137812 */ /* 0x000fe400078ec0ff */
[----:B------:R-:W-:Y:S02]  /*114c0*/  SHF.R.U32.HI R18, RZ, 0x18, R0 ;  /* 0x00000018ff127819 */ /* 0x000fe40000011600 */
[----:B------:R-:W-:Y:S02]  /*114d0*/  SHF.R.U32.HI R0, RZ, 0x8, R3 ;  /* 0x00000008ff007819 */ /* 0x000fe40000011603 */
[----:B------:R-:W-:Y:S02]  /*114e0*/  SHF.R.U32.HI R17, RZ, 0x8, R17 ;  /* 0x00000008ff117819 */ /* 0x000fe40000011611 */
[----:B------:R-:W-:Y:S02]  /*114f0*/  LOP3.LUT R3, R16, 0xff, RZ, 0xc0, !PT ;  /* 0x000000ff10037812 */ /* 0x000fe400078ec0ff */
[----:B------:R-:W-:-:S02]  /*11500*/  SHF.R.U32.HI R20, RZ, 0x18, R2 ;  /* 0x00000018ff147819 */ /* 0x000fc40000011602 */
[----:B------:R-:W-:Y:S02]  /*11510*/  PRMT R0, R19, 0x5410, R0 ;  /* 0x0000541013007816 */ /* 0x000fe40000000000 */
        /* <DEDUP_REMOVED lines=11> */
[----:B------:R-:W-:Y:S01]  /*115d0*/  IMAD.WIDE.U32 R2, R26, -0x2daee0ad, RZ ;  /* 0xd2511f531a027825 */ /* 0x000fe200078e00ff */
[----:B------:R-:W-:Y:S02]  /*115e0*/  LOP3.LUT R92, R99, R244, R80, 0x96, !PT ;  /* 0x000000f4635c7212 */ /* 0x000fe400078e9650 */
[----:B------:R-:W-:Y:S01]  /*115f0*/  LOP3.LUT R23, R195, R0, RZ, 0xc0, !PT ;  /* 0x00000000c3177212 */ /* 0x000fe200078ec0ff */
[----:B-1----:R-:W-:Y:S01]  /*11600*/  HMMA.16816.F32 R80, R12, R44, R72 ;  /* 0x0000002c0c50723c */ /* 0x002fe20000001848 */
[----:B------:R-:W-:Y:S01]  /*11610*/  LOP3.LUT R0, R3, R243, R88, 0x96, !PT ;  /* 0x000000f303007212 */ /* 0x000fe200078e9658 */
[----:B------:R-:W-:-:S04]  /*11620*/  IMAD.WIDE.U32 R16, R120, -0x2daee0ad, RZ ;  /* 0xd2511f5378107825 */ /* 0x000fc800078e00ff */
[----:B------:R-:W-:Y:S02]  /*11630*/  IMAD.WIDE.U32 R96, R121, -0x2daee0ad, RZ ;  /* 0xd2511f5379607825 */ /* 0x000fe400078e00ff */
[----:B------:R-:W-:Y:S01]  /*11640*/  HMMA.16816.F32 R68, R12, R28, R68 ;  /* 0x0000001c0c44723c */ /* 0x000fe20000001844 */
[----:B------:R-:W-:-:S07]  /*11650*/  LOP3.LUT R18, R2, 0xff, RZ, 0xc0, !PT ;  /* 0x000000ff02127812 */ /* 0x000fce00078ec0ff */
[C---:B------:R-:W-:Y:S08]  /*11660*/  HMMA.16816.F32 R52, R12.reuse, R30, R60 ;  /* 0x0000001e0c34723c */ /* 0x040ff0000000183c */
[----:B------:R-:W-:Y:S07]  /*11670*/  HMMA.16816.F32 R72, R12, R46, R48 ;  /* 0x0000002e0c48723c */ /* 0x000fee0000001830 */
[----:B------:R-:W-:-:S02]  /*11680*/  LOP3.LUT R14, R2, 0xffff, RZ, 0xc0, !PT ;  /* 0x0000ffff020e7812 */ /* 0x000fc400078ec0ff */
[C---:B------:R-:W-:Y:S02]  /*11690*/  LOP3.LUT R3, R0.reuse, 0xffff, RZ, 0xc0, !PT ;  /* 0x0000ffff00037812 */ /* 0x040fe400078ec0ff */
[----:B------:R-:W-:Y:S02]  /*116a0*/  LOP3.LUT R48, R97, R244, R16, 0x96, !PT ;  /* 0x000000f461307212 */ /* 0x000fe400078e9610 */
[----:B------:R-:W-:Y:S02]  /*116b0*/  SHF.R.U32.HI R15, RZ, 0x10, R2 ;  /* 0x00000010ff0f7819 */ /* 0x000fe40000011602 */
[----:B------:R-:W-:Y:S02]  /*116c0*/  SHF.R.U32.HI R14, RZ, 0x8, R14 ;  /* 0x00000008ff0e7819 */ /* 0x000fe4000001160e */
[----:B------:R-:W-:Y:S02]  /*116d0*/  LOP3.LUT R16, R0, 0xff, RZ, 0xc0, !PT ;  /* 0x000000ff00107812 */ /* 0x000fe400078ec0ff */
[----:B------:R-:W-:-:S02]  /*116e0*/  SHF.R.U32.HI R3, RZ, 0x8, R3 ;  /* 0x00000008ff037819 */ /* 0x000fc40000011603 */
[----:B------:R-:W-:Y:S02]  /*116f0*/  LOP3.LUT R12, R25, R246, R126, 0x96, !PT ;  /* 0x000000f6190c7212 */ /* 0x000fe400078e967e */
[----:B------:R-:W1:Y:S01]  /*11700*/  LDSM.16.MT88.4 R24, [R205+0x4c00] ;  /* 0x004c0000cd18783b */ /* 0x000e620000004200 */
[----:B------:R-:W-:Y:S02]  /*11710*/  LOP3.LUT R49, R17, R247, R138, 0x96, !PT ;  /* 0x000000f711317212 */ /* 0x000fe400078e968a */
[----:B------:R-:W-:Y:S02]  /*11720*/  SHF.R.U32.HI R17, RZ, 0x18, R2 ;  /* 0x00000018ff117819 */ /* 0x000fe40000011602 */
[----:B------:R-:W-:Y:S02]  /*11730*/  LOP3.LUT R15, R15, 0xff, RZ, 0xc0, !PT ;  /* 0x000000ff0f0f7812 */ /* 0x000fe400078ec0ff */
[----:B------:R-:W-:Y:S02]  /*11740*/  PRMT R18, R18, 0x5410, R14 ;  /* 0x0000541012127816 */ /* 0x000fe4000000000e */
[----:B------:R-:W-:-:S02]  /*11750*/  PRMT R3, R16, 0x5410, R3 ;  /* 0x0000541010037816 */ /* 0x000fc40000000003 */
[--C-:B------:R-:W-:Y:S01]  /*11760*/  SHF.R.U32.HI R14, RZ, 0x10, R0.reuse ;  /* 0x00000010ff0e7819 */ /* 0x100fe20000011600 */
[----:B------:R2:W-:Y:S01]  /*11770*/  STL.64 [R1+0x128], R214 ;  /* 0x000128d601007387 */ /* 0x0005e20000100a00 */
[----:B------:R-:W-:Y:S02]  /*11780*/  PRMT R17, R15, 0x5410, R17 ;  /* 0x000054100f117816 */ /* 0x000fe40000000011 */
[----:B------:R-:W-:Y:S01]  /*11790*/  SHF.R.U32.HI R16, RZ, 0x18, R0 ;  /* 0x00000018ff107819 */ /* 0x000fe20000011600 */
[----:B------:R3:W5:Y:S01]  /*117a0*/  LDL.LU R216, [R1+0x35c] ;  /* 0x00035c0001d87983 */ /* 0x0007620000300800 */
[----:B------:R-:W-:Y:S01]  /*117b0*/  LOP3.LUT R15, R14, 0xff, RZ, 0xc0, !PT ;  /* 0x000000ff0e0f7812 */ /* 0x000fe200078ec0ff */
[--C-:B------:R-:W-:Y:S02]  /*117c0*/  HSET2.LE.AND R0, R3, R144.reuse, PT ;  /* 0x0000009003007233 */ /* 0x100fe40003803000 */
[----:B------:R3:W5:Y:S01]  /*117d0*/  LDL.LU R211, [R1+0x358] ;  /* 0x0003580001d37983 */ /* 0x0007620000300800 */
[----:B------:R-:W-:Y:S01]  /*117e0*/  HSET2.LE.AND R3, R18, R144, PT ;  /* 0x0000009012037233 */ /* 0x000fe20003803000 */
[----:B------:R-:W-:-:S02]  /*117f0*/  IMAD.WIDE.U32 R12, R12, -0x2daee0ad, RZ ;  /* 0xd2511f530c0c7825 */ /* 0x000fc400078e00ff */
[----:B------:R3:W5:Y:S01]  /*11800*/  LDL.LU.64 R134, [R1+0x350] ;  /* 0x0003500001867983 */ /* 0x0007620000300a00 */
[----:B------:R-:W-:Y:S02]  /*11810*/  PRMT R15, R15, 0x5410, R16 ;  /* 0x000054100f0f7816 */ /* 0x000fe40000000010 */
[----:B------:R-:W-:Y:S01]  /*11820*/  LOP3.LUT R18, R166, R3, RZ, 0xc0, !PT ;  /* 0x00000003a6127212 */ /* 0x000fe200078ec0ff */
[--C-:B------:R-:W-:Y:S01]  /*11830*/  HSET2.LE.AND R14, R17, R144.reuse, PT ;  /* 0x00000090110e7233 */ /* 0x100fe20003803000 */
[----:B------:R-:W-:Y:S01]  /*11840*/  SHF.R.U32.HI R3, RZ, 0x10, R12 ;  /* 0x00000010ff037819 */ /* 0x000fe2000001160c */
[----:B------:R-:W-:Y:S01]  /*11850*/  HSET2.LE.AND R15, R15, R144, PT ;  /* 0x000000900f0f7233 */ /* 0x000fe20003803000 */
[----:B------:R-:W-:Y:S01]  /*11860*/  LOP3.LUT R2, R13, R243, R90, 0x96, !PT ;  /* 0x000000f30d027212 */ /* 0x000fe200078e965a */
[----:B--2---:R3:W5:Y:S04]  /*11870*/  LDL.LU.64 R214, [R1+0x348] ;  /* 0x0003480001d67983 */ /* 0x0047680000300a00 */
[----:B------:R3:W5:Y:S04]  /*11880*/  LDL.LU.64 R212, [R1+0x340] ;  /* 0x0003400001d47983 */ /* 0x0007680000300a00 */
[----:B------:R3:W5:Y:S04]  /*11890*/  LDL.LU R210, [R1+0x33c] ;  /* 0x00033c0001d27983 */ /* 0x0007680000300800 */
[----:B------:R3:W5:Y:S01]  /*118a0*/  LDL.LU R209, [R1+0x338] ;  /* 0x0003380001d17983 */ /* 0x0007620000300800 */
[----:B------:R-:W-:-:S03]  /*118b0*/  LOP3.LUT R16, R173, R0, RZ, 0xc0, !PT ;  /* 0x00000000ad107212 */ /* 0x000fc600078ec0ff */
[----:B------:R3:W5:Y:S01]  /*118c0*/  LDL.LU R208, [R1+0x334] ;  /* 0x0003340001d07983 */ /* 0x0007620000300800 */
[----:B------:R-:W-:-:S03]  /*118d0*/  LOP3.LUT R0, R12, 0xffff, RZ, 0xc0, !PT ;  /* 0x0000ffff0c007812 */ /* 0x000fc600078ec0ff */
[----:B------:R3:W5:Y:S01]  /*118e0*/  LDL.LU R207, [R1+0x330] ;  /* 0x0003300001cf7983 */ /* 0x0007620000300800 */
[----:B------:R-:W-:-:S03]  /*118f0*/  LOP3.LUT R13, R3, 0xff, RZ, 0xc0, !PT ;  /* 0x000000ff030d7812 */ /* 0x000fc600078ec0ff */
[----:B------:R3:W5:Y:S01]  /*11900*/  LDL.LU R204, [R1+0x32c] ;  /* 0x00032c0001cc7983 */ /* 0x0007620000300800 */
[----:B------:R-:W-:Y:S01]  /*11910*/  SHF.R.U32.HI R3, RZ, 0x10, R2 ;  /* 0x00000010ff037819 */ /* 0x000fe20000011602 */
[C---:B------:R-:W-:Y:S01]  /*11920*/  HMMA.16816.F32 R76, R20.reuse, R44, R84 ;  /* 0x0000002c144c723c */ /* 0x040fe20000001854 */
[----:B------:R-:W-:Y:S02]  /*11930*/  LOP3.LUT R19, R167, R14, RZ, 0xc0, !PT ;  /* 0x0000000ea7137212 */ /* 0x000fe400078ec0ff */
[----:B------:R-:W-:Y:S02]  /*11940*/  LOP3.LUT R17, R176, R15, RZ, 0xc0, !PT ;  /* 0x0000000fb0117212 */ /* 0x000fe400078ec0ff */
[----:B------:R-:W-:Y:S02]  /*11950*/  SHF.R.U32.HI R14, RZ, 0x8, R0 ;  /* 0x00000008ff0e7819 */ /* 0x000fe40000011600 */
[----:B------:R-:W-:Y:S01]  /*11960*/  LOP3.LUT R0, R2, 0xffff, RZ, 0xc0, !PT ;  /* 0x0000ffff02007812 */ /* 0x000fe200078ec0ff */
[----:B------:R-:W-:Y:S01]  /*11970*/  HMMA.16816.F32 R64, R20, R28, R64 ;  /* 0x0000001c1440723c */ /* 0x000fe20000001840 */
[----:B------:R-:W-:-:S07]  /*11980*/  SHF.R.U32.HI R15, RZ, 0x18, R2 ;  /* 0x00000018ff0f7819 */ /* 0x000fce0000011602 */
[C---:B------:R-:W-:Y:S01]  /*11990*/  HMMA.16816.F32 R40, R20.reuse, R30, R40 ;  /* 0x0000001e1428723c */ /* 0x040fe20000001828 */
[----:B------:R-:W-:Y:S07]  /*119a0*/  LDSM.16.MT88.4 R28, [R205+0x5000] ;  /* 0x00500000cd1c783b */ /* 0x000fee0000004200 */
[----:B------:R-:W-:Y:S07]  /*119b0*/  HMMA.16816.F32 R44, R20, R46, R56 ;  /* 0x0000002e142c723c */ /* 0x000fee0000001838 */
[----:B------:R-:W-:-:S02]  /*119c0*/  LOP3.LUT R20, R2, 0xff, RZ, 0xc0, !PT ;  /* 0x000000ff02147812 */ /* 0x000fc400078ec0ff */
[----:B------:R-:W-:Y:S02]  /*119d0*/  LOP3.LUT R22, R12, 0xff, RZ, 0xc0, !PT ;  /* 0x000000ff0c167812 */ /* 0x000fe400078ec0ff */
[----:B------:R-:W-:Y:S02]  /*119e0*/  SHF.R.U32.HI R21, RZ, 0x18, R12 ;  /* 0x00000018ff157819 */ /* 0x000fe4000001160c */
[----:B------:R-:W-:Y:S02]  /*119f0*/  LOP3.LUT R2, R3, 0xff, RZ, 0xc0, !PT ;  /* 0x000000ff03027812 */ /* 0x000fe400078ec0ff */
[----:B------:R-:W-:Y:S02]  /*11a00*/  SHF.R.U32.HI R12, RZ, 0x8, R0 ;  /* 0x00000008ff0c7819 */ /* 0x000fe40000011600 */
[----:B------:R-:W-:Y:S02]  /*11a10*/  PRMT R0, R22, 0x5410, R14 ;  /* 0x0000541016007816 */ /* 0x000fe4000000000e */
[----:B------:R-:W-:-:S02]  /*11a20*/  PRMT R3, R13, 0x5410, R21 ;  /* 0x000054100d037816 */ /* 0x000fc40000000015 */
[----:B------:R-:W-:Y:S01]  /*11a30*/  PRMT R2, R2, 0x5410, R15 ;  /* 0x0000541002027816 */ /* 0x000fe2000000000f */
[--C-:B------:R-:W-:Y:S02]  /*11a40*/  HSET2.LE.AND R0, R0, R144.reuse, PT ;  /* 0x0000009000007233 */ /* 0x100fe40003803000 */
[--C-:B------:R-:W-:Y:S02]  /*11a50*/  HSET2.LE.AND R15, R3, R144.reuse, PT ;  /* 0x00000090030f7233 */ /* 0x100fe40003803000 */
[--C-:B------:R-:W-:Y:S01]  /*11a60*/  HSET2.LE.AND R13, R2, R144.reuse, PT ;  /* 0x00000090020d7233 */ /* 0x100fe20003803000 */
[----:B------:R-:W-:Y:S01]  /*11a70*/  IMAD.WIDE.U32 R2, R48, -0x326172a9, RZ ;  /* 0xcd9e8d5730027825 */ /* 0x000fe200078e00ff */
[----:B------:R-:W-:Y:S02]  /*11a80*/  PRMT R12, R20, 0x5410, R12 ;  /* 0x00005410140c7816 */ /* 0x000fe4000000000c */
[----:B------:R-:W-:Y:S01]  /*11a90*/  LOP3.LUT R14, R137, R0, RZ, 0xc0, !PT ;  /* 0x00000000890e7212 */ /* 0x000fe200078ec0ff */
[----:B------:R-:W-:Y:S01]  /*11aa0*/  IMAD.WIDE.U32 R20, R49, -0x326172a9, RZ ;  /* 0xcd9e8d5731147825 */ /* 0x000fe200078e00ff */
[----:B------:R-:W-:Y:S01]  /*11ab0*/  LOP3.LUT R0, R2, 0xffff, RZ, 0xc0, !PT ;  /* 0x0000ffff02007812 */ /* 0x000fe200078ec0ff */
[----:B-1----:R-:W-:Y:S01]  /*11ac0*/  HMMA.16816.F32 R56, R16, R26, R52 ;  /* 0x0000001a1038723c */ /* 0x002fe20000001834 */
[----:B------:R-:W-:-:S07]  /*11ad0*/  HSET2.LE.AND R12, R12, R144, PT ;  /* 0x000000900c0c7233 */ /* 0x000fce0003803000 */
[C---:B------:R-:W-:Y:S08]  /*11ae0*/  HMMA.16816.F32 R60, R16.reuse, R24, R68 ;  /* 0x00000018103c723c */ /* 0x040ff00000001844 */
[C---:B------:R-:W-:Y:S08]  /*11af0*/  HMMA.16816.F32 R52, R16.reuse, R32, R80 ;  /* 0x000000201034723c */ /* 0x040ff00000001850 */
[----:B------:R-:W-:Y:S07]  /*11b00*/  HMMA.16816.F32 R48, R16, R34, R72 ;  /* 0x000000221030723c */ /* 0x000fee0000001848 */
[----:B------:R-:W-:-:S02]  /*11b10*/  SHF.R.U32.HI R18, RZ, 0x8, R0 ;  /* 0x00000008ff127819 */ /* 0x000fc40000011600 */
[----:B------:R-:W-:Y:S02]  /*11b20*/  LOP3.LUT R0, R3, R249, R20, 0x96, !PT ;  /* 0x000000f903007212 */ /* 0x000fe400078e9614 */
[----:B------:R-:W-:Y:S02]  /*11b30*/  LOP3.LUT R16, R2, 0xff, RZ, 0xc0, !PT ;  /* 0x000000ff02107812 */ /* 0x000fe400078ec0ff */
[--C-:B------:R-:W-:Y:S02]  /*11b40*/  SHF.R.U32.HI R19, RZ, 0x10, R2.reuse ;  /* 0x00000010ff137819 */ /* 0x100fe40000011602 */
[----:B------:R-:W-:Y:S02]  /*11b50*/  SHF.R.U32.HI R20, RZ, 0x18, R2 ;  /* 0x00000018ff147819 */ /* 0x000fe40000011602 */
[C---:B------:R-:W-:Y:S02]  /*11b60*/  LOP3.LUT R2, R0.reuse, 0xffff, RZ, 0xc0, !PT ;  /* 0x0000ffff00027812 */ /* 0x040fe400078ec0ff */
[----:B------:R-:W-:-:S02]  /*11b70*/  LOP3.LUT R17, R0, 0xff, RZ, 0xc0, !PT ;  /* 0x000000ff00117812 */ /* 0x000fc400078ec0ff */
[----:B------:R-:W-:Y:S02]  /*11b80*/  SHF.R.U32.HI R3, RZ, 0x10, R0 ;  /* 0x00000010ff037819 */ /* 0x000fe40000011600 */
[----:B------:R-:W-:Y:S02]  /*11b90*/  SHF.R.U32.HI R2, RZ, 0x8, R2 ;  /* 0x00000008ff027819 */ /* 0x000fe40000011602 */
[----:B------:R-:W-:Y:S02]  /*11ba0*/  LOP3.LUT R15, R132, R15, RZ, 0xc0, !PT ;  /* 0x0000000f840f7212 */ /* 0x000fe400078ec0ff */
[----:B------:R-:W-:Y:S02]  /*11bb0*/  LOP3.LUT R12, R133, R12, RZ, 0xc0, !PT ;  /* 0x0000000c850c7212 */ /* 0x000fe400078ec0ff */
[----:B------:R-:W-:Y:S02]  /*11bc0*/  LOP3.LUT R13, R136, R13, RZ, 0xc0, !PT ;  /* 0x0000000d880d7212 */ /* 0x000fe400078ec0ff */
[----:B------:R-:W-:-:S02]  /*11bd0*/  PRMT R18, R16, 0x5410, R18 ;  /* 0x0000541010127816 */ /* 0x000fc40000000012 */
[----:B------:R-:W-:Y:S02]  /*11be0*/  SHF.R.U32.HI R16, RZ, 0x18, R0 ;  /* 0x00000018ff107819 */ /* 0x000fe40000011600 */
[----:B------:R-:W-:Y:S02]  /*11bf0*/  LOP3.LUT R0, R3, 0xff, RZ, 0xc0, !PT ;  /* 0x000000ff03007812 */ /* 0x000fe400078ec0ff */
[----:B------:R-:W-:Y:S01]  /*11c00*/  PRMT R2, R17, 0x5410, R2 ;  /* 0x0000541011027816 */ /* 0x000fe20000000002 */
[----:B------:R-:W-:Y:S01]  /*11c10*/  HMMA.16816.F32 R64, R12, R24, R64 ;  /* 0x000000180c40723c */ /* 0x000fe20000001840 */
[----:B------:R-:W-:-:S03]  /*11c20*/  PRMT R16, R0, 0x5410, R16 ;  /* 0x0000541000107816 */ /* 0x000fc60000000010 */
[--C-:B------:R-:W-:Y:S01]  /*11c30*/  HSET2.LE.AND R0, R2, R144.reuse, PT ;  /* 0x0000009002007233 */ /* 0x100fe20003803000 */
[----:B------:R-:W-:Y:S01]  /*11c40*/  IMAD.WIDE.U32 R2, R92, -0x326172a9, RZ ;  /* 0xcd9e8d575c027825 */ /* 0x000fe200078e00ff */
[----:B------:R-:W-:-:S03]  /*11c50*/  HSET2.LE.AND R17, R16, R144, PT ;  /* 0x0000009010117233 */ /* 0x000fc60003803000 */
[----:B------:R-:W-:Y:S01]  /*11c60*/  IMAD.WIDE.U32 R24, R123, -0x326172a9, RZ ;  /* 0xcd9e8d577b187825 */ /* 0x000fe200078e00ff */
[C---:B------:R-:W-:Y:S01]  /*11c70*/  HMMA.16816.F32 R88, R12.reuse, R26, R40 ;  /* 0x0000001a0c58723c */ /* 0x040fe20000001828 */
[----:B------:R-:W-:Y:S01]  /*11c80*/  LOP3.LUT R16, R182, R0, RZ, 0xc0, !PT ;  /* 0x00000000b6107212 */ /* 0x000fe200078ec0ff */
[----:B------:R-:W1:Y:S02]  /*11c90*/  LDSM.16.MT88.4 R40, [R206+0x5000] ;  /* 0x00500000ce28783b */ /* 0x000e640000004200 */
[----:B------:R-:W-:Y:S02]  /*11ca0*/  LOP3.LUT R0, R3, R249, R24, 0x96, !PT ;  /* 0x000000f903007212 */ /* 0x000fe400078e9618 */
[----:B------:R-:W-:Y:S02]  /*11cb0*/  LOP3.LUT R19, R19, 0xff, RZ, 0xc0, !PT ;  /* 0x000000ff13137812 */ /* 0x000fe400078ec0ff */
[----:B------:R-:W-:Y:S01]  /*11cc0*/  HMMA.16816.F32 R92, R12, R32, R76 ;  /* 0x000000200c5c723c */ /* 0x000fe2000000184c */
[----:B------:R-:W-:-:S02]  /*11cd0*/  LOP3.LUT R68, R21, R246, R128, 0x96, !PT ;  /* 0x000000f615447212 */ /* 0x000fc400078e9680 */
[----:B------:R-:W-:-:S05]  /*11ce0*/  PRMT R19, R19, 0x5410, R20 ;  /* 0x0000541013137816 */ /* 0x000fca0000000014 */
[----:B------:R-:W-:Y:S01]  /*11cf0*/  HMMA.16816.F32 R76, R12, R34, R44 ;  /* 0x000000220c4c723c */ /* 0x000fe2000000182c */
[----:B------:R-:W-:Y:S02]  /*11d00*/  LOP3.LUT R21, R2, 0xff, RZ, 0xc0, !PT ;  /* 0x000000ff02157812 */ /* 0x000fe400078ec0ff */
[----:B------:R-:W-:Y:S01]  /*11d10*/  SHF.R.U32.HI R20, RZ, 0x18, R2 ;  /* 0x00000018ff147819 */ /* 0x000fe20000011602 */
[--C-:B------:R-:W-:Y:S01]  /*11d20*/  HSET2.LE.AND R18, R18, R144.reuse, PT ;  /* 0x0000009012127233 */ /* 0x100fe20003803000 */
[----:B------:R-:W-:Y:S01]  /*11d30*/  LOP3.LUT R17, R179, R17, RZ, 0xc0, !PT ;  /* 0x00000011b3117212 */ /* 0x000fe200078ec0ff */
[----:B------:R-:W-:Y:S01]  /*11d40*/  HSET2.LE.AND R19, R19, R144, PT ;  /* 0x0000009013137233 */ /* 0x000fe20003803000 */
[----:B------:R-:W-:Y:S01]  /*11d50*/  LOP3.LUT R12, R0, 0xffff, RZ, 0xc0, !PT ;  /* 0x0000ffff000c7812 */ /* 0x000fe200078ec0ff */
[----:B------:R-:W2:Y:S01]  /*11d60*/  LDSM.16.MT88.4 R32, [R205+0x5400] ;  /* 0x00540000cd20783b */ /* 0x000ea20000004200 */
[----:B------:R-:W-:Y:S02]  /*11d70*/  LOP3.LUT R14, R2, 0xffff, RZ, 0xc0, !PT ;  /* 0x0000ffff020e7812 */ /* 0x000fe400078ec0ff */
[----:B------:R-:W-:Y:S01]  /*11d80*/  LOP3.LUT R13, R0, 0xff, RZ, 0xc0, !PT ;  /* 0x000000ff000d7812 */ /* 0x000fe200078ec0ff */
[----:B------:R-:W4:Y:S01]  /*11d90*/  LDSM.16.MT88.4 R44, [R206+0x5400] ;  /* 0x00540000ce2c783b */ /* 0x000f220000004200 */
[----:B------:R-:W-:-:S02]  /*11da0*/  SHF.R.U32.HI R3, RZ, 0x8, R12 ;  /* 0x00000008ff037819 */ /* 0x000fc4000001160c */
[----:B------:R-:W-:Y:S02]  /*11db0*/  SHF.R.U32.HI R15, RZ, 0x10, R2 ;  /* 0x00000010ff0f7819 */ /* 0x000fe40000011602 */
[--C-:B------:R-:W-:Y:S02]  /*11dc0*/  SHF.R.U32.HI R2, RZ, 0x10, R0.reuse ;  /* 0x00000010ff027819 */ /* 0x100fe40000011600 */
[----:B------:R-:W-:Y:S02]  /*11dd0*/  PRMT R3, R13, 0x5410, R3 ;  /* 0x000054100d037816 */ /* 0x000fe40000000003 */
[----:B------:R-:W-:Y:S02]  /*11de0*/  SHF.R.U32.HI R12, RZ, 0x18, R0 ;  /* 0x00000018ff0c7819 */ /* 0x000fe40000011600 */
[----:B------:R-:W-:Y:S02]  /*11df0*/  LOP3.LUT R2, R2, 0xff, RZ, 0xc0, !PT ;  /* 0x000000ff02027812 */ /* 0x000fe400078ec0ff */
[----:B------:R-:W-:-:S02]  /*11e00*/  SHF.R.U32.HI R14, RZ, 0x8, R14 ;  /* 0x00000008ff0e7819 */ /* 0x000fc4000001160e */
[----:B------:R-:W-:Y:S01]  /*11e10*/  LOP3.LUT R15, R15, 0xff, RZ, 0xc0, !PT ;  /* 0x000000ff0f0f7812 */ /* 0x000fe200078ec0ff */
[--C-:B------:R-:W-:Y:S01]  /*11e20*/  HSET2.LE.AND R0, R3, R144.reuse, PT ;  /* 0x0000009003007233 */ /* 0x100fe20003803000 */
[----:B------:R-:W-:Y:S02]  /*11e30*/  LOP3.LUT R3, R192, R171, RZ, 0x3c, !PT ;  /* 0x000000abc0037212 */ /* 0x000fe400078e3cff */
[----:B------:R-:W-:Y:S02]  /*11e40*/  PRMT R2, R2, 0x5410, R12 ;  /* 0x0000541002027816 */ /* 0x000fe4000000000c */
[----:B------:R-:W-:Y:S02]  /*11e50*/  PRMT R14, R21, 0x5410, R14 ;  /* 0x00005410150e7816 */ /* 0x000fe4000000000e */
[----:B------:R-:W-:Y:S01]  /*11e60*/  PRMT R15, R15, 0x5410, R20 ;  /* 0x000054100f0f7816 */ /* 0x000fe20000000014 */
[----:B------:R-:W-:Y:S01]  /*11e70*/  IMAD.WIDE.U32 R12, R3, -0x326172a9, RZ ;  /* 0xcd9e8d57030c7825 */ /* 0x000fe200078e00ff */
[----:B------:R-:W-:Y:S01]  /*11e80*/  LOP3.LUT R20, R145, R0, RZ, 0xc0, !PT ;  /* 0x0000000091147212 */ /* 0x000fe200078ec0ff */
[----:B------:R-:W-:-:S02]  /*11e90*/  HSET2.LE.AND R0, R2, R144, PT ;  /* 0x0000009002007233 */ /* 0x000fc40003803000 */
[--C-:B------:R-:W-:Y:S02]  /*11ea0*/  HSET2.LE.AND R2, R14, R144.reuse, PT ;  /* 0x000000900e027233 */ /* 0x100fe40003803000 */
[----:B------:R-:W-:Y:S01]  /*11eb0*/  HSET2.LE.AND R3, R15, R144, PT ;  /* 0x000000900f037233 */ /* 0x000fe20003803000 */
[----:B------:R-:W-:Y:S02]  /*11ec0*/  LOP3.LUT R21, R159, R0, RZ, 0xc0, !PT ;  /* 0x000000009f157212 */ /* 0x000fe400078ec0ff */
[----:B------:R-:W-:Y:S02]  /*11ed0*/  LOP3.LUT R0, R13, R240, R140, 0x96, !PT ;  /* 0x000000f00d007212 */ /* 0x000fe400078e968c */
[----:B------:R-:W-:Y:S02]  /*11ee0*/  LOP3.LUT R22, R219, R2, RZ, 0xc0, !PT ;  /* 0x00000002db167212 */ /* 0x000fe400078ec0ff */
[----:B------:R-:W-:Y:S01]  /*11ef0*/  LOP3.LUT R23, R203, R3, RZ, 0xc0, !PT ;  /* 0x00000003cb177212 */ /* 0x000fe200078ec0ff */
[----:B------:R-:W-:Y:S01]  /*11f00*/  IMAD.WIDE.U32 R2, R68, -0x2daee0ad, RZ ;  /* 0xd2511f5344027825 */ /* 0x000fe200078e00ff */
[----:B------:R-:W-:-:S02]  /*11f10*/  LOP3.LUT R24, R103, R239, R12, 0x96, !PT ;  /* 0x000000ef67187212 */ /* 0x000fc400078e960c */
[----:B------:R-:W-:Y:S01]  /*11f20*/  LOP3.LUT R18, R178, R18, RZ, 0xc0, !PT ;  /* 0x00000012b2127212 */ /* 0x000fe200078ec0ff */
[----:B------:R-:W-:Y:S01]  /*11f30*/  IMAD.WIDE.U32 R14, R0, -0x2daee0ad, RZ ;  /* 0xd2511f53000e7825 */ /* 0x000fe200078e00ff */
[----:B------:R-:W-:Y:S02]  /*11f40*/  LOP3.LUT R19, R177, R19, RZ, 0xc0, !PT ;  /* 0x00000013b1137212 */ /* 0x000fe400078ec0ff */
[----:B------:R-:W-:Y:S01]  /*11f50*/  LOP3.LUT R0, R3, R243, R96, 0x96, !PT ;  /* 0x000000f303007212 */ /* 0x000fe200078e9660 */
[----:B------:R-:W-:Y:S01]  /*11f60*/  IMAD.WIDE.U32 R26, R24, -0x2daee0ad, RZ ;  /* 0xd2511f53181a7825 */ /* 0x000fe200078e00ff */
[----:B------:R-:W-:Y:S02]  /*11f70*/  LOP3.LUT R24, R169, R239, R12, 0x96, !PT ;  /* 0x000000efa9187212 */ /* 0x000fe400078e960c */
[----:B------:R-:W-:Y:S01]  /*11f80*/  LOP3.LUT R3, R2, 0xffff, RZ, 0xc0, !PT ;  /* 0x0000ffff02037812 */ /* 0x000fe200078ec0ff */
[----:B-1----:R-:W-:Y:S01]  /*11f90*/  HMMA.16816.F32 R72, R16, R40, R52 ;  /* 0x000000281048723c */ /* 0x002fe20000001834 */
[----:B------:R-:W-:-:S02]  /*11fa0*/  LOP3.LUT R12, R0, 0xffff, RZ, 0xc0, !PT ;  /* 0x0000ffff000c7812 */ /* 0x000fc400078ec0ff */
[----:B------:R-:W-:Y:S02]  /*11fb0*/  LOP3.LUT R27, R27, R245, R14, 0x96, !PT ;  /* 0x000000f51b1b7212 */ /* 0x000fe400078e960e */
[----:B------:R-:W-:Y:S02]  /*11fc0*/  LOP3.LUT R14, R2, 0xff, RZ, 0xc0, !PT ;  /* 0x000000ff020e7812 */ /* 0x000fe400078ec0ff */
[----:B------:R-:W-:Y:S01]  /*11fd0*/  SHF.R.U32.HI R3, RZ, 0x8, R3 ;  /* 0x00000008ff037819 */ /* 0x000fe20000011603 */
[----:B------:R-:W-:Y:S01]  /*11fe0*/  HMMA.16816.F32 R84, R16, R28, R60 ;  /* 0x0000001c1054723c */ /* 0x000fe2000000183c */
[----:B------:R-:W-:Y:S02]  /*11ff0*/  SHF.R.U32.HI R12, RZ, 0x8, R12 ;  /* 0x00000008ff0c7819 */ /* 0x000fe4000001160c */
[----:B------:R-:W-:-:S05]  /*12000*/  PRMT R14, R14, 0x5410, R3 ;  /* 0x000054100e0e7816 */ /* 0x000fca0000000003 */
[C---:B------:R-:W-:Y:S08]  /*12010*/  HMMA.16816.F32 R80, R16.reuse, R30, R56 ;  /* 0x0000001e1050723c */ /* 0x040ff00000001838 */
[----:B------:R-:W-:Y:S07]  /*12020*/  HMMA.16816.F32 R52, R16, R42, R48 ;  /* 0x0000002a1034723c */ /* 0x000fee0000001830 */
[----:B------:R-:W-:-:S02]  /*12030*/  LOP3.LUT R19, R13, R240, R142, 0x96, !PT ;  /* 0x000000f00d137212 */ /* 0x000fc400078e968e */
[----:B------:R-:W-:Y:S02]  /*12040*/  LOP3.LUT R48, R15, R242, R174, 0x96, !PT ;  /* 0x000000f20f307212 */ /* 0x000fe400078e96ae */
[----:B------:R-:W-:Y:S02]  /*12050*/  LOP3.LUT R15, R0, 0xff, RZ, 0xc0, !PT ;  /* 0x000000ff000f7812 */ /* 0x000fe400078ec0ff */
[--C-:B------:R-:W-:Y:S02]  /*12060*/  SHF.R.U32.HI R13, RZ, 0x10, R2.reuse ;  /* 0x00000010ff0d7819 */ /* 0x100fe40000011602 */
[----:B------:R-:W-:Y:S02]  /*12070*/  SHF.R.U32.HI R16, RZ, 0x18, R2 ;  /* 0x00000018ff107819 */ /* 0x000fe40000011602 */
[----:B------:R-:W-:Y:S02]  /*12080*/  SHF.R.U32.HI R2, RZ, 0x10, R0 ;  /* 0x00000010ff027819 */ /* 0x000fe40000011600 */
        /* <DEDUP_REMOVED lines=14> */
[----:B------:R-:W-:Y:S01]  /*12170*/  LOP3.LUT R18, R183, R0, RZ, 0xc0, !PT ;  /* 0x00000000b7127212 */ /* 0x000fe200078ec0ff */
[C---:B------:R-:W-:Y:S02]  /*12180*/  HMMA.16816.F32 R56, R20.reuse, R28, R64 ;  /* 0x0000001c1438723c */ /* 0x040fe40000001840 */
[----:B------:R-:W-:Y:S01]  /*12190*/  IMAD.WIDE.U32 R12, R19, -0x2daee0ad, RZ ;  /* 0xd2511f53130c7825 */ /* 0x000fe200078e00ff */
[----:B------:R-:W-:Y:S02]  /*121a0*/  LOP3.LUT R0, R2, 0xffff, RZ, 0xc0, !PT ;  /* 0x0000ffff02007812 */ /* 0x000fe400078ec0ff */
[----:B------:R-:W-:Y:S02]  /*121b0*/  LOP3.LUT R19, R162, R14, RZ, 0xc0, !PT ;  /* 0x0000000ea2137212 */ /* 0x000fe400078ec0ff */
[----:B------:R-:W-:Y:S01]  /*121c0*/  IMAD.WIDE.U32 R28, R24, -0x2daee0ad, RZ ;  /* 0xd2511f53181c7825 */ /* 0x000fe200078e00ff */
[----:B------:R-:W-:Y:S01]  /*121d0*/  SHF.R.U32.HI R14, RZ, 0x8, R0 ;  /* 0x00000008ff0e7819 */ /* 0x000fe20000011600 */
[----:B------:R-:W-:Y:S01]  /*121e0*/  HMMA.16816.F32 R60, R20, R30, R88 ;  /* 0x0000001e143c723c */ /* 0x000fe20000001858 */
[----:B------:R-:W-:Y:S01]  /*121f0*/  LOP3.LUT R0, R3, R243, R98, 0x96, !PT ;  /* 0x000000f303007212 */ /* 0x000fe200078e9662 */
[----:B------:R-:W-:Y:S01]  /*12200*/  LDSM.16.MT88.4 R160, [R205+0x5c00] ;  /* 0x005c0000cda0783b */ /* 0x000fe20000004200 */
[----:B------:R-:W-:-:S05]  /*12210*/  SHF.R.U32.HI R15, RZ, 0x18, R2 ;  /* 0x00000018ff0f7819 */ /* 0x000fca0000011602 */
[----:B------:R-:W-:Y:S01]  /*12220*/  HMMA.16816.F32 R92, R20, R40, R92 ;  /* 0x00000028145c723c */ /* 0x000fe2000000185c */
[----:B------:R-:W-:-:S07]  /*12230*/  SHF.R.U32.HI R3, RZ, 0x10, R0 ;  /* 0x00000010ff037819 */ /* 0x000fce0000011600 */
[----:B------:R-:W-:Y:S07]  /*12240*/  HMMA.16816.F32 R76, R20, R42, R76 ;  /* 0x0000002a144c723c */ /* 0x000fee000000184c */
[----:B------:R-:W-:Y:S02]  /*12250*/  LOP3.LUT R21, R13, R242, R180, 0x96, !PT ;  /* 0x000000f20d157212 */ /* 0x000fe400078e96b4 */
[----:B------:R-:W-:Y:S02]  /*12260*/  LOP3.LUT R13, R2, 0xff, RZ, 0xc0, !PT ;  /* 0x000000ff020d7812 */ /* 0x000fe400078ec0ff */
[----:B------:R-:W-:-:S02]  /*12270*/  LOP3.LUT R23, R29, R245, R12, 0x96, !PT ;  /* 0x000000f51d177212 */ /* 0x000fc400078e960c */
[----:B------:R-:W-:Y:S02]  /*12280*/  SHF.R.U32.HI R12, RZ, 0x10, R2 ;  /* 0x00000010ff0c7819 */ /* 0x000fe40000011602 */
[----:B------:R-:W-:Y:S02]  /*12290*/  PRMT R22, R13, 0x5410, R14 ;  /* 0x000054100d167816 */ /* 0x000fe4000000000e */
[C---:B------:R-:W-:Y:S02]  /*122a0*/  LOP3.LUT R2, R0.reuse, 0xffff, RZ, 0xc0, !PT ;  /* 0x0000ffff00027812 */ /* 0x040fe400078ec0ff */
[----:B------:R-:W-:Y:S02]  /*122b0*/  LOP3.LUT R20, R0, 0xff, RZ, 0xc0, !PT ;  /* 0x000000ff00147812 */ /* 0x000fe400078ec0ff */
[----:B------:R-:W-:Y:S02]  /*122c0*/  SHF.R.U32.HI R14, RZ, 0x18, R0 ;  /* 0x00000018ff0e7819 */ /* 0x000fe40000011600 */
[----:B------:R-:W-:-:S02]  /*122d0*/  LOP3.LUT R12, R12, 0xff, RZ, 0xc0, !PT ;  /* 0x000000ff0c0c7812 */ /* 0x000fc400078ec0ff */
[----:B------:R-:W-:Y:S02]  /*122e0*/  LOP3.LUT R0, R3, 0xff, RZ, 0xc0, !PT ;  /* 0x000000ff03007812 */ /* 0x000fe400078ec0ff */
[----:B------:R-:W-:Y:S01]  /*122f0*/  SHF.R.U32.HI R13, RZ, 0x8, R2 ;  /* 0x00000008ff0d7819 */ /* 0x000fe20000011602 */
[----:B------:R-:W-:Y:S01]  /*12300*/  IMAD.WIDE.U32 R2, R21, -0x326172a9, RZ ;  /* 0xcd9e8d5715027825 */ /* 0x000fe200078e00ff */
[----:B------:R-:W-:Y:S02]  /*12310*/  PRMT R15, R12, 0x5410, R15 ;  /* 0x000054100c0f7816 */ /* 0x000fe4000000000f */
[----:B------:R-:W-:Y:S01]  /*12320*/  PRMT R12, R0, 0x5410, R14 ;  /* 0x00005410000c7816 */ /* 0x000fe2000000000e */
[----:B------:R-:W-:Y:S01]  /*12330*/  IMAD.WIDE.U32 R68, R23, -0x326172a9, RZ ;  /* 0xcd9e8d5717447825 */ /* 0x000fe200078e00ff */
[----:B------:R-:W-:Y:S02]  /*12340*/  PRMT R13, R20, 0x5410, R13 ;  /* 0x00005410140d7816 */ /* 0x000fe4000000000d */
[----:B------:R-:W-:Y:S01]  /*12350*/  LOP3.LUT R21, R3, R238, R168, 0x96, !PT ;  /* 0x000000ee03157212 */ /* 0x000fe200078e96a8 */
[--C-:B------:R-:W-:Y:S01]  /*12360*/  HSET2.LE.AND R3, R12, R144.reuse, PT ;  /* 0x000000900c037233 */ /* 0x100fe20003803000 */
[----:B------:R-:W-:Y:S01]  /*12370*/  LOP3.LUT R20, R69, R248, R2, 0x96, !PT ;  /* 0x000000f845147212 */ /* 0x000fe200078e9602 */
[----:B------:R-:W-:-:S03]  /*12380*/  HSET2.LE.AND R0, R13, R144, PT ;  /* 0x000000900d007233 */ /* 0x000fc60003803000 */
[----:B------:R-:W-:Y:S01]  /*12390*/  LOP3.LUT R13, R146, R3, RZ, 0xc0, !PT ;  /* 0x00000003920d7212 */ /* 0x000fe200078ec0ff */
[----:B------:R-:W-:Y:S01]  /*123a0*/  IMAD.WIDE.U32 R2, R21, -0x2daee0ad, RZ ;  /* 0xd2511f5315027825 */ /* 0x000fe200078e00ff */
[----:B--2---:R-:W-:Y:S03]  /*123b0*/  HMMA.16816.F32 R84, R16, R32, R84 ;  /* 0x000000201054723c */ /* 0x004fe60000001854 */
[----:B------:R-:W-:Y:S01]  /*123c0*/  IMAD.WIDE.U32 R42, R20, -0x2daee0ad, RZ ;  /* 0xd2511f53142a7825 */ /* 0x000fe200078e00ff */
[----:B------:R-:W-:-:S04]  /*123d0*/  LOP3.LUT R3, R3, R247, R28, 0x96, !PT ;  /* 0x000000f703037212 */ /* 0x000fc800078e961c */
[----:B------:R-:W-:Y:S01]  /*123e0*/  HMMA.16816.F32 R80, R16, R34, R80 ;  /* 0x000000221050723c */ /* 0x000fe20000001850 */
[----:B------:R-:W-:Y:S01]  /*123f0*/  LOP3.LUT R2, R43, R244, R2, 0x96, !PT ;  /* 0x000000f42b027212 */ /* 0x000fe200078e9602 */
[----:B------:R-:W-:Y:S01]  /*12400*/  HSET2.LE.AND R14, R22, R144, PT ;  /* 0x00000090160e7233 */ /* 0x000fe20003803000 */
[----:B------:R-:W-:-:S05]  /*12410*/  LOP3.LUT R12, R151, R0, RZ, 0xc0, !PT ;  /* 0x00000000970c7212 */ /* 0x000fca00078ec0ff */
[----:B----4-:R-:W-:Y:S01]  /*12420*/  HMMA.16816.F32 R72, R16, R44, R72 ;  /* 0x0000002c1048723c */ /* 0x010fe20000001848 */
[----:B------:R-:W-:-:S07]  /*12430*/  IMAD.WIDE.U32 R24, R27, -0x326172a9, RZ ;  /* 0xcd9e8d571b187825 */ /* 0x000fce00078e00ff */
[----:B------:R-:W-:Y:S01]  /*12440*/  HMMA.16816.F32 R64, R16, R46, R52 ;  /* 0x0000002e1040723c */ /* 0x000fe20000001834 */
[----:B------:R-:W-:Y:S01]  /*12450*/  IMAD.WIDE.U32 R22, R3, -0x326172a9, RZ ;  /* 0xcd9e8d5703167825 */ /* 0x000fe200078e00ff */
[----:B------:R-:W-:Y:S01]  /*12460*/  HSET2.LE.AND R15, R15, R144, PT ;  /* 0x000000900f0f7233 */ /* 0x000fe20003803000 */
[----:B------:R-:W1:Y:S04]  /*12470*/  LDSM.16.MT88.4 R28, [R205+0x5800] ;  /* 0x00580000cd1c783b */ /* 0x000e680000004200 */
[----:B------:R-:W-:-:S04]  /*12480*/  IMAD.WIDE.U32 R16, R48, -0x326172a9, RZ ;  /* 0xcd9e8d5730107825 */ /* 0x000fc800078e00ff */
[----:B------:R-:W-:Y:S01]  /*12490*/  IMAD.WIDE.U32 R2, R2, -0x326172a9, RZ ;  /* 0xcd9e8d5702027825 */ /* 0x000fe200078e00ff */
[----:B------:R-:W-:Y:S02]  /*124a0*/  LOP3.LUT R0, R17, R238, R102, 0x96, !PT ;  /* 0x000000ee11007212 */ /* 0x000fe400078e9666 */
[----:B------:R-:W-:-:S03]  /*124b0*/  LOP3.LUT R18, R25, R248, R16, 0x96, !PT ;  /* 0x000000f819127212 */ /* 0x000fc600078e9610 */
[----:B------:R-:W-:Y:S01]  /*124c0*/  IMAD.WIDE.U32 R16, R0, -0x2daee0ad, RZ ;  /* 0xd2511f5300107825 */ /* 0x000fe200078e00ff */
[----:B------:R-:W-:Y:S02]  /*124d0*/  LOP3.LUT R0, R3, R249, R22, 0x96, !PT ;  /* 0x000000f903007212 */ /* 0x000fe400078e9616 */
[----:B------:R-:W-:Y:S01]  /*124e0*/  LOP3.LUT R21, R2, 0xffff, RZ, 0xc0, !PT ;  /* 0x0000ffff02157812 */ /* 0x000fe200078ec0ff */
[----:B------:R-:W-:Y:S01]  /*124f0*/  IMAD.WIDE.U32 R40, R18, -0x2daee0ad, RZ ;  /* 0xd2511f5312287825 */ /* 0x000fe200078e00ff */
[----:B------:R-:W-:Y:S02]  /*12500*/  LOP3.LUT R20, R17, R247, R26, 0x96, !PT ;  /* 0x000000f711147212 */ /* 0x000fe400078e961a */
[----:B------:R-:W-:Y:S02]  /*12510*/  LOP3.LUT R3, R0, 0xffff, RZ, 0xc0, !PT ;  /* 0x0000ffff00037812 */ /* 0x000fe400078ec0ff */
[----:B------:R-:W-:Y:S02]  /*12520*/  SHF.R.U32.HI R17, RZ, 0x10, R0 ;  /* 0x00000010ff117819 */ /* 0x000fe40000011600 */
[----:B------:R-:W-:-:S02]  /*12530*/  LOP3.LUT R22, R41, R244, R16, 0x96, !PT ;  /* 0x000000f429167212 */ /* 0x000fc400078e9610 */
[----:B------:R-:W-:Y:S02]  /*12540*/  SHF.R.U32.HI R18, RZ, 0x8, R3 ;  /* 0x00000008ff127819 */ /* 0x000fe40000011603 */
[----:B------:R-:W-:Y:S02]  /*12550*/  SHF.R.U32.HI R16, RZ, 0x18, R0 ;  /* 0x00000018ff107819 */ /* 0x000fe40000011600 */
[----:B------:R-:W-:Y:S02]  /*12560*/  LOP3.LUT R3, R17, 0xff, RZ, 0xc0, !PT ;  /* 0x000000ff11037812 */ /* 0x000fe400078ec0ff */
[----:B------:R-:W-:Y:S02]  /*12570*/  LOP3.LUT R26, R2, 0xff, RZ, 0xc0, !PT ;  /* 0x000000ff021a7812 */ /* 0x000fe400078ec0ff */
[----:B------:R-:W-:Y:S02]  /*12580*/  LOP3.LUT R19, R0, 0xff, RZ, 0xc0, !PT ;  /* 0x000000ff00137812 */ /* 0x000fe400078ec0ff */
[----:B------:R-:W-:-:S02]  /*12590*/  SHF.R.U32.HI R17, RZ, 0x10, R2 ;  /* 0x00000010ff117819 */ /* 0x000fc40000011602 */
[----:B------:R-:W-:Y:S02]  /*125a0*/  SHF.R.U32.HI R25, RZ, 0x18, R2 ;  /* 0x00000018ff197819 */ /* 0x000fe40000011602 */
[----:B------:R-:W-:Y:S02]  /*125b0*/  PRMT R2, R3, 0x5410, R16 ;  /* 0x0000541003027816 */ /* 0x000fe40000000010 */
[----:B------:R-:W-:Y:S02]  /*125c0*/  SHF.R.U32.HI R3, RZ, 0x8, R21 ;  /* 0x00000008ff037819 */ /* 0x000fe40000011615 */
[----:B------:R-:W-:Y:S02]  /*125d0*/  PRMT R0, R19, 0x5410, R18 ;  /* 0x0000541013007816 */ /* 0x000fe40000000012 */
[----:B------:R-:W-:Y:S02]  /*125e0*/  LOP3.LUT R18, R17, 0xff, RZ, 0xc0, !PT ;  /* 0x000000ff11127812 */ /* 0x000fe400078ec0ff */
[----:B------:R-:W-:Y:S01]  /*125f0*/  PRMT R3, R26, 0x5410, R3 ;  /* 0x000054101a037816 */ /* 0x000fe20000000003 */
[--C-:B------:R-:W-:Y:S01]  /*12600*/  HSET2.LE.AND R0, R0, R144.reuse, PT ;  /* 0x0000009000007233 */ /* 0x100fe20003803000 */
[----:B------:R-:W-:Y:S01]  /*12610*/  PRMT R18, R18, 0x5410, R25 ;  /* 0x0000541012127816 */ /* 0x000fe20000000019 */
[--C-:B------:R-:W-:Y:S01]  /*12620*/  HSET2.LE.AND R2, R2, R144.reuse, PT ;  /* 0x0000009002027233 */ /* 0x100fe20003803000 */
[----:B------:R-:W-:Y:S01]  /*12630*/  LOP3.LUT R14, R148, R14, RZ, 0xc0, !PT ;  /* 0x0000000e940e7212 */ /* 0x000fe200078ec0ff */
[----:B------:R-:W-:Y:S01]  /*12640*/  HSET2.LE.AND R3, R3, R144, PT ;  /* 0x0000009003037233 */ /* 0x000fe20003803000 */
[----:B------:R-:W-:-:S02]  /*12650*/  LOP3.LUT R15, R147, R15, RZ, 0xc0, !PT ;  /* 0x0000000f930f7212 */ /* 0x000fc400078ec0ff */
[----:B------:R-:W-:Y:S01]  /*12660*/  LOP3.LUT R16, R189, R0, RZ, 0xc0, !PT ;  /* 0x00000000bd107212 */ /* 0x000fe200078ec0ff */
[----:B------:R-:W-:Y:S01]  /*12670*/  HSET2.LE.AND R0, R18, R144, PT ;  /* 0x0000009012007233 */ /* 0x000fe20003803000 */
[----:B------:R-:W-:Y:S01]  /*12680*/  LOP3.LUT R17, R188, R2, RZ, 0xc0, !PT ;  /* 0x00000002bc117212 */ /* 0x000fe200078ec0ff */
[----:B------:R-:W-:Y:S01]  /*12690*/  IMAD.WIDE.U32 R20, R20, -0x326172a9, RZ ;  /* 0xcd9e8d5714147825 */ /* 0x000fe200078e00ff */
[----:B------:R-:W-:Y:S01]  /*126a0*/  LOP3.LUT R18, R187, R3, RZ, 0xc0, !PT ;  /* 0x00000003bb127212 */ /* 0x000fe200078ec0ff */
[----:B------:R-:W-:Y:S02]  /*126b0*/  HMMA.16816.F32 R52, R12, R32, R56 ;  /* 0x000000200c34723c */ /* 0x000fe40000001838 */
[----:B------:R-:W-:Y:S01]  /*126c0*/  IMAD.WIDE.U32 R2, R22, -0x326172a9, RZ ;  /* 0xcd9e8d5716027825 */ /* 0x000fe200078e00ff */
[----:B------:R-:W-:-:S05]  /*126d0*/  LOP3.LUT R19, R186, R0, RZ, 0xc0, !PT ;  /* 0x00000000ba137212 */ /* 0x000fca00078ec0ff */
[----:B------:R-:W-:Y:S01]  /*126e0*/  HMMA.16816.F32 R48, R12, R34, R60 ;  /* 0x000000220c30723c */ /* 0x000fe2000000183c */
[----:B------:R-:W2:Y:S01]  /*126f0*/  LDSM.16.MT88.4 R32, [R206+0x5800] ;  /* 0x00580000ce20783b */ /* 0x000ea20000004200 */
[----:B------:R-:W-:Y:S02]  /*12700*/  LOP3.LUT R0, R3, R249, R20, 0x96, !PT ;  /* 0x000000f903007212 */ /* 0x000fe400078e9614 */
[----:B------:R-:W-:-:S04]  /*12710*/  LOP3.LUT R3, R2, 0xffff, RZ, 0xc0, !PT ;  /* 0x0000ffff02037812 */ /* 0x000fc800078ec0ff */
[----:B------:R-:W-:Y:S01]  /*12720*/  HMMA.16816.F32 R156, R12, R44, R92 ;  /* 0x0000002c0c9c723c */ /* 0x000fe2000000185c */
[----:B------:R-:W-:Y:S02]  /*12730*/  LOP3.LUT R25, R0, 0xff, RZ, 0xc0, !PT ;  /* 0x000000ff00197812 */ /* 0x000fe400078ec0ff */
[----:B------:R-:W-:-:S05]  /*12740*/  SHF.R.U32.HI R22, RZ, 0x18, R0 ;  /* 0x00000018ff167819 */ /* 0x000fca0000011600 */
[----:B------:R-:W-:Y:S07]  /*12750*/  HMMA.16816.F32 R44, R12, R46, R76 ;  /* 0x0000002e0c2c723c */ /* 0x000fee000000184c */
[----:B------:R-:W-:Y:S02]  /*12760*/  LOP3.LUT R12, R0, 0xffff, RZ, 0xc0, !PT ;  /* 0x0000ffff000c7812 */ /* 0x000fe400078ec0ff */
[----:B------:R-:W-:Y:S02]  /*12770*/  SHF.R.U32.HI R13, RZ, 0x10, R0 ;  /* 0x00000010ff0d7819 */ /* 0x000fe40000011600 */
[----:B------:R-:W-:-:S02]  /*12780*/  SHF.R.U32.HI R0, RZ, 0x8, R3 ;  /* 0x00000008ff007819 */ /* 0x000fc40000011603 */
[----:B------:R-:W-:Y:S02]  /*12790*/  SHF.R.U32.HI R3, RZ, 0x8, R12 ;  /* 0x00000008ff037819 */ /* 0x000fe4000001160c */
[----:B------:R-:W-:Y:S02]  /*127a0*/  LOP3.LUT R12, R13, 0xff, RZ, 0xc0, !PT ;  /* 0x000000ff0d0c7812 */ /* 0x000fe400078ec0ff */
[----:B------:R-:W-:Y:S02]  /*127b0*/  LOP3.LUT R14, R2, 0xff, RZ, 0xc0, !PT ;  /* 0x000000ff020e7812 */ /* 0x000fe400078ec0ff */
[--C-:B------:R-:W-:Y:S02]  /*127c0*/  SHF.R.U32.HI R15, RZ, 0x10, R2.reuse ;  /* 0x00000010ff0f7819 */ /* 0x100fe40000011602 */
[----:B------:R-:W-:Y:S02]  /*127d0*/  SHF.R.U32.HI R20, RZ, 0x18, R2 ;  /* 0x00000018ff147819 */ /* 0x000fe40000011602 */
[----:B------:R-:W-:Y:S01]  /*127e0*/  PRMT R2, R12, 0x5410, R22 ;  /* 0x000054100c027816 */ /* 0x000fe20000000016 */
[----:B------:R-:W-:Y:S01]  /*127f0*/  IMAD.MOV.U32 R147, RZ, RZ, R149 ;  /* 0x000000ffff937224 */ /* 0x000fe200078e0095 */
[----:B------:R-:W-:-:S03]  /*12800*/  PRMT R13, R14, 0x5410, R0 ;  /* 0x000054100e0d7816 */ /* 0x000fc60000000000 */
[--C-:B------:R-:W-:Y:S01]  /*12810*/  HSET2.LE.AND R2, R2, R144.reuse, PT ;  /* 0x0000009002027233 */ /* 0x100fe20003803000 */
[----:B------:R-:W-:Y:S01]  /*12820*/  PRMT R0, R25, 0x5410, R3 ;  /* 0x0000541019007816 */ /* 0x000fe20000000003 */
[----:B------:R-:W-:-:S03]  /*12830*/  HSET2.LE.AND R3, R13, R144, PT ;  /* 0x000000900d037233 */ /* 0x000fc60003803000 */
[----:B------:R-:W-:Y:S02]  /*12840*/  LOP3.LUT R13, R147, R2, RZ, 0xc0, !PT ;  /* 0x00000002930d7212 */ /* 0x000fe400078ec0ff */
[----:B------:R-:W-:Y:S01]  /*12850*/  LOP3.LUT R2, R23, R246, R68, 0x96, !PT ;  /* 0x000000f617027212 */ /* 0x000fe200078e9644 */
[----:B------:R-:W-:Y:S01]  /*12860*/  IMAD.MOV.U32 R146, RZ, RZ, R150 ;  /* 0x000000ffff927224 */ /* 0x000fe200078e0096 */
[----:B------:R-:W-:Y:S01]  /*12870*/  HSET2.LE.AND R0, R0, R144, PT ;  /* 0x0000009000007233 */ /* 0x000fe20003803000 */
[----:B------:R-:W-:Y:S02]  /*12880*/  LOP3.LUT R14, R252, R3, RZ, 0xc0, !PT ;  /* 0x00000003fc0e7212 */ /* 0x000fe400078ec0ff */
[----:B------:R-:W-:Y:S02]  /*12890*/  IMAD.WIDE.U32 R2, R2, -0x2daee0ad, RZ ;  /* 0xd2511f5302027825 */ /* 0x000fe400078e00ff */
[----:B------:R-:W-:Y:S02]  /*128a0*/  LOP3.LUT R12, R146, R0, RZ, 0xc0, !PT ;  /* 0x00000000920c7212 */ /* 0x000fe400078ec0ff */
[----:B------:R-:W-:-:S02]  /*128b0*/  LOP3.LUT R15, R15, 0xff, RZ, 0xc0, !PT ;  /* 0x000000ff0f0f7812 */ /* 0x000fc400078ec0ff */
[----:B------:R-:W-:Y:S01]  /*128c0*/  LOP3.LUT R0, R3, R243, R42, 0x96, !PT ;  /* 0x000000f303007212 */ /* 0x000fe200078e962a */
[----:B-1----:R-:W-:Y:S01]  /*128d0*/  HMMA.16816.F32 R152, R16, R28, R84 ;  /* 0x0000001c1098723c */ /* 0x002fe20000001854 */
[----:B------:R-:W-:Y:S02]  /*128e0*/  LOP3.LUT R3, R2, 0xffff, RZ, 0xc0, !PT ;  /* 0x0000ffff02037812 */ /* 0x000fe400078ec0ff */
[----:B------:R-:W-:Y:S02]  /*128f0*/  PRMT R15, R15, 0x5410, R20 ;  /* 0x000054100f0f7816 */ /* 0x000fe40000000014 */
[----:B------:R-:W-:-:S03]  /*12900*/  LOP3.LUT R23, R21, R246, R24, 0x96, !PT ;  /* 0x000000f615177212 */ /* 0x000fc600078e9618 */
[----:B------:R-:W-:Y:S01]  /*12910*/  HMMA.16816.F32 R148, R16, R30, R80 ;  /* 0x0000001e1094723c */ /* 0x000fe20000001850 */
[----:B------:R-:W-:Y:S02]  /*12920*/  LOP3.LUT R21, R0, 0xff, RZ, 0xc0, !PT ;  /* 0x000000ff00157812 */ /* 0x000fe400078ec0ff */
[----:B------:R-:W-:-:S05]  /*12930*/  SHF.R.U32.HI R20, RZ, 0x18, R0 ;  /* 0x00000018ff147819 */ /* 0x000fca0000011600 */
[----:B--2---:R-:W-:Y:S01]  /*12940*/  HMMA.16816.F32 R140, R16, R32, R72 ;  /* 0x00000020108c723c */ /* 0x004fe20000001848 */
[----:B------:R-:W-:-:S07]  /*12950*/  SHF.R.U32.HI R22, RZ, 0x10, R2 ;  /* 0x00000010ff167819 */ /* 0x000fce0000011602 */
[----:B------:R-:W-:Y:S01]  /*12960*/  HMMA.16816.F32 R64, R16, R34, R64 ;  /* 0x000000221040723c */ /* 0x000fe20000001840 */
[----:B------:R-:W-:Y:S01]  /*12970*/  HSET2.LE.AND R15, R15, R144, PT ;  /* 0x000000900f0f7233 */ /* 0x000fe20003803000 */
[----:B------:R-:W1:Y:S05]  /*12980*/  LDSM.16.MT88.4 R24, [R206+0x5c00] ;  /* 0x005c0000ce18783b */ /* 0x000e6a0000004200 */
[----:B------:R-:W-:Y:S02]  /*12990*/  LOP3.LUT R16, R0, 0xffff, RZ, 0xc0, !PT ;  /* 0x0000ffff00107812 */ /* 0x000fe400078ec0ff */
[----:B------:R-:W-:Y:S02]  /*129a0*/  SHF.R.U32.HI R17, RZ, 0x10, R0 ;  /* 0x00000010ff117819 */ /* 0x000fe40000011600 */
[----:B------:R-:W-:-:S02]  /*129b0*/  LOP3.LUT R18, R2, 0xff, RZ, 0xc0, !PT ;  /* 0x000000ff02127812 */ /* 0x000fc400078ec0ff */
[----:B------:R-:W-:Y:S02]  /*129c0*/  SHF.R.U32.HI R0, RZ, 0x8, R3 ;  /* 0x00000008ff007819 */ /* 0x000fe40000011603 */
[----:B------:R-:W-:Y:S02]  /*129d0*/  SHF.R.U32.HI R3, RZ, 0x8, R16 ;  /* 0x00000008ff037819 */ /* 0x000fe40000011610 */
[----:B------:R-:W-:Y:S02]  /*129e0*/  LOP3.LUT R16, R17, 0xff, RZ, 0xc0, !PT ;  /* 0x000000ff11107812 */ /* 0x000fe400078ec0ff */
[----:B------:R-:W-:Y:S02]  /*129f0*/  PRMT R17, R18, 0x5410, R0 ;  /* 0x0000541012117816 */ /* 0x000fe40000000000 */
[----:B------:R-:W-:Y:S02]  /*12a00*/  SHF.R.U32.HI R19, RZ, 0x18, R2 ;  /* 0x00000018ff137819 */ /* 0x000fe40000011602 */
[----:B------:R-:W-:-:S02]  /*12a10*/  PRMT R0, R21, 0x5410, R3 ;  /* 0x0000541015007816 */ /* 0x000fc40000000003 */
[----:B------:R-:W-:Y:S02]  /*12a20*/  PRMT R2, R16, 0x5410, R20 ;  /* 0x0000541010027816 */ /* 0x000fe40000000014 */
        /* <DEDUP_REMOVED lines=9> */
[----:B------:R-:W-:Y:S01]  /*12ac0*/  IMAD.WIDE.U32 R2, R23, -0x2daee0ad, RZ ;  /* 0xd2511f5317027825 */ /* 0x000fe200078e00ff */
[----:B------:R-:W-:-:S02]  /*12ad0*/  LOP3.LUT R15, R250, R15, RZ, 0xc0, !PT ;  /* 0x0000000ffa0f7212 */ /* 0x000fc400078ec0ff */
[----:B------:R-:W-:Y:S02]  /*12ae0*/  LOP3.LUT R139, R191, R0, RZ, 0xc0, !PT ;  /* 0x00000000bf8b7212 */ /* 0x000fe400078ec0ff */
[----:B------:R-:W-:Y:S02]  /*12af0*/  LOP3.LUT R0, R3, R243, R40, 0x96, !PT ;  /* 0x000000f303007212 */ /* 0x000fe400078e9628 */
[----:B------:R-:W-:Y:S01]  /*12b00*/  LOP3.LUT R3, R2, 0xffff, RZ, 0xc0, !PT ;  /* 0x0000ffff02037812 */ /* 0x000fe200078ec0ff */
[----:B------:R-:W-:Y:S01]  /*12b10*/  HMMA.16816.F32 R156, R12, R32, R156 ;  /* 0x000000200c9c723c */ /* 0x000fe2000000189c */
[----:B------:R-:W-:Y:S02]  /*12b20*/  LOP3.LUT R17, R0, 0xff, RZ, 0xc0, !PT ;  /* 0x000000ff00117812 */ /* 0x000fe400078ec0ff */
[----:B------:R-:W-:-:S05]  /*12b30*/  SHF.R.U32.HI R16, RZ, 0x18, R0 ;  /* 0x00000018ff107819 */ /* 0x000fca0000011600 */
[----:B------:R-:W-:Y:S01]  /*12b40*/  HMMA.16816.F32 R52, R12, R28, R52 ;  /* 0x0000001c0c34723c */ /* 0x000fe20000001834 */
[----:B------:R-:W-:-:S07]  /*12b50*/  SHF.R.U32.HI R18, RZ, 0x18, R2 ;  /* 0x00000018ff127819 */ /* 0x000fce0000011602 */
[C---:B------:R-:W-:Y:S08]  /*12b60*/  HMMA.16816.F32 R48, R12.reuse, R30, R48 ;  /* 0x0000001e0c30723c */ /* 0x040ff00000001830 */
[----:B------:R-:W-:Y:S07]  /*12b70*/  HMMA.16816.F32 R32, R12, R34, R44 ;  /* 0x000000220c20723c */ /* 0x000fee000000182c */
[----:B------:R-:W-:-:S02]  /*12b80*/  LOP3.LUT R12, R0, 0xffff, RZ, 0xc0, !PT ;  /* 0x0000ffff000c7812 */ /* 0x000fc400078ec0ff */
[----:B------:R-:W-:Y:S02]  /*12b90*/  SHF.R.U32.HI R14, RZ, 0x8, R3 ;  /* 0x00000008ff0e7819 */ /* 0x000fe40000011603 */
[----:B------:R-:W-:Y:S02]  /*12ba0*/  SHF.R.U32.HI R13, RZ, 0x10, R0 ;  /* 0x00000010ff0d7819 */ /* 0x000fe40000011600 */
[----:B------:R-:W-:Y:S02]  /*12bb0*/  SHF.R.U32.HI R3, RZ, 0x10, R2 ;  /* 0x00000010ff037819 */ /* 0x000fe40000011602 */
[----:B------:R-:W-:Y:S02]  /*12bc0*/  SHF.R.U32.HI R0, RZ, 0x8, R12 ;  /* 0x00000008ff007819 */ /* 0x000fe4000001160c */
[----:B------:R-:W-:Y:S02]  /*12bd0*/  LOP3.LUT R15, R2, 0xff, RZ, 0xc0, !PT ;  /* 0x000000ff020f7812 */ /* 0x000fe400078ec0ff */
[----:B------:R-:W-:-:S02]  /*12be0*/  LOP3.LUT R13, R13, 0xff, RZ, 0xc0, !PT ;  /* 0x000000ff0d0d7812 */ /* 0x000fc400078ec0ff */
[----:B------:R-:W-:Y:S02]  /*12bf0*/  LOP3.LUT R12, R3, 0xff, RZ, 0xc0, !PT ;  /* 0x000000ff030c7812 */ /* 0x000fe400078ec0ff */
[----:B------:R-:W-:Y:S02]  /*12c00*/  PRMT R14, R15, 0x5410, R14 ;  /* 0x000054100f0e7816 */ /* 0x000fe4000000000e */
[----:B------:R-:W-:Y:S02]  /*12c10*/  PRMT R0, R17, 0x5410, R0 ;  /* 0x0000541011007816 */ /* 0x000fe40000000000 */
[----:B------:R-:W-:Y:S02]  /*12c20*/  PRMT R2, R13, 0x5410, R16 ;  /* 0x000054100d027816 */ /* 0x000fe40000000010 */
[----:B------:R-:W-:Y:S01]  /*12c30*/  PRMT R12, R12, 0x5410, R18 ;  /* 0x000054100c0c7816 */ /* 0x000fe20000000012 */
[--C-:B------:R-:W-:Y:S02]  /*12c40*/  HSET2.LE.AND R0, R0, R144.reuse, PT ;  /* 0x0000009000007233 */ /* 0x100fe40003803000 */
[----:B------:R-:W-:-:S02]  /*12c50*/  HSET2.LE.AND R2, R2, R144, PT ;  /* 0x0000009002027233 */ /* 0x000fc40003803000 */
[--C-:B------:R-:W-:Y:S02]  /*12c60*/  HSET2.LE.AND R3, R14, R144.reuse, PT ;  /* 0x000000900e037233 */ /* 0x100fe40003803000 */
[----:B------:R-:W-:Y:S01]  /*12c70*/  HSET2.LE.AND R12, R12, R144, PT ;  /* 0x000000900c0c7233 */ /* 0x000fe20003803000 */
[----:B------:R-:W-:Y:S02]  /*12c80*/  ISETP.GT.AND P1, PT, R172, R221, PT ;  /* 0x000000ddac00720c */ /* 0x000fe40003f24270 */
[----:B------:R-:W-:Y:S02]  /*12c90*/  LOP3.LUT R144, R220, R0, RZ, 0xc0, !PT ;  /* 0x00000000dc907212 */ /* 0x000fe400078ec0ff */
[----:B------:R-:W-:Y:S02]  /*12ca0*/  LOP3.LUT R145, R251, R2, RZ, 0xc0, !PT ;  /* 0x00000002fb917212 */ /* 0x000fe400078ec0ff */
[----:B------:R-:W-:Y:S02]  /*12cb0*/  LOP3.LUT R146, R237, R3, RZ, 0xc0, !PT ;  /* 0x00000003ed927212 */ /* 0x000fe400078ec0ff */
        /* <DEDUP_REMOVED lines=13> */
[----:B---3--:R-:W2:Y:S01]  /*12d90*/  LDL.LU R252, [R1+0x238] ;  /* 0x0002380001fc7983 */ /* 0x008ea20000300800 */
[----:B------:R-:W-:Y:S01]  /*12da0*/  IMAD.MOV.U32 R116, RZ, RZ, R198 ;  /* 0x000000ffff747224 */ /* 0x000fe200078e00c6 */
[----:B------:R-:W-:-:S04]  /*12db0*/  DEPBAR.LE SB0, 0x0 ;  /* 0x000080000000791a */ /* 0x000fc80000000000 */
[----:B------:R-:W3:Y:S04]  /*12dc0*/  LDL.64 R118, [R1+0x2f0] ;  /* 0x0002f00001767983 */ /* 0x000ee80000100a00 */
[----:B------:R-:W3:Y:S04]  /*12dd0*/  LDL.LU R220, [R1+0x234] ;  /* 0x0002340001dc7983 */ /* 0x000ee80000300800 */
[----:B------:R-:W4:Y:S04]  /*12de0*/  LDL R117, [R1] ;  /* 0x0000000001757983 */ /* 0x000f280000100800 */
[----:B------:R-:W3:Y:S04]  /*12df0*/  LDL.64 R132, [R1+0x58] ;  /* 0x0000580001847983 */ /* 0x000ee80000100a00 */
[----:B------:R-:W3:Y:S01]  /*12e00*/  LDL.64 R198, [R1+0x88] ;  /* 0x0000880001c67983 */ /* 0x000ee20000100a00 */
[----:B------:R-:W-:Y:S01]  /*12e10*/  IADD3 R237, R116, -0x2, RZ ;  /* 0xfffffffe74ed7810 */ /* 0x000fe20007ffe0ff */
[----:B------:R-:W-:Y:S03]  /*12e20*/  WARPSYNC 0xffffffff ;  /* 0xffffffff00007948 */ /* 0x000fe60003800000 */
[----:B------:R-:W-:Y:S01]  /*12e30*/  SHF.R.S32.HI R0, RZ, 0x1f, R237 ;  /* 0x0000001fff007819 */ /* 0x000fe200000114ed */
[----:B------:R-:W-:Y:S01]  /*12e40*/  BAR.SYNC.DEFER_BLOCKING 0x0 ;  /* 0x0000000000007b1d */ /* 0x000fe20000010000 */
[----:B------:R-:W-:-:S05]  /*12e50*/  IMAD.SHL.U32 R223, R223, 0x2, RZ ;  /* 0x00000002dfdf7824 */ /* 0x000fca00078e00ff */
[----:B------:R-:W-:Y:S01]  /*12e60*/  LOP3.LUT R223, R223, 0x6, RZ, 0xc0, !PT ;  /* 0x00000006dfdf7812 */ /* 0x000fe200078ec0ff */
[----:B--2---:R-:W-:Y:S01]  /*12e70*/  IMAD R12, R252, R237, RZ ;  /* 0x000000edfc0c7224 */ /* 0x004fe200078e02ff */
[----:B----45:R-:W-:Y:S01]  /*12e80*/  ISETP.GE.AND P0, PT, R241, R117, PT ;  /* 0x00000075f100720c */ /* 0x030fe20003f06270 */
[----:B---3--:R-:W-:-:S04]  /*12e90*/  IMAD.WIDE.U32 R2, R237, R220, R118 ;  /* 0x000000dced027225 */ /* 0x008fc800078e0076 */
[----:B------:R-:W-:-:S04]  /*12ea0*/  IMAD R13, R0, R220, R12 ;  /* 0x000000dc000d7224 */ /* 0x000fc800078e020c */
[----:B------:R-:W-:-:S04]  /*12eb0*/  IMAD.IADD R3, R3, 0x1, R13 ;  /* 0x0000000103037824 */ /* 0x000fc800078e020d */
[CC--:B------:R-:W-:Y:S02]  /*12ec0*/  @!P0 LEA R0, P4, R132.reuse, R2.reuse, 0x5 ;  /* 0x0000000284008211 */ /* 0x0c0fe400078828ff */
[----:B------:R-:W-:Y:S02]  /*12ed0*/  @!P0 LEA R12, P2, R132, R2, 0x6 ;  /* 0x00000002840c8211 */ /* 0x000fe400078430ff */
[-C--:B------:R-:W-:Y:S02]  /*12ee0*/  @!P0 LEA R18, P5, R2, R198.reuse, 0x1 ;  /* 0x000000c602128211 */ /* 0x080fe400078a08ff */
[----:B------:R-:W-:Y:S02]  /*12ef0*/  @!P0 LEA R16, P3, R0, R198, 0x1 ;  /* 0x000000c600108211 */ /* 0x000fe400078608ff */
[CCC-:B------:R-:W-:Y:S02]  /*12f00*/  @!P0 LEA.HI.X R13, R132.reuse, R3.reuse, R133.reuse, 0x5, P4 ;  /* 0x00000003840d8211 */ /* 0x1c0fe400020f2c85 */
[----:B------:R-:W-:-:S02]  /*12f10*/  @!P0 LEA.HI.X R15, R132, R3, R133, 0x6, P2 ;  /* 0x00000003840f8211 */ /* 0x000fc400010f3485 */
[-CC-:B------:R-:W-:Y:S01]  /*12f20*/  @!P0 LEA.HI.X R19, R2, R199.reuse, R3.reuse, 0x1, P5 ;  /* 0x000000c702138211 */ /* 0x180fe200028f0c03 */
[----:B------:R-:W-:Y:S01]  /*12f30*/  @!P0 IMAD.WIDE.U32 R2, R132, 0x60, R2 ;  /* 0x0000006084028825 */ /* 0x000fe200078e0002 */
[----:B------:R-:W-:Y:S02]  /*12f40*/  @!P0 LEA.HI.X R17, R0, R199, R13, 0x1, P3 ;  /* 0x000000c700118211 */ /* 0x000fe400018f0c0d */
[----:B------:R-:W-:Y:S01]  /*12f50*/  @!P0 LEA R14, P1, R12, R198, 0x1 ;  /* 0x000000c60c0e8211 */ /* 0x000fe200078208ff */
[----:B------:R-:W-:-:S03]  /*12f60*/  @!P0 IMAD R0, R133, 0x60, RZ ;  /* 0x0000006085008824 */ /* 0x000fc600078e02ff */
[-C--:B------:R-:W-:Y:S01]  /*12f70*/  @!P0 LEA.HI.X R15, R12, R199.reuse, R15, 0x1, P1 ;  /* 0x000000c70c0f8211 */ /* 0x080fe200008f0c0f */
[----:B------:R-:W-:Y:S01]  /*12f80*/  @!P0 IMAD.IADD R0, R0, 0x1, R3 ;  /* 0x0000000100008824 */ /* 0x000fe200078e0203 */
[C---:B------:R-:W-:Y:S01]  /*12f90*/  @!P0 LEA R12, P1, R2.reuse, R198, 0x1 ;  /* 0x000000c6020c8211 */ /* 0x040fe200078208ff */
[----:B------:R-:W-:Y:S04]  /*12fa0*/  @P0 STS [R236+0x4000], RZ ;  /* 0x004000ffec000388 */ /* 0x000fe80000000800 */
[----:B------:R-:W-:Y:S01]  /*12fb0*/  @P0 STS [R236+0x4004], RZ ;  /* 0x004004ffec000388 */ /* 0x000fe20000000800 */
[----:B------:R-:W-:-:S03]  /*12fc0*/  @!P0 LEA.HI.X R13, R2, R199, R0, 0x1, P1 ;  /* 0x000000c7020d8211 */ /* 0x000fc600008f0c00 */
[----:B------:R-:W-:Y:S04]  /*12fd0*/  @P0 STS.64 [R236+0x4008], RZ ;  /* 0x004008ffec000388 */ /* 0x000fe80000000a00 */
        /* <DEDUP_REMOVED lines=19> */
[----:B------:R-:W-:Y:S04]  /*13110*/  LDSM.16.M88.4 R24, [R207] ;  /* 0x00000000cf18783b */ /* 0x000fe80000000200 */
[----:B------:R-:W3:Y:S04]  /*13120*/  LDSM.16.M88.4 R44, [R204+0x2000] ;  /* 0x00200000cc2c783b */ /* 0x000ee80000000200 */
[----:B------:R-:W4:Y:S04]  /*13130*/  LDSM.16.M88.4 R20, [R207+0x1000] ;  /* 0x00100000cf14783b */ /* 0x000f280000000200 */
[----:B------:R-:W4:Y:S04]  /*13140*/  LDSM.16.M88.4 R40, [R204+0x2400] ;  /* 0x00240000cc28783b */ /* 0x000f280000000200 */
[----:B------:R-:W4:Y:S04]  /*13150*/  LDSM.16.M88.4 R48, [R204+0x2800] ;  /* 0x00280000cc30783b */ /* 0x000f280000000200 */
[----:B-1----:R-:W-:Y:S04]  /*13160*/  LDSM.16.M88.4 R16, [R208] ;  /* 0x00000000d010783b */ /* 0x002fe80000000200 */
[----:B------:R-:W1:Y:S04]  /*13170*/  LDSM.16.M88.4 R32, [R209] ;  /* 0x00000000d120783b */ /* 0x000e680000000200 */
[----:B--2---:R-:W2:Y:S04]  /*13180*/  LDSM.16.M88.4 R12, [R208+0x1000] ;  /* 0x00100000d00c783b */ /* 0x004ea80000000200 */
[----:B------:R-:W1:Y:S04]  /*13190*/  LDSM.16.M88.4 R56, [R215] ;  /* 0x00000000d738783b */ /* 0x000e680000000200 */
[----:B------:R-:W1:Y:S04]  /*131a0*/  LDSM.16.M88.4 R28, [R216] ;  /* 0x00000000d81c783b */ /* 0x000e680000000200 */
[----:B------:R-:W1:Y:S01]  /*131b0*/  LDSM.16.M88.4 R52, [R204+0x2c00] ;  /* 0x002c0000cc34783b */ /* 0x000e620000000200 */
[----:B---3--:R-:W-:Y:S01]  /*131c0*/  HMMA.16816.F32 R92, R24, R44, RZ ;  /* 0x0000002c185c723c */ /* 0x008fe200000018ff */
[----:B------:R-:W-:-:S02]  /*131d0*/  IMAD R0, R237, 0x80, R223 ;  /* 0x00000080ed007824 */ /* 0x000fc400078e02df */
[----:B------:R-:W0:Y:S05]  /*131e0*/  LDGDEPBAR ;  /* 0x00000000000079af */ /* 0x000e2a0000000000 */
[C---:B----4-:R-:W-:Y:S08]  /*131f0*/  HMMA.16816.F32 R88, R20.reuse, R44, RZ ;  /* 0x0000002c1458723c */ /* 0x050ff000000018ff */
[-C--:B------:R-:W-:Y:S08]  /*13200*/  HMMA.16816.F32 R84, R20, R46.reuse, RZ ;  /* 0x0000002e1454723c */ /* 0x080ff000000018ff */
[C---:B------:R-:W-:Y:S01]  /*13210*/  HMMA.16816.F32 R80, R24.reuse, R46, RZ ;  /* 0x0000002e1850723c */ /* 0x040fe200000018ff */
[----:B------:R-:W3:Y:S07]  /*13220*/  LDSM.16.M88.4 R44, [R204+0x3000] ;  /* 0x00300000cc2c783b */ /* 0x000eee0000000200 */
[-C--:B------:R-:W-:Y:S08]  /*13230*/  HMMA.16816.F32 R76, R24, R40.reuse, RZ ;  /* 0x00000028184c723c */ /* 0x080ff000000018ff */
[C---:B------:R-:W-:Y:S08]  /*13240*/  HMMA.16816.F32 R72, R20.reuse, R40, RZ ;  /* 0x000000281448723c */ /* 0x040ff000000018ff */
[-C--:B------:R-:W-:Y:S08]  /*13250*/  HMMA.16816.F32 R68, R20, R42.reuse, RZ ;  /* 0x0000002a1444723c */ /* 0x080ff000000018ff */
[----:B------:R-:W-:Y:S08]  /*13260*/  HMMA.16816.F32 R64, R24, R42, RZ ;  /* 0x0000002a1840723c */ /* 0x000ff000000018ff */
[----:B------:R-:W-:Y:S08]  /*13270*/  HMMA.16816.F32 R40, R20, R48, RZ ;  /* 0x000000301428723c */ /* 0x000ff000000018ff */
[----:B-1----:R-:W-:Y:S08]  /*13280*/  HMMA.16816.F32 R96, R16, R32, R92 ;  /* 0x000000201060723c */ /* 0x002ff0000000185c */
[----:B------:R-:W-:Y:S08]  /*13290*/  HMMA.16816.F32 R60, R24, R48, RZ ;  /* 0x00000030183c723c */ /* 0x000ff000000018ff */
[C---:B--2---:R-:W-:Y:S08]  /*132a0*/  HMMA.16816.F32 R92, R12.reuse, R32, R88 ;  /* 0x000000200c5c723c */ /* 0x044ff00000001858 */
[-C--:B------:R-:W-:Y:S08]  /*132b0*/  HMMA.16816.F32 R108, R12, R34.reuse, R84 ;  /* 0x000000220c6c723c */ /* 0x080ff00000001854 */
[----:B------:R-:W-:Y:S01]  /*132c0*/  HMMA.16816.F32 R104, R16, R34, R80 ;  /* 0x000000221068723c */ /* 0x000fe20000001850 */
[----:B------:R-:W1:Y:S07]  /*132d0*/  LDSM.16.M88.4 R32, [R214] ;  /* 0x00000000d620783b */ /* 0x000e6e0000000200 */
[----:B------:R-:W-:Y:S01]  /*132e0*/  HMMA.16816.F32 R176, R12, R56, R40 ;  /* 0x000000380cb0723c */ /* 0x000fe20000001828 */
[----:B------:R-:W2:Y:S07]  /*132f0*/  LDSM.16.M88.4 R40, [R204+0x3400] ;  /* 0x00340000cc28783b */ /* 0x000eae0000000200 */
[----:B------:R-:W-:Y:S08]  /*13300*/  HMMA.16816.F32 R112, R16, R28, R76 ;  /* 0x0000001c1070723c */ /* 0x000ff0000000184c */
[----:B------:R-:W-:Y:S08]  /*13310*/  HMMA.16816.F32 R124, R12, R30, R68 ;  /* 0x0000001e0c7c723c */ /* 0x000ff00000001844 */
[-C--:B------:R-:W-:Y:S08]  /*13320*/  HMMA.16816.F32 R88, R24, R52.reuse, RZ ;  /* 0x000000341858723c */ /* 0x080ff000000018ff */
[C---:B------:R-:W-:Y:S08]  /*13330*/  HMMA.16816.F32 R80, R20.reuse, R52, RZ ;  /* 0x000000341450723c */ /* 0x040ff000000018ff */
[-C--:B------:R-:W-:Y:S08]  /*13340*/  HMMA.16816.F32 R76, R20, R54.reuse, RZ ;  /* 0x00000036144c723c */ /* 0x080ff000000018ff */
[----:B------:R-:W-:Y:S08]  /*13350*/  HMMA.16816.F32 R68, R24, R54, RZ ;  /* 0x000000361844723c */ /* 0x000ff000000018ff */
[----:B------:R-:W-:Y:S08]  /*13360*/  HMMA.16816.F32 R116, R12, R28, R72 ;  /* 0x0000001c0c74723c */ /* 0x000ff00000001848 */
[C---:B------:R-:W-:Y:S01]  /*13370*/  HMMA.16816.F32 R120, R16.reuse, R30, R64 ;  /* 0x0000001e1078723c */ /* 0x040fe20000001840 */
[----:B------:R-:W4:Y:S07]  /*13380*/  LDSM.16.M88.4 R28, [R213] ;  /* 0x00000000d51c783b */ /* 0x000f2e0000000200 */
[----:B------:R-:W-:Y:S08]  /*13390*/  HMMA.16816.F32 R128, R16, R56, R60 ;  /* 0x000000381080723c */ /* 0x000ff0000000183c */
[-C--:B------:R-:W-:Y:S08]  /*133a0*/  HMMA.16816.F32 R84, R20, R50.reuse, RZ ;  /* 0x000000321454723c */ /* 0x080ff000000018ff */
[C---:B------:R-:W-:Y:S08]  /*133b0*/  HMMA.16816.F32 R72, R24.reuse, R50, RZ ;  /* 0x000000321848723c */ /* 0x040ff000000018ff */
[-C--:B---3--:R-:W-:Y:S08]  /*133c0*/  HMMA.16816.F32 R64, R24, R44.reuse, RZ ;  /* 0x0000002c1840723c */ /* 0x088ff000000018ff */
[C---:B------:R-:W-:Y:S08]  /*133d0*/  HMMA.16816.F32 R60, R20.reuse, R44, RZ ;  /* 0x0000002c143c723c */ /* 0x040ff000000018ff */
[-C--:B------:R-:W-:Y:S08]  /*133e0*/  HMMA.16816.F32 R52, R20, R46.reuse, RZ ;  /* 0x0000002e1434723c */ /* 0x080ff000000018ff */
[----:B------:R-:W-:Y:S01]  /*133f0*/  HMMA.16816.F32 R48, R24, R46, RZ ;  /* 0x0000002e1830723c */ /* 0x000fe200000018ff */
[----:B------:R-:W3:Y:S07]  /*13400*/  LDSM.16.M88.4 R44, [R212] ;  /* 0x00000000d42c783b */ /* 0x000eee0000000200 */
[-C--:B-1----:R-:W-:Y:S08]  /*13410*/  HMMA.16816.F32 R88, R16, R32.reuse, R88 ;  /* 0x000000201058723c */ /* 0x082ff00000001858 */
[C---:B------:R-:W-:Y:S08]  /*13420*/  HMMA.16816.F32 R80, R12.reuse, R32, R80 ;  /* 0x000000200c50723c */ /* 0x040ff00000001850 */
[-C--:B------:R-:W-:Y:S08]  /*13430*/  HMMA.16816.F32 R76, R12, R34.reuse, R76 ;  /* 0x000000220c4c723c */ /* 0x080ff0000000184c */
[----:B------:R-:W-:Y:S08]  /*13440*/  HMMA.16816.F32 R68, R16, R34, R68 ;  /* 0x000000221044723c */ /* 0x000ff00000001844 */
[----:B--2---:R-:W-:Y:S08]  /*13450*/  HMMA.16816.F32 R32, R24, R40, RZ ;  /* 0x000000281820723c */ /* 0x004ff000000018ff */
[-C--:B----4-:R-:W-:Y:S08]  /*13460*/  HMMA.16816.F32 R64, R16, R28.reuse, R64 ;  /* 0x0000001c1040723c */ /* 0x090ff00000001840 */
[C---:B------:R-:W-:Y:S08]  /*13470*/  HMMA.16816.F32 R60, R12.reuse, R28, R60 ;  /* 0x0000001c0c3c723c */ /* 0x040ff0000000183c */
[-C--:B------:R-:W-:Y:S01]  /*13480*/  HMMA.16816.F32 R192, R12, R30.reuse, R52 ;  /* 0x0000001e0cc0723c */ /* 0x080fe20000001834 */
[----:B------:R-:W1:Y:S07]  /*13490*/  LDSM.16.M88.4 R52, [R204+0x3800] ;  /* 0x00380000cc34783b */ /* 0x000e6e0000000200 */
[----:B------:R-:W-:Y:S08]  /*134a0*/  HMMA.16816.F32 R196, R16, R30, R48 ;  /* 0x0000001e10c4723c */ /* 0x000ff00000001830 */
[C---:B------:R-:W-:Y:S08]  /*134b0*/  HMMA.16816.F32 R28, R20.reuse, R40, RZ ;  /* 0x00000028141c723c */ /* 0x040ff000000018ff */
[----:B------:R-:W-:Y:S08]  /*134c0*/  HMMA.16816.F32 R48, R20, R42, RZ ;  /* 0x0000002a1430723c */ /* 0x000ff000000018ff */
[----:B---3--:R-:W-:Y:S08]  /*134d0*/  HMMA.16816.F32 R32, R16, R44, R32 ;  /* 0x0000002c1020723c */ /* 0x008ff00000001820 */
[----:B------:R-:W-:Y:S08]  /*134e0*/  HMMA.16816.F32 R40, R24, R42, RZ ;  /* 0x0000002a1828723c */ /* 0x000ff000000018ff */
[----:B------:R-:W-:Y:S08]  /*134f0*/  HMMA.16816.F32 R28, R12, R44, R28 ;  /* 0x0000002c0c1c723c */ /* 0x000ff0000000181c */
[----:B------:R-:W-:-:S02]  /*13500*/  IMAD.MOV.U32 R185, RZ, RZ, R33 ;  /* 0x000000ffffb97224 */ /* 0x000fc400078e0021 */
[----:B------:R-:W-:Y:S02]  /*13510*/  IMAD.MOV.U32 R172, RZ, RZ, R35 ;  /* 0x000000ffffac7224 */ /* 0x000fe400078e0023 */
[----:B------:R-:W-:Y:S02]  /*13520*/  IMAD.MOV.U32 R133, RZ, RZ, R34 ;  /* 0x000000ffff857224 */ /* 0x000fe400078e0022 */
[----:B------:R-:W-:Y:S02]  /*13530*/  IMAD.MOV.U32 R132, RZ, RZ, R32 ;  /* 0x000000ffff847224 */ /* 0x000fe400078e0020 */
[----:B------:R-:W-:Y:S08]  /*13540*/  HMMA.16816.F32 R32, R16, R46, R40 ;  /* 0x0000002e1020723c */ /* 0x000ff00000001828 */
[-C--:B------:R-:W-:Y:S08]  /*13550*/  HMMA.16816.F32 R84, R12, R58.reuse, R84 ;  /* 0x0000003a0c54723c */ /* 0x080ff00000001854 */
[----:B------:R-:W-:Y:S01]  /*13560*/  HMMA.16816.F32 R72, R16, R58, R72 ;  /* 0x0000003a1048723c */ /* 0x000fe20000001848 */
[----:B------:R-:W2:Y:S01]  /*13570*/  LDSM.16.M88.4 R56, [R211] ;  /* 0x00000000d338783b */ /* 0x000ea20000000200 */
[----:B------:R-:W-:-:S02]  /*13580*/  IMAD.MOV.U32 R187, RZ, RZ, R193 ;  /* 0x000000ffffbb7224 */ /* 0x000fc400078e00c1 */
[----:B------:R-:W-:Y:S02]  /*13590*/  IMAD.MOV.U32 R251, RZ, RZ, R194 ;  /* 0x000000fffffb7224 */ /* 0x000fe400078e00c2 */
[----:B------:R-:W-:Y:S02]  /*135a0*/  IMAD.MOV.U32 R220, RZ, RZ, R28 ;  /* 0x000000ffffdc7224 */ /* 0x000fe400078e001c */
[----:B------:R-:W-:Y:S02]  /*135b0*/  IMAD.MOV.U32 R193, RZ, RZ, R30 ;  /* 0x000000ffffc17224 */ /* 0x000fe400078e001e */
[----:B------:R-:W-:Y:S02]  /*135c0*/  IMAD.MOV.U32 R194, RZ, RZ, R29 ;  /* 0x000000ffffc27224 */ /* 0x000fe400078e001d */
[----:B------:R-:W-:Y:S02]  /*135d0*/  IMAD.MOV.U32 R191, RZ, RZ, R31 ;  /* 0x000000ffffbf7224 */ /* 0x000fe400078e001f */
[----:B------:R-:W-:Y:S01]  /*135e0*/  HMMA.16816.F32 R28, R12, R46, R48 ;  /* 0x0000002e0c1c723c */ /* 0x000fe20000001830 */
[----:B------:R-:W-:-:S02]  /*135f0*/  IMAD.MOV.U32 R190, RZ, RZ, R195 ;  /* 0x000000ffffbe7224 */ /* 0x000fc400078e00c3 */
[----:B------:R-:W-:Y:S02]  /*13600*/  IMAD.MOV.U32 R219, RZ, RZ, R32 ;  /* 0x000000ffffdb7224 */ /* 0x000fe400078e0020 */
[----:B------:R-:W-:Y:S02]  /*13610*/  IMAD.MOV.U32 R203, RZ, RZ, R34 ;  /* 0x000000ffffcb7224 */ /* 0x000fe400078e0022 */
[----:B------:R-:W-:Y:S02]  /*13620*/  IMAD.MOV.U32 R202, RZ, RZ, R33 ;  /* 0x000000ffffca7224 */ /* 0x000fe400078e0021 */
[----:B------:R-:W-:Y:S02]  /*13630*/  IMAD.MOV.U32 R195, RZ, RZ, R35 ;  /* 0x000000ffffc37224 */ /* 0x000fe400078e0023 */
[----:B-1----:R-:W-:Y:S01]  /*13640*/  HMMA.16816.F32 R32, R24, R52, RZ ;  /* 0x000000341820723c */ /* 0x002fe200000018ff */
[--C-:B------:R-:W-:Y:S02]  /*13650*/  IMAD.IADD R2, R230, 0x1, -R0.reuse ;  /* 0x00000001e6027824 */ /* 0x100fe400078e0a00 */
[----:B------:R-:W-:-:S03]  /*13660*/  IMAD.IADD R3, R228, 0x1, -R0 ;  /* 0x00000001e4037824 */ /* 0x000fc600078e0a00 */
[----:B------:R-:W-:-:S04]  /*13670*/  IABS R2, R2 ;  /* 0x0000000200027213 */ /* 0x000fc80000000000 */
[----:B------:R1:W-:Y:S03]  /*13680*/  I2F R48, R2 ;  /* 0x0000000200307306 */ /* 0x0003e60000201400 */
[----:B------:R-:W-:Y:S01]  /*13690*/  IMAD.MOV.U32 R51, RZ, RZ, R28 ;  /* 0x000000ffff337224 */ /* 0x000fe200078e001c */
[----:B------:R-:W-:Y:S01]  /*136a0*/  IABS R28, R3 ;  /* 0x00000003001c7213 */ /* 0x000fe20000000000 */
[----:B------:R-:W-:Y:S02]  /*136b0*/  IMAD.MOV.U32 R100, RZ, RZ, R30 ;  /* 0x000000ffff647224 */ /* 0x000fe400078e001e */
[--C-:B------:R-:W-:Y:S02]  /*136c0*/  IMAD.IADD R3, R229, 0x1, -R0.reuse ;  /* 0x00000001e5037824 */ /* 0x100fe400078e0a00 */
[----:B------:R-:W-:Y:S01]  /*136d0*/  IMAD.IADD R30, R231, 0x1, -R0 ;  /* 0x00000001e71e7824 */ /* 0x000fe200078e0a00 */
[----:B------:R-:W-:Y:S01]  /*136e0*/  HMMA.16816.F32 R40, R20, R52, RZ ;  /* 0x000000341428723c */ /* 0x000fe200000018ff */
[----:B------:R-:W-:-:S02]  /*136f0*/  IMAD.MOV.U32 R189, RZ, RZ, R29 ;  /* 0x000000ffffbd7224 */ /* 0x000fc400078e001d */
[----:B------:R-:W-:Y:S01]  /*13700*/  IMAD.MOV.U32 R29, RZ, RZ, R28 ;  /* 0x000000ffff1d7224 */ /* 0x000fe200078e001c */
[----:B-1----:R-:W-:-:S04]  /*13710*/  IADD3 R2, R0, 0x1, RZ ;  /* 0x0000000100027810 */ /* 0x002fc80007ffe0ff */
[----:B--2---:R-:W-:Y:S01]  /*13720*/  HMMA.16816.F32 R32, R16, R56, R32 ;  /* 0x000000381020723c */ /* 0x004fe20000001820 */
[----:B------:R-:W-:Y:S01]  /*13730*/  IABS R28, R3 ;  /* 0x00000003001c7213 */ /* 0x000fe20000000000 */
[----:B------:R-:W-:Y:S01]  /*13740*/  IMAD.MOV.U32 R101, RZ, RZ, R192 ;  /* 0x000000ffff657224 */ /* 0x000fe200078e00c0 */
[----:B------:R-:W-:Y:S01]  /*13750*/  IABS R3, R30 ;  /* 0x0000001e00037213 */ /* 0x000fe20000000000 */
[----:B------:R-:W-:Y:S02]  /*13760*/  IMAD.IADD R30, R230, 0x1, -R2 ;  /* 0x00000001e61e7824 */ /* 0x000fe400078e0a02 */
[----:B------:R-:W-:Y:S02]  /*13770*/  IMAD.MOV.U32 R192, RZ, RZ, R31 ;  /* 0x000000ffffc07224 */ /* 0x000fe400078e001f */
[----:B------:R1:W2:Y:S01]  /*13780*/  I2F R31, R29 ;  /* 0x0000001d001f7306 */ /* 0x0002a20000201400 */
[C---:B------:R-:W-:Y:S02]  /*13790*/  ISETP.GE.AND P6, PT, R2.reuse, R227, PT ;  /* 0x000000e30200720c */ /* 0x040fe40003fc6270 */
[----:B------:R-:W-:-:S02]  /*137a0*/  ISETP.GE.AND P5, PT, R2, R226, PT ;  /* 0x000000e20200720c */ /* 0x000fc40003fa6270 */
[----:B------:R-:W-:Y:S01]  /*137b0*/  ISETP.GE.AND P4, PT, R2, R225, PT ;  /* 0x000000e10200720c */ /* 0x000fe20003f86270 */
[----:B-1----:R-:W-:Y:S02]  /*137c0*/  IMAD.MOV.U32 R29, RZ, RZ, R28 ;  /* 0x000000ffff1d7224 */ /* 0x002fe400078e001c */
[----:B------:R-:W-:Y:S01]  /*137d0*/  IMAD.MOV.U32 R28, RZ, RZ, R3 ;  /* 0x000000ffff1c7224 */ /* 0x000fe200078e0003 */
[----:B------:R-:W-:-:S03]  /*137e0*/  IABS R3, R30 ;  /* 0x0000001e00037213 */ /* 0x000fc60000000000 */
[----:B------:R1:W-:Y:S01]  /*137f0*/  I2F R46, R28 ;  /* 0x0000001c002e7306 */ /* 0x0003e20000201400 */
[C---:B------:R-:W-:Y:S02]  /*13800*/  ISETP.GE.AND P2, PT, R2.reuse, R224, PT ;  /* 0x000000e00200720c */ /* 0x040fe40003f46270 */
[----:B------:R-:W-:-:S05]  /*13810*/  ISETP.GE.OR P6, PT, R2, R235, !P6 ;  /* 0x000000eb0200720c */ /* 0x000fca00077c6670 */
[----:B------:R3:W-:Y:S01]  /*13820*/  I2F R47, R29 ;  /* 0x0000001d002f7306 */ /* 0x0007e20000201400 */
[----:B-1----:R-:W-:-:S07]  /*13830*/  IMAD.MOV.U32 R28, RZ, RZ, R3 ;  /* 0x000000ffff1c7224 */ /* 0x002fce00078e0003 */
[----:B------:R1:W4:Y:S01]  /*13840*/  I2F R45, R28 ;  /* 0x0000001c002d7306 */ /* 0x0003220000201400 */
[--C-:B---3--:R-:W-:Y:S01]  /*13850*/  IMAD.IADD R29, R228, 0x1, -R2.reuse ;  /* 0x00000001e41d7824 */ /* 0x108fe200078e0a02 */
[C---:B------:R-:W-:Y:S02]  /*13860*/  ISETP.GE.OR P5, PT, R2.reuse, R234, !P5 ;  /* 0x000000ea0200720c */ /* 0x040fe40006fa6670 */
[C---:B------:R-:W-:Y:S02]  /*13870*/  ISETP.GE.OR P4, PT, R2.reuse, R233, !P4 ;  /* 0x000000e90200720c */ /* 0x040fe40006786670 */
[----:B------:R-:W-:Y:S01]  /*13880*/  ISETP.GE.OR P2, PT, R2, R232, !P2 ;  /* 0x000000e80200720c */ /* 0x000fe20005746670 */
[----:B------:R-:W-:Y:S01]  /*13890*/  IMAD.MOV.U32 R188, RZ, RZ, R33 ;  /* 0x000000ffffbc7224 */ /* 0x000fe200078e0021 */
[----:B------:R-:W-:Y:S01]  /*138a0*/  IABS R3, R29 ;  /* 0x0000001d00037213 */ /* 0x000fe20000000000 */
[--C-:B-1----:R-:W-:Y:S02]  /*138b0*/  IMAD.IADD R28, R229, 0x1, -R2.reuse ;  /* 0x00000001e51c7824 */ /* 0x102fe400078e0a02 */
[----:B------:R-:W-:-:S02]  /*138c0*/  IMAD.IADD R2, R231, 0x1, -R2 ;  /* 0x00000001e7027824 */ /* 0x000fc400078e0a02 */
[----:B------:R-:W-:Y:S01]  /*138d0*/  IMAD.MOV.U32 R186, RZ, RZ, R35 ;  /* 0x000000ffffba7224 */ /* 0x000fe200078e0023 */
[----:B------:R-:W-:Y:S01]  /*138e0*/  IABS R28, R28 ;  /* 0x0000001c001c7213 */ /* 0x000fe20000000000 */
[----:B------:R-:W-:Y:S02]  /*138f0*/  IMAD.MOV.U32 R184, RZ, RZ, R32 ;  /* 0x000000ffffb87224 */ /* 0x000fe400078e0020 */
[----:B------:R-:W-:Y:S02]  /*13900*/  IMAD.MOV.U32 R183, RZ, RZ, R34 ;  /* 0x000000ffffb77224 */ /* 0x000fe400078e0022 */
[----:B------:R-:W-:Y:S01]  /*13910*/  HMMA.16816.F32 R32, R12, R56, R40 ;  /* 0x000000380c20723c */ /* 0x000fe20000001828 */
[----:B------:R1:W3:Y:S01]  /*13920*/  I2F R30, R3 ;  /* 0x00000003001e7306 */ /* 0x0002e20000201400 */
[----:B------:R-:W-:Y:S02]  /*13930*/  ISETP.GE.AND P3, PT, R0, R226, PT ;  /* 0x000000e20000720c */ /* 0x000fe40003f66270 */
[----:B-1----:R-:W-:Y:S01]  /*13940*/  IABS R3, R2 ;  /* 0x0000000200037213 */ /* 0x002fe20000000000 */
[----:B------:R-:W-:-:S04]  /*13950*/  IMAD.MOV.U32 R2, RZ, RZ, R28 ;  /* 0x000000ffff027224 */ /* 0x000fc800078e001c */
[----:B------:R1:W-:Y:S01]  /*13960*/  I2F R50, R2 ;  /* 0x0000000200327306 */ /* 0x0003e20000201400 */
[----:B------:R-:W-:Y:S01]  /*13970*/  IMAD.MOV.U32 R28, RZ, RZ, R3 ;  /* 0x000000ffff1c7224 */ /* 0x000fe200078e0003 */
[C---:B------:R-:W-:Y:S01]  /*13980*/  ISETP.GE.AND P1, PT, R0.reuse, R227, PT ;  /* 0x000000e30000720c */ /* 0x040fe20003f26270 */
[----:B--2---:R-:W-:Y:S01]  /*13990*/  FFMA.FTZ R31, R31, -R222, R98 ;  /* 0x800000de1f1f7223 */ /* 0x004fe20000010062 */
[----:B-1----:R-:W-:-:S05]  /*139a0*/  IADD3 R2, R0, 0x8, RZ ;  /* 0x0000000800027810 */ /* 0x002fca0007ffe0ff */
[--C-:B------:R-:W-:Y:S02]  /*139b0*/  IMAD.IADD R3, R230, 0x1, -R2.reuse ;  /* 0x00000001e6037824 */ /* 0x100fe400078e0a02 */
[----:B------:R-:W-:-:S03]  /*139c0*/  IMAD.IADD R29, R228, 0x1, -R2 ;  /* 0x00000001e41d7824 */ /* 0x000fc600078e0a02 */
[----:B------:R-:W-:Y:S01]  /*139d0*/  IABS R3, R3 ;  /* 0x0000000300037213 */ /* 0x000fe20000000000 */
[----:B------:R1:W-:Y:S01]  /*139e0*/  I2F R49, R28 ;  /* 0x0000001c00317306 */ /* 0x0003e20000201400 */
[C---:B------:R-:W-:Y:S01]  /*139f0*/  ISETP.GE.OR P3, PT, R0.reuse, R234, !P3 ;  /* 0x000000ea0000720c */ /* 0x040fe20005f66670 */
[----:B------:R-:W-:Y:S01]  /*13a00*/  IMAD.MOV.U32 R57, RZ, RZ, R33 ;  /* 0x000000ffff397224 */ /* 0x000fe200078e0021 */
[----:B------:R-:W-:Y:S01]  /*13a10*/  ISETP.GE.OR P1, PT, R0, R235, !P1 ;  /* 0x000000eb0000720c */ /* 0x000fe20004f26670 */
[----:B------:R-:W-:Y:S01]  /*13a20*/  FFMA.FTZ R33, R48, -R222, R96 ;  /* 0x800000de30217223 */ /* 0x000fe20000010060 */
[----:B------:R-:W-:Y:S02]  /*13a30*/  FSEL R250, R31, -INF , !P3 ;  /* 0xff8000001ffa7808 */ /* 0x000fe40005800000 */
[----:B------:R-:W-:Y:S02]  /*13a40*/  ISETP.GE.AND P3, PT, R0, R224, PT ;  /* 0x000000e00000720c */ /* 0x000fe40003f66270 */
[----:B------:R-:W-:Y:S01]  /*13a50*/  FSEL R201, R33, -INF , !P1 ;  /* 0xff80000021c97808 */ /* 0x000fe20004800000 */
[----:B-1----:R-:W-:Y:S01]  /*13a60*/  IMAD.MOV.U32 R28, RZ, RZ, R3 ;  /* 0x000000ffff1c7224 */ /* 0x002fe200078e0003 */
[----:B------:R-:W-:-:S02]  /*13a70*/  IABS R3, R29 ;  /* 0x0000001d00037213 */ /* 0x000fc40000000000 */
[C---:B------:R-:W-:Y:S02]  /*13a80*/  ISETP.GE.AND P1, PT, R0.reuse, R225, PT ;  /* 0x000000e10000720c */ /* 0x040fe40003f26270 */
[----:B------:R1:W2:Y:S01]  /*13a90*/  I2F R29, R3 ;  /* 0x00000003001d7306 */ /* 0x0002a20000201400 */
[C---:B------:R-:W-:Y:S01]  /*13aa0*/  ISETP.GE.OR P3, PT, R0.reuse, R232, !P3 ;  /* 0x000000e80000720c */ /* 0x040fe20005f66670 */
[----:B------:R-:W-:Y:S01]  /*13ab0*/  IMAD.MOV.U32 R173, RZ, RZ, R32 ;  /* 0x000000ffffad7224 */ /* 0x000fe200078e0020 */
[----:B------:R-:W-:Y:S01]  /*13ac0*/  ISETP.GE.OR P1, PT, R0, R233, !P1 ;  /* 0x000000e90000720c */ /* 0x000fe20004f26670 */
[----:B------:R-:W-:Y:S02]  /*13ad0*/  IMAD.MOV.U32 R52, RZ, RZ, R190 ;  /* 0x000000ffff347224 */ /* 0x000fe400078e00be */
[-C--:B----4-:R-:W-:Y:S02]  /*13ae0*/  FFMA.FTZ R32, R45, -R222.reuse, R97 ;  /* 0x800000de2d207223 */ /* 0x090fe40000010061 */
[----:B------:R4:W2:Y:S01]  /*13af0*/  I2F R44, R28 ;  /* 0x0000001c002c7306 */ /* 0x0008a20000201400 */
[----:B---3--:R-:W-:-:S02]  /*13b00*/  FFMA.FTZ R30, R30, -R222, R99 ;  /* 0x800000de1e1e7223 */ /* 0x008fc40000010063 */
[----:B-1----:R-:W-:-:S05]  /*13b10*/  FFMA.FTZ R3, R46, -R222, R94 ;  /* 0x800000de2e037223 */ /* 0x002fca000001005e */
[----:B------:R-:W-:Y:S01]  /*13b20*/  FSEL R190, R3, -INF , !P3 ;  /* 0xff80000003be7808 */ /* 0x000fe20005800000 */
[----:B------:R-:W-:Y:S02]  /*13b30*/  IMAD.IADD R3, R229, 0x1, -R2 ;  /* 0x00000001e5037824 */ /* 0x000fe400078e0a02 */
[----:B----4-:R-:W-:Y:S01]  /*13b40*/  FFMA.FTZ R28, R47, -R222, R92 ;  /* 0x800000de2f1c7223 */ /* 0x010fe2000001005c */
[----:B------:R-:W-:Y:S02]  /*13b50*/  FSEL R218, R32, -INF , !P6 ;  /* 0xff80000020da7808 */ /* 0x000fe40007000000 */
[----:B------:R-:W-:Y:S02]  /*13b60*/  FSEL R252, R30, -INF , !P5 ;  /* 0xff8000001efc7808 */ /* 0x000fe40006800000 */
[----:B------:R-:W-:Y:S02]  /*13b70*/  FSEL R28, R28, -INF , !P1 ;  /* 0xff8000001c1c7808 */ /* 0x000fe40004800000 */
[----:B------:R-:W-:-:S02]  /*13b80*/  ISETP.GE.AND P1, PT, R2, R227, PT ;  /* 0x000000e30200720c */ /* 0x000fc40003f26270 */
[C---:B------:R-:W-:Y:S02]  /*13b90*/  ISETP.GE.AND P3, PT, R2.reuse, R226, PT ;  /* 0x000000e20200720c */ /* 0x040fe40003f66270 */
[C---:B------:R-:W-:Y:S02]  /*13ba0*/  ISETP.GE.AND P6, PT, R2.reuse, R225, PT ;  /* 0x000000e10200720c */ /* 0x040fe40003fc6270 */
[C---:B------:R-:W-:Y:S02]  /*13bb0*/  ISETP.GE.AND P5, PT, R2.reuse, R224, PT ;  /* 0x000000e00200720c */ /* 0x040fe40003fa6270 */
[----:B------:R-:W-:Y:S01]  /*13bc0*/  IABS R3, R3 ;  /* 0x0000000300037213 */ /* 0x000fe20000000000 */
[----:B------:R1:W-:Y:S01]  /*13bd0*/  STL [R1+0x60], R28 ;  /* 0x0000601c01007387 */ /* 0x0003e20000100800 */
[C---:B------:R-:W-:Y:S02]  /*13be0*/  ISETP.GE.OR P1, PT, R2.reuse, R235, !P1 ;  /* 0x000000eb0200720c */ /* 0x040fe40004f26670 */
[----:B------:R-:W-:-:S02]  /*13bf0*/  ISETP.GE.OR P3, PT, R2, R234, !P3 ;  /* 0x000000ea0200720c */ /* 0x000fc40005f66670 */
[C---:B------:R-:W-:Y:S02]  /*13c00*/  ISETP.GE.OR P6, PT, R2.reuse, R233, !P6 ;  /* 0x000000e90200720c */ /* 0x040fe400077c6670 */
[----:B------:R-:W-:Y:S01]  /*13c10*/  ISETP.GE.OR P5, PT, R2, R232, !P5 ;  /* 0x000000e80200720c */ /* 0x000fe20006fa6670 */
[----:B-1----:R-:W-:Y:S02]  /*13c20*/  IMAD.IADD R28, R231, 0x1, -R2 ;  /* 0x00000001e71c7824 */ /* 0x002fe400078e0a02 */
[----:B------:R-:W-:Y:S01]  /*13c30*/  IMAD.MOV.U32 R2, RZ, RZ, R3 ;  /* 0x000000ffff027224 */ /* 0x000fe200078e0003 */
[----:B------:R-:W-:-:S03]  /*13c40*/  IADD3 R3, R0, 0x9, RZ ;  /* 0x0000000900037810 */ /* 0x000fc60007ffe0ff */
[----:B------:R1:W-:Y:S01]  /*13c50*/  I2F R41, R2 ;  /* 0x0000000200297306 */ /* 0x0003e20000201400 */
[----:B------:R-:W-:Y:S01]  /*13c60*/  IABS R28, R28 ;  /* 0x0000001c001c7213 */ /* 0x000fe20000000000 */
[----:B-1----:R-:W-:-:S06]  /*13c70*/  IMAD.IADD R2, R230, 0x1, -R3 ;  /* 0x00000001e6027824 */ /* 0x002fcc00078e0a03 */
[----:B------:R1:W3:Y:S01]  /*13c80*/  I2F R46, R28 ;  /* 0x0000001c002e7306 */ /* 0x0002e20000201400 */
[----:B------:R-:W-:Y:S01]  /*13c90*/  IABS R2, R2 ;  /* 0x0000000200027213 */ /* 0x000fe20000000000 */
[----:B--2---:R-:W-:Y:S02]  /*13ca0*/  FFMA.FTZ R42, R29, -R222, R106 ;  /* 0x800000de1d2a7223 */ /* 0x004fe4000001006a */
[--C-:B------:R-:W-:Y:S02]  /*13cb0*/  IMAD.IADD R29, R229, 0x1, -R3.reuse ;  /* 0x00000001e51d7824 */ /* 0x100fe400078e0a03 */
[----:B-1----:R-:W-:Y:S02]  /*13cc0*/  IMAD.MOV.U32 R28, RZ, RZ, R2 ;  /* 0x000000ffff1c7224 */ /* 0x002fe400078e0002 */
[----:B------:R-:W-:-:S05]  /*13cd0*/  IMAD.IADD R2, R228, 0x1, -R3 ;  /* 0x00000001e4027824 */ /* 0x000fca00078e0a03 */
[----:B------:R-:W-:Y:S01]  /*13ce0*/  IABS R2, R2 ;  /* 0x0000000200027213 */ /* 0x000fe20000000000 */
[----:B------:R1:W2:Y:S01]  /*13cf0*/  I2F R40, R28 ;  /* 0x0000001c00287306 */ /* 0x0002a20000201400 */
[----:B------:R-:W-:-:S03]  /*13d00*/  IMAD.MOV.U32 R56, RZ, RZ, R35 ;  /* 0x000000ffff387224 */ /* 0x000fc600078e0023 */
[----:B-1----:R-:W-:Y:S01]  /*13d10*/  IMAD.MOV.U32 R28, RZ, RZ, R2 ;  /* 0x000000ffff1c7224 */ /* 0x002fe200078e0002 */
[----:B------:R-:W-:-:S05]  /*13d20*/  IABS R2, R29 ;  /* 0x0000001d00027213 */ /* 0x000fca0000000000 */
[----:B------:R-:W-:Y:S02]  /*13d30*/  IMAD.MOV.U32 R29, RZ, RZ, R2 ;  /* 0x000000ffff1d7224 */ /* 0x000fe400078e0002 */
[----:B------:R-:W-:Y:S01]  /*13d40*/  IMAD.IADD R2, R231, 0x1, -R3 ;  /* 0x00000001e7027824 */ /* 0x000fe200078e0a03 */
[----:B------:R1:W4:Y:S01]  /*13d50*/  I2F R35, R28 ;  /* 0x0000001c00237306 */ /* 0x0003220000201400 */
[----:B------:R-:W-:-:S07]  /*13d60*/  IMAD.MOV.U32 R182, RZ, RZ, R34 ;  /* 0x000000ffffb67224 */ /* 0x000fce00078e0022 */
[----:B------:R2:W2:Y:S01]  /*13d70*/  I2F R34, R29 ;  /* 0x0000001d00227306 */ /* 0x0004a20000201400 */
[----:B-1----:R-:W-:Y:S02]  /*13d80*/  IABS R28, R2 ;  /* 0x00000002001c7213 */ /* 0x002fe40000000000 */
[----:B------:R-:W-:-:S03]  /*13d90*/  IADD3 R2, R0, 0x10, RZ ;  /* 0x0000001000027810 */ /* 0x000fc60007ffe0ff */
[----:B--2---:R-:W-:Y:S02]  /*13da0*/  IMAD.MOV.U32 R29, RZ, RZ, R28 ;  /* 0x000000ffff1d7224 */ /* 0x004fe400078e001c */
[----:B------:R-:W-:-:S05]  /*13db0*/  IMAD.IADD R28, R230, 0x1, -R2 ;  /* 0x00000001e61c7824 */ /* 0x000fca00078e0a02 */
[----:B------:R-:W-:Y:S01]  /*13dc0*/  IABS R28, R28 ;  /* 0x0000001c001c7213 */ /* 0x000fe20000000000 */
[----:B------:R1:W2:Y:S01]  /*13dd0*/  I2F R33, R29 ;  /* 0x0000001d00217306 */ /* 0x0002a20000201400 */
[-C--:B------:R-:W-:Y:S02]  /*13de0*/  FFMA.FTZ R45, R50, -R222.reuse, R93 ;  /* 0x800000de322d7223 */ /* 0x080fe4000001005d */
[-C--:B------:R-:W-:Y:S02]  /*13df0*/  FFMA.FTZ R43, R49, -R222.reuse, R95 ;  /* 0x800000de312b7223 */ /* 0x080fe4000001005f */
[----:B------:R-:W-:Y:S01]  /*13e00*/  FFMA.FTZ R44, R44, -R222, R104 ;  /* 0x800000de2c2c7223 */ /* 0x000fe20000010068 */
[----:B------:R-:W-:Y:S01]  /*13e10*/  FSEL R223, R42, -INF , !P3 ;  /* 0xff8000002adf7808 */ /* 0x000fe20005800000 */
[----:B------:R-:W-:Y:S01]  /*13e20*/  IMAD.MOV.U32 R53, RZ, RZ, R187 ;  /* 0x000000ffff357224 */ /* 0x000fe200078e00bb */
[----:B------:R-:W-:Y:S01]  /*13e30*/  FSEL R187, R43, -INF , !P2 ;  /* 0xff8000002bbb7808 */ /* 0x000fe20005000000 */
[----:B------:R-:W-:Y:S01]  /*13e40*/  IMAD.IADD R30, R228, 0x1, -R2 ;  /* 0x00000001e41e7824 */ /* 0x000fe200078e0a02 */
[----:B------:R-:W-:Y:S01]  /*13e50*/  FSEL R200, R44, -INF , !P1 ;  /* 0xff8000002cc87808 */ /* 0x000fe20004800000 */
[----:B-1----:R-:W-:Y:S01]  /*13e60*/  IMAD.MOV.U32 R29, RZ, RZ, R28 ;  /* 0x000000ffff1d7224 */ /* 0x002fe200078e001c */
[----:B------:R-:W-:-:S03]  /*13e70*/  ISETP.GE.AND P2, PT, R3, R226, PT ;  /* 0x000000e20300720c */ /* 0x000fc60003f46270 */
[----:B------:R1:W1:Y:S01]  /*13e80*/  I2F R32, R29 ;  /* 0x0000001d00207306 */ /* 0x0002620000201400 */
[C---:B------:R-:W-:Y:S02]  /*13e90*/  ISETP.GE.AND P1, PT, R3.reuse, R225, PT ;  /* 0x000000e10300720c */ /* 0x040fe40003f26270 */
[C---:B------:R-:W-:Y:S02]  /*13ea0*/  ISETP.GE.AND P3, PT, R3.reuse, R224, PT ;  /* 0x000000e00300720c */ /* 0x040fe40003f66270 */
[----:B------:R-:W-:Y:S02]  /*13eb0*/  IABS R28, R30 ;  /* 0x0000001e001c7213 */ /* 0x000fe40000000000 */
[C---:B------:R-:W-:Y:S02]  /*13ec0*/  ISETP.GE.OR P2, PT, R3.reuse, R234, !P2 ;  /* 0x000000ea0300720c */ /* 0x040fe40005746670 */
[C---:B------:R-:W-:Y:S02]  /*13ed0*/  ISETP.GE.OR P1, PT, R3.reuse, R233, !P1 ;  /* 0x000000e90300720c */ /* 0x040fe40004f26670 */
[----:B------:R-:W-:-:S02]  /*13ee0*/  ISETP.GE.OR P3, PT, R3, R232, !P3 ;  /* 0x000000e80300720c */ /* 0x000fc40005f66670 */
[----:B-1----:R-:W-:Y:S02]  /*13ef0*/  FSEL R29, R45, -INF , !P4 ;  /* 0xff8000002d1d7808 */ /* 0x002fe40006000000 */
[----:B------:R-:W-:-:S04]  /*13f00*/  ISETP.GE.AND P4, PT, R3, R227, PT ;  /* 0x000000e30300720c */ /* 0x000fc80003f86270 */
[----:B------:R-:W-:Y:S01]  /*13f10*/  ISETP.GE.OR P4, PT, R3, R235, !P4 ;  /* 0x000000eb0300720c */ /* 0x000fe20006786670 */
[-C--:B---3--:R-:W-:Y:S01]  /*13f20*/  FFMA.FTZ R3, R46, -R222.reuse, R110 ;  /* 0x800000de2e037223 */ /* 0x088fe2000001006e */
[----:B------:R1:W3:Y:S01]  /*13f30*/  I2F R31, R28 ;  /* 0x0000001c001f7306 */ /* 0x0002e20000201400 */
[----:B------:R4:W-:Y:S01]  /*13f40*/  STL [R1+0x64], R29 ;  /* 0x0000641d01007387 */ /* 0x0009e20000100800 */
[----:B------:R-:W-:Y:S02]  /*13f50*/  IMAD.MOV.U32 R98, RZ, RZ, R185 ;  /* 0x000000ffff627224 */ /* 0x000fe400078e00b9 */
[----:B------:R-:W-:Y:S01]  /*13f60*/  FFMA.FTZ R30, R40, -R222, R105 ;  /* 0x800000de281e7223 */ /* 0x000fe20000010069 */
[----:B------:R-:W-:Y:S01]  /*13f70*/  FSEL R185, R3, -INF , !P5 ;  /* 0xff80000003b97808 */ /* 0x000fe20006800000 */
[----:B------:R-:W-:Y:S02]  /*13f80*/  IMAD.IADD R3, R229, 0x1, -R2 ;  /* 0x00000001e5037824 */ /* 0x000fe400078e0a02 */
[----:B------:R-:W-:-:S02]  /*13f90*/  IMAD.MOV.U32 R96, RZ, RZ, R220 ;  /* 0x000000ffff607224 */ /* 0x000fc400078e00dc */
[----:B------:R-:W-:Y:S02]  /*13fa0*/  IMAD.MOV.U32 R48, RZ, RZ, R193 ;  /* 0x000000ffff307224 */ /* 0x000fe400078e00c1 */
[----:B-1----:R-:W-:Y:S01]  /*13fb0*/  FFMA.FTZ R28, R41, -R222, R108 ;  /* 0x800000de291c7223 */ /* 0x002fe2000001006c */
[----:B------:R-:W-:Y:S02]  /*13fc0*/  FSEL R193, R30, -INF , !P4 ;  /* 0xff8000001ec17808 */ /* 0x000fe40006000000 */
[----:B------:R-:W-:Y:S02]  /*13fd0*/  ISETP.GE.AND P5, PT, R2, R226, PT ;  /* 0x000000e20200720c */ /* 0x000fe40003fa6270 */
[----:B------:R-:W-:Y:S01]  /*13fe0*/  FSEL R28, R28, -INF , !P6 ;  /* 0xff8000001c1c7808 */ /* 0x000fe20007000000 */
[----:B----4-:R-:W-:Y:S01]  /*13ff0*/  FFMA.FTZ R29, R35, -R222, R107 ;  /* 0x800000de231d7223 */ /* 0x010fe2000001006b */
[C---:B------:R-:W-:Y:S02]  /*14000*/  ISETP.GE.AND P6, PT, R2.reuse, R227, PT ;  /* 0x000000e30200720c */ /* 0x040fe40003fc6270 */
[----:B------:R-:W-:-:S02]  /*14010*/  ISETP.GE.AND P4, PT, R2, R225, PT ;  /* 0x000000e10200720c */ /* 0x000fc40003f86270 */
[----:B------:R-:W-:Y:S02]  /*14020*/  FSEL R220, R29, -INF , !P2 ;  /* 0xff8000001ddc7808 */ /* 0x000fe40005000000 */
[C---:B------:R-:W-:Y:S02]  /*14030*/  ISETP.GE.AND P2, PT, R2.reuse, R224, PT ;  /* 0x000000e00200720c */ /* 0x040fe40003f46270 */
[----:B------:R-:W-:Y:S01]  /*14040*/  IABS R3, R3 ;  /* 0x0000000300037213 */ /* 0x000fe20000000000 */
[----:B------:R1:W-:Y:S01]  /*14050*/  STL [R1+0x8], R28 ;  /* 0x0000081c01007387 */ /* 0x0003e20000100800 */
[C---:B------:R-:W-:Y:S02]  /*14060*/  ISETP.GE.OR P6, PT, R2.reuse, R235, !P6 ;  /* 0x000000eb0200720c */ /* 0x040fe400077c6670 */
[C---:B------:R-:W-:Y:S02]  /*14070*/  ISETP.GE.OR P5, PT, R2.reuse, R234, !P5 ;  /* 0x000000ea0200720c */ /* 0x040fe40006fa6670 */
[----:B------:R-:W-:-:S02]  /*14080*/  ISETP.GE.OR P4, PT, R2, R233, !P4 ;  /* 0x000000e90200720c */ /* 0x000fc40006786670 */
[----:B------:R-:W-:Y:S01]  /*14090*/  ISETP.GE.OR P2, PT, R2, R232, !P2 ;  /* 0x000000e80200720c */ /* 0x000fe20005746670 */
[----:B-1----:R-:W-:Y:S02]  /*140a0*/  IMAD.IADD R28, R231, 0x1, -R2 ;  /* 0x00000001e71c7824 */ /* 0x002fe400078e0a02 */
[----:B------:R-:W-:Y:S01]  /*140b0*/  IMAD.MOV.U32 R2, RZ, RZ, R3 ;  /* 0x000000ffff027224 */ /* 0x000fe200078e0003 */
[----:B------:R-:W-:-:S03]  /*140c0*/  IADD3 R3, R0, 0x11, RZ ;  /* 0x0000001100037810 */ /* 0x000fc60007ffe0ff */
[----:B------:R1:W-:Y:S01]  /*140d0*/  I2F R41, R2 ;  /* 0x0000000200297306 */ /* 0x0003e20000201400 */
[----:B------:R-:W-:Y:S01]  /*140e0*/  IABS R28, R28 ;  /* 0x0000001c001c7213 */ /* 0x000fe20000000000 */
[----:B-1----:R-:W-:-:S06]  /*140f0*/  IMAD.IADD R2, R230, 0x1, -R3 ;  /* 0x00000001e6027824 */ /* 0x002fcc00078e0a03 */
[----:B------:R1:W4:Y:S01]  /*14100*/  I2F R46, R28 ;  /* 0x0000001c002e7306 */ /* 0x0003220000201400 */
[----:B------:R-:W-:Y:S01]  /*14110*/  IABS R2, R2 ;  /* 0x0000000200027213 */ /* 0x000fe20000000000 */
[----:B------:R-:W-:-:S04]  /*14120*/  IMAD.IADD R29, R229, 0x1, -R3 ;  /* 0x00000001e51d7824 */ /* 0x000fc800078e0a03 */
[----:B-1----:R-:W-:Y:S02]  /*14130*/  IMAD.MOV.U32 R28, RZ, RZ, R2 ;  /* 0x000000ffff1c7224 */ /* 0x002fe400078e0002 */
[----:B------:R-:W-:-:S05]  /*14140*/  IMAD.IADD R2, R228, 0x1, -R3 ;  /* 0x00000001e4027824 */ /* 0x000fca00078e0a03 */
[----:B------:R-:W-:Y:S01]  /*14150*/  IABS R2, R2 ;  /* 0x0000000200027213 */ /* 0x000fe20000000000 */
[----:B------:R1:W1:Y:S01]  /*14160*/  I2F R40, R28 ;  /* 0x0000001c00287306 */ /* 0x0002620000201400 */
[----:B------:R-:W-:-:S03]  /*14170*/  FFMA.FTZ R45, R34, -R222, R109 ;  /* 0x800000de222d7223 */ /* 0x000fc6000001006d */
[----:B-1----:R-:W-:Y:S01]  /*14180*/  IMAD.MOV.U32 R28, RZ, RZ, R2 ;  /* 0x000000ffff1c7224 */ /* 0x002fe200078e0002 */
[----:B------:R-:W-:-:S05]  /*14190*/  IABS R2, R29 ;  /* 0x0000001d00027213 */ /* 0x000fca0000000000 */
[----:B------:R-:W-:Y:S02]  /*141a0*/  IMAD.MOV.U32 R29, RZ, RZ, R2 ;  /* 0x000000ffff1d7224 */ /* 0x000fe400078e0002 */
[----:B------:R-:W-:Y:S01]  /*141b0*/  IMAD.IADD R2, R231, 0x1, -R3 ;  /* 0x00000001e7027824 */ /* 0x000fe200078e0a03 */
[----:B------:R1:W1:Y:S08]  /*141c0*/  I2F R35, R28 ;  /* 0x0000001c00237306 */ /* 0x0002700000201400 */
[----:B------:R2:W2:Y:S01]  /*141d0*/  I2F R34, R29 ;  /* 0x0000001d00227306 */ /* 0x0004a20000201400 */
[----:B-1----:R-:W-:-:S02]  /*141e0*/  IABS R28, R2 ;  /* 0x00000002001c7213 */ /* 0x002fc40000000000 */
[----:B------:R-:W-:-:S03]  /*141f0*/  IADD3 R2, R0, 0x18, RZ ;  /* 0x0000001800027810 */ /* 0x000fc60007ffe0ff */
[----:B--2---:R-:W-:Y:S02]  /*14200*/  IMAD.MOV.U32 R29, RZ, RZ, R28 ;  /* 0x000000ffff1d7224 */ /* 0x004fe400078e001c */
[----:B------:R-:W-:Y:S02]  /*14210*/  IMAD.IADD R28, R230, 0x1, -R2 ;  /* 0x00000001e61c7824 */ /* 0x000fe400078e0a02 */
[----:B------:R-:W-:-:S03]  /*14220*/  FFMA.FTZ R43, R33, -R222, R111 ;  /* 0x800000de212b7223 */ /* 0x000fc6000001006f */
[----:B------:R-:W-:Y:S01]  /*14230*/  IABS R28, R28 ;  /* 0x0000001c001c7213 */ /* 0x000fe20000000000 */
[----:B------:R1:W2:Y:S01]  /*14240*/  I2F R33, R29 ;  /* 0x0000001d00217306 */ /* 0x0002a20000201400 */
[-C--:B------:R-:W-:Y:S02]  /*14250*/  FFMA.FTZ R44, R32, -R222.reuse, R112 ;  /* 0x800000de202c7223 */ /* 0x080fe40000010070 */
[----:B---3--:R-:W-:Y:S02]  /*14260*/  FFMA.FTZ R42, R31, -R222, R114 ;  /* 0x800000de1f2a7223 */ /* 0x008fe40000010072 */
[----:B------:R-:W-:Y:S02]  /*14270*/  IMAD.MOV.U32 R108, RZ, RZ, R98 ;  /* 0x000000ffff6c7224 */ /* 0x000fe400078e0062 */
[----:B------:R-:W-:Y:S02]  /*14280*/  IMAD.MOV.U32 R98, RZ, RZ, R53 ;  /* 0x000000ffff627224 */ /* 0x000fe400078e0035 */
[----:B------:R-:W-:Y:S01]  /*14290*/  IMAD.MOV.U32 R50, RZ, RZ, R203 ;  /* 0x000000ffff327224 */ /* 0x000fe200078e00cb */
[----:B------:R-:W-:Y:S01]  /*142a0*/  FSEL R203, R42, -INF , !P5 ;  /* 0xff8000002acb7808 */ /* 0x000fe20006800000 */
[----:B------:R-:W-:-:S02]  /*142b0*/  IMAD.MOV.U32 R53, RZ, RZ, R189 ;  /* 0x000000ffff357224 */ /* 0x000fc400078e00bd */
[----:B-1----:R-:W-:Y:S01]  /*142c0*/  IMAD.MOV.U32 R29, RZ, RZ, R28 ;  /* 0x000000ffff1d7224 */ /* 0x002fe200078e001c */
[----:B------:R-:W-:Y:S01]  /*142d0*/  FSEL R189, R44, -INF , !P6 ;  /* 0xff8000002cbd7808 */ /* 0x000fe20007000000 */
[----:B------:R-:W-:Y:S01]  /*142e0*/  IMAD.MOV.U32 R110, RZ, RZ, R182 ;  /* 0x000000ffff6e7224 */ /* 0x000fe200078e00b6 */
[----:B------:R-:W-:Y:S01]  /*142f0*/  FSEL R182, R43, -INF , !P3 ;  /* 0xff8000002bb67808 */ /* 0x000fe20005800000 */
[----:B------:R1:W3:Y:S01]  /*14300*/  I2F R32, R29 ;  /* 0x0000001d00207306 */ /* 0x0002e20000201400 */
[----:B------:R-:W-:Y:S01]  /*14310*/  IMAD.IADD R30, R228, 0x1, -R2 ;  /* 0x00000001e41e7824 */ /* 0x000fe200078e0a02 */
[C---:B------:R-:W-:Y:S02]  /*14320*/  ISETP.GE.AND P3, PT, R3.reuse, R226, PT ;  /* 0x000000e20300720c */ /* 0x040fe40003f66270 */
[C---:B------:R-:W-:Y:S02]  /*14330*/  ISETP.GE.AND P6, PT, R3.reuse, R225, PT ;  /* 0x000000e10300720c */ /* 0x040fe40003fc6270 */
[----:B------:R-:W-:-:S02]  /*14340*/  ISETP.GE.AND P5, PT, R3, R224, PT ;  /* 0x000000e00300720c */ /* 0x000fc40003fa6270 */
[C---:B------:R-:W-:Y:S02]  /*14350*/  ISETP.GE.OR P3, PT, R3.reuse, R234, !P3 ;  /* 0x000000ea0300720c */ /* 0x040fe40005f66670 */
[----:B------:R-:W-:Y:S02]  /*14360*/  ISETP.GE.OR P6, PT, R3, R233, !P6 ;  /* 0x000000e90300720c */ /* 0x000fe400077c6670 */
[----:B-1----:R-:W-:Y:S02]  /*14370*/  FSEL R29, R45, -INF , !P1 ;  /* 0xff8000002d1d7808 */ /* 0x002fe40004800000 */
[C---:B------:R-:W-:Y:S02]  /*14380*/  ISETP.GE.AND P1, PT, R3.reuse, R227, PT ;  /* 0x000000e30300720c */ /* 0x040fe40003f26270 */
[C---:B------:R-:W-:Y:S02]  /*14390*/  ISETP.GE.OR P5, PT, R3.reuse, R232, !P5 ;  /* 0x000000e80300720c */ /* 0x040fe40006fa6670 */
[----:B------:R-:W-:Y:S01]  /*143a0*/  ISETP.GE.OR P1, PT, R3, R235, !P1 ;  /* 0x000000eb0300720c */ /* 0x000fe20004f26670 */
[----:B----4-:R-:W-:Y:S01]  /*143b0*/  FFMA.FTZ R3, R46, -R222, R118 ;  /* 0x800000de2e037223 */ /* 0x010fe20000010076 */
[----:B------:R-:W-:Y:S01]  /*143c0*/  IABS R28, R30 ;  /* 0x0000001e001c7213 */ /* 0x000fe20000000000 */
[----:B------:R1:W-:Y:S01]  /*143d0*/  STL [R1+0x4], R29 ;  /* 0x0000041d01007387 */ /* 0x0003e20000100800 */
[----:B------:R-:W-:-:S02]  /*143e0*/  IMAD.MOV.U32 R104, RZ, RZ, R172 ;  /* 0x000000ffff687224 */ /* 0x000fc400078e00ac */
[----:B------:R4:W1:Y:S01]  /*143f0*/  I2F R31, R28 ;  /* 0x0000001c001f7306 */ /* 0x0008620000201400 */
[----:B------:R-:W-:Y:S01]  /*14400*/  FFMA.FTZ R30, R40, -R222, R113 ;  /* 0x800000de281e7223 */ /* 0x000fe20000010071 */
[----:B------:R-:W-:Y:S01]  /*14410*/  FSEL R172, R3, -INF , !P2 ;  /* 0xff80000003ac7808 */ /* 0x000fe20005000000 */
[----:B------:R-:W-:Y:S02]  /*14420*/  IMAD.IADD R3, R229, 0x1, -R2 ;  /* 0x00000001e5037824 */ /* 0x000fe400078e0a02 */
[----:B------:R-:W-:Y:S02]  /*14430*/  IMAD.MOV.U32 R92, RZ, RZ, R96 ;  /* 0x000000ffff5c7224 */ /* 0x000fe400078e0060 */
[----:B------:R-:W-:Y:S02]  /*14440*/  IMAD.MOV.U32 R96, RZ, RZ, R251 ;  /* 0x000000ffff607224 */ /* 0x000fe400078e00fb */
[----:B------:R-:W-:Y:S02]  /*14450*/  IMAD.MOV.U32 R93, RZ, RZ, R195 ;  /* 0x000000ffff5d7224 */ /* 0x000fe400078e00c3 */
[----:B------:R-:W-:-:S02]  /*14460*/  IMAD.MOV.U32 R47, RZ, RZ, R186 ;  /* 0x000000ffff2f7224 */ /* 0x000fc400078e00ba */
[-C--:B----4-:R-:W-:Y:S01]  /*14470*/  FFMA.FTZ R28, R41, -R222.reuse, R116 ;  /* 0x800000de291c7223 */ /* 0x090fe20000010074 */
[----:B------:R-:W-:Y:S01]  /*14480*/  FSEL R186, R30, -INF , !P1 ;  /* 0xff8000001eba7808 */ /* 0x000fe20004800000 */
[----:B-1----:R-:W-:-:S03]  /*14490*/  FFMA.FTZ R29, R35, -R222, R115 ;  /* 0x800000de231d7223 */ /* 0x002fc60000010073 */
[----:B------:R-:W-:Y:S02]  /*144a0*/  FSEL R251, R28, -INF , !P4 ;  /* 0xff8000001cfb7808 */ /* 0x000fe40006000000 */
[C---:B------:R-:W-:Y:S02]  /*144b0*/  ISETP.GE.AND P4, PT, R2.reuse, R227, PT ;  /* 0x000000e30200720c */ /* 0x040fe40003f86270 */
[----:B------:R-:W-:Y:S02]  /*144c0*/  FSEL R195, R29, -INF , !P3 ;  /* 0xff8000001dc37808 */ /* 0x000fe40005800000 */
[C---:B------:R-:W-:Y:S02]  /*144d0*/  ISETP.GE.AND P2, PT, R2.reuse, R226, PT ;  /* 0x000000e20200720c */ /* 0x040fe40003f46270 */
[C---:B------:R-:W-:Y:S02]  /*144e0*/  ISETP.GE.AND P1, PT, R2.reuse, R225, PT ;  /* 0x000000e10200720c */ /* 0x040fe40003f26270 */
[----:B------:R-:W-:-:S02]  /*144f0*/  ISETP.GE.AND P3, PT, R2, R224, PT ;  /* 0x000000e00200720c */ /* 0x000fc40003f66270 */
[----:B------:R-:W-:Y:S01]  /*14500*/  IABS R3, R3 ;  /* 0x0000000300037213 */ /* 0x000fe20000000000 */
[----:B------:R-:W-:Y:S01]  /*14510*/  IMAD.IADD R28, R231, 0x1, -R2 ;  /* 0x00000001e71c7824 */ /* 0x000fe200078e0a02 */
[C---:B------:R-:W-:Y:S02]  /*14520*/  ISETP.GE.OR P4, PT, R2.reuse, R235, !P4 ;  /* 0x000000eb0200720c */ /* 0x040fe40006786670 */
[C---:B------:R-:W-:Y:S02]  /*14530*/  ISETP.GE.OR P2, PT, R2.reuse, R234, !P2 ;  /* 0x000000ea0200720c */ /* 0x040fe40005746670 */
[C---:B------:R-:W-:Y:S02]  /*14540*/  ISETP.GE.OR P1, PT, R2.reuse, R233, !P1 ;  /* 0x000000e90200720c */ /* 0x040fe40004f26670 */
[----:B------:R-:W-:Y:S01]  /*14550*/  ISETP.GE.OR P3, PT, R2, R232, !P3 ;  /* 0x000000e80200720c */ /* 0x000fe20005f66670 */
        /* <DEDUP_REMOVED lines=17> */
[----:B------:R1:W1:Y:S01]  /*14670*/  I2F R35, R28 ;  /* 0x0000001c00237306 */ /* 0x0002620000201400 */
[-C--:B--2---:R-:W-:Y:S02]  /*14680*/  FFMA.FTZ R43, R33, -R222.reuse, R119 ;  /* 0x800000de212b7223 */ /* 0x084fe40000010077 */
[-C--:B---3--:R-:W-:Y:S02]  /*14690*/  FFMA.FTZ R44, R32, -R222.reuse, R120 ;  /* 0x800000de202c7223 */ /* 0x088fe40000010078 */
[----:B------:R-:W-:-:S03]  /*146a0*/  FFMA.FTZ R42, R31, -R222, R122 ;  /* 0x800000de1f2a7223 */ /* 0x000fc6000001007a */
[----:B------:R2:W3:Y:S01]  /*146b0*/  I2F R34, R29 ;  /* 0x0000001d00227306 */ /* 0x0004e20000201400 */
[----:B-1----:R-:W-:Y:S02]  /*146c0*/  IABS R28, R2 ;  /* 0x00000002001c7213 */ /* 0x002fe40000000000 */
[----:B------:R-:W-:Y:S01]  /*146d0*/  IADD3 R2, R0, 0x20, RZ ;  /* 0x0000002000027810 */ /* 0x000fe20007ffe0ff */
[----:B------:R-:W-:Y:S02]  /*146e0*/  IMAD.MOV.U32 R94, RZ, RZ, R52 ;  /* 0x000000ffff5e7224 */ /* 0x000fe400078e0034 */
[----:B--2---:R-:W-:Y:S02]  /*146f0*/  IMAD.MOV.U32 R29, RZ, RZ, R28 ;  /* 0x000000ffff1d7224 */ /* 0x004fe400078e001c */
[----:B------:R-:W-:Y:S02]  /*14700*/  IMAD.IADD R28, R230, 0x1, -R2 ;  /* 0x00000001e61c7824 */ /* 0x000fe400078e0a02 */
[----:B------:R-:W-:Y:S01]  /*14710*/  IMAD.MOV.U32 R52, RZ, RZ, R192 ;  /* 0x000000ffff347224 */ /* 0x000fe200078e00c0 */
[----:B------:R-:W-:Y:S01]  /*14720*/  FSEL R192, R42, -INF , !P2 ;  /* 0xff8000002ac07808 */ /* 0x000fe20005000000 */
[----:B------:R-:W-:Y:S01]  /*14730*/  IMAD.MOV.U32 R49, RZ, RZ, R183 ;  /* 0x000000ffff317224 */ /* 0x000fe200078e00b7 */
[----:B------:R-:W-:Y:S01]  /*14740*/  IABS R28, R28 ;  /* 0x0000001c001c7213 */ /* 0x000fe20000000000 */
[----:B------:R-:W-:Y:S01]  /*14750*/  IMAD.MOV.U32 R107, RZ, RZ, R221 ;  /* 0x000000ffff6b7224 */ /* 0x000fe200078e00dd */
[----:B------:R-:W-:Y:S01]  /*14760*/  FSEL R221, R45, -INF , !P6 ;  /* 0xff8000002ddd7808 */ /* 0x000fe20007000000 */
[----:B------:R-:W-:Y:S01]  /*14770*/  IMAD.MOV.U32 R109, RZ, RZ, R132 ;  /* 0x000000ffff6d7224 */ /* 0x000fe200078e0084 */
[----:B------:R-:W-:Y:S01]  /*14780*/  FSEL R132, R43, -INF , !P5 ;  /* 0xff8000002b847808 */ /* 0x000fe20006800000 */
[----:B------:R-:W-:Y:S01]  /*14790*/  IMAD.IADD R30, R228, 0x1, -R2 ;  /* 0x00000001e41e7824 */ /* 0x000fe200078e0a02 */
[----:B------:R-:W-:-:S02]  /*147a0*/  FSEL R183, R44, -INF , !P4 ;  /* 0xff8000002cb77808 */ /* 0x000fc40006000000 */
[C---:B------:R-:W-:Y:S02]  /*147b0*/  ISETP.GE.AND P6, PT, R3.reuse, R227, PT ;  /* 0x000000e30300720c */ /* 0x040fe40003fc6270 */
[C---:B------:R-:W-:Y:S02]  /*147c0*/  ISETP.GE.AND P5, PT, R3.reuse, R226, PT ;  /* 0x000000e20300720c */ /* 0x040fe40003fa6270 */
[C---:B------:R-:W-:Y:S02]  /*147d0*/  ISETP.GE.AND P4, PT, R3.reuse, R225, PT ;  /* 0x000000e10300720c */ /* 0x040fe40003f86270 */
[C---:B------:R-:W-:Y:S01]  /*147e0*/  ISETP.GE.AND P2, PT, R3.reuse, R224, PT ;  /* 0x000000e00300720c */ /* 0x040fe20003f46270 */
[----:B------:R1:W2:Y:S01]  /*147f0*/  I2F R33, R29 ;  /* 0x0000001d00217306 */ /* 0x0002a20000201400 */
[C---:B------:R-:W-:Y:S02]  /*14800*/  ISETP.GE.OR P6, PT, R3.reuse, R235, !P6 ;  /* 0x000000eb0300720c */ /* 0x040fe400077c6670 */
[----:B------:R-:W-:-:S02]  /*14810*/  ISETP.GE.OR P5, PT, R3, R234, !P5 ;  /* 0x000000ea0300720c */ /* 0x000fc40006fa6670 */
[C---:B------:R-:W-:Y:S02]  /*14820*/  ISETP.GE.OR P4, PT, R3.reuse, R233, !P4 ;  /* 0x000000e90300720c */ /* 0x040fe40006786670 */
[----:B------:R-:W-:Y:S01]  /*14830*/  ISETP.GE.OR P2, PT, R3, R232, !P2 ;  /* 0x000000e80300720c */ /* 0x000fe20005746670 */
[----:B----4-:R-:W-:Y:S02]  /*14840*/  FFMA.FTZ R3, R46, -R222, R126 ;  /* 0x800000de2e037223 */ /* 0x010fe4000001007e */
[----:B-1----:R-:W-:Y:S01]  /*14850*/  IMAD.MOV.U32 R29, RZ, RZ, R28 ;  /* 0x000000ffff1d7224 */ /* 0x002fe200078e001c */
[----:B------:R-:W-:Y:S01]  /*14860*/  IABS R28, R30 ;  /* 0x0000001e001c7213 */ /* 0x000fe20000000000 */
[----:B------:R-:W-:Y:S01]  /*14870*/  FFMA.FTZ R30, R40, -R222, R121 ;  /* 0x800000de281e7223 */ /* 0x000fe20000010079 */
[----:B------:R-:W-:Y:S01]  /*14880*/  FSEL R126, R3, -INF , !P3 ;  /* 0xff800000037e7808 */ /* 0x000fe20005800000 */
[----:B------:R1:W4:Y:S01]  /*14890*/  I2F R32, R29 ;  /* 0x0000001d00207306 */ /* 0x0003220000201400 */
[----:B------:R-:W-:-:S02]  /*148a0*/  IMAD.IADD R3, R229, 0x1, -R2 ;  /* 0x00000001e5037824 */ /* 0x000fc400078e0a02 */
[----:B------:R-:W-:-:S05]  /*148b0*/  IMAD.MOV.U32 R99, RZ, RZ, R219 ;  /* 0x000000ffff637224 */ /* 0x000fca00078e00db */
[----:B------:R2:W2:Y:S01]  /*148c0*/  I2F R31, R28 ;  /* 0x0000001c001f7306 */ /* 0x0004a20000201400 */
[----:B------:R-:W-:Y:S02]  /*148d0*/  IMAD.MOV.U32 R95, RZ, RZ, R188 ;  /* 0x000000ffff5f7224 */ /* 0x000fe400078e00bc */
[----:B------:R-:W-:Y:S02]  /*148e0*/  IMAD.MOV.U32 R105, RZ, RZ, R173 ;  /* 0x000000ffff697224 */ /* 0x000fe400078e00ad */
[-C--:B-1----:R-:W-:Y:S01]  /*148f0*/  FFMA.FTZ R29, R35, -R222.reuse, R123 ;  /* 0x800000de231d7223 */ /* 0x082fe2000001007b */
[----:B------:R-:W-:Y:S01]  /*14900*/  FSEL R173, R30, -INF , !P6 ;  /* 0xff8000001ead7808 */ /* 0x000fe20007000000 */
[----:B--2---:R-:W-:-:S03]  /*14910*/  FFMA.FTZ R28, R41, -R222, R124 ;  /* 0x800000de291c7223 */ /* 0x004fc6000001007c */
[----:B------:R-:W-:Y:S02]  /*14920*/  FSEL R188, R29, -INF , !P5 ;  /* 0xff8000001dbc7808 */ /* 0x000fe40006800000 */
[----:B------:R-:W-:Y:S02]  /*14930*/  ISETP.GE.AND P3, PT, R2, R226, PT ;  /* 0x000000e20200720c */ /* 0x000fe40003f66270 */
        /* <DEDUP_REMOVED lines=15> */
[----:B------:R1:W2:Y:S01]  /*14a30*/  I2F R46, R28 ;  /* 0x0000001c002e7306 */ /* 0x0002a20000201400 */
[----:B------:R-:W-:Y:S01]  /*14a40*/  IABS R2, R2 ;  /* 0x0000000200027213 */ /* 0x000fe20000000000 */
[----:B------:R-:W-:-:S04]  /*14a50*/  IMAD.IADD R29, R229, 0x1, -R3 ;  /* 0x00000001e51d7824 */ /* 0x000fc800078e0a03 */
[----:B-1----:R-:W-:Y:S02]  /*14a60*/  IMAD.MOV.U32 R28, RZ, RZ, R2 ;  /* 0x000000ffff1c7224 */ /* 0x002fe400078e0002 */
[----:B------:R-:W-:-:S05]  /*14a70*/  IMAD.IADD R2, R228, 0x1, -R3 ;  /* 0x00000001e4027824 */ /* 0x000fca00078e0a03 */
[----:B------:R-:W-:Y:S01]  /*14a80*/  IABS R2, R2 ;  /* 0x0000000200027213 */ /* 0x000fe20000000000 */
[----:B------:R1:W1:Y:S01]  /*14a90*/  I2F R40, R28 ;  /* 0x0000001c00287306 */ /* 0x0002620000201400 */
[----:B---3--:R-:W-:-:S03]  /*14aa0*/  FFMA.FTZ R45, R34, -R222, R125 ;  /* 0x800000de222d7223 */ /* 0x008fc6000001007d */
[----:B-1----:R-:W-:Y:S01]  /*14ab0*/  IMAD.MOV.U32 R28, RZ, RZ, R2 ;  /* 0x000000ffff1c7224 */ /* 0x002fe200078e0002 */
[----:B------:R-:W-:-:S05]  /*14ac0*/  IABS R2, R29 ;  /* 0x0000001d00027213 */ /* 0x000fca0000000000 */
[----:B------:R-:W-:Y:S02]  /*14ad0*/  IMAD.MOV.U32 R29, RZ, RZ, R2 ;  /* 0x000000ffff1d7224 */ /* 0x000fe400078e0002 */
[----:B------:R-:W-:Y:S01]  /*14ae0*/  IMAD.IADD R2, R231, 0x1, -R3 ;  /* 0x00000001e7027824 */ /* 0x000fe200078e0a03 */
[----:B------:R1:W3:Y:S08]  /*14af0*/  I2F R35, R28 ;  /* 0x0000001c00237306 */ /* 0x0002f00000201400 */
[----:B------:R2:W-:Y:S01]  /*14b00*/  I2F R34, R29 ;  /* 0x0000001d00227306 */ /* 0x0005e20000201400 */
[----:B-1----:R-:W-:-:S02]  /*14b10*/  IABS R28, R2 ;  /* 0x00000002001c7213 */ /* 0x002fc40000000000 */
[----:B------:R-:W-:-:S03]  /*14b20*/  IADD3 R2, R0, 0x28, RZ ;  /* 0x0000002800027810 */ /* 0x000fc60007ffe0ff */
[----:B--2---:R-:W-:Y:S02]  /*14b30*/  IMAD.MOV.U32 R29, RZ, RZ, R28 ;  /* 0x000000ffff1d7224 */ /* 0x004fe400078e001c */
[----:B------:R-:W-:Y:S02]  /*14b40*/  IMAD.IADD R28, R230, 0x1, -R2 ;  /* 0x00000001e61c7824 */ /* 0x000fe400078e0a02 */
[----:B------:R-:W-:-:S03]  /*14b50*/  FFMA.FTZ R43, R33, -R222, R127 ;  /* 0x800000de212b7223 */ /* 0x000fc6000001007f */
[----:B------:R-:W-:Y:S01]  /*14b60*/  IABS R28, R28 ;  /* 0x0000001c001c7213 */ /* 0x000fe20000000000 */
[----:B------:R1:W-:Y:S01]  /*14b70*/  I2F R33, R29 ;  /* 0x0000001d00217306 */ /* 0x0003e20000201400 */
[-C--:B----4-:R-:W-:Y:S02]  /*14b80*/  FFMA.FTZ R44, R32, -R222.reuse, R128 ;  /* 0x800000de202c7223 */ /* 0x090fe40000010080 */
[----:B------:R-:W-:Y:S02]  /*14b90*/  FFMA.FTZ R42, R31, -R222, R130 ;  /* 0x800000de1f2a7223 */ /* 0x000fe40000010082 */
[----:B------:R-:W-:Y:S01]  /*14ba0*/  IMAD.MOV.U32 R97, RZ, RZ, R48 ;  /* 0x000000ffff617224 */ /* 0x000fe200078e0030 */
[----:B------:R-:W-:Y:S01]  /*14bb0*/  FSEL R118, R43, -INF , !P2 ;  /* 0xff8000002b767808 */ /* 0x000fe20005000000 */
[----:B------:R-:W-:Y:S01]  /*14bc0*/  IMAD.MOV.U32 R48, RZ, RZ, R202 ;  /* 0x000000ffff307224 */ /* 0x000fe200078e00ca */
[----:B------:R-:W-:Y:S01]  /*14bd0*/  FSEL R202, R45, -INF , !P4 ;  /* 0xff8000002dca7808 */ /* 0x000fe20006000000 */
[----:B------:R-:W-:-:S02]  /*14be0*/  IMAD.MOV.U32 R106, RZ, RZ, R184 ;  /* 0x000000ffff6a7224 */ /* 0x000fc400078e00b8 */
[----:B-1----:R-:W-:Y:S01]  /*14bf0*/  IMAD.MOV.U32 R29, RZ, RZ, R28 ;  /* 0x000000ffff1d7224 */ /* 0x002fe200078e001c */
[----:B------:R-:W-:Y:S01]  /*14c00*/  FSEL R184, R42, -INF , !P3 ;  /* 0xff8000002ab87808 */ /* 0x000fe20005800000 */
[----:B------:R-:W-:Y:S02]  /*14c10*/  IMAD.MOV.U32 R113, RZ, RZ, R133 ;  /* 0x000000ffff717224 */ /* 0x000fe400078e0085 */
[----:B------:R3:W1:Y:S01]  /*14c20*/  I2F R32, R29 ;  /* 0x0000001d00207306 */ /* 0x0006620000201400 */
[----:B------:R-:W-:Y:S01]  /*14c30*/  FSEL R133, R44, -INF , !P1 ;  /* 0xff8000002c857808 */ /* 0x000fe20004800000 */
[----:B------:R-:W-:Y:S01]  /*14c40*/  IMAD.IADD R30, R228, 0x1, -R2 ;  /* 0x00000001e41e7824 */ /* 0x000fe200078e0a02 */
[C---:B------:R-:W-:Y:S02]  /*14c50*/  ISETP.GE.AND P4, PT, R3.reuse, R227, PT ;  /* 0x000000e30300720c */ /* 0x040fe40003f86270 */
[C---:B------:R-:W-:Y:S02]  /*14c60*/  ISETP.GE.AND P2, PT, R3.reuse, R226, PT ;  /* 0x000000e20300720c */ /* 0x040fe40003f46270 */
[----:B------:R-:W-:-:S02]  /*14c70*/  ISETP.GE.AND P1, PT, R3, R225, PT ;  /* 0x000000e10300720c */ /* 0x000fc40003f26270 */
[C---:B------:R-:W-:Y:S02]  /*14c80*/  ISETP.GE.AND P3, PT, R3.reuse, R224, PT ;  /* 0x000000e00300720c */ /* 0x040fe40003f66270 */
[C---:B------:R-:W-:Y:S02]  /*14c90*/  ISETP.GE.OR P4, PT, R3.reuse, R235, !P4 ;  /* 0x000000eb0300720c */ /* 0x040fe40006786670 */
[C---:B------:R-:W-:Y:S02]  /*14ca0*/  ISETP.GE.OR P2, PT, R3.reuse, R234, !P2 ;  /* 0x000000ea0300720c */ /* 0x040fe40005746670 */
[C---:B------:R-:W-:Y:S02]  /*14cb0*/  ISETP.GE.OR P1, PT, R3.reuse, R233, !P1 ;  /* 0x000000e90300720c */ /* 0x040fe40004f26670 */
[----:B------:R-:W-:Y:S01]  /*14cc0*/  ISETP.GE.OR P3, PT, R3, R232, !P3 ;  /* 0x000000e80300720c */ /* 0x000fe20005f66670 */
[----:B------:R-:W-:Y:S01]  /*14cd0*/  FFMA.FTZ R3, R46, -R222, R178 ;  /* 0x800000de2e037223 */ /* 0x000fe200000100b2 */
[----:B------:R-:W-:Y:S01]  /*14ce0*/  IABS R28, R30 ;  /* 0x0000001e001c7213 */ /* 0x000fe20000000000 */
[----:B------:R-:W-:-:S02]  /*14cf0*/  FFMA.FTZ R30, R40, -R222, R129 ;  /* 0x800000de281e7223 */ /* 0x000fc40000010081 */
[-C--:B---3--:R-:W-:Y:S01]  /*14d00*/  FFMA.FTZ R29, R35, -R222.reuse, R131 ;  /* 0x800000de231d7223 */ /* 0x088fe20000010083 */
[----:B------:R2:W3:Y:S01]  /*14d10*/  I2F R31, R28 ;  /* 0x0000001c001f7306 */ /* 0x0004e20000201400 */
[----:B------:R-:W-:Y:S01]  /*14d20*/  FSEL R119, R3, -INF , !P5 ;  /* 0xff80000003777808 */ /* 0x000fe20006800000 */
[----:B------:R-:W-:Y:S02]  /*14d30*/  IMAD.IADD R3, R229, 0x1, -R2 ;  /* 0x00000001e5037824 */ /* 0x000fe400078e0a02 */
[-C--:B-1----:R-:W-:Y:S02]  /*14d40*/  FFMA.FTZ R44, R32, -R222.reuse, R72 ;  /* 0x800000de202c7223 */ /* 0x082fe40000010048 */
[----:B------:R-:W-:Y:S01]  /*14d50*/  IMAD.MOV.U32 R72, RZ, RZ, R109 ;  /* 0x000000ffff487224 */ /* 0x000fe200078e006d */
[----:B------:R-:W-:Y:S01]  /*14d60*/  FSEL R127, R30, -INF , !P4 ;  /* 0xff8000001e7f7808 */ /* 0x000fe20006000000 */
[----:B------:R-:W-:Y:S01]  /*14d70*/  FFMA.FTZ R45, R34, -R222, R177 ;  /* 0x800000de222d7223 */ /* 0x000fe200000100b1 */
[----:B------:R-:W-:Y:S01]  /*14d80*/  FSEL R177, R29, -INF , !P2 ;  /* 0xff8000001db17808 */ /* 0x000fe20005000000 */
[----:B------:R-:W-:-:S02]  /*14d90*/  IMAD.MOV.U32 R109, RZ, RZ, R194 ;  /* 0x000000ffff6d7224 */ /* 0x000fc400078e00c2 */
[----:B--2---:R-:W-:Y:S01]  /*14da0*/  FFMA.FTZ R28, R41, -R222, R176 ;  /* 0x800000de291c7223 */ /* 0x004fe200000100b0 */
[C---:B------:R-:W-:Y:S02]  /*14db0*/  ISETP.GE.AND P5, PT, R2.reuse, R226, PT ;  /* 0x000000e20200720c */ /* 0x040fe40003fa6270 */
[----:B------:R-:W-:Y:S02]  /*14dc0*/  ISETP.GE.AND P4, PT, R2, R225, PT ;  /* 0x000000e10200720c */ /* 0x000fe40003f86270 */
[----:B------:R-:W-:Y:S02]  /*14dd0*/  FSEL R194, R28, -INF , !P6 ;  /* 0xff8000001cc27808 */ /* 0x000fe40007000000 */
[C---:B------:R-:W-:Y:S02]  /*14de0*/  ISETP.GE.AND P6, PT, R2.reuse, R227, PT ;  /* 0x000000e30200720c */ /* 0x040fe40003fc6270 */
[C---:B------:R-:W-:Y:S02]  /*14df0*/  ISETP.GE.AND P2, PT, R2.reuse, R224, PT ;  /* 0x000000e00200720c */ /* 0x040fe40003f46270 */
[----:B------:R-:W-:Y:S01]  /*14e00*/  IABS R3, R3 ;  /* 0x0000000300037213 */ /* 0x000fe20000000000 */
[----:B------:R-:W-:Y:S01]  /*14e10*/  IMAD.IADD R28, R231, 0x1, -R2 ;  /* 0x00000001e71c7824 */ /* 0x000fe200078e0a02 */
[----:B------:R-:W-:-:S02]  /*14e20*/  ISETP.GE.OR P6, PT, R2, R235, !P6 ;  /* 0x000000eb0200720c */ /* 0x000fc400077c6670 */
        /* <DEDUP_REMOVED lines=14> */
[----:B------:R1:W-:Y:S04]  /*14f10*/  I2F R40, R28 ;  /* 0x0000001c00287306 */ /* 0x0003e80000201400 */
[----:B-1----:R-:W-:Y:S01]  /*14f20*/  IMAD.MOV.U32 R28, RZ, RZ, R2 ;  /* 0x000000ffff1c7224 */ /* 0x002fe200078e0002 */
[----:B------:R-:W-:-:S05]  /*14f30*/  IABS R2, R29 ;  /* 0x0000001d00027213 */ /* 0x000fca0000000000 */
[----:B------:R-:W-:Y:S02]  /*14f40*/  IMAD.MOV.U32 R29, RZ, RZ, R2 ;  /* 0x000000ffff1d7224 */ /* 0x000fe400078e0002 */
[----:B------:R-:W-:Y:S01]  /*14f50*/  IMAD.IADD R2, R231, 0x1, -R3 ;  /* 0x00000001e7027824 */ /* 0x000fe200078e0a03 */
[----:B------:R1:W-:Y:S08]  /*14f60*/  I2F R35, R28 ;  /* 0x0000001c00237306 */ /* 0x0003f00000201400 */
[----:B------:R4:W-:Y:S01]  /*14f70*/  I2F R34, R29 ;  /* 0x0000001d00227306 */ /* 0x0009e20000201400 */
[----:B-1----:R-:W-:-:S02]  /*14f80*/  IABS R28, R2 ;  /* 0x00000002001c7213 */ /* 0x002fc40000000000 */
[----:B------:R-:W-:-:S03]  /*14f90*/  IADD3 R2, R0, 0x30, RZ ;  /* 0x0000003000027810 */ /* 0x000fc60007ffe0ff */
[----:B----4-:R-:W-:Y:S02]  /*14fa0*/  IMAD.MOV.U32 R29, RZ, RZ, R28 ;  /* 0x000000ffff1d7224 */ /* 0x010fe400078e001c */
[----:B------:R-:W-:Y:S02]  /*14fb0*/  IMAD.IADD R28, R230, 0x1, -R2 ;  /* 0x00000001e61c7824 */ /* 0x000fe400078e0a02 */
[----:B------:R-:W-:-:S03]  /*14fc0*/  FFMA.FTZ R43, R33, -R222, R179 ;  /* 0x800000de212b7223 */ /* 0x000fc600000100b3 */
[----:B------:R-:W-:Y:S01]  /*14fd0*/  IABS R28, R28 ;  /* 0x0000001c001c7213 */ /* 0x000fe20000000000 */
[----:B------:R1:W-:Y:S01]  /*14fe0*/  I2F R33, R29 ;  /* 0x0000001d00217306 */ /* 0x0003e20000201400 */
[----:B---3--:R-:W-:Y:S01]  /*14ff0*/  FFMA.FTZ R42, R31, -R222, R74 ;  /* 0x800000de1f2a7223 */ /* 0x008fe2000001004a */
[----:B------:R-:W-:Y:S01]  /*15000*/  FSEL R112, R43, -INF , !P3 ;  /* 0xff8000002b707808 */ /* 0x000fe20005800000 */
[----:B------:R-:W-:Y:S01]  /*15010*/  IMAD.MOV.U32 R111, RZ, RZ, R191 ;  /* 0x000000ffff6f7224 */ /* 0x000fe200078e00bf */
[----:B------:R-:W-:Y:S01]  /*15020*/  FSEL R191, R45, -INF , !P1 ;  /* 0xff8000002dbf7808 */ /* 0x000fe20004800000 */
[----:B-1----:R-:W-:-:S04]  /*15030*/  IMAD.MOV.U32 R29, RZ, RZ, R28 ;  /* 0x000000ffff1d7224 */ /* 0x002fc800078e001c */
[----:B------:R-:W1:Y:S01]  /*15040*/  I2F R32, R29 ;  /* 0x0000001d00207306 */ /* 0x000e620000201400 */
[----:B------:R-:W-:Y:S01]  /*15050*/  FSEL R123, R44, -INF , !P6 ;  /* 0xff8000002c7b7808 */ /* 0x000fe20007000000 */
[----:B------:R-:W-:Y:S01]  /*15060*/  IMAD.IADD R30, R228, 0x1, -R2 ;  /* 0x00000001e41e7824 */ /* 0x000fe200078e0a02 */
        /* <DEDUP_REMOVED lines=8> */
[----:B------:R-:W-:Y:S01]  /*150f0*/  ISETP.GE.OR P5, PT, R3, R232, !P5 ;  /* 0x000000e80300720c */ /* 0x000fe20006fa6670 */
[----:B--2---:R-:W-:Y:S01]  /*15100*/  FFMA.FTZ R3, R46, -R222, R86 ;  /* 0x800000de2e037223 */ /* 0x004fe20000010056 */
[----:B------:R-:W-:Y:S01]  /*15110*/  IABS R28, R30 ;  /* 0x0000001e001c7213 */ /* 0x000fe20000000000 */
[-C--:B-1----:R-:W-:Y:S02]  /*15120*/  FFMA.FTZ R44, R32, -R222.reuse, R88 ;  /* 0x800000de202c7223 */ /* 0x082fe40000010058 */
[----:B------:R-:W-:Y:S01]  /*15130*/  IMAD.MOV.U32 R88, RZ, RZ, R109 ;  /* 0x000000ffff587224 */ /* 0x000fe200078e006d */
[----:B------:R1:W2:Y:S01]  /*15140*/  I2F R31, R28 ;  /* 0x0000001c001f7306 */ /* 0x0002a20000201400 */
[-C--:B------:R-:W-:Y:S01]  /*15150*/  FFMA.FTZ R30, R40, -R222.reuse, R73 ;  /* 0x800000de281e7223 */ /* 0x080fe20000010049 */
[----:B------:R-:W-:Y:S01]  /*15160*/  FSEL R109, R3, -INF , !P2 ;  /* 0xff800000036d7808 */ /* 0x000fe20005000000 */
[----:B------:R-:W-:-:S02]  /*15170*/  FFMA.FTZ R29, R35, -R222, R75 ;  /* 0x800000de231d7223 */ /* 0x000fc4000001004b */
[----:B------:R-:W-:Y:S01]  /*15180*/  IMAD.IADD R3, R229, 0x1, -R2 ;  /* 0x00000001e5037824 */ /* 0x000fe200078e0a02 */
[----:B------:R-:W-:Y:S02]  /*15190*/  FSEL R120, R30, -INF , !P1 ;  /* 0xff8000001e787808 */ /* 0x000fe40004800000 */
[----:B------:R-:W-:Y:S02]  /*151a0*/  FSEL R129, R29, -INF , !P3 ;  /* 0xff8000001d817808 */ /* 0x000fe40005800000 */
[C---:B------:R-:W-:Y:S01]  /*151b0*/  ISETP.GE.AND P2, PT, R2.reuse, R226, PT ;  /* 0x000000e20200720c */ /* 0x040fe20003f46270 */
[----:B-1----:R-:W-:Y:S01]  /*151c0*/  FFMA.FTZ R28, R41, -R222, R84 ;  /* 0x800000de291c7223 */ /* 0x002fe20000010054 */
[C---:B------:R-:W-:Y:S02]  /*151d0*/  ISETP.GE.AND P1, PT, R2.reuse, R225, PT ;  /* 0x000000e10200720c */ /* 0x040fe40003f26270 */
[----:B------:R-:W-:Y:S02]  /*151e0*/  ISETP.GE.AND P3, PT, R2, R224, PT ;  /* 0x000000e00200720c */ /* 0x000fe40003f66270 */
[----:B------:R-:W-:-:S02]  /*151f0*/  FSEL R179, R28, -INF , !P4 ;  /* 0xff8000001cb37808 */ /* 0x000fc40006000000 */
[C---:B------:R-:W-:Y:S02]  /*15200*/  ISETP.GE.AND P4, PT, R2.reuse, R227, PT ;  /* 0x000000e30200720c */ /* 0x040fe40003f86270 */
        /* <DEDUP_REMOVED lines=11> */
[----:B------:R1:W3:Y:S01]  /*152c0*/  I2F R46, R28 ;  /* 0x0000001c002e7306 */ /* 0x0002e20000201400 */
[----:B------:R-:W-:Y:S01]  /*152d0*/  IABS R2, R2 ;  /* 0x0000000200027213 */ /* 0x000fe20000000000 */
[----:B------:R-:W-:-:S04]  /*152e0*/  IMAD.IADD R29, R229, 0x1, -R3 ;  /* 0x00000001e51d7824 */ /* 0x000fc800078e0a03 */
[----:B-1----:R-:W-:Y:S02]  /*152f0*/  IMAD.MOV.U32 R28, RZ, RZ, R2 ;  /* 0x000000ffff1c7224 */ /* 0x002fe400078e0002 */
[----:B------:R-:W-:-:S05]  /*15300*/  IMAD.IADD R2, R228, 0x1, -R3 ;  /* 0x00000001e4027824 */ /* 0x000fca00078e0a03 */
[----:B------:R-:W-:Y:S01]  /*15310*/  IABS R2, R2 ;  /* 0x0000000200027213 */ /* 0x000fe20000000000 */
[----:B------:R1:W4:Y:S01]  /*15320*/  I2F R40, R28 ;  /* 0x0000001c00287306 */ /* 0x0003220000201400 */
[----:B------:R-:W-:-:S03]  /*15330*/  FFMA.FTZ R45, R34, -R222, R85 ;  /* 0x800000de222d7223 */ /* 0x000fc60000010055 */
[----:B-1----:R-:W-:Y:S01]  /*15340*/  IMAD.MOV.U32 R28, RZ, RZ, R2 ;  /* 0x000000ffff1c7224 */ /* 0x002fe200078e0002 */
[----:B------:R-:W-:-:S05]  /*15350*/  IABS R2, R29 ;  /* 0x0000001d00027213 */ /* 0x000fca0000000000 */
[----:B------:R-:W-:Y:S02]  /*15360*/  IMAD.MOV.U32 R29, RZ, RZ, R2 ;  /* 0x000000ffff1d7224 */ /* 0x000fe400078e0002 */
[----:B------:R-:W-:Y:S01]  /*15370*/  IMAD.IADD R2, R231, 0x1, -R3 ;  /* 0x00000001e7027824 */ /* 0x000fe200078e0a03 */
[----:B------:R1:W1:Y:S01]  /*15380*/  I2F R35, R28 ;  /* 0x0000001c00237306 */ /* 0x0002620000201400 */
[-C--:B------:R-:W-:Y:S02]  /*15390*/  FFMA.FTZ R43, R33, -R222.reuse, R87 ;  /* 0x800000de212b7223 */ /* 0x080fe40000010057 */
[----:B--2---:R-:W-:-:S05]  /*153a0*/  FFMA.FTZ R42, R31, -R222, R90 ;  /* 0x800000de1f2a7223 */ /* 0x004fca000001005a */
[----:B------:R2:W2:Y:S01]  /*153b0*/  I2F R34, R29 ;  /* 0x0000001d00227306 */ /* 0x0004a20000201400 */
[----:B-1----:R-:W-:Y:S02]  /*153c0*/  IABS R28, R2 ;  /* 0x00000002001c7213 */ /* 0x002fe40000000000 */
[----:B------:R-:W-:Y:S01]  /*153d0*/  IADD3 R2, R0, 0x38, RZ ;  /* 0x0000003800027810 */ /* 0x000fe20007ffe0ff */
[----:B------:R-:W-:Y:S02]  /*153e0*/  IMAD.MOV.U32 R75, RZ, RZ, R111 ;  /* 0x000000ffff4b7224 */ /* 0x000fe400078e006f */
[----:B--2---:R-:W-:Y:S02]  /*153f0*/  IMAD.MOV.U32 R29, RZ, RZ, R28 ;  /* 0x000000ffff1d7224 */ /* 0x004fe400078e001c */
[----:B------:R-:W-:Y:S01]  /*15400*/  IMAD.IADD R28, R230, 0x1, -R2 ;  /* 0x00000001e61c7824 */ /* 0x000fe200078e0a02 */
[----:B------:R-:W-:Y:S01]  /*15410*/  FSEL R178, R45, -INF , !P6 ;  /* 0xff8000002db27808 */ /* 0x000fe20007000000 */
[----:B------:R-:W-:Y:S01]  /*15420*/  IMAD.MOV.U32 R111, RZ, RZ, R104 ;  /* 0x000000ffff6f7224 */ /* 0x000fe200078e0068 */
[----:B------:R-:W-:Y:S01]  /*15430*/  FSEL R104, R43, -INF , !P5 ;  /* 0xff8000002b687808 */ /* 0x000fe20006800000 */
[----:B------:R-:W-:Y:S01]  /*15440*/  IMAD.IADD R30, R228, 0x1, -R2 ;  /* 0x00000001e41e7824 */ /* 0x000fe200078e0a02 */
[----:B------:R-:W-:-:S02]  /*15450*/  IABS R28, R28 ;  /* 0x0000001c001c7213 */ /* 0x000fc40000000000 */
[----:B------:R-:W-:Y:S02]  /*15460*/  FSEL R114, R44, -INF , !P4 ;  /* 0xff8000002c727808 */ /* 0x000fe40006000000 */
[----:B------:R-:W-:Y:S02]  /*15470*/  FSEL R125, R42, -INF , !P2 ;  /* 0xff8000002a7d7808 */ /* 0x000fe40005000000 */
[C---:B------:R-:W-:Y:S02]  /*15480*/  ISETP.GE.AND P6, PT, R3.reuse, R227, PT ;  /* 0x000000e30300720c */ /* 0x040fe40003fc6270 */
[C---:B------:R-:W-:Y:S02]  /*15490*/  ISETP.GE.AND P5, PT, R3.reuse, R226, PT ;  /* 0x000000e20300720c */ /* 0x040fe40003fa6270 */
[C---:B------:R-:W-:Y:S02]  /*154a0*/  ISETP.GE.AND P4, PT, R3.reuse, R225, PT ;  /* 0x000000e10300720c */ /* 0x040fe40003f86270 */
[C---:B------:R-:W-:Y:S01]  /*154b0*/  ISETP.GE.AND P2, PT, R3.reuse, R224, PT ;  /* 0x000000e00300720c */ /* 0x040fe20003f46270 */
[----:B------:R1:W2:Y:S01]  /*154c0*/  I2F R33, R29 ;  /* 0x0000001d00217306 */ /* 0x0002a20000201400 */
[----:B------:R-:W-:-:S02]  /*154d0*/  ISETP.GE.OR P6, PT, R3, R235, !P6 ;  /* 0x000000eb0300720c */ /* 0x000fc400077c6670 */
[C---:B------:R-:W-:Y:S02]  /*154e0*/  ISETP.GE.OR P5, PT, R3.reuse, R234, !P5 ;  /* 0x000000ea0300720c */ /* 0x040fe40006fa6670 */
[C---:B------:R-:W-:Y:S02]  /*154f0*/  ISETP.GE.OR P4, PT, R3.reuse, R233, !P4 ;  /* 0x000000e90300720c */ /* 0x040fe40006786670 */
[----:B------:R-:W-:Y:S01]  /*15500*/  ISETP.GE.OR P2, PT, R3, R232, !P2 ;  /* 0x000000e80300720c */ /* 0x000fe20005746670 */
[----:B---3--:R-:W-:Y:S02]  /*15510*/  FFMA.FTZ R3, R46, -R222, R82 ;  /* 0x800000de2e037223 */ /* 0x008fe40000010052 */
[----:B------:R-:W-:Y:S02]  /*15520*/  IMAD.MOV.U32 R84, RZ, RZ, R105 ;  /* 0x000000ffff547224 */ /* 0x000fe400078e0069 */
[----:B-1----:R-:W-:Y:S01]  /*15530*/  IMAD.MOV.U32 R29, RZ, RZ, R28 ;  /* 0x000000ffff1d7224 */ /* 0x002fe200078e001c */
[----:B------:R-:W-:Y:S01]  /*15540*/  IABS R28, R30 ;  /* 0x0000001e001c7213 */ /* 0x000fe20000000000 */
[----:B------:R-:W-:Y:S01]  /*15550*/  IMAD.MOV.U32 R105, RZ, RZ, R99 ;  /* 0x000000ffff697224 */ /* 0x000fe200078e0063 */
[----:B------:R-:W-:Y:S01]  /*15560*/  FSEL R99, R3, -INF , !P3 ;  /* 0xff80000003637808 */ /* 0x000fe20005800000 */
[----:B------:R1:W3:Y:S01]  /*15570*/  I2F R32, R29 ;  /* 0x0000001d00207306 */ /* 0x0002e20000201400 */
[----:B----4-:R-:W-:-:S02]  /*15580*/  FFMA.FTZ R30, R40, -R222, R89 ;  /* 0x800000de281e7223 */ /* 0x010fc40000010059 */
[----:B------:R-:W-:-:S05]  /*15590*/  IMAD.IADD R3, R229, 0x1, -R2 ;  /* 0x00000001e5037824 */ /* 0x000fca00078e0a02 */
[----:B------:R4:W2:Y:S01]  /*155a0*/  I2F R31, R28 ;  /* 0x0000001c001f7306 */ /* 0x0008a20000201400 */
[----:B------:R-:W-:Y:S01]  /*155b0*/  IMAD.MOV.U32 R82, RZ, RZ, R111 ;  /* 0x000000ffff527224 */ /* 0x000fe200078e006f */
[----:B------:R-:W-:Y:S01]  /*155c0*/  FSEL R111, R30, -INF , !P6 ;  /* 0xff8000001e6f7808 */ /* 0x000fe20007000000 */
[----:B-1----:R-:W-:Y:S01]  /*155d0*/  FFMA.FTZ R29, R35, -R222, R91 ;  /* 0x800000de231d7223 */ /* 0x002fe2000001005b */
[----:B------:R-:W-:Y:S01]  /*155e0*/  ISETP.GE.AND P3, PT, R2, R226, PT ;  /* 0x000000e20200720c */ /* 0x000fe20003f66270 */
[----:B----4-:R-:W-:-:S03]  /*155f0*/  FFMA.FTZ R28, R41, -R222, R80 ;  /* 0x800000de291c7223 */ /* 0x010fc60000010050 */
[----:B------:R-:W-:Y:S02]  /*15600*/  FSEL R122, R29, -INF , !P5 ;  /* 0xff8000001d7a7808 */ /* 0x000fe40006800000 */
        /* <DEDUP_REMOVED lines=36> */
[--C-:B------:R-:W-:Y:S01]  /*15850*/  IMAD.IADD R28, R230, 0x1, -R2.reuse ;  /* 0x00000001e61c7824 */ /* 0x100fe200078e0a02 */
        /* <DEDUP_REMOVED lines=16> */
[----:B----4-:R-:W-:Y:S02]  /*15960*/  FFMA.FTZ R3, R46, -R222, R78 ;  /* 0x800000de2e037223 */ /* 0x010fe4000001004e */
[----:B------:R-:W-:Y:S02]  /*15970*/  IMAD.MOV.U32 R80, RZ, RZ, R49 ;  /* 0x000000ffff507224 */ /* 0x000fe400078e0031 */
[----:B-1----:R-:W-:Y:S01]  /*15980*/  IMAD.MOV.U32 R29, RZ, RZ, R28 ;  /* 0x000000ffff1d7224 */ /* 0x002fe200078e001c */
[----:B------:R-:W-:Y:S01]  /*15990*/  IABS R28, R30 ;  /* 0x0000001e001c7213 */ /* 0x000fe20000000000 */
[----:B------:R-:W-:Y:S01]  /*159a0*/  IMAD.MOV.U32 R49, RZ, RZ, R93 ;  /* 0x000000ffff317224 */ /* 0x000fe200078e005d */
[----:B------:R-:W-:Y:S01]  /*159b0*/  FSEL R93, R3, -INF , !P5 ;  /* 0xff800000035d7808 */ /* 0x000fe20006800000 */
[----:B------:R1:W4:Y:S01]  /*159c0*/  I2F R32, R29 ;  /* 0x0000001d00207306 */ /* 0x0003220000201400 */
[----:B------:R-:W-:-:S02]  /*159d0*/  FFMA.FTZ R30, R40, -R222, R69 ;  /* 0x800000de281e7223 */ /* 0x000fc40000010045 */
[----:B------:R-:W-:-:S05]  /*159e0*/  IMAD.IADD R3, R229, 0x1, -R2 ;  /* 0x00000001e5037824 */ /* 0x000fca00078e0a02 */
[----:B------:R2:W2:Y:S01]  /*159f0*/  I2F R31, R28 ;  /* 0x0000001c001f7306 */ /* 0x0004a20000201400 */
[----:B------:R-:W-:Y:S01]  /*15a00*/  IMAD.MOV.U32 R68, RZ, RZ, R101 ;  /* 0x000000ffff447224 */ /* 0x000fe200078e0065 */
[----:B------:R-:W-:Y:S01]  /*15a10*/  FSEL R101, R30, -INF , !P4 ;  /* 0xff8000001e657808 */ /* 0x000fe20006000000 */
[----:B-1----:R-:W-:Y:S01]  /*15a20*/  FFMA.FTZ R29, R35, -R222, R71 ;  /* 0x800000de231d7223 */ /* 0x002fe20000010047 */
[----:B------:R-:W-:Y:S01]  /*15a30*/  ISETP.GE.AND P5, PT, R2, R226, PT ;  /* 0x000000e20200720c */ /* 0x000fe20003fa6270 */
[----:B--2---:R-:W-:-:S03]  /*15a40*/  FFMA.FTZ R28, R41, -R222, R76 ;  /* 0x800000de291c7223 */ /* 0x004fc6000001004c */
        /* <DEDUP_REMOVED lines=28> */
[----:B------:R1:W3:Y:S01]  /*15c10*/  I2F R35, R28 ;  /* 0x0000001c00237306 */ /* 0x0002e20000201400 */
[-C--:B------:R-:W-:Y:S02]  /*15c20*/  FFMA.FTZ R43, R33, -R222.reuse, R79 ;  /* 0x800000de212b7223 */ /* 0x080fe4000001004f */
[-C--:B----4-:R-:W-:Y:S02]  /*15c30*/  FFMA.FTZ R44, R32, -R222.reuse, R64 ;  /* 0x800000de202c7223 */ /* 0x090fe40000010040 */
[----:B------:R-:W-:-:S03]  /*15c40*/  FFMA.FTZ R42, R31, -R222, R66 ;  /* 0x800000de1f2a7223 */ /* 0x000fc60000010042 */
[----:B------:R4:W2:Y:S01]  /*15c50*/  I2F R34, R29 ;  /* 0x0000001d00227306 */ /* 0x0008a20000201400 */
[----:B-1----:R-:W-:Y:S02]  /*15c60*/  IABS R28, R2 ;  /* 0x00000002001c7213 */ /* 0x002fe40000000000 */
[----:B------:R-:W-:Y:S01]  /*15c70*/  IADD3 R2, R0, 0x48, RZ ;  /* 0x0000004800027810 */ /* 0x000fe20007ffe0ff */
[----:B------:R-:W-:Y:S02]  /*15c80*/  IMAD.MOV.U32 R86, RZ, RZ, R110 ;  /* 0x000000ffff567224 */ /* 0x000fe400078e006e */
[----:B----4-:R-:W-:Y:S02]  /*15c90*/  IMAD.MOV.U32 R29, RZ, RZ, R28 ;  /* 0x000000ffff1d7224 */ /* 0x010fe400078e001c */
        /* <DEDUP_REMOVED lines=12> */
[----:B------:R1:W4:Y:S01]  /*15d60*/  I2F R33, R29 ;  /* 0x0000001d00217306 */ /* 0x0003220000201400 */
[----:B------:R-:W-:-:S02]  /*15d70*/  ISETP.GE.OR P1, PT, R3, R235, !P1 ;  /* 0x000000eb0300720c */ /* 0x000fc40004f26670 */
[C---:B------:R-:W-:Y:S02]  /*15d80*/  ISETP.GE.OR P3, PT, R3.reuse, R234, !P3 ;  /* 0x000000ea0300720c */ /* 0x040fe40005f66670 */
[C---:B------:R-:W-:Y:S02]  /*15d90*/  ISETP.GE.OR P6, PT, R3.reuse, R233, !P6 ;  /* 0x000000e90300720c */ /* 0x040fe400077c6670 */
[----:B------:R-:W-:Y:S01]  /*15da0*/  ISETP.GE.OR P5, PT, R3, R232, !P5 ;  /* 0x000000e80300720c */ /* 0x000fe20006fa6670 */
[----:B--2---:R-:W-:Y:S02]  /*15db0*/  FFMA.FTZ R3, R46, -R222, R62 ;  /* 0x800000de2e037223 */ /* 0x004fe4000001003e */
[----:B-1----:R-:W-:Y:S01]  /*15dc0*/  IMAD.MOV.U32 R29, RZ, RZ, R28 ;  /* 0x000000ffff1d7224 */ /* 0x002fe200078e001c */
[----:B------:R-:W-:Y:S01]  /*15dd0*/  IABS R28, R30 ;  /* 0x0000001e001c7213 */ /* 0x000fe20000000000 */
[----:B------:R-:W-:Y:S01]  /*15de0*/  FFMA.FTZ R30, R40, -R222, R65 ;  /* 0x800000de281e7223 */ /* 0x000fe20000010041 */
[----:B------:R-:W-:Y:S01]  /*15df0*/  FSEL R85, R3, -INF , !P2 ;  /* 0xff80000003557808 */ /* 0x000fe20005000000 */
[----:B------:R3:W1:Y:S01]  /*15e00*/  I2F R32, R29 ;  /* 0x0000001d00207306 */ /* 0x0006620000201400 */
[----:B------:R-:W-:-:S02]  /*15e10*/  IMAD.IADD R3, R229, 0x1, -R2 ;  /* 0x00000001e5037824 */ /* 0x000fc400078e0a02 */
[----:B------:R-:W-:-:S05]  /*15e20*/  IMAD.MOV.U32 R73, RZ, RZ, R107 ;  /* 0x000000ffff497224 */ /* 0x000fca00078e006b */
[----:B------:R2:W1:Y:S01]  /*15e30*/  I2F R31, R28 ;  /* 0x0000001c001f7306 */ /* 0x0004620000201400 */
[----:B------:R-:W-:Y:S01]  /*15e40*/  IMAD.MOV.U32 R91, RZ, RZ, R94 ;  /* 0x000000ffff5b7224 */ /* 0x000fe200078e005e */
[----:B------:R-:W-:Y:S01]  /*15e50*/  FSEL R94, R30, -INF , !P1 ;  /* 0xff8000001e5e7808 */ /* 0x000fe20004800000 */
[----:B---3--:R-:W-:Y:S01]  /*15e60*/  FFMA.FTZ R29, R35, -R222, R67 ;  /* 0x800000de231d7223 */ /* 0x008fe20000010043 */
        /* <DEDUP_REMOVED lines=17> */
[----:B--2---:R-:W-:-:S06]  /*15f80*/  IMAD.IADD R2, R230, 0x1, -R3 ;  /* 0x00000001e6027824 */ /* 0x004fcc00078e0a03 */
[----:B------:R2:W3:Y:S01]  /*15f90*/  I2F R46, R28 ;  /* 0x0000001c002e7306 */ /* 0x0004e20000201400 */
[----:B------:R-:W-:Y:S01]  /*15fa0*/  IABS R2, R2 ;  /* 0x0000000200027213 */ /* 0x000fe20000000000 */
[----:B------:R-:W-:-:S04]  /*15fb0*/  IMAD.IADD R29, R229, 0x1, -R3 ;  /* 0x00000001e51d7824 */ /* 0x000fc800078e0a03 */
[----:B--2---:R-:W-:Y:S02]  /*15fc0*/  IMAD.MOV.U32 R28, RZ, RZ, R2 ;  /* 0x000000ffff1c7224 */ /* 0x004fe400078e0002 */
[----:B------:R-:W-:-:S05]  /*15fd0*/  IMAD.IADD R2, R228, 0x1, -R3 ;  /* 0x00000001e4027824 */ /* 0x000fca00078e0a03 */
[----:B------:R-:W-:Y:S01]  /*15fe0*/  IABS R2, R2 ;  /* 0x0000000200027213 */ /* 0x000fe20000000000 */
[----:B------:R2:W-:Y:S01]  /*15ff0*/  I2F R40, R28 ;  /* 0x0000001c00287306 */ /* 0x0005e20000201400 */
[----:B------:R-:W-:-:S03]  /*16000*/  FFMA.FTZ R45, R34, -R222, R61 ;  /* 0x800000de222d7223 */ /* 0x000fc6000001003d */
[----:B--2---:R-:W-:Y:S01]  /*16010*/  IMAD.MOV.U32 R28, RZ, RZ, R2 ;  /* 0x000000ffff1c7224 */ /* 0x004fe200078e0002 */
[----:B------:R-:W-:-:S05]  /*16020*/  IABS R2, R29 ;  /* 0x0000001d00027213 */ /* 0x000fca0000000000 */
[----:B------:R-:W-:Y:S02]  /*16030*/  IMAD.MOV.U32 R29, RZ, RZ, R2 ;  /* 0x000000ffff1d7224 */ /* 0x000fe400078e0002 */
[----:B------:R-:W-:Y:S01]  /*16040*/  IMAD.IADD R2, R231, 0x1, -R3 ;  /* 0x00000001e7027824 */ /* 0x000fe200078e0a03 */
[----:B------:R2:W-:Y:S08]  /*16050*/  I2F R35, R28 ;  /* 0x0000001c00237306 */ /* 0x0005f00000201400 */
[----:B------:R1:W1:Y:S01]  /*16060*/  I2F R34, R29 ;  /* 0x0000001d00227306 */ /* 0x0002620000201400 */
[----:B--2---:R-:W-:-:S02]  /*16070*/  IABS R28, R2 ;  /* 0x00000002001c7213 */ /* 0x004fc40000000000 */
[----:B------:R-:W-:-:S03]  /*16080*/  IADD3 R2, R0, 0x50, RZ ;  /* 0x0000005000027810 */ /* 0x000fc60007ffe0ff */
[----:B-1----:R-:W-:Y:S02]  /*16090*/  IMAD.MOV.U32 R29, RZ, RZ, R28 ;  /* 0x000000ffff1d7224 */ /* 0x002fe400078e001c */
[--C-:B------:R-:W-:Y:S02]  /*160a0*/  IMAD.IADD R28, R230, 0x1, -R2.reuse ;  /* 0x00000001e61c7824 */ /* 0x100fe400078e0a02 */
[----:B------:R-:W-:-:S03]  /*160b0*/  IMAD.IADD R30, R228, 0x1, -R2 ;  /* 0x00000001e41e7824 */ /* 0x000fc600078e0a02 */
[----:B------:R-:W-:Y:S01]  /*160c0*/  IABS R28, R28 ;  /* 0x0000001c001c7213 */ /* 0x000fe20000000000 */
[-C--:B----4-:R-:W-:Y:S02]  /*160d0*/  FFMA.FTZ R43, R33, -R222.reuse, R63 ;  /* 0x800000de212b7223 */ /* 0x090fe4000001003f */
[----:B------:R1:W2:Y:S01]  /*160e0*/  I2F R33, R29 ;  /* 0x0000001d00217306 */ /* 0x0002a20000201400 */
[-C--:B------:R-:W-:Y:S02]  /*160f0*/  FFMA.FTZ R44, R32, -R222.reuse, R196 ;  /* 0x800000de202c7223 */ /* 0x080fe400000100c4 */
[----:B------:R-:W-:Y:S01]  /*16100*/  FFMA.FTZ R42, R31, -R222, R198 ;  /* 0x800000de1f2a7223 */ /* 0x000fe200000100c6 */
[----:B------:R-:W-:Y:S01]  /*16110*/  FSEL R116, R45, -INF , !P6 ;  /* 0xff8000002d747808 */ /* 0x000fe20007000000 */
[----:B------:R-:W-:Y:S01]  /*16120*/  IMAD.MOV.U32 R81, RZ, RZ, R98 ;  /* 0x000000ffff517224 */ /* 0x000fe200078e0062 */
[----:B------:R-:W-:Y:S02]  /*16130*/  FSEL R78, R43, -INF , !P5 ;  /* 0xff8000002b4e7808 */ /* 0x000fe40006800000 */
[----:B------:R-:W-:-:S02]  /*16140*/  FSEL R90, R44, -INF , !P4 ;  /* 0xff8000002c5a7808 */ /* 0x000fc40006000000 */
[----:B------:R-:W-:Y:S01]  /*16150*/  FSEL R98, R42, -INF , !P2 ;  /* 0xff8000002a627808 */ /* 0x000fe20005000000 */
[----:B-1----:R-:W-:Y:S01]  /*16160*/  IMAD.MOV.U32 R29, RZ, RZ, R28 ;  /* 0x000000ffff1d7224 */ /* 0x002fe200078e001c */
[----:B------:R-:W-:Y:S02]  /*16170*/  IABS R28, R30 ;  /* 0x0000001e001c7213 */ /* 0x000fe40000000000 */
[C---:B------:R-:W-:Y:S02]  /*16180*/  ISETP.GE.AND P6, PT, R3.reuse, R227, PT ;  /* 0x000000e30300720c */ /* 0x040fe40003fc6270 */
[----:B------:R1:W4:Y:S01]  /*16190*/  I2F R31, R28 ;  /* 0x0000001c001f7306 */ /* 0x0003220000201400 */
[C---:B------:R-:W-:Y:S02]  /*161a0*/  ISETP.GE.AND P5, PT, R3.reuse, R226, PT ;  /* 0x000000e20300720c */ /* 0x040fe40003fa6270 */
[C---:B------:R-:W-:Y:S02]  /*161b0*/  ISETP.GE.AND P4, PT, R3.reuse, R225, PT ;  /* 0x000000e10300720c */ /* 0x040fe40003f86270 */
[----:B------:R-:W-:-:S02]  /*161c0*/  ISETP.GE.AND P2, PT, R3, R224, PT ;  /* 0x000000e00300720c */ /* 0x000fc40003f46270 */
[C---:B------:R-:W-:Y:S02]  /*161d0*/  ISETP.GE.OR P6, PT, R3.reuse, R235, !P6 ;  /* 0x000000eb0300720c */ /* 0x040fe400077c6670 */
[C---:B------:R-:W-:Y:S02]  /*161e0*/  ISETP.GE.OR P5, PT, R3.reuse, R234, !P5 ;  /* 0x000000ea0300720c */ /* 0x040fe40006fa6670 */
[C---:B------:R-:W-:Y:S02]  /*161f0*/  ISETP.GE.OR P4, PT, R3.reuse, R233, !P4 ;  /* 0x000000e90300720c */ /* 0x040fe40006786670 */
[----:B------:R-:W-:Y:S01]  /*16200*/  ISETP.GE.OR P2, PT, R3, R232, !P2 ;  /* 0x000000e80300720c */ /* 0x000fe20005746670 */
[-C--:B---3--:R-:W-:Y:S02]  /*16210*/  FFMA.FTZ R3, R46, -R222.reuse, R83 ;  /* 0x800000de2e037223 */ /* 0x088fe40000010053 */
[----:B------:R-:W-:Y:S01]  /*16220*/  FFMA.FTZ R45, R34, -R222, R81 ;  /* 0x800000de222d7223 */ /* 0x000fe20000010051 */
[----:B------:R3:W3:Y:S01]  /*16230*/  I2F R32, R29 ;  /* 0x0000001d00207306 */ /* 0x0006e20000201400 */
[----:B------:R-:W-:-:S02]  /*16240*/  IMAD.MOV.U32 R81, RZ, RZ, R82 ;  /* 0x000000ffff517224 */ /* 0x000fc400078e0052 */
[----:B------:R-:W-:Y:S01]  /*16250*/  IMAD.MOV.U32 R82, RZ, RZ, R75 ;  /* 0x000000ffff527224 */ /* 0x000fe200078e004b */
[----:B------:R-:W-:Y:S01]  /*16260*/  FSEL R75, R3, -INF , !P3 ;  /* 0xff800000034b7808 */ /* 0x000fe20005800000 */
[-C--:B-1----:R-:W-:Y:S02]  /*16270*/  FFMA.FTZ R28, R41, -R222.reuse, R68 ;  /* 0x800000de291c7223 */ /* 0x082fe40000010044 */
[-C--:B------:R-:W-:Y:S02]  /*16280*/  FFMA.FTZ R30, R40, -R222.reuse, R197 ;  /* 0x800000de281e7223 */ /* 0x080fe400000100c5 */
[----:B------:R-:W-:Y:S02]  /*16290*/  IMAD.IADD R3, R229, 0x1, -R2 ;  /* 0x00000001e5037824 */ /* 0x000fe400078e0a02 */
[-C--:B--2---:R-:W-:Y:S02]  /*162a0*/  FFMA.FTZ R43, R33, -R222.reuse, R91 ;  /* 0x800000de212b7223 */ /* 0x084fe4000001005b */
[----:B---3--:R-:W-:-:S02]  /*162b0*/  FFMA.FTZ R29, R35, -R222, R199 ;  /* 0x800000de231d7223 */ /* 0x008fc400000100c7 */
[----:B------:R-:W-:Y:S01]  /*162c0*/  IMAD.MOV.U32 R91, RZ, RZ, R88 ;  /* 0x000000ffff5b7224 */ /* 0x000fe200078e0058 */
[----:B------:R-:W-:Y:S01]  /*162d0*/  FSEL R88, R30, -INF , !P6 ;  /* 0xff8000001e587808 */ /* 0x000fe20007000000 */
[----:B----4-:R-:W-:Y:S01]  /*162e0*/  FFMA.FTZ R42, R31, -R222, R113 ;  /* 0x800000de1f2a7223 */ /* 0x010fe20000010071 */
[----:B------:R-:W-:Y:S01]  /*162f0*/  FSEL R113, R28, -INF , !P1 ;  /* 0xff8000001c717808 */ /* 0x000fe20004800000 */
[----:B------:R-:W-:Y:S01]  /*16300*/  IMAD.MOV.U32 R68, RZ, RZ, R97 ;  /* 0x000000ffff447224 */ /* 0x000fe200078e0061 */
[----:B------:R-:W-:Y:S02]  /*16310*/  FSEL R97, R29, -INF , !P5 ;  /* 0xff8000001d617808 */ /* 0x000fe40006800000 */
[C---:B------:R-:W-:Y:S02]  /*16320*/  ISETP.GE.AND P1, PT, R2.reuse, R227, PT ;  /* 0x000000e30200720c */ /* 0x040fe40003f26270 */
[C---:B------:R-:W-:Y:S02]  /*16330*/  ISETP.GE.AND P3, PT, R2.reuse, R226, PT ;  /* 0x000000e20200720c */ /* 0x040fe40003f66270 */
[----:B------:R-:W-:-:S02]  /*16340*/  ISETP.GE.AND P6, PT, R2, R225, PT ;  /* 0x000000e10200720c */ /* 0x000fc40003fc6270 */
        /* <DEDUP_REMOVED lines=12> */
[----:B------:R1:W-:Y:S01]  /*16410*/  I2F R46, R28 ;  /* 0x0000001c002e7306 */ /* 0x0003e20000201400 */
[----:B------:R-:W-:Y:S01]  /*16420*/  IABS R2, R2 ;  /* 0x0000000200027213 */ /* 0x000fe20000000000 */
[----:B------:R-:W-:-:S04]  /*16430*/  IMAD.IADD R29, R229, 0x1, -R3 ;  /* 0x00000001e51d7824 */ /* 0x000fc800078e0a03 */
[----:B-1----:R-:W-:Y:S02]  /*16440*/  IMAD.MOV.U32 R28, RZ, RZ, R2 ;  /* 0x000000ffff1c7224 */ /* 0x002fe400078e0002 */
[----:B------:R-:W-:-:S05]  /*16450*/  IMAD.IADD R2, R228, 0x1, -R3 ;  /* 0x00000001e4027824 */ /* 0x000fca00078e0a03 */
[----:B------:R-:W-:Y:S01]  /*16460*/  IABS R2, R2 ;  /* 0x0000000200027213 */ /* 0x000fe20000000000 */
[----:B------:R1:W2:Y:S04]  /*16470*/  I2F R40, R28 ;  /* 0x0000001c00287306 */ /* 0x0002a80000201400 */
[----:B-1----:R-:W-:Y:S01]  /*16480*/  IMAD.MOV.U32 R28, RZ, RZ, R2 ;  /* 0x000000ffff1c7224 */ /* 0x002fe200078e0002 */
[----:B------:R-:W-:-:S05]  /*16490*/  IABS R2, R29 ;  /* 0x0000001d00027213 */ /* 0x000fca0000000000 */
[----:B------:R-:W-:Y:S02]  /*164a0*/  IMAD.MOV.U32 R29, RZ, RZ, R2 ;  /* 0x000000ffff1d7224 */ /* 0x000fe400078e0002 */
[----:B------:R-:W-:Y:S01]  /*164b0*/  IMAD.IADD R2, R231, 0x1, -R3 ;  /* 0x00000001e7027824 */ /* 0x000fe200078e0a03 */
[----:B------:R1:W3:Y:S08]  /*164c0*/  I2F R35, R28 ;  /* 0x0000001c00237306 */ /* 0x0002f00000201400 */
[----:B------:R4:W2:Y:S01]  /*164d0*/  I2F R34, R29 ;  /* 0x0000001d00227306 */ /* 0x0008a20000201400 */
[----:B-1----:R-:W-:-:S02]  /*164e0*/  IABS R28, R2 ;  /* 0x00000002001c7213 */ /* 0x002fc40000000000 */
[----:B------:R-:W-:-:S03]  /*164f0*/  IADD3 R2, R0, 0x58, RZ ;  /* 0x0000005800027810 */ /* 0x000fc60007ffe0ff */
[----:B----4-:R-:W-:Y:S02]  /*16500*/  IMAD.MOV.U32 R29, RZ, RZ, R28 ;  /* 0x000000ffff1d7224 */ /* 0x010fe400078e001c */
[----:B------:R-:W-:-:S05]  /*16510*/  IMAD.IADD R28, R230, 0x1, -R2 ;  /* 0x00000001e61c7824 */ /* 0x000fca00078e0a02 */
[----:B------:R-:W-:Y:S01]  /*16520*/  IABS R28, R28 ;  /* 0x0000001c001c7213 */ /* 0x000fe20000000000 */
[----:B------:R1:W-:Y:S01]  /*16530*/  I2F R33, R29 ;  /* 0x0000001d00217306 */ /* 0x0003e20000201400 */
[----:B------:R-:W-:Y:S02]  /*16540*/  FFMA.FTZ R44, R32, -R222, R72 ;  /* 0x800000de202c7223 */ /* 0x000fe40000010048 */
[----:B------:R-:W-:Y:S01]  /*16550*/  IMAD.IADD R30, R228, 0x1, -R2 ;  /* 0x00000001e41e7824 */ /* 0x000fe200078e0a02 */
[----:B------:R-:W-:Y:S01]  /*16560*/  FSEL R72, R43, -INF , !P2 ;  /* 0xff8000002b487808 */ /* 0x000fe20005000000 */
[----:B------:R-:W-:Y:S01]  /*16570*/  IMAD.MOV.U32 R83, RZ, RZ, R108 ;  /* 0x000000ffff537224 */ /* 0x000fe200078e006c */
[----:B------:R-:W-:Y:S01]  /*16580*/  FSEL R108, R45, -INF , !P4 ;  /* 0xff8000002d6c7808 */ /* 0x000fe20006000000 */
[----:B------:R-:W-:Y:S02]  /*16590*/  IMAD.MOV.U32 R70, RZ, RZ, R92 ;  /* 0x000000ffff467224 */ /* 0x000fe400078e005c */
[----:B-1----:R-:W-:-:S04]  /*165a0*/  IMAD.MOV.U32 R29, RZ, RZ, R28 ;  /* 0x000000ffff1d7224 */ /* 0x002fc800078e001c */
[----:B------:R3:W1:Y:S01]  /*165b0*/  I2F R32, R29 ;  /* 0x0000001d00207306 */ /* 0x0006620000201400 */
[----:B------:R-:W-:Y:S02]  /*165c0*/  IABS R28, R30 ;  /* 0x0000001e001c7213 */ /* 0x000fe40000000000 */
[----:B------:R-:W-:Y:S02]  /*165d0*/  FSEL R79, R44, -INF , !P1 ;  /* 0xff8000002c4f7808 */ /* 0x000fe40004800000 */
[----:B------:R-:W-:Y:S02]  /*165e0*/  FSEL R92, R42, -INF , !P3 ;  /* 0xff8000002a5c7808 */ /* 0x000fe40005800000 */
[C---:B------:R-:W-:Y:S02]  /*165f0*/  ISETP.GE.AND P4, PT, R3.reuse, R227, PT ;  /* 0x000000e30300720c */ /* 0x040fe40003f86270 */
[C---:B------:R-:W-:Y:S02]  /*16600*/  ISETP.GE.AND P2, PT, R3.reuse, R226, PT ;  /* 0x000000e20300720c */ /* 0x040fe40003f46270 */
[----:B------:R-:W-:-:S02]  /*16610*/  ISETP.GE.AND P1, PT, R3, R225, PT ;  /* 0x000000e10300720c */ /* 0x000fc40003f26270 */
[C---:B------:R-:W-:Y:S01]  /*16620*/  ISETP.GE.AND P3, PT, R3.reuse, R224, PT ;  /* 0x000000e00300720c */ /* 0x040fe20003f66270 */
[----:B------:R4:W4:Y:S01]  /*16630*/  I2F R31, R28 ;  /* 0x0000001c001f7306 */ /* 0x0009220000201400 */
[C---:B------:R-:W-:Y:S01]  /*16640*/  ISETP.GE.OR P4, PT, R3.reuse, R235, !P4 ;  /* 0x000000eb0300720c */ /* 0x040fe20006786670 */
[----:B--2---:R-:W-:Y:S01]  /*16650*/  FFMA.FTZ R30, R40, -R222, R83 ;  /* 0x800000de281e7223 */ /* 0x004fe20000010053 */
[----:B------:R-:W-:Y:S01]  /*16660*/  ISETP.GE.OR P2, PT, R3, R234, !P2 ;  /* 0x000000ea0300720c */ /* 0x000fe20005746670 */
[----:B---3--:R-:W-:Y:S01]  /*16670*/  FFMA.FTZ R29, R35, -R222, R81 ;  /* 0x800000de231d7223 */ /* 0x008fe20000010051 */
[C---:B------:R-:W-:Y:S02]  /*16680*/  ISETP.GE.OR P1, PT, R3.reuse, R233, !P1 ;  /* 0x000000e90300720c */ /* 0x040fe40004f26670 */
[----:B------:R-:W-:Y:S01]  /*16690*/  ISETP.GE.OR P3, PT, R3, R232, !P3 ;  /* 0x000000e80300720c */ /* 0x000fe20005f66670 */
[-C--:B------:R-:W-:Y:S01]  /*166a0*/  FFMA.FTZ R3, R46, -R222.reuse, R68 ;  /* 0x800000de2e037223 */ /* 0x080fe20000010044 */
[----:B------:R-:W-:Y:S01]  /*166b0*/  FSEL R77, R30, -INF , !P4 ;  /* 0xff8000001e4d7808 */ /* 0x000fe20006000000 */
[-C--:B------:R-:W-:Y:S01]  /*166c0*/  FFMA.FTZ R34, R34, -R222.reuse, R91 ;  /* 0x800000de22227223 */ /* 0x080fe2000001005b */
[----:B------:R-:W-:Y:S01]  /*166d0*/  FSEL R91, R29, -INF , !P2 ;  /* 0xff8000001d5b7808 */ /* 0x000fe20005000000 */
[----:B-1----:R-:W-:-:S02]  /*166e0*/  FFMA.FTZ R32, R32, -R222, R105 ;  /* 0x800000de20207223 */ /* 0x002fc40000010069 */
[----:B----4-:R-:W-:Y:S01]  /*166f0*/  FFMA.FTZ R28, R41, -R222, R70 ;  /* 0x800000de291c7223 */ /* 0x010fe20000010046 */
[----:B------:R-:W-:Y:S01]  /*16700*/  FSEL R66, R3, -INF , !P5 ;  /* 0xff80000003427808 */ /* 0x000fe20006800000 */
[--C-:B------:R-:W-:Y:S01]  /*16710*/  IMAD.IADD R3, R229, 0x1, -R2.reuse ;  /* 0x00000001e5037824 */ /* 0x100fe200078e0a02 */
[----:B------:R-:W-:Y:S02]  /*16720*/  ISETP.GE.AND P5, PT, R2, R226, PT ;  /* 0x000000e20200720c */ /* 0x000fe40003fa6270 */
[----:B------:R-:W-:Y:S02]  /*16730*/  FSEL R105, R28, -INF , !P6 ;  /* 0xff8000001c697808 */ /* 0x000fe40007000000 */
[C---:B------:R-:W-:Y:S02]  /*16740*/  ISETP.GE.AND P6, PT, R2.reuse, R227, PT ;  /* 0x000000e30200720c */ /* 0x040fe40003fc6270 */
[C---:B------:R-:W-:Y:S02]  /*16750*/  ISETP.GE.AND P4, PT, R2.reuse, R225, PT ;  /* 0x000000e10200720c */ /* 0x040fe40003f86270 */
[C---:B------:R-:W-:Y:S01]  /*16760*/  ISETP.GE.AND P2, PT, R2.reuse, R224, PT ;  /* 0x000000e00200720c */ /* 0x040fe20003f46270 */
[----:B------:R-:W-:Y:S01]  /*16770*/  IMAD.IADD R28, R231, 0x1, -R2 ;  /* 0x00000001e71c7824 */ /* 0x000fe200078e0a02 */
[----:B------:R-:W-:-:S02]  /*16780*/  ISETP.GE.OR P6, PT, R2, R235, !P6 ;  /* 0x000000eb0200720c */ /* 0x000fc400077c6670 */
[C---:B------:R-:W-:Y:S02]  /*16790*/  ISETP.GE.OR P5, PT, R2.reuse, R234, !P5 ;  /* 0x000000ea0200720c */ /* 0x040fe40006fa6670 */
[C---:B------:R-:W-:Y:S02]  /*167a0*/  ISETP.GE.OR P4, PT, R2.reuse, R233, !P4 ;  /* 0x000000e90200720c */ /* 0x040fe40006786670 */
[----:B------:R-:W-:Y:S01]  /*167b0*/  ISETP.GE.OR P2, PT, R2, R232, !P2 ;  /* 0x000000e80200720c */ /* 0x000fe20005746670 */
[-C--:B------:R-:W-:Y:S01]  /*167c0*/  FFMA.FTZ R33, R33, -R222.reuse, R82 ;  /* 0x800000de21217223 */ /* 0x080fe20000010052 */
[----:B------:R-:W-:Y:S02]  /*167d0*/  IABS R3, R3 ;  /* 0x0000000300037213 */ /* 0x000fe40000000000 */
[----:B------:R-:W-:Y:S01]  /*167e0*/  IADD3 R2, R0, 0x59, RZ ;  /* 0x0000005900027810 */ /* 0x000fe20007ffe0ff */
[----:B------:R-:W-:Y:S01]  /*167f0*/  FFMA.FTZ R31, R31, -R222, R50 ;  /* 0x800000de1f1f7223 */ /* 0x000fe20000010032 */
[----:B------:R1:W2:Y:S01]  /*16800*/  I2F R29, R3 ;  /* 0x00000003001d7306 */ /* 0x0002a20000201400 */
[----:B------:R-:W-:Y:S01]  /*16810*/  IMAD.MOV.U32 R50, RZ, RZ, R48 ;  /* 0x000000ffff327224 */ /* 0x000fe200078e0030 */
[----:B------:R-:W-:Y:S01]  /*16820*/  FSEL R64, R33, -INF , !P3 ;  /* 0xff80000021407808 */ /* 0x000fe20005800000 */
[----:B------:R-:W-:Y:S01]  /*16830*/  IMAD.MOV.U32 R81, RZ, RZ, R74 ;  /* 0x000000ffff517224 */ /* 0x000fe200078e004a */
[----:B------:R-:W-:Y:S01]  /*16840*/  FSEL R74, R32, -INF , !P6 ;  /* 0xff800000204a7808 */ /* 0x000fe20007000000 */
[----:B------:R-:W-:Y:S01]  /*16850*/  IMAD.MOV.U32 R48, RZ, RZ, R100 ;  /* 0x000000ffff307224 */ /* 0x000fe200078e0064 */
[----:B------:R-:W-:-:S02]  /*16860*/  FSEL R100, R34, -INF , !P1 ;  /* 0xff80000022647808 */ /* 0x000fc40004800000 */
[----:B------:R-:W3:Y:S01]  /*16870*/  LDSM.16.M88.4 R32, [R204+0x3c00] ;  /* 0x003c0000cc20783b */ /* 0x000ee20000000200 */
[----:B------:R-:W-:Y:S01]  /*16880*/  IABS R28, R28 ;  /* 0x0000001c001c7213 */ /* 0x000fe20000000000 */
[----:B-1----:R-:W-:-:S03]  /*16890*/  IMAD.IADD R3, R230, 0x1, -R2 ;  /* 0x00000001e6037824 */ /* 0x002fc600078e0a02 */
[----:B------:R1:W4:Y:S02]  /*168a0*/  I2F R43, R28 ;  /* 0x0000001c002b7306 */ /* 0x0003240000201400 */
[----:B------:R-:W-:-:S05]  /*168b0*/  IABS R3, R3 ;  /* 0x0000000300037213 */ /* 0x000fca0000000000 */
[----:B-1----:R-:W-:Y:S02]  /*168c0*/  IMAD.MOV.U32 R28, RZ, RZ, R3 ;  /* 0x000000ffff1c7224 */ /* 0x002fe400078e0003 */
[----:B------:R-:W-:Y:S02]  /*168d0*/  IMAD.IADD R3, R228, 0x1, -R2 ;  /* 0x00000001e4037824 */ /* 0x000fe400078e0a02 */
[----:B------:R1:W1:Y:S01]  /*168e0*/  I2F R42, R28 ;  /* 0x0000001c002a7306 */ /* 0x0002620000201400 */
[----:B------:R-:W-:Y:S02]  /*168f0*/  IMAD.MOV.U32 R82, RZ, RZ, R80 ;  /* 0x000000ffff527224 */ /* 0x000fe400078e0050 */
[----:B------:R-:W-:Y:S01]  /*16900*/  IABS R3, R3 ;  /* 0x0000000300037213 */ /* 0x000fe20000000000 */
[----:B------:R-:W-:Y:S01]  /*16910*/  IMAD.MOV.U32 R80, RZ, RZ, R87 ;  /* 0x000000ffff507224 */ /* 0x000fe200078e0057 */
[----:B------:R-:W-:Y:S01]  /*16920*/  FSEL R87, R31, -INF , !P5 ;  /* 0xff8000001f577808 */ /* 0x000fe20006800000 */
[----:B--2---:R-:W-:-:S02]  /*16930*/  FFMA.FTZ R51, R29, -R222, R51 ;  /* 0x800000de1d337223 */ /* 0x004fc40000010033 */
[----:B-1----:R-:W-:-:S05]  /*16940*/  IMAD.IADD R28, R229, 0x1, -R2 ;  /* 0x00000001e51c7824 */ /* 0x002fca00078e0a02 */
[----:B------:R-:W-:Y:S01]  /*16950*/  IABS R28, R28 ;  /* 0x0000001c001c7213 */ /* 0x000fe20000000000 */
[----:B------:R-:W1:Y:S08]  /*16960*/  I2F R41, R3 ;  /* 0x0000000300297306 */ /* 0x000e700000201400 */
[----:B------:R2:W1:Y:S01]  /*16970*/  I2F R40, R28 ;  /* 0x0000001c00287306 */ /* 0x0004620000201400 */
[-C--:B----4-:R-:W-:Y:S01]  /*16980*/  FFMA.FTZ R48, R43, -R222.reuse, R48 ;  /* 0x800000de2b307223 */ /* 0x090fe20000010030 */
[----:B--2---:R-:W2:Y:S01]  /*16990*/  LDSM.16.M88.4 R28, [R210] ;  /* 0x00000000d21c783b */ /* 0x004ea20000000200 */
[-C--:B------:R-:W-:Y:S01]  /*169a0*/  FFMA.FTZ R50, R42, -R222.reuse, R50 ;  /* 0x800000de2a327223 */ /* 0x080fe20000010032 */
[C---:B------:R-:W-:Y:S01]  /*169b0*/  ISETP.GE.AND P1, PT, R2.reuse, R227, PT ;  /* 0x000000e30200720c */ /* 0x040fe20003f26270 */
[----:B-1----:R-:W-:Y:S01]  /*169c0*/  FFMA.FTZ R49, R41, -R222, R49 ;  /* 0x800000de29317223 */ /* 0x002fe20000010031 */
[----:B------:R-:W-:Y:S01]  /*169d0*/  ISETP.GE.AND P3, PT, R2, R226, PT ;  /* 0x000000e20200720c */ /* 0x000fe20003f66270 */
[----:B------:R-:W-:Y:S01]  /*169e0*/  FFMA.FTZ R53, R40, -R222, R53 ;  /* 0x800000de28357223 */ /* 0x000fe20000010035 */
[C---:B------:R-:W-:Y:S01]  /*169f0*/  ISETP.GE.AND P6, PT, R2.reuse, R225, PT ;  /* 0x000000e10200720c */ /* 0x040fe20003fc6270 */
[----:B---3--:R-:W-:Y:S01]  /*16a00*/  HMMA.16816.F32 R40, R20, R32, RZ ;  /* 0x000000201428723c */ /* 0x008fe200000018ff */
[----:B------:R-:W-:Y:S01]  /*16a10*/  IMAD.IADD R3, R231, 0x1, -R2 ;  /* 0x00000001e7037824 */ /* 0x000fe200078e0a02 */
[----:B------:R-:W-:Y:S01]  /*16a20*/  ISETP.GE.AND P5, PT, R2, R224, PT ;  /* 0x000000e00200720c */ /* 0x000fe20003fa6270 */
[----:B------:R-:W-:Y:S01]  /*16a30*/  IMAD.MOV.U32 R197, RZ, RZ, R81 ;  /* 0x000000ffffc57224 */ /* 0x000fe200078e0051 */
[----:B------:R-:W-:-:S04]  /*16a40*/  DEPBAR.LE SB0, 0x0 ;  /* 0x000080000000791a */ /* 0x000fc80000000000 */
[----:B------:R-:W-:Y:S02]  /*16a50*/  IABS R3, R3 ;  /* 0x0000000300037213 */ /* 0x000fe40000000000 */
[C---:B------:R-:W-:Y:S02]  /*16a60*/  ISETP.GE.OR P1, PT, R2.reuse, R235, !P1 ;  /* 0x000000eb0200720c */ /* 0x040fe40004f26670 */
[C---:B------:R-:W-:Y:S02]  /*16a70*/  ISETP.GE.OR P3, PT, R2.reuse, R234, !P3 ;  /* 0x000000ea0200720c */ /* 0x040fe40005f66670 */
[C---:B------:R-:W-:Y:S02]  /*16a80*/  ISETP.GE.OR P6, PT, R2.reuse, R233, !P6 ;  /* 0x000000e90200720c */ /* 0x040fe400077c6670 */
[----:B------:R-:W-:-:S08]  /*16a90*/  ISETP.GE.OR P5, PT, R2, R232, !P5 ;  /* 0x000000e80200720c */ /* 0x000fd00006fa6670 */
[----:B--2---:R-:W-:Y:S08]  /*16aa0*/  HMMA.16816.F32 R68, R12, R28, R40 ;  /* 0x0000001c0c44723c */ /* 0x004ff00000001828 */
[C---:B------:R-:W-:Y:S08]  /*16ab0*/  HMMA.16816.F32 R40, R20.reuse, R54, RZ ;  /* 0x000000361428723c */ /* 0x040ff000000018ff */
[----:B------:R-:W-:Y:S01]  /*16ac0*/  HMMA.16816.F32 R20, R20, R34, RZ ;  /* 0x000000221414723c */ /* 0x000fe200000018ff */
[----:B------:R-:W-:-:S02]  /*16ad0*/  IMAD.MOV.U32 R2, RZ, RZ, R3 ;  /* 0x000000ffff027224 */ /* 0x000fc400078e0003 */
[----:B------:R-:W-:Y:S02]  /*16ae0*/  IMAD.MOV.U32 R67, RZ, RZ, R82 ;  /* 0x000000ffff437224 */ /* 0x000fe400078e0052 */
[----:B------:R-:W-:Y:S02]  /*16af0*/  IMAD.MOV.U32 R65, RZ, RZ, R80 ;  /* 0x000000ffff417224 */ /* 0x000fe400078e0050 */
[----:B------:R-:W1:Y:S09]  /*16b00*/  I2F R2, R2 ;  /* 0x0000000200027306 */ /* 0x000e720000201400 */
[C---:B------:R-:W-:Y:S08]  /*16b10*/  HMMA.16816.F32 R40, R12.reuse, R58, R40 ;  /* 0x0000003a0c28723c */ /* 0x040ff00000001828 */
[----:B------:R-:W-:Y:S08]  /*16b20*/  HMMA.16816.F32 R80, R12, R30, R20 ;  /* 0x0000001e0c50723c */ /* 0x000ff00000001814 */
[----:B------:R-:W-:Y:S01]  /*16b30*/  HMMA.16816.F32 R12, R24, R54, RZ ;  /* 0x00000036180c723c */ /* 0x000fe200000018ff */
[----:B-1----:R-:W-:Y:S01]  /*16b40*/  FFMA.FTZ R52, R2, -R222, R52 ;  /* 0x800000de02347223 */ /* 0x002fe20000010034 */
[----:B------:R-:W-:-:S05]  /*16b50*/  IADD3 R2, R0, 0x60, RZ ;  /* 0x0000006000027810 */ /* 0x000fca0007ffe0ff */
[----:B------:R-:W-:-:S05]  /*16b60*/  IMAD.IADD R3, R230, 0x1, -R2 ;  /* 0x00000001e6037824 */ /* 0x000fca00078e0a02 */
[----:B------:R-:W-:Y:S11]  /*16b70*/  IABS R3, R3 ;  /* 0x0000000300037213 */ /* 0x000ff60000000000 */
[----:B------:R-:W-:Y:S01]  /*16b80*/  @!UPT UIADD3 URZ, URZ, URZ, URZ ;  /* 0x0000003f3f3ff290 */ /* 0x000fe2000fffe03f */
[----:B------:R-:W-:Y:S07]  /*16b90*/  HMMA.16816.F32 R20, R16, R58, R12 ;  /* 0x0000003a1014723c */ /* 0x000fee000000180c */
[----:B------:R-:W-:Y:S02]  /*16ba0*/  IMAD.IADD R13, R228, 0x1, -R2 ;  /* 0x00000001e40d7824 */ /* 0x000fe400078e0a02 */
[----:B------:R-:W-:-:S03]  /*16bb0*/  IMAD.MOV.U32 R12, RZ, RZ, R3 ;  /* 0x000000ffff0c7224 */ /* 0x000fc600078e0003 */
[----:B------:R-:W-:Y:S01]  /*16bc0*/  IABS R3, R13 ;  /* 0x0000000d00037213 */ /* 0x000fe20000000000 */
[----:B------:R-:W-:Y:S02]  /*16bd0*/  IMAD.MOV.U32 R198, RZ, RZ, R47 ;  /* 0x000000ffffc67224 */ /* 0x000fe400078e002f */
[C---:B------:R-:W-:Y:S03]  /*16be0*/  HMMA.16816.F32 R44, R24.reuse, R32, RZ ;  /* 0x00000020182c723c */ /* 0x040fe600000018ff */
[----:B------:R-:W1:Y:S05]  /*16bf0*/  I2F R3, R3 ;  /* 0x0000000300037306 */ /* 0x000e6a0000201400 */
[----:B------:R-:W-:Y:S03]  /*16c00*/  HMMA.16816.F32 R24, R24, R34, RZ ;  /* 0x000000221818723c */ /* 0x000fe600000018ff */
[----:B------:R-:W2:Y:S01]  /*16c10*/  I2F R12, R12 ;  /* 0x0000000c000c7306 */ /* 0x000ea20000201400 */
[----:B------:R-:W-:Y:S01]  /*16c20*/  IMAD.MOV.U32 R199, RZ, RZ, R86 ;  /* 0x000000ffffc77224 */ /* 0x000fe200078e0056 */
[----:B------:R-:W-:-:S02]  /*16c30*/  FSEL R86, R51, -INF , !P4 ;  /* 0xff80000033567808 */ /* 0x000fc40006000000 */
[----:B------:R-:W-:Y:S02]  /*16c40*/  FSEL R35, R48, -INF , !P2 ;  /* 0xff80000030237808 */ /* 0x000fe40005000000 */
[----:B------:R-:W-:Y:S01]  /*16c50*/  FSEL R50, R50, -INF , !P1 ;  /* 0xff80000032327808 */ /* 0x000fe20004800000 */
[----:B-1----:R-:W-:Y:S01]  /*16c60*/  FFMA.FTZ R15, R3, -R222, R67 ;  /* 0x800000de030f7223 */ /* 0x002fe20000010043 */
[----:B------:R-:W-:Y:S01]  /*16c70*/  FSEL R67, R49, -INF , !P3 ;  /* 0xff80000031437808 */ /* 0x000fe20005800000 */
[----:B------:R-:W-:Y:S01]  /*16c80*/  IMAD.IADD R3, R229, 0x1, -R2 ;  /* 0x00000001e5037824 */ /* 0x000fe200078e0a02 */
[C---:B------:R-:W-:Y:S02]  /*16c90*/  ISETP.GE.AND P4, PT, R2.reuse, R227, PT ;  /* 0x000000e30200720c */ /* 0x040fe40003f86270 */
[C---:B------:R-:W-:Y:S02]  /*16ca0*/  ISETP.GE.AND P2, PT, R2.reuse, R226, PT ;  /* 0x000000e20200720c */ /* 0x040fe40003f46270 */
[----:B------:R-:W-:-:S02]  /*16cb0*/  ISETP.GE.AND P1, PT, R2, R225, PT ;  /* 0x000000e10200720c */ /* 0x000fc40003f26270 */
[----:B------:R-:W-:Y:S01]  /*16cc0*/  ISETP.GE.AND P3, PT, R2, R224, PT ;  /* 0x000000e00200720c */ /* 0x000fe20003f66270 */
[----:B--2---:R-:W-:Y:S01]  /*16cd0*/  FFMA.FTZ R14, R12, -R222, R197 ;  /* 0x800000de0c0e7223 */ /* 0x004fe200000100c5 */
[C---:B------:R-:W-:Y:S01]  /*16ce0*/  ISETP.GE.OR P4, PT, R2.reuse, R235, !P4 ;  /* 0x000000eb0200720c */ /* 0x040fe20006786670 */
[----:B------:R-:W-:Y:S01]  /*16cf0*/  IMAD.IADD R12, R231, 0x1, -R2 ;  /* 0x00000001e70c7824 */ /* 0x000fe200078e0a02 */
[C---:B------:R-:W-:Y:S02]  /*16d00*/  ISETP.GE.OR P2, PT, R2.reuse, R234, !P2 ;  /* 0x000000ea0200720c */ /* 0x040fe40005746670 */
[C---:B------:R-:W-:Y:S02]  /*16d10*/  ISETP.GE.OR P1, PT, R2.reuse, R233, !P1 ;  /* 0x000000e90200720c */ /* 0x040fe40004f26670 */
[----:B------:R-:W-:Y:S02]  /*16d20*/  ISETP.GE.OR P3, PT, R2, R232, !P3 ;  /* 0x000000e80200720c */ /* 0x000fe40005f66670 */
[----:B------:R-:W-:-:S02]  /*16d30*/  IABS R3, R3 ;  /* 0x0000000300037213 */ /* 0x000fc40000000000 */
[----:B------:R-:W-:Y:S01]  /*16d40*/  IADD3 R2, R0, 0x61, RZ ;  /* 0x0000006100027810 */ /* 0x000fe20007ffe0ff */
[----:B------:R-:W-:Y:S01]  /*16d50*/  IMAD.MOV.U32 R196, RZ, RZ, R57 ;  /* 0x000000ffffc47224 */ /* 0x000fe200078e0039 */
[----:B------:R-:W-:Y:S01]  /*16d60*/  HMMA.16816.F32 R60, R16, R28, R44 ;  /* 0x0000001c103c723c */ /* 0x000fe2000000182c */
[----:B------:R-:W-:-:S07]  /*16d70*/  IMAD.MOV.U32 R76, RZ, RZ, R56 ;  /* 0x000000ffff4c7224 */ /* 0x000fce00078e0038 */
[----:B------:R-:W-:Y:S01]  /*16d80*/  HMMA.16816.F32 R56, R16, R30, R24 ;  /* 0x0000001e1038723c */ /* 0x000fe20000001818 */
[----:B------:R1:W-:Y:S01]  /*16d90*/  I2F R18, R3 ;  /* 0x0000000300127306 */ /* 0x0003e20000201400 */
[----:B------:R-:W-:Y:S01]  /*16da0*/  IABS R12, R12 ;  /* 0x0000000c000c7213 */ /* 0x000fe20000000000 */
[--C-:B------:R-:W-:Y:S02]  /*16db0*/  IMAD.IADD R13, R228, 0x1, -R2.reuse ;  /* 0x00000001e40d7824 */ /* 0x100fe400078e0a02 */
[----:B-1----:R-:W-:-:S04]  /*16dc0*/  IMAD.IADD R3, R230, 0x1, -R2 ;  /* 0x00000001e6037824 */ /* 0x002fc800078e0a02 */
[----:B------:R1:W-:Y:S01]  /*16dd0*/  I2F R24, R12 ;  /* 0x0000000c00187306 */ /* 0x0003e20000201400 */
[----:B------:R-:W-:Y:S01]  /*16de0*/  IABS R3, R3 ;  /* 0x0000000300037213 */ /* 0x000fe20000000000 */
[----:B------:R-:W-:Y:S01]  /*16df0*/  IMAD.MOV.U32 R197, RZ, RZ, R65 ;  /* 0x000000ffffc57224 */ /* 0x000fe200078e0041 */
[----:B------:R-:W-:Y:S01]  /*16e00*/  FSEL R46, R14, -INF , !P4 ;  /* 0xff8000000e2e7808 */ /* 0x000fe20006000000 */
[----:B------:R-:W-:Y:S01]  /*16e10*/  IMAD.MOV.U32 R33, RZ, RZ, R84 ;  /* 0x000000ffff217224 */ /* 0x000fe200078e0054 */
[----:B------:R-:W-:Y:S02]  /*16e20*/  FSEL R84, R53, -INF , !P6 ;  /* 0xff80000035547808 */ /* 0x000fe40007000000 */
[----:B------:R-:W-:Y:S01]  /*16e30*/  FSEL R32, R52, -INF , !P5 ;  /* 0xff80000034207808 */ /* 0x000fe20006800000 */
[----:B-1----:R-:W-:Y:S01]  /*16e40*/  IMAD.MOV.U32 R12, RZ, RZ, R3 ;  /* 0x000000ffff0c7224 */ /* 0x002fe200078e0003 */
[----:B------:R-:W-:Y:S02]  /*16e50*/  IABS R3, R13 ;  /* 0x0000000d00037213 */ /* 0x000fe40000000000 */
[----:B------:R-:W-:Y:S01]  /*16e60*/  FSEL R65, R15, -INF , !P2 ;  /* 0xff8000000f417808 */ /* 0x000fe20005000000 */
[----:B------:R1:W2:Y:S01]  /*16e70*/  I2F R14, R12 ;  /* 0x0000000c000e7306 */ /* 0x0002a20000201400 */
[----:B------:R-:W-:Y:S01]  /*16e80*/  BAR.SYNC.DEFER_BLOCKING 0x0 ;  /* 0x0000000000007b1d */ /* 0x000fe20000010000 */
[----:B------:R-:W-:-:S02]  /*16e90*/  ISETP.GE.AND P6, PT, R2, R227, PT ;  /* 0x000000e30200720c */ /* 0x000fc40003fc6270 */
[C---:B------:R-:W-:Y:S02]  /*16ea0*/  ISETP.GE.AND P5, PT, R2.reuse, R226, PT ;  /* 0x000000e20200720c */ /* 0x040fe40003fa6270 */
[C---:B------:R-:W-:Y:S02]  /*16eb0*/  ISETP.GE.AND P4, PT, R2.reuse, R225, PT ;  /* 0x000000e10200720c */ /* 0x040fe40003f86270 */
[C---:B------:R-:W-:Y:S02]  /*16ec0*/  ISETP.GE.AND P2, PT, R2.reuse, R224, PT ;  /* 0x000000e00200720c */ /* 0x040fe40003f46270 */
[C---:B------:R-:W-:Y:S01]  /*16ed0*/  ISETP.GE.OR P6, PT, R2.reuse, R235, !P6 ;  /* 0x000000eb0200720c */ /* 0x040fe200077c6670 */
[----:B-1----:R-:W-:Y:S02]  /*16ee0*/  IMAD.MOV.U32 R12, RZ, RZ, R3 ;  /* 0x000000ffff0c7224 */ /* 0x002fe400078e0003 */
[----:B------:R-:W-:Y:S01]  /*16ef0*/  IMAD.IADD R3, R229, 0x1, -R2 ;  /* 0x00000001e5037824 */ /* 0x000fe200078e0a02 */
[C---:B------:R-:W-:Y:S01]  /*16f00*/  ISETP.GE.OR P5, PT, R2.reuse, R234, !P5 ;  /* 0x000000ea0200720c */ /* 0x040fe20006fa6670 */
[----:B------:R1:W3:Y:S01]  /*16f10*/  I2F R15, R12 ;  /* 0x0000000c000f7306 */ /* 0x0002e20000201400 */
[----:B------:R-:W-:-:S02]  /*16f20*/  ISETP.GE.OR P4, PT, R2, R233, !P4 ;  /* 0x000000e90200720c */ /* 0x000fc40006786670 */
[----:B------:R-:W-:Y:S02]  /*16f30*/  ISETP.GE.OR P2, PT, R2, R232, !P2 ;  /* 0x000000e80200720c */ /* 0x000fe40005746670 */
[----:B------:R-:W-:-:S04]  /*16f40*/  IABS R3, R3 ;  /* 0x0000000300037213 */ /* 0x000fc80000000000 */
[----:B------:R4:W-:Y:S01]  /*16f50*/  I2F R17, R3 ;  /* 0x0000000300117306 */ /* 0x0009e20000201400 */
[----:B-1----:R-:W-:Y:S01]  /*16f60*/  IMAD.IADD R12, R231, 0x1, -R2 ;  /* 0x00000001e70c7824 */ /* 0x002fe200078e0a02 */
[----:B------:R-:W-:-:S04]  /*16f70*/  IADD3 R2, R0, 0x68, RZ ;  /* 0x0000006800027810 */ /* 0x000fc80007ffe0ff */
[----:B------:R-:W-:Y:S01]  /*16f80*/  IABS R12, R12 ;  /* 0x0000000c000c7213 */ /* 0x000fe20000000000 */
[----:B----4-:R-:W-:-:S03]  /*16f90*/  IMAD.IADD R3, R230, 0x1, -R2 ;  /* 0x00000001e6037824 */ /* 0x010fc600078e0a02 */
[----:B------:R1:W4:Y:S01]  /*16fa0*/  I2F R19, R12 ;  /* 0x0000000c00137306 */ /* 0x0003220000201400 */
[----:B------:R-:W-:Y:S01]  /*16fb0*/  IMAD.IADD R13, R228, 0x1, -R2 ;  /* 0x00000001e40d7824 */ /* 0x000fe200078e0a02 */
[----:B------:R-:W-:Y:S01]  /*16fc0*/  IABS R3, R3 ;  /* 0x0000000300037213 */ /* 0x000fe20000000000 */
[-C--:B--2---:R-:W-:Y:S02]  /*16fd0*/  FFMA.FTZ R14, R14, -R222.reuse, R197 ;  /* 0x800000de0e0e7223 */ /* 0x084fe400000100c5 */
[----:B---3--:R-:W-:Y:S02]  /*16fe0*/  FFMA.FTZ R15, R15, -R222, R198 ;  /* 0x800000de0f0f7223 */ /* 0x008fe400000100c6 */
[----:B-1----:R-:W-:Y:S01]  /*16ff0*/  IMAD.MOV.U32 R12, RZ, RZ, R3 ;  /* 0x000000ffff0c7224 */ /* 0x002fe200078e0003 */
[----:B------:R-:W-:-:S03]  /*17000*/  IABS R3, R13 ;  /* 0x0000000d00037213 */ /* 0x000fc60000000000 */
[----:B------:R1:W2:Y:S01]  /*17010*/  I2F R16, R12 ;  /* 0x0000000c00107306 */ /* 0x0002a20000201400 */
[----:B------:R-:W-:-:S07]  /*17020*/  FSEL R44, R14, -INF , !P6 ;  /* 0xff8000000e2c7808 */ /* 0x000fce0007000000 */
[----:B------:R3:W2:Y:S01]  /*17030*/  I2F R13, R3 ;  /* 0x00000003000d7306 */ /* 0x0006a20000201400 */
[----:B------:R-:W-:Y:S01]  /*17040*/  FSEL R54, R15, -INF , !P5 ;  /* 0xff8000000f367808 */ /* 0x000fe20006800000 */
[-C--:B-1----:R-:W-:Y:S02]  /*17050*/  FFMA.FTZ R12, R18, -R222.reuse, R33 ;  /* 0x800000de120c7223 */ /* 0x082fe40000010021 */
[-C--:B----4-:R-:W-:Y:S02]  /*17060*/  FFMA.FTZ R18, R19, -R222.reuse, R76 ;  /* 0x800000de13127223 */ /* 0x090fe4000001004c */
[----:B---3--:R-:W-:Y:S01]  /*17070*/  FFMA.FTZ R3, R24, -R222, R199 ;  /* 0x800000de18037223 */ /* 0x008fe200000100c7 */
[----:B------:R-:W-:Y:S02]  /*17080*/  FSEL R76, R12, -INF , !P1 ;  /* 0xff8000000c4c7808 */ /* 0x000fe40004800000 */
[C---:B------:R-:W-:Y:S02]  /*17090*/  ISETP.GE.AND P1, PT, R2.reuse, R227, PT ;  /* 0x000000e30200720c */ /* 0x040fe40003f26270 */
[----:B------:R-:W-:Y:S01]  /*170a0*/  FSEL R29, R3, -INF , !P3 ;  /* 0xff800000031d7808 */ /* 0x000fe20005800000 */
[----:B------:R-:W-:Y:S01]  /*170b0*/  IMAD.IADD R3, R229, 0x1, -R2 ;  /* 0x00000001e5037824 */ /* 0x000fe200078e0a02 */
[----:B------:R-:W-:-:S02]  /*170c0*/  ISETP.GE.AND P3, PT, R2, R226, PT ;  /* 0x000000e20200720c */ /* 0x000fc40003f66270 */
[C---:B------:R-:W-:Y:S02]  /*170d0*/  ISETP.GE.AND P6, PT, R2.reuse, R225, PT ;  /* 0x000000e10200720c */ /* 0x040fe40003fc6270 */
[C---:B------:R-:W-:Y:S01]  /*170e0*/  ISETP.GE.AND P5, PT, R2.reuse, R224, PT ;  /* 0x000000e00200720c */ /* 0x040fe20003fa6270 */
[----:B------:R-:W-:Y:S01]  /*170f0*/  IMAD.IADD R12, R231, 0x1, -R2 ;  /* 0x00000001e70c7824 */ /* 0x000fe200078e0a02 */
[C---:B------:R-:W-:Y:S02]  /*17100*/  ISETP.GE.OR P1, PT, R2.reuse, R235, !P1 ;  /* 0x000000eb0200720c */ /* 0x040fe40004f26670 */
[C---:B------:R-:W-:Y:S02]  /*17110*/  ISETP.GE.OR P3, PT, R2.reuse, R234, !P3 ;  /* 0x000000ea0200720c */ /* 0x040fe40005f66670 */
[C---:B------:R-:W-:Y:S02]  /*17120*/  ISETP.GE.OR P6, PT, R2.reuse, R233, !P6 ;  /* 0x000000e90200720c */ /* 0x040fe400077c6670 */
[----:B------:R-:W-:-:S02]  /*17130*/  ISETP.GE.OR P5, PT, R2, R232, !P5 ;  /* 0x000000e80200720c */ /* 0x000fc40006fa6670 */
[----:B------:R-:W-:Y:S02]  /*17140*/  IABS R3, R3 ;  /* 0x0000000300037213 */ /* 0x000fe40000000000 */
[----:B------:R-:W-:Y:S01]  /*17150*/  IADD3 R2, R0, 0x69, RZ ;  /* 0x0000006900027810 */ /* 0x000fe20007ffe0ff */
[-C--:B--2---:R-:W-:Y:S02]  /*17160*/  FFMA.FTZ R16, R16, -R222.reuse, R20 ;  /* 0x800000de10107223 */ /* 0x084fe40000010014 */
[----:B------:R1:W-:Y:S01]  /*17170*/  I2F R20, R3 ;  /* 0x0000000300147306 */ /* 0x0003e20000201400 */
[----:B------:R-:W-:Y:S01]  /*17180*/  FFMA.FTZ R19, R13, -R222, R22 ;  /* 0x800000de0d137223 */ /* 0x000fe20000010016 */
[----:B------:R-:W-:Y:S01]  /*17190*/  IABS R12, R12 ;  /* 0x0000000c000c7213 */ /* 0x000fe20000000000 */
[----:B------:R-:W-:Y:S02]  /*171a0*/  IMAD.IADD R13, R228, 0x1, -R2 ;  /* 0x00000001e40d7824 */ /* 0x000fe400078e0a02 */
[----:B------:R-:W-:-:S02]  /*171b0*/  FFMA.FTZ R17, R17, -R222, R196 ;  /* 0x800000de11117223 */ /* 0x000fc400000100c4 */
[----:B-1----:R-:W-:Y:S01]  /*171c0*/  IMAD.IADD R3, R230, 0x1, -R2 ;  /* 0x00000001e6037824 */ /* 0x002fe200078e0a02 */
[----:B------:R1:W-:Y:S04]  /*171d0*/  I2F R22, R12 ;  /* 0x0000000c00167306 */ /* 0x0003e80000201400 */
[----:B------:R-:W-:Y:S01]  /*171e0*/  IABS R3, R3 ;  /* 0x0000000300037213 */ /* 0x000fe20000000000 */
[----:B------:R-:W-:Y:S01]  /*171f0*/  IMAD.MOV.U32 R196, RZ, RZ, R73 ;  /* 0x000000ffffc47224 */ /* 0x000fe200078e0049 */
[----:B------:R-:W-:Y:S02]  /*17200*/  FSEL R73, R17, -INF , !P4 ;  /* 0xff80000011497808 */ /* 0x000fe40006000000 */
[----:B------:R-:W-:Y:S02]  /*17210*/  FSEL R26, R18, -INF , !P2 ;  /* 0xff800000121a7808 */ /* 0x000fe40005000000 */
[----:B------:R-:W-:Y:S01]  /*17220*/  FSEL R33, R16, -INF , !P1 ;  /* 0xff80000010217808 */ /* 0x000fe20004800000 */
[----:B-1----:R-:W-:Y:S01]  /*17230*/  IMAD.MOV.U32 R12, RZ, RZ, R3 ;  /* 0x000000ffff0c7224 */ /* 0x002fe200078e0003 */
[----:B------:R-:W-:-:S02]  /*17240*/  IABS R3, R13 ;  /* 0x0000000d00037213 */ /* 0x000fc40000000000 */
[----:B------:R-:W-:Y:S01]  /*17250*/  FSEL R48, R19, -INF , !P3 ;  /* 0xff80000013307808 */ /* 0x000fe20005800000 */
[----:B------:R1:W2:Y:S01]  /*17260*/  I2F R14, R12 ;  /* 0x0000000c000e7306 */ /* 0x0002a20000201400 */
[C---:B------:R-:W-:Y:S02]  /*17270*/  ISETP.GE.AND P4, PT, R2.reuse, R227, PT ;  /* 0x000000e30200720c */ /* 0x040fe40003f86270 */
[C---:B------:R-:W-:Y:S02]  /*17280*/  ISETP.GE.AND P2, PT, R2.reuse, R226, PT ;  /* 0x000000e20200720c */ /* 0x040fe40003f46270 */
[C---:B------:R-:W-:Y:S02]  /*17290*/  ISETP.GE.AND P1, PT, R2.reuse, R225, PT ;  /* 0x000000e10200720c */ /* 0x040fe40003f26270 */
[C---:B------:R-:W-:Y:S02]  /*172a0*/  ISETP.GE.AND P3, PT, R2.reuse, R224, PT ;  /* 0x000000e00200720c */ /* 0x040fe40003f66270 */
[----:B------:R-:W-:-:S02]  /*172b0*/  ISETP.GE.OR P4, PT, R2, R235, !P4 ;  /* 0x000000eb0200720c */ /* 0x000fc40006786670 */
[C---:B------:R-:W-:Y:S01]  /*172c0*/  ISETP.GE.OR P2, PT, R2.reuse, R234, !P2 ;  /* 0x000000ea0200720c */ /* 0x040fe20005746670 */
[----:B-1----:R-:W-:Y:S02]  /*172d0*/  IMAD.MOV.U32 R12, RZ, RZ, R3 ;  /* 0x000000ffff0c7224 */ /* 0x002fe400078e0003 */
[----:B------:R-:W-:Y:S01]  /*172e0*/  IMAD.IADD R3, R229, 0x1, -R2 ;  /* 0x00000001e5037824 */ /* 0x000fe200078e0a02 */
[C---:B------:R-:W-:Y:S01]  /*172f0*/  ISETP.GE.OR P1, PT, R2.reuse, R233, !P1 ;  /* 0x000000e90200720c */ /* 0x040fe20004f26670 */
[----:B------:R1:W3:Y:S01]  /*17300*/  I2F R15, R12 ;  /* 0x0000000c000f7306 */ /* 0x0002e20000201400 */
[----:B------:R-:W-:Y:S02]  /*17310*/  ISETP.GE.OR P3, PT, R2, R232, !P3 ;  /* 0x000000e80200720c */ /* 0x000fe40005f66670 */
[----:B------:R-:W-:-:S05]  /*17320*/  IABS R3, R3 ;  /* 0x0000000300037213 */ /* 0x000fca0000000000 */
[----:B------:R4:W-:Y:S01]  /*17330*/  I2F R17, R3 ;  /* 0x0000000300117306 */ /* 0x0009e20000201400 */
[----:B-1----:R-:W-:Y:S01]  /*17340*/  IMAD.IADD R12, R231, 0x1, -R2 ;  /* 0x00000001e70c7824 */ /* 0x002fe200078e0a02 */
[----:B------:R-:W-:-:S05]  /*17350*/  IADD3 R2, R0, 0x70, RZ ;  /* 0x0000007000027810 */ /* 0x000fca0007ffe0ff */
[--C-:B----4-:R-:W-:Y:S01]  /*17360*/  IMAD.IADD R3, R230, 0x1, -R2.reuse ;  /* 0x00000001e6037824 */ /* 0x110fe200078e0a02 */
[----:B------:R-:W-:Y:S01]  /*17370*/  IABS R12, R12 ;  /* 0x0000000c000c7213 */ /* 0x000fe20000000000 */
[----:B------:R-:W-:-:S03]  /*17380*/  IMAD.IADD R13, R228, 0x1, -R2 ;  /* 0x00000001e40d7824 */ /* 0x000fc600078e0a02 */
[----:B------:R-:W-:Y:S01]  /*17390*/  IABS R3, R3 ;  /* 0x0000000300037213 */ /* 0x000fe20000000000 */
[----:B------:R1:W-:Y:S04]  /*173a0*/  I2F R18, R12 ;  /* 0x0000000c00127306 */ /* 0x0003e80000201400 */
[----:B-1----:R-:W-:Y:S01]  /*173b0*/  IMAD.MOV.U32 R12, RZ, RZ, R3 ;  /* 0x000000ffff0c7224 */ /* 0x002fe200078e0003 */
[----:B------:R-:W-:-:S04]  /*173c0*/  IABS R3, R13 ;  /* 0x0000000d00037213 */ /* 0x000fc80000000000 */
[----:B------:R1:W4:Y:S01]  /*173d0*/  I2F R13, R3 ;  /* 0x00000003000d7306 */ /* 0x0003220000201400 */
[-C--:B--2---:R-:W-:Y:S02]  /*173e0*/  FFMA.FTZ R14, R14, -R222.reuse, R21 ;  /* 0x800000de0e0e7223 */ /* 0x084fe40000010015 */
[----:B---3--:R-:W-:-:S05]  /*173f0*/  FFMA.FTZ R15, R15, -R222, R23 ;  /* 0x800000de0f0f7223 */ /* 0x008fca0000010017 */
[----:B------:R2:W3:Y:S01]  /*17400*/  I2F R16, R12 ;  /* 0x0000000c00107306 */ /* 0x0004e20000201400 */
[----:B------:R-:W-:Y:S01]  /*17410*/  FSEL R30, R14, -INF , !P4 ;  /* 0xff8000000e1e7808 */ /* 0x000fe20006000000 */
[-C--:B-1----:R-:W-:Y:S01]  /*17420*/  FFMA.FTZ R3, R22, -R222.reuse, R42 ;  /* 0x800000de16037223 */ /* 0x082fe2000001002a */
[----:B------:R-:W-:Y:S01]  /*17430*/  FSEL R42, R15, -INF , !P2 ;  /* 0xff8000000f2a7808 */ /* 0x000fe20005000000 */
[-C--:B----4-:R-:W-:Y:S02]  /*17440*/  FFMA.FTZ R19, R13, -R222.reuse, R62 ;  /* 0x800000de0d137223 */ /* 0x090fe4000001003e */
[----:B--2---:R-:W-:Y:S01]  /*17450*/  FFMA.FTZ R12, R20, -R222, R40 ;  /* 0x800000de140c7223 */ /* 0x004fe20000010028 */
[----:B------:R-:W-:Y:S01]  /*17460*/  FSEL R23, R3, -INF , !P5 ;  /* 0xff80000003177808 */ /* 0x000fe20006800000 */
[----:B------:R-:W-:Y:S01]  /*17470*/  IMAD.IADD R3, R229, 0x1, -R2 ;  /* 0x00000001e5037824 */ /* 0x000fe200078e0a02 */
[----:B------:R-:W-:Y:S02]  /*17480*/  ISETP.GE.AND P5, PT, R2, R226, PT ;  /* 0x000000e20200720c */ /* 0x000fe40003fa6270 */
[----:B------:R-:W-:-:S02]  /*17490*/  FSEL R62, R12, -INF , !P6 ;  /* 0xff8000000c3e7808 */ /* 0x000fc40007000000 */
[C---:B------:R-:W-:Y:S02]  /*174a0*/  ISETP.GE.AND P6, PT, R2.reuse, R227, PT ;  /* 0x000000e30200720c */ /* 0x040fe40003fc6270 */
[C---:B------:R-:W-:Y:S02]  /*174b0*/  ISETP.GE.AND P4, PT, R2.reuse, R225, PT ;  /* 0x000000e10200720c */ /* 0x040fe40003f86270 */
[C---:B------:R-:W-:Y:S01]  /*174c0*/  ISETP.GE.AND P2, PT, R2.reuse, R224, PT ;  /* 0x000000e00200720c */ /* 0x040fe20003f46270 */
[----:B------:R-:W-:Y:S01]  /*174d0*/  IMAD.IADD R12, R231, 0x1, -R2 ;  /* 0x00000001e70c7824 */ /* 0x000fe200078e0a02 */
[C---:B------:R-:W-:Y:S02]  /*174e0*/  ISETP.GE.OR P6, PT, R2.reuse, R235, !P6 ;  /* 0x000000eb0200720c */ /* 0x040fe400077c6670 */
[C---:B------:R-:W-:Y:S02]  /*174f0*/  ISETP.GE.OR P5, PT, R2.reuse, R234, !P5 ;  /* 0x000000ea0200720c */ /* 0x040fe40006fa6670 */
[----:B------:R-:W-:-:S02]  /*17500*/  ISETP.GE.OR P4, PT, R2, R233, !P4 ;  /* 0x000000e90200720c */ /* 0x000fc40006786670 */
[----:B------:R-:W-:Y:S02]  /*17510*/  ISETP.GE.OR P2, PT, R2, R232, !P2 ;  /* 0x000000e80200720c */ /* 0x000fe40005746670 */
[----:B------:R-:W-:Y:S02]  /*17520*/  IABS R3, R3 ;  /* 0x0000000300037213 */ /* 0x000fe40000000000 */
[----:B------:R-:W-:Y:S02]  /*17530*/  IADD3 R2, R0, 0x71, RZ ;  /* 0x0000007100027810 */ /* 0x000fe40007ffe0ff */
[----:B------:R1:W-:Y:S01]  /*17540*/  I2F R20, R3 ;  /* 0x0000000300147306 */ /* 0x0003e20000201400 */
[----:B------:R-:W-:Y:S02]  /*17550*/  IABS R12, R12 ;  /* 0x0000000c000c7213 */ /* 0x000fe40000000000 */
[----:B------:R-:W-:Y:S02]  /*17560*/  IMAD.IADD R13, R228, 0x1, -R2 ;  /* 0x00000001e40d7824 */ /* 0x000fe400078e0a02 */
[----:B------:R-:W-:-:S02]  /*17570*/  FFMA.FTZ R17, R17, -R222, R41 ;  /* 0x800000de11117223 */ /* 0x000fc40000010029 */
[----:B-1----:R-:W-:Y:S01]  /*17580*/  IMAD.IADD R3, R230, 0x1, -R2 ;  /* 0x00000001e6037824 */ /* 0x002fe200078e0a02 */
[----:B------:R1:W-:Y:S04]  /*17590*/  I2F R21, R12 ;  /* 0x0000000c00157306 */ /* 0x0003e80000201400 */
[----:B------:R-:W-:Y:S01]  /*175a0*/  IABS R3, R3 ;  /* 0x0000000300037213 */ /* 0x000fe20000000000 */
[-C--:B------:R-:W-:Y:S02]  /*175b0*/  FFMA.FTZ R18, R18, -R222.reuse, R43 ;  /* 0x800000de12127223 */ /* 0x080fe4000001002b */
[----:B---3--:R-:W-:Y:S01]  /*175c0*/  FFMA.FTZ R16, R16, -R222, R60 ;  /* 0x800000de10107223 */ /* 0x008fe2000001003c */
[----:B------:R-:W-:Y:S02]  /*175d0*/  FSEL R60, R17, -INF , !P1 ;  /* 0xff800000113c7808 */ /* 0x000fe40004800000 */
[----:B------:R-:W-:Y:S01]  /*175e0*/  FSEL R22, R18, -INF , !P3 ;  /* 0xff80000012167808 */ /* 0x000fe20005800000 */
[----:B-1----:R-:W-:Y:S01]  /*175f0*/  IMAD.MOV.U32 R12, RZ, RZ, R3 ;  /* 0x000000ffff0c7224 */ /* 0x002fe200078e0003 */
[----:B------:R-:W-:-:S02]  /*17600*/  IABS R3, R13 ;  /* 0x0000000d00037213 */ /* 0x000fc40000000000 */
[----:B------:R-:W-:Y:S01]  /*17610*/  FSEL R27, R16, -INF , !P6 ;  /* 0xff800000101b7808 */ /* 0x000fe20007000000 */
[----:B------:R1:W2:Y:S01]  /*17620*/  I2F R15, R12 ;  /* 0x0000000c000f7306 */ /* 0x0002a20000201400 */
[----:B------:R-:W-:Y:S02]  /*17630*/  FSEL R34, R19, -INF , !P5 ;  /* 0xff80000013227808 */ /* 0x000fe40006800000 */
[C---:B------:R-:W-:Y:S02]  /*17640*/  ISETP.GE.AND P1, PT, R2.reuse, R227, PT ;  /* 0x000000e30200720c */ /* 0x040fe40003f26270 */
[C---:B------:R-:W-:Y:S02]  /*17650*/  ISETP.GE.AND P3, PT, R2.reuse, R226, PT ;  /* 0x000000e20200720c */ /* 0x040fe40003f66270 */
[C---:B------:R-:W-:Y:S02]  /*17660*/  ISETP.GE.AND P6, PT, R2.reuse, R225, PT ;  /* 0x000000e10200720c */ /* 0x040fe40003fc6270 */
[----:B------:R-:W-:-:S02]  /*17670*/  ISETP.GE.AND P5, PT, R2, R224, PT ;  /* 0x000000e00200720c */ /* 0x000fc40003fa6270 */
[C---:B------:R-:W-:Y:S01]  /*17680*/  ISETP.GE.OR P1, PT, R2.reuse, R235, !P1 ;  /* 0x000000eb0200720c */ /* 0x040fe20004f26670 */
[----:B-1----:R-:W-:Y:S02]  /*17690*/  IMAD.MOV.U32 R12, RZ, RZ, R3 ;  /* 0x000000ffff0c7224 */ /* 0x002fe400078e0003 */
[----:B------:R-:W-:Y:S01]  /*176a0*/  IMAD.IADD R3, R229, 0x1, -R2 ;  /* 0x00000001e5037824 */ /* 0x000fe200078e0a02 */
[C---:B------:R-:W-:Y:S01]  /*176b0*/  ISETP.GE.OR P3, PT, R2.reuse, R234, !P3 ;  /* 0x000000ea0200720c */ /* 0x040fe20005f66670 */
[----:B------:R1:W3:Y:S01]  /*176c0*/  I2F R14, R12 ;  /* 0x0000000c000e7306 */ /* 0x0002e20000201400 */
[C---:B------:R-:W-:Y:S02]  /*176d0*/  ISETP.GE.OR P6, PT, R2.reuse, R233, !P6 ;  /* 0x000000e90200720c */ /* 0x040fe400077c6670 */
[----:B------:R-:W-:Y:S02]  /*176e0*/  ISETP.GE.OR P5, PT, R2, R232, !P5 ;  /* 0x000000e80200720c */ /* 0x000fe40006fa6670 */
[----:B------:R-:W-:-:S04]  /*176f0*/  IABS R3, R3 ;  /* 0x0000000300037213 */ /* 0x000fc80000000000 */
[----:B------:R4:W-:Y:S01]  /*17700*/  I2F R17, R3 ;  /* 0x0000000300117306 */ /* 0x0009e20000201400 */
[----:B-1----:R-:W-:Y:S01]  /*17710*/  IMAD.IADD R12, R231, 0x1, -R2 ;  /* 0x00000001e70c7824 */ /* 0x002fe200078e0a02 */
[----:B------:R-:W-:-:S05]  /*17720*/  IADD3 R2, R0, 0x78, RZ ;  /* 0x0000007800027810 */ /* 0x000fca0007ffe0ff */
[--C-:B----4-:R-:W-:Y:S01]  /*17730*/  IMAD.IADD R3, R230, 0x1, -R2.reuse ;  /* 0x00000001e6037824 */ /* 0x110fe200078e0a02 */
[----:B------:R-:W-:Y:S01]  /*17740*/  IABS R12, R12 ;  /* 0x0000000c000c7213 */ /* 0x000fe20000000000 */
[----:B------:R-:W-:-:S03]  /*17750*/  IMAD.IADD R13, R228, 0x1, -R2 ;  /* 0x00000001e40d7824 */ /* 0x000fc600078e0a02 */
[----:B------:R-:W-:Y:S01]  /*17760*/  IABS R3, R3 ;  /* 0x0000000300037213 */ /* 0x000fe20000000000 */
[----:B------:R1:W-:Y:S01]  /*17770*/  I2F R18, R12 ;  /* 0x0000000c00127306 */ /* 0x0003e20000201400 */
[-C--:B--2---:R-:W-:Y:S02]  /*17780*/  FFMA.FTZ R15, R15, -R222.reuse, R61 ;  /* 0x800000de0f0f7223 */ /* 0x084fe4000001003d */
[----:B---3--:R-:W-:Y:S02]  /*17790*/  FFMA.FTZ R14, R14, -R222, R63 ;  /* 0x800000de0e0e7223 */ /* 0x008fe4000001003f */
[----:B-1----:R-:W-:Y:S01]  /*177a0*/  IMAD.MOV.U32 R12, RZ, RZ, R3 ;  /* 0x000000ffff0c7224 */ /* 0x002fe200078e0003 */
[----:B------:R-:W-:-:S03]  /*177b0*/  IABS R3, R13 ;  /* 0x0000000d00037213 */ /* 0x000fc60000000000 */
[----:B------:R1:W2:Y:S01]  /*177c0*/  I2F R16, R12 ;  /* 0x0000000c00107306 */ /* 0x0002a20000201400 */
[----:B------:R-:W-:-:S07]  /*177d0*/  FSEL R24, R15, -INF , !P1 ;  /* 0xff8000000f187808 */ /* 0x000fce0004800000 */
[----:B------:R3:W4:Y:S01]  /*177e0*/  I2F R13, R3 ;  /* 0x00000003000d7306 */ /* 0x0007220000201400 */
[----:B------:R-:W-:Y:S01]  /*177f0*/  FSEL R31, R14, -INF , !P3 ;  /* 0xff8000000e1f7808 */ /* 0x000fe20005800000 */
[-C--:B-1----:R-:W-:Y:S01]  /*17800*/  FFMA.FTZ R12, R20, -R222.reuse, R68 ;  /* 0x800000de140c7223 */ /* 0x082fe20000010044 */
[----:B------:R-:W-:Y:S01]  /*17810*/  ISETP.GE.AND P1, PT, R2, R225, PT ;  /* 0x000000e10200720c */ /* 0x000fe20003f26270 */
[----:B---3--:R-:W-:-:S03]  /*17820*/  FFMA.FTZ R3, R21, -R222, R70 ;  /* 0x800000de15037223 */ /* 0x008fc60000010046 */
[----:B------:R-:W-:Y:S02]  /*17830*/  FSEL R47, R12, -INF , !P4 ;  /* 0xff8000000c2f7808 */ /* 0x000fe40006000000 */
[C---:B------:R-:W-:Y:S02]  /*17840*/  ISETP.GE.AND P4, PT, R2.reuse, R227, PT ;  /* 0x000000e30200720c */ /* 0x040fe40003f86270 */
[----:B------:R-:W-:Y:S02]  /*17850*/  FSEL R20, R3, -INF , !P2 ;  /* 0xff80000003147808 */ /* 0x000fe40005000000 */
[C---:B------:R-:W-:Y:S02]  /*17860*/  ISETP.GE.AND P2, PT, R2.reuse, R226, PT ;  /* 0x000000e20200720c */ /* 0x040fe40003f46270 */
[C---:B------:R-:W-:Y:S01]  /*17870*/  ISETP.GE.AND P3, PT, R2.reuse, R224, PT ;  /* 0x000000e00200720c */ /* 0x040fe20003f66270 */
[----:B------:R-:W-:Y:S01]  /*17880*/  IMAD.IADD R3, R229, 0x1, -R2 ;  /* 0x00000001e5037824 */ /* 0x000fe200078e0a02 */
[----:B------:R-:W-:-:S02]  /*17890*/  ISETP.GE.OR P4, PT, R2, R235, !P4 ;  /* 0x000000eb0200720c */ /* 0x000fc40006786670 */
[C---:B------:R-:W-:Y:S02]  /*178a0*/  ISETP.GE.OR P2, PT, R2.reuse, R234, !P2 ;  /* 0x000000ea0200720c */ /* 0x040fe40005746670 */
[C---:B------:R-:W-:Y:S02]  /*178b0*/  ISETP.GE.OR P1, PT, R2.reuse, R233, !P1 ;  /* 0x000000e90200720c */ /* 0x040fe40004f26670 */
[----:B------:R-:W-:Y:S01]  /*178c0*/  ISETP.GE.OR P3, PT, R2, R232, !P3 ;  /* 0x000000e80200720c */ /* 0x000fe20005f66670 */
[----:B------:R-:W-:Y:S01]  /*178d0*/  IMAD.IADD R2, R231, 0x1, -R2 ;  /* 0x00000001e7027824 */ /* 0x000fe200078e0a02 */
[----:B------:R-:W-:Y:S02]  /*178e0*/  IADD3 R0, R0, 0x79, RZ ;  /* 0x0000007900007810 */ /* 0x000fe40007ffe0ff */
[----:B------:R-:W-:Y:S02]  /*178f0*/  IABS R3, R3 ;  /* 0x0000000300037213 */ /* 0x000fe40000000000 */
[----:B------:R-:W-:Y:S01]  /*17900*/  IABS R12, R2 ;  /* 0x00000002000c7213 */ /* 0x000fe20000000000 */
[----:B------:R-:W-:-:S02]  /*17910*/  IMAD.IADD R2, R230, 0x1, -R0 ;  /* 0x00000001e6027824 */ /* 0x000fc400078e0a00 */
[-C--:B--2---:R-:W-:Y:S02]  /*17920*/  FFMA.FTZ R19, R16, -R222.reuse, R56 ;  /* 0x800000de10137223 */ /* 0x084fe40000010038 */
[----:B----4-:R-:W-:Y:S01]  /*17930*/  FFMA.FTZ R16, R13, -R222, R58 ;  /* 0x800000de0d107223 */ /* 0x010fe2000001003a */
[----:B------:R-:W-:Y:S01]  /*17940*/  IABS R2, R2 ;  /* 0x0000000200027213 */ /* 0x000fe20000000000 */
[----:B------:R1:W2:Y:S02]  /*17950*/  I2F R13, R3 ;  /* 0x00000003000d7306 */ /* 0x0002a40000201400 */
[----:B-1----:R-:W-:-:S06]  /*17960*/  IMAD.MOV.U32 R3, RZ, RZ, R12 ;  /* 0x000000ffff037224 */ /* 0x002fcc00078e000c */
[----:B------:R1:W3:Y:S01]  /*17970*/  I2F R25, R3 ;  /* 0x0000000300197306 */ /* 0x0002e20000201400 */
[----:B------:R-:W-:Y:S02]  /*17980*/  IMAD.IADD R12, R229, 0x1, -R0 ;  /* 0x00000001e50c7824 */ /* 0x000fe400078e0a00 */
[----:B-1----:R-:W-:Y:S02]  /*17990*/  IMAD.MOV.U32 R3, RZ, RZ, R2 ;  /* 0x000000ffff037224 */ /* 0x002fe400078e0002 */
[----:B------:R-:W-:-:S05]  /*179a0*/  IMAD.IADD R2, R228, 0x1, -R0 ;  /* 0x00000001e4027824 */ /* 0x000fca00078e0a00 */
[----:B------:R-:W-:Y:S01]  /*179b0*/  IABS R2, R2 ;  /* 0x0000000200027213 */ /* 0x000fe20000000000 */
[----:B------:R1:W4:Y:S04]  /*179c0*/  I2F R15, R3 ;  /* 0x00000003000f7306 */ /* 0x0003280000201400 */
[----:B-1----:R-:W-:Y:S01]  /*179d0*/  IMAD.MOV.U32 R3, RZ, RZ, R2 ;  /* 0x000000ffff037224 */ /* 0x002fe200078e0002 */
[----:B------:R-:W-:-:S03]  /*179e0*/  IABS R2, R12 ;  /* 0x0000000c00027213 */ /* 0x000fc60000000000 */
[----:B------:R1:W1:Y:S01]  /*179f0*/  I2F R14, R3 ;  /* 0x00000003000e7306 */ /* 0x0002620000201400 */
[----:B--2---:R-:W-:Y:S02]  /*17a00*/  FFMA.FTZ R13, R13, -R222, R80 ;  /* 0x800000de0d0d7223 */ /* 0x004fe40000010050 */
[----:B-1----:R-:W-:Y:S02]  /*17a10*/  IMAD.MOV.U32 R3, RZ, RZ, R2 ;  /* 0x000000ffff037224 */ /* 0x002fe400078e0002 */
[----:B------:R-:W-:-:S05]  /*17a20*/  IMAD.IADD R2, R231, 0x1, -R0 ;  /* 0x00000001e7027824 */ /* 0x000fca00078e0a00 */
[----:B------:R-:W-:Y:S01]  /*17a30*/  IABS R2, R2 ;  /* 0x0000000200027213 */ /* 0x000fe20000000000 */
[----:B------:R3:W1:Y:S01]  /*17a40*/  I2F R12, R3 ;  /* 0x00000003000c7306 */ /* 0x0006620000201400 */
[-C--:B------:R-:W-:Y:S01]  /*17a50*/  FFMA.FTZ R17, R17, -R222.reuse, R69 ;  /* 0x800000de11117223 */ /* 0x080fe20000010045 */
[----:B------:R-:W-:Y:S01]  /*17a60*/  FSEL R41, R13, -INF , !P1 ;  /* 0xff8000000d297808 */ /* 0x000fe20004800000 */
[----:B------:R-:W-:-:S05]  /*17a70*/  FFMA.FTZ R18, R18, -R222, R71 ;  /* 0x800000de12127223 */ /* 0x000fca0000010047 */
[----:B------:R-:W2:Y:S01]  /*17a80*/  I2F R2, R2 ;  /* 0x0000000200027306 */ /* 0x000ea20000201400 */
[----:B------:R-:W-:Y:S02]  /*17a90*/  ISETP.GT.AND P1, PT, R237, R196, PT ;  /* 0x000000c4ed00720c */ /* 0x000fe40003f24270 */
[----:B------:R-:W-:Y:S02]  /*17aa0*/  FSEL R45, R17, -INF , !P6 ;  /* 0xff800000112d7808 */ /* 0x000fe40007000000 */
[----:B------:R-:W-:Y:S02]  /*17ab0*/  FSEL R18, R18, -INF , !P5 ;  /* 0xff80000012127808 */ /* 0x000fe40006800000 */
[----:B------:R-:W-:Y:S02]  /*17ac0*/  FSEL R21, R19, -INF , !P4 ;  /* 0xff80000013157808 */ /* 0x000fe40006000000 */
[----:B------:R-:W-:Y:S02]  /*17ad0*/  FSEL R28, R16, -INF , !P2 ;  /* 0xff800000101c7808 */ /* 0x000fe40005000000 */
[----:B------:R-:W-:-:S02]  /*17ae0*/  ISETP.GE.AND P6, PT, R0, R227, PT ;  /* 0x000000e30000720c */ /* 0x000fc40003fc6270 */
[C---:B------:R-:W-:Y:S02]  /*17af0*/  ISETP.GE.AND P5, PT, R0.reuse, R226, PT ;  /* 0x000000e20000720c */ /* 0x040fe40003fa6270 */
[C---:B------:R-:W-:Y:S02]  /*17b00*/  ISETP.GE.AND P4, PT, R0.reuse, R225, PT ;  /* 0x000000e10000720c */ /* 0x040fe40003f86270 */
[C---:B------:R-:W-:Y:S01]  /*17b10*/  ISETP.GE.AND P2, PT, R0.reuse, R224, PT ;  /* 0x000000e00000720c */ /* 0x040fe20003f46270 */
[-C--:B---3--:R-:W-:Y:S01]  /*17b20*/  FFMA.FTZ R3, R25, -R222.reuse, R82 ;  /* 0x800000de19037223 */ /* 0x088fe20000010052 */
[C---:B------:R-:W-:Y:S01]  /*17b30*/  ISETP.GE.OR P6, PT, R0.reuse, R235, !P6 ;  /* 0x000000eb0000720c */ /* 0x040fe200077c6670 */
[----:B----4-:R-:W-:Y:S01]  /*17b40*/  FFMA.FTZ R15, R15, -R222, R57 ;  /* 0x800000de0f0f7223 */ /* 0x010fe20000010039 */
[----:B------:R-:W-:Y:S01]  /*17b50*/  ISETP.GE.OR P5, PT, R0, R234, !P5 ;  /* 0x000000ea0000720c */ /* 0x000fe20006fa6670 */
[-C--:B------:R-:W-:Y:S01]  /*17b60*/  FFMA.FTZ R14, R14, -R222.reuse, R59 ;  /* 0x800000de0e0e7223 */ /* 0x080fe2000001003b */
[----:B------:R-:W-:Y:S01]  /*17b70*/  ISETP.GE.OR P4, PT, R0, R233, !P4 ;  /* 0x000000e90000720c */ /* 0x000fe20006786670 */
[----:B-1----:R-:W-:Y:S01]  /*17b80*/  FFMA.FTZ R12, R12, -R222, R81 ;  /* 0x800000de0c0c7223 */ /* 0x002fe20000010051 */
[----:B------:R-:W-:Y:S01]  /*17b90*/  ISETP.GE.OR P2, PT, R0, R232, !P2 ;  /* 0x000000e80000720c */ /* 0x000fe20005746670 */
[----:B--2---:R-:W-:Y:S01]  /*17ba0*/  FFMA.FTZ R0, R2, -R222, R83 ;  /* 0x800000de02007223 */ /* 0x004fe20000010053 */
[----:B------:R-:W-:Y:S01]  /*17bb0*/  BSSY B1, `(.L_x_1037) ;  /* 0x000003d000017945 */ /* 0x000fe20003800000 */
[----:B------:R-:W-:-:S02]  /*17bc0*/  FSEL R17, R3, -INF , !P3 ;  /* 0xff80000003117808 */ /* 0x000fc40005800000 */
[----:B------:R-:W-:Y:S02]  /*17bd0*/  FSEL R19, R15, -INF , !P6 ;  /* 0xff8000000f137808 */ /* 0x000fe40007000000 */
[----:B------:R-:W-:Y:S02]  /*17be0*/  FSEL R25, R14, -INF , !P5 ;  /* 0xff8000000e197808 */ /* 0x000fe40006800000 */
        /* <DEDUP_REMOVED lines=55> */
.L_x_1040:
[----:B------:R-:W-:Y:S05]  /*17f60*/  BSYNC B0 ;  /* 0x0000000000007941 */ /* 0x000fea0003800000 */
.L_x_1039:
[----:B------:R-:W0:Y:S02]  /*17f70*/  LDGDEPBAR ;  /* 0x00000000000079af */ /* 0x000e240000000000 */
.L_x_1038:
[----:B------:R-:W-:Y:S05]  /*17f80*/  BSYNC B1 ;  /* 0x0000000000017941 */ /* 0x000fea0003800000 */
.L_x_1037:
        /* <DEDUP_REMOVED lines=68> */
[----:B------:R-:W-:Y:S04]  /*183d0*/  STL [R1+0x364], R226 ;  /* 0x000364e201007387 */ /* 0x000fe80000100800 */
        /* <DEDUP_REMOVED lines=12> */
[----:B------:R-:W-:Y:S01]  /*184a0*/  STL [R1+0x340], R211 ;  /* 0x000340d301007387 */ /* 0x000fe20000100800 */
[----:B------:R-:W-:-:S03]  /*184b0*/  FSEL R0, R82, RZ, P0 ;  /* 0x000000ff52007208 */ /* 0x000fc60000000000 */
[----:B------:R-:W-:Y:S02]  /*184c0*/  STL [R1+0x33c], R210 ;  /* 0x00033cd201007387 */ /* 0x000fe40000100800 */
[----:B------:R-:W-:Y:S02]  /*184d0*/  FADD.FTZ R12, R39, -R0 ;  /* 0x80000000270c7221 */ /* 0x000fe40000010000 */
[----:B------:R-:W-:Y:S04]  /*184e0*/  STL [R1+0x338], R209 ;  /* 0x000338d101007387 */ /* 0x000fe80000100800 */
[----:B------:R-:W2:Y:S04]  /*184f0*/  LD.E R0, [R134.64+0xdc] ;  /* 0x0000dc0486007980 */ /* 0x000ea8000c101900 */
[----:B------:R-:W-:Y:S04]  /*18500*/  STL [R1+0x334], R208 ;  /* 0x000334d001007387 */ /* 0x000fe80000100800 */
[----:B------:R-:W-:Y:S04]  /*18510*/  STL [R1+0x330], R207 ;  /* 0x000330cf01007387 */ /* 0x000fe80000100800 */
[----:B------:R-:W-:Y:S04]  /*18520*/  STL [R1+0x32c], R204 ;  /* 0x00032ccc01007387 */ /* 0x000fe80000100800 */
[----:B------:R-:W-:Y:S04]  /*18530*/  STL [R1+0x398], R134 ;  /* 0x0003988601007387 */ /* 0x000fe80000100800 */
[----:B------:R-:W-:Y:S04]  /*18540*/  STL [R1+0x394], R135 ;  /* 0x0003948701007387 */ /* 0x000fe80000100800 */
[----:B------:R3:W-:Y:S04]  /*18550*/  STL [R1+0x440], R185 ;  /* 0x000440b901007387 */ /* 0x0007e80000100800 */
[----:B------:R-:W-:Y:S04]  /*18560*/  STL [R1+0x448], R182 ;  /* 0x000448b601007387 */ /* 0x000fe80000100800 */
[----:B------:R-:W-:Y:S01]  /*18570*/  STL [R1+0x46c], R172 ;  /* 0x00046cac01007387 */ /* 0x000fe20000100800 */
[----:B--2---:R-:W-:-:S05]  /*18580*/  FMUL.FTZ R2, R0, R82 ;  /* 0x0000005200027220 */ /* 0x004fca0000410000 */
[----:B------:R-:W-:-:S05]  /*18590*/  FSEL R2, R2, RZ, P0 ;  /* 0x000000ff02027208 */ /* 0x000fca0000000000 */
[-CC-:B------:R-:W-:Y:S02]  /*185a0*/  FFMA.FTZ R51, R185, R0.reuse, -R2.reuse ;  /* 0x00000000b9337223 */ /* 0x180fe40000010802 */
[-CC-:B------:R-:W-:Y:S02]  /*185b0*/  FFMA.FTZ R7, R99, R0.reuse, -R2.reuse ;  /* 0x0000000063077223 */ /* 0x180fe40000010802 */
[-CC-:B---3--:R-:W-:Y:S02]  /*185c0*/  FFMA.FTZ R185, R93, R0.reuse, -R2.reuse ;  /* 0x000000005db97223 */ /* 0x188fe40000010802 */
[-CC-:B------:R-:W-:Y:S01]  /*185d0*/  FFMA.FTZ R6, R95, R0.reuse, -R2.reuse ;  /* 0x000000005f067223 */ /* 0x180fe20000010802 */
[----:B------:R2:W-:Y:S01]  /*185e0*/  STL [R1+0xb0], R7 ;  /* 0x0000b00701007387 */ /* 0x0005e20000100800 */
[----:B------:R-:W-:-:S03]  /*185f0*/  FFMA.FTZ R152, R78, R0, -R2 ;  /* 0x000000004e987223 */ /* 0x000fc60000010802 */
[----:B------:R-:W-:Y:S01]  /*18600*/  STL [R1+0x450], R185 ;  /* 0x000450b901007387 */ /* 0x000fe20000100800 */
[----:B------:R-:W-:-:S03]  /*18610*/  FFMA.FTZ R148, R75, R0, -R2 ;  /* 0x000000004b947223 */ /* 0x000fc60000010802 */
[----:B------:R3:W-:Y:S01]  /*18620*/  STL [R1+0xb4], R6 ;  /* 0x0000b40601007387 */ /* 0x0007e20000100800 */
[-CC-:B------:R-:W-:Y:S02]  /*18630*/  FFMA.FTZ R181, R72, R0.reuse, -R2.reuse ;  /* 0x0000000048b57223 */ /* 0x180fe40000010802 */
[-CC-:B------:R-:W-:Y:S02]  /*18640*/  FFMA.FTZ R209, R66, R0.reuse, -R2.reuse ;  /* 0x0000000042d17223 */ /* 0x180fe40000010802 */
[----:B--2---:R-:W-:-:S05]  /*18650*/  FFMA.FTZ R7, R89, R0, -R2 ;  /* 0x0000000059077223 */ /* 0x004fca0000010802 */
[----:B------:R-:W-:Y:S01]  /*18660*/  STL [R1+0x12c], R7 ;  /* 0x00012c0701007387 */ /* 0x000fe20000100800 */
[----:B---3--:R-:W-:-:S03]  /*18670*/  FFMA.FTZ R6, R85, R0, -R2 ;  /* 0x0000000055067223 */ /* 0x008fc60000010802 */
[----:B------:R-:W-:Y:S04]  /*18680*/  STL [R1+0x43c], R152 ;  /* 0x00043c9801007387 */ /* 0x000fe80000100800 */
[----:B------:R2:W-:Y:S04]  /*18690*/  STL [R1+0x144], R6 ;  /* 0x0001440601007387 */ /* 0x0005e80000100800 */
[----:B------:R-:W-:Y:S04]  /*186a0*/  STL [R1+0x444], R148 ;  /* 0x0004449401007387 */ /* 0x000fe80000100800 */
[----:B------:R-:W-:Y:S04]  /*186b0*/  STL [R1+0x454], R181 ;  /* 0x000454b501007387 */ /* 0x000fe80000100800 */
[----:B------:R-:W-:Y:S04]  /*186c0*/  STL [R1+0x478], R209 ;  /* 0x000478d101007387 */ /* 0x000fe80000100800 */
[----:B------:R-:W3:Y:S01]  /*186d0*/  LDL.LU R13, [R1+0x9c] ;  /* 0x00009c00010d7983 */ /* 0x000ee20000300800 */
[----:B------:R-:W-:-:S02]  /*186e0*/  FFMA.FTZ R3, R190, R0, -R2 ;  /* 0x00000000be037223 */ /* 0x000fc40000010802 */
[-CC-:B------:R-:W-:Y:S02]  /*186f0*/  FFMA.FTZ R49, R187, R0.reuse, -R2.reuse ;  /* 0x00000000bb317223 */ /* 0x180fe40000010802 */
[-CC-:B--2---:R-:W-:Y:S02]  /*18700*/  FFMA.FTZ R6, R64, R0.reuse, -R2.reuse ;  /* 0x0000000040067223 */ /* 0x184fe40000010802 */
[-CC-:B------:R-:W-:Y:S02]  /*18710*/  FFMA.FTZ R52, R182, R0.reuse, -R2.reuse ;  /* 0x00000000b6347223 */ /* 0x180fe40000010802 */
[-CC-:B------:R-:W-:Y:S01]  /*18720*/  FFMA.FTZ R53, R172, R0.reuse, -R2.reuse ;  /* 0x00000000ac357223 */ /* 0x180fe20000010802 */
[----:B------:R2:W-:Y:S01]  /*18730*/  STL [R1+0x1c8], R6 ;  /* 0x0001c80601007387 */ /* 0x0005e20000100800 */
        /* <DEDUP_REMOVED lines=12> */
[-CC-:B--2---:R-:W-:Y:S02]  /*18800*/  FFMA.FTZ R6, R23, R0.reuse, -R2.reuse ;  /* 0x0000000017067223 */ /* 0x184fe40000010802 */
[----:B------:R-:W-:-:S02]  /*18810*/  FFMA.FTZ R211, R20, R0, -R2 ;  /* 0x0000000014d37223 */ /* 0x000fc40000010802 */
[-CC-:B------:R-:W-:Y:S02]  /*18820*/  FFMA.FTZ R9, R18, R0.reuse, -R2.reuse ;  /* 0x0000000012097223 */ /* 0x180fe40000010802 */
[-CC-:B------:R-:W-:Y:S02]  /*18830*/  FFMA.FTZ R209, R17, R0.reuse, -R2.reuse ;  /* 0x0000000011d17223 */ /* 0x180fe40000010802 */
[----:B------:R-:W-:Y:S02]  /*18840*/  FFMA.FTZ R215, R16, R0, -R2 ;  /* 0x0000000010d77223 */ /* 0x000fe40000010802 */
[----:B------:R-:W-:-:S06]  /*18850*/  FMUL.FTZ R2, R0, R12 ;  /* 0x0000000c00027220 */ /* 0x000fcc0000410000 */
[----:B------:R-:W2:Y:S01]  /*18860*/  MUFU.EX2 R2, R2 ;  /* 0x0000000200027308 */ /* 0x000ea20000000800 */
[----:B------:R-:W-:Y:S04]  /*18870*/  STL [R1+0x458], R10 ;  /* 0x0004580a01007387 */ /* 0x000fe80000100800 */
[----:B------:R-:W-:Y:S04]  /*18880*/  STL [R1+0x468], R208 ;  /* 0x000468d001007387 */ /* 0x000fe80000100800 */
[----:B------:R-:W-:Y:S04]  /*18890*/  STL [R1+0x470], R204 ;  /* 0x000470cc01007387 */ /* 0x000fe80000100800 */
[----:B------:R4:W-:Y:S01]  /*188a0*/  STL [R1+0x1e4], R6 ;  /* 0x0001e40601007387 */ /* 0x0009e20000100800 */
[----:B--2---:R-:W-:-:S02]  /*188b0*/  FMUL.FTZ R205, R154, R2 ;  /* 0x000000029acd7220 */ /* 0x004fc40000410000 */
[-C--:B------:R-:W-:Y:S01]  /*188c0*/  FMUL.FTZ R206, R155, R2.reuse ;  /* 0x000000029bce7220 */ /* 0x080fe20000410000 */
[----:B------:R-:W-:Y:S01]  /*188d0*/  STL [R1+0x45c], R9 ;  /* 0x00045c0901007387 */ /* 0x000fe20000100800 */
[----:B------:R2:W3:Y:S03]  /*188e0*/  MUFU.EX2 R81, R3 ;  /* 0x0000000300517308 */ /* 0x0004e60000000800 */
[----:B------:R-:W-:Y:S04]  /*188f0*/  STL [R1+0x47c], R209 ;  /* 0x00047cd101007387 */ /* 0x000fe80000100800 */
[----:B------:R-:W-:Y:S04]  /*18900*/  STL [R1+0x3c8], R205 ;  /* 0x0003c8cd01007387 */ /* 0x000fe80000100800 */
[----:B------:R1:W-:Y:S01]  /*18910*/  STL [R1+0x3c4], R206 ;  /* 0x0003c4ce01007387 */ /* 0x0003e20000100800 */
[----:B--2---:R-:W-:-:S02]  /*18920*/  FMUL.FTZ R3, R150, R2 ;  /* 0x0000000296037220 */ /* 0x004fc40000410000 */
[-C--:B----4-:R-:W-:Y:S02]  /*18930*/  FMUL.FTZ R6, R138, R2.reuse ;  /* 0x000000028a067220 */ /* 0x090fe40000410000 */
[----:B-1----:R-:W-:-:S05]  /*18940*/  FMUL.FTZ R206, R151, R2 ;  /* 0x0000000297ce7220 */ /* 0x002fca0000410000 */
[----:B------:R1:W-:Y:S04]  /*18950*/  STL [R1+0x3d0], R206 ;  /* 0x0003d0ce01007387 */ /* 0x0003e80000100800 */
[----:B------:R2:W-:Y:S01]  /*18960*/  STL [R1+0x150], R3 ;  /* 0x0001500301007387 */ /* 0x0005e20000100800 */
[-C--:B-1----:R-:W-:Y:S02]  /*18970*/  FMUL.FTZ R206, R143, R2.reuse ;  /* 0x000000028fce7220 */ /* 0x082fe40000410000 */
[----:B--2---:R-:W-:-:S03]  /*18980*/  FMUL.FTZ R3, R142, R2 ;  /* 0x000000028e037220 */ /* 0x004fc60000410000 */
[----:B------:R-:W-:Y:S04]  /*18990*/  STL [R1+0x474], R206 ;  /* 0x000474ce01007387 */ /* 0x000fe80000100800 */
[----:B------:R1:W-:Y:S04]  /*189a0*/  STL [R1+0x160], R3 ;  /* 0x0001600301007387 */ /* 0x0003e80000100800 */
[----:B------:R-:W-:Y:S04]  /*189b0*/  STL [R1+0x190], R6 ;  /* 0x0001900601007387 */ /* 0x000fe80000100800 */
[----:B------:R-:W3:Y:S01]  /*189c0*/  LDL.LU R14, [R1+0x2a8] ;  /* 0x0002a800010e7983 */ /* 0x000ee20000300800 */
[----:B-1----:R-:W-:-:S02]  /*189d0*/  FMUL.FTZ R3, R139, R2 ;  /* 0x000000028b037220 */ /* 0x002fc40000410000 */
[----:B---3--:R-:W-:Y:S01]  /*189e0*/  FFMA.FTZ R55, R13, R2, R81 ;  /* 0x000000020d377223 */ /* 0x008fe20000010051 */
        /* <DEDUP_REMOVED lines=42> */
[----:B------:R-:W-:-:S05]  /*18c90*/  FMUL.FTZ R2, R0, R213 ;  /* 0x000000d500027220 */ /* 0x000fca0000410000 */
[----:B------:R-:W-:Y:S01]  /*18ca0*/  FSEL R2, R2, RZ, P0 ;  /* 0x000000ff02027208 */ /* 0x000fe20000000000 */
[----:B------:R-:W-:Y:S04]  /*18cb0*/  STL.64 [R1+0x460], R200 ;  /* 0x000460c801007387 */ /* 0x000fe80000100a00 */
[-CC-:B------:R-:W-:Y:S02]  /*18cc0*/  FFMA.FTZ R13, R218, R0.reuse, -R2.reuse ;  /* 0x00000000da0d7223 */ /* 0x180fe40000010802 */
[-CC-:B------:R-:W-:Y:S02]  /*18cd0*/  FFMA.FTZ R70, R133, R0.reuse, -R2.reuse ;  /* 0x0000000085467223 */ /* 0x180fe40000010802 */
[----:B------:R-:W-:Y:S02]  /*18ce0*/  FFMA.FTZ R72, R123, R0, -R2 ;  /* 0x000000007b487223 */ /* 0x000fe40000010802 */
[----:B-1----:R-:W-:-:S02]  /*18cf0*/  FMUL.FTZ R7, R164, R3 ;  /* 0x00000003a4077220 */ /* 0x002fc40000410000 */
[-CC-:B------:R-:W-:Y:S02]  /*18d00*/  FFMA.FTZ R78, R120, R0.reuse, -R2.reuse ;  /* 0x00000000784e7223 */ /* 0x180fe40000010802 */
[----:B------:R-:W-:Y:S02]  /*18d10*/  FMUL.FTZ R6, R165, R3 ;  /* 0x00000003a5067220 */ /* 0x000fe40000410000 */
        /* <DEDUP_REMOVED lines=28> */
[-C--:B------:R-:W-:Y:S02]  /*18ee0*/  FMUL.FTZ R134, R161, R3.reuse ;  /* 0x00000003a1867220 */ /* 0x080fe40000410000 */
[-C--:B------:R-:W-:Y:S01]  /*18ef0*/  FMUL.FTZ R2, R160, R3.reuse ;  /* 0x00000003a0027220 */ /* 0x080fe20000410000 */
[----:B------:R1:W-:Y:S01]  /*18f00*/  STL [R1+0x248], R7 ;  /* 0x0002480701007387 */ /* 0x0003e20000100800 */
[-C--:B------:R-:W-:Y:S02]  /*18f10*/  FMUL.FTZ R235, R156, R3.reuse ;  /* 0x000000039ceb7220 */ /* 0x080fe40000410000 */
[-C--:B------:R-:W-:Y:S01]  /*18f20*/  FMUL.FTZ R234, R157, R3.reuse ;  /* 0x000000039dea7220 */ /* 0x080fe20000410000 */
[----:B------:R3:W-:Y:S01]  /*18f30*/  STL [R1+0x24c], R6 ;  /* 0x00024c0601007387 */ /* 0x0007e20000100800 */
[-C--:B------:R-:W-:Y:S02]  /*18f40*/  FMUL.FTZ R231, R144, R3.reuse ;  /* 0x0000000390e77220 */ /* 0x080fe40000410000 */
[-C--:B------:R-:W-:Y:S01]  /*18f50*/  FMUL.FTZ R230, R145, R3.reuse ;  /* 0x0000000391e67220 */ /* 0x080fe20000410000 */
[----:B------:R-:W-:Y:S04]  /*18f60*/  STL [R1+0x3a4], R134 ;  /* 0x0003a48601007387 */ /* 0x000fe80000100800 */
[----:B------:R4:W-:Y:S04]  /*18f70*/  STL [R1+0x258], R2 ;  /* 0x0002580201007387 */ /* 0x0009e80000100800 */
[----:B------:R-:W-:Y:S04]  /*18f80*/  STL [R1+0x39c], R235 ;  /* 0x00039ceb01007387 */ /* 0x000fe80000100800 */
[----:B------:R-:W-:Y:S04]  /*18f90*/  STL [R1+0x3a0], R234 ;  /* 0x0003a0ea01007387 */ /* 0x000fe80000100800 */
[----:B------:R-:W-:Y:S04]  /*18fa0*/  STL [R1+0x3a8], R231 ;  /* 0x0003a8e701007387 */ /* 0x000fe80000100800 */
[----:B------:R-:W-:Y:S04]  /*18fb0*/  STL [R1+0x3ac], R230 ;  /* 0x0003ace601007387 */ /* 0x000fe80000100800 */
[----:B------:R-:W2:Y:S01]  /*18fc0*/  LDL.LU R236, [R1+0x70] ;  /* 0x0000700001ec7983 */ /* 0x000ea20000300800 */
[----:B------:R-:W4:Y:S03]  /*18fd0*/  MUFU.EX2 R12, R12 ;  /* 0x0000000c000c7308 */ /* 0x000f260000000800 */
[----:B-1----:R-:W2:Y:S04]  /*18fe0*/  LDL.LU R7, [R1+0x60] ;  /* 0x0000600001077983 */ /* 0x002ea80000300800 */
[----:B---3--:R-:W3:Y:S01]  /*18ff0*/  LDL R6, [R1+0x64] ;  /* 0x0000640001067983 */ /* 0x008ee20000100800 */
[----:B----4-:R-:W1:Y:S03]  /*19000*/  MUFU.EX2 R2, R13 ;  /* 0x0000000d00027308 */ /* 0x010e660000000800 */
[----:B------:R-:W4:Y:S04]  /*19010*/  LDL R8, [R1+0x8] ;  /* 0x0000080001087983 */ /* 0x000f280000100800 */
[----:B------:R-:W3:Y:S01]  /*19020*/  LDL R11, [R1+0x4] ;  /* 0x00000400010b7983 */ /* 0x000ee20000100800 */
[----:B------:R-:W-:-:S04]  /*19030*/  FFMA.FTZ R3, R14, R3, R12 ;  /* 0x000000030e037223 */ /* 0x000fc8000001000c */
[C---:B-1----:R-:W-:Y:S01]  /*19040*/  FADD.FTZ R74, R2.reuse, R3 ;  /* 0x00000003024a7221 */ /* 0x042fe20000010000 */
[----:B------:R-:W-:Y:S02]  /*19050*/  F2FP.PACK_AB R50, R2, R12 ;  /* 0x0000000c0232723e */ /* 0x000fe400000000ff */
        /* <DEDUP_REMOVED lines=43> */
[----:B------:R-:W-:-:S06]  /*19310*/  FFMA.FTZ R12, R250, R0, -R2 ;  /* 0x00000000fa0c7223 */ /* 0x000fcc0000010802 */
[----:B------:R-:W2:Y:S01]  /*19320*/  MUFU.EX2 R12, R12 ;  /* 0x0000000c000c7308 */ /* 0x000ea20000000800 */
[-C--:B-1----:R-:W-:Y:S02]  /*19330*/  FMUL.FTZ R230, R166, R3.reuse ;  /* 0x00000003a6e67220 */ /* 0x082fe40000410000 */
[-C--:B------:R-:W-:Y:S02]  /*19340*/  FMUL.FTZ R231, R167, R3.reuse ;  /* 0x00000003a7e77220 */ /* 0x080fe40000410000 */
[-C--:B------:R-:W-:Y:S02]  /*19350*/  FMUL.FTZ R135, R162, R3.reuse ;  /* 0x00000003a2877220 */ /* 0x080fe40000410000 */
[-C--:B------:R-:W-:Y:S01]  /*19360*/  FMUL.FTZ R241, R163, R3.reuse ;  /* 0x00000003a3f17220 */ /* 0x080fe20000410000 */
[----:B------:R-:W-:Y:S01]  /*19370*/  STL [R1+0x3b0], R230 ;  /* 0x0003b0e601007387 */ /* 0x000fe20000100800 */
[-C--:B------:R-:W-:Y:S02]  /*19380*/  FMUL.FTZ R233, R158, R3.reuse ;  /* 0x000000039ee97220 */ /* 0x080fe40000410000 */
[-C--:B------:R-:W-:Y:S01]  /*19390*/  FMUL.FTZ R232, R159, R3.reuse ;  /* 0x000000039fe87220 */ /* 0x080fe20000410000 */
[----:B------:R-:W-:Y:S01]  /*193a0*/  STL [R1+0x3b4], R231 ;  /* 0x0003b4e701007387 */ /* 0x000fe20000100800 */
[----:B------:R-:W-:-:S02]  /*193b0*/  FMUL.FTZ R229, R146, R3 ;  /* 0x0000000392e57220 */ /* 0x000fc40000410000 */
[-C--:B------:R-:W-:Y:S01]  /*193c0*/  FMUL.FTZ R228, R147, R3.reuse ;  /* 0x0000000393e47220 */ /* 0x080fe20000410000 */
[----:B------:R-:W-:Y:S04]  /*193d0*/  STL [R1+0x3c0], R135 ;  /* 0x0003c08701007387 */ /* 0x000fe80000100800 */
[----:B------:R-:W-:Y:S04]  /*193e0*/  STL [R1+0x3cc], R241 ;  /* 0x0003ccf101007387 */ /* 0x000fe80000100800 */
[----:B------:R-:W-:Y:S04]  /*193f0*/  STL [R1+0x3d4], R233 ;  /* 0x0003d4e901007387 */ /* 0x000fe80000100800 */
[----:B------:R-:W-:Y:S04]  /*19400*/  STL [R1+0x3d8], R232 ;  /* 0x0003d8e801007387 */ /* 0x000fe80000100800 */
[----:B------:R1:W-:Y:S01]  /*19410*/  STL.64 [R1+0x3e0], R228 ;  /* 0x0003e0e401007387 */ /* 0x0003e20000100a00 */
[----:B--2---:R-:W-:-:S03]  /*19420*/  FFMA.FTZ R3, R236, R3, R12 ;  /* 0x00000003ec037223 */ /* 0x004fc6000001000c */
[----:B------:R-:W2:Y:S04]  /*19430*/  LDL R236, [R1+0x6c] ;  /* 0x00006c0001ec7983 */ /* 0x000ea80000100800 */
[----:B-1----:R-:W2:Y:S04]  /*19440*/  LDL.LU.64 R228, [R1+0x288] ;  /* 0x0002880001e47983 */ /* 0x002ea80000300a00 */
[----:B------:R-:W2:Y:S01]  /*19450*/  LDL.64 R200, [R1+0x90] ;  /* 0x0000900001c87983 */ /* 0x000ea20000100a00 */
        /* <DEDUP_REMOVED lines=31> */
[----:B------:R-:W-:-:S04]  /*19650*/  FMNMX.FTZ R2, R36, R7, !PT ;  /* 0x0000000724027209 */ /* 0x000fc80007810000 */
[----:B---3--:R-:W-:-:S04]  /*19660*/  FMNMX.FTZ R2, R6, R2, !PT ;  /* 0x0000000206027209 */ /* 0x008fc80007810000 */
[----:B----4-:R-:W-:-:S04]  /*19670*/  FMNMX.FTZ R2, R8, R2, !PT ;  /* 0x0000000208027209 */ /* 0x010fc80007810000 */
        /* <DEDUP_REMOVED lines=25> */
[----:B------:R-:W1:Y:S03]  /*19810*/  MUFU.EX2 R13, R13 ;  /* 0x0000000d000d7308 */ /* 0x000e660000000800 */
[----:B------:R-:W-:-:S04]  /*19820*/  FMNMX.FTZ R2, R47, R2, !PT ;  /* 0x000000022f027209 */ /* 0x000fc80007810000 */
[----:B------:R-:W-:-:S04]  /*19830*/  FMNMX.FTZ R2, R45, R2, !PT ;  /* 0x000000022d027209 */ /* 0x000fc80007810000 */
[----:B------:R-:W-:-:S04]  /*19840*/  FMNMX.FTZ R2, R41, R2, !PT ;  /* 0x0000000229027209 */ /* 0x000fc80007810000 */
[----:B------:R-:W-:Y:S01]  /*19850*/  FMNMX.FTZ R2, R40, R2, !PT ;  /* 0x0000000228027209 */ /* 0x000fe20007810000 */
[----:B-1----:R-:W-:-:S04]  /*19860*/  FADD.FTZ R24, R13, R3 ;  /* 0x000000030d187221 */ /* 0x002fc80000010000 */
[----:B------:R-:W1:Y:S02]  /*19870*/  SHFL.BFLY PT, R3, R2, 0x2, 0x1f ;  /* 0x0c401f0002037f89 */ /* 0x000e6400000e0000 */
[----:B-1----:R-:W-:-:S05]  /*19880*/  FMNMX.FTZ R2, R2, R3, !PT ;  /* 0x0000000302027209 */ /* 0x002fca0007810000 */
[----:B------:R-:W1:Y:S01]  /*19890*/  SHFL.BFLY PT, R3, R2, 0x1, 0x1f ;  /* 0x0c201f0002037f89 */ /* 0x000e6200000e0000 */
[----:B------:R3:W-:Y:S01]  /*198a0*/  MUFU.EX2 R23, R16 ;  /* 0x0000001000177308 */ /* 0x0007e20000000800 */
[----:B-1----:R-:W-:-:S04]  /*198b0*/  FMNMX.FTZ R135, R2, R3, !PT ;  /* 0x0000000302877209 */ /* 0x002fc80007810000 */
[----:B------:R-:W-:-:S04]  /*198c0*/  FSETP.NEU.FTZ.AND P0, PT, R135, -INF , PT ;  /* 0xff8000008700780b */ /* 0x000fc80003f1d000 */
[----:B------:R-:W-:-:S05]  /*198d0*/  FSEL R2, R135, RZ, P0 ;  /* 0x000000ff87027208 */ /* 0x000fca0000000000 */
[----:B---3--:R-:W-:Y:S02]  /*198e0*/  FADD.FTZ R16, R36, -R2 ;  /* 0x8000000224107221 */ /* 0x008fe40000010000 */
[----:B------:R-:W-:-:S05]  /*198f0*/  FMUL.FTZ R2, R0, R135 ;  /* 0x0000008700027220 */ /* 0x000fca0000410000 */
[----:B------:R-:W-:Y:S01]  /*19900*/  FSEL R2, R2, RZ, P0 ;  /* 0x000000ff02027208 */ /* 0x000fe20000000000 */
[----:B------:R-:W-:Y:S01]  /*19910*/  MUFU.EX2 R33, R20 ;  /* 0x0000001400217308 */ /* 0x000fe20000000800 */
[----:B------:R-:W-:-:S03]  /*19920*/  FMUL.FTZ R16, R0, R16 ;  /* 0x0000001000107220 */ /* 0x000fc60000410000 */
[----:B------:R-:W-:-:S04]  /*19930*/  FFMA.FTZ R3, R7, R0, -R2 ;  /* 0x0000000007037223 */ /* 0x000fc80000010802 */
[----:B------:R1:W-:Y:S01]  /*19940*/  MUFU.EX2 R20, R14 ;  /* 0x0000000e00147308 */ /* 0x0003e20000000800 */
[----:B------:R-:W-:Y:S01]  /*19950*/  F2FP.PACK_AB R34, R13, R12 ;  /* 0x0000000c0d22723e */ /* 0x000fe200000000ff */
[----:B------:R-:W-:-:S06]  /*19960*/  FFMA.FTZ R13, R8, R0, -R2 ;  /* 0x00000000080d7223 */ /* 0x000fcc0000010802 */
[----:B------:R-:W-:Y:S01]  /*19970*/  MUFU.EX2 R25, R17 ;  /* 0x0000001100197308 */ /* 0x000fe20000000800 */
[----:B-1----:R-:W-:-:S07]  /*19980*/  FFMA.FTZ R14, R6, R0, -R2 ;  /* 0x00000000060e7223 */ /* 0x002fce0000010802 */
[----:B------:R1:W-:Y:S08]  /*19990*/  MUFU.EX2 R17, R3 ;  /* 0x0000000300117308 */ /* 0x0003f00000000800 */
[----:B------:R-:W2:Y:S08]  /*199a0*/  MUFU.EX2 R165, R16 ;  /* 0x0000001000a57308 */ /* 0x000eb00000000800 */
[----:B------:R-:W-:Y:S08]  /*199b0*/  MUFU.EX2 R14, R14 ;  /* 0x0000000e000e7308 */ /* 0x000ff00000000800 */
[----:B------:R3:W4:Y:S01]  /*199c0*/  MUFU.EX2 R19, R49 ;  /* 0x0000003100137308 */ /* 0x0007220000000800 */
[----:B------:R-:W-:-:S07]  /*199d0*/  FFMA.FTZ R12, R11, R0, -R2 ;  /* 0x000000000b0c7223 */ /* 0x000fce0000010802 */
[----:B------:R-:W-:Y:S01]  /*199e0*/  MUFU.EX2 R27, R18 ;  /* 0x00000012001b7308 */ /* 0x000fe20000000800 */
[-CC-:B-1----:R-:W-:Y:S02]  /*199f0*/  FFMA.FTZ R3, R221, R0.reuse, -R2.reuse ;  /* 0x00000000dd037223 */ /* 0x182fe40000010802 */
[----:B------:R-:W-:-:S05]  /*19a00*/  FFMA.FTZ R31, R219, R0, -R2 ;  /* 0x00000000db1f7223 */ /* 0x000fca0000010802 */
[----:B------:R-:W-:Y:S01]  /*19a10*/  MUFU.EX2 R18, R13 ;  /* 0x0000000d00127308 */ /* 0x000fe20000000800 */
[-CC-:B------:R-:W-:Y:S02]  /*19a20*/  FFMA.FTZ R32, R202, R0.reuse, -R2.reuse ;  /* 0x00000000ca207223 */ /* 0x180fe40000010802 */
[----:B------:R-:W-:-:S05]  /*19a30*/  FFMA.FTZ R36, R194, R0, -R2 ;  /* 0x00000000c2247223 */ /* 0x000fca0000010802 */
[----:B------:R1:W-:Y:S01]  /*19a40*/  MUFU.EX2 R30, R51 ;  /* 0x00000033001e7308 */ /* 0x0003e20000000800 */
[-CC-:B------:R-:W-:Y:S02]  /*19a50*/  FFMA.FTZ R37, R191, R0.reuse, -R2.reuse ;  /* 0x00000000bf257223 */ /* 0x180fe40000010802 */
[----:B---3--:R-:W-:-:S05]  /*19a60*/  FFMA.FTZ R49, R179, R0, -R2 ;  /* 0x00000000b3317223 */ /* 0x008fca0000010802 */
[----:B------:R3:W2:Y:S01]  /*19a70*/  MUFU.EX2 R21, R15 ;  /* 0x0000000f00157308 */ /* 0x0006a20000000800 */
[-CC-:B------:R-:W-:Y:S02]  /*19a80*/  FFMA.FTZ R203, R128, R0.reuse, -R2.reuse ;  /* 0x0000000080cb7223 */ /* 0x180fe40000010802 */
[-CC-:B------:R-:W-:Y:S02]  /*19a90*/  FFMA.FTZ R219, R124, R0.reuse, -R2.reuse ;  /* 0x000000007cdb7223 */ /* 0x180fe40000010802 */
[-CC-:B------:R-:W-:Y:S02]  /*19aa0*/  FFMA.FTZ R220, R121, R0.reuse, -R2.reuse ;  /* 0x0000000079dc7223 */ /* 0x180fe40000010802 */
[-CC-:B------:R-:W-:Y:S01]  /*19ab0*/  FFMA.FTZ R221, R116, R0.reuse, -R2.reuse ;  /* 0x0000000074dd7223 */ /* 0x180fe20000010802 */
[----:B------:R2:W2:Y:S01]  /*19ac0*/  MUFU.EX2 R26, R52 ;  /* 0x00000034001a7308 */ /* 0x0004a20000000800 */
[-CC-:B-1----:R-:W-:Y:S02]  /*19ad0*/  FFMA.FTZ R51, R178, R0.reuse, -R2.reuse ;  /* 0x00000000b2337223 */ /* 0x182fe40000010802 */
[----:B------:R-:W-:-:S02]  /*19ae0*/  FFMA.FTZ R250, R113, R0, -R2 ;  /* 0x0000000071fa7223 */ /* 0x000fc40000010802 */
[-CC-:B------:R-:W-:Y:S02]  /*19af0*/  FFMA.FTZ R223, R108, R0.reuse, -R2.reuse ;  /* 0x000000006cdf7223 */ /* 0x180fe40000010802 */
[-CC-:B------:R-:W-:Y:S01]  /*19b00*/  FFMA.FTZ R214, R105, R0.reuse, -R2.reuse ;  /* 0x0000000069d67223 */ /* 0x180fe20000010802 */
[----:B------:R1:W-:Y:S01]  /*19b10*/  MUFU.EX2 R38, R53 ;  /* 0x0000003500267308 */ /* 0x0003e20000000800 */
[-CC-:B---3--:R-:W-:Y:S02]  /*19b20*/  FFMA.FTZ R15, R251, R0.reuse, -R2.reuse ;  /* 0x00000000fb0f7223 */ /* 0x188fe40000010802 */
[-CC-:B------:R-:W-:Y:S02]  /*19b30*/  FFMA.FTZ R232, R100, R0.reuse, -R2.reuse ;  /* 0x0000000064e87223 */ /* 0x180fe40000010802 */
[-CC-:B------:R-:W-:Y:S02]  /*19b40*/  FFMA.FTZ R206, R86, R0.reuse, -R2.reuse ;  /* 0x0000000056ce7223 */ /* 0x180fe40000010802 */
[----:B------:R-:W-:-:S02]  /*19b50*/  FFMA.FTZ R230, R84, R0, -R2 ;  /* 0x0000000054e67223 */ /* 0x000fc40000010802 */
[-CC-:B--2---:R-:W-:Y:S02]  /*19b60*/  FFMA.FTZ R52, R176, R0.reuse, -R2.reuse ;  /* 0x00000000b0347223 */ /* 0x184fe40000010802 */
[-CC-:B------:R-:W-:Y:S02]  /*19b70*/  FFMA.FTZ R11, R76, R0.reuse, -R2.reuse ;  /* 0x000000004c0b7223 */ /* 0x180fe40000010802 */
[-CC-:B------:R-:W-:Y:S02]  /*19b80*/  FFMA.FTZ R8, R73, R0.reuse, -R2.reuse ;  /* 0x0000000049087223 */ /* 0x180fe40000010802 */
[-CC-:B------:R-:W-:Y:S02]  /*19b90*/  FFMA.FTZ R134, R62, R0.reuse, -R2.reuse ;  /* 0x000000003e867223 */ /* 0x180fe40000010802 */
[-CC-:B-1----:R-:W-:Y:S02]  /*19ba0*/  FFMA.FTZ R53, R130, R0.reuse, -R2.reuse ;  /* 0x0000000082357223 */ /* 0x182fe40000010802 */
[----:B------:R-:W-:-:S02]  /*19bb0*/  FFMA.FTZ R209, R60, R0, -R2 ;  /* 0x000000003cd17223 */ /* 0x000fc40000010802 */
[-CC-:B------:R-:W-:Y:S02]  /*19bc0*/  FFMA.FTZ R185, R47, R0.reuse, -R2.reuse ;  /* 0x000000002fb97223 */ /* 0x180fe40000010802 */
[-CC-:B------:R-:W-:Y:S02]  /*19bd0*/  FFMA.FTZ R233, R45, R0.reuse, -R2.reuse ;  /* 0x000000002de97223 */ /* 0x180fe40000010802 */
[-CC-:B------:R-:W-:Y:S02]  /*19be0*/  FFMA.FTZ R6, R41, R0.reuse, -R2.reuse ;  /* 0x0000000029067223 */ /* 0x180fe40000010802 */
[----:B------:R-:W-:Y:S02]  /*19bf0*/  FFMA.FTZ R7, R40, R0, -R2 ;  /* 0x0000000028077223 */ /* 0x000fe40000010802 */
[----:B------:R-:W-:Y:S01]  /*19c00*/  FFMA.FTZ R0, R236, R165, R17 ;  /* 0x000000a5ec007223 */ /* 0x000fe20000010011 */
[----:B------:R1:W2:Y:S01]  /*19c10*/  MUFU.EX2 R16, R12 ;  /* 0x0000000c00107308 */ /* 0x0002a20000000800 */
[C---:B----4-:R-:W-:Y:S01]  /*19c20*/  FADD.FTZ R13, R19.reuse, R55 ;  /* 0x00000037130d7221 */ /* 0x050fe20000010000 */
[C---:B------:R-:W-:Y:S01]  /*19c30*/  F2FP.PACK_AB R2, R14.reuse, R17 ;  /* 0x000000110e02723e */ /* 0x040fe200000000ff */
[----:B-1----:R-:W-:Y:S01]  /*19c40*/  FADD.FTZ R12, R14, R0 ;  /* 0x000000000e0c7221 */ /* 0x002fe20000010000 */
[----:B------:R-:W-:-:S04]  /*19c50*/  F2FP.PACK_AB R0, R19, R81 ;  /* 0x000000511300723e */ /* 0x000fc800000000ff */
[----:B------:R1:W-:Y:S01]  /*19c60*/  MUFU.EX2 R14, R3 ;  /* 0x00000003000e7308 */ /* 0x0003e20000000800 */
[C---:B------:R-:W-:Y:S02]  /*19c70*/  PRMT R207, R0.reuse, 0x7610, R207 ;  /* 0x0000761000cf7816 */ /* 0x040fe400000000cf */
[----:B------:R-:W-:Y:S01]  /*19c80*/  PRMT R136, R0, 0x7632, R136 ;  /* 0x0000763200887816 */ /* 0x000fe20000000088 */
[----:B------:R-:W-:-:S04]  /*19c90*/  FADD.FTZ R0, R21, R24 ;  /* 0x0000001815007221 */ /* 0x000fc80000010000 */
[----:B------:R-:W-:Y:S01]  /*19ca0*/  MUFU.EX2 R22, R22 ;  /* 0x0000001600167308 */ /* 0x000fe20000000800 */
[----:B------:R-:W-:Y:S02]  /*19cb0*/  FADD.FTZ R0, R20, R0 ;  /* 0x0000000014007221 */ /* 0x000fe40000010000 */
[----:B-1----:R-:W-:Y:S02]  /*19cc0*/  FADD.FTZ R3, R18, R12 ;  /* 0x0000000c12037221 */ /* 0x002fe40000010000 */
[----:B------:R-:W-:-:S03]  /*19cd0*/  FADD.FTZ R12, R30, R13 ;  /* 0x0000000d1e0c7221 */ /* 0x000fc60000010000 */
[----:B------:R-:W1:Y:S01]  /*19ce0*/  MUFU.EX2 R13, R61 ;  /* 0x0000003d000d7308 */ /* 0x000e620000000800 */
[----:B------:R-:W-:Y:S02]  /*19cf0*/  FADD.FTZ R0, R25, R0 ;  /* 0x0000000019007221 */ /* 0x000fe40000010000 */
[----:B------:R-:W-:Y:S01]  /*19d00*/  FADD.FTZ R12, R26, R12 ;  /* 0x0000000c1a0c7221 */ /* 0x000fe20000010000 */
[----:B--2---:R-:W-:-:S04]  /*19d10*/  F2FP.PACK_AB R55, R16, R18 ;  /* 0x000000121037723e */ /* 0x004fc800000000ff */
[----:B------:R-:W2:Y:S01]  /*19d20*/  MUFU.EX2 R35, R29 ;  /* 0x0000001d00237308 */ /* 0x000ea20000000800 */
[----:B------:R-:W-:Y:S01]  /*19d30*/  FADD.FTZ R18, R27, R0 ;  /* 0x000000001b127221 */ /* 0x000fe20000010000 */
[----:B------:R-:W-:Y:S01]  /*19d40*/  PRMT R149, R2, 0x7610, R149 ;  /* 0x0000761002957816 */ /* 0x000fe20000000095 */
[----:B------:R-:W-:Y:S01]  /*19d50*/  FADD.FTZ R0, R38, R12 ;  /* 0x0000000c26007221 */ /* 0x000fe20000010000 */
[----:B------:R-:W-:Y:S01]  /*19d60*/  PRMT R140, R2, 0x7632, R140 ;  /* 0x00007632028c7816 */ /* 0x000fe2000000008c */
[----:B------:R-:W-:-:S03]  /*19d70*/  FADD.FTZ R2, R23, R74 ;  /* 0x0000004a17027221 */ /* 0x000fc60000010000 */
[----:B------:R-:W3:Y:S01]  /*19d80*/  MUFU.EX2 R15, R15 ;  /* 0x0000000f000f7308 */ /* 0x000ee20000000800 */
[----:B------:R-:W-:Y:S01]  /*19d90*/  F2FP.PACK_AB R27, R27, R25 ;  /* 0x000000191b1b723e */ /* 0x000fe200000000ff */
[----:B-1----:R-:W-:Y:S02]  /*19da0*/  FADD.FTZ R25, R13, R0 ;  /* 0x000000000d197221 */ /* 0x002fe40000010000 */
[----:B------:R-:W-:Y:S02]  /*19db0*/  IMAD.SHL.U32 R0, R237, 0x4, RZ ;  /* 0x00000004ed007824 */ /* 0x000fe400078e00ff */
[----:B------:R-:W-:Y:S02]  /*19dc0*/  FADD.FTZ R2, R22, R2 ;  /* 0x0000000216027221 */ /* 0x000fe40000010000 */
[----:B------:R-:W-:Y:S01]  /*19dd0*/  FADD.FTZ R3, R16, R3 ;  /* 0x0000000310037221 */ /* 0x000fe20000010000 */
[----:B------:R-:W-:Y:S01]  /*19de0*/  LOP3.LUT R0, R171, R201, R0, 0x96, !PT ;  /* 0x000000c9ab007212 */ /* 0x000fe200078e9600 */
[----:B--2---:R-:W-:-:S02]  /*19df0*/  FADD.FTZ R2, R35, R2 ;  /* 0x0000000223027221 */ /* 0x004fc40000010000 */
[----:B------:R-:W-:Y:S02]  /*19e00*/  IMAD.MOV.U32 R241, RZ, RZ, R83 ;  /* 0x000000fffff17224 */ /* 0x000fe400078e0053 */
[----:B------:R-:W-:Y:S02]  /*19e10*/  FADD.FTZ R19, R33, R2 ;  /* 0x0000000221137221 */ /* 0x000fe40000010000 */
[----:B------:R-:W-:Y:S02]  /*19e20*/  IMAD.MOV.U32 R205, RZ, RZ, R82 ;  /* 0x000000ffffcd7224 */ /* 0x000fe400078e0052 */
[----:B---3--:R-:W-:Y:S02]  /*19e30*/  FADD.FTZ R2, R15, R3 ;  /* 0x000000030f027221 */ /* 0x008fe40000010000 */
[----:B------:R-:W-:Y:S01]  /*19e40*/  IMAD.WIDE.U32 R82, R0, -0x326172a9, RZ ;  /* 0xcd9e8d5700527825 */ /* 0x000fe200078e00ff */
[----:B------:R-:W-:-:S03]  /*19e50*/  F2FP.PACK_AB R28, R20, R21 ;  /* 0x00000015141c723e */ /* 0x000fc600000000ff */
[----:B------:R-:W-:Y:S01]  /*19e60*/  FADD.FTZ R21, R14, R2 ;  /* 0x000000020e157221 */ /* 0x000fe20000010000 */
[----:B------:R-:W-:Y:S02]  /*19e70*/  LOP3.LUT R2, R83, R240, R228, 0x96, !PT ;  /* 0x000000f053027212 */ /* 0x000fe400078e96e4 */
[----:B------:R-:W-:Y:S02]  /*19e80*/  LOP3.LUT R0, R103, R239, R82, 0x96, !PT ;  /* 0x000000ef67007212 */ /* 0x000fe400078e9652 */
[----:B------:R-:W-:Y:S01]  /*19e90*/  F2FP.PACK_AB R16, R13, R38 ;  /* 0x000000260d10723e */ /* 0x000fe200000000ff */
[----:B------:R-:W-:-:S04]  /*19ea0*/  IMAD.WIDE.U32 R154, R2, -0x2daee0ad, RZ ;  /* 0xd2511f53029a7825 */ /* 0x000fc800078e00ff */
[----:B------:R-:W-:Y:S01]  /*19eb0*/  IMAD.WIDE.U32 R12, R0, -0x2daee0ad, RZ ;  /* 0xd2511f53000c7825 */ /* 0x000fe200078e00ff */
[----:B------:R-:W-:-:S04]  /*19ec0*/  LOP3.LUT R2, R155, R242, R174, 0x96, !PT ;  /* 0x000000f29b027212 */ /* 0x000fc800078e96ae */
[----:B------:R-:W-:Y:S01]  /*19ed0*/  LOP3.LUT R0, R13, R245, R154, 0x96, !PT ;  /* 0x000000f50d007212 */ /* 0x000fe200078e969a */
[----:B------:R-:W-:Y:S01]  /*19ee0*/  IMAD.WIDE.U32 R2, R2, -0x326172a9, RZ ;  /* 0xcd9e8d5702027825 */ /* 0x000fe200078e00ff */
[----:B------:R-:W-:-:S03]  /*19ef0*/  F2FP.PACK_AB R61, R14, R15 ;  /* 0x0000000f0e3d723e */ /* 0x000fc600000000ff */
[----:B------:R-:W-:Y:S01]  /*19f00*/  IMAD.WIDE.U32 R14, R0, -0x326172a9, RZ ;  /* 0xcd9e8d57000e7825 */ /* 0x000fe200078e00ff */
[----:B------:R-:W-:Y:S02]  /*19f10*/  F2FP.PACK_AB R17, R26, R30 ;  /* 0x0000001e1a11723e */ /* 0x000fe400000000ff */
[----:B------:R-:W-:Y:S02]  /*19f20*/  LOP3.LUT R3, R3, R238, R102, 0x96, !PT ;  /* 0x000000ee03037212 */ /* 0x000fe400078e9666 */
[----:B------:R-:W-:Y:S02]  /*19f30*/  LOP3.LUT R13, R15, R248, R2, 0x96, !PT ;  /* 0x000000f80f0d7212 */ /* 0x000fe400078e9602 */
[----:B------:R-:W-:Y:S01]  /*19f40*/  PRMT R153, R17, 0x7632, R153 ;  /* 0x0000763211997816 */ /* 0x000fe20000000099 */
[----:B------:R-:W-:Y:S01]  /*19f50*/  IMAD.WIDE.U32 R2, R3, -0x2daee0ad, RZ ;  /* 0xd2511f5303027825 */ /* 0x000fe200078e00ff */
[----:B------:R-:W-:Y:S02]  /*19f60*/  PRMT R141, R17, 0x7610, R141 ;  /* 0x00007610118d7816 */ /* 0x000fe4000000008d */
[----:B------:R-:W-:-:S02]  /*19f70*/  PRMT R4, R16, 0x7610, R4 ;  /* 0x0000761010047816 */ /* 0x000fc40000000004 */
[----:B------:R-:W-:Y:S01]  /*19f80*/  PRMT R5, R16, 0x7632, R5 ;  /* 0x0000763210057816 */ /* 0x000fe20000000005 */
        /* <DEDUP_REMOVED lines=14> */
[----:B------:R-:W-:Y:S02]  /*1a070*/  F2FP.PACK_AB R29, R22, R23 ;  /* 0x00000017161d723e */ /* 0x000fe400000000ff */
[----:B------:R-:W-:Y:S01]  /*1a080*/  ISETP.GE.U32.AND P0, PT, R217, R0, PT ;  /* 0x00000000d900720c */ /* 0x000fe20003f06070 */
[----:B------:R-:W1:Y:S01]  /*1a090*/  MUFU.EX2 R23, R39 ;  /* 0x0000002700177308 */ /* 0x000e620000000800 */
[----:B------:R-:W-:-:S02]  /*1a0a0*/  LOP3.LUT R0, R2, 0xff, RZ, 0xc0, !PT ;  /* 0x000000ff02007812 */ /* 0x000fc400078ec0ff */
[----:B------:R-:W-:Y:S02]  /*1a0b0*/  LOP3.LUT R15, R13, R246, R14, 0x96, !PT ;  /* 0x000000f60d0f7212 */ /* 0x000fe400078e960e */
[----:B------:R-:W-:Y:S02]  /*1a0c0*/  ISETP.GE.U32.AND P2, PT, R217, R0, PT ;  /* 0x00000000d900720c */ /* 0x000fe40003f46070 */
[--C-:B------:R-:W-:Y:S01]  /*1a0d0*/  SHF.R.U32.HI R0, RZ, 0x10, R2.reuse ;  /* 0x00000010ff007819 */ /* 0x100fe20000011602 */
[----:B------:R-:W2:Y:S01]  /*1a0e0*/  MUFU.EX2 R30, R56 ;  /* 0x00000038001e7308 */ /* 0x000ea20000000800 */
[----:B------:R-:W-:Y:S02]  /*1a0f0*/  LOP3.LUT R14, R2, 0xffff, RZ, 0xc0, !PT ;  /* 0x0000ffff020e7812 */ /* 0x000fe400078ec0ff */
[----:B------:R-:W-:-:S05]  /*1a100*/  SHF.R.U32.HI R2, RZ, 0x18, R2 ;  /* 0x00000018ff027819 */ /* 0x000fca0000011602 */
[----:B------:R-:W3:Y:S01]  /*1a110*/  MUFU.EX2 R22, R43 ;  /* 0x0000002b00167308 */ /* 0x000ee20000000800 */
[----:B------:R-:W-:Y:S01]  /*1a120*/  ISETP.GE.U32.AND P1, PT, R217, R2, PT ;  /* 0x00000002d900720c */ /* 0x000fe20003f26070 */
[----:B------:R-:W-:Y:S01]  /*1a130*/  IMAD.WIDE.U32 R2, R15, -0x2daee0ad, RZ ;  /* 0xd2511f530f027825 */ /* 0x000fe200078e00ff */
[----:B------:R-:W-:Y:S02]  /*1a140*/  LOP3.LUT R12, R12, 0xff, RZ, 0xc0, !PT ;  /* 0x000000ff0c0c7812 */ /* 0x000fe400078ec0ff */
[----:B------:R-:W-:Y:S02]  /*1a150*/  LOP3.LUT R0, R0, 0xff, RZ, 0xc0, !PT ;  /* 0x000000ff00007812 */ /* 0x000fe400078ec0ff */
[----:B------:R-:W-:Y:S02]  /*1a160*/  ISETP.GE.U32.AND P5, PT, R217, R12, PT ;  /* 0x0000000cd900720c */ /* 0x000fe40003fa6070 */
[C---:B------:R-:W-:Y:S02]  /*1a170*/  LOP3.LUT R13, R2.reuse, 0xff, RZ, 0xc0, !PT ;  /* 0x000000ff020d7812 */ /* 0x040fe400078ec0ff */
[----:B------:R-:W-:-:S02]  /*1a180*/  LOP3.LUT R17, R2, 0xffff, RZ, 0xc0, !PT ;  /* 0x0000ffff02117812 */ /* 0x000fc400078ec0ff */
[--C-:B------:R-:W-:Y:S02]  /*1a190*/  SHF.R.U32.HI R15, RZ, 0x10, R2.reuse ;  /* 0x00000010ff0f7819 */ /* 0x100fe40000011602 */
[----:B------:R-:W-:Y:S01]  /*1a1a0*/  SHF.R.U32.HI R12, RZ, 0x18, R2 ;  /* 0x00000018ff0c7819 */ /* 0x000fe20000011602 */
[----:B-1----:R-:W-:Y:S01]  /*1a1b0*/  FADD.FTZ R2, R23, R18 ;  /* 0x0000001217027221 */ /* 0x002fe20000010000 */
[----:B------:R-:W-:Y:S02]  /*1a1c0*/  ISETP.GE.U32.AND P6, PT, R217, R0, PT ;  /* 0x00000000d900720c */ /* 0x000fe40003fc6070 */
[----:B------:R-:W-:Y:S01]  /*1a1d0*/  LOP3.LUT R0, R3, R243, R16, 0x96, !PT ;  /* 0x000000f303007212 */ /* 0x000fe200078e9610 */
[----:B--2---:R-:W-:Y:S01]  /*1a1e0*/  FADD.FTZ R3, R30, R19 ;  /* 0x000000131e037221 */ /* 0x004fe20000010000 */
[----:B------:R-:W-:Y:S01]  /*1a1f0*/  PRMT R156, R50, 0x7610, R156 ;  /* 0x00007610329c7816 */ /* 0x000fe2000000009c */
[----:B---3--:R-:W-:Y:S01]  /*1a200*/  FADD.FTZ R19, R22, R2 ;  /* 0x0000000216137221 */ /* 0x008fe20000010000 */
[----:B------:R-:W-:-:S02]  /*1a210*/  SHF.R.U32.HI R2, RZ, 0x8, R14 ;  /* 0x00000008ff027819 */ /* 0x000fc4000001160e */
[----:B------:R-:W-:Y:S01]  /*1a220*/  PRMT R87, R50, 0x7632, R87 ;  /* 0x0000763232577816 */ /* 0x000fe20000000057 */
[----:B------:R-:W-:Y:S01]  /*1a230*/  @!P4 HADD2 R47, -R156.H0_H0, -RZ.H0_H0 ;  /* 0xa00000ff9c2fc230 */ /* 0x000fe20000000900 */
[----:B------:R-:W-:Y:S02]  /*1a240*/  LOP3.LUT R2, R2, 0xffff, RZ, 0xc0, !PT ;  /* 0x0000ffff02027812 */ /* 0x000fe400078ec0ff */
[----:B------:R-:W-:Y:S02]  /*1a250*/  PRMT R235, R156, 0x5410, R87 ;  /* 0x000054109ceb7816 */ /* 0x000fe40000000057 */
[----:B------:R-:W-:Y:S02]  /*1a260*/  PRMT R85, R34, 0x7610, R85 ;  /* 0x0000761022557816 */ /* 0x000fe40000000055 */
[----:B------:R-:W-:Y:S02]  /*1a270*/  @!P4 PRMT R156, R47, 0x5410, RZ ;  /* 0x000054102f9cc816 */ /* 0x000fe400000000ff */
[----:B------:R-:W-:-:S02]  /*1a280*/  ISETP.GE.U32.AND P4, PT, R217, R2, PT ;  /* 0x00000002d900720c */ /* 0x000fc40003f86070 */
[----:B------:R-:W-:Y:S01]  /*1a290*/  SHF.R.U32.HI R2, RZ, 0x10, R0 ;  /* 0x00000010ff027819 */ /* 0x000fe20000011600 */
[----:B------:R-:W-:Y:S01]  /*1a2a0*/  @!P3 HADD2 R42, -R87.H0_H0, -RZ.H0_H0 ;  /* 0xa00000ff572ab230 */ /* 0x000fe20000000900 */
[----:B------:R-:W-:Y:S01]  /*1a2b0*/  PRMT R86, R34, 0x7632, R86 ;  /* 0x0000763222567816 */ /* 0x000fe20000000056 */
[----:B------:R-:W-:Y:S01]  /*1a2c0*/  @!P5 HADD2 R41, -R85.H0_H0, -RZ.H0_H0 ;  /* 0xa00000ff5529d230 */ /* 0x000fe20000000900 */
[----:B------:R-:W-:Y:S02]  /*1a2d0*/  PRMT R84, R29, 0x7610, R84 ;  /* 0x000076101d547816 */ /* 0x000fe40000000054 */
[----:B------:R-:W-:Y:S01]  /*1a2e0*/  LOP3.LUT R2, R2, 0xff, RZ, 0xc0, !PT ;  /* 0x000000ff02027812 */ /* 0x000fe200078ec0ff */
[----:B------:R-:W1:Y:S01]  /*1a2f0*/  MUFU.EX2 R24, R58 ;  /* 0x0000003a00187308 */ /* 0x000e620000000800 */
[----:B------:R-:W-:Y:S01]  /*1a300*/  PRMT R236, R85, 0x5410, R86 ;  /* 0x0000541055ec7816 */ /* 0x000fe20000000056 */
[----:B------:R-:W-:Y:S01]  /*1a310*/  @!P2 HADD2 R45, -R84.H0_H0, -RZ.H0_H0 ;  /* 0xa00000ff542da230 */ /* 0x000fe20000000900 */
[----:B------:R-:W-:-:S02]  /*1a320*/  F2FP.PACK_AB R16, R22, R23 ;  /* 0x000000171610723e */ /* 0x000fc400000000ff */
[----:B------:R-:W-:Y:S02]  /*1a330*/  @!P3 PRMT R87, R42, 0x5410, RZ ;  /* 0x000054102a57b816 */ /* 0x000fe400000000ff */
[----:B------:R-:W-:Y:S01]  /*1a340*/  @!P5 PRMT R85, R41, 0x5410, RZ ;  /* 0x000054102955d816 */ /* 0x000fe200000000ff */
[----:B------:R-:W2:Y:S01]  /*1a350*/  MUFU.EX2 R22, R31 ;  /* 0x0000001f00167308 */ /* 0x000ea20000000800 */
[----:B------:R-:W-:Y:S02]  /*1a360*/  PRMT R81, R29, 0x7632, R81 ;  /* 0x000076321d517816 */ /* 0x000fe40000000051 */
[C---:B------:R-:W-:Y:S02]  /*1a370*/  ISETP.GE.U32.AND P3, PT, R217.reuse, R13, PT ;  /* 0x0000000dd900720c */ /* 0x040fe40003f66070 */
[----:B------:R-:W-:Y:S01]  /*1a380*/  ISETP.GE.U32.AND P5, PT, R217, R2, PT ;  /* 0x00000002d900720c */ /* 0x000fe20003fa6070 */
[----:B------:R-:W-:Y:S01]  /*1a390*/  IMAD.MOV.U32 R42, RZ, RZ, R134 ;  /* 0x000000ffff2a7224 */ /* 0x000fe200078e0086 */
[----:B------:R-:W-:Y:S01]  /*1a3a0*/  LOP3.LUT R2, R0, 0xff, RZ, 0xc0, !PT ;  /* 0x000000ff00027812 */ /* 0x000fe200078ec0ff */
[----:B------:R-:W3:Y:S01]  /*1a3b0*/  MUFU.EX2 R13, R32 ;  /* 0x00000020000d7308 */ /* 0x000ee20000000800 */
[----:B------:R-:W-:-:S02]  /*1a3c0*/  PRMT R134, R84, 0x5410, R81 ;  /* 0x0000541054867816 */ /* 0x000fc40000000051 */
[----:B------:R-:W-:Y:S02]  /*1a3d0*/  @!P2 PRMT R84, R45, 0x5410, RZ ;  /* 0x000054102d54a816 */ /* 0x000fe400000000ff */
[----:B------:R-:W-:Y:S02]  /*1a3e0*/  ISETP.GE.U32.AND P2, PT, R217, R2, PT ;  /* 0x00000002d900720c */ /* 0x000fe40003f46070 */
[----:B------:R-:W-:Y:S01]  /*1a3f0*/  SHF.R.U32.HI R2, RZ, 0x18, R0 ;  /* 0x00000018ff027819 */ /* 0x000fe20000011600 */
[----:B------:R4:W2:Y:S01]  /*1a400*/  MUFU.EX2 R23, R80 ;  /* 0x0000005000177308 */ /* 0x0008a20000000800 */
[----:B------:R-:W-:Y:S01]  /*1a410*/  LOP3.LUT R0, R0, 0xffff, RZ, 0xc0, !PT ;  /* 0x0000ffff00007812 */ /* 0x000fe200078ec0ff */
[----:B------:R-:W-:Y:S01]  /*1a420*/  @!P0 HADD2 R40, -R86.H0_H0, -RZ.H0_H0 ;  /* 0xa00000ff56288230 */ /* 0x000fe20000000900 */
[----:B------:R-:W-:Y:S02]  /*1a430*/  F2FP.PACK_AB R26, R33, R35 ;  /* 0x00000023211a723e */ /* 0x000fe400000000ff */
[----:B------:R-:W-:-:S02]  /*1a440*/  SHF.R.U32.HI R0, RZ, 0x8, R0 ;  /* 0x00000008ff007819 */ /* 0x000fc40000011600 */
[----:B------:R-:W-:Y:S01]  /*1a450*/  PRMT R157, R28, 0x7632, R157 ;  /* 0x000076321c9d7816 */ /* 0x000fe2000000009d */
[----:B-1----:R-:W-:Y:S01]  /*1a460*/  FADD.FTZ R20, R24, R3 ;  /* 0x0000000318147221 */ /* 0x002fe20000010000 */
[----:B------:R-:W-:Y:S02]  /*1a470*/  @!P0 PRMT R86, R40, 0x5410, RZ ;  /* 0x0000541028568816 */ /* 0x000fe400000000ff */
[----:B----4-:R-:W-:Y:S01]  /*1a480*/  PRMT R80, R28, 0x7610, R80 ;  /* 0x000076101c507816 */ /* 0x010fe20000000050 */
[----:B--2---:R-:W-:Y:S01]  /*1a490*/  FADD.FTZ R3, R22, R21 ;  /* 0x0000001516037221 */ /* 0x004fe20000010000 */
[----:B------:R-:W-:-:S03]  /*1a4a0*/  LOP3.LUT R0, R0, 0xffff, RZ, 0xc0, !PT ;  /* 0x0000ffff00007812 */ /* 0x000fc600078ec0ff */
[----:B------:R-:W-:Y:S01]  /*1a4b0*/  @!P6 HADD2 R59, -R80.H0_H0, -RZ.H0_H0 ;  /* 0xa00000ff503be230 */ /* 0x000fe20000000900 */
[----:B------:R-:W-:Y:S02]  /*1a4c0*/  F2FP.PACK_AB R18, R24, R30 ;  /* 0x0000001e1812723e */ /* 0x000fe400000000ff */
[----:B------:R-:W-:Y:S01]  /*1a4d0*/  ISETP.GE.U32.AND P0, PT, R217, R12, PT ;  /* 0x0000000cd900720c */ /* 0x000fe20003f06070 */
[----:B------:R-:W-:Y:S01]  /*1a4e0*/  MUFU.EX2 R24, R70 ;  /* 0x0000004600187308 */ /* 0x000fe20000000800 */
[----:B---3--:R-:W-:Y:S02]  /*1a4f0*/  F2FP.PACK_AB R47, R13, R22 ;  /* 0x000000160d2f723e */ /* 0x008fe400000000ff */
[----:B------:R-:W-:Y:S02]  /*1a500*/  PRMT R234, R80, 0x5410, R157 ;  /* 0x0000541050ea7816 */ /* 0x000fe4000000009d */
[----:B------:R-:W-:Y:S02]  /*1a510*/  PRMT R151, R26, 0x7610, R151 ;  /* 0x000076101a977816 */ /* 0x000fe40000000097 */
[----:B------:R-:W-:Y:S01]  /*1a520*/  @!P6 PRMT R80, R59, 0x5410, RZ ;  /* 0x000054103b50e816 */ /* 0x000fe200000000ff */
[----:B------:R-:W1:Y:S01]  /*1a530*/  MUFU.EX2 R12, R118 ;  /* 0x00000076000c7308 */ /* 0x000e620000000800 */
[----:B------:R-:W-:Y:S01]  /*1a540*/  ISETP.GE.U32.AND P6, PT, R217, R0, PT ;  /* 0x00000000d900720c */ /* 0x000fe20003fc6070 */
[----:B------:R-:W-:Y:S01]  /*1a550*/  FADD.FTZ R14, R13, R3 ;  /* 0x000000030d0e7221 */ /* 0x000fe20000010000 */
[----:B------:R-:W-:Y:S01]  /*1a560*/  SHF.R.U32.HI R0, RZ, 0x8, R17 ;  /* 0x00000008ff007819 */ /* 0x000fe20000011611 */
[----:B------:R-:W-:-:S04]  /*1a570*/  @!P4 HADD2 R48, -R81.H0_H0, -RZ.H0_H0 ;  /* 0xa00000ff5130c230 */ /* 0x000fc80000000900 */
[----:B------:R-:W2:Y:S01]  /*1a580*/  MUFU.EX2 R22, R44 ;  /* 0x0000002c00167308 */ /* 0x000ea20000000800 */
[----:B------:R-:W-:Y:S01]  /*1a590*/  @!P2 HADD2 R60, -R151.H0_H0, -RZ.H0_H0 ;  /* 0xa00000ff973ca230 */ /* 0x000fe20000000900 */
[----:B------:R-:W-:Y:S02]  /*1a5a0*/  PRMT R150, R26, 0x7632, R150 ;  /* 0x000076321a967816 */ /* 0x000fe40000000096 */
[----:B------:R-:W-:-:S04]  /*1a5b0*/  LOP3.LUT R0, R0, 0xffff, RZ, 0xc0, !PT ;  /* 0x0000ffff00007812 */ /* 0x000fc800078ec0ff */
[----:B------:R-:W3:Y:S01]  /*1a5c0*/  MUFU.EX2 R13, R71 ;  /* 0x00000047000d7308 */ /* 0x000ee20000000800 */
[----:B------:R-:W-:Y:S01]  /*1a5d0*/  @!P4 PRMT R81, R48, 0x5410, RZ ;  /* 0x000054103051c816 */ /* 0x000fe200000000ff */
[----:B------:R-:W-:Y:S01]  /*1a5e0*/  @!P1 HADD2 R54, -R157.H0_H0, -RZ.H0_H0 ;  /* 0xa00000ff9d369230 */ /* 0x000fe20000000900 */
[----:B------:R-:W-:-:S05]  /*1a5f0*/  PRMT R227, R151, 0x5410, R150 ;  /* 0x0000541097e37816 */ /* 0x000fca0000000096 */
[----:B------:R-:W4:Y:S01]  /*1a600*/  MUFU.EX2 R21, R46 ;  /* 0x0000002e00157308 */ /* 0x000f220000000800 */
[----:B------:R-:W-:Y:S02]  /*1a610*/  ISETP.GE.U32.AND P4, PT, R217, R2, PT ;  /* 0x00000002d900720c */ /* 0x000fe40003f86070 */
[----:B------:R-:W-:-:S05]  /*1a620*/  @!P2 PRMT R151, R60, 0x5410, RZ ;  /* 0x000054103c97a816 */ /* 0x000fca00000000ff */
[----:B------:R-:W1:Y:S01]  /*1a630*/  MUFU.EX2 R31, R119 ;  /* 0x00000077001f7308 */ /* 0x000e620000000800 */
[----:B------:R-:W-:Y:S02]  /*1a640*/  LOP3.LUT R2, R15, 0xff, RZ, 0xc0, !PT ;  /* 0x000000ff0f027812 */ /* 0x000fe400078ec0ff */
[----:B------:R-:W-:Y:S01]  /*1a650*/  ISETP.GE.U32.AND P2, PT, R217, R0, PT ;  /* 0x00000000d900720c */ /* 0x000fe20003f46070 */
[----:B------:R-:W-:-:S04]  /*1a660*/  FADD.FTZ R0, R23, R25 ;  /* 0x0000001917007221 */ /* 0x000fc80000010000 */
[----:B------:R-:W2:Y:S01]  /*1a670*/  MUFU.EX2 R28, R112 ;  /* 0x00000070001c7308 */ /* 0x000ea20000000800 */
[----:B------:R-:W-:Y:S02]  /*1a680*/  @!P1 PRMT R157, R54, 0x5410, RZ ;  /* 0x00005410369d9816 */ /* 0x000fe400000000ff */
[C---:B------:R-:W-:Y:S02]  /*1a690*/  PRMT R143, R16.reuse, 0x7610, R143 ;  /* 0x00007610108f7816 */ /* 0x040fe4000000008f */
[----:B------:R-:W-:-:S03]  /*1a6a0*/  PRMT R142, R16, 0x7632, R142 ;  /* 0x00007632108e7816 */ /* 0x000fc6000000008e */
[----:B------:R-:W4:Y:S01]  /*1a6b0*/  MUFU.EX2 R26, R72 ;  /* 0x00000048001a7308 */ /* 0x000f220000000800 */
[----:B------:R-:W-:Y:S01]  /*1a6c0*/  ISETP.GE.U32.AND P1, PT, R217, R2, PT ;  /* 0x00000002d900720c */ /* 0x000fe20003f26070 */
[----:B-1----:R-:W-:Y:S02]  /*1a6d0*/  FADD.FTZ R3, R12, R0 ;  /* 0x000000000c037221 */ /* 0x002fe40000010000 */
[----:B------:R-:W-:-:S04]  /*1a6e0*/  FADD.FTZ R2, R24, R20 ;  /* 0x0000001418027221 */ /* 0x000fc80000010000 */
[----:B------:R-:W1:Y:S01]  /*1a6f0*/  MUFU.EX2 R17, R36 ;  /* 0x0000002400117308 */ /* 0x000e620000000800 */
[----:B--2---:R-:W-:Y:S01]  /*1a700*/  FADD.FTZ R0, R22, R19 ;  /* 0x0000001316007221 */ /* 0x004fe20000010000 */
[----:B------:R-:W-:Y:S01]  /*1a710*/  F2FP.PACK_AB R39, R12, R23 ;  /* 0x000000170c27723e */ /* 0x000fe200000000ff */
[----:B---3--:R-:W-:-:S05]  /*1a720*/  FADD.FTZ R12, R13, R2 ;  /* 0x000000020d0c7221 */ /* 0x008fca0000010000 */
[----:B------:R-:W2:Y:S01]  /*1a730*/  MUFU.EX2 R16, R78 ;  /* 0x0000004e00107308 */ /* 0x000ea20000000800 */
[----:B------:R-:W-:Y:S01]  /*1a740*/  F2FP.PACK_AB R24, R13, R24 ;  /* 0x000000180d18723e */ /* 0x000fe200000000ff */
[----:B----4-:R-:W-:Y:S02]  /*1a750*/  FADD.FTZ R13, R21, R0 ;  /* 0x00000000150d7221 */ /* 0x010fe40000010000 */
[----:B------:R-:W-:-:S04]  /*1a760*/  FADD.FTZ R0, R31, R3 ;  /* 0x000000031f007221 */ /* 0x000fc80000010000 */
[----:B------:R-:W-:Y:S01]  /*1a770*/  FADD.FTZ R29, R28, R0 ;  /* 0x000000001c1d7221 */ /* 0x000fe20000010000 */
[----:B------:R-:W3:Y:S01]  /*1a780*/  MUFU.EX2 R15, R37 ;  /* 0x00000025000f7308 */ /* 0x000ee20000000800 */
[----:B------:R-:W-:Y:S02]  /*1a790*/  FADD.FTZ R0, R26, R12 ;  /* 0x0000000c1a007221 */ /* 0x000fe40000010000 */
[----:B-1----:R-:W-:-:S05]  /*1a7a0*/  FADD.FTZ R2, R17, R14 ;  /* 0x0000000e11027221 */ /* 0x002fca0000010000 */
[----:B------:R-:W1:Y:S01]  /*1a7b0*/  MUFU.EX2 R14, R57 ;  /* 0x00000039000e7308 */ /* 0x000e620000000800 */
[----:B--2---:R-:W-:Y:S01]  /*1a7c0*/  FADD.FTZ R20, R16, R0 ;  /* 0x0000000010147221 */ /* 0x004fe20000010000 */
[----:B------:R-:W-:-:S06]  /*1a7d0*/  LEA R0, R237, 0x1, 0x2 ;  /* 0x00000001ed007811 */ /* 0x000fcc00078e10ff */
[----:B------:R-:W2:Y:S01]  /*1a7e0*/  MUFU.EX2 R3, R63 ;  /* 0x0000003f00037308 */ /* 0x000ea20000000800 */
[----:B------:R-:W-:-:S04]  /*1a7f0*/  LOP3.LUT R0, R201, R0, RZ, 0x3c, !PT ;  /* 0x00000000c9007212 */ /* 0x000fc800078e3cff */
[----:B------:R-:W-:Y:S01]  /*1a800*/  LOP3.LUT R0, R0, R171, RZ, 0x3c, !PT ;  /* 0x000000ab00007212 */ /* 0x000fe200078e3cff */
[----:B---3--:R-:W-:Y:S02]  /*1a810*/  FADD.FTZ R30, R15, R2 ;  /* 0x000000020f1e7221 */ /* 0x008fe40000010000 */
[----:B-1----:R-:W-:Y:S02]  /*1a820*/  FADD.FTZ R2, R14, R13 ;  /* 0x0000000d0e027221 */ /* 0x002fe40000010000 */
[----:B------:R-:W-:Y:S01]  /*1a830*/  IMAD.WIDE.U32 R40, R0, -0x326172a9, RZ ;  /* 0xcd9e8d5700287825 */ /* 0x000fe200078e00ff */
[C---:B------:R-:W-:Y:S02]  /*1a840*/  PRMT R145, R18.reuse, 0x7610, R145 ;  /* 0x0000761012917816 */ /* 0x040fe40000000091 */
[----:B------:R-:W-:Y:S01]  /*1a850*/  PRMT R144, R18, 0x7632, R144 ;  /* 0x0000763212907816 */ /* 0x000fe20000000090 */
[----:B--2---:R-:W-:Y:S01]  /*1a860*/  FADD.FTZ R18, R3, R2 ;  /* 0x0000000203127221 */ /* 0x004fe20000010000 */
[----:B------:R-:W-:-:S02]  /*1a870*/  LOP3.LUT R2, R41, R240, R228, 0x96, !PT ;  /* 0x000000f029027212 */ /* 0x000fc400078e96e4 */
[----:B------:R-:W-:Y:S02]  /*1a880*/  F2FP.PACK_AB R23, R21, R22 ;  /* 0x000000161517723e */ /* 0x000fe400000000ff */
[----:B------:R-:W-:Y:S01]  /*1a890*/  F2FP.PACK_AB R21, R3, R14 ;  /* 0x0000000e0315723e */ /* 0x000fe200000000ff */
[----:B------:R-:W-:-:S05]  /*1a8a0*/  IMAD.WIDE.U32 R2, R2, -0x2daee0ad, RZ ;  /* 0xd2511f5302027825 */ /* 0x000fca00078e00ff */
[----:B------:R-:W-:Y:S02]  /*1a8b0*/  LOP3.LUT R0, R3, R242, R174, 0x96, !PT ;  /* 0x000000f203007212 */ /* 0x000fe400078e96ae */
[----:B------:R-:W-:Y:S02]  /*1a8c0*/  LOP3.LUT R3, R103, R239, R40, 0x96, !PT ;  /* 0x000000ef67037212 */ /* 0x000fe400078e9628 */
[----:B------:R-:W-:-:S03]  /*1a8d0*/  F2FP.PACK_AB R44, R15, R17 ;  /* 0x000000110f2c723e */ /* 0x000fc600000000ff */
[----:B------:R-:W-:Y:S01]  /*1a8e0*/  IMAD.WIDE.U32 R12, R3, -0x2daee0ad, RZ ;  /* 0xd2511f53030c7825 */ /* 0x000fe200078e00ff */
[----:B------:R-:W-:-:S03]  /*1a8f0*/  F2FP.PACK_AB R22, R16, R26 ;  /* 0x0000001a1016723e */ /* 0x000fc600000000ff */
        /* <DEDUP_REMOVED lines=9> */
[----:B------:R-:W-:Y:S01]  /*1a990*/  IMAD.WIDE.U32 R12, R3, -0x326172a9, RZ ;  /* 0xcd9e8d57030c7825 */ /* 0x000fe200078e00ff */
[----:B------:R-:W-:-:S03]  /*1a9a0*/  PRMT R147, R27, 0x7632, R147 ;  /* 0x000076321b937816 */ /* 0x000fc60000000093 */
[----:B------:R-:W-:Y:S01]  /*1a9b0*/  IMAD.WIDE.U32 R2, R2, -0x326172a9, RZ ;  /* 0xcd9e8d5702027825 */ /* 0x000fe200078e00ff */
[----:B------:R-:W-:Y:S01]  /*1a9c0*/  PRMT R146, R27, 0x7610, R146 ;  /* 0x000076101b927816 */ /* 0x000fe20000000092 */
[----:B------:R-:W-:-:S03]  /*1a9d0*/  @!P4 HADD2 R64, -R147.H0_H0, -RZ.H0_H0 ;  /* 0xa00000ff9340c230 */ /* 0x000fc60000000900 */
[----:B------:R-:W-:Y:S02]  /*1a9e0*/  LOP3.LUT R0, R3, R249, R12, 0x96, !PT ;  /* 0x000000f903007212 */ /* 0x000fe400078e960c */
        /* <DEDUP_REMOVED lines=16> */
[----:B------:R-:W-:Y:S02]  /*1aaf0*/  @!P0 PRMT R142, R66, 0x5410, RZ ;  /* 0x00005410428e8816 */ /* 0x000fe400000000ff */
[----:B------:R-:W-:Y:S01]  /*1ab00*/  ISETP.GE.U32.AND P0, PT, R217, R0, PT ;  /* 0x00000000d900720c */ /* 0x000fe20003f06070 */
[----:B------:R-:W1:Y:S01]  /*1ab10*/  MUFU.EX2 R25, R75 ;  /* 0x0000004b00197308 */ /* 0x000e620000000800 */
[----:B------:R-:W-:Y:S01]  /*1ab20*/  LOP3.LUT R0, R2, 0xff, RZ, 0xc0, !PT ;  /* 0x000000ff02007812 */ /* 0x000fe200078ec0ff */
[----:B------:R-:W-:Y:S01]  /*1ab30*/  @!P1 HADD2 R67, -R143.H0_H0, -RZ.H0_H0 ;  /* 0xa00000ff8f439230 */ /* 0x000fe20000000900 */
[----:B------:R-:W-:-:S02]  /*1ab40*/  @!P2 PRMT R144, R68, 0x5410, RZ ;  /* 0x000054104490a816 */ /* 0x000fc400000000ff */
[----:B------:R-:W-:Y:S02]  /*1ab50*/  LOP3.LUT R15, R13, R246, R14, 0x96, !PT ;  /* 0x000000f60d0f7212 */ /* 0x000fe400078e960e */
[----:B------:R-:W-:Y:S01]  /*1ab60*/  ISETP.GE.U32.AND P2, PT, R217, R0, PT ;  /* 0x00000000d900720c */ /* 0x000fe20003f46070 */
[----:B------:R-:W2:Y:S01]  /*1ab70*/  MUFU.EX2 R17, R77 ;  /* 0x0000004d00117308 */ /* 0x000ea20000000800 */
[--C-:B------:R-:W-:Y:S02]  /*1ab80*/  SHF.R.U32.HI R0, RZ, 0x10, R2.reuse ;  /* 0x00000010ff007819 */ /* 0x100fe40000011602 */
[----:B------:R-:W-:Y:S02]  /*1ab90*/  LOP3.LUT R14, R2, 0xffff, RZ, 0xc0, !PT ;  /* 0x0000ffff020e7812 */ /* 0x000fe400078ec0ff */
[----:B------:R-:W-:Y:S01]  /*1aba0*/  SHF.R.U32.HI R2, RZ, 0x18, R2 ;  /* 0x00000018ff027819 */ /* 0x000fe20000011602 */
[----:B------:R-:W-:Y:S01]  /*1abb0*/  @!P5 HADD2 R65, -R146.H0_H0, -RZ.H0_H0 ;  /* 0xa00000ff9241d230 */ /* 0x000fe20000000900 */
[----:B------:R-:W-:-:S02]  /*1abc0*/  @!P1 PRMT R143, R67, 0x5410, RZ ;  /* 0x00005410438f9816 */ /* 0x000fc400000000ff */
[----:B------:R-:W-:Y:S01]  /*1abd0*/  ISETP.GE.U32.AND P1, PT, R217, R2, PT ;  /* 0x00000002d900720c */ /* 0x000fe20003f26070 */
[----:B------:R-:W-:Y:S01]  /*1abe0*/  IMAD.WIDE.U32 R2, R15, -0x2daee0ad, RZ ;  /* 0xd2511f530f027825 */ /* 0x000fe200078e00ff */
[----:B------:R-:W-:Y:S02]  /*1abf0*/  LOP3.LUT R12, R12, 0xff, RZ, 0xc0, !PT ;  /* 0x000000ff0c0c7812 */ /* 0x000fe400078ec0ff */
[----:B------:R-:W-:Y:S02]  /*1ac00*/  @!P5 PRMT R146, R65, 0x5410, RZ ;  /* 0x000054104192d816 */ /* 0x000fe400000000ff */
[----:B------:R-:W-:Y:S02]  /*1ac10*/  ISETP.GE.U32.AND P5, PT, R217, R12, PT ;  /* 0x0000000cd900720c */ /* 0x000fe40003fa6070 */
[C---:B------:R-:W-:Y:S02]  /*1ac20*/  LOP3.LUT R13, R2.reuse, 0xff, RZ, 0xc0, !PT ;  /* 0x000000ff020d7812 */ /* 0x040fe400078ec0ff */
[----:B------:R-:W-:-:S02]  /*1ac30*/  LOP3.LUT R19, R2, 0xffff, RZ, 0xc0, !PT ;  /* 0x0000ffff02137812 */ /* 0x000fc400078ec0ff */
[--C-:B------:R-:W-:Y:S02]  /*1ac40*/  SHF.R.U32.HI R15, RZ, 0x10, R2.reuse ;  /* 0x00000010ff0f7819 */ /* 0x100fe40000011602 */
[----:B------:R-:W-:Y:S01]  /*1ac50*/  SHF.R.U32.HI R12, RZ, 0x18, R2 ;  /* 0x00000018ff0c7819 */ /* 0x000fe20000011602 */
[----:B-1----:R-:W-:Y:S01]  /*1ac60*/  FADD.FTZ R2, R25, R18 ;  /* 0x0000001219027221 */ /* 0x002fe20000010000 */
[----:B------:R-:W-:Y:S01]  /*1ac70*/  PRMT R127, R24, 0x7610, R127 ;  /* 0x00007610187f7816 */ /* 0x000fe2000000007f */
[----:B------:R-:W-:Y:S01]  /*1ac80*/  @!P6 HADD2 R62, -R150.H0_H0, -RZ.H0_H0 ;  /* 0xa00000ff963ee230 */ /* 0x000fe20000000900 */
[----:B------:R-:W-:Y:S01]  /*1ac90*/  LOP3.LUT R0, R0, 0xff, RZ, 0xc0, !PT ;  /* 0x000000ff00007812 */ /* 0x000fe200078ec0ff */
[----:B--2---:R-:W-:Y:S01]  /*1aca0*/  FADD.FTZ R18, R17, R2 ;  /* 0x0000000211127221 */ /* 0x004fe20000010000 */
[----:B------:R-:W-:Y:S01]  /*1acb0*/  SHF.R.U32.HI R2, RZ, 0x8, R14 ;  /* 0x00000008ff027819 */ /* 0x000fe2000001160e */
[----:B------:R-:W-:Y:S01]  /*1acc0*/  @!P4 HADD2 R76, -R127.H0_H0, -RZ.H0_H0 ;  /* 0xa00000ff7f4cc230 */ /* 0x000fe20000000900 */
[----:B------:R-:W-:-:S02]  /*1acd0*/  PRMT R126, R24, 0x7632, R126 ;  /* 0x00007632187e7816 */ /* 0x000fc4000000007e */
[----:B------:R-:W-:Y:S01]  /*1ace0*/  @!P6 PRMT R150, R62, 0x5410, RZ ;  /* 0x000054103e96e816 */ /* 0x000fe200000000ff */
[----:B------:R-:W-:Y:S01]  /*1acf0*/  IMAD.MOV.U32 R231, RZ, RZ, R215 ;  /* 0x000000ffffe77224 */ /* 0x000fe200078e00d7 */
[----:B------:R-:W-:Y:S01]  /*1ad00*/  ISETP.GE.U32.AND P6, PT, R217, R0, PT ;  /* 0x00000000d900720c */ /* 0x000fe20003fc6070 */
[----:B------:R1:W-:Y:S01]  /*1ad10*/  MUFU.EX2 R14, R120 ;  /* 0x00000078000e7308 */ /* 0x0003e20000000800 */
[----:B------:R-:W-:Y:S02]  /*1ad20*/  LOP3.LUT R2, R2, 0xffff, RZ, 0xc0, !PT ;  /* 0x0000ffff02027812 */ /* 0x000fe400078ec0ff */
[----:B------:R-:W-:Y:S02]  /*1ad30*/  LOP3.LUT R0, R3, R243, R16, 0x96, !PT ;  /* 0x000000f303007212 */ /* 0x000fe400078e9610 */
[----:B------:R-:W-:Y:S02]  /*1ad40*/  PRMT R215, R127, 0x5410, R126 ;  /* 0x000054107fd77816 */ /* 0x000fe4000000007e */
[----:B------:R-:W-:-:S02]  /*1ad50*/  @!P4 PRMT R127, R76, 0x5410, RZ ;  /* 0x000054104c7fc816 */ /* 0x000fc400000000ff */
[----:B------:R-:W-:Y:S01]  /*1ad60*/  ISETP.GE.U32.AND P4, PT, R217, R2, PT ;  /* 0x00000002d900720c */ /* 0x000fe20003f86070 */
[----:B------:R-:W2:Y:S01]  /*1ad70*/  MUFU.EX2 R27, R109 ;  /* 0x0000006d001b7308 */ /* 0x000ea20000000800 */
[----:B------:R-:W-:Y:S02]  /*1ad80*/  SHF.R.U32.HI R2, RZ, 0x10, R0 ;  /* 0x00000010ff027819 */ /* 0x000fe40000011600 */
[C---:B-1----:R-:W-:Y:S02]  /*1ad90*/  PRMT R120, R23.reuse, 0x7610, R120 ;  /* 0x0000761017787816 */ /* 0x042fe40000000078 */
[----:B------:R-:W-:Y:S02]  /*1ada0*/  PRMT R122, R23, 0x7632, R122 ;  /* 0x00007632177a7816 */ /* 0x000fe4000000007a */
[----:B------:R-:W-:Y:S01]  /*1adb0*/  PRMT R121, R22, 0x7610, R121 ;  /* 0x0000761016797816 */ /* 0x000fe20000000079 */
[----:B------:R-:W-:Y:S01]  /*1adc0*/  @!P5 HADD2 R88, -R120.H0_H0, -RZ.H0_H0 ;  /* 0xa00000ff7858d230 */ /* 0x000fe20000000900 */
[----:B------:R-:W-:Y:S01]  /*1add0*/  LOP3.LUT R2, R2, 0xff, RZ, 0xc0, !PT ;  /* 0x000000ff02027812 */ /* 0x000fe200078ec0ff */
[----:B------:R-:W-:Y:S01]  /*1ade0*/  IMAD.MOV.U32 R43, RZ, RZ, R214 ;  /* 0x000000ffff2b7224 */ /* 0x000fe200078e00d6 */
[----:B------:R-:W1:Y:S01]  /*1adf0*/  MUFU.EX2 R26, R111 ;  /* 0x0000006f001a7308 */ /* 0x000e620000000800 */
[----:B------:R-:W-:Y:S01]  /*1ae00*/  @!P3 HADD2 R73, -R126.H0_H0, -RZ.H0_H0 ;  /* 0xa00000ff7e49b230 */ /* 0x000fe20000000900 */
[----:B------:R-:W-:Y:S01]  /*1ae10*/  PRMT R214, R120, 0x5410, R122 ;  /* 0x0000541078d67816 */ /* 0x000fe2000000007a */
[----:B------:R-:W-:Y:S01]  /*1ae20*/  @!P2 HADD2 R89, -R121.H0_H0, -RZ.H0_H0 ;  /* 0xa00000ff7959a230 */ /* 0x000fe20000000900 */
[----:B------:R-:W-:-:S02]  /*1ae30*/  @!P5 PRMT R120, R88, 0x5410, RZ ;  /* 0x000054105878d816 */ /* 0x000fc400000000ff */
[----:B------:R-:W-:Y:S02]  /*1ae40*/  PRMT R124, R22, 0x7632, R124 ;  /* 0x00007632167c7816 */ /* 0x000fe4000000007c */
[----:B------:R-:W-:Y:S02]  /*1ae50*/  ISETP.GE.U32.AND P5, PT, R217, R2, PT ;  /* 0x00000002d900720c */ /* 0x000fe40003fa6070 */
[----:B------:R-:W-:Y:S01]  /*1ae60*/  LOP3.LUT R2, R0, 0xff, RZ, 0xc0, !PT ;  /* 0x000000ff00027812 */ /* 0x000fe200078ec0ff */
[----:B------:R-:W-:Y:S01]  /*1ae70*/  @!P4 HADD2 R90, -R124.H0_H0, -RZ.H0_H0 ;  /* 0xa00000ff7c5ac230 */ /* 0x000fe20000000900 */
[----:B------:R-:W-:Y:S01]  /*1ae80*/  @!P3 PRMT R126, R73, 0x5410, RZ ;  /* 0x00005410497eb816 */ /* 0x000fe200000000ff */
[----:B------:R3:W-:Y:S01]  /*1ae90*/  MUFU.EX2 R24, R132 ;  /* 0x0000008400187308 */ /* 0x0007e20000000800 */
[----:B------:R-:W-:Y:S02]  /*1aea0*/  PRMT R222, R121, 0x5410, R124 ;  /* 0x0000541079de7816 */ /* 0x000fe4000000007c */
[----:B------:R-:W-:-:S02]  /*1aeb0*/  ISETP.GE.U32.AND P3, PT, R217, R13, PT ;  /* 0x0000000dd900720c */ /* 0x000fc40003f66070 */
[----:B------:R-:W-:Y:S02]  /*1aec0*/  @!P2 PRMT R121, R89, 0x5410, RZ ;  /* 0x000054105979a816 */ /* 0x000fe400000000ff */
[----:B------:R-:W-:Y:S01]  /*1aed0*/  ISETP.GE.U32.AND P2, PT, R217, R2, PT ;  /* 0x00000002d900720c */ /* 0x000fe20003f46070 */
[----:B------:R-:W4:Y:S01]  /*1aee0*/  MUFU.EX2 R13, R123 ;  /* 0x0000007b000d7308 */ /* 0x000f220000000800 */
[----:B------:R-:W-:Y:S02]  /*1aef0*/  SHF.R.U32.HI R2, RZ, 0x18, R0 ;  /* 0x00000018ff027819 */ /* 0x000fe40000011600 */
[----:B------:R-:W-:Y:S01]  /*1af00*/  LOP3.LUT R0, R0, 0xffff, RZ, 0xc0, !PT ;  /* 0x0000ffff00007812 */ /* 0x000fe200078ec0ff */
[----:B--2---:R-:W-:Y:S01]  /*1af10*/  FADD.FTZ R3, R27, R20 ;  /* 0x000000141b037221 */ /* 0x004fe20000010000 */
[C---:B------:R-:W-:Y:S02]  /*1af20*/  PRMT R130, R21.reuse, 0x7610, R130 ;  /* 0x0000761015827816 */ /* 0x040fe40000000082 */
[----:B---3--:R-:W-:-:S02]  /*1af30*/  PRMT R132, R21, 0x7632, R132 ;  /* 0x0000763215847816 */ /* 0x008fc40000000084 */
[----:B------:R-:W-:Y:S02]  /*1af40*/  @!P4 PRMT R124, R90, 0x5410, RZ ;  /* 0x000054105a7cc816 */ /* 0x000fe400000000ff */
[----:B------:R-:W-:Y:S01]  /*1af50*/  ISETP.GE.U32.AND P4, PT, R217, R2, PT ;  /* 0x00000002d900720c */ /* 0x000fe20003f86070 */
[----:B------:R-:W-:Y:S01]  /*1af60*/  @!P1 HADD2 R91, -R132.H0_H0, -RZ.H0_H0 ;  /* 0xa00000ff845b9230 */ /* 0x000fe20000000900 */
[----:B------:R-:W-:Y:S02]  /*1af70*/  LOP3.LUT R2, R15, 0xff, RZ, 0xc0, !PT ;  /* 0x000000ff0f027812 */ /* 0x000fe400078ec0ff */
[----:B------:R-:W-:Y:S01]  /*1af80*/  SHF.R.U32.HI R0, RZ, 0x8, R0 ;  /* 0x00000008ff007819 */ /* 0x000fe20000011600 */
[C---:B-1----:R-:W-:Y:S01]  /*1af90*/  FADD.FTZ R3, R26.reuse, R3 ;  /* 0x000000031a037221 */ /* 0x042fe20000010000 */
[----:B------:R-:W-:Y:S01]  /*1afa0*/  F2FP.PACK_AB R16, R26, R27 ;  /* 0x0000001b1a10723e */ /* 0x000fe200000000ff */
[----:B------:R-:W-:Y:S01]  /*1afb0*/  @!P6 HADD2 R92, -R130.H0_H0, -RZ.H0_H0 ;  /* 0xa00000ff825ce230 */ /* 0x000fe20000000900 */
[----:B------:R-:W1:Y:S01]  /*1afc0*/  MUFU.EX2 R15, R101 ;  /* 0x00000065000f7308 */ /* 0x000e620000000800 */
[----:B------:R-:W-:Y:S01]  /*1afd0*/  @!P0 HADD2 R79, -R122.H0_H0, -RZ.H0_H0 ;  /* 0xa00000ff7a4f8230 */ /* 0x000fe20000000900 */
[----:B------:R-:W-:-:S02]  /*1afe0*/  PRMT R216, R130, 0x5410, R132 ;  /* 0x0000541082d87816 */ /* 0x000fc40000000084 */
[----:B------:R-:W-:Y:S02]  /*1aff0*/  @!P1 PRMT R132, R91, 0x5410, RZ ;  /* 0x000054105b849816 */ /* 0x000fe400000000ff */
[----:B------:R-:W-:Y:S01]  /*1b000*/  LOP3.LUT R0, R0, 0xffff, RZ, 0xc0, !PT ;  /* 0x0000ffff00007812 */ /* 0x000fe200078ec0ff */
[----:B------:R-:W-:Y:S01]  /*1b010*/  FADD.FTZ R3, R14, R3 ;  /* 0x000000030e037221 */ /* 0x000fe20000010000 */
[----:B------:R-:W-:Y:S01]  /*1b020*/  ISETP.GE.U32.AND P1, PT, R217, R2, PT ;  /* 0x00000002d900720c */ /* 0x000fe20003f26070 */
[----:B------:R2:W-:Y:S01]  /*1b030*/  MUFU.EX2 R23, R139 ;  /* 0x0000008b00177308 */ /* 0x0005e20000000800 */
[----:B------:R-:W-:Y:S02]  /*1b040*/  @!P6 PRMT R130, R92, 0x5410, RZ ;  /* 0x000054105c82e816 */ /* 0x000fe400000000ff */
[----:B------:R-:W-:Y:S02]  /*1b050*/  @!P0 PRMT R122, R79, 0x5410, RZ ;  /* 0x000054104f7a8816 */ /* 0x000fe400000000ff */
[----:B------:R-:W-:-:S03]  /*1b060*/  ISETP.GE.U32.AND P6, PT, R217, R0, PT ;  /* 0x00000000d900720c */ /* 0x000fc60003fc6070 */
[----:B------:R-:W3:Y:S01]  /*1b070*/  MUFU.EX2 R2, R104 ;  /* 0x0000006800027308 */ /* 0x000ee20000000800 */
[----:B------:R-:W-:Y:S01]  /*1b080*/  ISETP.GE.U32.AND P0, PT, R217, R12, PT ;  /* 0x0000000cd900720c */ /* 0x000fe20003f06070 */
[----:B----4-:R-:W-:Y:S01]  /*1b090*/  FADD.FTZ R12, R13, R3 ;  /* 0x000000030d0c7221 */ /* 0x010fe20000010000 */
[----:B------:R-:W-:Y:S02]  /*1b0a0*/  SHF.R.U32.HI R0, RZ, 0x8, R19 ;  /* 0x00000008ff007819 */ /* 0x000fe40000011613 */
[----:B--2---:R-:W-:-:S03]  /*1b0b0*/  PRMT R139, R16, 0x7610, R139 ;  /* 0x00007610108b7816 */ /* 0x004fc6000000008b */
[----:B------:R2:W-:Y:S01]  /*1b0c0*/  MUFU.EX2 R26, R138 ;  /* 0x0000008a001a7308 */ /* 0x0005e20000000800 */
[----:B------:R-:W-:Y:S01]  /*1b0d0*/  F2FP.PACK_AB R3, R13, R14 ;  /* 0x0000000e0d03723e */ /* 0x000fe200000000ff */
[----:B------:R-:W-:Y:S01]  /*1b0e0*/  @!P2 HADD2 R93, -R139.H0_H0, -RZ.H0_H0 ;  /* 0xa00000ff8b5da230 */ /* 0x000fe20000000900 */
[----:B------:R-:W-:Y:S01]  /*1b0f0*/  LOP3.LUT R0, R0, 0xffff, RZ, 0xc0, !PT ;  /* 0x0000ffff00007812 */ /* 0x000fe200078ec0ff */
[----:B------:R-:W-:-:S04]  /*1b100*/  IMAD.MOV.U32 R77, RZ, RZ, R211 ;  /* 0x000000ffff4d7224 */ /* 0x000fc800078e00d3 */
[----:B------:R-:W4:Y:S01]  /*1b110*/  MUFU.EX2 R14, R49 ;  /* 0x00000031000e7308 */ /* 0x000f220000000800 */
[----:B------:R-:W-:Y:S02]  /*1b120*/  F2FP.PACK_AB R17, R17, R25 ;  /* 0x000000191111723e */ /* 0x000fe400000000ff */
[----:B--2---:R-:W-:-:S05]  /*1b130*/  PRMT R138, R16, 0x7632, R138 ;  /* 0x00007632108a7816 */ /* 0x004fca000000008a */
[----:B------:R-:W2:Y:S01]  /*1b140*/  MUFU.EX2 R13, R51 ;  /* 0x00000033000d7308 */ /* 0x000ea20000000800 */
[----:B------:R-:W-:Y:S02]  /*1b150*/  PRMT R211, R139, 0x5410, R138 ;  /* 0x000054108bd37816 */ /* 0x000fe4000000008a */
[----:B------:R-:W-:Y:S02]  /*1b160*/  @!P2 PRMT R139, R93, 0x5410, RZ ;  /* 0x000054105d8ba816 */ /* 0x000fe400000000ff */
[----:B------:R-:W-:-:S03]  /*1b170*/  ISETP.GE.U32.AND P2, PT, R217, R0, PT ;  /* 0x00000000d900720c */ /* 0x000fc60003f46070 */
[----:B------:R-:W2:Y:S01]  /*1b180*/  MUFU.EX2 R25, R187 ;  /* 0x000000bb00197308 */ /* 0x000ea20000000800 */
[----:B-1----:R-:W-:Y:S01]  /*1b190*/  FADD.FTZ R0, R15, R18 ;  /* 0x000000120f007221 */ /* 0x002fe20000010000 */
[C---:B------:R-:W-:Y:S02]  /*1b1a0*/  PRMT R129, R3.reuse, 0x7610, R129 ;  /* 0x0000761003817816 */ /* 0x040fe40000000081 */
[----:B------:R-:W-:Y:S01]  /*1b1b0*/  PRMT R128, R3, 0x7632, R128 ;  /* 0x0000763203807816 */ /* 0x000fe20000000080 */
[C---:B---3--:R-:W-:Y:S01]  /*1b1c0*/  FADD.FTZ R3, R2.reuse, R0 ;  /* 0x0000000002037221 */ /* 0x048fe20000010000 */
[----:B------:R-:W-:Y:S02]  /*1b1d0*/  F2FP.PACK_AB R0, R2, R15 ;  /* 0x0000000f0200723e */ /* 0x000fe400000000ff */
[----:B------:R-:W1:Y:S02]  /*1b1e0*/  MUFU.EX2 R20, R190 ;  /* 0x000000be00147308 */ /* 0x000e640000000800 */
[----:B------:R-:W-:-:S06]  /*1b1f0*/  PRMT R125, R0, 0x7610, R125 ;  /* 0x00007610007d7816 */ /* 0x000fcc000000007d */
[----:B------:R-:W3:Y:S01]  /*1b200*/  MUFU.EX2 R22, R133 ;  /* 0x0000008500167308 */ /* 0x000ee20000000800 */
[----:B------:R-:W-:Y:S01]  /*1b210*/  PRMT R123, R0, 0x7632, R123 ;  /* 0x00007632007b7816 */ /* 0x000fe2000000007b */
[----:B----4-:R-:W-:-:S06]  /*1b220*/  FADD.FTZ R0, R14, R30 ;  /* 0x0000001e0e007221 */ /* 0x010fcc0000010000 */
[----:B------:R-:W4:Y:S01]  /*1b230*/  MUFU.EX2 R16, R106 ;  /* 0x0000006a00107308 */ /* 0x000f220000000800 */
[----:B--2---:R-:W-:-:S07]  /*1b240*/  FADD.FTZ R30, R13, R0 ;  /* 0x000000000d1e7221 */ /* 0x004fce0000010000 */
[----:B------:R-:W2:Y:S01]  /*1b250*/  MUFU.EX2 R15, R107 ;  /* 0x0000006b000f7308 */ /* 0x000ea20000000800 */
[----:B------:R-:W-:Y:S02]  /*1b260*/  FADD.FTZ R0, R25, R29 ;  /* 0x0000001d19007221 */ /* 0x000fe40000010000 */
[----:B------:R-:W-:Y:S01]  /*1b270*/  FADD.FTZ R2, R24, R12 ;  /* 0x0000000c18027221 */ /* 0x000fe20000010000 */
[----:B------:R-:W-:Y:S02]  /*1b280*/  F2FP.PACK_AB R37, R13, R14 ;  /* 0x0000000e0d25723e */ /* 0x000fe400000000ff */
[----:B------:R-:W-:Y:S01]  /*1b290*/  F2FP.PACK_AB R45, R28, R31 ;  /* 0x0000001f1c2d723e */ /* 0x000fe200000000ff */
[----:B-1----:R-:W-:Y:S01]  /*1b2a0*/  FADD.FTZ R28, R20, R0 ;  /* 0x00000000141c7221 */ /* 0x002fe20000010000 */
[----:B------:R-:W1:Y:S01]  /*1b2b0*/  MUFU.EX2 R13, R110 ;  /* 0x0000006e000d7308 */ /* 0x000e620000000800 */
[----:B---3--:R-:W-:Y:S02]  /*1b2c0*/  FADD.FTZ R2, R22, R2 ;  /* 0x0000000216027221 */ /* 0x008fe40000010000 */
[----:B----4-:R-:W-:-:S02]  /*1b2d0*/  FADD.FTZ R0, R16, R3 ;  /* 0x0000000310007221 */ /* 0x010fc40000010000 */
[----:B------:R-:W-:-:S03]  /*1b2e0*/  FADD.FTZ R3, R26, R2 ;  /* 0x000000021a037221 */ /* 0x000fc60000010000 */
[----:B------:R-:W3:Y:S01]  /*1b2f0*/  MUFU.EX2 R12, R114 ;  /* 0x00000072000c7308 */ /* 0x000ee20000000800 */
[----:B--2---:R-:W-:Y:S01]  /*1b300*/  FADD.FTZ R2, R15, R0 ;  /* 0x000000000f027221 */ /* 0x004fe20000010000 */
[----:B------:R-:W-:Y:S01]  /*1b310*/  LEA R0, R237, 0x2, 0x2 ;  /* 0x00000002ed007811 */ /* 0x000fe200078e10ff */
[----:B------:R-:W-:Y:S02]  /*1b320*/  IMAD.MOV.U32 R19, RZ, RZ, R42 ;  /* 0x000000ffff137224 */ /* 0x000fe400078e002a */
[----:B------:R-:W-:Y:S01]  /*1b330*/  IMAD.MOV.U32 R187, RZ, RZ, R210 ;  /* 0x000000ffffbb7224 */ /* 0x000fe200078e00d2 */
[----:B------:R-:W-:Y:S01]  /*1b340*/  LOP3.LUT R0, R171, R201, R0, 0x96, !PT ;  /* 0x000000c9ab007212 */ /* 0x000fe200078e9600 */
[----:B------:R-:W-:Y:S01]  /*1b350*/  IMAD.MOV.U32 R42, RZ, RZ, R233 ;  /* 0x000000ffff2a7224 */ /* 0x000fe200078e00e9 */
[----:B------:R-:W-:Y:S01]  /*1b360*/  F2FP.PACK_AB R38, R20, R25 ;  /* 0x000000191426723e */ /* 0x000fe200000000ff */
[----:B------:R-:W-:Y:S01]  /*1b370*/  IMAD.MOV.U32 R25, RZ, RZ, R187 ;  /* 0x000000ffff197224 */ /* 0x000fe200078e00bb */
[----:B------:R-:W-:Y:S01]  /*1b380*/  F2FP.PACK_AB R22, R22, R24 ;  /* 0x000000181616723e */ /* 0x000fe200000000ff */
[----:B------:R-:W-:Y:S01]  /*1b390*/  IMAD.MOV.U32 R187, RZ, RZ, R42 ;  /* 0x000000ffffbb7224 */ /* 0x000fe200078e002a */
[----:B------:R-:W-:Y:S01]  /*1b3a0*/  F2FP.PACK_AB R24, R23, R26 ;  /* 0x0000001a1718723e */ /* 0x000fe200000000ff */
[----:B------:R-:W-:-:S02]  /*1b3b0*/  IMAD.MOV.U32 R26, RZ, RZ, R43 ;  /* 0x000000ffff1a7224 */ /* 0x000fc400078e002b */
[----:B-1----:R-:W-:Y:S02]  /*1b3c0*/  FADD.FTZ R2, R13, R2 ;  /* 0x000000020d027221 */ /* 0x002fe40000010000 */
[----:B------:R-:W-:-:S04]  /*1b3d0*/  IMAD.WIDE.U32 R42, R0, -0x326172a9, RZ ;  /* 0xcd9e8d57002a7825 */ /* 0x000fc800078e00ff */
[----:B---3--:R-:W-:Y:S01]  /*1b3e0*/  FADD.FTZ R18, R12, R2 ;  /* 0x000000020c127221 */ /* 0x008fe20000010000 */
[----:B------:R-:W-:Y:S01]  /*1b3f0*/  LOP3.LUT R2, R43, R240, R228, 0x96, !PT ;  /* 0x000000f02b027212 */ /* 0x000fe200078e96e4 */
[----:B------:R-:W-:-:S04]  /*1b400*/  FADD.FTZ R20, R23, R3 ;  /* 0x0000000317147221 */ /* 0x000fc80000010000 */
[----:B------:R-:W-:-:S05]  /*1b410*/  IMAD.WIDE.U32 R2, R2, -0x2daee0ad, RZ ;  /* 0xd2511f5302027825 */ /* 0x000fca00078e00ff */
[----:B------:R-:W-:Y:S02]  /*1b420*/  LOP3.LUT R0, R3, R242, R174, 0x96, !PT ;  /* 0x000000f203007212 */ /* 0x000fe400078e96ae */
[----:B------:R-:W-:Y:S02]  /*1b430*/  LOP3.LUT R3, R103, R239, R42, 0x96, !PT ;  /* 0x000000ef67037212 */ /* 0x000fe400078e962a */
[----:B------:R-:W-:-:S03]  /*1b440*/  F2FP.PACK_AB R23, R12, R13 ;  /* 0x0000000d0c17723e */ /* 0x000fc600000000ff */
[----:B------:R-:W-:Y:S01]  /*1b450*/  IMAD.WIDE.U32 R12, R3, -0x2daee0ad, RZ ;  /* 0xd2511f53030c7825 */ /* 0x000fe200078e00ff */
[C---:B------:R-:W-:Y:S02]  /*1b460*/  PRMT R133, R17.reuse, 0x7610, R133 ;  /* 0x0000761011857816 */ /* 0x040fe40000000085 */
[----:B------:R-:W-:Y:S02]  /*1b470*/  PRMT R131, R17, 0x7632, R131 ;  /* 0x0000763211837816 */ /* 0x000fe40000000083 */
[----:B------:R-:W-:Y:S01]  /*1b480*/  F2FP.PACK_AB R21, R15, R16 ;  /* 0x000000100f15723e */ /* 0x000fe200000000ff */
        /* <DEDUP_REMOVED lines=14> */
[----:B------:R-:W-:Y:S02]  /*1b570*/  LOP3.LUT R12, R0, 0xff, RZ, 0xc0, !PT ;  /* 0x000000ff000c7812 */ /* 0x000fe400078ec0ff */
[----:B------:R-:W-:Y:S02]  /*1b580*/  @!P4 PRMT R131, R94, 0x5410, RZ ;  /* 0x000054105e83c816 */ /* 0x000fe400000000ff */
[----:B------:R-:W-:Y:S02]  /*1b590*/  ISETP.GE.U32.AND P4, PT, R217, R12, PT ;  /* 0x0000000cd900720c */ /* 0x000fe40003f86070 */
[----:B------:R-:W-:Y:S01]  /*1b5a0*/  LOP3.LUT R12, R0, 0xffff, RZ, 0xc0, !PT ;  /* 0x0000ffff000c7812 */ /* 0x000fe200078ec0ff */
[----:B------:R-:W-:-:S03]  /*1b5b0*/  @!P3 HADD2 R98, -R129.H0_H0, -RZ.H0_H0 ;  /* 0xa00000ff8162b230 */ /* 0x000fc60000000900 */
[----:B------:R-:W-:Y:S01]  /*1b5c0*/  SHF.R.U32.HI R12, RZ, 0x8, R12 ;  /* 0x00000008ff0c7819 */ /* 0x000fe2000001160c */
[----:B------:R-:W-:Y:S02]  /*1b5d0*/  IMAD.MOV.U32 R233, RZ, RZ, R231 ;  /* 0x000000ffffe97224 */ /* 0x000fe400078e00e7 */
[----:B------:R-:W-:Y:S01]  /*1b5e0*/  IMAD.MOV.U32 R231, RZ, RZ, R213 ;  /* 0x000000ffffe77224 */ /* 0x000fe200078e00d5 */
[----:B------:R-:W-:Y:S02]  /*1b5f0*/  LOP3.LUT R12, R12, 0xffff, RZ, 0xc0, !PT ;  /* 0x0000ffff0c0c7812 */ /* 0x000fe400078ec0ff */
[----:B------:R-:W-:Y:S01]  /*1b600*/  PRMT R213, R129, 0x5410, R128 ;  /* 0x0000541081d57816 */ /* 0x000fe20000000080 */
[----:B------:R-:W-:Y:S01]  /*1b610*/  @!P0 HADD2 R99, -R123.H0_H0, -RZ.H0_H0 ;  /* 0xa00000ff7b638230 */ /* 0x000fe20000000900 */
[----:B------:R-:W-:Y:S02]  /*1b620*/  @!P3 PRMT R129, R98, 0x5410, RZ ;  /* 0x000054106281b816 */ /* 0x000fe400000000ff */
[----:B------:R-:W-:Y:S01]  /*1b630*/  ISETP.GE.U32.AND P3, PT, R217, R12, PT ;  /* 0x0000000cd900720c */ /* 0x000fe20003f66070 */
[----:B------:R-:W-:Y:S01]  /*1b640*/  IMAD.MOV.U32 R27, RZ, RZ, R241 ;  /* 0x000000ffff1b7224 */ /* 0x000fe200078e00f1 */
[----:B------:R-:W-:Y:S01]  /*1b650*/  SHF.R.U32.HI R12, RZ, 0x10, R0 ;  /* 0x00000010ff0c7819 */ /* 0x000fe20000011600 */
[----:B------:R-:W-:Y:S01]  /*1b660*/  IMAD.MOV.U32 R241, RZ, RZ, R212 ;  /* 0x000000fffff17224 */ /* 0x000fe200078e00d4 */
[----:B------:R-:W-:Y:S01]  /*1b670*/  SHF.R.U32.HI R0, RZ, 0x18, R0 ;  /* 0x00000018ff007819 */ /* 0x000fe20000011600 */
[----:B------:R-:W-:Y:S01]  /*1b680*/  @!P2 HADD2 R97, -R128.H0_H0, -RZ.H0_H0 ;  /* 0xa00000ff8061a230 */ /* 0x000fe20000000900 */
[----:B------:R-:W-:-:S02]  /*1b690*/  PRMT R212, R125, 0x5410, R123 ;  /* 0x000054107dd47816 */ /* 0x000fc4000000007b */
[----:B------:R-:W-:Y:S02]  /*1b6a0*/  @!P0 PRMT R123, R99, 0x5410, RZ ;  /* 0x00005410637b8816 */ /* 0x000fe400000000ff */
[----:B------:R-:W-:Y:S02]  /*1b6b0*/  ISETP.GE.U32.AND P0, PT, R217, R0, PT ;  /* 0x00000000d900720c */ /* 0x000fe40003f06070 */
[----:B------:R-:W-:Y:S01]  /*1b6c0*/  LOP3.LUT R0, R2, 0xff, RZ, 0xc0, !PT ;  /* 0x000000ff02007812 */ /* 0x000fe200078ec0ff */
[----:B------:R-:W-:Y:S01]  /*1b6d0*/  @!P1 HADD2 R100, -R125.H0_H0, -RZ.H0_H0 ;  /* 0xa00000ff7d649230 */ /* 0x000fe20000000900 */
[----:B------:R-:W-:Y:S02]  /*1b6e0*/  @!P2 PRMT R128, R97, 0x5410, RZ ;  /* 0x000054106180a816 */ /* 0x000fe400000000ff */
[----:B------:R-:W-:Y:S02]  /*1b6f0*/  LOP3.LUT R15, R13, R246, R14, 0x96, !PT ;  /* 0x000000f60d0f7212 */ /* 0x000fe400078e960e */
[----:B------:R-:W-:-:S02]  /*1b700*/  ISETP.GE.U32.AND P2, PT, R217, R0, PT ;  /* 0x00000000d900720c */ /* 0x000fc40003f46070 */
[--C-:B------:R-:W-:Y:S02]  /*1b710*/  SHF.R.U32.HI R0, RZ, 0x10, R2.reuse ;  /* 0x00000010ff007819 */ /* 0x100fe40000011602 */
[----:B------:R-:W-:Y:S02]  /*1b720*/  LOP3.LUT R14, R2, 0xffff, RZ, 0xc0, !PT ;  /* 0x0000ffff020e7812 */ /* 0x000fe400078ec0ff */
[----:B------:R-:W-:Y:S01]  /*1b730*/  SHF.R.U32.HI R2, RZ, 0x18, R2 ;  /* 0x00000018ff027819 */ /* 0x000fe20000011602 */
[----:B------:R-:W-:Y:S01]  /*1b740*/  @!P5 HADD2 R95, -R133.H0_H0, -RZ.H0_H0 ;  /* 0xa00000ff855fd230 */ /* 0x000fe20000000900 */
[----:B------:R-:W-:Y:S02]  /*1b750*/  @!P1 PRMT R125, R100, 0x5410, RZ ;  /* 0x00005410647d9816 */ /* 0x000fe400000000ff */
[----:B------:R-:W-:Y:S01]  /*1b760*/  ISETP.GE.U32.AND P1, PT, R217, R2, PT ;  /* 0x00000002d900720c */ /* 0x000fe20003f26070 */
[----:B------:R-:W-:Y:S01]  /*1b770*/  IMAD.WIDE.U32 R2, R15, -0x2daee0ad, RZ ;  /* 0xd2511f530f027825 */ /* 0x000fe200078e00ff */
[----:B------:R-:W-:Y:S01]  /*1b780*/  LOP3.LUT R12, R12, 0xff, RZ, 0xc0, !PT ;  /* 0x000000ff0c0c7812 */ /* 0x000fe200078ec0ff */
[----:B------:R1:W-:Y:S01]  /*1b790*/  MUFU.EX2 R17, R177 ;  /* 0x000000b100117308 */ /* 0x0003e20000000800 */
[----:B------:R-:W-:-:S02]  /*1b7a0*/  @!P5 PRMT R133, R95, 0x5410, RZ ;  /* 0x000054105f85d816 */ /* 0x000fc400000000ff */
[----:B------:R-:W-:Y:S02]  /*1b7b0*/  ISETP.GE.U32.AND P5, PT, R217, R12, PT ;  /* 0x0000000cd900720c */ /* 0x000fe40003fa6070 */
[C---:B------:R-:W-:Y:S02]  /*1b7c0*/  LOP3.LUT R13, R2.reuse, 0xff, RZ, 0xc0, !PT ;  /* 0x000000ff020d7812 */ /* 0x040fe400078ec0ff */
[--C-:B------:R-:W-:Y:S02]  /*1b7d0*/  SHF.R.U32.HI R15, RZ, 0x10, R2.reuse ;  /* 0x00000010ff0f7819 */ /* 0x100fe40000011602 */
[----:B------:R-:W-:Y:S01]  /*1b7e0*/  SHF.R.U32.HI R12, RZ, 0x18, R2 ;  /* 0x00000018ff0c7819 */ /* 0x000fe20000011602 */
[----:B-1----:R-:W-:Y:S01]  /*1b7f0*/  IMAD.MOV.U32 R177, RZ, RZ, R19 ;  /* 0x000000ffffb17224 */ /* 0x002fe200078e0013 */
[----:B------:R-:W-:Y:S01]  /*1b800*/  LOP3.LUT R19, R2, 0xffff, RZ, 0xc0, !PT ;  /* 0x0000ffff02137812 */ /* 0x000fe200078ec0ff */
[----:B------:R-:W-:Y:S02]  /*1b810*/  IMAD.MOV.U32 R2, RZ, RZ, R209 ;  /* 0x000000ffff027224 */ /* 0x000fe400078e00d1 */
[----:B------:R-:W2:Y:S01]  /*1b820*/  LDL.LU R209, [R1+0x47c] ;  /* 0x00047c0001d17983 */ /* 0x000ea20000300800 */
[----:B------:R-:W-:-:S02]  /*1b830*/  IMAD.MOV.U32 R190, RZ, RZ, R27 ;  /* 0x000000ffffbe7224 */ /* 0x000fc400078e001b */
[----:B------:R1:W3:Y:S01]  /*1b840*/  MUFU.EX2 R27, R197 ;  /* 0x000000c5001b7308 */ /* 0x0002e20000000800 */
[----:B------:R-:W-:Y:S01]  /*1b850*/  @!P6 HADD2 R96, -R138.H0_H0, -RZ.H0_H0 ;  /* 0xa00000ff8a60e230 */ /* 0x000fe20000000900 */
[----:B------:R-:W-:Y:S01]  /*1b860*/  LOP3.LUT R0, R0, 0xff, RZ, 0xc0, !PT ;  /* 0x000000ff00007812 */ /* 0x000fe200078ec0ff */
[----:B-1----:R-:W-:-:S05]  /*1b870*/  IMAD.MOV.U32 R197, RZ, RZ, R26 ;  /* 0x000000ffffc57224 */ /* 0x002fca00078e001a */
[----:B------:R1:W4:Y:S01]  /*1b880*/  MUFU.EX2 R26, R198 ;  /* 0x000000c6001a7308 */ /* 0x0003220000000800 */
[----:B------:R-:W-:Y:S02]  /*1b890*/  @!P6 PRMT R138, R96, 0x5410, RZ ;  /* 0x00005410608ae816 */ /* 0x000fe400000000ff */
[----:B------:R-:W-:Y:S01]  /*1b8a0*/  ISETP.GE.U32.AND P6, PT, R217, R0, PT ;  /* 0x00000000d900720c */ /* 0x000fe20003fc6070 */
[----:B-1----:R-:W-:-:S04]  /*1b8b0*/  IMAD.MOV.U32 R198, RZ, RZ, R25 ;  /* 0x000000ffffc67224 */ /* 0x002fc800078e0019 */
[----:B------:R-:W1:Y:S01]  /*1b8c0*/  MUFU.EX2 R25, R117 ;  /* 0x0000007500197308 */ /* 0x000e620000000800 */
[----:B------:R-:W-:Y:S01]  /*1b8d0*/  LOP3.LUT R0, R3, R243, R16, 0x96, !PT ;  /* 0x000000f303007212 */ /* 0x000fe200078e9610 */
[----:B---3--:R-:W-:Y:S02]  /*1b8e0*/  FADD.FTZ R3, R27, R20 ;  /* 0x000000141b037221 */ /* 0x008fe40000010000 */
[----:B------:R-:W-:Y:S01]  /*1b8f0*/  IMAD.MOV.U32 R20, RZ, RZ, R2 ;  /* 0x000000ffff147224 */ /* 0x000fe200078e0002 */
[C---:B----4-:R-:W-:Y:S01]  /*1b900*/  F2FP.PACK_AB R16, R26.reuse, R27 ;  /* 0x0000001b1a10723e */ /* 0x050fe200000000ff */
[----:B------:R-:W-:Y:S02]  /*1b910*/  FADD.FTZ R3, R26, R3 ;  /* 0x000000031a037221 */ /* 0x000fe40000010000 */
[----:B-1----:R-:W-:Y:S02]  /*1b920*/  FADD.FTZ R2, R25, R18 ;  /* 0x0000001219027221 */ /* 0x002fe40000010000 */
[----:B--2---:R-:W-:-:S02]  /*1b930*/  IMAD.MOV.U32 R18, RZ, RZ, R209 ;  /* 0x000000ffff127224 */ /* 0x004fc400078e00d1 */
[----:B------:R-:W2:Y:S02]  /*1b940*/  LDL.LU R209, [R1+0x478] ;  /* 0x0004780001d17983 */ /* 0x000ea40000300800 */
[----:B------:R-:W-:Y:S02]  /*1b950*/  IMAD.MOV.U32 R26, RZ, RZ, R18 ;  /* 0x000000ffff1a7224 */ /* 0x000fe400078e0012 */
[----:B------:R-:W-:Y:S02]  /*1b960*/  FADD.FTZ R18, R17, R2 ;  /* 0x0000000211127221 */ /* 0x000fe40000010000 */
[----:B------:R-:W3:Y:S01]  /*1b970*/  LDL.LU R2, [R1+0x1e4] ;  /* 0x0001e40001027983 */ /* 0x000ee20000300800 */
[C---:B------:R-:W-:Y:S02]  /*1b980*/  PRMT R119, R22.reuse, 0x7610, R119 ;  /* 0x0000761016777816 */ /* 0x040fe40000000077 */
[----:B------:R-:W-:-:S03]  /*1b990*/  PRMT R118, R22, 0x7632, R118 ;  /* 0x0000763216767816 */ /* 0x000fc60000000076 */
[----:B------:R-:W-:Y:S01]  /*1b9a0*/  @!P4 HADD2 R108, -R119.H0_H0, -RZ.H0_H0 ;  /* 0xa00000ff776cc230 */ /* 0x000fe20000000900 */
[C---:B------:R-:W-:Y:S01]  /*1b9b0*/  PRMT R117, R21.reuse, 0x7632, R117 ;  /* 0x0000763215757816 */ /* 0x040fe20000000075 */
[----:B------:R-:W-:Y:S01]  /*1b9c0*/  @!P3 HADD2 R105, -R118.H0_H0, -RZ.H0_H0 ;  /* 0xa00000ff7669b230 */ /* 0x000fe20000000900 */
[----:B------:R-:W-:-:S03]  /*1b9d0*/  PRMT R116, R21, 0x7610, R116 ;  /* 0x0000761015747816 */ /* 0x000fc60000000074 */
[----:B------:R-:W-:Y:S02]  /*1b9e0*/  @!P0 HADD2 R113, -R117.H0_H0, -RZ.H0_H0 ;  /* 0xa00000ff75718230 */ /* 0x000fe40000000900 */
[----:B------:R-:W-:Y:S01]  /*1b9f0*/  @!P5 HADD2 R115, -R116.H0_H0, -RZ.H0_H0 ;  /* 0xa00000ff7473d230 */ /* 0x000fe20000000900 */
[----:B------:R-:W-:Y:S01]  /*1ba00*/  F2FP.PACK_AB R17, R17, R25 ;  /* 0x000000191111723e */ /* 0x000fe200000000ff */
[----:B------:R-:W-:Y:S01]  /*1ba10*/  IMAD.MOV.U32 R25, RZ, RZ, R206 ;  /* 0x000000ffff197224 */ /* 0x000fe200078e00ce */
[----:B------:R-:W-:Y:S01]  /*1ba20*/  PRMT R114, R24, 0x7632, R114 ;  /* 0x0000763218727816 */ /* 0x000fe20000000072 */
[----:B------:R-:W4:Y:S01]  /*1ba30*/  LDL.LU R206, [R1+0x474] ;  /* 0x0004740001ce7983 */ /* 0x000f220000300800 */
[----:B---3--:R-:W-:Y:S01]  /*1ba40*/  IMAD.MOV.U32 R22, RZ, RZ, R2 ;  /* 0x000000ffff167224 */ /* 0x008fe200078e0002 */
[----:B------:R-:W-:Y:S01]  /*1ba50*/  SHF.R.U32.HI R2, RZ, 0x8, R14 ;  /* 0x00000008ff027819 */ /* 0x000fe2000001160e */
[----:B--2---:R-:W-:Y:S01]  /*1ba60*/  IMAD.MOV.U32 R14, RZ, RZ, R209 ;  /* 0x000000ffff0e7224 */ /* 0x004fe200078e00d1 */
[----:B------:R-:W-:-:S02]  /*1ba70*/  PRMT R209, R119, 0x5410, R118 ;  /* 0x0000541077d17816 */ /* 0x000fc40000000076 */
[----:B------:R-:W-:Y:S02]  /*1ba80*/  LOP3.LUT R2, R2, 0xffff, RZ, 0xc0, !PT ;  /* 0x0000ffff02027812 */ /* 0x000fe400078ec0ff */
[----:B------:R-:W-:Y:S02]  /*1ba90*/  @!P4 PRMT R119, R108, 0x5410, RZ ;  /* 0x000054106c77c816 */ /* 0x000fe400000000ff */
[----:B------:R-:W-:Y:S01]  /*1baa0*/  ISETP.GE.U32.AND P4, PT, R217, R2, PT ;  /* 0x00000002d900720c */ /* 0x000fe20003f86070 */
[----:B------:R-:W-:Y:S02]  /*1bab0*/  IMAD.MOV.U32 R2, RZ, RZ, R14 ;  /* 0x000000ffff027224 */ /* 0x000fe400078e000e */
[----:B------:R1:W2:Y:S01]  /*1bac0*/  MUFU.EX2 R14, R218 ;  /* 0x000000da000e7308 */ /* 0x0002a20000000800 */
[----:B------:R-:W-:Y:S02]  /*1bad0*/  @!P3 PRMT R118, R105, 0x5410, RZ ;  /* 0x000054106976b816 */ /* 0x000fe400000000ff */
[----:B------:R-:W-:-:S05]  /*1bae0*/  ISETP.GE.U32.AND P3, PT, R217, R13, PT ;  /* 0x0000000dd900720c */ /* 0x000fca0003f66070 */
[----:B------:R3:W3:Y:S01]  /*1baf0*/  MUFU.EX2 R13, R204 ;  /* 0x000000cc000d7308 */ /* 0x0006e20000000800 */
[----:B-1----:R-:W-:Y:S02]  /*1bb00*/  PRMT R218, R116, 0x5410, R117 ;  /* 0x0000541074da7816 */ /* 0x002fe40000000075 */
[----:B------:R-:W-:Y:S02]  /*1bb10*/  @!P0 PRMT R117, R113, 0x5410, RZ ;  /* 0x0000541071758816 */ /* 0x000fe400000000ff */
[----:B------:R-:W-:Y:S01]  /*1bb20*/  ISETP.GE.U32.AND P0, PT, R217, R12, PT ;  /* 0x0000000cd900720c */ /* 0x000fe20003f06070 */
[----:B------:R-:W-:Y:S01]  /*1bb30*/  IMAD.MOV.U32 R12, RZ, RZ, R2 ;  /* 0x000000ffff0c7224 */ /* 0x000fe200078e0002 */
[----:B------:R-:W-:Y:S01]  /*1bb40*/  SHF.R.U32.HI R2, RZ, 0x10, R0 ;  /* 0x00000010ff027819 */ /* 0x000fe20000011600 */
[----:B--2---:R-:W-:Y:S01]  /*1bb50*/  FADD.FTZ R3, R14, R3 ;  /* 0x000000030e037221 */ /* 0x004fe20000010000 */
[----:B------:R-:W-:Y:S01]  /*1bb60*/  @!P5 PRMT R116, R115, 0x5410, RZ ;  /* 0x000054107374d816 */ /* 0x000fe200000000ff */
[----:B------:R-:W-:Y:S01]  /*1bb70*/  IMAD.MOV.U32 R21, RZ, RZ, R22 ;  /* 0x000000ffff157224 */ /* 0x000fe200078e0016 */
[----:B------:R-:W-:Y:S01]  /*1bb80*/  LOP3.LUT R2, R2, 0xff, RZ, 0xc0, !PT ;  /* 0x000000ff02027812 */ /* 0x000fe200078ec0ff */
[----:B------:R-:W-:Y:S01]  /*1bb90*/  @!P4 HADD2 R159, -R114.H0_H0, -RZ.H0_H0 ;  /* 0xa00000ff729fc230 */ /* 0x000fe20000000900 */
[----:B------:R-:W-:Y:S01]  /*1bba0*/  PRMT R115, R24, 0x7610, R115 ;  /* 0x0000761018737816 */ /* 0x000fe20000000073 */
[----:B---3--:R-:W2:Y:S01]  /*1bbb0*/  LDL.LU R204, [R1+0x470] ;  /* 0x0004700001cc7983 */ /* 0x008ea20000300800 */
[----:B------:R-:W-:Y:S01]  /*1bbc0*/  ISETP.GE.U32.AND P5, PT, R217, R2, PT ;  /* 0x00000002d900720c */ /* 0x000fe20003fa6070 */
[----:B------:R-:W-:-:S02]  /*1bbd0*/  IMAD.MOV.U32 R2, RZ, RZ, R12 ;  /* 0x000000ffff027224 */ /* 0x000fc400078e000c */
[C---:B------:R-:W-:Y:S01]  /*1bbe0*/  FADD.FTZ R12, R13.reuse, R3 ;  /* 0x000000030d0c7221 */ /* 0x040fe20000010000 */
[----:B------:R-:W-:Y:S01]  /*1bbf0*/  F2FP.PACK_AB R3, R13, R14 ;  /* 0x0000000e0d03723e */ /* 0x000fe200000000ff */
[----:B------:R-:W-:Y:S01]  /*1bc00*/  @!P2 HADD2 R158, -R115.H0_H0, -RZ.H0_H0 ;  /* 0xa00000ff739ea230 */ /* 0x000fe20000000900 */
[----:B------:R-:W-:Y:S01]  /*1bc10*/  IMAD.MOV.U32 R14, RZ, RZ, R2 ;  /* 0x000000ffff0e7224 */ /* 0x000fe200078e0002 */
[----:B------:R-:W-:Y:S01]  /*1bc20*/  LOP3.LUT R2, R0, 0xff, RZ, 0xc0, !PT ;  /* 0x000000ff00027812 */ /* 0x000fe200078ec0ff */
[----:B------:R-:W-:Y:S01]  /*1bc30*/  IMAD.MOV.U32 R24, RZ, RZ, R25 ;  /* 0x000000ffff187224 */ /* 0x000fe200078e0019 */
[----:B------:R-:W3:Y:S01]  /*1bc40*/  LDL.LU R22, [R1+0xb0] ;  /* 0x0000b00001167983 */ /* 0x000ee20000300800 */
[----:B------:R-:W-:Y:S02]  /*1bc50*/  IMAD.MOV.U32 R25, RZ, RZ, R26 ;  /* 0x000000ffff197224 */ /* 0x000fe400078e001a */
[----:B------:R-:W-:Y:S01]  /*1bc60*/  IMAD.MOV.U32 R26, RZ, RZ, R197 ;  /* 0x000000ffff1a7224 */ /* 0x000fe200078e00c5 */
[----:B------:R-:W-:-:S02]  /*1bc70*/  PRMT R197, R115, 0x5410, R114 ;  /* 0x0000541073c57816 */ /* 0x000fc40000000072 */
[----:B------:R-:W-:Y:S02]  /*1bc80*/  @!P2 PRMT R115, R158, 0x5410, RZ ;  /* 0x000054109e73a816 */ /* 0x000fe400000000ff */
[----:B------:R-:W-:Y:S02]  /*1bc90*/  ISETP.GE.U32.AND P2, PT, R217, R2, PT ;  /* 0x00000002d900720c */ /* 0x000fe40003f46070 */
[----:B------:R-:W-:Y:S01]  /*1bca0*/  SHF.R.U32.HI R2, RZ, 0x18, R0 ;  /* 0x00000018ff027819 */ /* 0x000fe20000011600 */
[----:B------:R-:W-:Y:S01]  /*1bcb0*/  IMAD.MOV.U32 R13, RZ, RZ, R21 ;  /* 0x000000ffff0d7224 */ /* 0x000fe200078e0015 */
[----:B------:R-:W-:Y:S01]  /*1bcc0*/  @!P4 PRMT R114, R159, 0x5410, RZ ;  /* 0x000054109f72c816 */ /* 0x000fe200000000ff */
[----:B------:R-:W-:Y:S01]  /*1bcd0*/  IMAD.MOV.U32 R21, RZ, RZ, R20 ;  /* 0x000000ffff157224 */ /* 0x000fe200078e0014 */
[----:B------:R-:W-:Y:S01]  /*1bce0*/  ISETP.GE.U32.AND P4, PT, R217, R2, PT ;  /* 0x00000002d900720c */ /* 0x000fe20003f86070 */
[----:B------:R-:W2:Y:S04]  /*1bcf0*/  LDL.LU R20, [R1+0xb4] ;  /* 0x0000b40001147983 */ /* 0x000ea80000300800 */
[----:B------:R-:W2:Y:S01]  /*1bd00*/  LDL.LU R2, [R1+0x1c8] ;  /* 0x0001c80001027983 */ /* 0x000ea20000300800 */
[----:B------:R-:W-:-:S02]  /*1bd10*/  PRMT R112, R23, 0x7610, R112 ;  /* 0x0000761017707816 */ /* 0x000fc40000000070 */
[----:B------:R-:W-:-:S03]  /*1bd20*/  PRMT R113, R23, 0x7632, R113 ;  /* 0x0000763217717816 */ /* 0x000fc60000000071 */
[----:B------:R-:W-:Y:S01]  /*1bd30*/  @!P6 HADD2 R161, -R112.H0_H0, -RZ.H0_H0 ;  /* 0xa00000ff70a1e230 */ /* 0x000fe20000000900 */
[----:B------:R-:W-:Y:S01]  /*1bd40*/  LOP3.LUT R0, R0, 0xffff, RZ, 0xc0, !PT ;  /* 0x0000ffff00007812 */ /* 0x000fe200078ec0ff */
[----:B------:R-:W-:-:S03]  /*1bd50*/  @!P1 HADD2 R160, -R113.H0_H0, -RZ.H0_H0 ;  /* 0xa00000ff71a09230 */ /* 0x000fc60000000900 */
[----:B------:R-:W-:Y:S02]  /*1bd60*/  SHF.R.U32.HI R0, RZ, 0x8, R0 ;  /* 0x00000008ff007819 */ /* 0x000fe40000011600 */
[----:B------:R-:W-:Y:S02]  /*1bd70*/  PRMT R111, R16, 0x7610, R111 ;  /* 0x00007610106f7816 */ /* 0x000fe4000000006f */
[----:B------:R-:W-:Y:S02]  /*1bd80*/  LOP3.LUT R0, R0, 0xffff, RZ, 0xc0, !PT ;  /* 0x0000ffff00007812 */ /* 0x000fe400078ec0ff */
[----:B------:R-:W-:Y:S01]  /*1bd90*/  PRMT R110, R16, 0x7632, R110 ;  /* 0x00007632106e7816 */ /* 0x000fe2000000006e */
[----:B------:R-:W-:Y:S01]  /*1bda0*/  @!P2 HADD2 R162, -R111.H0_H0, -RZ.H0_H0 ;  /* 0xa00000ff6fa2a230 */ /* 0x000fe20000000900 */
[C---:B------:R-:W-:Y:S02]  /*1bdb0*/  PRMT R107, R3.reuse, 0x7610, R107 ;  /* 0x00007610036b7816 */ /* 0x040fe4000000006b */
[----:B------:R-:W-:Y:S01]  /*1bdc0*/  PRMT R106, R3, 0x7632, R106 ;  /* 0x00007632036a7816 */ /* 0x000fe2000000006a */
[----:B--2---:R-:W-:Y:S01]  /*1bdd0*/  IMAD.MOV.U32 R23, RZ, RZ, R2 ;  /* 0x000000ffff177224 */ /* 0x004fe200078e0002 */
[----:B------:R-:W-:Y:S01]  /*1bde0*/  LOP3.LUT R2, R15, 0xff, RZ, 0xc0, !PT ;  /* 0x000000ff0f027812 */ /* 0x000fe200078ec0ff */
[----:B------:R-:W-:-:S02]  /*1bdf0*/  IMAD.MOV.U32 R15, RZ, RZ, R14 ;  /* 0x000000ffff0f7224 */ /* 0x000fc400078e000e */
[----:B------:R-:W-:Y:S02]  /*1be00*/  IMAD.MOV.U32 R14, RZ, RZ, R13 ;  /* 0x000000ffff0e7224 */ /* 0x000fe400078e000d */
[----:B------:R-:W-:Y:S01]  /*1be10*/  IMAD.MOV.U32 R13, RZ, RZ, R198 ;  /* 0x000000ffff0d7224 */ /* 0x000fe200078e00c6 */
[----:B------:R-:W-:Y:S02]  /*1be20*/  PRMT R198, R112, 0x5410, R113 ;  /* 0x0000541070c67816 */ /* 0x000fe40000000071 */
[----:B------:R-:W-:Y:S01]  /*1be30*/  @!P6 PRMT R112, R161, 0x5410, RZ ;  /* 0x00005410a170e816 */ /* 0x000fe200000000ff */
[----:B------:R-:W-:Y:S02]  /*1be40*/  IMAD.MOV.U32 R161, RZ, RZ, R24 ;  /* 0x000000ffffa17224 */ /* 0x000fe400078e0018 */
[----:B------:R-:W-:Y:S02]  /*1be50*/  IMAD.MOV.U32 R24, RZ, RZ, R13 ;  /* 0x000000ffff187224 */ /* 0x000fe400078e000d */
[----:B------:R1:W2:Y:S01]  /*1be60*/  MUFU.EX2 R13, R183 ;  /* 0x000000b7000d7308 */ /* 0x0002a20000000800 */
[----:B------:R-:W-:-:S02]  /*1be70*/  @!P1 PRMT R113, R160, 0x5410, RZ ;  /* 0x00005410a0719816 */ /* 0x000fc400000000ff */
[C---:B------:R-:W-:Y:S02]  /*1be80*/  ISETP.GE.U32.AND P1, PT, R217.reuse, R2, PT ;  /* 0x00000002d900720c */ /* 0x040fe40003f26070 */
[----:B------:R-:W-:-:S03]  /*1be90*/  ISETP.GE.U32.AND P6, PT, R217, R0, PT ;  /* 0x00000000d900720c */ /* 0x000fc60003fc6070 */
[----:B------:R-:W3:Y:S01]  /*1bea0*/  MUFU.EX2 R2, R184 ;  /* 0x000000b800027308 */ /* 0x000ee20000000800 */
[----:B------:R-:W-:-:S04]  /*1beb0*/  SHF.R.U32.HI R0, RZ, 0x8, R19 ;  /* 0x00000008ff007819 */ /* 0x000fc80000011613 */
[----:B------:R-:W-:Y:S02]  /*1bec0*/  LOP3.LUT R0, R0, 0xffff, RZ, 0xc0, !PT ;  /* 0x0000ffff00007812 */ /* 0x000fe400078ec0ff */
[----:B-1----:R-:W-:Y:S02]  /*1bed0*/  PRMT R183, R207, 0x7610, R183 ;  /* 0x00007610cfb77816 */ /* 0x002fe400000000b7 */
[----:B------:R-:W-:Y:S02]  /*1bee0*/  PRMT R207, R111, 0x5410, R110 ;  /* 0x000054106fcf7816 */ /* 0x000fe4000000006e */
[----:B------:R-:W-:Y:S02]  /*1bef0*/  @!P2 PRMT R111, R162, 0x5410, RZ ;  /* 0x00005410a26fa816 */ /* 0x000fe400000000ff */
[----:B------:R-:W-:Y:S01]  /*1bf00*/  ISETP.GE.U32.AND P2, PT, R217, R0, PT ;  /* 0x00000000d900720c */ /* 0x000fe20003f46070 */
[----:B--2---:R-:W-:Y:S02]  /*1bf10*/  FADD.FTZ R0, R13, R18 ;  /* 0x000000120d007221 */ /* 0x004fe40000010000 */
[----:B------:R-:W-:-:S02]  /*1bf20*/  IMAD.MOV.U32 R160, RZ, RZ, R21 ;  /* 0x000000ffffa07224 */ /* 0x000fc400078e0015 */
[C---:B---3--:R-:W-:Y:S01]  /*1bf30*/  FADD.FTZ R3, R2.reuse, R0 ;  /* 0x0000000002037221 */ /* 0x048fe20000010000 */
[----:B------:R1:W-:Y:S01]  /*1bf40*/  MUFU.EX2 R21, R172 ;  /* 0x000000ac00157308 */ /* 0x0003e20000000800 */
[----:B------:R-:W-:-:S07]  /*1bf50*/  F2FP.PACK_AB R0, R2, R13 ;  /* 0x0000000d0200723e */ /* 0x000fce00000000ff */
[----:B------:R2:W-:Y:S01]  /*1bf60*/  MUFU.EX2 R13, R208 ;  /* 0x000000d0000d7308 */ /* 0x0005e20000000800 */
[----:B-1----:R1:W3:Y:S04]  /*1bf70*/  LDL.LU R172, [R1+0x46c] ;  /* 0x00046c0001ac7983 */ /* 0x0022e80000300800 */
[----:B--2---:R-:W2:Y:S01]  /*1bf80*/  LDL.LU R208, [R1+0x468] ;  /* 0x0004680001d07983 */ /* 0x004ea20000300800 */
[----:B------:R-:W-:Y:S02]  /*1bf90*/  IMAD.MOV.U32 R19, RZ, RZ, R15 ;  /* 0x000000ffff137224 */ /* 0x000fe400078e000f */
[----:B------:R-:W1:Y:S01]  /*1bfa0*/  MUFU.EX2 R15, R52 ;  /* 0x00000034000f7308 */ /* 0x000e620000000800 */
[----:B------:R-:W-:Y:S01]  /*1bfb0*/  IMAD.MOV.U32 R16, RZ, RZ, R14 ;  /* 0x000000ffff107224 */ /* 0x000fe200078e000e */
[----:B------:R-:W-:-:S06]  /*1bfc0*/  PRMT R108, R17, 0x7632, R108 ;  /* 0x00007632116c7816 */ /* 0x000fcc000000006c */
[----:B------:R-:W1:Y:S01]  /*1bfd0*/  MUFU.EX2 R14, R53 ;  /* 0x00000035000e7308 */ /* 0x000e620000000800 */
[----:B------:R-:W-:-:S07]  /*1bfe0*/  PRMT R109, R17, 0x7610, R109 ;  /* 0x00007610116d7816 */ /* 0x000fce000000006d */
[----:B------:R-:W4:Y:S01]  /*1bff0*/  MUFU.EX2 R22, R22 ;  /* 0x0000001600167308 */ /* 0x000f220000000800 */
[----:B------:R-:W-:Y:S01]  /*1c000*/  @!P4 HADD2 R166, -R108.H0_H0, -RZ.H0_H0 ;  /* 0xa00000ff6ca6c230 */ /* 0x000fe20000000900 */
[----:B------:R-:W-:-:S06]  /*1c010*/  IMAD.MOV.U32 R162, RZ, RZ, R204 ;  /* 0x000000ffffa27224 */ /* 0x000fcc00078e00cc */
[----:B------:R-:W4:Y:S01]  /*1c020*/  MUFU.EX2 R20, R20 ;  /* 0x0000001400147308 */ /* 0x000f220000000800 */
[C---:B------:R-:W-:Y:S02]  /*1c030*/  PRMT R105, R0.reuse, 0x7610, R105 ;  /* 0x0000761000697816 */ /* 0x040fe40000000069 */
[----:B------:R-:W-:Y:S01]  /*1c040*/  PRMT R104, R0, 0x7632, R104 ;  /* 0x0000763200687816 */ /* 0x000fe20000000068 */
[----:B-1----:R-:W-:Y:S01]  /*1c050*/  FADD.FTZ R0, R15, R30 ;  /* 0x0000001e0f007221 */ /* 0x002fe20000010000 */
[----:B------:R-:W-:Y:S01]  /*1c060*/  PRMT R204, R109, 0x5410, R108 ;  /* 0x000054106dcc7816 */ /* 0x000fe2000000006c */
[----:B------:R-:W-:Y:S01]  /*1c070*/  @!P5 HADD2 R163, -R109.H0_H0, -RZ.H0_H0 ;  /* 0xa00000ff6da3d230 */ /* 0x000fe20000000900 */
[----:B------:R-:W-:Y:S01]  /*1c080*/  @!P4 PRMT R108, R166, 0x5410, RZ ;  /* 0x00005410a66cc816 */ /* 0x000fe200000000ff */
[----:B------:R-:W-:Y:S01]  /*1c090*/  IMAD.MOV.U32 R184, RZ, RZ, R16 ;  /* 0x000000ffffb87224 */ /* 0x000fe200078e0010 */
[----:B------:R-:W-:Y:S01]  /*1c0a0*/  PRMT R166, R183, 0x7610, R166 ;  /* 0x00007610b7a67816 */ /* 0x000fe200000000a6 */
[----:B------:R-:W-:Y:S01]  /*1c0b0*/  IMAD.MOV.U32 R183, RZ, RZ, R25 ;  /* 0x000000ffffb77224 */ /* 0x000fe200078e0019 */
[----:B------:R1:W1:Y:S01]  /*1c0c0*/  MUFU.EX2 R16, R195 ;  /* 0x000000c300107308 */ /* 0x0002620000000800 */
[C---:B------:R-:W-:Y:S01]  /*1c0d0*/  FADD.FTZ R25, R14.reuse, R0 ;  /* 0x000000000e197221 */ /* 0x040fe20000010000 */
[----:B------:R-:W-:Y:S01]  /*1c0e0*/  F2FP.PACK_AB R35, R14, R15 ;  /* 0x0000000f0e23723e */ /* 0x000fe200000000ff */
[----:B----4-:R-:W-:Y:S01]  /*1c0f0*/  FADD.FTZ R0, R22, R28 ;  /* 0x0000001c16007221 */ /* 0x010fe20000010000 */
[----:B------:R-:W-:Y:S01]  /*1c100*/  @!P5 PRMT R109, R163, 0x5410, RZ ;  /* 0x00005410a36dd816 */ /* 0x000fe200000000ff */
[----:B------:R-:W-:-:S03]  /*1c110*/  IMAD.MOV.U32 R163, RZ, RZ, R26 ;  /* 0x000000ffffa37224 */ /* 0x000fc600078e001a */
[----:B------:R-:W4:Y:S01]  /*1c120*/  MUFU.EX2 R14, R196 ;  /* 0x000000c4000e7308 */ /* 0x000f220000000800 */
[----:B------:R-:W-:Y:S01]  /*1c130*/  FADD.FTZ R26, R20, R0 ;  /* 0x00000000141a7221 */ /* 0x000fe20000010000 */
[----:B------:R-:W-:Y:S01]  /*1c140*/  LEA R0, R237, 0x3, 0x2 ;  /* 0x00000003ed007811 */ /* 0x000fe200078e10ff */
[----:B------:R-:W-:Y:S01]  /*1c150*/  @!P0 HADD2 R173, -R104.H0_H0, -RZ.H0_H0 ;  /* 0xa00000ff68ad8230 */ /* 0x000fe20000000900 */
[----:B------:R-:W-:Y:S01]  /*1c160*/  IMAD.MOV.U32 R17, RZ, RZ, R162 ;  /* 0x000000ffff117224 */ /* 0x000fe200078e00a2 */
[----:B------:R-:W-:Y:S01]  /*1c170*/  @!P2 HADD2 R167, -R106.H0_H0, -RZ.H0_H0 ;  /* 0xa00000ff6aa7a230 */ /* 0x000fe20000000900 */
[----:B------:R-:W-:Y:S01]  /*1c180*/  FADD.FTZ R2, R21, R12 ;  /* 0x0000000c15027221 */ /* 0x000fe20000010000 */
[----:B------:R-:W-:Y:S01]  /*1c190*/  LOP3.LUT R0, R171, R201, R0, 0x96, !PT ;  /* 0x000000c9ab007212 */ /* 0x000fe200078e9600 */
[----:B------:R-:W-:Y:S01]  /*1c1a0*/  IMAD.MOV.U32 R162, RZ, RZ, R160 ;  /* 0x000000ffffa27224 */ /* 0x000fe200078e00a0 */
[----:B-1----:R-:W-:Y:S01]  /*1c1b0*/  PRMT R195, R105, 0x5410, R104 ;  /* 0x0000541069c37816 */ /* 0x002fe20000000068 */
[----:B------:R-:W-:Y:S01]  /*1c1c0*/  FADD.FTZ R18, R13, R2 ;  /* 0x000000020d127221 */ /* 0x000fe20000010000 */
[----:B------:R-:W-:Y:S01]  /*1c1d0*/  @!P0 PRMT R104, R173, 0x5410, RZ ;  /* 0x00005410ad688816 */ /* 0x000fe200000000ff */
[----:B------:R-:W-:Y:S01]  /*1c1e0*/  FADD.FTZ R2, R16, R3 ;  /* 0x0000000310027221 */ /* 0x000fe20000010000 */
[----:B------:R-:W-:-:S02]  /*1c1f0*/  PRMT R173, R166, 0x7610, R173 ;  /* 0x00007610a6ad7816 */ /* 0x000fc400000000ad */
[----:B------:R-:W-:Y:S01]  /*1c200*/  F2FP.PACK_AB R36, R20, R22 ;  /* 0x000000161424723e */ /* 0x000fe200000000ff */
[C---:B----4-:R-:W-:Y:S01]  /*1c210*/  FADD.FTZ R20, R14.reuse, R2 ;  /* 0x000000020e147221 */ /* 0x050fe20000010000 */
[----:B------:R-:W-:Y:S01]  /*1c220*/  F2FP.PACK_AB R21, R13, R21 ;  /* 0x000000150d15723e */ /* 0x000fe200000000ff */
[----:B------:R-:W-:Y:S01]  /*1c230*/  @!P1 HADD2 R176, -R105.H0_H0, -RZ.H0_H0 ;  /* 0xa00000ff69b09230 */ /* 0x000fe20000000900 */
[----:B------:R-:W-:Y:S01]  /*1c240*/  F2FP.PACK_AB R22, R14, R16 ;  /* 0x000000100e16723e */ /* 0x000fe200000000ff */
[----:B------:R1:W4:Y:S03]  /*1c250*/  LDL.LU.64 R200, [R1+0x460] ;  /* 0x0004600001c87983 */ /* 0x0003260000300a00 */
[----:B------:R-:W-:Y:S01]  /*1c260*/  @!P1 PRMT R105, R176, 0x5410, RZ ;  /* 0x00005410b0699816 */ /* 0x000fe200000000ff */
[----:B------:R-:W-:Y:S02]  /*1c270*/  IMAD.MOV.U32 R176, RZ, RZ, R24 ;  /* 0x000000ffffb07224 */ /* 0x000fe400078e0018 */
[----:B------:R1:W1:Y:S02]  /*1c280*/  MUFU.EX2 R24, R9 ;  /* 0x0000000900187308 */ /* 0x0002640000000800 */
[----:B-1----:R-:W4:Y:S01]  /*1c290*/  LDL.LU R9, [R1+0x45c] ;  /* 0x00045c0001097983 */ /* 0x002f220000300800 */
[----:B--2---:R-:W-:Y:S01]  /*1c2a0*/  IMAD.MOV.U32 R160, RZ, RZ, R208 ;  /* 0x000000ffffa07224 */ /* 0x004fe200078e00d0 */
[----:B------:R-:W-:-:S02]  /*1c2b0*/  PRMT R208, R107, 0x5410, R106 ;  /* 0x000054106bd07816 */ /* 0x000fc4000000006a */
[----:B------:R-:W-:Y:S01]  /*1c2c0*/  @!P2 PRMT R106, R167, 0x5410, RZ ;  /* 0x00005410a76aa816 */ /* 0x000fe200000000ff */
[----:B------:R-:W-:-:S05]  /*1c2d0*/  IMAD.WIDE.U32 R166, R0, -0x326172a9, RZ ;  /* 0xcd9e8d5700a67825 */ /* 0x000fca00078e00ff */
[----:B------:R-:W-:-:S05]  /*1c2e0*/  LOP3.LUT R2, R167, R240, R228, 0x96, !PT ;  /* 0x000000f0a7027212 */ /* 0x000fca00078e96e4 */
[----:B------:R-:W-:-:S05]  /*1c2f0*/  IMAD.WIDE.U32 R2, R2, -0x2daee0ad, RZ ;  /* 0xd2511f5302027825 */ /* 0x000fca00078e00ff */
[----:B------:R-:W-:-:S05]  /*1c300*/  LOP3.LUT R0, R3, R242, R174, 0x96, !PT ;  /* 0x000000f203007212 */ /* 0x000fca00078e96ae */
[----:B------:R-:W-:Y:S01]  /*1c310*/  IMAD.WIDE.U32 R12, R0, -0x326172a9, RZ ;  /* 0xcd9e8d57000c7825 */ /* 0x000fe200078e00ff */
[----:B------:R-:W-:Y:S01]  /*1c320*/  LOP3.LUT R0, R103, R239, R166, 0x96, !PT ;  /* 0x000000ef67007212 */ /* 0x000fe200078e96a6 */
[----:B---3--:R-:W-:-:S04]  /*1c330*/  @!P3 HADD2 R172, -R107.H0_H0, -RZ.H0_H0 ;  /* 0xa00000ff6bacb230 */ /* 0x008fc80000000900 */
[----:B------:R-:W-:Y:S01]  /*1c340*/  IMAD.WIDE.U32 R14, R0, -0x2daee0ad, RZ ;  /* 0xd2511f53000e7825 */ /* 0x000fe200078e00ff */
[----:B------:R-:W-:-:S04]  /*1c350*/  @!P3 PRMT R107, R172, 0x5410, RZ ;  /* 0x00005410ac6bb816 */ /* 0x000fc800000000ff */
[----:B------:R-:W-:Y:S01]  /*1c360*/  LOP3.LUT R0, R15, R245, R2, 0x96, !PT ;  /* 0x000000f50f007212 */ /* 0x000fe200078e9602 */
[----:B------:R-:W-:Y:S01]  /*1c370*/  IMAD.MOV.U32 R172, RZ, RZ, R17 ;  /* 0x000000ffffac7224 */ /* 0x000fe200078e0011 */
[----:B------:R-:W-:-:S03]  /*1c380*/  LOP3.LUT R3, R13, R238, R102, 0x96, !PT ;  /* 0x000000ee0d037212 */ /* 0x000fc600078e9666 */
[----:B------:R-:W-:-:S04]  /*1c390*/  IMAD.WIDE.U32 R16, R0, -0x326172a9, RZ ;  /* 0xcd9e8d5700107825 */ /* 0x000fc800078e00ff */
[----:B------:R-:W-:Y:S01]  /*1c3a0*/  IMAD.WIDE.U32 R2, R3, -0x2daee0ad, RZ ;  /* 0xd2511f5303027825 */ /* 0x000fe200078e00ff */
[----:B------:R-:W-:-:S04]  /*1c3b0*/  LOP3.LUT R0, R17, R248, R12, 0x96, !PT ;  /* 0x000000f811007212 */ /* 0x000fc800078e960c */
[----:B------:R-:W-:Y:S01]  /*1c3c0*/  LOP3.LUT R3, R3, R247, R14, 0x96, !PT ;  /* 0x000000f703037212 */ /* 0x000fe200078e960e */
[----:B------:R-:W-:Y:S01]  /*1c3d0*/  IMAD.WIDE.U32 R14, R0, -0x2daee0ad, RZ ;  /* 0xd2511f53000e7825 */ /* 0x000fe200078e00ff */
[----:B------:R1:W2:Y:S04]  /*1c3e0*/  MUFU.EX2 R17, R10 ;  /* 0x0000000a00117308 */ /* 0x0002a80000000800 */
[----:B------:R-:W-:-:S04]  /*1c3f0*/  LOP3.LUT R2, R15, R244, R2, 0x96, !PT ;  /* 0x000000f40f027212 */ /* 0x000fc800078e9602 */
[----:B------:R3:W-:Y:S01]  /*1c400*/  MUFU.EX2 R15, R181 ;  /* 0x000000b5000f7308 */ /* 0x0007e20000000800 */
[----:B-1----:R-:W4:Y:S04]  /*1c410*/  LDL.LU R10, [R1+0x458] ;  /* 0x00045800010a7983 */ /* 0x002f280000300800 */
[----:B---3--:R-:W3:Y:S01]  /*1c420*/  LDL.LU R181, [R1+0x454] ;  /* 0x0004540001b57983 */ /* 0x008ee20000300800 */
        /* <DEDUP_REMOVED lines=11> */
[C---:B------:R-:W-:Y:S02]  /*1c4e0*/  ISETP.GE.U32.AND P0, PT, R217.reuse, R0, PT ;  /* 0x00000000d900720c */ /* 0x040fe40003f06070 */
[C---:B------:R-:W-:Y:S01]  /*1c4f0*/  LOP3.LUT R0, R2.reuse, 0xff, RZ, 0xc0, !PT ;  /* 0x000000ff02007812 */ /* 0x040fe200078ec0ff */
[----:B------:R-:W-:Y:S01]  /*1c500*/  IMAD.MOV.U32 R196, RZ, RZ, R163 ;  /* 0x000000ffffc47224 */ /* 0x000fe200078e00a3 */
[----:B------:R-:W-:Y:S01]  /*1c510*/  @!P6 HADD2 R164, -R110.H0_H0, -RZ.H0_H0 ;  /* 0xa00000ff6ea4e230 */ /* 0x000fe20000000900 */
[----:B------:R-:W-:Y:S01]  /*1c520*/  IMAD.MOV.U32 R163, RZ, RZ, R19 ;  /* 0x000000ffffa37224 */ /* 0x000fe200078e0013 */
[----:B------:R-:W-:Y:S02]  /*1c530*/  ISETP.GE.U32.AND P2, PT, R217, R0, PT ;  /* 0x00000000d900720c */ /* 0x000fe40003f46070 */
[----:B------:R-:W-:Y:S02]  /*1c540*/  SHF.R.U32.HI R0, RZ, 0x10, R2 ;  /* 0x00000010ff007819 */ /* 0x000fe40000011602 */
[----:B------:R-:W-:-:S02]  /*1c550*/  LOP3.LUT R19, R2, 0xffff, RZ, 0xc0, !PT ;  /* 0x0000ffff02137812 */ /* 0x000fc400078ec0ff */
[----:B------:R-:W-:Y:S02]  /*1c560*/  LOP3.LUT R13, R13, R246, R16, 0x96, !PT ;  /* 0x000000f60d0d7212 */ /* 0x000fe400078e9610 */
[----:B------:R-:W-:Y:S02]  /*1c570*/  SHF.R.U32.HI R2, RZ, 0x18, R2 ;  /* 0x00000018ff027819 */ /* 0x000fe40000011602 */
[----:B------:R-:W-:Y:S02]  /*1c580*/  @!P6 PRMT R110, R164, 0x5410, RZ ;  /* 0x00005410a46ee816 */ /* 0x000fe400000000ff */
[----:B------:R-:W-:Y:S02]  /*1c590*/  LOP3.LUT R12, R12, 0xff, RZ, 0xc0, !PT ;  /* 0x000000ff0c0c7812 */ /* 0x000fe400078ec0ff */
[----:B------:R-:W-:Y:S01]  /*1c5a0*/  ISETP.GE.U32.AND P6, PT, R217, R2, PT ;  /* 0x00000002d900720c */ /* 0x000fe20003fc6070 */
[----:B------:R-:W-:Y:S01]  /*1c5b0*/  IMAD.WIDE.U32 R2, R13, -0x2daee0ad, RZ ;  /* 0xd2511f530d027825 */ /* 0x000fe200078e00ff */
[----:B------:R-:W-:-:S02]  /*1c5c0*/  LOP3.LUT R0, R0, 0xff, RZ, 0xc0, !PT ;  /* 0x000000ff00007812 */ /* 0x000fc400078ec0ff */
[C---:B------:R-:W-:Y:S01]  /*1c5d0*/  ISETP.GE.U32.AND P5, PT, R217.reuse, R12, PT ;  /* 0x0000000cd900720c */ /* 0x040fe20003fa6070 */
[----:B------:R-:W-:Y:S01]  /*1c5e0*/  FADD.FTZ R12, R24, R18 ;  /* 0x00000012180c7221 */ /* 0x000fe20000010000 */
[----:B------:R-:W-:Y:S02]  /*1c5f0*/  ISETP.GE.U32.AND P1, PT, R217, R0, PT ;  /* 0x00000000d900720c */ /* 0x000fe40003f26070 */
[----:B------:R-:W-:Y:S02]  /*1c600*/  LOP3.LUT R0, R3, R243, R14, 0x96, !PT ;  /* 0x000000f303007212 */ /* 0x000fe400078e960e */
[----:B------:R-:W-:Y:S01]  /*1c610*/  LOP3.LUT R18, R2, 0xffff, RZ, 0xc0, !PT ;  /* 0x0000ffff02127812 */ /* 0x000fe200078ec0ff */
[----:B------:R-:W-:Y:S02]  /*1c620*/  IMAD.MOV.U32 R3, RZ, RZ, R185 ;  /* 0x000000ffff037224 */ /* 0x000fe400078e00b9 */
[----:B------:R-:W4:Y:S01]  /*1c630*/  LDL.LU R185, [R1+0x450] ;  /* 0x0004500001b97983 */ /* 0x000f220000300800 */
[----:B------:R-:W-:Y:S01]  /*1c640*/  PRMT R16, R173, 0x7610, R16 ;  /* 0x00007610ad107816 */ /* 0x000fe20000000010 */
[----:B------:R-:W-:-:S02]  /*1c650*/  IMAD.MOV.U32 R173, RZ, RZ, R162 ;  /* 0x000000ffffad7224 */ /* 0x000fc400078e00a2 */
[----:B------:R-:W-:Y:S02]  /*1c660*/  IMAD.MOV.U32 R162, RZ, RZ, R23 ;  /* 0x000000ffffa27224 */ /* 0x000fe400078e0017 */
[----:B------:R-:W1:Y:S01]  /*1c670*/  MUFU.EX2 R23, R252 ;  /* 0x000000fc00177308 */ /* 0x000e620000000800 */
[C---:B--2---:R-:W-:Y:S01]  /*1c680*/  FADD.FTZ R12, R17.reuse, R12 ;  /* 0x0000000c110c7221 */ /* 0x044fe20000010000 */
[----:B------:R-:W-:Y:S01]  /*1c690*/  F2FP.PACK_AB R13, R17, R24 ;  /* 0x00000018110d723e */ /* 0x000fe200000000ff */
[----:B------:R-:W-:Y:S01]  /*1c6a0*/  IMAD.MOV.U32 R17, RZ, RZ, R3 ;  /* 0x000000ffff117224 */ /* 0x000fe200078e0003 */
[C---:B------:R-:W-:Y:S02]  /*1c6b0*/  PRMT R103, R21.reuse, 0x7610, R103 ;  /* 0x0000761015677816 */ /* 0x040fe40000000067 */
[----:B------:R-:W-:Y:S01]  /*1c6c0*/  PRMT R102, R21, 0x7632, R102 ;  /* 0x0000763215667816 */ /* 0x000fe20000000066 */
[----:B------:R-:W-:Y:S02]  /*1c6d0*/  IMAD.MOV.U32 R21, RZ, RZ, R17 ;  /* 0x000000ffff157224 */ /* 0x000fe400078e0011 */
[----:B-1----:R-:W-:-:S04]  /*1c6e0*/  FADD.FTZ R3, R23, R20 ;  /* 0x0000001417037221 */ /* 0x002fc80000010000 */
[----:B------:R-:W-:Y:S01]  /*1c6f0*/  FADD.FTZ R17, R15, R3 ;  /* 0x000000030f117221 */ /* 0x000fe20000010000 */
[----:B------:R-:W-:Y:S02]  /*1c700*/  SHF.R.U32.HI R3, RZ, 0x8, R19 ;  /* 0x00000008ff037819 */ /* 0x000fe40000011613 */
[----:B------:R1:W2:Y:S01]  /*1c710*/  MUFU.EX2 R19, R182 ;  /* 0x000000b600137308 */ /* 0x0002a20000000800 */
[----:B---3--:R-:W-:Y:S02]  /*1c720*/  IMAD.MOV.U32 R20, RZ, RZ, R181 ;  /* 0x000000ffff147224 */ /* 0x008fe400078e00b5 */
[----:B------:R3:W2:Y:S04]  /*1c730*/  LDL.LU R181, [R1+0x44c] ;  /* 0x00044c0001b57983 */ /* 0x0006a80000300800 */
[----:B-1----:R3:W3:Y:S01]  /*1c740*/  LDL.LU R182, [R1+0x448] ;  /* 0x0004480001b67983 */ /* 0x0026e20000300800 */
[----:B------:R-:W-:-:S02]  /*1c750*/  PRMT R57, R16, 0x7610, R57 ;  /* 0x0000761010397816 */ /* 0x000fc40000000039 */
[----:B------:R-:W-:Y:S01]  /*1c760*/  F2FP.PACK_AB R15, R15, R23 ;  /* 0x000000170f0f723e */ /* 0x000fe200000000ff */
[----:B------:R-:W-:Y:S01]  /*1c770*/  @!P4 HADD2 R178, -R103.H0_H0, -RZ.H0_H0 ;  /* 0xa00000ff67b2c230 */ /* 0x000fe20000000900 */
[----:B------:R-:W-:Y:S02]  /*1c780*/  PRMT R23, R57, 0x7610, R23 ;  /* 0x0000761039177816 */ /* 0x000fe40000000017 */
[----:B------:R-:W-:Y:S02]  /*1c790*/  LOP3.LUT R3, R3, 0xffff, RZ, 0xc0, !PT ;  /* 0x0000ffff03037812 */ /* 0x000fe400078ec0ff */
[C---:B------:R-:W-:Y:S02]  /*1c7a0*/  PRMT R101, R22.reuse, 0x7632, R101 ;  /* 0x0000763216657816 */ /* 0x040fe40000000065 */
[----:B------:R-:W-:Y:S02]  /*1c7b0*/  PRMT R100, R22, 0x7610, R100 ;  /* 0x0000761016647816 */ /* 0x000fe40000000064 */
[----:B------:R-:W-:-:S02]  /*1c7c0*/  PRMT R22, R23, 0x7610, R22 ;  /* 0x0000761017167816 */ /* 0x000fc40000000016 */
[----:B------:R-:W-:Y:S02]  /*1c7d0*/  PRMT R57, R103, 0x5410, R102 ;  /* 0x0000541067397816 */ /* 0x000fe40000000066 */
[----:B------:R-:W-:Y:S02]  /*1c7e0*/  @!P4 PRMT R103, R178, 0x5410, RZ ;  /* 0x00005410b267c816 */ /* 0x000fe400000000ff */
[----:B------:R-:W-:Y:S01]  /*1c7f0*/  ISETP.GE.U32.AND P4, PT, R217, R3, PT ;  /* 0x00000003d900720c */ /* 0x000fe20003f86070 */
[----:B------:R-:W-:Y:S01]  /*1c800*/  IMAD.MOV.U32 R23, RZ, RZ, R21 ;  /* 0x000000ffff177224 */ /* 0x000fe200078e0015 */
[----:B------:R1:W1:Y:S01]  /*1c810*/  MUFU.EX2 R3, R148 ;  /* 0x0000009400037308 */ /* 0x0002620000000800 */
[----:B------:R-:W-:Y:S01]  /*1c820*/  PRMT R252, R22, 0x7610, R252 ;  /* 0x0000761016fc7816 */ /* 0x000fe200000000fc */
[----:B-1----:R-:W3:Y:S04]  /*1c830*/  LDL.LU R148, [R1+0x444] ;  /* 0x0004440001947983 */ /* 0x002ee80000300800 */
[----:B------:R-:W3:Y:S01]  /*1c840*/  LDL R21, [R1+0x12c] ;  /* 0x00012c0001157983 */ /* 0x000ee20000100800 */
[----:B------:R-:W-:Y:S01]  /*1c850*/  @!P3 HADD2 R179, -R102.H0_H0, -RZ.H0_H0 ;  /* 0xa00000ff66b3b230 */ /* 0x000fe20000000900 */
[----:B----4-:R1:W-:Y:S02]  /*1c860*/  MUFU.EX2 R22, R185 ;  /* 0x000000b900167308 */ /* 0x0103e40000000800 */
[----:B-1----:R1:W4:Y:S01]  /*1c870*/  LDL.LU R185, [R1+0x440] ;  /* 0x0004400001b97983 */ /* 0x0023220000300800 */
[----:B------:R-:W-:-:S02]  /*1c880*/  LOP3.LUT R14, R2, 0xff, RZ, 0xc0, !PT ;  /* 0x000000ff020e7812 */ /* 0x000fc400078ec0ff */
[--C-:B------:R-:W-:Y:S02]  /*1c890*/  SHF.R.U32.HI R16, RZ, 0x10, R2.reuse ;  /* 0x00000010ff107819 */ /* 0x100fe40000011602 */
[----:B------:R-:W-:Y:S02]  /*1c8a0*/  @!P3 PRMT R102, R179, 0x5410, RZ ;  /* 0x00005410b366b816 */ /* 0x000fe400000000ff */
[----:B------:R-:W-:Y:S02]  /*1c8b0*/  SHF.R.U32.HI R2, RZ, 0x18, R2 ;  /* 0x00000018ff027819 */ /* 0x000fe40000011602 */
[----:B------:R-:W-:Y:S01]  /*1c8c0*/  ISETP.GE.U32.AND P3, PT, R217, R14, PT ;  /* 0x0000000ed900720c */ /* 0x000fe20003f66070 */
[----:B------:R-:W-:Y:S01]  /*1c8d0*/  IMAD.MOV.U32 R14, RZ, RZ, R232 ;  /* 0x000000ffff0e7224 */ /* 0x000fe200078e00e8 */
[----:B------:R-:W-:Y:S01]  /*1c8e0*/  PRMT R232, R100, 0x5410, R101 ;  /* 0x0000541064e87816 */ /* 0x000fe20000000065 */
[----:B--2---:R-:W-:-:S05]  /*1c8f0*/  @!P0 HADD2 R181, -R101.H0_H0, -RZ.H0_H0 ;  /* 0xa00000ff65b58230 */ /* 0x004fca0000000900 */
[----:B------:R-:W-:Y:S02]  /*1c900*/  @!P0 PRMT R101, R181, 0x5410, RZ ;  /* 0x00005410b5658816 */ /* 0x000fe400000000ff */
[----:B------:R-:W-:Y:S02]  /*1c910*/  ISETP.GE.U32.AND P0, PT, R217, R2, PT ;  /* 0x00000002d900720c */ /* 0x000fe40003f06070 */
[----:B------:R-:W-:Y:S01]  /*1c920*/  SHF.R.U32.HI R2, RZ, 0x10, R0 ;  /* 0x00000010ff027819 */ /* 0x000fe20000011600 */
[----:B---3--:R-:W-:-:S03]  /*1c930*/  @!P5 HADD2 R182, -R100.H0_H0, -RZ.H0_H0 ;  /* 0xa00000ff64b6d230 */ /* 0x008fc60000000900 */
[----:B------:R-:W-:Y:S02]  /*1c940*/  LOP3.LUT R2, R2, 0xff, RZ, 0xc0, !PT ;  /* 0x000000ff02027812 */ /* 0x000fe400078ec0ff */
[----:B------:R-:W-:Y:S02]  /*1c950*/  @!P5 PRMT R100, R182, 0x5410, RZ ;  /* 0x00005410b664d816 */ /* 0x000fe400000000ff */
[----:B------:R-:W-:Y:S01]  /*1c960*/  ISETP.GE.U32.AND P5, PT, R217, R2, PT ;  /* 0x00000002d900720c */ /* 0x000fe20003fa6070 */
[----:B------:R-:W-:Y:S02]  /*1c970*/  FADD.FTZ R2, R19, R12 ;  /* 0x0000000c13027221 */ /* 0x000fe40000010000 */
[----:B------:R-:W-:Y:S02]  /*1c980*/  IMAD.MOV.U32 R182, RZ, RZ, R20 ;  /* 0x000000ffffb67224 */ /* 0x000fe400078e0014 */
[C---:B------:R-:W-:Y:S01]  /*1c990*/  FADD.FTZ R12, R3.reuse, R2 ;  /* 0x00000002030c7221 */ /* 0x040fe20000010000 */
[----:B------:R-:W-:Y:S01]  /*1c9a0*/  F2FP.PACK_AB R3, R3, R19 ;  /* 0x000000130303723e */ /* 0x000fe200000000ff */
[----:B------:R-:W2:Y:S01]  /*1c9b0*/  LDL.LU R20, [R1+0x144] ;  /* 0x0001440001147983 */ /* 0x000ea20000300800 */
[----:B------:R3:W-:Y:S03]  /*1c9c0*/  MUFU.EX2 R19, R152 ;  /* 0x0000009800137308 */ /* 0x0007e60000000800 */
[----:B---3--:R-:W3:Y:S01]  /*1c9d0*/  LDL.LU R152, [R1+0x43c] ;  /* 0x00043c0001987983 */ /* 0x008ee20000300800 */
[----:B------:R-:W-:-:S02]  /*1c9e0*/  PRMT R99, R13, 0x7610, R99 ;  /* 0x000076100d637816 */ /* 0x000fc40000000063 */
[----:B------:R-:W-:Y:S02]  /*1c9f0*/  PRMT R2, R252, 0x7610, R2 ;  /* 0x00007610fc027816 */ /* 0x000fe40000000002 */
[----:B------:R-:W-:Y:S02]  /*1ca00*/  PRMT R98, R13, 0x7632, R98 ;  /* 0x000076320d627816 */ /* 0x000fe40000000062 */
[----:B------:R-:W-:Y:S02]  /*1ca10*/  PRMT R13, R2, 0x7610, R13 ;  /* 0x00007610020d7816 */ /* 0x000fe4000000000d */
[----:B------:R-:W-:Y:S01]  /*1ca20*/  LOP3.LUT R2, R0, 0xff, RZ, 0xc0, !PT ;  /* 0x000000ff00027812 */ /* 0x000fe200078ec0ff */
[----:B------:R-:W-:Y:S01]  /*1ca30*/  @!P4 HADD2 R186, -R98.H0_H0, -RZ.H0_H0 ;  /* 0xa00000ff62bac230 */ /* 0x000fe20000000900 */
[----:B------:R-:W-:Y:S02]  /*1ca40*/  PRMT R252, R99, 0x5410, R98 ;  /* 0x0000541063fc7816 */ /* 0x000fe40000000062 */
[----:B------:R-:W-:-:S02]  /*1ca50*/  PRMT R97, R15, 0x7610, R97 ;  /* 0x000076100f617816 */ /* 0x000fc40000000061 */
[----:B------:R-:W-:Y:S02]  /*1ca60*/  @!P4 PRMT R98, R186, 0x5410, RZ ;  /* 0x00005410ba62c816 */ /* 0x000fe400000000ff */
[----:B------:R-:W-:Y:S01]  /*1ca70*/  PRMT R96, R15, 0x7632, R96 ;  /* 0x000076320f607816 */ /* 0x000fe20000000060 */
[----:B------:R-:W-:Y:S01]  /*1ca80*/  @!P1 HADD2 R188, -R97.H0_H0, -RZ.H0_H0 ;  /* 0xa00000ff61bc9230 */ /* 0x000fe20000000900 */
[----:B------:R-:W-:Y:S01]  /*1ca90*/  PRMT R186, R13, 0x7610, R186 ;  /* 0x000076100dba7816 */ /* 0x000fe200000000ba */
[----:B------:R-:W-:Y:S02]  /*1caa0*/  IMAD.MOV.U32 R13, RZ, RZ, R182 ;  /* 0x000000ffff0d7224 */ /* 0x000fe400078e00b6 */
[----:B------:R-:W-:Y:S02]  /*1cab0*/  IMAD.MOV.U32 R182, RZ, RZ, R23 ;  /* 0x000000ffffb67224 */ /* 0x000fe400078e0017 */
[----:B------:R-:W-:Y:S01]  /*1cac0*/  IMAD.MOV.U32 R23, RZ, RZ, R196 ;  /* 0x000000ffff177224 */ /* 0x000fe200078e00c4 */
[----:B------:R-:W-:-:S02]  /*1cad0*/  PRMT R196, R97, 0x5410, R96 ;  /* 0x0000541061c47816 */ /* 0x000fc40000000060 */
[----:B------:R-:W-:Y:S01]  /*1cae0*/  @!P1 PRMT R97, R188, 0x5410, RZ ;  /* 0x00005410bc619816 */ /* 0x000fe200000000ff */
[----:B------:R-:W-:Y:S02]  /*1caf0*/  @!P6 HADD2 R189, -R96.H0_H0, -RZ.H0_H0 ;  /* 0xa00000ff60bde230 */ /* 0x000fe40000000900 */
[----:B----4-:R-:W-:-:S05]  /*1cb00*/  @!P2 HADD2 R185, -R99.H0_H0, -RZ.H0_H0 ;  /* 0xa00000ff63b9a230 */ /* 0x010fca0000000900 */
[----:B------:R-:W-:Y:S02]  /*1cb10*/  @!P2 PRMT R99, R185, 0x5410, RZ ;  /* 0x00005410b963a816 */ /* 0x000fe400000000ff */
[C---:B------:R-:W-:Y:S02]  /*1cb20*/  ISETP.GE.U32.AND P2, PT, R217.reuse, R2, PT ;  /* 0x00000002d900720c */ /* 0x040fe40003f46070 */
[----:B------:R-:W-:Y:S02]  /*1cb30*/  SHF.R.U32.HI R2, RZ, 0x18, R0 ;  /* 0x00000018ff027819 */ /* 0x000fe40000011600 */
[----:B------:R-:W-:Y:S02]  /*1cb40*/  LOP3.LUT R0, R0, 0xffff, RZ, 0xc0, !PT ;  /* 0x0000ffff00007812 */ /* 0x000fe400078ec0ff */
[----:B------:R-:W-:Y:S02]  /*1cb50*/  ISETP.GE.U32.AND P4, PT, R217, R2, PT ;  /* 0x00000002d900720c */ /* 0x000fe40003f86070 */
[----:B------:R-:W-:-:S02]  /*1cb60*/  LOP3.LUT R2, R16, 0xff, RZ, 0xc0, !PT ;  /* 0x000000ff10027812 */ /* 0x000fc400078ec0ff */
[----:B------:R-:W-:Y:S01]  /*1cb70*/  SHF.R.U32.HI R0, RZ, 0x8, R0 ;  /* 0x00000008ff007819 */ /* 0x000fe20000011600 */
[----:B------:R-:W-:Y:S01]  /*1cb80*/  MUFU.EX2 R185, R180 ;  /* 0x000000b400b97308 */ /* 0x000fe20000000800 */
[----:B------:R-:W-:Y:S02]  /*1cb90*/  ISETP.GE.U32.AND P1, PT, R217, R2, PT ;  /* 0x00000002d900720c */ /* 0x000fe40003f26070 */
[----:B------:R-:W-:-:S05]  /*1cba0*/  LOP3.LUT R0, R0, 0xffff, RZ, 0xc0, !PT ;  /* 0x0000ffff00007812 */ /* 0x000fca00078ec0ff */
[----:B------:R-:W4:Y:S01]  /*1cbb0*/  MUFU.EX2 R2, R199 ;  /* 0x000000c700027308 */ /* 0x000f220000000800 */
[----:B------:R-:W-:Y:S02]  /*1cbc0*/  PRMT R95, R3, 0x7610, R95 ;  /* 0x00007610035f7816 */ /* 0x000fe4000000005f */
[----:B------:R-:W-:Y:S02]  /*1cbd0*/  @!P6 PRMT R96, R189, 0x5410, RZ ;  /* 0x00005410bd60e816 */ /* 0x000fe400000000ff */
[----:B------:R-:W-:Y:S02]  /*1cbe0*/  ISETP.GE.U32.AND P6, PT, R217, R0, PT ;  /* 0x00000000d900720c */ /* 0x000fe40003fc6070 */
[----:B------:R-:W-:Y:S01]  /*1cbf0*/  SHF.R.U32.HI R0, RZ, 0x8, R18 ;  /* 0x00000008ff007819 */ /* 0x000fe20000011612 */
[----:B------:R-:W-:Y:S01]  /*1cc00*/  @!P2 HADD2 R191, -R95.H0_H0, -RZ.H0_H0 ;  /* 0xa00000ff5fbfa230 */ /* 0x000fe20000000900 */
[----:B------:R-:W-:Y:S01]  /*1cc10*/  PRMT R34, R186, 0x7610, R34 ;  /* 0x00007610ba227816 */ /* 0x000fe20000000022 */
[----:B------:R-:W-:Y:S01]  /*1cc20*/  IMAD.MOV.U32 R186, RZ, RZ, R14 ;  /* 0x000000ffffba7224 */ /* 0x000fe200078e000e */
[----:B------:R-:W-:Y:S01]  /*1cc30*/  PRMT R94, R3, 0x7632, R94 ;  /* 0x00007632035e7816 */ /* 0x000fe2000000005e */
[----:B------:R1:W-:Y:S01]  /*1cc40*/  MUFU.EX2 R14, R203 ;  /* 0x000000cb000e7308 */ /* 0x0003e20000000800 */
[----:B------:R-:W-:-:S07]  /*1cc50*/  LOP3.LUT R0, R0, 0xffff, RZ, 0xc0, !PT ;  /* 0x0000ffff00007812 */ /* 0x000fce00078ec0ff */
[----:B------:R4:W4:Y:S01]  /*1cc60*/  MUFU.EX2 R15, R137 ;  /* 0x00000089000f7308 */ /* 0x0009220000000800 */
[----:B-1----:R-:W-:Y:S01]  /*1cc70*/  IMAD.MOV.U32 R203, RZ, RZ, R230 ;  /* 0x000000ffffcb7224 */ /* 0x002fe200078e00e6 */
[----:B------:R-:W-:Y:S02]  /*1cc80*/  PRMT R230, R95, 0x5410, R94 ;  /* 0x000054105fe67816 */ /* 0x000fe4000000005e */
[----:B------:R-:W-:Y:S02]  /*1cc90*/  @!P2 PRMT R95, R191, 0x5410, RZ ;  /* 0x00005410bf5fa816 */ /* 0x000fe400000000ff */
[----:B------:R-:W-:Y:S02]  /*1cca0*/  ISETP.GE.U32.AND P2, PT, R217, R0, PT ;  /* 0x00000000d900720c */ /* 0x000fe40003f46070 */
[----:B----4-:R-:W-:Y:S01]  /*1ccb0*/  F2FP.PACK_AB R0, R185, R2 ;  /* 0x00000002b900723e */ /* 0x010fe200000000ff */
[----:B------:R-:W-:Y:S01]  /*1ccc0*/  IMAD.MOV.U32 R16, RZ, RZ, R13 ;  /* 0x000000ffff107224 */ /* 0x000fe200078e000d */
[----:B------:R-:W4:Y:S02]  /*1ccd0*/  LDL.LU R137, [R1+0x438] ;  /* 0x0004380001897983 */ /* 0x000f240000300800 */
[----:B------:R-:W-:-:S02]  /*1cce0*/  PRMT R92, R0, 0x7632, R92 ;  /* 0x00007632005c7816 */ /* 0x000fc4000000005c */
[----:B------:R-:W-:Y:S01]  /*1ccf0*/  PRMT R93, R0, 0x7610, R93 ;  /* 0x00007610005d7816 */ /* 0x000fe2000000005d */
[----:B------:R-:W-:Y:S01]  /*1cd00*/  FADD.FTZ R0, R19, R12 ;  /* 0x0000000c13007221 */ /* 0x000fe20000010000 */
[----:B------:R1:W1:Y:S01]  /*1cd10*/  MUFU.EX2 R13, R219 ;  /* 0x000000db000d7308 */ /* 0x0002620000000800 */
[----:B------:R-:W-:Y:S01]  /*1cd20*/  @!P4 HADD2 R193, -R92.H0_H0, -RZ.H0_H0 ;  /* 0xa00000ff5cc1c230 */ /* 0x000fe20000000900 */
[----:B------:R2:W4:Y:S01]  /*1cd30*/  LDL.LU R199, [R1+0x434] ;  /* 0x0004340001c77983 */ /* 0x0005220000300800 */
[----:B------:R-:W-:Y:S01]  /*1cd40*/  PRMT R191, R34, 0x7610, R191 ;  /* 0x0000761022bf7816 */ /* 0x000fe200000000bf */
[----:B------:R-:W-:Y:S02]  /*1cd50*/  FADD.FTZ R0, R15, R0 ;  /* 0x000000000f007221 */ /* 0x000fe40000010000 */
[----:B------:R-:W4:Y:S01]  /*1cd60*/  LDL.LU R180, [R1+0x430] ;  /* 0x0004300001b47983 */ /* 0x000f220000300800 */
[----:B------:R-:W-:Y:S01]  /*1cd70*/  IMAD.MOV.U32 R3, RZ, RZ, R16 ;  /* 0x000000ffff037224 */ /* 0x000fe200078e0010 */
[----:B------:R1:W-:Y:S01]  /*1cd80*/  MUFU.EX2 R188, R168 ;  /* 0x000000a800bc7308 */ /* 0x0003e20000000800 */
[----:B------:R-:W-:-:S02]  /*1cd90*/  PRMT R18, R191, 0x7610, R18 ;  /* 0x00007610bf127816 */ /* 0x000fc40000000012 */
[----:B-1----:R-:W-:-:S05]  /*1cda0*/  PRMT R219, R93, 0x5410, R92 ;  /* 0x000054105ddb7816 */ /* 0x002fca000000005c */
[----:B------:R1:W1:Y:S01]  /*1cdb0*/  MUFU.EX2 R189, R169 ;  /* 0x000000a900bd7308 */ /* 0x0002620000000800 */
[----:B------:R-:W-:Y:S01]  /*1cdc0*/  @!P4 PRMT R92, R193, 0x5410, RZ ;  /* 0x00005410c15cc816 */ /* 0x000fe200000000ff */
[----:B------:R-:W-:Y:S02]  /*1cdd0*/  IMAD.MOV.U32 R193, RZ, RZ, R186 ;  /* 0x000000ffffc17224 */ /* 0x000fe400078e00ba */
[----:B------:R-:W-:Y:S01]  /*1cde0*/  IMAD.MOV.U32 R186, RZ, RZ, R173 ;  /* 0x000000ffffba7224 */ /* 0x000fe200078e00ad */
[----:B------:R-:W4:Y:S01]  /*1cdf0*/  LDL.LU R168, [R1+0x42c] ;  /* 0x00042c0001a87983 */ /* 0x000f220000300800 */
[----:B------:R-:W-:Y:S02]  /*1ce00*/  IMAD.MOV.U32 R173, RZ, RZ, R177 ;  /* 0x000000ffffad7224 */ /* 0x000fe400078e00b1 */
[----:B------:R-:W-:Y:S01]  /*1ce10*/  IMAD.MOV.U32 R177, RZ, RZ, R190 ;  /* 0x000000ffffb17224 */ /* 0x000fe200078e00be */
[----:B-1----:R-:W4:Y:S01]  /*1ce20*/  LDL.LU R169, [R1+0x428] ;  /* 0x0004280001a97983 */ /* 0x002f220000300800 */
[----:B---3--:R1:W-:Y:S03]  /*1ce30*/  MUFU.EX2 R16, R152 ;  /* 0x0000009800107308 */ /* 0x0083e60000000800 */
[----:B-1----:R-:W3:Y:S04]  /*1ce40*/  LDL.LU R152, [R1+0x424] ;  /* 0x0004240001987983 */ /* 0x002ee80000300800 */
[----:B------:R1:W-:Y:S04]  /*1ce50*/  STL [R1+0x2a8], R0 ;  /* 0x0002a80001007387 */ /* 0x0003e80000100800 */
[----:B------:R-:W3:Y:S01]  /*1ce60*/  LDL.LU.64 R190, [R1+0x128] ;  /* 0x0001280001be7983 */ /* 0x000ee20000300a00 */
[----:B------:R-:W-:Y:S01]  /*1ce70*/  FADD.FTZ R34, R2, R17 ;  /* 0x0000001102227221 */ /* 0x000fe20000010000 */
[----:B------:R-:W-:-:S02]  /*1ce80*/  F2FP.PACK_AB R2, R15, R19 ;  /* 0x000000130f02723e */ /* 0x000fc400000000ff */
[----:B------:R-:W1:Y:S01]  /*1ce90*/  MUFU.EX2 R15, R220 ;  /* 0x000000dc000f7308 */ /* 0x000e620000000800 */
[----:B------:R-:W-:Y:S01]  /*1cea0*/  F2FP.PACK_AB R27, R13, R14 ;  /* 0x0000000e0d1b723e */ /* 0x000fe200000000ff */
[----:B------:R-:W-:-:S06]  /*1ceb0*/  IMAD.MOV.U32 R19, RZ, RZ, R3 ;  /* 0x000000ffff137224 */ /* 0x000fcc00078e0003 */
[----:B------:R-:W2:Y:S08]  /*1cec0*/  MUFU.EX2 R12, R221 ;  /* 0x000000dd000c7308 */ /* 0x000eb00000000800 */
[----:B------:R-:W2:Y:S01]  /*1ced0*/  MUFU.EX2 R21, R21 ;  /* 0x0000001500157308 */ /* 0x000ea20000000800 */
[----:B-1----:R-:W-:-:S04]  /*1cee0*/  FADD.FTZ R0, R14, R25 ;  /* 0x000000190e007221 */ /* 0x002fc80000010000 */
[----:B------:R-:W-:-:S03]  /*1cef0*/  FADD.FTZ R3, R13, R0 ;  /* 0x000000000d037221 */ /* 0x000fc60000010000 */
[----:B------:R-:W1:Y:S01]  /*1cf00*/  MUFU.EX2 R14, R250 ;  /* 0x000000fa000e7308 */ /* 0x000e620000000800 */
[----:B------:R-:W-:Y:S02]  /*1cf10*/  F2FP.PACK_AB R0, R189, R188 ;  /* 0x000000bcbd00723e */ /* 0x000fe400000000ff */
[----:B------:R-:W-:-:S05]  /*1cf20*/  PRMT R91, R2, 0x7610, R91 ;  /* 0x00007610025b7816 */ /* 0x000fca000000005b */
[----:B--2---:R-:W2:Y:S01]  /*1cf30*/  MUFU.EX2 R20, R20 ;  /* 0x0000001400147308 */ /* 0x004ea20000000800 */
[----:B------:R-:W-:Y:S01]  /*1cf40*/  PRMT R90, R2, 0x7632, R90 ;  /* 0x00007632025a7816 */ /* 0x000fe2000000005a */
[----:B------:R-:W-:-:S06]  /*1cf50*/  FADD.FTZ R2, R15, R3 ;  /* 0x000000030f027221 */ /* 0x000fcc0000010000 */
[----:B------:R-:W2:Y:S01]  /*1cf60*/  MUFU.EX2 R13, R223 ;  /* 0x000000df000d7308 */ /* 0x000ea20000000800 */
[C---:B------:R-:W-:Y:S02]  /*1cf70*/  PRMT R89, R0.reuse, 0x7610, R89 ;  /* 0x0000761000597816 */ /* 0x040fe40000000059 */
[----:B------:R-:W-:Y:S01]  /*1cf80*/  PRMT R88, R0, 0x7632, R88 ;  /* 0x0000763200587816 */ /* 0x000fe20000000058 */
[----:B------:R-:W-:Y:S02]  /*1cf90*/  FADD.FTZ R0, R22, R26 ;  /* 0x0000001a16007221 */ /* 0x000fe40000010000 */
[----:B------:R-:W-:Y:S02]  /*1cfa0*/  FADD.FTZ R2, R12, R2 ;  /* 0x000000020c027221 */ /* 0x000fe40000010000 */
[----:B------:R-:W-:Y:S02]  /*1cfb0*/  FADD.FTZ R0, R21, R0 ;  /* 0x0000000015007221 */ /* 0x000fe40000010000 */
[----:B-1----:R-:W-:Y:S01]  /*1cfc0*/  FADD.FTZ R2, R14, R2 ;  /* 0x000000020e027221 */ /* 0x002fe20000010000 */
[----:B--2---:R-:W-:Y:S01]  /*1cfd0*/  F2FP.PACK_AB R32, R16, R20 ;  /* 0x000000141020723e */ /* 0x004fe200000000ff */
[----:B------:R-:W-:-:S02]  /*1cfe0*/  FADD.FTZ R0, R20, R0 ;  /* 0x0000000014007221 */ /* 0x000fc40000010000 */
[----:B------:R-:W-:Y:S01]  /*1cff0*/  FADD.FTZ R20, R13, R2 ;  /* 0x000000020d147221 */ /* 0x000fe20000010000 */
[----:B------:R-:W-:Y:S02]  /*1d000*/  F2FP.PACK_AB R31, R12, R15 ;  /* 0x0000000f0c1f723e */ /* 0x000fe400000000ff */
[----:B------:R-:W-:Y:S01]  /*1d010*/  PRMT R15, R18, 0x7610, R15 ;  /* 0x00007610120f7816 */ /* 0x000fe2000000000f */
[----:B------:R-:W-:Y:S01]  /*1d020*/  FADD.FTZ R18, R16, R0 ;  /* 0x0000000010127221 */ /* 0x000fe20000010000 */
[----:B------:R-:W-:Y:S01]  /*1d030*/  F2FP.PACK_AB R25, R21, R22 ;  /* 0x000000161519723e */ /* 0x000fe200000000ff */
[----:B------:R-:W-:Y:S01]  /*1d040*/  IMAD.MOV.U32 R17, RZ, RZ, R203 ;  /* 0x000000ffff117224 */ /* 0x000fe200078e00cb */
[----:B------:R-:W-:Y:S01]  /*1d050*/  F2FP.PACK_AB R33, R13, R14 ;  /* 0x0000000e0d21723e */ /* 0x000fe200000000ff */
[----:B------:R-:W-:Y:S02]  /*1d060*/  IMAD.MOV.U32 R22, RZ, RZ, R19 ;  /* 0x000000ffff167224 */ /* 0x000fe400078e0013 */
[----:B------:R-:W-:-:S02]  /*1d070*/  IMAD.MOV.U32 R19, RZ, RZ, R193 ;  /* 0x000000ffff137224 */ /* 0x000fc400078e00c1 */
[----:B------:R-:W-:Y:S01]  /*1d080*/  IMAD.MOV.U32 R193, RZ, RZ, R17 ;  /* 0x000000ffffc17224 */ /* 0x000fe200078e0011 */
[----:B------:R-:W-:Y:S01]  /*1d090*/  @!P3 HADD2 R202, -R91.H0_H0, -RZ.H0_H0 ;  /* 0xa00000ff5bcab230 */ /* 0x000fe20000000900 */
[----:B------:R-:W-:Y:S01]  /*1d0a0*/  PRMT R203, R91, 0x5410, R90 ;  /* 0x000054105bcb7816 */ /* 0x000fe2000000005a */
[----:B------:R-:W-:-:S03]  /*1d0b0*/  @!P2 HADD2 R201, -R90.H0_H0, -RZ.H0_H0 ;  /* 0xa00000ff5ac9a230 */ /* 0x000fc60000000900 */
[----:B------:R-:W-:Y:S01]  /*1d0c0*/  @!P3 PRMT R91, R202, 0x5410, RZ ;  /* 0x00005410ca5bb816 */ /* 0x000fe200000000ff */
[----:B------:R-:W-:Y:S01]  /*1d0d0*/  @!P5 HADD2 R194, -R93.H0_H0, -RZ.H0_H0 ;  /* 0xa00000ff5dc2d230 */ /* 0x000fe20000000900 */
[----:B------:R-:W-:Y:S02]  /*1d0e0*/  @!P2 PRMT R90, R201, 0x5410, RZ ;  /* 0x00005410c95aa816 */ /* 0x000fe400000000ff */
[----:B------:R-:W-:Y:S02]  /*1d0f0*/  PRMT R201, R89, 0x5410, R88 ;  /* 0x0000541059c97816 */ /* 0x000fe40000000058 */
[----:B------:R-:W-:Y:S01]  /*1d100*/  @!P5 PRMT R93, R194, 0x5410, RZ ;  /* 0x00005410c25dd816 */ /* 0x000fe200000000ff */
[----:B----4-:R-:W-:-:S05]  /*1d110*/  @!P0 HADD2 R199, -R88.H0_H0, -RZ.H0_H0 ;  /* 0xa00000ff58c78230 */ /* 0x010fca0000000900 */
[----:B------:R-:W-:Y:S01]  /*1d120*/  @!P0 PRMT R88, R199, 0x5410, RZ ;  /* 0x00005410c7588816 */ /* 0x000fe200000000ff */
[----:B------:R-:W-:Y:S01]  /*1d130*/  @!P6 HADD2 R192, -R94.H0_H0, -RZ.H0_H0 ;  /* 0xa00000ff5ec0e230 */ /* 0x000fe20000000900 */
[----:B------:R-:W-:Y:S01]  /*1d140*/  MUFU.EX2 R22, R22 ;  /* 0x0000001600167308 */ /* 0x000fe20000000800 */
[----:B------:R-:W-:-:S03]  /*1d150*/  @!P1 HADD2 R200, -R89.H0_H0, -RZ.H0_H0 ;  /* 0xa00000ff59c89230 */ /* 0x000fc60000000900 */
[----:B------:R-:W-:Y:S02]  /*1d160*/  @!P6 PRMT R94, R192, 0x5410, RZ ;  /* 0x00005410c05ee816 */ /* 0x000fe400000000ff */
[----:B------:R-:W-:Y:S02]  /*1d170*/  @!P1 PRMT R89, R200, 0x5410, RZ ;  /* 0x00005410c8599816 */ /* 0x000fe400000000ff */
[----:B------:R-:W-:Y:S01]  /*1d180*/  MUFU.EX2 R23, R23 ;  /* 0x0000001700177308 */ /* 0x000fe20000000800 */
[----:B------:R-:W-:Y:S02]  /*1d190*/  PRMT R60, R140, 0x7610, R60 ;  /* 0x000076108c3c7816 */ /* 0x000fe4000000003c */
[----:B---3--:R-:W-:-:S05]  /*1d1a0*/  LOP3.LUT R2, R83, R240, R190, 0x96, !PT ;  /* 0x000000f053027212 */ /* 0x008fca00078e96be */
[----:B------:R-:W-:-:S05]  /*1d1b0*/  IMAD.WIDE.U32 R2, R2, -0x2daee0ad, RZ ;  /* 0xd2511f5302027825 */ /* 0x000fca00078e00ff */
[----:B------:R-:W-:Y:S02]  /*1d1c0*/  LOP3.LUT R0, R3, R242, R180, 0x96, !PT ;  /* 0x000000f203007212 */ /* 0x000fe400078e96b4 */
[----:B------:R-:W-:-:S05]  /*1d1d0*/  LOP3.LUT R3, R169, R239, R82, 0x96, !PT ;  /* 0x000000efa9037212 */ /* 0x000fca00078e9652 */
[----:B------:R-:W-:-:S04]  /*1d1e0*/  IMAD.WIDE.U32 R12, R3, -0x2daee0ad, RZ ;  /* 0xd2511f53030c7825 */ /* 0x000fc800078e00ff */
[----:B------:R-:W-:Y:S01]  /*1d1f0*/  IMAD.WIDE.U32 R16, R0, -0x326172a9, RZ ;  /* 0xcd9e8d5700107825 */ /* 0x000fe200078e00ff */
[----:B------:R-:W-:Y:S02]  /*1d200*/  LOP3.LUT R0, R13, R245, R2, 0x96, !PT ;  /* 0x000000f50d007212 */ /* 0x000fe400078e9602 */
[----:B------:R-:W-:Y:S02]  /*1d210*/  PRMT R13, R15, 0x7610, R13 ;  /* 0x000076100f0d7816 */ /* 0x000fe4000000000d */
        /* <DEDUP_REMOVED lines=8> */
[----:B------:R-:W-:Y:S02]  /*1d2a0*/  LOP3.LUT R2, R17, R244, R2, 0x96, !PT ;  /* 0x000000f411027212 */ /* 0x000fe400078e9602 */
[----:B------:R-:W-:Y:S02]  /*1d2b0*/  PRMT R3, R153, 0x7610, R3 ;  /* 0x0000761099037816 */ /* 0x000fe40000000003 */
[--C-:B------:R-:W-:Y:S01]  /*1d2c0*/  LOP3.LUT R15, R13, R246, R14.reuse, 0x96, !PT ;  /* 0x000000f60d0f7212 */ /* 0x100fe200078e960e */
[----:B------:R-:W2:Y:S01]  /*1d2d0*/  LDL.LU R153, [R1+0x420] ;  /* 0x0004200001997983 */ /* 0x000ea20000300800 */
[----:B------:R-:W-:Y:S01]  /*1d2e0*/  PRMT R14, R3, 0x7610, R14 ;  /* 0x00007610030e7816 */ /* 0x000fe2000000000e */
[----:B------:R-:W-:Y:S01]  /*1d2f0*/  IMAD.WIDE.U32 R2, R2, -0x326172a9, RZ ;  /* 0xcd9e8d5702027825 */ /* 0x000fe200078e00ff */
[----:B------:R-:W-:-:S04]  /*1d300*/  PRMT R24, R0, 0x7610, R24 ;  /* 0x0000761000187816 */ /* 0x000fc80000000018 */
        /* <DEDUP_REMOVED lines=10> */
[C---:B------:R-:W-:Y:S02]  /*1d3b0*/  ISETP.GE.U32.AND P0, PT, R217.reuse, R0, PT ;  /* 0x00000000d900720c */ /* 0x040fe40003f06070 */
[----:B------:R-:W-:-:S02]  /*1d3c0*/  ISETP.GE.U32.AND P5, PT, R217, R12, PT ;  /* 0x0000000cd900720c */ /* 0x000fc40003fa6070 */
[----:B------:R-:W-:Y:S02]  /*1d3d0*/  LOP3.LUT R0, R2, 0xff, RZ, 0xc0, !PT ;  /* 0x000000ff02007812 */ /* 0x000fe400078ec0ff */
[----:B------:R-:W-:Y:S02]  /*1d3e0*/  PRMT R12, R24, 0x7610, R12 ;  /* 0x00007610180c7816 */ /* 0x000fe4000000000c */
[----:B------:R1:W3:Y:S01]  /*1d3f0*/  MUFU.EX2 R24, R148 ;  /* 0x0000009400187308 */ /* 0x0002e20000000800 */
[----:B------:R-:W-:Y:S02]  /*1d400*/  ISETP.GE.U32.AND P2, PT, R217, R0, PT ;  /* 0x00000000d900720c */ /* 0x000fe40003f46070 */
[----:B------:R-:W-:Y:S02]  /*1d410*/  PRMT R13, R12, 0x7610, R13 ;  /* 0x000076100c0d7816 */ /* 0x000fe4000000000d */
[--C-:B------:R-:W-:Y:S02]  /*1d420*/  SHF.R.U32.HI R0, RZ, 0x18, R2.reuse ;  /* 0x00000018ff007819 */ /* 0x100fe40000011602 */
[----:B------:R-:W-:-:S02]  /*1d430*/  SHF.R.U32.HI R12, RZ, 0x10, R2 ;  /* 0x00000010ff0c7819 */ /* 0x000fc40000011602 */
[----:B------:R-:W-:Y:S02]  /*1d440*/  PRMT R21, R14, 0x7610, R21 ;  /* 0x000076100e157816 */ /* 0x000fe40000000015 */
[----:B------:R-:W-:Y:S01]  /*1d450*/  LOP3.LUT R14, R2, 0xffff, RZ, 0xc0, !PT ;  /* 0x0000ffff020e7812 */ /* 0x000fe200078ec0ff */
[----:B------:R-:W-:Y:S01]  /*1d460*/  IMAD.WIDE.U32 R2, R15, -0x2daee0ad, RZ ;  /* 0xd2511f530f027825 */ /* 0x000fe200078e00ff */
[C---:B------:R-:W-:Y:S02]  /*1d470*/  ISETP.GE.U32.AND P6, PT, R217.reuse, R0, PT ;  /* 0x00000000d900720c */ /* 0x040fe40003fc6070 */
[----:B------:R-:W-:Y:S01]  /*1d480*/  LOP3.LUT R0, R12, 0xff, RZ, 0xc0, !PT ;  /* 0x000000ff0c007812 */ /* 0x000fe200078ec0ff */
[----:B-1----:R-:W4:Y:S03]  /*1d490*/  LDL.LU R148, [R1+0x41c] ;  /* 0x00041c0001947983 */ /* 0x002f260000300800 */
[----:B------:R-:W-:-:S02]  /*1d4a0*/  ISETP.GE.U32.AND P1, PT, R217, R0, PT ;  /* 0x00000000d900720c */ /* 0x000fc40003f26070 */
[--C-:B------:R-:W-:Y:S02]  /*1d4b0*/  LOP3.LUT R0, R3, R243, R16.reuse, 0x96, !PT ;  /* 0x000000f303007212 */ /* 0x100fe400078e9610 */
[----:B------:R-:W-:Y:S02]  /*1d4c0*/  PRMT R16, R21, 0x7610, R16 ;  /* 0x0000761015107816 */ /* 0x000fe40000000010 */
[----:B------:R-:W-:Y:S01]  /*1d4d0*/  PRMT R250, R13, 0x7610, R250 ;  /* 0x000076100dfa7816 */ /* 0x000fe200000000fa */
[----:B------:R-:W1:Y:S01]  /*1d4e0*/  MUFU.EX2 R21, R19 ;  /* 0x0000001300157308 */ /* 0x000e620000000800 */
[C---:B------:R-:W-:Y:S02]  /*1d4f0*/  LOP3.LUT R17, R2.reuse, 0xffff, RZ, 0xc0, !PT ;  /* 0x0000ffff02117812 */ /* 0x040fe400078ec0ff */
[----:B------:R-:W-:Y:S02]  /*1d500*/  LOP3.LUT R13, R2, 0xff, RZ, 0xc0, !PT ;  /* 0x000000ff020d7812 */ /* 0x000fe400078ec0ff */
[----:B------:R-:W-:-:S02]  /*1d510*/  SHF.R.U32.HI R15, RZ, 0x10, R2 ;  /* 0x00000010ff0f7819 */ /* 0x000fc40000011602 */
[----:B------:R-:W-:Y:S01]  /*1d520*/  SHF.R.U32.HI R3, RZ, 0x18, R2 ;  /* 0x00000018ff037819 */ /* 0x000fe20000011602 */
[----:B---3--:R-:W-:-:S04]  /*1d530*/  FADD.FTZ R2, R24, R18 ;  /* 0x0000001218027221 */ /* 0x008fc80000010000 */
[C-C-:B------:R-:W-:Y:S01]  /*1d540*/  FADD.FTZ R12, R22.reuse, R2.reuse ;  /* 0x00000002160c7221 */ /* 0x140fe20000010000 */
[----:B------:R-:W-:Y:S02]  /*1d550*/  PRMT R2, R149, 0x7610, R2 ;  /* 0x0000761095027816 */ /* 0x000fe40000000002 */
[----:B------:R-:W-:Y:S01]  /*1d560*/  F2FP.PACK_AB R29, R22, R24 ;  /* 0x00000018161d723e */ /* 0x000fe200000000ff */
[----:B------:R-:W3:Y:S01]  /*1d570*/  LDL.LU R149, [R1+0x418] ;  /* 0x0004180001957983 */ /* 0x000ee20000300800 */
[----:B------:R-:W-:Y:S01]  /*1d580*/  PRMT R64, R2, 0x7610, R64 ;  /* 0x0000761002407816 */ /* 0x000fe20000000040 */
[----:B------:R-:W-:Y:S01]  /*1d590*/  FADD.FTZ R2, R23, R20 ;  /* 0x0000001417027221 */ /* 0x000fe20000010000 */
[----:B------:R-:W-:Y:S01]  /*1d5a0*/  PRMT R24, R16, 0x7610, R24 ;  /* 0x0000761010187816 */ /* 0x000fe20000000018 */
[----:B------:R-:W2:Y:S02]  /*1d5b0*/  LDL.LU R140, [R1+0x414] ;  /* 0x00041400018c7983 */ /* 0x000ea40000300800 */
[----:B-1----:R-:W-:Y:S01]  /*1d5c0*/  FADD.FTZ R16, R21, R2 ;  /* 0x0000000215107221 */ /* 0x002fe20000010000 */
[----:B------:R-:W-:-:S02]  /*1d5d0*/  SHF.R.U32.HI R2, RZ, 0x8, R14 ;  /* 0x00000008ff027819 */ /* 0x000fc4000001160e */
[----:B------:R1:W2:Y:S01]  /*1d5e0*/  LDL.LU.S16 R14, [R1+0x4] ;  /* 0x00000400010e7983 */ /* 0x0002a20000300600 */
[----:B------:R-:W-:Y:S01]  /*1d5f0*/  @!P4 HADD2 R251, -R64.H0_H0, -RZ.H0_H0 ;  /* 0xa00000ff40fbc230 */ /* 0x000fe20000000900 */
[----:B------:R-:W-:Y:S01]  /*1d600*/  PRMT R223, R250, 0x7610, R223 ;  /* 0x00007610fadf7816 */ /* 0x000fe200000000df */
[----:B------:R-:W-:Y:S01]  /*1d610*/  IMAD.MOV.U32 R250, RZ, RZ, R162 ;  /* 0x000000fffffa7224 */ /* 0x000fe200078e00a2 */
[----:B------:R-:W-:Y:S02]  /*1d620*/  PRMT R162, R64, 0x5410, R60 ;  /* 0x0000541040a27816 */ /* 0x000fe4000000003c */
[----:B------:R-:W-:Y:S02]  /*1d630*/  @!P4 PRMT R64, R251, 0x5410, RZ ;  /* 0x00005410fb40c816 */ /* 0x000fe400000000ff */
[----:B------:R-:W-:Y:S02]  /*1d640*/  PRMT R251, R141, 0x7610, R251 ;  /* 0x000076108dfb7816 */ /* 0x000fe400000000fb */
[----:B------:R-:W3:Y:S01]  /*1d650*/  LDL.LU R141, [R1+0x410] ;  /* 0x00041000018d7983 */ /* 0x000ee20000300800 */
[----:B------:R-:W-:-:S02]  /*1d660*/  PRMT R59, R136, 0x7610, R59 ;  /* 0x00007610883b7816 */ /* 0x000fc4000000003b */
[----:B------:R-:W-:Y:S01]  /*1d670*/  LOP3.LUT R2, R2, 0xffff, RZ, 0xc0, !PT ;  /* 0x0000ffff02027812 */ /* 0x000fe200078ec0ff */
[----:B------:R-:W3:Y:S03]  /*1d680*/  LDL.LU R136, [R1+0x40c] ;  /* 0x00040c0001887983 */ /* 0x000ee60000300800 */
[----:B------:R-:W-:Y:S01]  /*1d690*/  ISETP.GE.U32.AND P4, PT, R217, R2, PT ;  /* 0x00000002d900720c */ /* 0x000fe20003f86070 */
[----:B--2---:R-:W-:-:S05]  /*1d6a0*/  @!P3 HADD2 R14, -R60.H0_H0, -RZ.H0_H0 ;  /* 0xa00000ff3c0eb230 */ /* 0x004fca0000000900 */
[----:B------:R-:W-:Y:S02]  /*1d6b0*/  PRMT R137, R14, 0x7610, R137 ;  /* 0x000076100e897816 */ /* 0x000fe40000000089 */
[----:B------:R1:W2:Y:S02]  /*1d6c0*/  LDL.LU.S16 R14, [R1+0x8] ;  /* 0x00000800010e7983 */ /* 0x0002a40000300600 */
[----:B------:R-:W-:Y:S02]  /*1d6d0*/  @!P3 PRMT R60, R137, 0x5410, RZ ;  /* 0x00005410893cb816 */ /* 0x000fe400000000ff */
[----:B------:R-:W3:Y:S04]  /*1d6e0*/  LDL.LU R137, [R1+0x408] ;  /* 0x0004080001897983 */ /* 0x000ee80000300800 */
[----:B------:R1:W3:Y:S01]  /*1d6f0*/  LDL.LU.S16 R2, [R1+0x18] ;  /* 0x0000180001027983 */ /* 0x0002e20000300600 */
[----:B------:R-:W-:-:S02]  /*1d700*/  PRMT R58, R223, 0x7610, R58 ;  /* 0x00007610df3a7816 */ /* 0x000fc4000000003a */
[----:B------:R-:W-:Y:S02]  /*1d710*/  F2FP.PACK_AB R30, R21, R23 ;  /* 0x00000017151e723e */ /* 0x000fe400000000ff */
[----:B------:R-:W-:Y:S01]  /*1d720*/  PRMT R179, R24, 0x7610, R179 ;  /* 0x0000761018b37816 */ /* 0x000fe200000000b3 */
[----:B--2---:R-:W-:-:S05]  /*1d730*/  @!P0 HADD2 R14, -R59.H0_H0, -RZ.H0_H0 ;  /* 0xa00000ff3b0e8230 */ /* 0x004fca0000000900 */
[----:B------:R-:W-:Y:S02]  /*1d740*/  PRMT R21, R14, 0x7610, R21 ;  /* 0x000076100e157816 */ /* 0x000fe40000000015 */
[----:B------:R2:W1:Y:S01]  /*1d750*/  MUFU.EX2 R14, R163 ;  /* 0x000000a3000e7308 */ /* 0x0004620000000800 */
[----:B---3--:R-:W-:Y:S01]  /*1d760*/  @!P5 HADD2 R2, -R58.H0_H0, -RZ.H0_H0 ;  /* 0xa00000ff3a02d230 */ /* 0x008fe20000000900 */
[----:B--2---:R-:W-:Y:S02]  /*1d770*/  PRMT R163, R58, 0x5410, R59 ;  /* 0x000054103aa37816 */ /* 0x004fe4000000003b */
[----:B------:R-:W-:Y:S02]  /*1d780*/  @!P0 PRMT R59, R21, 0x5410, RZ ;  /* 0x00005410153b8816 */ /* 0x000fe400000000ff */
[----:B------:R-:W-:Y:S02]  /*1d790*/  ISETP.GE.U32.AND P0, PT, R217, R3, PT ;  /* 0x00000003d900720c */ /* 0x000fe40003f06070 */
[----:B------:R-:W-:-:S04]  /*1d7a0*/  PRMT R3, R2, 0x7610, R3 ;  /* 0x0000761002037816 */ /* 0x000fc80000000003 */
[----:B------:R-:W-:Y:S02]  /*1d7b0*/  @!P5 PRMT R58, R3, 0x5410, RZ ;  /* 0x00005410033ad816 */ /* 0x000fe400000000ff */
[----:B------:R2:W3:Y:S04]  /*1d7c0*/  LDL.LU.S16 R3, [R1+0x20] ;  /* 0x0000200001037983 */ /* 0x0004e80000300600 */
[----:B------:R2:W2:Y:S04]  /*1d7d0*/  LDL.LU.S16 R24, [R1+0x28] ;  /* 0x0000280001187983 */ /* 0x0004a80000300600 */
[----:B------:R1:W2:Y:S01]  /*1d7e0*/  LDL.LU.S16 R21, [R1+0x2c] ;  /* 0x00002c0001157983 */ /* 0x0002a20000300600 */
[----:B------:R-:W-:-:S04]  /*1d7f0*/  PRMT R221, R251, 0x7610, R221 ;  /* 0x00007610fbdd7816 */ /* 0x000fc800000000dd */
[----:B------:R-:W-:-:S04]  /*1d800*/  PRMT R220, R221, 0x7610, R220 ;  /* 0x00007610dddc7816 */ /* 0x000fc800000000dc */
[----:B------:R-:W-:Y:S02]  /*1d810*/  PRMT R73, R220, 0x7610, R73 ;  /* 0x00007610dc497816 */ /* 0x000fe40000000049 */
[----:B------:R-:W-:Y:S02]  /*1d820*/  ISETP.GE.U32.AND P3, PT, R217, R13, PT ;  /* 0x0000000dd900720c */ /* 0x000fe40003f66070 */
[----:B------:R-:W1:Y:S01]  /*1d830*/  MUFU.EX2 R13, R250 ;  /* 0x000000fa000d7308 */ /* 0x000e620000000800 */
[----:B------:R-:W-:Y:S02]  /*1d840*/  SHF.R.U32.HI R2, RZ, 0x10, R0 ;  /* 0x00000010ff027819 */ /* 0x000fe40000011600 */
[----:B------:R-:W-:Y:S01]  /*1d850*/  PRMT R75, R55, 0x7610, R75 ;  /* 0x00007610374b7816 */ /* 0x000fe2000000004b */
[----:B--2---:R-:W-:-:S05]  /*1d860*/  @!P1 HADD2 R21, -R73.H0_H0, -RZ.H0_H0 ;  /* 0xa00000ff49159230 */ /* 0x004fca0000000900 */
[----:B------:R-:W-:Y:S02]  /*1d870*/  PRMT R23, R21, 0x7610, R23 ;  /* 0x0000761015177816 */ /* 0x000fe40000000017 */
[----:B------:R2:W2:Y:S01]  /*1d880*/  LDL.LU.S16 R21, [R1+0x30] ;  /* 0x0000300001157983 */ /* 0x0004a20000300600 */
[----:B------:R-:W-:Y:S01]  /*1d890*/  LOP3.LUT R2, R2, 0xff, RZ, 0xc0, !PT ;  /* 0x000000ff02027812 */ /* 0x000fe200078ec0ff */
[----:B---3--:R-:W-:Y:S01]  /*1d8a0*/  @!P2 HADD2 R3, -R75.H0_H0, -RZ.H0_H0 ;  /* 0xa00000ff4b03a230 */ /* 0x008fe20000000900 */
[----:B------:R-:W-:Y:S02]  /*1d8b0*/  PRMT R74, R55, 0x7632, R74 ;  /* 0x00007632374a7816 */ /* 0x000fe4000000004a */
[----:B------:R-:W-:Y:S01]  /*1d8c0*/  ISETP.GE.U32.AND P5, PT, R217, R2, PT ;  /* 0x00000002d900720c */ /* 0x000fe20003fa6070 */
[----:B-1----:R-:W-:Y:S01]  /*1d8d0*/  FADD.FTZ R2, R14, R12 ;  /* 0x0000000c0e027221 */ /* 0x002fe20000010000 */
[----:B------:R-:W-:Y:S01]  /*1d8e0*/  PRMT R202, R3, 0x7610, R202 ;  /* 0x0000761003ca7816 */ /* 0x000fe200000000ca */
[----:B------:R-:W-:Y:S01]  /*1d8f0*/  @!P4 HADD2 R24, -R74.H0_H0, -RZ.H0_H0 ;  /* 0xa00000ff4a18c230 */ /* 0x000fe20000000900 */
[----:B------:R-:W-:Y:S01]  /*1d900*/  PRMT R194, R179, 0x7610, R194 ;  /* 0x00007610b3c27816 */ /* 0x000fe200000000c2 */
[----:B------:R-:W-:Y:S01]  /*1d910*/  FADD.FTZ R3, R13, R2 ;  /* 0x000000020d037221 */ /* 0x000fe20000010000 */
[----:B------:R-:W-:Y:S01]  /*1d920*/  LOP3.LUT R2, R0, 0xff, RZ, 0xc0, !PT ;  /* 0x000000ff00027812 */ /* 0x000fe200078ec0ff */
[----:B------:R-:W-:Y:S01]  /*1d930*/  IMAD.MOV.U32 R179, RZ, RZ, R161 ;  /* 0x000000ffffb37224 */ /* 0x000fe200078e00a1 */
[----:B------:R-:W-:-:S02]  /*1d940*/  PRMT R161, R75, 0x5410, R74 ;  /* 0x000054104ba17816 */ /* 0x000fc4000000004a */
[----:B------:R-:W-:Y:S02]  /*1d950*/  @!P2 PRMT R75, R202, 0x5410, RZ ;  /* 0x00005410ca4ba816 */ /* 0x000fe400000000ff */
[----:B------:R-:W-:Y:S02]  /*1d960*/  PRMT R12, R24, 0x7610, R12 ;  /* 0x00007610180c7816 */ /* 0x000fe4000000000c */
[C---:B------:R-:W-:Y:S02]  /*1d970*/  ISETP.GE.U32.AND P2, PT, R217.reuse, R2, PT ;  /* 0x00000002d900720c */ /* 0x040fe40003f46070 */
[----:B------:R-:W-:Y:S02]  /*1d980*/  SHF.R.U32.HI R2, RZ, 0x18, R0 ;  /* 0x00000018ff027819 */ /* 0x000fe40000011600 */
[----:B------:R-:W-:Y:S02]  /*1d990*/  PRMT R72, R194, 0x7610, R72 ;  /* 0x00007610c2487816 */ /* 0x000fe40000000048 */
[----:B------:R-:W-:Y:S01]  /*1d9a0*/  @!P4 PRMT R74, R12, 0x5410, RZ ;  /* 0x000054100c4ac816 */ /* 0x000fe200000000ff */
[----:B------:R-:W-:Y:S01]  /*1d9b0*/  IMAD.MOV.U32 R194, RZ, RZ, R179 ;  /* 0x000000ffffc27224 */ /* 0x000fe200078e00b3 */
[----:B------:R-:W-:Y:S01]  /*1d9c0*/  ISETP.GE.U32.AND P4, PT, R217, R2, PT ;  /* 0x00000002d900720c */ /* 0x000fe20003f86070 */
[----:B------:R-:W-:Y:S01]  /*1d9d0*/  IMAD.MOV.U32 R179, RZ, RZ, R160 ;  /* 0x000000ffffb37224 */ /* 0x000fe200078e00a0 */
[----:B------:R-:W-:Y:S01]  /*1d9e0*/  LOP3.LUT R2, R15, 0xff, RZ, 0xc0, !PT ;  /* 0x000000ff0f027812 */ /* 0x000fe200078ec0ff */
[----:B------:R1:W3:Y:S01]  /*1d9f0*/  LDL.LU.S16 R12, [R1+0x34] ;  /* 0x00003400010c7983 */ /* 0x0002e20000300600 */
[----:B------:R-:W-:-:S02]  /*1da00*/  PRMT R160, R73, 0x5410, R72 ;  /* 0x0000541049a07816 */ /* 0x000fc40000000048 */
[----:B------:R-:W-:Y:S02]  /*1da10*/  @!P1 PRMT R73, R23, 0x5410, RZ ;  /* 0x0000541017499816 */ /* 0x000fe400000000ff */
[----:B------:R-:W-:Y:S01]  /*1da20*/  ISETP.GE.U32.AND P1, PT, R217, R2, PT ;  /* 0x00000002d900720c */ /* 0x000fe20003f26070 */
[----:B--2---:R-:W-:-:S05]  /*1da30*/  @!P6 HADD2 R21, -R72.H0_H0, -RZ.H0_H0 ;  /* 0xa00000ff4815e230 */ /* 0x004fca0000000900 */
[----:B------:R-:W-:-:S04]  /*1da40*/  PRMT R2, R21, 0x7610, R2 ;  /* 0x0000761015027816 */ /* 0x000fc80000000002 */
[----:B------:R-:W-:Y:S02]  /*1da50*/  @!P6 PRMT R72, R2, 0x5410, RZ ;  /* 0x000054100248e816 */ /* 0x000fe400000000ff */
[----:B------:R1:W2:Y:S04]  /*1da60*/  LDL.LU.S16 R2, [R1+0x38] ;  /* 0x0000380001027983 */ /* 0x0002a80000300600 */
[----:B------:R1:W4:Y:S01]  /*1da70*/  LDL.LU.S16 R21, [R1+0x44] ;  /* 0x0000440001157983 */ /* 0x0003220000300600 */
[----:B------:R-:W-:Y:S02]  /*1da80*/  LOP3.LUT R0, R0, 0xffff, RZ, 0xc0, !PT ;  /* 0x0000ffff00007812 */ /* 0x000fe400078ec0ff */
[----:B------:R-:W-:Y:S01]  /*1da90*/  PRMT R71, R61, 0x7610, R71 ;  /* 0x000076103d477816 */ /* 0x000fe20000000047 */
[----:B------:R1:W4:Y:S01]  /*1daa0*/  LDL.LU.S16 R15, [R1+0x40] ;  /* 0x00004000010f7983 */ /* 0x0003220000300600 */
[----:B------:R-:W-:-:S04]  /*1dab0*/  SHF.R.U32.HI R0, RZ, 0x8, R0 ;  /* 0x00000008ff007819 */ /* 0x000fc80000011600 */
[----:B------:R-:W-:-:S04]  /*1dac0*/  LOP3.LUT R0, R0, 0xffff, RZ, 0xc0, !PT ;  /* 0x0000ffff00007812 */ /* 0x000fc800078ec0ff */
[----:B------:R-:W-:Y:S02]  /*1dad0*/  ISETP.GE.U32.AND P6, PT, R217, R0, PT ;  /* 0x00000000d900720c */ /* 0x000fe40003fc6070 */
[----:B------:R-:W-:Y:S01]  /*1dae0*/  PRMT R70, R61, 0x7632, R70 ;  /* 0x000076323d467816 */ /* 0x000fe20000000046 */
[----:B---3--:R-:W-:Y:S01]  /*1daf0*/  @!P2 HADD2 R12, -R71.H0_H0, -RZ.H0_H0 ;  /* 0xa00000ff470ca230 */ /* 0x008fe20000000900 */
[----:B------:R-:W-:-:S04]  /*1db00*/  F2FP.PACK_AB R26, R13, R14 ;  /* 0x0000000e0d1a723e */ /* 0x000fc800000000ff */
[----:B------:R-:W-:Y:S02]  /*1db10*/  PRMT R22, R12, 0x7610, R22 ;  /* 0x000076100c167816 */ /* 0x000fe40000000016 */
[----:B------:R3:W-:Y:S01]  /*1db20*/  MUFU.EX2 R12, R194 ;  /* 0x000000c2000c7308 */ /* 0x0007e20000000800 */
[----:B------:R-:W-:Y:S02]  /*1db30*/  PRMT R69, R4, 0x7610, R69 ;  /* 0x0000761004457816 */ /* 0x000fe40000000045 */
[----:B------:R-:W4:Y:S01]  /*1db40*/  LDL.LU R4, [R1+0x404] ;  /* 0x0004040001047983 */ /* 0x000f220000300800 */
[----:B------:R-:W-:-:S03]  /*1db50*/  PRMT R68, R5, 0x7610, R68 ;  /* 0x0000761005447816 */ /* 0x000fc60000000044 */
[----:B------:R-:W4:Y:S01]  /*1db60*/  LDL.LU R5, [R1+0x400] ;  /* 0x0004000001057983 */ /* 0x000f220000300800 */
[----:B---3--:R-:W-:Y:S02]  /*1db70*/  IMAD.MOV.U32 R194, RZ, RZ, R179 ;  /* 0x000000ffffc27224 */ /* 0x008fe400078e00b3 */
[----:B------:R-:W-:Y:S01]  /*1db80*/  IMAD.MOV.U32 R179, RZ, RZ, R176 ;  /* 0x000000ffffb37224 */ /* 0x000fe200078e00b0 */
[----:B------:R-:W-:Y:S02]  /*1db90*/  PRMT R176, R71, 0x5410, R70 ;  /* 0x0000541047b07816 */ /* 0x000fe40000000046 */
[----:B------:R-:W-:Y:S01]  /*1dba0*/  @!P2 PRMT R71, R22, 0x5410, RZ ;  /* 0x000054101647a816 */ /* 0x000fe200000000ff */
[----:B--2---:R-:W-:-:S05]  /*1dbb0*/  @!P6 HADD2 R2, -R70.H0_H0, -RZ.H0_H0 ;  /* 0xa00000ff4602e230 */ /* 0x004fca0000000900 */
[----:B------:R-:W-:-:S04]  /*1dbc0*/  PRMT R14, R2, 0x7610, R14 ;  /* 0x00007610020e7816 */ /* 0x000fc8000000000e */
[----:B------:R-:W-:Y:S02]  /*1dbd0*/  @!P6 PRMT R70, R14, 0x5410, RZ ;  /* 0x000054100e46e816 */ /* 0x000fe400000000ff */
[----:B------:R2:W-:Y:S02]  /*1dbe0*/  MUFU.EX2 R14, R10 ;  /* 0x0000000a000e7308 */ /* 0x0005e40000000800 */
[----:B--2---:R-:W2:Y:S04]  /*1dbf0*/  LDL.LU R10, [R1+0x3fc] ;  /* 0x0003fc00010a7983 */ /* 0x004ea80000300800 */
[----:B------:R1:W3:Y:S04]  /*1dc00*/  LDL.LU.S16 R24, [R1+0x64] ;  /* 0x0000640001187983 */ /* 0x0002e80000300600 */
[----:B------:R1:W2:Y:S04]  /*1dc10*/  LDL.LU.S16 R23, [R1+0x54] ;  /* 0x0000540001177983 */ /* 0x0002a80000300600 */
[----:B------:R1:W3:Y:S01]  /*1dc20*/  LDL.LU.S16 R22, [R1+0x6c] ;  /* 0x00006c0001167983 */ /* 0x0002e20000300600 */
[----:B----4-:R-:W-:-:S05]  /*1dc30*/  @!P5 HADD2 R21, -R69.H0_H0, -RZ.H0_H0 ;  /* 0xa00000ff4515d230 */ /* 0x010fca0000000900 */
[----:B------:R-:W-:Y:S02]  /*1dc40*/  PRMT R13, R21, 0x7610, R13 ;  /* 0x00007610150d7816 */ /* 0x000fe4000000000d */
[----:B------:R1:W4:Y:S01]  /*1dc50*/  LDL.LU.S16 R21, [R1+0x68] ;  /* 0x0000680001157983 */ /* 0x0003220000300600 */
[----:B------:R-:W-:Y:S01]  /*1dc60*/  SHF.R.U32.HI R0, RZ, 0x8, R17 ;  /* 0x00000008ff007819 */ /* 0x000fe20000011611 */
[----:B------:R-:W1:Y:S03]  /*1dc70*/  MUFU.EX2 R2, R193 ;  /* 0x000000c100027308 */ /* 0x000e660000000800 */
[----:B------:R-:W-:Y:S01]  /*1dc80*/  LOP3.LUT R0, R0, 0xffff, RZ, 0xc0, !PT ;  /* 0x0000ffff00007812 */ /* 0x000fe200078ec0ff */
[----:B------:R-:W-:-:S03]  /*1dc90*/  @!P4 HADD2 R15, -R68.H0_H0, -RZ.H0_H0 ;  /* 0xa00000ff440fc230 */ /* 0x000fc60000000900 */
[----:B------:R-:W-:Y:S02]  /*1dca0*/  ISETP.GE.U32.AND P2, PT, R217, R0, PT ;  /* 0x00000000d900720c */ /* 0x000fe40003f46070 */
[----:B------:R-:W-:Y:S02]  /*1dcb0*/  PRMT R0, R15, 0x7610, R0 ;  /* 0x000076100f007816 */ /* 0x000fe40000000000 */
[----:B------:R-:W-:Y:S01]  /*1dcc0*/  PRMT R61, R47, 0x7632, R61 ;  /* 0x000076322f3d7816 */ /* 0x000fe2000000003d */
[----:B------:R1:W-:Y:S01]  /*1dcd0*/  MUFU.EX2 R15, R177 ;  /* 0x000000b1000f7308 */ /* 0x0003e20000000800 */
[----:B------:R-:W-:Y:S01]  /*1dce0*/  PRMT R67, R39, 0x7610, R67 ;  /* 0x0000761027437816 */ /* 0x000fe20000000043 */
[----:B------:R-:W-:Y:S01]  /*1dcf0*/  IMAD.MOV.U32 R220, RZ, RZ, R194 ;  /* 0x000000ffffdc7224 */ /* 0x000fe200078e00c2 */
[----:B-1----:R-:W-:Y:S01]  /*1dd00*/  F2FP.PACK_AB R158, R2, R12 ;  /* 0x0000000c029e723e */ /* 0x002fe200000000ff */
[----:B------:R-:W-:Y:S01]  /*1dd10*/  IMAD.MOV.U32 R194, RZ, RZ, R173 ;  /* 0x000000ffffc27224 */ /* 0x000fe200078e00ad */
[----:B------:R-:W-:-:S02]  /*1dd20*/  PRMT R177, R69, 0x5410, R68 ;  /* 0x0000541045b17816 */ /* 0x000fc40000000044 */
[----:B------:R-:W-:Y:S02]  /*1dd30*/  @!P5 PRMT R69, R13, 0x5410, RZ ;  /* 0x000054100d45d816 */ /* 0x000fe400000000ff */
[----:B------:R-:W-:Y:S01]  /*1dd40*/  @!P4 PRMT R68, R0, 0x5410, RZ ;  /* 0x000054100044c816 */ /* 0x000fe200000000ff */
[----:B------:R-:W-:Y:S01]  /*1dd50*/  FADD.FTZ R0, R12, R16 ;  /* 0x000000100c007221 */ /* 0x000fe20000010000 */
[----:B------:R1:W1:Y:S08]  /*1dd60*/  MUFU.EX2 R13, R11 ;  /* 0x0000000b000d7308 */ /* 0x0002700000000800 */
[----:B------:R1:W1:Y:S02]  /*1dd70*/  MUFU.EX2 R12, R8 ;  /* 0x00000008000c7308 */ /* 0x0002640000000800 */
[----:B-1----:R-:W4:Y:S04]  /*1dd80*/  LDL.LU R11, [R1+0x3f8] ;  /* 0x0003f800010b7983 */ /* 0x002f280000300800 */
[----:B------:R-:W4:Y:S04]  /*1dd90*/  LDL.LU R8, [R1+0x3f4] ;  /* 0x0003f40001087983 */ /* 0x000f280000300800 */
[----:B------:R1:W4:Y:S01]  /*1dda0*/  LDL.LU.S16 R181, [R1+0xc8] ;  /* 0x0000c80001b57983 */ /* 0x0003220000300600 */
[----:B------:R-:W-:-:S02]  /*1ddb0*/  PRMT R66, R39, 0x7632, R66 ;  /* 0x0000763227427816 */ /* 0x000fc40000000042 */
[----:B------:R-:W-:Y:S01]  /*1ddc0*/  PRMT R63, R47, 0x7610, R63 ;  /* 0x000076102f3f7816 */ /* 0x000fe2000000003f */
[----:B------:R-:W-:Y:S01]  /*1ddd0*/  FADD.FTZ R0, R2, R0 ;  /* 0x0000000002007221 */ /* 0x000fe20000010000 */
[----:B------:R-:W-:Y:S01]  /*1dde0*/  PRMT R173, R67, 0x5410, R66 ;  /* 0x0000541043ad7816 */ /* 0x000fe20000000042 */
[----:B------:R-:W-:Y:S01]  /*1ddf0*/  IMAD.MOV.U32 R193, RZ, RZ, R172 ;  /* 0x000000ffffc17224 */ /* 0x000fe200078e00ac */
[----:B------:R-:W-:Y:S02]  /*1de00*/  LOP3.LUT R18, R41, R240, R190, 0x96, !PT ;  /* 0x000000f029127212 */ /* 0x000fe400078e96be */
[----:B------:R-:W-:Y:S01]  /*1de10*/  PRMT R172, R63, 0x5410, R61 ;  /* 0x000054103fac7816 */ /* 0x000fe2000000003d */
[----:B------:R-:W-:Y:S01]  /*1de20*/  FADD.FTZ R0, R13, R0 ;  /* 0x000000000d007221 */ /* 0x000fe20000010000 */
[----:B------:R-:W-:Y:S02]  /*1de30*/  F2FP.PACK_AB R28, R14, R15 ;  /* 0x0000000f0e1c723e */ /* 0x000fe400000000ff */
[----:B------:R-:W-:-:S02]  /*1de40*/  F2FP.PACK_AB R159, R12, R13 ;  /* 0x0000000d0c9f723e */ /* 0x000fc400000000ff */
[----:B------:R-:W-:Y:S01]  /*1de50*/  LOP3.LUT R19, R169, R239, R40, 0x96, !PT ;  /* 0x000000efa9137212 */ /* 0x000fe200078e9628 */
[----:B--2---:R-:W-:Y:S02]  /*1de60*/  @!P2 HADD2 R23, -R61.H0_H0, -RZ.H0_H0 ;  /* 0xa00000ff3d17a230 */ /* 0x004fe40000000900 */
[----:B---3--:R-:W-:-:S03]  /*1de70*/  @!P1 HADD2 R22, -R67.H0_H0, -RZ.H0_H0 ;  /* 0xa00000ff43169230 */ /* 0x008fc60000000900 */
[----:B------:R-:W-:Y:S02]  /*1de80*/  PRMT R17, R23, 0x7610, R17 ;  /* 0x0000761017117816 */ /* 0x000fe40000000011 */
[----:B------:R2:W-:Y:S01]  /*1de90*/  MUFU.EX2 R23, R194 ;  /* 0x000000c200177308 */ /* 0x0005e20000000800 */
[----:B------:R-:W-:-:S07]  /*1dea0*/  PRMT R16, R22, 0x7610, R16 ;  /* 0x0000761016107816 */ /* 0x000fce0000000010 */
[----:B------:R3:W-:Y:S01]  /*1deb0*/  MUFU.EX2 R22, R186 ;  /* 0x000000ba00167308 */ /* 0x0007e20000000800 */
[----:B--2---:R-:W-:Y:S01]  /*1dec0*/  IMAD.MOV.U32 R194, RZ, RZ, R179 ;  /* 0x000000ffffc27224 */ /* 0x004fe200078e00b3 */
[----:B---3--:R1:W2:Y:S04]  /*1ded0*/  LDL.LU.S16 R186, [R1+0xd0] ;  /* 0x0000d00001ba7983 */ /* 0x0082a80000300600 */
[----:B------:R1:W3:Y:S01]  /*1dee0*/  LDL.LU.S16 R179, [R1+0xd4] ;  /* 0x0000d40001b37983 */ /* 0x0002e20000300600 */
[----:B----4-:R-:W-:Y:S02]  /*1def0*/  @!P0 HADD2 R21, -R66.H0_H0, -RZ.H0_H0 ;  /* 0xa00000ff42158230 */ /* 0x010fe40000000900 */
[----:B------:R-:W-:-:S03]  /*1df00*/  @!P3 HADD2 R24, -R63.H0_H0, -RZ.H0_H0 ;  /* 0xa00000ff3f18b230 */ /* 0x000fc60000000900 */
[----:B------:R-:W-:Y:S02]  /*1df10*/  PRMT R2, R21, 0x7610, R2 ;  /* 0x0000761015027816 */ /* 0x000fe40000000002 */
[----:B------:R-:W-:Y:S02]  /*1df20*/  PRMT R20, R24, 0x7610, R20 ;  /* 0x0000761018147816 */ /* 0x000fe40000000014 */
[----:B------:R-:W-:Y:S01]  /*1df30*/  @!P0 PRMT R66, R2, 0x5410, RZ ;  /* 0x0000541002428816 */ /* 0x000fe200000000ff */
[----:B------:R-:W-:Y:S01]  /*1df40*/  FADD.FTZ R2, R15, R3 ;  /* 0x000000030f027221 */ /* 0x000fe20000010000 */
[----:B------:R-:W-:-:S03]  /*1df50*/  @!P3 PRMT R63, R20, 0x5410, RZ ;  /* 0x00005410143fb816 */ /* 0x000fc600000000ff */
[----:B------:R-:W-:Y:S02]  /*1df60*/  FADD.FTZ R20, R14, R2 ;  /* 0x000000020e147221 */ /* 0x000fe40000010000 */
[----:B------:R-:W-:-:S04]  /*1df70*/  IMAD.WIDE.U32 R14, R18, -0x2daee0ad, RZ ;  /* 0xd2511f53120e7825 */ /* 0x000fc800078e00ff */
[----:B------:R-:W-:Y:S01]  /*1df80*/  FADD.FTZ R21, R12, R0 ;  /* 0x000000000c157221 */ /* 0x000fe20000010000 */
[----:B------:R-:W-:-:S05]  /*1df90*/  LOP3.LUT R0, R15, R242, R180, 0x96, !PT ;  /* 0x000000f20f007212 */ /* 0x000fca00078e96b4 */
        /* <DEDUP_REMOVED lines=23> */
[----:B------:R-:W4:Y:S01]  /*1e110*/  MUFU.EX2 R24, R220 ;  /* 0x000000dc00187308 */ /* 0x000f220000000800 */
[----:B------:R-:W-:Y:S02]  /*1e120*/  LOP3.LUT R12, R12, 0xff, RZ, 0xc0, !PT ;  /* 0x000000ff0c0c7812 */ /* 0x000fe400078ec0ff */
[----:B------:R-:W-:Y:S02]  /*1e130*/  ISETP.GE.U32.AND P0, PT, R217, R0, PT ;  /* 0x00000000d900720c */ /* 0x000fe40003f06070 */
[----:B------:R-:W-:-:S02]  /*1e140*/  LOP3.LUT R0, R2, 0xff, RZ, 0xc0, !PT ;  /* 0x000000ff02007812 */ /* 0x000fc400078ec0ff */
[----:B------:R-:W-:Y:S02]  /*1e150*/  LOP3.LUT R13, R13, R246, R16, 0x96, !PT ;  /* 0x000000f60d0d7212 */ /* 0x000fe400078e9610 */
[C---:B------:R-:W-:Y:S01]  /*1e160*/  ISETP.GE.U32.AND P2, PT, R217.reuse, R0, PT ;  /* 0x00000000d900720c */ /* 0x040fe20003f46070 */
[----:B------:R-:W1:Y:S01]  /*1e170*/  MUFU.EX2 R16, R193 ;  /* 0x000000c100107308 */ /* 0x000e620000000800 */
[----:B------:R-:W-:Y:S02]  /*1e180*/  ISETP.GE.U32.AND P5, PT, R217, R12, PT ;  /* 0x0000000cd900720c */ /* 0x000fe40003fa6070 */
[--C-:B------:R-:W-:Y:S02]  /*1e190*/  SHF.R.U32.HI R0, RZ, 0x18, R2.reuse ;  /* 0x00000018ff007819 */ /* 0x100fe40000011602 */
[----:B------:R-:W-:Y:S02]  /*1e1a0*/  SHF.R.U32.HI R12, RZ, 0x10, R2 ;  /* 0x00000010ff0c7819 */ /* 0x000fe40000011602 */
[----:B------:R-:W-:Y:S01]  /*1e1b0*/  LOP3.LUT R18, R2, 0xffff, RZ, 0xc0, !PT ;  /* 0x0000ffff02127812 */ /* 0x000fe200078ec0ff */
[----:B------:R-:W-:Y:S01]  /*1e1c0*/  IMAD.WIDE.U32 R2, R13, -0x2daee0ad, RZ ;  /* 0xd2511f530d027825 */ /* 0x000fe200078e00ff */
[----:B------:R-:W-:-:S02]  /*1e1d0*/  ISETP.GE.U32.AND P6, PT, R217, R0, PT ;  /* 0x00000000d900720c */ /* 0x000fc40003fc6070 */
[----:B------:R-:W-:Y:S02]  /*1e1e0*/  LOP3.LUT R0, R12, 0xff, RZ, 0xc0, !PT ;  /* 0x000000ff0c007812 */ /* 0x000fe400078ec0ff */
[C---:B------:R-:W-:Y:S02]  /*1e1f0*/  LOP3.LUT R15, R2.reuse, 0xffff, RZ, 0xc0, !PT ;  /* 0x0000ffff020f7812 */ /* 0x040fe400078ec0ff */
[----:B------:R-:W-:Y:S02]  /*1e200*/  ISETP.GE.U32.AND P1, PT, R217, R0, PT ;  /* 0x00000000d900720c */ /* 0x000fe40003f26070 */
[----:B------:R-:W-:Y:S02]  /*1e210*/  LOP3.LUT R0, R3, R243, R14, 0x96, !PT ;  /* 0x000000f303007212 */ /* 0x000fe400078e960e */
[----:B------:R-:W-:Y:S02]  /*1e220*/  LOP3.LUT R12, R2, 0xff, RZ, 0xc0, !PT ;  /* 0x000000ff020c7812 */ /* 0x000fe400078ec0ff */
[----:B------:R-:W-:-:S02]  /*1e230*/  SHF.R.U32.HI R14, RZ, 0x10, R2 ;  /* 0x00000010ff0e7819 */ /* 0x000fc40000011602 */
[----:B------:R-:W-:Y:S01]  /*1e240*/  SHF.R.U32.HI R3, RZ, 0x18, R2 ;  /* 0x00000018ff037819 */ /* 0x000fe20000011602 */
[----:B----4-:R-:W-:-:S04]  /*1e250*/  FADD.FTZ R2, R24, R20 ;  /* 0x0000001418027221 */ /* 0x010fc80000010000 */
[C---:B-1----:R-:W-:Y:S02]  /*1e260*/  FADD.FTZ R13, R16.reuse, R2 ;  /* 0x00000002100d7221 */ /* 0x042fe40000010000 */
[----:B------:R-:W-:Y:S01]  /*1e270*/  FADD.FTZ R2, R23, R21 ;  /* 0x0000001517027221 */ /* 0x000fe20000010000 */
[----:B------:R-:W-:Y:S02]  /*1e280*/  F2FP.PACK_AB R79, R16, R24 ;  /* 0x00000018104f723e */ /* 0x000fe400000000ff */
[C---:B------:R-:W-:Y:S01]  /*1e290*/  F2FP.PACK_AB R78, R22.reuse, R23 ;  /* 0x00000017164e723e */ /* 0x040fe200000000ff */
[----:B------:R-:W-:Y:S02]  /*1e2a0*/  FADD.FTZ R16, R22, R2 ;  /* 0x0000000216107221 */ /* 0x000fe40000010000 */
[----:B------:R1:W4:Y:S01]  /*1e2b0*/  LDL.LU.S16 R22, [R1+0xd8] ;  /* 0x0000d80001167983 */ /* 0x0003220000300600 */
[----:B------:R-:W-:Y:S02]  /*1e2c0*/  PRMT R54, R44, 0x7610, R54 ;  /* 0x000076102c367816 */ /* 0x000fe40000000036 */
[----:B------:R-:W-:-:S03]  /*1e2d0*/  PRMT R55, R45, 0x7632, R55 ;  /* 0x000076322d377816 */ /* 0x000fc60000000037 */
[----:B------:R-:W-:Y:S01]  /*1e2e0*/  @!P4 HADD2 R181, -R54.H0_H0, -RZ.H0_H0 ;  /* 0xa00000ff36b5c230 */ /* 0x000fe20000000900 */
[----:B------:R-:W-:Y:S02]  /*1e2f0*/  SHF.R.U32.HI R2, RZ, 0x8, R18 ;  /* 0x00000008ff027819 */ /* 0x000fe40000011612 */
[----:B------:R-:W-:Y:S02]  /*1e300*/  PRMT R53, R44, 0x7632, R53 ;  /* 0x000076322c357816 */ /* 0x000fe40000000035 */
[----:B------:R-:W-:Y:S02]  /*1e310*/  PRMT R24, R181, 0x7610, R24 ;  /* 0x00007610b5187816 */ /* 0x000fe40000000018 */
[----:B------:R-:W-:Y:S02]  /*1e320*/  LOP3.LUT R2, R2, 0xffff, RZ, 0xc0, !PT ;  /* 0x0000ffff02027812 */ /* 0x000fe400078ec0ff */
[----:B------:R-:W-:Y:S02]  /*1e330*/  PRMT R181, R54, 0x5410, R53 ;  /* 0x0000541036b57816 */ /* 0x000fe40000000035 */
[----:B------:R-:W-:-:S02]  /*1e340*/  @!P4 PRMT R54, R24, 0x5410, RZ ;  /* 0x000054101836c816 */ /* 0x000fc400000000ff */
[----:B------:R-:W-:Y:S01]  /*1e350*/  ISETP.GE.U32.AND P4, PT, R217, R2, PT ;  /* 0x00000002d900720c */ /* 0x000fe20003f86070 */
[----:B--2---:R-:W-:Y:S02]  /*1e360*/  @!P3 HADD2 R186, -R53.H0_H0, -RZ.H0_H0 ;  /* 0xa00000ff35bab230 */ /* 0x004fe40000000900 */
[----:B---3--:R-:W-:-:S03]  /*1e370*/  @!P0 HADD2 R179, -R55.H0_H0, -RZ.H0_H0 ;  /* 0xa00000ff37b38230 */ /* 0x008fc60000000900 */
[----:B------:R-:W-:Y:S02]  /*1e380*/  PRMT R18, R186, 0x7610, R18 ;  /* 0x00007610ba127816 */ /* 0x000fe40000000012 */
[----:B------:R-:W-:Y:S02]  /*1e390*/  PRMT R2, R179, 0x7610, R2 ;  /* 0x00007610b3027816 */ /* 0x000fe40000000002 */
[----:B------:R1:W2:Y:S01]  /*1e3a0*/  LDL.LU.S16 R179, [R1+0xdc] ;  /* 0x0000dc0001b37983 */ /* 0x0002a20000300600 */
[----:B------:R-:W-:Y:S02]  /*1e3b0*/  @!P3 PRMT R53, R18, 0x5410, RZ ;  /* 0x000054101235b816 */ /* 0x000fe400000000ff */
[----:B------:R3:W1:Y:S02]  /*1e3c0*/  MUFU.EX2 R18, R184 ;  /* 0x000000b800127308 */ /* 0x0006640000000800 */
[----:B---3--:R3:W3:Y:S01]  /*1e3d0*/  LDL.LU.S16 R184, [R1+0xe4] ;  /* 0x0000e40001b87983 */ /* 0x0086e20000300600 */
[----:B------:R-:W-:Y:S01]  /*1e3e0*/  PRMT R56, R45, 0x7610, R56 ;  /* 0x000076102d387816 */ /* 0x000fe20000000038 */
[----:B------:R-:W-:-:S02]  /*1e3f0*/  IMAD.MOV.U32 R186, RZ, RZ, R182 ;  /* 0x000000ffffba7224 */ /* 0x000fc400078e00b6 */
[----:B------:R1:W3:Y:S01]  /*1e400*/  LDL.LU.S16 R24, [R1+0xf0] ;  /* 0x0000f00001187983 */ /* 0x0002e20000300600 */
[----:B------:R-:W-:Y:S02]  /*1e410*/  PRMT R182, R56, 0x5410, R55 ;  /* 0x0000541038b67816 */ /* 0x000fe40000000037 */
[----:B------:R-:W-:Y:S02]  /*1e420*/  @!P0 PRMT R55, R2, 0x5410, RZ ;  /* 0x0000541002378816 */ /* 0x000fe400000000ff */
[C---:B------:R-:W-:Y:S02]  /*1e430*/  ISETP.GE.U32.AND P0, PT, R217.reuse, R3, PT ;  /* 0x00000003d900720c */ /* 0x040fe40003f06070 */
[----:B------:R-:W-:Y:S02]  /*1e440*/  ISETP.GE.U32.AND P3, PT, R217, R12, PT ;  /* 0x0000000cd900720c */ /* 0x000fe40003f66070 */
[----:B------:R-:W1:Y:S01]  /*1e450*/  MUFU.EX2 R12, R194 ;  /* 0x000000c2000c7308 */ /* 0x000e620000000800 */
[----:B------:R-:W-:Y:S01]  /*1e460*/  SHF.R.U32.HI R2, RZ, 0x10, R0 ;  /* 0x00000010ff027819 */ /* 0x000fe20000011600 */
[----:B----4-:R-:W-:-:S05]  /*1e470*/  @!P5 HADD2 R22, -R56.H0_H0, -RZ.H0_H0 ;  /* 0xa00000ff3816d230 */ /* 0x010fca0000000900 */
[----:B------:R-:W-:Y:S02]  /*1e480*/  PRMT R3, R22, 0x7610, R3 ;  /* 0x0000761016037816 */ /* 0x000fe40000000003 */
[----:B------:R4:W4:Y:S01]  /*1e490*/  LDL.LU.S16 R22, [R1+0xf8] ;  /* 0x0000f80001167983 */ /* 0x0009220000300600 */
[----:B------:R-:W-:Y:S02]  /*1e4a0*/  LOP3.LUT R2, R2, 0xff, RZ, 0xc0, !PT ;  /* 0x000000ff02027812 */ /* 0x000fe400078ec0ff */
[----:B------:R-:W-:Y:S02]  /*1e4b0*/  @!P5 PRMT R56, R3, 0x5410, RZ ;  /* 0x000054100338d816 */ /* 0x000fe400000000ff */
[----:B------:R-:W-:Y:S01]  /*1e4c0*/  ISETP.GE.U32.AND P5, PT, R217, R2, PT ;  /* 0x00000002d900720c */ /* 0x000fe20003fa6070 */
[----:B-1----:R-:W-:Y:S01]  /*1e4d0*/  FADD.FTZ R2, R18, R13 ;  /* 0x0000000d12027221 */ /* 0x002fe20000010000 */
[----:B------:R-:W-:Y:S02]  /*1e4e0*/  PRMT R50, R37, 0x7610, R50 ;  /* 0x0000761025327816 */ /* 0x000fe40000000032 */
[C---:B------:R-:W-:Y:S01]  /*1e4f0*/  F2FP.PACK_AB R62, R12.reuse, R18 ;  /* 0x000000120c3e723e */ /* 0x040fe200000000ff */
[----:B------:R-:W-:-:S02]  /*1e500*/  FADD.FTZ R3, R12, R2 ;  /* 0x000000020c037221 */ /* 0x000fc40000010000 */
[----:B------:R1:W4:Y:S01]  /*1e510*/  LDL.LU.S16 R12, [R1+0xfc] ;  /* 0x0000fc00010c7983 */ /* 0x0003220000300600 */
[----:B------:R-:W-:-:S03]  /*1e520*/  PRMT R49, R37, 0x7632, R49 ;  /* 0x0000763225317816 */ /* 0x000fc60000000031 */
[----:B------:R1:W4:Y:S01]  /*1e530*/  LDL.LU.S16 R193, [R1+0x100] ;  /* 0x0001000001c17983 */ /* 0x0003220000300600 */
[----:B--2---:R-:W-:-:S05]  /*1e540*/  @!P2 HADD2 R179, -R50.H0_H0, -RZ.H0_H0 ;  /* 0xa00000ff32b3a230 */ /* 0x004fca0000000900 */
[----:B------:R-:W-:Y:S02]  /*1e550*/  PRMT R192, R179, 0x7610, R192 ;  /* 0x00007610b3c07816 */ /* 0x000fe400000000c0 */
[----:B------:R-:W-:Y:S02]  /*1e560*/  PRMT R179, R50, 0x5410, R49 ;  /* 0x0000541032b37816 */ /* 0x000fe40000000031 */
[----:B------:R-:W-:Y:S01]  /*1e570*/  @!P2 PRMT R50, R192, 0x5410, RZ ;  /* 0x00005410c032a816 */ /* 0x000fe200000000ff */
[----:B------:R-:W-:Y:S02]  /*1e580*/  IMAD.MOV.U32 R192, RZ, RZ, R187 ;  /* 0x000000ffffc07224 */ /* 0x000fe400078e00bb */
[----:B------:R1:W2:Y:S01]  /*1e590*/  LDL.LU.S16 R187, [R1+0x108] ;  /* 0x0001080001bb7983 */ /* 0x0002a20000300600 */
[----:B---3--:R-:W-:-:S05]  /*1e5a0*/  @!P4 HADD2 R184, -R49.H0_H0, -RZ.H0_H0 ;  /* 0xa00000ff31b8c230 */ /* 0x008fca0000000900 */
[----:B------:R-:W-:Y:S02]  /*1e5b0*/  PRMT R178, R184, 0x7610, R178 ;  /* 0x00007610b8b27816 */ /* 0x000fe400000000b2 */
[----:B------:R1:W3:Y:S01]  /*1e5c0*/  LDL.LU.S16 R184, [R1+0x104] ;  /* 0x0001040001b87983 */ /* 0x0002e20000300600 */
[C---:B------:R-:W-:Y:S02]  /*1e5d0*/  PRMT R52, R38.reuse, 0x7610, R52 ;  /* 0x0000761026347816 */ /* 0x040fe40000000034 */
[----:B------:R-:W-:-:S03]  /*1e5e0*/  PRMT R51, R38, 0x7632, R51 ;  /* 0x0000763226337816 */ /* 0x000fc60000000033 */
[----:B------:R-:W-:Y:S01]  /*1e5f0*/  @!P1 HADD2 R24, -R52.H0_H0, -RZ.H0_H0 ;  /* 0xa00000ff34189230 */ /* 0x000fe20000000900 */
[----:B------:R-:W-:-:S04]  /*1e600*/  @!P4 PRMT R49, R178, 0x5410, RZ ;  /* 0x00005410b231c816 */ /* 0x000fc800000000ff */
[----:B------:R-:W-:Y:S02]  /*1e610*/  PRMT R23, R24, 0x7610, R23 ;  /* 0x0000761018177816 */ /* 0x000fe40000000017 */
[----:B------:R-:W-:Y:S01]  /*1e620*/  PRMT R178, R52, 0x5410, R51 ;  /* 0x0000541034b27816 */ /* 0x000fe20000000033 */
[----:B------:R1:W3:Y:S01]  /*1e630*/  LDL.LU.S16 R24, [R1+0x110] ;  /* 0x0001100001187983 */ /* 0x0002e20000300600 */
[----:B------:R-:W-:-:S03]  /*1e640*/  @!P1 PRMT R52, R23, 0x5410, RZ ;  /* 0x0000541017349816 */ /* 0x000fc600000000ff */
[----:B------:R1:W3:Y:S01]  /*1e650*/  LDL.LU.S16 R23, [R1+0x10c] ;  /* 0x00010c0001177983 */ /* 0x0002e20000300600 */
[----:B------:R-:W-:-:S04]  /*1e660*/  LOP3.LUT R2, R0, 0xff, RZ, 0xc0, !PT ;  /* 0x000000ff00027812 */ /* 0x000fc800078ec0ff */
[----:B------:R-:W-:Y:S02]  /*1e670*/  ISETP.GE.U32.AND P2, PT, R217, R2, PT ;  /* 0x00000002d900720c */ /* 0x000fe40003f46070 */
[----:B------:R-:W-:Y:S02]  /*1e680*/  SHF.R.U32.HI R2, RZ, 0x18, R0 ;  /* 0x00000018ff027819 */ /* 0x000fe40000011600 */
[----:B------:R-:W-:Y:S01]  /*1e690*/  LOP3.LUT R0, R0, 0xffff, RZ, 0xc0, !PT ;  /* 0x0000ffff00007812 */ /* 0x000fe200078ec0ff */
[----:B----4-:R-:W-:-:S05]  /*1e6a0*/  @!P6 HADD2 R22, -R51.H0_H0, -RZ.H0_H0 ;  /* 0xa00000ff3316e230 */ /* 0x010fca0000000900 */
[----:B------:R-:W-:Y:S02]  /*1e6b0*/  PRMT R21, R22, 0x7610, R21 ;  /* 0x0000761016157816 */ /* 0x000fe40000000015 */
[----:B------:R1:W3:Y:S02]  /*1e6c0*/  LDL.LU.S16 R22, [R1+0x118] ;  /* 0x0001180001167983 */ /* 0x0002e40000300600 */
[----:B------:R-:W-:Y:S02]  /*1e6d0*/  @!P6 PRMT R51, R21, 0x5410, RZ ;  /* 0x000054101533e816 */ /* 0x000fe400000000ff */
[----:B------:R1:W3:Y:S01]  /*1e6e0*/  LDL.LU.S16 R21, [R1+0x114] ;  /* 0x0001140001157983 */ /* 0x0002e20000300600 */
[----:B------:R-:W-:-:S04]  /*1e6f0*/  SHF.R.U32.HI R0, RZ, 0x8, R0 ;  /* 0x00000008ff007819 */ /* 0x000fc80000011600 */
[----:B------:R-:W-:Y:S02]  /*1e700*/  LOP3.LUT R0, R0, 0xffff, RZ, 0xc0, !PT ;  /* 0x0000ffff00007812 */ /* 0x000fe400078ec0ff */
[----:B------:R-:W-:Y:S02]  /*1e710*/  PRMT R46, R35, 0x7610, R46 ;  /* 0x00007610232e7816 */ /* 0x000fe4000000002e */
[C---:B------:R-:W-:Y:S02]  /*1e720*/  ISETP.GE.U32.AND P6, PT, R217.reuse, R0, PT ;  /* 0x00000000d900720c */ /* 0x040fe40003fc6070 */
[----:B------:R-:W-:Y:S01]  /*1e730*/  ISETP.GE.U32.AND P4, PT, R217, R2, PT ;  /* 0x00000002d900720c */ /* 0x000fe20003f86070 */
[----:B------:R-:W-:Y:S01]  /*1e740*/  @!P2 HADD2 R12, -R46.H0_H0, -RZ.H0_H0 ;  /* 0xa00000ff2e0ca230 */ /* 0x000fe20000000900 */
[----:B------:R-:W-:Y:S02]  /*1e750*/  LOP3.LUT R2, R14, 0xff, RZ, 0xc0, !PT ;  /* 0x000000ff0e027812 */ /* 0x000fe400078ec0ff */
[----:B------:R-:W-:-:S02]  /*1e760*/  PRMT R45, R35, 0x7632, R45 ;  /* 0x00007632232d7816 */ /* 0x000fc4000000002d */
[----:B------:R-:W-:Y:S02]  /*1e770*/  ISETP.GE.U32.AND P1, PT, R217, R2, PT ;  /* 0x00000002d900720c */ /* 0x000fe40003f26070 */
[----:B------:R-:W-:Y:S02]  /*1e780*/  PRMT R2, R12, 0x7610, R2 ;  /* 0x000076100c027816 */ /* 0x000fe40000000002 */
[----:B------:R1:W-:Y:S01]  /*1e790*/  MUFU.EX2 R12, R186 ;  /* 0x000000ba000c7308 */ /* 0x0003e20000000800 */
[C---:B------:R-:W-:Y:S01]  /*1e7a0*/  PRMT R48, R36.reuse, 0x7610, R48 ;  /* 0x0000761024307816 */ /* 0x040fe20000000030 */
[----:B------:R-:W-:Y:S01]  /*1e7b0*/  @!P6 HADD2 R193, -R45.H0_H0, -RZ.H0_H0 ;  /* 0xa00000ff2dc1e230 */ /* 0x000fe20000000900 */
[----:B------:R-:W-:Y:S02]  /*1e7c0*/  PRMT R47, R36, 0x7632, R47 ;  /* 0x00007632242f7816 */ /* 0x000fe4000000002f */
[----:B------:R-:W-:Y:S02]  /*1e7d0*/  SHF.R.U32.HI R0, RZ, 0x8, R15 ;  /* 0x00000008ff007819 */ /* 0x000fe4000001160f */
[----:B------:R-:W-:-:S02]  /*1e7e0*/  PRMT R14, R193, 0x7610, R14 ;  /* 0x00007610c10e7816 */ /* 0x000fc4000000000e */
[----:B-1----:R-:W-:Y:S02]  /*1e7f0*/  PRMT R186, R46, 0x5410, R45 ;  /* 0x000054102eba7816 */ /* 0x002fe4000000002d */
[----:B------:R-:W-:Y:S02]  /*1e800*/  @!P2 PRMT R46, R2, 0x5410, RZ ;  /* 0x00005410022ea816 */ /* 0x000fe400000000ff */
[----:B------:R-:W1:Y:S01]  /*1e810*/  MUFU.EX2 R2, R192 ;  /* 0x000000c000027308 */ /* 0x000e620000000800 */
[----:B------:R-:W-:Y:S02]  /*1e820*/  LOP3.LUT R0, R0, 0xffff, RZ, 0xc0, !PT ;  /* 0x0000ffff00007812 */ /* 0x000fe400078ec0ff */
[----:B------:R-:W-:Y:S02]  /*1e830*/  @!P6 PRMT R45, R14, 0x5410, RZ ;  /* 0x000054100e2de816 */ /* 0x000fe400000000ff */
[----:B------:R-:W-:-:S03]  /*1e840*/  ISETP.GE.U32.AND P2, PT, R217, R0, PT ;  /* 0x00000000d900720c */ /* 0x000fc60003f46070 */
[----:B------:R2:W2:Y:S01]  /*1e850*/  MUFU.EX2 R14, R77 ;  /* 0x0000004d000e7308 */ /* 0x0004a20000000800 */
[----:B-1----:R-:W-:Y:S01]  /*1e860*/  F2FP.PACK_AB R76, R2, R12 ;  /* 0x0000000c024c723e */ /* 0x002fe200000000ff */
[----:B--2---:R-:W-:-:S05]  /*1e870*/  @!P5 HADD2 R187, -R48.H0_H0, -RZ.H0_H0 ;  /* 0xa00000ff30bbd230 */ /* 0x004fca0000000900 */
[----:B------:R-:W-:Y:S02]  /*1e880*/  PRMT R13, R187, 0x7610, R13 ;  /* 0x00007610bb0d7816 */ /* 0x000fe4000000000d */
[----:B------:R-:W-:Y:S01]  /*1e890*/  PRMT R187, R48, 0x5410, R47 ;  /* 0x0000541030bb7816 */ /* 0x000fe2000000002f */
[----:B---3--:R-:W-:Y:S01]  /*1e8a0*/  @!P4 HADD2 R184, -R47.H0_H0, -RZ.H0_H0 ;  /* 0xa00000ff2fb8c230 */ /* 0x008fe20000000900 */
[----:B------:R-:W-:Y:S02]  /*1e8b0*/  @!P5 PRMT R48, R13, 0x5410, RZ ;  /* 0x000054100d30d816 */ /* 0x000fe400000000ff */
[----:B------:R1:W2:Y:S02]  /*1e8c0*/  MUFU.EX2 R13, R9 ;  /* 0x00000009000d7308 */ /* 0x0002a40000000800 */
[----:B------:R-:W-:-:S04]  /*1e8d0*/  PRMT R0, R184, 0x7610, R0 ;  /* 0x00007610b8007816 */ /* 0x000fc80000000000 */
[----:B------:R-:W-:Y:S01]  /*1e8e0*/  @!P4 PRMT R47, R0, 0x5410, RZ ;  /* 0x00005410002fc816 */ /* 0x000fe200000000ff */
[----:B------:R-:W-:Y:S02]  /*1e8f0*/  FADD.FTZ R0, R12, R16 ;  /* 0x000000100c007221 */ /* 0x000fe40000010000 */
[----:B------:R-:W3:Y:S02]  /*1e900*/  MUFU.EX2 R12, R183 ;  /* 0x000000b7000c7308 */ /* 0x000ee40000000800 */
[----:B------:R-:W-:Y:S02]  /*1e910*/  FADD.FTZ R77, R2, R0 ;  /* 0x00000000024d7221 */ /* 0x000fe40000010000 */
[----:B------:R-:W-:Y:S01]  /*1e920*/  FADD.FTZ R0, R14, R3 ;  /* 0x000000030e007221 */ /* 0x000fe20000010000 */
[----:B-1----:R-:W4:Y:S03]  /*1e930*/  LDL.LU R9, [R1+0x3f0] ;  /* 0x0003f00001097983 */ /* 0x002f260000300800 */
[----:B------:R-:W1:Y:S01]  /*1e940*/  MUFU.EX2 R2, R233 ;  /* 0x000000e900027308 */ /* 0x000e620000000800 */
[----:B--2---:R-:W-:-:S04]  /*1e950*/  FADD.FTZ R0, R13, R0 ;  /* 0x000000000d007221 */ /* 0x004fc80000010000 */
[----:B---3--:R-:W-:-:S04]  /*1e960*/  FADD.FTZ R0, R12, R0 ;  /* 0x000000000c007221 */ /* 0x008fc80000010000 */
[----:B-1----:R-:W-:-:S05]  /*1e970*/  FADD.FTZ R0, R2, R0 ;  /* 0x0000000002007221 */ /* 0x002fca0000010000 */
[----:B------:R1:W-:Y:S04]  /*1e980*/  STL [R1+0x9c], R0 ;  /* 0x00009c0001007387 */ /* 0x0003e80000100800 */
[----:B------:R2:W3:Y:S04]  /*1e990*/  LDL.LU.S16 R251, [R1+0x140] ;  /* 0x0001400001fb7983 */ /* 0x0004e80000300600 */
[----:B------:R2:W2:Y:S04]  /*1e9a0*/  LDL.LU.S16 R250, [R1+0x13c] ;  /* 0x00013c0001fa7983 */ /* 0x0004a80000300600 */
[----:B------:R1:W2:Y:S01]  /*1e9b0*/  LDL.LU.S16 R202, [R1+0x138] ;  /* 0x0001380001ca7983 */ /* 0x0002a20000300600 */
[----:B------:R-:W-:-:S02]  /*1e9c0*/  LOP3.LUT R17, R43, R240, R190, 0x96, !PT ;  /* 0x000000f02b117212 */ /* 0x000fc400078e96be */
[C---:B------:R-:W-:Y:S02]  /*1e9d0*/  PRMT R43, R25.reuse, 0x7632, R43 ;  /* 0x00007632192b7816 */ /* 0x040fe4000000002b */
[----:B------:R-:W-:Y:S02]  /*1e9e0*/  PRMT R44, R25, 0x7610, R44 ;  /* 0x00007610192c7816 */ /* 0x000fe4000000002c */
[----:B------:R-:W-:Y:S02]  /*1e9f0*/  F2FP.PACK_AB R65, R13, R14 ;  /* 0x0000000e0d41723e */ /* 0x000fe400000000ff */
[----:B------:R-:W-:Y:S02]  /*1ea00*/  PRMT R183, R44, 0x5410, R43 ;  /* 0x000054102cb77816 */ /* 0x000fe4000000002b */
[----:B------:R-:W-:Y:S02]  /*1ea10*/  LOP3.LUT R19, R169, R239, R42, 0x96, !PT ;  /* 0x000000efa9137212 */ /* 0x000fe400078e962a */
[----:B------:R-:W-:-:S02]  /*1ea20*/  F2FP.PACK_AB R164, R2, R12 ;  /* 0x0000000c02a4723e */ /* 0x000fc400000000ff */
[----:B------:R-:W-:-:S05]  /*1ea30*/  PRMT R42, R27, 0x7610, R42 ;  /* 0x000076101b2a7816 */ /* 0x000fca000000002a */
[----:B------:R-:W-:Y:S01]  /*1ea40*/  @!P3 HADD2 R24, -R42.H0_H0, -RZ.H0_H0 ;  /* 0xa00000ff2a18b230 */ /* 0x000fe20000000900 */
[----:B------:R-:W-:-:S04]  /*1ea50*/  PRMT R41, R27, 0x7632, R41 ;  /* 0x000076321b297816 */ /* 0x000fc80000000029 */
[----:B------:R-:W-:Y:S02]  /*1ea60*/  PRMT R20, R24, 0x7610, R20 ;  /* 0x0000761018147816 */ /* 0x000fe40000000014 */
[----:B------:R-:W-:Y:S02]  /*1ea70*/  PRMT R184, R42, 0x5410, R41 ;  /* 0x000054102ab87816 */ /* 0x000fe40000000029 */
[----:B------:R-:W-:Y:S01]  /*1ea80*/  @!P3 PRMT R42, R20, 0x5410, RZ ;  /* 0x00005410142ab816 */ /* 0x000fe200000000ff */
[----:B------:R-:W-:Y:S02]  /*1ea90*/  @!P0 HADD2 R21, -R43.H0_H0, -RZ.H0_H0 ;  /* 0xa00000ff2b158230 */ /* 0x000fe40000000900 */
[----:B------:R-:W-:-:S03]  /*1eaa0*/  @!P1 HADD2 R22, -R44.H0_H0, -RZ.H0_H0 ;  /* 0xa00000ff2c169230 */ /* 0x000fc60000000900 */
[----:B------:R-:W-:Y:S02]  /*1eab0*/  PRMT R15, R21, 0x7610, R15 ;  /* 0x00007610150f7816 */ /* 0x000fe4000000000f */
[----:B------:R-:W-:Y:S02]  /*1eac0*/  PRMT R16, R22, 0x7610, R16 ;  /* 0x0000761016107816 */ /* 0x000fe40000000010 */
[----:B------:R-:W-:Y:S01]  /*1ead0*/  @!P0 PRMT R43, R15, 0x5410, RZ ;  /* 0x000054100f2b8816 */ /* 0x000fe200000000ff */
[----:B------:R-:W-:Y:S01]  /*1eae0*/  IMAD.WIDE.U32 R14, R17, -0x2daee0ad, RZ ;  /* 0xd2511f53110e7825 */ /* 0x000fe200078e00ff */
[----:B------:R-:W-:-:S03]  /*1eaf0*/  @!P1 PRMT R44, R16, 0x5410, RZ ;  /* 0x00005410102c9816 */ /* 0x000fc600000000ff */
[----:B------:R-:W-:Y:S01]  /*1eb00*/  IMAD.WIDE.U32 R16, R19, -0x2daee0ad, RZ ;  /* 0xd2511f5313107825 */ /* 0x000fe200078e00ff */
[----:B-1----:R-:W-:-:S05]  /*1eb10*/  LOP3.LUT R0, R15, R242, R180, 0x96, !PT ;  /* 0x000000f20f007212 */ /* 0x002fca00078e96b4 */
        /* <DEDUP_REMOVED lines=10> */
[----:B------:R-:W-:-:S03]  /*1ebc0*/  @!P2 HADD2 R23, -R41.H0_H0, -RZ.H0_H0 ;  /* 0xa00000ff2917a230 */ /* 0x000fc60000000900 */
[----:B------:R-:W-:Y:S02]  /*1ebd0*/  IMAD.WIDE.U32 R2, R2, -0x326172a9, RZ ;  /* 0xcd9e8d5702027825 */ /* 0x000fe400078e00ff */
[----:B------:R-:W-:-:S03]  /*1ebe0*/  PRMT R18, R23, 0x7610, R18 ;  /* 0x0000761017127816 */ /* 0x000fc60000000012 */
[----:B------:R-:W-:Y:S02]  /*1ebf0*/  LOP3.LUT R0, R3, R249, R12, 0x96, !PT ;  /* 0x000000f903007212 */ /* 0x000fe400078e960c */
[----:B------:R-:W-:Y:S02]  /*1ec00*/  @!P2 PRMT R41, R18, 0x5410, RZ ;  /* 0x000054101229a816 */ /* 0x000fe400000000ff */
[----:B------:R-:W-:Y:S02]  /*1ec10*/  LOP3.LUT R12, R0, 0xff, RZ, 0xc0, !PT ;  /* 0x000000ff000c7812 */ /* 0x000fe400078ec0ff */
[----:B------:R-:W-:Y:S02]  /*1ec20*/  LOP3.LUT R18, R13, R246, R14, 0x96, !PT ;  /* 0x000000f60d127212 */ /* 0x000fe400078e960e */
[----:B------:R-:W-:Y:S02]  /*1ec30*/  LOP3.LUT R14, R167, R240, R190, 0x96, !PT ;  /* 0x000000f0a70e7212 */ /* 0x000fe400078e96be */
[----:B------:R-:W-:-:S02]  /*1ec40*/  LOP3.LUT R13, R169, R239, R166, 0x96, !PT ;  /* 0x000000efa90d7212 */ /* 0x000fc400078e96a6 */
[----:B------:R-:W-:Y:S02]  /*1ec50*/  ISETP.GE.U32.AND P4, PT, R217, R12, PT ;  /* 0x0000000cd900720c */ /* 0x000fe40003f86070 */
[----:B------:R-:W-:Y:S01]  /*1ec60*/  LOP3.LUT R12, R0, 0xffff, RZ, 0xc0, !PT ;  /* 0x0000ffff000c7812 */ /* 0x000fe200078ec0ff */
[----:B------:R-:W-:-:S03]  /*1ec70*/  IMAD.WIDE.U32 R14, R14, -0x2daee0ad, RZ ;  /* 0xd2511f530e0e7825 */ /* 0x000fc600078e00ff */
[----:B------:R-:W-:Y:S01]  /*1ec80*/  SHF.R.U32.HI R12, RZ, 0x8, R12 ;  /* 0x00000008ff0c7819 */ /* 0x000fe2000001160c */
[----:B------:R-:W-:Y:S01]  /*1ec90*/  IMAD.WIDE.U32 R24, R13, -0x2daee0ad, RZ ;  /* 0xd2511f530d187825 */ /* 0x000fe200078e00ff */
[----:B------:R-:W-:Y:S02]  /*1eca0*/  LOP3.LUT R13, R15, R242, R180, 0x96, !PT ;  /* 0x000000f20f0d7212 */ /* 0x000fe400078e96b4 */
[----:B------:R-:W-:Y:S02]  /*1ecb0*/  LOP3.LUT R12, R12, 0xffff, RZ, 0xc0, !PT ;  /* 0x0000ffff0c0c7812 */ /* 0x000fe400078ec0ff */
[----:B------:R-:W-:Y:S02]  /*1ecc0*/  LOP3.LUT R14, R25, R245, R14, 0x96, !PT ;  /* 0x000000f5190e7212 */ /* 0x000fe400078e960e */
[----:B------:R-:W-:Y:S01]  /*1ecd0*/  ISETP.GE.U32.AND P2, PT, R217, R12, PT ;  /* 0x0000000cd900720c */ /* 0x000fe20003f46070 */
[----:B------:R-:W-:-:S04]  /*1ece0*/  IMAD.WIDE.U32 R12, R13, -0x326172a9, RZ ;  /* 0xcd9e8d570d0c7825 */ /* 0x000fc800078e00ff */
[----:B------:R-:W-:-:S05]  /*1ecf0*/  IMAD.WIDE.U32 R16, R14, -0x326172a9, RZ ;  /* 0xcd9e8d570e107825 */ /* 0x000fca00078e00ff */
[----:B------:R-:W-:Y:S02]  /*1ed00*/  LOP3.LUT R14, R17, R248, R12, 0x96, !PT ;  /* 0x000000f8110e7212 */ /* 0x000fe400078e960c */
[----:B------:R-:W-:Y:S02]  /*1ed10*/  SHF.R.U32.HI R12, RZ, 0x10, R0 ;  /* 0x00000010ff0c7819 */ /* 0x000fe40000011600 */
[----:B------:R-:W-:Y:S02]  /*1ed20*/  LOP3.LUT R13, R13, R238, R168, 0x96, !PT ;  /* 0x000000ee0d0d7212 */ /* 0x000fe400078e96a8 */
[----:B------:R-:W-:Y:S01]  /*1ed30*/  LOP3.LUT R12, R12, 0xff, RZ, 0xc0, !PT ;  /* 0x000000ff0c0c7812 */ /* 0x000fe200078ec0ff */
[----:B------:R-:W-:Y:S01]  /*1ed40*/  IMAD.WIDE.U32 R22, R14, -0x2daee0ad, RZ ;  /* 0xd2511f530e167825 */ /* 0x000fe200078e00ff */
[----:B------:R-:W-:Y:S02]  /*1ed50*/  SHF.R.U32.HI R0, RZ, 0x18, R0 ;  /* 0x00000018ff007819 */ /* 0x000fe40000011600 */
[----:B------:R-:W-:Y:S01]  /*1ed60*/  ISETP.GE.U32.AND P3, PT, R217, R12, PT ;  /* 0x0000000cd900720c */ /* 0x000fe20003f66070 */
[----:B------:R-:W-:Y:S01]  /*1ed70*/  IMAD.WIDE.U32 R12, R13, -0x2daee0ad, RZ ;  /* 0xd2511f530d0c7825 */ /* 0x000fe200078e00ff */
[----:B------:R-:W-:-:S04]  /*1ed80*/  ISETP.GE.U32.AND P1, PT, R217, R0, PT ;  /* 0x00000000d900720c */ /* 0x000fc80003f26070 */
[----:B------:R-:W-:Y:S02]  /*1ed90*/  LOP3.LUT R0, R23, R244, R12, 0x96, !PT ;  /* 0x000000f417007212 */ /* 0x000fe400078e960c */
[C---:B------:R-:W-:Y:S02]  /*1eda0*/  LOP3.LUT R12, R2.reuse, 0xff, RZ, 0xc0, !PT ;  /* 0x000000ff020c7812 */ /* 0x040fe400078ec0ff */
[----:B------:R-:W-:Y:S02]  /*1edb0*/  LOP3.LUT R19, R2, 0xffff, RZ, 0xc0, !PT ;  /* 0x0000ffff02137812 */ /* 0x000fe400078ec0ff */
[--C-:B------:R-:W-:Y:S02]  /*1edc0*/  SHF.R.U32.HI R15, RZ, 0x10, R2.reuse ;  /* 0x00000010ff0f7819 */ /* 0x100fe40000011602 */
[----:B------:R-:W-:Y:S01]  /*1edd0*/  SHF.R.U32.HI R14, RZ, 0x18, R2 ;  /* 0x00000018ff0e7819 */ /* 0x000fe20000011602 */
[----:B------:R-:W-:Y:S01]  /*1ede0*/  IMAD.WIDE.U32 R2, R0, -0x326172a9, RZ ;  /* 0xcd9e8d5700027825 */ /* 0x000fe200078e00ff */
[----:B------:R-:W-:-:S03]  /*1edf0*/  PRMT R38, R31, 0x7610, R38 ;  /* 0x000076101f267816 */ /* 0x000fc60000000026 */
[----:B------:R-:W-:Y:S01]  /*1ee00*/  IMAD.MOV.U32 R191, RZ, RZ, R231 ;  /* 0x000000ffffbf7224 */ /* 0x000fe200078e00e7 */
[----:B------:R-:W-:Y:S01]  /*1ee10*/  LOP3.LUT R0, R2, 0xff, RZ, 0xc0, !PT ;  /* 0x000000ff02007812 */ /* 0x000fe200078ec0ff */
[----:B------:R-:W-:Y:S01]  /*1ee20*/  FMUL.FTZ R231, R136, R165 ;  /* 0x000000a588e77220 */ /* 0x000fe20000410000 */
[----:B------:R-:W-:Y:S01]  /*1ee30*/  LOP3.LUT R13, R13, R247, R24, 0x96, !PT ;  /* 0x000000f70d0d7212 */ /* 0x000fe200078e9618 */
[----:B------:R-:W-:Y:S01]  /*1ee40*/  @!P4 HADD2 R136, -R38.H0_H0, -RZ.H0_H0 ;  /* 0xa00000ff2688c230 */ /* 0x000fe20000000900 */
[----:B------:R-:W-:Y:S02]  /*1ee50*/  PRMT R37, R31, 0x7632, R37 ;  /* 0x000076321f257816 */ /* 0x000fe40000000025 */
[----:B------:R-:W-:Y:S02]  /*1ee60*/  ISETP.GE.U32.AND P5, PT, R217, R0, PT ;  /* 0x00000000d900720c */ /* 0x000fe40003fa6070 */
[----:B------:R-:W-:Y:S02]  /*1ee70*/  LOP3.LUT R0, R15, 0xff, RZ, 0xc0, !PT ;  /* 0x000000ff0f007812 */ /* 0x000fe400078ec0ff */
[----:B------:R-:W-:Y:S01]  /*1ee80*/  ISETP.GE.U32.AND P0, PT, R217, R12, PT ;  /* 0x0000000cd900720c */ /* 0x000fe20003f06070 */
[----:B------:R-:W-:Y:S01]  /*1ee90*/  IMAD.WIDE.U32 R12, R13, -0x326172a9, RZ ;  /* 0xcd9e8d570d0c7825 */ /* 0x000fe200078e00ff */
[----:B------:R-:W-:-:S02]  /*1eea0*/  PRMT R168, R38, 0x5410, R37 ;  /* 0x0000541026a87816 */ /* 0x000fc40000000025 */
[----:B------:R-:W-:Y:S01]  /*1eeb0*/  @!P4 PRMT R38, R136, 0x5410, RZ ;  /* 0x000054108826c816 */ /* 0x000fe200000000ff */
[----:B------:R-:W-:Y:S01]  /*1eec0*/  IMAD.MOV.U32 R220, RZ, RZ, R230 ;  /* 0x000000ffffdc7224 */ /* 0x000fe200078e00e6 */
[----:B------:R-:W-:Y:S01]  /*1eed0*/  ISETP.GE.U32.AND P4, PT, R217, R0, PT ;  /* 0x00000000d900720c */ /* 0x000fe20003f86070 */
[----:B------:R-:W-:Y:S01]  /*1eee0*/  FMUL.FTZ R230, R137, R165 ;  /* 0x000000a589e67220 */ /* 0x000fe20000410000 */
[----:B------:R-:W-:Y:S01]  /*1eef0*/  SHF.R.U32.HI R0, RZ, 0x8, R19 ;  /* 0x00000008ff007819 */ /* 0x000fe20000011613 */
[----:B------:R-:W-:Y:S01]  /*1ef00*/  IMAD.MOV.U32 R193, RZ, RZ, R57 ;  /* 0x000000ffffc17224 */ /* 0x000fe200078e0039 */
[----:B------:R-:W-:Y:S01]  /*1ef10*/  @!P2 HADD2 R137, -R37.H0_H0, -RZ.H0_H0 ;  /* 0xa00000ff2589a230 */ /* 0x000fe20000000900 */
[----:B------:R-:W-:Y:S02]  /*1ef20*/  LOP3.LUT R12, R3, R249, R12, 0x96, !PT ;  /* 0x000000f9030c7212 */ /* 0x000fe400078e960c */
[----:B------:R-:W-:Y:S02]  /*1ef30*/  LOP3.LUT R57, R2, 0xffff, RZ, 0xc0, !PT ;  /* 0x0000ffff02397812 */ /* 0x000fe400078ec0ff */
[----:B------:R-:W-:-:S02]  /*1ef40*/  SHF.R.U32.HI R23, RZ, 0x10, R2 ;  /* 0x00000010ff177819 */ /* 0x000fc40000011602 */
[----:B------:R-:W-:Y:S01]  /*1ef50*/  SHF.R.U32.HI R21, RZ, 0x18, R2 ;  /* 0x00000018ff157819 */ /* 0x000fe20000011602 */
[----:B------:R-:W-:Y:S01]  /*1ef60*/  IMAD.WIDE.U32 R2, R18, -0x2daee0ad, RZ ;  /* 0xd2511f5312027825 */ /* 0x000fe200078e00ff */
[----:B------:R-:W-:Y:S02]  /*1ef70*/  LOP3.LUT R0, R0, 0xffff, RZ, 0xc0, !PT ;  /* 0x0000ffff00007812 */ /* 0x000fe400078ec0ff */
[----:B------:R-:W-:Y:S02]  /*1ef80*/  @!P2 PRMT R37, R137, 0x5410, RZ ;  /* 0x000054108925a816 */ /* 0x000fe400000000ff */
[----:B------:R-:W-:Y:S02]  /*1ef90*/  ISETP.GE.U32.AND P2, PT, R217, R0, PT ;  /* 0x00000000d900720c */ /* 0x000fe40003f46070 */
[----:B------:R-:W-:Y:S02]  /*1efa0*/  LOP3.LUT R0, R3, R243, R20, 0x96, !PT ;  /* 0x000000f303007212 */ /* 0x000fe400078e9614 */
[----:B------:R-:W-:Y:S01]  /*1efb0*/  PRMT R39, R32, 0x7632, R39 ;  /* 0x0000763220277816 */ /* 0x000fe20000000027 */
[----:B------:R-:W-:Y:S01]  /*1efc0*/  IMAD.MOV.U32 R221, RZ, RZ, R232 ;  /* 0x000000ffffdd7224 */ /* 0x000fe200078e00e8 */
[----:B------:R-:W-:Y:S01]  /*1efd0*/  LOP3.LUT R17, R13, R246, R16, 0x96, !PT ;  /* 0x000000f60d117212 */ /* 0x000fe200078e9610 */
[----:B------:R-:W-:Y:S01]  /*1efe0*/  FMUL.FTZ R232, R140, R165 ;  /* 0x000000a58ce87220 */ /* 0x000fe20000410000 */
[----:B------:R-:W-:Y:S01]  /*1eff0*/  SHF.R.U32.HI R13, RZ, 0x10, R0 ;  /* 0x00000010ff0d7819 */ /* 0x000fe20000011600 */
[----:B------:R-:W-:Y:S01]  /*1f000*/  @!P1 HADD2 R140, -R39.H0_H0, -RZ.H0_H0 ;  /* 0xa00000ff278c9230 */ /* 0x000fe20000000900 */
[----:B------:R-:W-:-:S02]  /*1f010*/  PRMT R40, R32, 0x7610, R40 ;  /* 0x0000761020287816 */ /* 0x000fc40000000028 */
[----:B------:R-:W-:Y:S01]  /*1f020*/  LOP3.LUT R13, R13, 0xff, RZ, 0xc0, !PT ;  /* 0x000000ff0d0d7812 */ /* 0x000fe200078ec0ff */
[----:B------:R-:W-:Y:S01]  /*1f030*/  FMUL.FTZ R233, R141, R165 ;  /* 0x000000a58de97220 */ /* 0x000fe20000410000 */
[----:B------:R-:W-:Y:S01]  /*1f040*/  PRMT R167, R40, 0x5410, R39 ;  /* 0x0000541028a77816 */ /* 0x000fe20000000027 */
[----:B------:R-:W-:Y:S01]  /*1f050*/  @!P3 HADD2 R141, -R40.H0_H0, -RZ.H0_H0 ;  /* 0xa00000ff288db230 */ /* 0x000fe20000000900 */
[----:B------:R-:W-:Y:S02]  /*1f060*/  @!P1 PRMT R39, R140, 0x5410, RZ ;  /* 0x000054108c279816 */ /* 0x000fe400000000ff */
[----:B------:R-:W-:Y:S02]  /*1f070*/  ISETP.GE.U32.AND P1, PT, R217, R13, PT ;  /* 0x0000000dd900720c */ /* 0x000fe40003f26070 */
[----:B------:R-:W-:Y:S02]  /*1f080*/  LOP3.LUT R13, R0, 0xff, RZ, 0xc0, !PT ;  /* 0x000000ff000d7812 */ /* 0x000fe400078ec0ff */
[----:B------:R-:W-:-:S02]  /*1f090*/  @!P3 PRMT R40, R141, 0x5410, RZ ;  /* 0x000054108d28b816 */ /* 0x000fc400000000ff */
[----:B------:R-:W-:Y:S02]  /*1f0a0*/  ISETP.GE.U32.AND P3, PT, R217, R13, PT ;  /* 0x0000000dd900720c */ /* 0x000fe40003f66070 */
[----:B------:R-:W-:Y:S02]  /*1f0b0*/  SHF.R.U32.HI R13, RZ, 0x18, R0 ;  /* 0x00000018ff0d7819 */ /* 0x000fe40000011600 */
[----:B------:R-:W-:Y:S02]  /*1f0c0*/  LOP3.LUT R0, R0, 0xffff, RZ, 0xc0, !PT ;  /* 0x0000ffff00007812 */ /* 0x000fe400078ec0ff */
[----:B------:R-:W-:Y:S01]  /*1f0d0*/  PRMT R35, R33, 0x7632, R35 ;  /* 0x0000763221237816 */ /* 0x000fe20000000023 */
[----:B------:R-:W-:Y:S01]  /*1f0e0*/  IMAD.MOV.U32 R192, RZ, RZ, R205 ;  /* 0x000000ffffc07224 */ /* 0x000fe200078e00cd */
[----:B------:R-:W-:Y:S01]  /*1f0f0*/  PRMT R32, R26, 0x7610, R32 ;  /* 0x000076101a207816 */ /* 0x000fe20000000020 */
[----:B------:R-:W-:Y:S01]  /*1f100*/  FMUL.FTZ R205, R149, R165 ;  /* 0x000000a595cd7220 */ /* 0x000fe20000410000 */
[----:B------:R-:W-:Y:S01]  /*1f110*/  SHF.R.U32.HI R0, RZ, 0x8, R0 ;  /* 0x00000008ff007819 */ /* 0x000fe20000011600 */
[----:B------:R-:W-:Y:S01]  /*1f120*/  @!P2 HADD2 R149, -R35.H0_H0, -RZ.H0_H0 ;  /* 0xa00000ff2395a230 */ /* 0x000fe20000000900 */
[----:B------:R-:W-:-:S02]  /*1f130*/  PRMT R36, R33, 0x7610, R36 ;  /* 0x0000761021247816 */ /* 0x000fc40000000024 */
[----:B------:R-:W-:Y:S02]  /*1f140*/  LOP3.LUT R0, R0, 0xffff, RZ, 0xc0, !PT ;  /* 0x0000ffff00007812 */ /* 0x000fe400078ec0ff */
[----:B------:R-:W-:Y:S02]  /*1f150*/  PRMT R166, R36, 0x5410, R35 ;  /* 0x0000541024a67816 */ /* 0x000fe40000000023 */
[----:B------:R-:W-:Y:S02]  /*1f160*/  @!P2 PRMT R35, R149, 0x5410, RZ ;  /* 0x000054109523a816 */ /* 0x000fe400000000ff */
[C---:B------:R-:W-:Y:S02]  /*1f170*/  ISETP.GE.U32.AND P2, PT, R217.reuse, R0, PT ;  /* 0x00000000d900720c */ /* 0x040fe40003f46070 */
[----:B------:R-:W-:Y:S01]  /*1f180*/  ISETP.GE.U32.AND P6, PT, R217, R14, PT ;  /* 0x0000000ed900720c */ /* 0x000fe20003fc6070 */
[--C-:B------:R-:W-:Y:S01]  /*1f190*/  FADD.FTZ R14, R185, R34.reuse ;  /* 0x00000022b90e7221 */ /* 0x100fe20000010000 */
[C---:B------:R-:W-:Y:S01]  /*1f1a0*/  PRMT R34, R29.reuse, 0x7610, R34 ;  /* 0x000076101d227816 */ /* 0x040fe20000000022 */
[----:B------:R-:W-:Y:S01]  /*1f1b0*/  IMAD.MOV.U32 R190, RZ, RZ, R241 ;  /* 0x000000ffffbe7224 */ /* 0x000fe200078e00f1 */
[----:B------:R-:W-:Y:S01]  /*1f1c0*/  PRMT R33, R29, 0x7632, R33 ;  /* 0x000076321d217816 */ /* 0x000fe20000000021 */
[----:B------:R-:W-:Y:S01]  /*1f1d0*/  FMUL.FTZ R241, R148, R165 ;  /* 0x000000a594f17220 */ /* 0x000fe20000410000 */
[----:B------:R-:W-:Y:S01]  /*1f1e0*/  PRMT R29, R30, 0x7632, R29 ;  /* 0x000076321e1d7816 */ /* 0x000fe2000000001d */
[----:B------:R-:W-:Y:S01]  /*1f1f0*/  @!P0 HADD2 R148, -R36.H0_H0, -RZ.H0_H0 ;  /* 0xa00000ff24948230 */ /* 0x000fe20000000900 */
[----:B------:R-:W-:Y:S01]  /*1f200*/  PRMT R31, R26, 0x7632, R31 ;  /* 0x000076321a1f7816 */ /* 0x000fe2000000001f */
[----:B--2---:R-:W-:-:S05]  /*1f210*/  @!P1 HADD2 R202, -R32.H0_H0, -RZ.H0_H0 ;  /* 0xa00000ff20ca9230 */ /* 0x004fca0000000900 */
[----:B------:R-:W-:Y:S02]  /*1f220*/  PRMT R0, R202, 0x7610, R0 ;  /* 0x00007610ca007816 */ /* 0x000fe40000000000 */
[----:B------:R1:W2:Y:S01]  /*1f230*/  LDL.LU.S16 R202, [R1+0x168] ;  /* 0x0001680001ca7983 */ /* 0x0002a20000300600 */
[----:B---3--:R-:W-:Y:S02]  /*1f240*/  @!P3 HADD2 R251, -R30.H0_H0, -RZ.H0_H0 ;  /* 0xa00000ff1efbb230 */ /* 0x008fe40000000900 */
[----:B------:R-:W-:Y:S01]  /*1f250*/  @!P2 HADD2 R250, -R29.H0_H0, -RZ.H0_H0 ;  /* 0xa00000ff1dfaa230 */ /* 0x000fe20000000900 */
[----:B------:R-:W-:Y:S01]  /*1f260*/  @!P0 PRMT R36, R148, 0x5410, RZ ;  /* 0x0000541094248816 */ /* 0x000fe200000000ff */
[----:B------:R-:W-:Y:S01]  /*1f270*/  FADD.FTZ R16, R188, R14 ;  /* 0x0000000ebc107221 */ /* 0x000fe20000010000 */
[----:B------:R-:W-:Y:S02]  /*1f280*/  ISETP.GE.U32.AND P0, PT, R217, R13, PT ;  /* 0x0000000dd900720c */ /* 0x000fe40003f06070 */
[----:B------:R-:W-:-:S02]  /*1f290*/  PRMT R185, R32, 0x5410, R31 ;  /* 0x0000541020b97816 */ /* 0x000fc4000000001f */
[----:B------:R-:W-:Y:S02]  /*1f2a0*/  PRMT R14, R251, 0x7610, R14 ;  /* 0x00007610fb0e7816 */ /* 0x000fe4000000000e */
[----:B------:R-:W-:Y:S02]  /*1f2b0*/  PRMT R13, R250, 0x7610, R13 ;  /* 0x00007610fa0d7816 */ /* 0x000fe4000000000d */
[----:B------:R-:W-:Y:S01]  /*1f2c0*/  @!P1 PRMT R32, R0, 0x5410, RZ ;  /* 0x0000541000209816 */ /* 0x000fe200000000ff */
[----:B------:R-:W-:Y:S01]  /*1f2d0*/  IMAD.MOV.U32 R250, RZ, RZ, R190 ;  /* 0x000000fffffa7224 */ /* 0x000fe200078e00be */
[----:B------:R-:W-:Y:S01]  /*1f2e0*/  LOP3.LUT R0, R2, 0xff, RZ, 0xc0, !PT ;  /* 0x000000ff02007812 */ /* 0x000fe200078ec0ff */
[----:B------:R-:W-:Y:S01]  /*1f2f0*/  FMUL.FTZ R223, R153, R165 ;  /* 0x000000a599df7220 */ /* 0x000fe20000410000 */
[----:B------:R-:W-:Y:S01]  /*1f300*/  PRMT R180, R30, 0x5410, R29 ;  /* 0x000054101eb47816 */ /* 0x000fe2000000001d */
[----:B------:R1:W3:Y:S01]  /*1f310*/  LDL.LU.S16 R190, [R1+0x16c] ;  /* 0x00016c0001be7983 */ /* 0x0002e20000300600 */
[----:B------:R-:W-:Y:S01]  /*1f320*/  @!P6 HADD2 R153, -R33.H0_H0, -RZ.H0_H0 ;  /* 0xa00000ff2199e230 */ /* 0x000fe20000000900 */
[----:B------:R-:W-:-:S02]  /*1f330*/  @!P3 PRMT R30, R14, 0x5410, RZ ;  /* 0x000054100e1eb816 */ /* 0x000fc400000000ff */
[----:B------:R-:W-:Y:S01]  /*1f340*/  @!P2 PRMT R29, R13, 0x5410, RZ ;  /* 0x000054100d1da816 */ /* 0x000fe200000000ff */
[----:B------:R-:W-:Y:S01]  /*1f350*/  IMAD.MOV.U32 R194, RZ, RZ, R135 ;  /* 0x000000ffffc27224 */ /* 0x000fe200078e0087 */
[----:B------:R-:W-:Y:S02]  /*1f360*/  ISETP.GE.U32.AND P2, PT, R217, R0, PT ;  /* 0x00000000d900720c */ /* 0x000fe40003f46070 */
[----:B------:R-:W-:Y:S02]  /*1f370*/  LOP3.LUT R14, R2, 0xffff, RZ, 0xc0, !PT ;  /* 0x0000ffff020e7812 */ /* 0x000fe400078ec0ff */
[--C-:B------:R-:W-:Y:S02]  /*1f380*/  SHF.R.U32.HI R15, RZ, 0x10, R2.reuse ;  /* 0x00000010ff0f7819 */ /* 0x100fe40000011602 */
[----:B------:R-:W-:Y:S01]  /*1f390*/  SHF.R.U32.HI R13, RZ, 0x18, R2 ;  /* 0x00000018ff0d7819 */ /* 0x000fe20000011602 */
[----:B------:R-:W-:Y:S01]  /*1f3a0*/  IMAD.WIDE.U32 R2, R17, -0x2daee0ad, RZ ;  /* 0xd2511f5311027825 */ /* 0x000fe200078e00ff */
[----:B------:R-:W-:-:S03]  /*1f3b0*/  LOP3.LUT R0, R23, 0xff, RZ, 0xc0, !PT ;  /* 0x000000ff17007812 */ /* 0x000fc600078ec0ff */
[----:B------:R-:W-:Y:S01]  /*1f3c0*/  FMUL.FTZ R135, R152, R165 ;  /* 0x000000a598877220 */ /* 0x000fe20000410000 */
[----:B------:R-:W-:Y:S02]  /*1f3d0*/  PRMT R165, R34, 0x5410, R33 ;  /* 0x0000541022a57816 */ /* 0x000fe40000000021 */
[----:B------:R-:W-:Y:S01]  /*1f3e0*/  @!P6 PRMT R33, R153, 0x5410, RZ ;  /* 0x000054109921e816 */ /* 0x000fe200000000ff */
[----:B------:R-:W-:Y:S01]  /*1f3f0*/  @!P0 HADD2 R169, -R31.H0_H0, -RZ.H0_H0 ;  /* 0xa00000ff1fa98230 */ /* 0x000fe20000000900 */
[----:B------:R-:W-:Y:S02]  /*1f400*/  ISETP.GE.U32.AND P6, PT, R217, R0, PT ;  /* 0x00000000d900720c */ /* 0x000fe40003fc6070 */
[----:B------:R-:W-:Y:S02]  /*1f410*/  LOP3.LUT R0, R3, R243, R22, 0x96, !PT ;  /* 0x000000f303007212 */ /* 0x000fe400078e9616 */
[----:B------:R-:W-:Y:S02]  /*1f420*/  LOP3.LUT R24, R2, 0xffff, RZ, 0xc0, !PT ;  /* 0x0000ffff02187812 */ /* 0x000fe400078ec0ff */
[----:B------:R-:W-:-:S02]  /*1f430*/  LOP3.LUT R3, R15, 0xff, RZ, 0xc0, !PT ;  /* 0x000000ff0f037812 */ /* 0x000fc400078ec0ff */
[----:B------:R-:W-:Y:S02]  /*1f440*/  @!P0 PRMT R31, R169, 0x5410, RZ ;  /* 0x00005410a91f8816 */ /* 0x000fe400000000ff */
[----:B------:R-:W-:Y:S02]  /*1f450*/  ISETP.GE.U32.AND P0, PT, R217, R3, PT ;  /* 0x00000003d900720c */ /* 0x000fe40003f06070 */
[----:B------:R1:W4:Y:S01]  /*1f460*/  LDL.LU.S16 R3, [R1+0x170] ;  /* 0x0001700001037983 */ /* 0x0003220000300600 */
[----:B------:R-:W-:Y:S02]  /*1f470*/  LOP3.LUT R23, R2, 0xff, RZ, 0xc0, !PT ;  /* 0x000000ff02177812 */ /* 0x000fe400078ec0ff */
[--C-:B------:R-:W-:Y:S02]  /*1f480*/  SHF.R.U32.HI R18, RZ, 0x10, R2.reuse ;  /* 0x00000010ff127819 */ /* 0x100fe40000011602 */
[----:B------:R-:W-:Y:S02]  /*1f490*/  SHF.R.U32.HI R17, RZ, 0x18, R2 ;  /* 0x00000018ff117819 */ /* 0x000fe40000011602 */
[----:B------:R-:W-:-:S02]  /*1f4a0*/  SHF.R.U32.HI R2, RZ, 0x8, R14 ;  /* 0x00000008ff027819 */ /* 0x000fc4000001160e */
[----:B------:R-:W-:Y:S02]  /*1f4b0*/  PRMT R26, R158, 0x7610, R26 ;  /* 0x000076109e1a7816 */ /* 0x000fe4000000001a */
[----:B------:R-:W-:-:S04]  /*1f4c0*/  LOP3.LUT R2, R2, 0xffff, RZ, 0xc0, !PT ;  /* 0x0000ffff02027812 */ /* 0x000fc800078ec0ff */
[----:B------:R-:W-:Y:S01]  /*1f4d0*/  ISETP.GE.U32.AND P1, PT, R217, R2, PT ;  /* 0x00000002d900720c */ /* 0x000fe20003f26070 */
[----:B------:R-:W-:-:S05]  /*1f4e0*/  FADD.FTZ R2, R189, R16 ;  /* 0x00000010bd027221 */ /* 0x000fca0000010000 */
[----:B------:R1:W-:Y:S01]  /*1f4f0*/  STL [R1+0x70], R2 ;  /* 0x0000700201007387 */ /* 0x0003e20000100800 */
[----:B------:R-:W-:-:S04]  /*1f500*/  PRMT R25, R158, 0x7632, R25 ;  /* 0x000076329e197816 */ /* 0x000fc80000000019 */
[----:B------:R-:W-:Y:S02]  /*1f510*/  PRMT R169, R26, 0x5410, R25 ;  /* 0x000054101aa97816 */ /* 0x000fe40000000019 */
[----:B------:R-:W-:Y:S02]  /*1f520*/  PRMT R27, R28, 0x7632, R27 ;  /* 0x000076321c1b7816 */ /* 0x000fe4000000001b */
[C---:B------:R-:W-:Y:S02]  /*1f530*/  PRMT R20, R159.reuse, 0x7610, R20 ;  /* 0x000076109f147816 */ /* 0x040fe40000000014 */
[----:B------:R-:W-:Y:S01]  /*1f540*/  PRMT R19, R159, 0x7632, R19 ;  /* 0x000076329f137816 */ /* 0x000fe20000000013 */
[----:B--2---:R-:W-:-:S05]  /*1f550*/  @!P2 HADD2 R202, -R26.H0_H0, -RZ.H0_H0 ;  /* 0xa00000ff1acaa230 */ /* 0x004fca0000000900 */
[----:B------:R-:W-:Y:S02]  /*1f560*/  PRMT R189, R202, 0x7610, R189 ;  /* 0x00007610cabd7816 */ /* 0x000fe400000000bd */
[----:B------:R2:W2:Y:S02]  /*1f570*/  LDL.LU.S16 R202, [R1+0x174] ;  /* 0x0001740001ca7983 */ /* 0x0004a40000300600 */
[----:B------:R-:W-:Y:S01]  /*1f580*/  @!P2 PRMT R26, R189, 0x5410, RZ ;  /* 0x00005410bd1aa816 */ /* 0x000fe200000000ff */
[----:B---3--:R-:W-:-:S05]  /*1f590*/  @!P1 HADD2 R190, -R25.H0_H0, -RZ.H0_H0 ;  /* 0xa00000ff19be9230 */ /* 0x008fca0000000900 */
[----:B------:R-:W-:Y:S02]  /*1f5a0*/  PRMT R158, R190, 0x7610, R158 ;  /* 0x00007610be9e7816 */ /* 0x000fe4000000009e */
[----:B------:R3:W3:Y:S04]  /*1f5b0*/  LDL.LU.S16 R190, [R1+0x178] ;  /* 0x0001780001be7983 */ /* 0x0006e80000300600 */
[----:B------:R1:W3:Y:S01]  /*1f5c0*/  LDL.LU.S16 R189, [R1+0x184] ;  /* 0x0001840001bd7983 */ /* 0x0002e20000300600 */
[----:B------:R-:W-:Y:S02]  /*1f5d0*/  @!P1 PRMT R25, R158, 0x5410, RZ ;  /* 0x000054109e199816 */ /* 0x000fe400000000ff */
[----:B------:R-:W-:Y:S01]  /*1f5e0*/  PRMT R158, R28, 0x5410, R27 ;  /* 0x000054101c9e7816 */ /* 0x000fe2000000001b */
[----:B----4-:R-:W-:-:S05]  /*1f5f0*/  @!P0 HADD2 R3, -R28.H0_H0, -RZ.H0_H0 ;  /* 0xa00000ff1c038230 */ /* 0x010fca0000000900 */
[----:B------:R-:W-:-:S04]  /*1f600*/  PRMT R188, R3, 0x7610, R188 ;  /* 0x0000761003bc7816 */ /* 0x000fc800000000bc */
[----:B------:R-:W-:Y:S02]  /*1f610*/  @!P0 PRMT R28, R188, 0x5410, RZ ;  /* 0x00005410bc1c8816 */ /* 0x000fe400000000ff */
[----:B------:R4:W4:Y:S04]  /*1f620*/  LDL.LU.S16 R188, [R1+0x180] ;  /* 0x0001800001bc7983 */ /* 0x0009280000300600 */
[----:B------:R2:W4:Y:S01]  /*1f630*/  LDL.LU.S16 R159, [R1+0x17c] ;  /* 0x00017c00019f7983 */ /* 0x0005220000300600 */
[----:B-1----:R-:W-:Y:S02]  /*1f640*/  LOP3.LUT R2, R12, 0xff, RZ, 0xc0, !PT ;  /* 0x000000ff0c027812 */ /* 0x002fe400078ec0ff */
[C---:B------:R-:W-:Y:S02]  /*1f650*/  ISETP.GE.U32.AND P3, PT, R217.reuse, R13, PT ;  /* 0x0000000dd900720c */ /* 0x040fe40003f66070 */
[----:B------:R-:W-:-:S02]  /*1f660*/  ISETP.GE.U32.AND P2, PT, R217, R2, PT ;  /* 0x00000002d900720c */ /* 0x000fc40003f46070 */
[----:B------:R-:W-:-:S04]  /*1f670*/  SHF.R.U32.HI R2, RZ, 0x18, R12 ;  /* 0x00000018ff027819 */ /* 0x000fc8000001160c */
[----:B------:R-:W-:Y:S02]  /*1f680*/  ISETP.GE.U32.AND P1, PT, R217, R2, PT ;  /* 0x00000002d900720c */ /* 0x000fe40003f26070 */
[----:B------:R-:W-:-:S04]  /*1f690*/  SHF.R.U32.HI R2, RZ, 0x10, R12 ;  /* 0x00000010ff027819 */ /* 0x000fc8000001160c */
[----:B------:R-:W-:Y:S02]  /*1f6a0*/  LOP3.LUT R3, R2, 0xff, RZ, 0xc0, !PT ;  /* 0x000000ff02037812 */ /* 0x000fe400078ec0ff */
[----:B------:R-:W-:-:S04]  /*1f6b0*/  LOP3.LUT R2, R12, 0xffff, RZ, 0xc0, !PT ;  /* 0x0000ffff0c027812 */ /* 0x000fc800078ec0ff */
[----:B------:R-:W-:-:S04]  /*1f6c0*/  SHF.R.U32.HI R2, RZ, 0x8, R2 ;  /* 0x00000008ff027819 */ /* 0x000fc80000011602 */
[----:B------:R-:W-:Y:S02]  /*1f6d0*/  LOP3.LUT R2, R2, 0xffff, RZ, 0xc0, !PT ;  /* 0x0000ffff02027812 */ /* 0x000fe400078ec0ff */
[----:B------:R-:W-:Y:S01]  /*1f6e0*/  ISETP.GE.U32.AND P0, PT, R217, R3, PT ;  /* 0x00000003d900720c */ /* 0x000fe20003f06070 */
[----:B------:R-:W-:Y:S01]  /*1f6f0*/  @!P4 HADD2 R152, -R34.H0_H0, -RZ.H0_H0 ;  /* 0xa00000ff2298c230 */ /* 0x000fe20000000900 */
[----:B------:R-:W-:-:S04]  /*1f700*/  PRMT R22, R79, 0x7610, R22 ;  /* 0x000076104f167816 */ /* 0x000fc80000000016 */
[----:B------:R-:W-:Y:S02]  /*1f710*/  @!P4 PRMT R34, R152, 0x5410, RZ ;  /* 0x000054109822c816 */ /* 0x000fe400000000ff */
[----:B------:R-:W-:Y:S02]  /*1f720*/  ISETP.GE.U32.AND P4, PT, R217, R21, PT ;  /* 0x00000015d900720c */ /* 0x000fe40003f86070 */
[----:B------:R-:W-:Y:S01]  /*1f730*/  PRMT R21, R79, 0x7632, R21 ;  /* 0x000076324f157816 */ /* 0x000fe20000000015 */
[----:B--2---:R-:W-:-:S05]  /*1f740*/  @!P3 HADD2 R202, -R27.H0_H0, -RZ.H0_H0 ;  /* 0xa00000ff1bcab230 */ /* 0x004fca0000000900 */
[----:B------:R-:W-:-:S04]  /*1f750*/  PRMT R200, R202, 0x7610, R200 ;  /* 0x00007610cac87816 */ /* 0x000fc800000000c8 */
[----:B------:R-:W-:Y:S02]  /*1f760*/  @!P3 PRMT R27, R200, 0x5410, RZ ;  /* 0x00005410c81bb816 */ /* 0x000fe400000000ff */
[----:B------:R-:W-:Y:S01]  /*1f770*/  ISETP.GE.U32.AND P3, PT, R217, R2, PT ;  /* 0x00000002d900720c */ /* 0x000fe20003f66070 */
[----:B---3--:R-:W-:-:S12]  /*1f780*/  @!P2 HADD2 R190, -R20.H0_H0, -RZ.H0_H0 ;  /* 0xa00000ff14bea230 */ /* 0x008fd80000000900 */
[----:B------:R-:W-:Y:S01]  /*1f790*/  @!P3 HADD2 R189, -R19.H0_H0, -RZ.H0_H0 ;  /* 0xa00000ff13bdb230 */ /* 0x000fe20000000900 */
[----:B------:R-:W-:-:S04]  /*1f7a0*/  PRMT R199, R190, 0x7610, R199 ;  /* 0x00007610bec77816 */ /* 0x000fc800000000c7 */
[----:B------:R-:W-:Y:S02]  /*1f7b0*/  PRMT R140, R189, 0x7610, R140 ;  /* 0x00007610bd8c7816 */ /* 0x000fe4000000008c */
[----:B------:R-:W-:Y:S02]  /*1f7c0*/  PRMT R190, R20, 0x5410, R19 ;  /* 0x0000541014be7816 */ /* 0x000fe40000000013 */
[----:B------:R-:W-:Y:S02]  /*1f7d0*/  @!P3 PRMT R19, R140, 0x5410, RZ ;  /* 0x000054108c13b816 */ /* 0x000fe400000000ff */
[----:B------:R1:W2:Y:S01]  /*1f7e0*/  LDL.LU.S16 R140, [R1+0x198] ;  /* 0x00019800018c7983 */ /* 0x0002a20000300600 */
[----:B------:R-:W-:Y:S02]  /*1f7f0*/  SHF.R.U32.HI R2, RZ, 0x8, R57 ;  /* 0x00000008ff027819 */ /* 0x000fe40000011639 */
[----:B------:R-:W-:Y:S02]  /*1f800*/  @!P2 PRMT R20, R199, 0x5410, RZ ;  /* 0x00005410c714a816 */ /* 0x000fe400000000ff */
[----:B------:R-:W-:Y:S01]  /*1f810*/  LOP3.LUT R2, R2, 0xffff, RZ, 0xc0, !PT ;  /* 0x0000ffff02027812 */ /* 0x000fe200078ec0ff */
[----:B------:R1:W3:Y:S03]  /*1f820*/  LDL.LU.S16 R199, [R1+0x19c] ;  /* 0x00019c0001c77983 */ /* 0x0002e60000300600 */
[----:B------:R-:W-:-:S02]  /*1f830*/  ISETP.GE.U32.AND P2, PT, R217, R2, PT ;  /* 0x00000002d900720c */ /* 0x000fc40003f46070 */
[----:B------:R-:W-:Y:S01]  /*1f840*/  PRMT R189, R22, 0x5410, R21 ;  /* 0x0000541016bd7816 */ /* 0x000fe20000000015 */
[----:B----4-:R-:W-:Y:S02]  /*1f850*/  @!P0 HADD2 R188, -R22.H0_H0, -RZ.H0_H0 ;  /* 0xa00000ff16bc8230 */ /* 0x010fe40000000900 */
[----:B------:R-:W-:-:S03]  /*1f860*/  @!P1 HADD2 R159, -R21.H0_H0, -RZ.H0_H0 ;  /* 0xa00000ff159f9230 */ /* 0x000fc60000000900 */
[----:B------:R-:W-:Y:S02]  /*1f870*/  PRMT R2, R188, 0x7610, R2 ;  /* 0x00007610bc027816 */ /* 0x000fe40000000002 */
[----:B------:R1:W4:Y:S01]  /*1f880*/  LDL.LU.S16 R188, [R1+0x1a4] ;  /* 0x0001a40001bc7983 */ /* 0x0003220000300600 */
[----:B------:R-:W-:-:S04]  /*1f890*/  PRMT R153, R159, 0x7610, R153 ;  /* 0x000076109f997816 */ /* 0x000fc80000000099 */
[----:B------:R-:W-:Y:S02]  /*1f8a0*/  @!P1 PRMT R21, R153, 0x5410, RZ ;  /* 0x0000541099159816 */ /* 0x000fe400000000ff */
[----:B------:R1:W4:Y:S01]  /*1f8b0*/  LDL.LU.S16 R153, [R1+0x1a0] ;  /* 0x0001a00001997983 */ /* 0x0003220000300600 */
[----:B------:R-:W-:Y:S02]  /*1f8c0*/  PRMT R16, R78, 0x7610, R16 ;  /* 0x000076104e107816 */ /* 0x000fe40000000010 */
[----:B------:R-:W-:Y:S02]  /*1f8d0*/  @!P0 PRMT R22, R2, 0x5410, RZ ;  /* 0x0000541002168816 */ /* 0x000fe400000000ff */
[----:B------:R-:W-:-:S04]  /*1f8e0*/  LOP3.LUT R2, R18, 0xff, RZ, 0xc0, !PT ;  /* 0x000000ff12027812 */ /* 0x000fc800078ec0ff */
[----:B------:R-:W-:Y:S02]  /*1f8f0*/  ISETP.GE.U32.AND P1, PT, R217, R2, PT ;  /* 0x00000002d900720c */ /* 0x000fe40003f26070 */
[----:B------:R-:W-:Y:S02]  /*1f900*/  SHF.R.U32.HI R2, RZ, 0x10, R0 ;  /* 0x00000010ff027819 */ /* 0x000fe40000011600 */
[----:B------:R-:W-:Y:S02]  /*1f910*/  PRMT R15, R78, 0x7632, R15 ;  /* 0x000076324e0f7816 */ /* 0x000fe4000000000f */
[----:B------:R-:W-:Y:S02]  /*1f920*/  LOP3.LUT R2, R2, 0xff, RZ, 0xc0, !PT ;  /* 0x000000ff02027812 */ /* 0x000fe400078ec0ff */
[----:B------:R-:W-:Y:S02]  /*1f930*/  PRMT R159, R16, 0x5410, R15 ;  /* 0x00005410109f7816 */ /* 0x000fe4000000000f */
[----:B------:R-:W-:-:S02]  /*1f940*/  PRMT R18, R62, 0x7610, R18 ;  /* 0x000076103e127816 */ /* 0x000fc40000000012 */
[----:B------:R-:W-:Y:S02]  /*1f950*/  ISETP.GE.U32.AND P0, PT, R217, R17, PT ;  /* 0x00000011d900720c */ /* 0x000fe40003f06070 */
[----:B------:R-:W-:Y:S01]  /*1f960*/  PRMT R17, R62, 0x7632, R17 ;  /* 0x000076323e117816 */ /* 0x000fe20000000011 */
[----:B--2---:R-:W-:-:S05]  /*1f970*/  @!P5 HADD2 R140, -R16.H0_H0, -RZ.H0_H0 ;  /* 0xa00000ff108cd230 */ /* 0x004fca0000000900 */
[----:B------:R-:W-:Y:S01]  /*1f980*/  PRMT R79, R140, 0x7610, R79 ;  /* 0x000076108c4f7816 */ /* 0x000fe2000000004f */
[----:B---3--:R-:W-:Y:S01]  /*1f990*/  @!P2 HADD2 R199, -R15.H0_H0, -RZ.H0_H0 ;  /* 0xa00000ff0fc7a230 */ /* 0x008fe20000000900 */
[----:B------:R1:W2:Y:S02]  /*1f9a0*/  LDL.LU.S16 R140, [R1+0x1a8] ;  /* 0x0001a800018c7983 */ /* 0x0002a40000300600 */
[----:B------:R-:W-:Y:S02]  /*1f9b0*/  @!P5 PRMT R16, R79, 0x5410, RZ ;  /* 0x000054104f10d816 */ /* 0x000fe400000000ff */
[----:B------:R-:W-:Y:S01]  /*1f9c0*/  ISETP.GE.U32.AND P5, PT, R217, R2, PT ;  /* 0x00000002d900720c */ /* 0x000fe20003fa6070 */
[----:B------:R1:W3:Y:S01]  /*1f9d0*/  LDL.LU.S16 R79, [R1+0x1ac] ;  /* 0x0001ac00014f7983 */ /* 0x0002e20000300600 */
[----:B------:R-:W-:Y:S02]  /*1f9e0*/  SHF.R.U32.HI R2, RZ, 0x8, R24 ;  /* 0x00000008ff027819 */ /* 0x000fe40000011618 */
[----:B------:R-:W-:-:S02]  /*1f9f0*/  PRMT R152, R199, 0x7610, R152 ;  /* 0x00007610c7987816 */ /* 0x000fc40000000098 */
[----:B------:R-:W-:Y:S02]  /*1fa00*/  LOP3.LUT R2, R2, 0xffff, RZ, 0xc0, !PT ;  /* 0x0000ffff02027812 */ /* 0x000fe400078ec0ff */
[----:B------:R-:W-:Y:S02]  /*1fa10*/  @!P2 PRMT R15, R152, 0x5410, RZ ;  /* 0x00005410980fa816 */ /* 0x000fe400000000ff */
[----:B------:R-:W-:Y:S02]  /*1fa20*/  ISETP.GE.U32.AND P2, PT, R217, R2, PT ;  /* 0x00000002d900720c */ /* 0x000fe40003f46070 */
[----:B------:R-:W-:Y:S01]  /*1fa30*/  LOP3.LUT R2, R0, 0xff, RZ, 0xc0, !PT ;  /* 0x000000ff00027812 */ /* 0x000fe200078ec0ff */
[----:B----4-:R-:W-:-:S05]  /*1fa40*/  @!P6 HADD2 R188, -R18.H0_H0, -RZ.H0_H0 ;  /* 0xa00000ff12bce230 */ /* 0x010fca0000000900 */
[----:B------:R-:W-:Y:S01]  /*1fa50*/  PRMT R149, R188, 0x7610, R149 ;  /* 0x00007610bc957816 */ /* 0x000fe20000000095 */
[----:B------:R-:W-:Y:S01]  /*1fa60*/  @!P4 HADD2 R153, -R17.H0_H0, -RZ.H0_H0 ;  /* 0xa00000ff1199c230 */ /* 0x000fe20000000900 */
[----:B------:R-:W-:Y:S02]  /*1fa70*/  PRMT R188, R18, 0x5410, R17 ;  /* 0x0000541012bc7816 */ /* 0x000fe40000000011 */
[----:B------:R-:W-:Y:S02]  /*1fa80*/  @!P6 PRMT R18, R149, 0x5410, RZ ;  /* 0x000054109512e816 */ /* 0x000fe400000000ff */
[----:B------:R-:W-:Y:S02]  /*1fa90*/  ISETP.GE.U32.AND P6, PT, R217, R2, PT ;  /* 0x00000002d900720c */ /* 0x000fe40003fc6070 */
[----:B------:R-:W-:Y:S02]  /*1faa0*/  PRMT R141, R153, 0x7610, R141 ;  /* 0x00007610998d7816 */ /* 0x000fe4000000008d */
[----:B------:R-:W-:-:S02]  /*1fab0*/  SHF.R.U32.HI R2, RZ, 0x18, R0 ;  /* 0x00000018ff027819 */ /* 0x000fc40000011600 */
[----:B------:R-:W-:Y:S02]  /*1fac0*/  @!P4 PRMT R17, R141, 0x5410, RZ ;  /* 0x000054108d11c816 */ /* 0x000fe400000000ff */
[----:B------:R-:W-:Y:S01]  /*1fad0*/  ISETP.GE.U32.AND P4, PT, R217, R2, PT ;  /* 0x00000002d900720c */ /* 0x000fe20003f86070 */
[----:B------:R-:W-:Y:S08]  /*1fae0*/  MUFU.EX2 R199, R7 ;  /* 0x0000000700c77308 */ /* 0x000ff00000000800 */
[----:B------:R4:W1:Y:S02]  /*1faf0*/  MUFU.EX2 R2, R6 ;  /* 0x0000000600027308 */ /* 0x0008640000000800 */
[----:B----4-:R-:W4:Y:S04]  /*1fb00*/  LDL.LU R6, [R1+0x3ec] ;  /* 0x0003ec0001067983 */ /* 0x010f280000300800 */
[----:B------:R-:W4:Y:S04]  /*1fb10*/  LDL.LU R7, [R1+0x3e8] ;  /* 0x0003e80001077983 */ /* 0x000f280000300800 */
[----:B------:R1:W4:Y:S04]  /*1fb20*/  LDL.LU.S16 R149, [R1+0x1b0] ;  /* 0x0001b00001957983 */ /* 0x0003280000300600 */
[----:B------:R1:W4:Y:S01]  /*1fb30*/  LDL.LU.S16 R141, [R1+0x1b4] ;  /* 0x0001b400018d7983 */ /* 0x0003220000300600 */
[----:B------:R-:W-:-:S04]  /*1fb40*/  LOP3.LUT R0, R0, 0xffff, RZ, 0xc0, !PT ;  /* 0x0000ffff00007812 */ /* 0x000fc800078ec0ff */
[----:B------:R-:W-:Y:S02]  /*1fb50*/  SHF.R.U32.HI R0, RZ, 0x8, R0 ;  /* 0x00000008ff007819 */ /* 0x000fe40000011600 */
[----:B------:R-:W-:Y:S02]  /*1fb60*/  @P1 PRMT R62, R164, 0x7610, R62 ;  /* 0x00007610a43e1816 */ /* 0x000fe4000000003e */
[----:B------:R-:W-:Y:S02]  /*1fb70*/  LOP3.LUT R0, R0, 0xffff, RZ, 0xc0, !PT ;  /* 0x0000ffff00007812 */ /* 0x000fe400078ec0ff */
[----:B------:R-:W-:Y:S02]  /*1fb80*/  PRMT R12, R76, 0x7610, R12 ;  /* 0x000076104c0c7816 */ /* 0x000fe4000000000c */
[----:B------:R-:W-:Y:S01]  /*1fb90*/  @P0 PRMT R57, R164, 0x7632, R57 ;  /* 0x00007632a4390816 */ /* 0x000fe20000000039 */
[----:B------:R-:W-:Y:S02]  /*1fba0*/  IMAD.MOV.U32 R251, RZ, RZ, R221 ;  /* 0x000000fffffb7224 */ /* 0x000fe400078e00dd */
[----:B------:R-:W-:Y:S01]  /*1fbb0*/  IMAD.MOV.U32 R221, RZ, RZ, R192 ;  /* 0x000000ffffdd7224 */ /* 0x000fe200078e00c0 */
[----:B--2---:R-:W-:-:S05]  /*1fbc0*/  @!P1 HADD2 R140, -R164.H0_H0, -RZ.H0_H0 ;  /* 0xa00000ffa48c9230 */ /* 0x004fca0000000900 */
[----:B------:R-:W-:Y:S01]  /*1fbd0*/  PRMT R137, R140, 0x7610, R137 ;  /* 0x000076108c897816 */ /* 0x000fe20000000089 */
[----:B---3--:R-:W-:Y:S01]  /*1fbe0*/  @!P0 HADD2 R79, -R164.H1_H1, -RZ.H0_H0 ;  /* 0xa00000ffa44f8230 */ /* 0x008fe20000000d00 */
[----:B------:R2:W3:Y:S02]  /*1fbf0*/  LDL.LU.S16 R140, [R1+0x1b8] ;  /* 0x0001b800018c7983 */ /* 0x0004e40000300600 */
[----:B------:R-:W-:Y:S02]  /*1fc00*/  @!P1 PRMT R62, R137, 0x5410, RZ ;  /* 0x00005410893e9816 */ /* 0x000fe400000000ff */
[----:B------:R-:W-:Y:S01]  /*1fc10*/  ISETP.GE.U32.AND P1, PT, R217, R0, PT ;  /* 0x00000000d900720c */ /* 0x000fe20003f26070 */
[----:B------:R2:W2:Y:S01]  /*1fc20*/  LDL.LU.S16 R137, [R1+0x1c4] ;  /* 0x0001c40001897983 */ /* 0x0004a20000300600 */
[----:B------:R-:W-:Y:S02]  /*1fc30*/  PRMT R0, R76, 0x7632, R0 ;  /* 0x000076324c007816 */ /* 0x000fe40000000000 */
[----:B------:R-:W-:-:S02]  /*1fc40*/  PRMT R78, R79, 0x7610, R78 ;  /* 0x000076104f4e7816 */ /* 0x000fc4000000004e */
[----:B------:R1:W2:Y:S02]  /*1fc50*/  LDL.LU.S16 R79, [R1+0x1c0] ;  /* 0x0001c000014f7983 */ /* 0x0002a40000300600 */
[----:B------:R-:W-:Y:S02]  /*1fc60*/  @!P0 PRMT R57, R78, 0x5410, RZ ;  /* 0x000054104e398816 */ /* 0x000fe400000000ff */
[----:B------:R1:W2:Y:S01]  /*1fc70*/  LDL.LU.S16 R78, [R1+0x1bc] ;  /* 0x0001bc00014e7983 */ /* 0x0002a20000300600 */
[----:B------:R-:W-:-:S03]  /*1fc80*/  PRMT R192, R12, 0x5410, R0 ;  /* 0x000054100cc07816 */ /* 0x000fc60000000000 */
[----:B------:R-:W2:Y:S01]  /*1fc90*/  LDL R153, [R1+0x2b4] ;  /* 0x0002b40001997983 */ /* 0x000ea20000100800 */
[----:B----4-:R-:W-:-:S05]  /*1fca0*/  @!P1 HADD2 R141, -R0.H0_H0, -RZ.H0_H0 ;  /* 0xa00000ff008d9230 */ /* 0x010fca0000000900 */
[----:B------:R-:W-:Y:S01]  /*1fcb0*/  PRMT R136, R141, 0x7610, R136 ;  /* 0x000076108d887816 */ /* 0x000fe20000000088 */
[----:B------:R-:W-:Y:S01]  /*1fcc0*/  @!P6 HADD2 R149, -R12.H0_H0, -RZ.H0_H0 ;  /* 0xa00000ff0c95e230 */ /* 0x000fe20000000900 */
[----:B------:R-:W4:Y:S02]  /*1fcd0*/  LDL R141, [R1+0x2b0] ;  /* 0x0002b000018d7983 */ /* 0x000f240000100800 */
[----:B------:R-:W-:Y:S02]  /*1fce0*/  @!P1 PRMT R0, R136, 0x5410, RZ ;  /* 0x0000541088009816 */ /* 0x000fe400000000ff */
[----:B------:R-:W4:Y:S01]  /*1fcf0*/  LDL R136, [R1+0x2ac] ;  /* 0x0002ac0001887983 */ /* 0x000f220000100800 */
[----:B------:R-:W-:-:S04]  /*1fd00*/  PRMT R148, R149, 0x7610, R148 ;  /* 0x0000761095947816 */ /* 0x000fc80000000094 */
[----:B------:R-:W-:Y:S02]  /*1fd10*/  @!P6 PRMT R12, R148, 0x5410, RZ ;  /* 0x00005410940ce816 */ /* 0x000fe400000000ff */
[----:B------:R-:W4:Y:S01]  /*1fd20*/  LDL.64 R148, [R1+0x90] ;  /* 0x0000900001947983 */ /* 0x000f220000100a00 */
[----:B------:R-:W-:Y:S01]  /*1fd30*/  ISETP.GE.U32.AND P3, PT, R217, R23, PT ;  /* 0x00000017d900720c */ /* 0x000fe20003f66070 */
[----:B------:R-:W-:Y:S02]  /*1fd40*/  IMAD.MOV.U32 R200, RZ, RZ, R250 ;  /* 0x000000ffffc87224 */ /* 0x000fe400078e00fa */
[----:B------:R-:W-:Y:S02]  /*1fd50*/  IMAD.MOV.U32 R250, RZ, RZ, R220 ;  /* 0x000000fffffa7224 */ /* 0x000fe400078e00dc */
[----:B------:R-:W-:Y:S02]  /*1fd60*/  IMAD.MOV.U32 R220, RZ, RZ, R194 ;  /* 0x000000ffffdc7224 */ /* 0x000fe400078e00c2 */
[----:B-1----:R-:W-:Y:S01]  /*1fd70*/  FADD.FTZ R194, R2, R77 ;  /* 0x0000004d02c27221 */ /* 0x002fe20000010000 */
[----:B------:R-:W-:-:S02]  /*1fd80*/  F2FP.PACK_AB R2, R199, R2 ;  /* 0x00000002c702723e */ /* 0x000fc400000000ff */
[C---:B------:R-:W-:Y:S02]  /*1fd90*/  PRMT R13, R65.reuse, 0x7632, R13 ;  /* 0x00007632410d7816 */ /* 0x040fe4000000000d */
[----:B------:R-:W-:Y:S02]  /*1fda0*/  PRMT R14, R65, 0x7610, R14 ;  /* 0x00007610410e7816 */ /* 0x000fe4000000000e */
[C---:B------:R-:W-:Y:S02]  /*1fdb0*/  PRMT R24, R2.reuse, 0x7610, R24 ;  /* 0x0000761002187816 */ /* 0x040fe40000000018 */
[----:B------:R-:W-:Y:S01]  /*1fdc0*/  PRMT R23, R2, 0x7632, R23 ;  /* 0x0000763202177816 */ /* 0x000fe20000000017 */
[----:B------:R-:W-:Y:S02]  /*1fdd0*/  IMAD.MOV.U32 R202, RZ, RZ, R193 ;  /* 0x000000ffffca7224 */ /* 0x000fe400078e00c1 */
[----:B------:R-:W-:Y:S02]  /*1fde0*/  IMAD.MOV.U32 R193, RZ, RZ, R191 ;  /* 0x000000ffffc17224 */ /* 0x000fe400078e00bf */
[----:B------:R-:W-:Y:S01]  /*1fdf0*/  IMAD.SHL.U32 R152, R237, 0x4, RZ ;  /* 0x00000004ed987824 */ /* 0x000fe200078e00ff */
[----:B------:R-:W-:Y:S04]  /*1fe00*/  ST.E.U16 [R4.64+-0x100], R156 ;  /* 0xffff009c04007985 */ /* 0x000fe8000c101504 */
[----:B------:R-:W-:Y:S04]  /*1fe10*/  ST.E.U16 [R4.64+-0xfe], R87 ;  /* 0xffff025704007985 */ /* 0x000fe8000c101504 */
[----:B------:R-:W-:Y:S04]  /*1fe20*/  ST.E.U16 [R10.64+-0x100], R85 ;  /* 0xffff00550a007985 */ /* 0x000fe8000c101504 */
[----:B------:R-:W-:Y:S04]  /*1fe30*/  ST.E.U16 [R10.64+-0xfe], R86 ;  /* 0xffff02560a007985 */ /* 0x000fe8000c101504 */
[----:B------:R-:W-:Y:S04]  /*1fe40*/  ST.E.U16 [R8.64+-0x100], R64 ;  /* 0xffff004008007985 */ /* 0x000fe8000c101504 */
[----:B------:R-:W-:Y:S04]  /*1fe50*/  ST.E.U16 [R8.64+-0xfe], R60 ;  /* 0xffff023c08007985 */ /* 0x000fe8000c101504 */
[----:B------:R1:W-:Y:S04]  /*1fe60*/  ST.E.U16 [R6.64+-0x100], R58 ;  /* 0xffff003a06007985 */ /* 0x0003e8000c101504 */
[----:B------:R1:W-:Y:S04]  /*1fe70*/  ST.E.U16 [R6.64+-0xfe], R59 ;  /* 0xffff023b06007985 */ /* 0x0003e8000c101504 */
[----:B------:R-:W-:Y:S04]  /*1fe80*/  ST.E.U16 [R4.64+-0xf0], R84 ;  /* 0xffff105404007985 */ /* 0x000fe8000c101504 */
[----:B------:R-:W-:Y:S04]  /*1fe90*/  ST.E.U16 [R4.64+-0xee], R81 ;  /* 0xffff125104007985 */ /* 0x000fe8000c101504 */
[----:B------:R2:W-:Y:S04]  /*1fea0*/  ST.E.U16 [R10.64+-0xf0], R80 ;  /* 0xffff10500a007985 */ /* 0x0005e8000c101504 */
[----:B------:R-:W-:Y:S04]  /*1feb0*/  ST.E.U16 [R10.64+-0xee], R157 ;  /* 0xffff129d0a007985 */ /* 0x000fe8000c101504 */
[----:B------:R-:W-:Y:S01]  /*1fec0*/  ST.E.U16 [R8.64+-0xf0], R75 ;  /* 0xffff104b08007985 */ /* 0x000fe2000c101504 */
[----:B-1----:R-:W-:-:S03]  /*1fed0*/  IADD3 R58, R152, 0x1, RZ ;  /* 0x00000001983a7810 */ /* 0x002fc60007ffe0ff */
[----:B------:R-:W-:Y:S04]  /*1fee0*/  ST.E.U16 [R8.64+-0xee], R74 ;  /* 0xffff124a08007985 */ /* 0x000fe8000c101504 */
[----:B------:R-:W-:Y:S01]  /*1fef0*/  ST.E.U16 [R6.64+-0xf0], R73 ;  /* 0xffff104906007985 */ /* 0x000fe2000c101504 */
[----:B------:R-:W-:-:S03]  /*1ff00*/  IADD3 R59, R152, 0x3, RZ ;  /* 0x00000003983b7810 */ /* 0x000fc60007ffe0ff */
[----:B------:R-:W-:Y:S04]  /*1ff10*/  ST.E.U16 [R6.64+-0xee], R72 ;  /* 0xffff124806007985 */ /* 0x000fe8000c101504 */
[----:B------:R-:W-:Y:S04]  /*1ff20*/  ST.E.U16 [R4.64+-0xe0], R151 ;  /* 0xffff209704007985 */ /* 0x000fe8000c101504 */
[----:B------:R-:W-:Y:S04]  /*1ff30*/  ST.E.U16 [R4.64+-0xde], R150 ;  /* 0xffff229604007985 */ /* 0x000fe8000c101504 */
[----:B------:R-:W-:Y:S04]  /*1ff40*/  ST.E.U16 [R10.64+-0xe0], R146 ;  /* 0xffff20920a007985 */ /* 0x000fe8000c101504 */
[----:B------:R-:W-:Y:S04]  /*1ff50*/  ST.E.U16 [R10.64+-0xde], R147 ;  /* 0xffff22930a007985 */ /* 0x000fe8000c101504 */
[----:B------:R-:W-:Y:S04]  /*1ff60*/  ST.E.U16 [R8.64+-0xe0], R71 ;  /* 0xffff204708007985 */ /* 0x000fe8000c101504 */
[----:B------:R-:W-:Y:S01]  /*1ff70*/  ST.E.U16 [R8.64+-0xde], R70 ;  /* 0xffff224608007985 */ /* 0x000fe2000c101504 */
[----:B------:R-:W-:-:S03]  /*1ff80*/  PRMT R191, R14, 0x5410, R13 ;  /* 0x000054100ebf7816 */ /* 0x000fc6000000000d */
        /* <DEDUP_REMOVED lines=18> */
[----:B---3--:R-:W-:-:S02]  /*200b0*/  @!P5 HADD2 R140, -R14.H0_H0, -RZ.H0_H0 ;  /* 0xa00000ff0e8cd230 */ /* 0x008fc40000000900 */
[----:B--2---:R-:W-:Y:S02]  /*200c0*/  @!P4 HADD2 R137, -R13.H0_H0, -RZ.H0_H0 ;  /* 0xa00000ff0d89c230 */ /* 0x004fe40000000900 */
[----:B------:R-:W-:Y:S02]  /*200d0*/  @!P3 HADD2 R79, -R24.H0_H0, -RZ.H0_H0 ;  /* 0xa00000ff184fb230 */ /* 0x000fe40000000900 */
[----:B------:R-:W-:Y:S01]  /*200e0*/  @!P2 HADD2 R78, -R23.H0_H0, -RZ.H0_H0 ;  /* 0xa00000ff174ea230 */ /* 0x000fe20000000900 */
[----:B------:R-:W-:Y:S02]  /*200f0*/  PRMT R65, R137, 0x7610, R65 ;  /* 0x0000761089417816 */ /* 0x000fe40000000041 */
[----:B------:R-:W-:Y:S01]  /*20100*/  PRMT R76, R140, 0x7610, R76 ;  /* 0x000076108c4c7816 */ /* 0x000fe2000000004c */
[----:B------:R-:W-:Y:S01]  /*20110*/  IMAD.MOV.U32 R140, RZ, RZ, R202 ;  /* 0x000000ffff8c7224 */ /* 0x000fe200078e00ca */
[----:B------:R-:W-:Y:S02]  /*20120*/  PRMT R3, R79, 0x7610, R3 ;  /* 0x000076104f037816 */ /* 0x000fe40000000003 */
[----:B------:R-:W-:Y:S01]  /*20130*/  PRMT R2, R78, 0x7610, R2 ;  /* 0x000076104e027816 */ /* 0x000fe20000000002 */
[----:B------:R-:W-:Y:S01]  /*20140*/  IMAD.MOV.U32 R202, RZ, RZ, R193 ;  /* 0x000000ffffca7224 */ /* 0x000fe200078e00c1 */
[----:B------:R-:W-:-:S02]  /*20150*/  PRMT R193, R24, 0x5410, R23 ;  /* 0x0000541018c17816 */ /* 0x000fc40000000017 */
[----:B------:R-:W-:Y:S02]  /*20160*/  @!P3 PRMT R24, R3, 0x5410, RZ ;  /* 0x000054100318b816 */ /* 0x000fe400000000ff */
[----:B------:R-:W-:Y:S02]  /*20170*/  @!P2 PRMT R23, R2, 0x5410, RZ ;  /* 0x000054100217a816 */ /* 0x000fe400000000ff */
[----:B------:R-:W-:Y:S02]  /*20180*/  IADD3 R3, R152, 0x2, RZ ;  /* 0x0000000298037810 */ /* 0x000fe40007ffe0ff */
[----:B------:R-:W-:Y:S01]  /*20190*/  @!P4 PRMT R13, R65, 0x5410, RZ ;  /* 0x00005410410dc816 */ /* 0x000fe200000000ff */
[----:B------:R-:W-:Y:S04]  /*201a0*/  ST.E.U16 [R4.64+-0xb0], R121 ;  /* 0xffff507904007985 */ /* 0x000fe8000c101504 */
[----:B------:R-:W-:Y:S04]  /*201b0*/  ST.E.U16 [R4.64+-0xae], R124 ;  /* 0xffff527c04007985 */ /* 0x000fe8000c101504 */
[----:B------:R-:W-:Y:S04]  /*201c0*/  ST.E.U16 [R10.64+-0xb0], R130 ;  /* 0xffff50820a007985 */ /* 0x000fe8000c101504 */
[----:B------:R-:W-:Y:S04]  /*201d0*/  ST.E.U16 [R10.64+-0xae], R132 ;  /* 0xffff52840a007985 */ /* 0x000fe8000c101504 */
[----:B------:R-:W-:Y:S04]  /*201e0*/  ST.E.U16 [R8.64+-0xb0], R50 ;  /* 0xffff503208007985 */ /* 0x000fe8000c101504 */
[----:B------:R-:W-:Y:S01]  /*201f0*/  ST.E.U16 [R8.64+-0xae], R49 ;  /* 0xffff523108007985 */ /* 0x000fe2000c101504 */
[----:B------:R-:W-:-:S03]  /*20200*/  @!P5 PRMT R14, R76, 0x5410, RZ ;  /* 0x000054104c0ed816 */ /* 0x000fc600000000ff */
[----:B------:R-:W-:Y:S01]  /*20210*/  ST.E.U16 [R6.64+-0xb0], R52 ;  /* 0xffff503406007985 */ /* 0x000fe2000c101504 */
[----:B----4-:R-:W-:-:S05]  /*20220*/  IMAD.WIDE.U32 R136, R136, -0x326172a9, RZ ;  /* 0xcd9e8d5788887825 */ /* 0x010fca00078e00ff */
[----:B------:R-:W-:Y:S02]  /*20230*/  LOP3.LUT R2, R153, R137, RZ, 0x3c, !PT ;  /* 0x0000008999027212 */ /* 0x000fe400078e3cff */
[----:B------:R-:W-:-:S03]  /*20240*/  LOP3.LUT R64, R171, R149, R3, 0x96, !PT ;  /* 0x00000095ab407212 */ /* 0x000fc600078e9603 */
[----:B------:R-:W-:Y:S01]  /*20250*/  IMAD.WIDE.U32 R2, R2, -0x2daee0ad, RZ ;  /* 0xd2511f5302027825 */ /* 0x000fe200078e00ff */
[----:B------:R-:W-:Y:S02]  /*20260*/  LOP3.LUT R60, R171, R149, R58, 0x96, !PT ;  /* 0x00000095ab3c7212 */ /* 0x000fe400078e963a */
[-CC-:B------:R-:W-:Y:S02]  /*20270*/  LOP3.LUT R58, R175, R141.reuse, R170.reuse, 0x96, !PT ;  /* 0x0000008daf3a7212 */ /* 0x180fe400078e96aa */
[----:B------:R-:W-:Y:S02]  /*20280*/  LOP3.LUT R3, R3, R141, R170, 0x96, !PT ;  /* 0x0000008d03037212 */ /* 0x000fe400078e96aa */
[----:B------:R-:W-:Y:S01]  /*20290*/  LOP3.LUT R59, R171, R149, R59, 0x96, !PT ;  /* 0x00000095ab3b7212 */ /* 0x000fe200078e963b */
[----:B------:R-:W-:-:S04]  /*202a0*/  IMAD.WIDE.U32 R86, R64, -0x326172a9, RZ ;  /* 0xcd9e8d5740567825 */ /* 0x000fc800078e00ff */
[----:B------:R-:W-:-:S04]  /*202b0*/  IMAD.WIDE.U32 R152, R58, -0x326172a9, RZ ;  /* 0xcd9e8d573a987825 */ /* 0x000fc800078e00ff */
[----:B------:R-:W-:-:S04]  /*202c0*/  IMAD.WIDE.U32 R64, R3, -0x326172a9, RZ ;  /* 0xcd9e8d5703407825 */ /* 0x000fc800078e00ff */
[----:B------:R-:W-:Y:S01]  /*202d0*/  IMAD.WIDE.U32 R80, R60, -0x326172a9, RZ ;  /* 0xcd9e8d573c507825 */ /* 0x000fe200078e00ff */
[----:B------:R-:W-:-:S03]  /*202e0*/  LOP3.LUT R58, R153, R239, R82, 0x96, !PT ;  /* 0x000000ef993a7212 */ /* 0x000fc600078e9652 */
[----:B------:R-:W-:Y:S01]  /*202f0*/  IMAD.WIDE.U32 R84, R59, -0x326172a9, RZ ;  /* 0xcd9e8d573b547825 */ /* 0x000fe200078e00ff */
[-C--:B------:R-:W-:Y:S02]  /*20300*/  LOP3.LUT R3, R83, R240.reuse, R136, 0x96, !PT ;  /* 0x000000f053037212 */ /* 0x080fe400078e9688 */
[-C--:B------:R-:W-:Y:S01]  /*20310*/  LOP3.LUT R60, R65, R239.reuse, R82, 0x96, !PT ;  /* 0x000000ef413c7212 */ /* 0x080fe200078e9652 */
[----:B------:R-:W-:Y:S01]  /*20320*/  ST.E.U16 [R6.64+-0xae], R51 ;  /* 0xffff523306007985 */ /* 0x000fe2000c101504 */
[-C--:B------:R-:W-:Y:S02]  /*20330*/  LOP3.LUT R79, R81, R240.reuse, R228, 0x96, !PT ;  /* 0x000000f0514f7212 */ /* 0x080fe400078e96e4 */
[-C--:B------:R-:W-:Y:S02]  /*20340*/  LOP3.LUT R78, R153, R239.reuse, R80, 0x96, !PT ;  /* 0x000000ef994e7212 */ /* 0x080fe400078e9650 */
[-C--:B------:R-:W-:Y:S02]  /*20350*/  LOP3.LUT R82, R81, R240.reuse, R136, 0x96, !PT ;  /* 0x000000f051527212 */ /* 0x080fe400078e9688 */
[----:B------:R-:W-:Y:S01]  /*20360*/  LOP3.LUT R83, R65, R239, R80, 0x96, !PT ;  /* 0x000000ef41537212 */ /* 0x000fe200078e9650 */
[----:B------:R-:W-:Y:S01]  /*20370*/  ST.E.U16 [R4.64+-0xa0], R139 ;  /* 0xffff608b04007985 */ /* 0x000fe2000c101504 */
[----:B------:R-:W-:-:S02]  /*20380*/  LOP3.LUT R81, R87, R240, R136, 0x96, !PT ;  /* 0x000000f057517212 */ /* 0x000fc400078e9688 */
[-C--:B------:R-:W-:Y:S01]  /*20390*/  LOP3.LUT R80, R85, R240.reuse, R136, 0x96, !PT ;  /* 0x000000f055507212 */ /* 0x080fe200078e9688 */
[----:B------:R-:W-:Y:S01]  /*203a0*/  ST.E.U16 [R4.64+-0x9e], R138 ;  /* 0xffff628a04007985 */ /* 0x000fe2000c101504 */
[-CC-:B------:R-:W-:Y:S02]  /*203b0*/  LOP3.LUT R77, R87, R240.reuse, R228.reuse, 0x96, !PT ;  /* 0x000000f0574d7212 */ /* 0x180fe400078e96e4 */
[----:B------:R-:W-:Y:S01]  /*203c0*/  LOP3.LUT R149, R85, R240, R228, 0x96, !PT ;  /* 0x000000f055957212 */ /* 0x000fe200078e96e4 */
[----:B------:R-:W-:Y:S01]  /*203d0*/  ST.E.U16 [R10.64+-0xa0], R133 ;  /* 0xffff60850a007985 */ /* 0x000fe2000c101504 */
[-CC-:B------:R-:W-:Y:S02]  /*203e0*/  LOP3.LUT R136, R153, R239.reuse, R84.reuse, 0x96, !PT ;  /* 0x000000ef99887212 */ /* 0x180fe400078e9654 */
[-C--:B------:R-:W-:Y:S01]  /*203f0*/  LOP3.LUT R148, R65, R239.reuse, R84, 0x96, !PT ;  /* 0x000000ef41947212 */ /* 0x080fe200078e9654 */
[----:B------:R-:W2:Y:S01]  /*20400*/  LDL.LU.64 R228, [R1+0x3e0] ;  /* 0x0003e00001e47983 */ /* 0x000ea20000300a00 */
[----:B------:R-:W-:Y:S01]  /*20410*/  IMAD.MOV.U32 R84, RZ, RZ, R232 ;  /* 0x000000ffff547224 */ /* 0x000fe200078e00e8 */
[-CC-:B------:R-:W-:Y:S01]  /*20420*/  LOP3.LUT R76, R153, R239.reuse, R86.reuse, 0x96, !PT ;  /* 0x000000ef994c7212 */ /* 0x180fe200078e9656 */
[----:B------:R-:W-:Y:S01]  /*20430*/  IMAD.MOV.U32 R85, RZ, RZ, R233 ;  /* 0x000000ffff557224 */ /* 0x000fe200078e00e9 */
[----:B------:R-:W-:Y:S01]  /*20440*/  ST.E.U16 [R10.64+-0x9e], R131 ;  /* 0xffff62830a007985 */ /* 0x000fe2000c101504 */
[----:B------:R-:W-:Y:S01]  /*20450*/  LOP3.LUT R137, R65, R239, R86, 0x96, !PT ;  /* 0x000000ef41897212 */ /* 0x000fe200078e9656 */
[----:B------:R-:W-:-:S02]  /*20460*/  IMAD.MOV.U32 R87, RZ, RZ, R206 ;  /* 0x000000ffff577224 */ /* 0x000fc400078e00ce */
[----:B------:R-:W3:Y:S04]  /*20470*/  LDL.LU R232, [R1+0x3d8] ;  /* 0x0003d80001e87983 */ /* 0x000ee80000300800 */
[----:B------:R-:W-:Y:S04]  /*20480*/  ST.E.U16 [R8.64+-0xa0], R46 ;  /* 0xffff602e08007985 */ /* 0x000fe8000c101504 */
[----:B------:R-:W-:Y:S04]  /*20490*/  ST.E.U16 [R8.64+-0x9e], R45 ;  /* 0xffff622d08007985 */ /* 0x000fe8000c101504 */
[----:B------:R-:W4:Y:S04]  /*204a0*/  LDL.LU R233, [R1+0x3d4] ;  /* 0x0003d40001e97983 */ /* 0x000f280000300800 */
[----:B------:R-:W-:Y:S04]  /*204b0*/  ST.E.U16 [R6.64+-0xa0], R48 ;  /* 0xffff603006007985 */ /* 0x000fe8000c101504 */
[----:B------:R-:W-:Y:S04]  /*204c0*/  ST.E.U16 [R6.64+-0x9e], R47 ;  /* 0xffff622f06007985 */ /* 0x000fe8000c101504 */
[----:B------:R-:W2:Y:S04]  /*204d0*/  LDL.LU R86, [R1+0x160] ;  /* 0x0001600001567983 */ /* 0x000ea80000300800 */
[----:B------:R1:W-:Y:S04]  /*204e0*/  ST.E.U16 [R4.64+-0x8e], R128 ;  /* 0xffff728004007985 */ /* 0x0003e8000c101504 */
[----:B------:R-:W2:Y:S04]  /*204f0*/  LDL.LU R206, [R1+0x3d0] ;  /* 0x0003d00001ce7983 */ /* 0x000ea80000300800 */
[----:B------:R1:W-:Y:S02]  /*20500*/  ST.E.U16 [R4.64+-0x90], R129 ;  /* 0xffff708104007985 */ /* 0x0003e4000c101504 */
[----:B-1----:R-:W-:-:S02]  /*20510*/  IMAD.MOV.U32 R128, RZ, RZ, R241 ;  /* 0x000000ffff807224 */ /* 0x002fc400078e00f1 */
[----:B------:R-:W3:Y:S01]  /*20520*/  LDL.LU R241, [R1+0x3cc] ;  /* 0x0003cc0001f17983 */ /* 0x000ee20000300800 */
[----:B------:R-:W-:-:S03]  /*20530*/  IMAD.MOV.U32 R129, RZ, RZ, R205 ;  /* 0x000000ffff817224 */ /* 0x000fc600078e00cd */
[----:B------:R-:W3:Y:S01]  /*20540*/  LDL.LU R205, [R1+0x3c8] ;  /* 0x0003c80001cd7983 */ /* 0x000ee20000300800 */
[----:B------:R-:W-:-:S03]  /*20550*/  IMAD.MOV.U32 R144, RZ, RZ, R135 ;  /* 0x000000ffff907224 */ /* 0x000fc600078e0087 */
[----:B------:R-:W4:Y:S01]  /*20560*/  LDL.LU R130, [R1+0x150] ;  /* 0x0001500001827983 */ /* 0x000f220000300800 */
[----:B--2---:R-:W-:-:S03]  /*20570*/  IMAD.MOV.U32 R131, RZ, RZ, R206 ;  /* 0x000000ffff837224 */ /* 0x004fc600078e00ce */
[----:B------:R-:W2:Y:S04]  /*20580*/  LDL.LU R206, [R1+0x3c4] ;  /* 0x0003c40001ce7983 */ /* 0x000ea80000300800 */
[----:B------:R-:W4:Y:S01]  /*20590*/  LDL.LU R135, [R1+0x3c0] ;  /* 0x0003c00001877983 */ /* 0x000f220000300800 */
[----:B---3--:R-:W-:-:S03]  /*205a0*/  IMAD.MOV.U32 R146, RZ, RZ, R205 ;  /* 0x000000ffff927224 */ /* 0x008fc600078e00cd */
[----:B------:R-:W3:Y:S04]  /*205b0*/  LDL.LU R205, [R1+0x3bc] ;  /* 0x0003bc0001cd7983 */ /* 0x000ee80000300800 */
[----:B------:R-:W-:Y:S04]  /*205c0*/  ST.E.U16 [R10.64+-0x90], R125 ;  /* 0xffff707d0a007985 */ /* 0x000fe8000c101504 */
[----:B------:R-:W-:Y:S01]  /*205d0*/  ST.E.U16 [R10.64+-0x8e], R123 ;  /* 0xffff727b0a007985 */ /* 0x000fe2000c101504 */
[----:B------:R-:W-:-:S03]  /*205e0*/  IMAD.WIDE.U32 R70, R58, -0x2daee0ad, RZ ;  /* 0xd2511f533a467825 */ /* 0x000fc600078e00ff */
[----:B------:R-:W-:Y:S04]  /*205f0*/  ST.E.U16 [R8.64+-0x90], R42 ;  /* 0xffff702a08007985 */ /* 0x000fe8000c101504 */
[----:B------:R-:W-:Y:S01]  /*20600*/  ST.E.U16 [R8.64+-0x8e], R41 ;  /* 0xffff722908007985 */ /* 0x000fe2000c101504 */
[----:B------:R-:W-:-:S03]  /*20610*/  IMAD.WIDE.U32 R58, R3, -0x2daee0ad, RZ ;  /* 0xd2511f53033a7825 */ /* 0x000fc600078e00ff */
[----:B------:R-:W-:Y:S04]  /*20620*/  ST.E.U16 [R6.64+-0x90], R44 ;  /* 0xffff702c06007985 */ /* 0x000fe8000c101504 */
        /* <DEDUP_REMOVED lines=12> */
[----:B------:R-:W-:Y:S01]  /*206f0*/  ST.E.U16 [R4.64+-0x6e], R114 ;  /* 0xffff927204007985 */ /* 0x000fe2000c101504 */
[----:B------:R-:W-:-:S03]  /*20700*/  LOP3.LUT R3, R61, R245, R58, 0x96, !PT ;  /* 0x000000f53d037212 */ /* 0x000fc600078e963a */
        /* <DEDUP_REMOVED lines=9> */
[----:B------:R-:W-:Y:S01]  /*207a0*/  ST.E.U16 [R4.64+-0x5e], R110 ;  /* 0xffffa26e04007985 */ /* 0x000fe2000c101504 */
[----:B------:R-:W-:-:S03]  /*207b0*/  LOP3.LUT R63, R155, R242, R174, 0x96, !PT ;  /* 0x000000f29b3f7212 */ /* 0x000fc600078e96ae */
        /* <DEDUP_REMOVED lines=8> */
[----:B------:R-:W-:Y:S01]  /*20840*/  ST.E.U16 [R6.64+-0x5e], R31 ;  /* 0xffffa21f06007985 */ /* 0x000fe2000c101504 */
[----:B------:R-:W-:-:S03]  /*20850*/  IMAD.MOV.U32 R156, RZ, RZ, R140 ;  /* 0x000000ffff9c7224 */ /* 0x000fc600078e008c */
        /* <DEDUP_REMOVED lines=8> */
[----:B------:R-:W-:Y:S01]  /*208e0*/  ST.E.U16 [R8.64+-0x50], R26 ;  /* 0xffffb01a08007985 */ /* 0x000fe2000c101504 */
[----:B------:R-:W-:-:S03]  /*208f0*/  IMAD.WIDE.U32 R66, R82, -0x2daee0ad, RZ ;  /* 0xd2511f5352427825 */ /* 0x000fc600078e00ff */
[----:B------:R-:W-:Y:S01]  /*20900*/  ST.E.U16 [R8.64+-0x4e], R25 ;  /* 0xffffb21908007985 */ /* 0x000fe2000c101504 */
[----:B------:R-:W-:Y:S01]  /*20910*/  IMAD.WIDE.U32 R120, R81, -0x2daee0ad, RZ ;  /* 0xd2511f5351787825 */ /* 0x000fe200078e00ff */
[----:B------:R-:W-:Y:S02]  /*20920*/  LOP3.LUT R3, R55, R238, R64, 0x96, !PT ;  /* 0x000000ee37037212 */ /* 0x000fe400078e9640 */
[----:B------:R-:W-:Y:S01]  /*20930*/  ST.E.U16 [R6.64+-0x50], R28 ;  /* 0xffffb01c06007985 */ /* 0x000fe2000c101504 */
[----:B------:R-:W-:-:S03]  /*20940*/  IMAD.WIDE.U32 R142, R80, -0x2daee0ad, RZ ;  /* 0xd2511f53508e7825 */ /* 0x000fc600078e00ff */
[----:B------:R-:W-:Y:S01]  /*20950*/  ST.E.U16 [R6.64+-0x4e], R27 ;  /* 0xffffb21b06007985 */ /* 0x000fe2000c101504 */
[----:B------:R-:W-:Y:S01]  /*20960*/  IMAD.WIDE.U32 R50, R63, -0x326172a9, RZ ;  /* 0xcd9e8d573f327825 */ /* 0x000fe200078e00ff */
[----:B------:R-:W-:Y:S02]  /*20970*/  LOP3.LUT R54, R59, R248, R54, 0x96, !PT ;  /* 0x000000f83b367212 */ /* 0x000fe400078e9636 */
        /* <DEDUP_REMOVED lines=9> */
[----:B------:R-:W-:-:S03]  /*20a10*/  LOP3.LUT R126, R143, R242, R2, 0x96, !PT ;  /* 0x000000f28f7e7212 */ /* 0x000fc600078e9602 */
[----:B------:R-:W-:Y:S01]  /*20a20*/  ST.E.U16 [R6.64+-0x40], R22 ;  /* 0xffffc01606007985 */ /* 0x000fe2000c101504 */
[----:B------:R-:W-:-:S03]  /*20a30*/  LOP3.LUT R49, R51, R238, R152, 0x96, !PT ;  /* 0x000000ee33317212 */ /* 0x000fc600078e9698 */
[----:B------:R-:W-:Y:S01]  /*20a40*/  ST.E.U16 [R6.64+-0x3e], R21 ;  /* 0xffffc21506007985 */ /* 0x000fe2000c101504 */
[----:B------:R-:W-:Y:S01]  /*20a50*/  LOP3.LUT R52, R77, R248, R50, 0x96, !PT ;  /* 0x000000f84d347212 */ /* 0x000fe200078e9632 */
[----:B------:R-:W-:Y:S02]  /*20a60*/  IMAD.WIDE.U32 R2, R3, -0x2daee0ad, RZ ;  /* 0xd2511f5303027825 */ /* 0x000fe400078e00ff */
        /* <DEDUP_REMOVED lines=18> */
[----:B------:R1:W-:Y:S04]  /*20b90*/  ST.E.U16 [R6.64+-0x1e], R13 ;  /* 0xffffe20d06007985 */ /* 0x0003e8000c101504 */
[----:B------:R-:W-:Y:S04]  /*20ba0*/  ST.E.U16 [R4.64+-0x10], R91 ;  /* 0xfffff05b04007985 */ /* 0x000fe8000c101504 */
[----:B------:R-:W-:Y:S04]  /*20bb0*/  ST.E.U16 [R4.64+-0xe], R90 ;  /* 0xfffff25a04007985 */ /* 0x000fe8000c101504 */
[----:B------:R-:W-:Y:S04]  /*20bc0*/  ST.E.U16 [R10.64+-0x10], R89 ;  /* 0xfffff0590a007985 */ /* 0x000fe8000c101504 */
[----:B------:R4:W-:Y:S04]  /*20bd0*/  ST.E.U16 [R10.64+-0xe], R88 ;  /* 0xfffff2580a007985 */ /* 0x0009e8000c101504 */
[----:B------:R-:W-:Y:S01]  /*20be0*/  ST.E.U16 [R8.64+-0x10], R24 ;  /* 0xfffff01808007985 */ /* 0x000fe2000c101504 */
[----:B--2---:R-:W-:-:S03]  /*20bf0*/  IMAD.MOV.U32 R147, RZ, RZ, R206 ;  /* 0x000000ffff937224 */ /* 0x004fc600078e00ce */
[----:B------:R3:W-:Y:S01]  /*20c00*/  ST.E.U16 [R8.64+-0xe], R23 ;  /* 0xfffff21708007985 */ /* 0x0007e2000c101504 */
[----:B-1----:R-:W-:-:S03]  /*20c10*/  IMAD.WIDE.U32 R12, R3, -0x326172a9, RZ ;  /* 0xcd9e8d57030c7825 */ /* 0x002fc600078e00ff */
[----:B------:R-:W-:Y:S04]  /*20c20*/  ST.E.U16 [R6.64+-0x10], R62 ;  /* 0xfffff03e06007985 */ /* 0x000fe8000c101504 */
[----:B------:R1:W-:Y:S01]  /*20c30*/  ST.E.U16 [R6.64+-0xe], R57 ;  /* 0xfffff23906007985 */ /* 0x0003e2000c101504 */
[----:B------:R-:W-:-:S03]  /*20c40*/  IMAD.WIDE.U32 R2, R2, -0x326172a9, RZ ;  /* 0xcd9e8d5702027825 */ /* 0x000fc600078e00ff */
[----:B------:R-:W2:Y:S02]  /*20c50*/  LDL.LU R206, [R1+0x3b8] ;  /* 0x0003b80001ce7983 */ /* 0x000ea40000300800 */
[----:B------:R-:W-:Y:S02]  /*20c60*/  LOP3.LUT R0, R3, R249, R12, 0x96, !PT ;  /* 0x000000f903007212 */ /* 0x000fe400078e960c */
[----:B----4-:R-:W-:Y:S01]  /*20c70*/  LOP3.LUT R11, R2, 0xff, RZ, 0xc0, !PT ;  /* 0x000000ff020b7812 */ /* 0x010fe200078ec0ff */
[----:B---3--:R-:W3:Y:S01]  /*20c80*/  LDSM.16.MT88.4 R24, [R205+0x4000] ;  /* 0x00400000cd18783b */ /* 0x008ee20000004200 */
[--C-:B------:R-:W-:Y:S02]  /*20c90*/  SHF.R.U32.HI R8, RZ, 0x10, R2.reuse ;  /* 0x00000010ff087819 */ /* 0x100fe40000011602 */
[----:B------:R-:W-:Y:S01]  /*20ca0*/  SHF.R.U32.HI R10, RZ, 0x18, R2 ;  /* 0x00000018ff0a7819 */ /* 0x000fe20000011602 */
[----:B------:R-:W-:Y:S02]  /*20cb0*/  IMAD.MOV.U32 R145, RZ, RZ, R223 ;  /* 0x000000ffff917224 */ /* 0x000fe400078e00df */
[----:B------:R-:W-:Y:S01]  /*20cc0*/  IMAD.WIDE.U32 R44, R52, -0x2daee0ad, RZ ;  /* 0xd2511f53342c7825 */ /* 0x000fe200078e00ff */
[----:B-1----:R-:W-:Y:S01]  /*20cd0*/  LOP3.LUT R7, R2, 0xffff, RZ, 0xc0, !PT ;  /* 0x0000ffff02077812 */ /* 0x002fe200078ec0ff */
[----:B------:R-:W-:Y:S01]  /*20ce0*/  LDSM.16.MT88.4 R28, [R205+0x4400] ;  /* 0x00440000cd1c783b */ /* 0x000fe20000004200 */
[----:B------:R-:W-:Y:S01]  /*20cf0*/  LOP3.LUT R6, R0, 0xffff, RZ, 0xc0, !PT ;  /* 0x0000ffff00067812 */ /* 0x000fe200078ec0ff */
[----:B------:R-:W-:Y:S01]  /*20d00*/  IMAD.WIDE.U32 R2, R49, -0x2daee0ad, RZ ;  /* 0xd2511f5331027825 */ /* 0x000fe200078e00ff */
[----:B------:R-:W-:-:S02]  /*20d10*/  SHF.R.U32.HI R9, RZ, 0x8, R7 ;  /* 0x00000008ff097819 */ /* 0x000fc40000011607 */
[----:B------:R-:W-:Y:S02]  /*20d20*/  LOP3.LUT R7, R8, 0xff, RZ, 0xc0, !PT ;  /* 0x000000ff08077812 */ /* 0x000fe400078ec0ff */
[----:B------:R-:W-:Y:S02]  /*20d30*/  LOP3.LUT R8, R0, 0xff, RZ, 0xc0, !PT ;  /* 0x000000ff00087812 */ /* 0x000fe400078ec0ff */
[----:B------:R-:W-:Y:S02]  /*20d40*/  SHF.R.U32.HI R6, RZ, 0x8, R6 ;  /* 0x00000008ff067819 */ /* 0x000fe40000011606 */
[----:B------:R-:W-:Y:S02]  /*20d50*/  LOP3.LUT R12, R3, R247, R70, 0x96, !PT ;  /* 0x000000f7030c7212 */ /* 0x000fe400078e9646 */
[----:B------:R-:W-:Y:S02]  /*20d60*/  PRMT R11, R11, 0x5410, R9 ;  /* 0x000054100b0b7816 */ /* 0x000fe40000000009 */
[----:B------:R-:W-:-:S02]  /*20d70*/  SHF.R.U32.HI R3, RZ, 0x10, R0 ;  /* 0x00000010ff037819 */ /* 0x000fc40000011600 */
[----:B------:R-:W-:Y:S02]  /*20d80*/  PRMT R9, R7, 0x5410, R10 ;  /* 0x0000541007097816 */ /* 0x000fe4000000000a */
        /* <DEDUP_REMOVED lines=8> */
[----:B------:R-:W-:-:S03]  /*20e10*/  HSET2.LE.AND R6, R6, R223, PT ;  /* 0x000000df06067233 */ /* 0x000fc60003803000 */
[----:B------:R-:W-:Y:S01]  /*20e20*/  LOP3.LUT R10, R161, R0, RZ, 0xc0, !PT ;  /* 0x00000000a10a7212 */ /* 0x000fe200078ec0ff */
[----:B------:R-:W-:Y:S01]  /*20e30*/  HSET2.LE.AND R0, R2, R223, PT ;  /* 0x000000df02007233 */ /* 0x000fe20003803000 */
[----:B------:R-:W-:Y:S01]  /*20e40*/  LOP3.LUT R11, R160, R3, RZ, 0xc0, !PT ;  /* 0x00000003a00b7212 */ /* 0x000fe200078ec0ff */
[----:B------:R-:W-:Y:S01]  /*20e50*/  IMAD.WIDE.U32 R2, R9, -0x326172a9, RZ ;  /* 0xcd9e8d5709027825 */ /* 0x000fe200078e00ff */
[----:B------:R-:W-:Y:S02]  /*20e60*/  LOP3.LUT R8, R162, R6, RZ, 0xc0, !PT ;  /* 0x00000006a2087212 */ /* 0x000fe400078ec0ff */
[----:B------:R-:W-:Y:S01]  /*20e70*/  LOP3.LUT R9, R163, R0, RZ, 0xc0, !PT ;  /* 0x00000000a3097212 */ /* 0x000fe200078ec0ff */
[----:B------:R-:W-:-:S04]  /*20e80*/  IMAD.WIDE.U32 R6, R12, -0x326172a9, RZ ;  /* 0xcd9e8d570c067825 */ /* 0x000fc800078e00ff */
[----:B------:R-:W-:Y:S01]  /*20e90*/  IMAD.WIDE.U32 R14, R56, -0x326172a9, RZ ;  /* 0xcd9e8d57380e7825 */ /* 0x000fe200078e00ff */
[----:B------:R-:W-:Y:S01]  /*20ea0*/  LOP3.LUT R16, R13, R246, R58, 0x96, !PT ;  /* 0x000000f60d107212 */ /* 0x000fe200078e963a */
[----:B---3--:R-:W-:Y:S02]  /*20eb0*/  HMMA.16816.F32 R60, R8, R24, R144 ;  /* 0x00000018083c723c */ /* 0x008fe40000001890 */
[----:B------:R-:W-:Y:S01]  /*20ec0*/  IMAD.WIDE.U32 R46, R53, -0x326172a9, RZ ;  /* 0xcd9e8d57352e7825 */ /* 0x000fe200078e00ff */
[----:B------:R-:W-:Y:S01]  /*20ed0*/  LOP3.LUT R124, R69, R242, R174, 0x96, !PT ;  /* 0x000000f2457c7212 */ /* 0x000fe200078e96ae */
[----:B------:R-:W-:Y:S03]  /*20ee0*/  LDSM.16.MT88.4 R160, [R205+0x5c00] ;  /* 0x005c0000cda0783b */ /* 0x000fe60000004200 */
[----:B------:R-:W-:Y:S02]  /*20ef0*/  IMAD.MOV.U32 R144, RZ, RZ, R231 ;  /* 0x000000ffff907224 */ /* 0x000fe400078e00e7 */
[----:B------:R-:W3:Y:S01]  /*20f00*/  LDL.LU R231, [R1+0x3b4] ;  /* 0x0003b40001e77983 */ /* 0x000ee20000300800 */
[----:B------:R-:W-:-:S03]  /*20f10*/  IMAD.MOV.U32 R145, RZ, RZ, R230 ;  /* 0x000000ffff917224 */ /* 0x000fc600078e00e6 */
[----:B------:R-:W4:Y:S01]  /*20f20*/  LDL.LU R230, [R1+0x3b0] ;  /* 0x0003b00001e67983 */ /* 0x000f220000300800 */
[----:B------:R-:W-:Y:S02]  /*20f30*/  LOP3.LUT R0, R3, R249, R6, 0x96, !PT ;  /* 0x000000f903007212 */ /* 0x000fe400078e9606 */
[----:B------:R-:W-:Y:S01]  /*20f40*/  LOP3.LUT R17, R15, R238, R152, 0x96, !PT ;  /* 0x000000ee0f117212 */ /* 0x000fe200078e9698 */
[----:B------:R-:W4:Y:S01]  /*20f50*/  LDL.LU R146, [R1+0x190] ;  /* 0x0001900001927983 */ /* 0x000f220000300800 */
[C---:B------:R-:W-:Y:S02]  /*20f60*/  LOP3.LUT R3, R2.reuse, 0xffff, RZ, 0xc0, !PT ;  /* 0x0000ffff02037812 */ /* 0x040fe400078ec0ff */
[----:B------:R-:W-:Y:S01]  /*20f70*/  LOP3.LUT R15, R2, 0xff, RZ, 0xc0, !PT ;  /* 0x000000ff020f7812 */ /* 0x000fe200078ec0ff */
[----:B------:R-:W4:Y:S01]  /*20f80*/  LDL.LU R147, [R1+0x194] ;  /* 0x0001940001937983 */ /* 0x000f220000300800 */
[--C-:B------:R-:W-:Y:S02]  /*20f90*/  SHF.R.U32.HI R6, RZ, 0x10, R2.reuse ;  /* 0x00000010ff067819 */ /* 0x100fe40000011602 */
[----:B------:R-:W-:-:S02]  /*20fa0*/  SHF.R.U32.HI R13, RZ, 0x18, R2 ;  /* 0x00000018ff0d7819 */ /* 0x000fc40000011602 */
[----:B------:R-:W-:Y:S02]  /*20fb0*/  LOP3.LUT R2, R0, 0xffff, RZ, 0xc0, !PT ;  /* 0x0000ffff00027812 */ /* 0x000fe400078ec0ff */
[----:B------:R-:W-:Y:S02]  /*20fc0*/  LOP3.LUT R45, R47, R248, R14, 0x96, !PT ;  /* 0x000000f82f2d7212 */ /* 0x000fe400078e960e */
[----:B------:R-:W-:Y:S02]  /*20fd0*/  SHF.R.U32.HI R3, RZ, 0x8, R3 ;  /* 0x00000008ff037819 */ /* 0x000fe40000011603 */
[----:B------:R-:W-:Y:S02]  /*20fe0*/  LOP3.LUT R14, R6, 0xff, RZ, 0xc0, !PT ;  /* 0x000000ff060e7812 */ /* 0x000fe400078ec0ff */
[----:B------:R-:W-:Y:S02]  /*20ff0*/  LOP3.LUT R12, R0, 0xff, RZ, 0xc0, !PT ;  /* 0x000000ff000c7812 */ /* 0x000fe400078ec0ff */
[----:B------:R-:W-:-:S02]  /*21000*/  SHF.R.U32.HI R6, RZ, 0x8, R2 ;  /* 0x00000008ff067819 */ /* 0x000fc40000011602 */
[----:B------:R-:W-:Y:S02]  /*21010*/  PRMT R2, R15, 0x5410, R3 ;  /* 0x000054100f027816 */ /* 0x000fe40000000003 */
[----:B------:R-:W-:Y:S02]  /*21020*/  PRMT R14, R14, 0x5410, R13 ;  /* 0x000054100e0e7816 */ /* 0x000fe4000000000d */
[----:B------:R-:W-:Y:S02]  /*21030*/  SHF.R.U32.HI R3, RZ, 0x10, R0 ;  /* 0x00000010ff037819 */ /* 0x000fe40000011600 */
[----:B------:R-:W-:Y:S02]  /*21040*/  PRMT R12, R12, 0x5410, R6 ;  /* 0x000054100c0c7816 */ /* 0x000fe40000000006 */
[----:B------:R-:W-:Y:S01]  /*21050*/  SHF.R.U32.HI R13, RZ, 0x18, R0 ;  /* 0x00000018ff0d7819 */ /* 0x000fe20000011600 */
[--C-:B------:R-:W-:Y:S01]  /*21060*/  HSET2.LE.AND R0, R2, R223.reuse, PT ;  /* 0x000000df02007233 */ /* 0x100fe20003803000 */
[----:B------:R-:W-:Y:S01]  /*21070*/  LOP3.LUT R6, R3, 0xff, RZ, 0xc0, !PT ;  /* 0x000000ff03067812 */ /* 0x000fe200078ec0ff */
[----:B------:R-:W-:-:S02]  /*21080*/  HSET2.LE.AND R2, R14, R223, PT ;  /* 0x000000df0e027233 */ /* 0x000fc40003803000 */
[----:B------:R-:W-:Y:S01]  /*21090*/  HSET2.LE.AND R3, R12, R223, PT ;  /* 0x000000df0c037233 */ /* 0x000fe20003803000 */
[----:B------:R-:W-:Y:S02]  /*210a0*/  LOP3.LUT R14, R134, R0, RZ, 0xc0, !PT ;  /* 0x00000000860e7212 */ /* 0x000fe400078ec0ff */
[----:B------:R-:W-:Y:S02]  /*210b0*/  LOP3.LUT R15, R234, R2, RZ, 0xc0, !PT ;  /* 0x00000002ea0f7212 */ /* 0x000fe400078ec0ff */
[----:B------:R-:W-:Y:S02]  /*210c0*/  LOP3.LUT R12, R235, R3, RZ, 0xc0, !PT ;  /* 0x00000003eb0c7212 */ /* 0x000fe400078ec0ff */
[----:B------:R-:W-:Y:S02]  /*210d0*/  LOP3.LUT R122, R141, R245, R68, 0x96, !PT ;  /* 0x000000f58d7a7212 */ /* 0x000fe400078e9644 */
[----:B------:R-:W-:Y:S01]  /*210e0*/  HMMA.16816.F32 R68, R8, R26, R128 ;  /* 0x0000001a0844723c */ /* 0x000fe20000001880 */
[----:B--2---:R-:W1:Y:S01]  /*210f0*/  LDSM.16.MT88.4 R36, [R206+0x4000] ;  /* 0x00400000ce24783b */ /* 0x004e620000004200 */
[----:B------:R-:W-:-:S03]  /*21100*/  IMAD.WIDE.U32 R20, R55, -0x326172a9, RZ ;  /* 0xcd9e8d5737147825 */ /* 0x000fc600078e00ff */
[----:B------:R-:W3:Y:S03]  /*21110*/  LDSM.16.MT88.4 R32, [R206+0x4400] ;  /* 0x00440000ce20783b */ /* 0x000ee60000004200 */
[----:B-1----:R-:W-:Y:S01]  /*21120*/  HMMA.16816.F32 R56, R8, R36, R84 ;  /* 0x000000240838723c */ /* 0x002fe20000001854 */
[----:B------:R-:W2:Y:S04]  /*21130*/  LDL.LU R84, [R1+0x248] ;  /* 0x0002480001547983 */ /* 0x000ea80000300800 */
[----:B------:R-:W2:Y:S02]  /*21140*/  LDL.LU R85, [R1+0x24c] ;  /* 0x00024c0001557983 */ /* 0x000ea40000300800 */
[----:B---3--:R-:W-:-:S02]  /*21150*/  IMAD.MOV.U32 R87, RZ, RZ, R231 ;  /* 0x000000ffff577224 */ /* 0x008fc400078e00e7 */
[----:B----4-:R-:W-:Y:S02]  /*21160*/  IMAD.MOV.U32 R86, RZ, RZ, R230 ;  /* 0x000000ffff567224 */ /* 0x010fe400078e00e6 */
[----:B------:R-:W3:Y:S04]  /*21170*/  LDL.LU R230, [R1+0x3ac] ;  /* 0x0003ac0001e67983 */ /* 0x000ee80000300800 */
[----:B------:R-:W4:Y:S04]  /*21180*/  LDL.LU R231, [R1+0x3a8] ;  /* 0x0003a80001e77983 */ /* 0x000f280000300800 */
[----:B------:R-:W4:Y:S04]  /*21190*/  LDL.LU R134, [R1+0x3a4] ;  /* 0x0003a40001867983 */ /* 0x000f280000300800 */
[----:B------:R-:W4:Y:S04]  /*211a0*/  LDL.LU R234, [R1+0x3a0] ;  /* 0x0003a00001ea7983 */ /* 0x000f280000300800 */
[----:B------:R-:W4:Y:S04]  /*211b0*/  LDL.LU R235, [R1+0x39c] ;  /* 0x00039c0001eb7983 */ /* 0x000f280000300800 */
[----:B------:R-:W4:Y:S01]  /*211c0*/  LDL.LU R128, [R1+0x258] ;  /* 0x0002580001807983 */ /* 0x000f220000300800 */
[----:B------:R-:W-:Y:S01]  /*211d0*/  PRMT R6, R6, 0x5410, R13 ;  /* 0x0000541006067816 */ /* 0x000fe2000000000d */
[----:B------:R-:W-:-:S04]  /*211e0*/  IMAD.WIDE.U32 R18, R83, -0x2daee0ad, RZ ;  /* 0xd2511f5353127825 */ /* 0x000fc800078e00ff */
[----:B------:R-:W-:Y:S01]  /*211f0*/  HSET2.LE.AND R0, R6, R223, PT ;  /* 0x000000df06007233 */ /* 0x000fe20003803000 */
[----:B------:R-:W-:Y:S01]  /*21200*/  IMAD.WIDE.U32 R2, R16, -0x2daee0ad, RZ ;  /* 0xd2511f5310027825 */ /* 0x000fe200078e00ff */
[----:B------:R-:W-:Y:S02]  /*21210*/  LOP3.LUT R6, R21, R238, R64, 0x96, !PT ;  /* 0x000000ee15067212 */ /* 0x000fe400078e9640 */
[----:B------:R-:W-:Y:S02]  /*21220*/  LOP3.LUT R19, R19, R245, R66, 0x96, !PT ;  /* 0x000000f513137212 */ /* 0x000fe400078e9642 */
[----:B------:R-:W-:Y:S02]  /*21230*/  LOP3.LUT R13, R236, R0, RZ, 0xc0, !PT ;  /* 0x00000000ec0d7212 */ /* 0x000fe400078ec0ff */
[----:B------:R-:W-:Y:S01]  /*21240*/  LOP3.LUT R0, R2, 0xffff, RZ, 0xc0, !PT ;  /* 0x0000ffff02007812 */ /* 0x000fe200078ec0ff */
[----:B------:R-:W-:Y:S01]  /*21250*/  IMAD.WIDE.U32 R42, R17, -0x2daee0ad, RZ ;  /* 0xd2511f53112a7825 */ /* 0x000fe200078e00ff */
[----:B------:R-:W-:Y:S03]  /*21260*/  HMMA.16816.F32 R52, R8, R38, R144 ;  /* 0x000000260834723c */ /* 0x000fe60000001890 */
[----:B------:R-:W-:Y:S01]  /*21270*/  IMAD.WIDE.U32 R16, R6, -0x2daee0ad, RZ ;  /* 0xd2511f5306107825 */ /* 0x000fe200078e00ff */
[----:B------:R-:W-:-:S02]  /*21280*/  SHF.R.U32.HI R6, RZ, 0x8, R0 ;  /* 0x00000008ff067819 */ /* 0x000fc40000011600 */
[----:B------:R-:W-:Y:S01]  /*21290*/  LOP3.LUT R0, R3, R243, R50, 0x96, !PT ;  /* 0x000000f303007212 */ /* 0x000fe200078e9632 */
[----:B------:R-:W-:Y:S01]  /*212a0*/  IMAD.WIDE.U32 R22, R19, -0x326172a9, RZ ;  /* 0xcd9e8d5713167825 */ /* 0x000fe200078e00ff */
[----:B------:R-:W-:Y:S02]  /*212b0*/  LOP3.LUT R8, R2, 0xff, RZ, 0xc0, !PT ;  /* 0x000000ff02087812 */ /* 0x000fe400078ec0ff */
[--C-:B------:R-:W-:Y:S02]  /*212c0*/  SHF.R.U32.HI R3, RZ, 0x10, R2.reuse ;  /* 0x00000010ff037819 */ /* 0x100fe40000011602 */
[----:B------:R-:W-:Y:S02]  /*212d0*/  SHF.R.U32.HI R11, RZ, 0x18, R2 ;  /* 0x00000018ff0b7819 */ /* 0x000fe40000011602 */
[----:B------:R-:W-:Y:S02]  /*212e0*/  LOP3.LUT R2, R0, 0xffff, RZ, 0xc0, !PT ;  /* 0x0000ffff00027812 */ /* 0x000fe400078ec0ff */
[----:B------:R-:W-:-:S02]  /*212f0*/  LOP3.LUT R19, R23, R248, R20, 0x96, !PT ;  /* 0x000000f817137212 */ /* 0x000fc400078e9614 */
[----:B------:R-:W-:Y:S02]  /*21300*/  PRMT R8, R8, 0x5410, R6 ;  /* 0x0000541008087816 */ /* 0x000fe40000000006 */
[----:B------:R-:W-:Y:S02]  /*21310*/  LOP3.LUT R3, R3, 0xff, RZ, 0xc0, !PT ;  /* 0x000000ff03037812 */ /* 0x000fe400078ec0ff */
[----:B------:R-:W-:Y:S02]  /*21320*/  LOP3.LUT R20, R17, R247, R18, 0x96, !PT ;  /* 0x000000f711147212 */ /* 0x000fe400078e9612 */
[----:B------:R-:W-:Y:S02]  /*21330*/  SHF.R.U32.HI R6, RZ, 0x10, R0 ;  /* 0x00000010ff067819 */ /* 0x000fe40000011600 */
[----:B------:R-:W-:Y:S02]  /*21340*/  LOP3.LUT R17, R7, R246, R76, 0x96, !PT ;  /* 0x000000f607117212 */ /* 0x000fe400078e964c */
[----:B------:R-:W-:-:S02]  /*21350*/  SHF.R.U32.HI R7, RZ, 0x8, R2 ;  /* 0x00000008ff077819 */ /* 0x000fc40000011602 */
[----:B------:R-:W-:Y:S02]  /*21360*/  PRMT R2, R3, 0x5410, R11 ;  /* 0x0000541003027816 */ /* 0x000fe4000000000b */
[----:B------:R-:W-:Y:S02]  /*21370*/  SHF.R.U32.HI R9, RZ, 0x18, R0 ;  /* 0x00000018ff097819 */ /* 0x000fe40000011600 */
[----:B------:R-:W-:Y:S02]  /*21380*/  LOP3.LUT R6, R6, 0xff, RZ, 0xc0, !PT ;  /* 0x000000ff06067812 */ /* 0x000fe400078ec0ff */
[----:B------:R-:W-:Y:S01]  /*21390*/  LOP3.LUT R10, R0, 0xff, RZ, 0xc0, !PT ;  /* 0x000000ff000a7812 */ /* 0x000fe200078ec0ff */
[--C-:B------:R-:W-:Y:S01]  /*213a0*/  HSET2.LE.AND R0, R8, R223.reuse, PT ;  /* 0x000000df08007233 */ /* 0x100fe20003803000 */
[----:B------:R-:W-:Y:S01]  /*213b0*/  PRMT R3, R6, 0x5410, R9 ;  /* 0x0000541006037816 */ /* 0x000fe20000000009 */
[----:B------:R-:W-:Y:S01]  /*213c0*/  HSET2.LE.AND R2, R2, R223, PT ;  /* 0x000000df02027233 */ /* 0x000fe20003803000 */
[----:B------:R-:W-:-:S02]  /*213d0*/  PRMT R7, R10, 0x5410, R7 ;  /* 0x000054100a077816 */ /* 0x000fc40000000007 */
[----:B------:R-:W-:Y:S02]  /*213e0*/  LOP3.LUT R21, R43, R247, R72, 0x96, !PT ;  /* 0x000000f72b157212 */ /* 0x000fe400078e9648 */
[----:B------:R-:W-:Y:S01]  /*213f0*/  LOP3.LUT R10, R172, R0, RZ, 0xc0, !PT ;  /* 0x00000000ac0a7212 */ /* 0x000fe200078ec0ff */
[----:B------:R-:W-:Y:S01]  /*21400*/  HSET2.LE.AND R0, R3, R223, PT ;  /* 0x000000df03007233 */ /* 0x000fe20003803000 */
[----:B------:R-:W-:Y:S01]  /*21410*/  LOP3.LUT R11, R173, R2, RZ, 0xc0, !PT ;  /* 0x00000002ad0b7212 */ /* 0x000fe200078ec0ff */
[----:B------:R-:W-:Y:S02]  /*21420*/  IMAD.MOV.U32 R130, RZ, RZ, R135 ;  /* 0x000000ffff827224 */ /* 0x000fe400078e0087 */
[----:B------:R-:W-:Y:S02]  /*21430*/  IMAD.MOV.U32 R131, RZ, RZ, R241 ;  /* 0x000000ffff837224 */ /* 0x000fe400078e00f1 */
[----:B------:R-:W-:Y:S02]  /*21440*/  IMAD.MOV.U32 R146, RZ, RZ, R229 ;  /* 0x000000ffff927224 */ /* 0x000fe400078e00e5 */
[----:B------:R-:W-:-:S02]  /*21450*/  IMAD.MOV.U32 R147, RZ, RZ, R228 ;  /* 0x000000ffff937224 */ /* 0x000fc400078e00e4 */
[----:B------:R-:W-:Y:S01]  /*21460*/  IMAD.WIDE.U32 R2, R17, -0x2daee0ad, RZ ;  /* 0xd2511f5311027825 */ /* 0x000fe200078e00ff */
[----:B------:R-:W-:Y:S01]  /*21470*/  LOP3.LUT R9, R177, R0, RZ, 0xc0, !PT ;  /* 0x00000000b1097212 */ /* 0x000fe200078ec0ff */
[----:B------:R-:W-:-:S03]  /*21480*/  HSET2.LE.AND R6, R7, R223, PT ;  /* 0x000000df07067233 */ /* 0x000fc60003803000 */
[----:B------:R-:W-:Y:S02]  /*21490*/  LOP3.LUT R0, R3, R243, R44, 0x96, !PT ;  /* 0x000000f303007212 */ /* 0x000fe400078e962c */
[----:B------:R-:W-:Y:S02]  /*214a0*/  LOP3.LUT R3, R2, 0xffff, RZ, 0xc0, !PT ;  /* 0x0000ffff02037812 */ /* 0x000fe400078ec0ff */
[----:B------:R-:W-:Y:S02]  /*214b0*/  LOP3.LUT R8, R176, R6, RZ, 0xc0, !PT ;  /* 0x00000006b0087212 */ /* 0x000fe400078ec0ff */
[----:B------:R-:W-:Y:S02]  /*214c0*/  SHF.R.U32.HI R6, RZ, 0x8, R3 ;  /* 0x00000008ff067819 */ /* 0x000fe40000011603 */
[----:B------:R-:W-:Y:S02]  /*214d0*/  SHF.R.U32.HI R3, RZ, 0x10, R0 ;  /* 0x00000010ff037819 */ /* 0x000fe40000011600 */
[----:B------:R-:W-:Y:S01]  /*214e0*/  LOP3.LUT R7, R0, 0xff, RZ, 0xc0, !PT ;  /* 0x000000ff00077812 */ /* 0x000fe200078ec0ff */
[----:B------:R-:W-:-:S05]  /*214f0*/  IMAD.WIDE.U32 R40, R19, -0x2daee0ad, RZ ;  /* 0xd2511f5313287825 */ /* 0x000fca00078e00ff */
[----:B------:R-:W-:Y:S01]  /*21500*/  LOP3.LUT R18, R41, R244, R16, 0x96, !PT ;  /* 0x000000f429127212 */ /* 0x000fe200078e9610 */
[----:B------:R-:W-:Y:S01]  /*21510*/  IMAD.WIDE.U32 R16, R21, -0x326172a9, RZ ;  /* 0xcd9e8d5715107825 */ /* 0x000fe200078e00ff */
[C---:B------:R-:W-:Y:S08]  /*21520*/  HMMA.16816.F32 R92, R8.reuse, R30, R68 ;  /* 0x0000001e085c723c */ /* 0x040ff00000001844 */
[C---:B------:R-:W-:Y:S08]  /*21530*/  HMMA.16816.F32 R76, R8.reuse, R28, R60 ;  /* 0x0000001c084c723c */ /* 0x040ff0000000183c */
[----:B------:R-:W-:Y:S01]  /*21540*/  HMMA.16816.F32 R68, R8, R32, R56 ;  /* 0x000000200844723c */ /* 0x000fe20000001838 */
[----:B------:R-:W-:-:S07]  /*21550*/  IMAD.WIDE.U32 R44, R45, -0x2daee0ad, RZ ;  /* 0xd2511f532d2c7825 */ /* 0x000fce00078e00ff */
[----:B------:R-:W-:Y:S01]  /*21560*/  HMMA.16816.F32 R56, R8, R34, R52 ;  /* 0x000000220838723c */ /* 0x000fe20000001834 */
[----:B------:R-:W-:Y:S01]  /*21570*/  LOP3.LUT R19, R45, R244, R42, 0x96, !PT ;  /* 0x000000f42d137212 */ /* 0x000fe200078e962a */
[----:B------:R-:W-:-:S06]  /*21580*/  IMAD.WIDE.U32 R66, R122, -0x326172a9, RZ ;  /* 0xcd9e8d577a427825 */ /* 0x000fcc00078e00ff */
[----:B--2---:R-:W-:Y:S07]  /*21590*/  HMMA.16816.F32 R72, R12, R24, R84 ;  /* 0x000000180c48723c */ /* 0x004fee0000001854 */
[----:B------:R-:W-:Y:S02]  /*215a0*/  IMAD.MOV.U32 R86, RZ, RZ, R233 ;  /* 0x000000ffff567224 */ /* 0x000fe400078e00e9 */
[----:B------:R-:W-:Y:S02]  /*215b0*/  IMAD.MOV.U32 R87, RZ, RZ, R232 ;  /* 0x000000ffff577224 */ /* 0x000fe400078e00e8 */
[----:B---3--:R-:W-:-:S02]  /*215c0*/  IMAD.MOV.U32 R145, RZ, RZ, R230 ;  /* 0x000000ffff917224 */ /* 0x008fc400078e00e6 */
[----:B----4-:R-:W-:Y:S02]  /*215d0*/  IMAD.MOV.U32 R144, RZ, RZ, R231 ;  /* 0x000000ffff907224 */ /* 0x010fe400078e00e7 */
[----:B------:R-:W-:Y:S02]  /*215e0*/  IMAD.MOV.U32 R129, RZ, RZ, R134 ;  /* 0x000000ffff817224 */ /* 0x000fe400078e0086 */
[----:B------:R1:W5:Y:S01]  /*215f0*/  LDL.LU R134, [R1+0x398] ;  /* 0x0003980001867983 */ /* 0x0003620000300800 */
[----:B------:R-:W-:Y:S02]  /*21600*/  IMAD.MOV.U32 R85, RZ, RZ, R234 ;  /* 0x000000ffff557224 */ /* 0x000fe400078e00ea */
[----:B------:R-:W-:Y:S01]  /*21610*/  IMAD.MOV.U32 R84, RZ, RZ, R235 ;  /* 0x000000ffff547224 */ /* 0x000fe200078e00eb */
[C---:B------:R-:W-:Y:S01]  /*21620*/  HMMA.16816.F32 R80, R12.reuse, R38, R144 ;  /* 0x000000260c50723c */ /* 0x040fe20000001890 */
[----:B------:R1:W5:Y:S04]  /*21630*/  LDL.LU R135, [R1+0x394] ;  /* 0x0003940001877983 */ /* 0x0003680000300800 */
[----:B------:R1:W5:Y:S03]  /*21640*/  LDL.LU R241, [R1+0x390] ;  /* 0x0003900001f17983 */ /* 0x0003660000300800 */
[C---:B------:R-:W-:Y:S01]  /*21650*/  HMMA.16816.F32 R48, R12.reuse, R26, R128 ;  /* 0x0000001a0c30723c */ /* 0x040fe20000001880 */
[----:B------:R-:W2:Y:S07]  /*21660*/  LDSM.16.MT88.4 R24, [R205+0x4800] ;  /* 0x00480000cd18783b */ /* 0x000eae0000004200 */
[----:B------:R-:W-:Y:S01]  /*21670*/  HMMA.16816.F32 R84, R12, R36, R84 ;  /* 0x000000240c54723c */ /* 0x000fe20000001854 */
[----:B------:R-:W-:Y:S01]  /*21680*/  IMAD.WIDE.U32 R38, R137, -0x2daee0ad, RZ ;  /* 0xd2511f5389267825 */ /* 0x000fe200078e00ff */
[----:B------:R1:W5:Y:S04]  /*21690*/  LDL.LU R236, [R1+0x38c] ;  /* 0x00038c0001ec7983 */ /* 0x0003680000300800 */
[----:B------:R1:W5:Y:S01]  /*216a0*/  LDL.LU R235, [R1+0x388] ;  /* 0x0003880001eb7983 */ /* 0x0003620000300800 */
[----:B------:R-:W-:-:S02]  /*216b0*/  LOP3.LUT R13, R2, 0xff, RZ, 0xc0, !PT ;  /* 0x000000ff020d7812 */ /* 0x000fc400078ec0ff */
[--C-:B------:R-:W-:Y:S01]  /*216c0*/  SHF.R.U32.HI R14, RZ, 0x10, R2.reuse ;  /* 0x00000010ff0e7819 */ /* 0x100fe20000011602 */
[----:B------:R1:W5:Y:S01]  /*216d0*/  LDL.LU R234, [R1+0x384] ;  /* 0x0003840001ea7983 */ /* 0x0003620000300800 */
[----:B------:R-:W-:Y:S02]  /*216e0*/  SHF.R.U32.HI R15, RZ, 0x18, R2 ;  /* 0x00000018ff0f7819 */ /* 0x000fe40000011602 */
[----:B------:R-:W-:Y:S01]  /*216f0*/  LOP3.LUT R2, R0, 0xffff, RZ, 0xc0, !PT ;  /* 0x0000ffff00027812 */ /* 0x000fe200078ec0ff */
[----:B------:R1:W5:Y:S01]  /*21700*/  LDL.LU R233, [R1+0x380] ;  /* 0x0003800001e97983 */ /* 0x0003620000300800 */
[----:B------:R-:W-:Y:S02]  /*21710*/  SHF.R.U32.HI R12, RZ, 0x18, R0 ;  /* 0x00000018ff0c7819 */ /* 0x000fe40000011600 */
[----:B------:R-:W-:Y:S01]  /*21720*/  SHF.R.U32.HI R0, RZ, 0x8, R2 ;  /* 0x00000008ff007819 */ /* 0x000fe20000011602 */
[----:B------:R1:W5:Y:S01]  /*21730*/  LDL.LU R232, [R1+0x37c] ;  /* 0x00037c0001e87983 */ /* 0x0003620000300800 */
[----:B------:R-:W-:-:S02]  /*21740*/  LOP3.LUT R2, R3, 0xff, RZ, 0xc0, !PT ;  /* 0x000000ff03027812 */ /* 0x000fc400078ec0ff */
[----:B------:R-:W-:Y:S01]  /*21750*/  PRMT R0, R7, 0x5410, R0 ;  /* 0x0000541007007816 */ /* 0x000fe20000000000 */
[----:B------:R1:W5:Y:S01]  /*21760*/  LDL.LU R231, [R1+0x378] ;  /* 0x0003780001e77983 */ /* 0x0003620000300800 */
[----:B------:R-:W-:Y:S02]  /*21770*/  LOP3.LUT R3, R14, 0xff, RZ, 0xc0, !PT ;  /* 0x000000ff0e037812 */ /* 0x000fe400078ec0ff */
[----:B------:R-:W-:Y:S01]  /*21780*/  PRMT R13, R13, 0x5410, R6 ;  /* 0x000054100d0d7816 */ /* 0x000fe20000000006 */
[--C-:B------:R-:W-:Y:S01]  /*21790*/  HSET2.LE.AND R0, R0, R223.reuse, PT ;  /* 0x000000df00007233 */ /* 0x100fe20003803000 */
[----:B------:R-:W-:Y:S01]  /*217a0*/  PRMT R2, R2, 0x5410, R12 ;  /* 0x0000541002027816 */ /* 0x000fe2000000000c */
[----:B------:R1:W5:Y:S01]  /*217b0*/  LDL.LU R230, [R1+0x374] ;  /* 0x0003740001e67983 */ /* 0x0003620000300800 */
[----:B------:R-:W-:Y:S01]  /*217c0*/  PRMT R6, R3, 0x5410, R15 ;  /* 0x0000541003067816 */ /* 0x000fe2000000000f */
[--C-:B------:R-:W-:Y:S01]  /*217d0*/  HSET2.LE.AND R3, R13, R223.reuse, PT ;  /* 0x000000df0d037233 */ /* 0x100fe20003803000 */
[----:B------:R-:W-:Y:S01]  /*217e0*/  LOP3.LUT R12, R227, R0, RZ, 0xc0, !PT ;  /* 0x00000000e30c7212 */ /* 0x000fe200078ec0ff */
[--C-:B------:R-:W-:Y:S01]  /*217f0*/  HSET2.LE.AND R2, R2, R223.reuse, PT ;  /* 0x000000df02027233 */ /* 0x100fe20003803000 */
[----:B------:R-:W-:Y:S01]  /*21800*/  LOP3.LUT R36, R39, R245, R120, 0x96, !PT ;  /* 0x000000f527247212 */ /* 0x000fe200078e9678 */
[----:B------:R-:W-:Y:S01]  /*21810*/  HSET2.LE.AND R0, R6, R223, PT ;  /* 0x000000df06007233 */ /* 0x000fe20003803000 */
[----:B------:R-:W-:Y:S01]  /*21820*/  LOP3.LUT R14, R225, R3, RZ, 0xc0, !PT ;  /* 0x00000003e10e7212 */ /* 0x000fe200078ec0ff */
[----:B------:R-:W-:Y:S01]  /*21830*/  IMAD.WIDE.U32 R6, R20, -0x326172a9, RZ ;  /* 0xcd9e8d5714067825 */ /* 0x000fe200078e00ff */
[----:B------:R-:W-:Y:S01]  /*21840*/  LOP3.LUT R13, R226, R2, RZ, 0xc0, !PT ;  /* 0x00000002e20d7212 */ /* 0x000fe200078ec0ff */
[----:B------:R1:W5:Y:S01]  /*21850*/  LDL.LU R229, [R1+0x370] ;  /* 0x0003700001e57983 */ /* 0x0003620000300800 */
[----:B------:R-:W-:Y:S01]  /*21860*/  LOP3.LUT R15, R224, R0, RZ, 0xc0, !PT ;  /* 0x00000000e00f7212 */ /* 0x000fe200078ec0ff */
[----:B------:R-:W-:-:S02]  /*21870*/  IMAD.WIDE.U32 R2, R18, -0x326172a9, RZ ;  /* 0xcd9e8d5712027825 */ /* 0x000fc400078e00ff */
[----:B------:R1:W5:Y:S03]  /*21880*/  LDL.LU R228, [R1+0x36c] ;  /* 0x00036c0001e47983 */ /* 0x0003660000300800 */
[----:B------:R-:W-:Y:S01]  /*21890*/  LOP3.LUT R0, R3, R249, R6, 0x96, !PT ;  /* 0x000000f903007212 */ /* 0x000fe200078e9606 */
[C---:B------:R-:W-:Y:S01]  /*218a0*/  HMMA.16816.F32 R88, R12.reuse, R28, R72 ;  /* 0x0000001c0c58723c */ /* 0x040fe20000001848 */
[----:B------:R-:W-:Y:S01]  /*218b0*/  LOP3.LUT R3, R2, 0xffff, RZ, 0xc0, !PT ;  /* 0x0000ffff02037812 */ /* 0x000fe200078ec0ff */
[----:B------:R-:W-:Y:S01]  /*218c0*/  IMAD.WIDE.U32 R36, R36, -0x326172a9, RZ ;  /* 0xcd9e8d5724247825 */ /* 0x000fe200078e00ff */
[----:B------:R-:W-:Y:S01]  /*218d0*/  SHF.R.U32.HI R11, RZ, 0x18, R2 ;  /* 0x00000018ff0b7819 */ /* 0x000fe20000011602 */
[----:B------:R1:W5:Y:S01]  /*218e0*/  LDL.LU R227, [R1+0x368] ;  /* 0x0003680001e37983 */ /* 0x0003620000300800 */
[----:B------:R-:W-:Y:S02]  /*218f0*/  SHF.R.U32.HI R3, RZ, 0x8, R3 ;  /* 0x00000008ff037819 */ /* 0x000fe40000011603 */
[-C--:B------:R-:W-:Y:S01]  /*21900*/  LOP3.LUT R29, R17, R246.reuse, R46, 0x96, !PT ;  /* 0x000000f6111d7212 */ /* 0x080fe200078e962e */
[----:B------:R-:W-:Y:S01]  /*21910*/  HMMA.16816.F32 R52, R12, R32, R84 ;  /* 0x000000200c34723c */ /* 0x000fe20000001854 */
[----:B------:R-:W-:Y:S01]  /*21920*/  LOP3.LUT R28, R7, R246, R22, 0x96, !PT ;  /* 0x000000f6071c7212 */ /* 0x000fe200078e9616 */
[----:B------:R1:W5:Y:S01]  /*21930*/  LDL.LU R226, [R1+0x364] ;  /* 0x0003640001e27983 */ /* 0x0003620000300800 */
[----:B------:R-:W-:-:S02]  /*21940*/  LOP3.LUT R17, R2, 0xff, RZ, 0xc0, !PT ;  /* 0x000000ff02117812 */ /* 0x000fc400078ec0ff */
[----:B------:R-:W-:Y:S01]  /*21950*/  SHF.R.U32.HI R7, RZ, 0x10, R2 ;  /* 0x00000010ff077819 */ /* 0x000fe20000011602 */
[----:B------:R-:W3:Y:S01]  /*21960*/  LDSM.16.MT88.4 R20, [R206+0x4800] ;  /* 0x00480000ce14783b */ /* 0x000ee20000004200 */
[C---:B------:R-:W-:Y:S02]  /*21970*/  LOP3.LUT R2, R0.reuse, 0xffff, RZ, 0xc0, !PT ;  /* 0x0000ffff00027812 */ /* 0x040fe400078ec0ff */
[--C-:B------:R-:W-:Y:S02]  /*21980*/  SHF.R.U32.HI R6, RZ, 0x10, R0.reuse ;  /* 0x00000010ff067819 */ /* 0x100fe40000011600 */
[----:B------:R-:W-:Y:S02]  /*21990*/  LOP3.LUT R10, R0, 0xff, RZ, 0xc0, !PT ;  /* 0x000000ff000a7812 */ /* 0x000fe400078ec0ff */
[----:B------:R-:W-:Y:S01]  /*219a0*/  SHF.R.U32.HI R9, RZ, 0x18, R0 ;  /* 0x00000018ff097819 */ /* 0x000fe20000011600 */
[----:B------:R-:W-:Y:S01]  /*219b0*/  HMMA.16816.F32 R60, R12, R30, R48 ;  /* 0x0000001e0c3c723c */ /* 0x000fe20000001830 */
[----:B------:R-:W-:Y:S01]  /*219c0*/  PRMT R0, R17, 0x5410, R3 ;  /* 0x0000541011007816 */ /* 0x000fe20000000003 */
[----:B------:R1:W5:Y:S01]  /*219d0*/  LDL.LU R225, [R1+0x360] ;  /* 0x0003600001e17983 */ /* 0x0003620000300800 */
[----:B------:R-:W-:-:S02]  /*219e0*/  SHF.R.U32.HI R8, RZ, 0x8, R2 ;  /* 0x00000008ff087819 */ /* 0x000fc40000011602 */
[----:B------:R-:W-:Y:S02]  /*219f0*/  LOP3.LUT R7, R7, 0xff, RZ, 0xc0, !PT ;  /* 0x000000ff07077812 */ /* 0x000fe400078ec0ff */
[----:B------:R-:W-:Y:S01]  /*21a00*/  LOP3.LUT R6, R6, 0xff, RZ, 0xc0, !PT ;  /* 0x000000ff06067812 */ /* 0x000fe200078ec0ff */
[--C-:B------:R-:W-:Y:S01]  /*21a10*/  HSET2.LE.AND R0, R0, R223.reuse, PT ;  /* 0x000000df00007233 */ /* 0x100fe20003803000 */
[----:B------:R-:W-:Y:S01]  /*21a20*/  PRMT R3, R10, 0x5410, R8 ;  /* 0x000054100a037816 */ /* 0x000fe20000000008 */
[----:B------:R-:W-:Y:S01]  /*21a30*/  HMMA.16816.F32 R32, R12, R34, R80 ;  /* 0x000000220c20723c */ /* 0x000fe20000001850 */
[----:B------:R-:W-:Y:S01]  /*21a40*/  PRMT R2, R7, 0x5410, R11 ;  /* 0x0000541007027816 */ /* 0x000fe2000000000b */
[----:B------:R1:W5:Y:S01]  /*21a50*/  LDL.LU R224, [R1+0x35c] ;  /* 0x00035c0001e07983 */ /* 0x0003620000300800 */
[----:B------:R-:W-:Y:S01]  /*21a60*/  PRMT R8, R6, 0x5410, R9 ;  /* 0x0000541006087816 */ /* 0x000fe20000000009 */
[--C-:B------:R-:W-:Y:S01]  /*21a70*/  HSET2.LE.AND R7, R3, R223.reuse, PT ;  /* 0x000000df03077233 */ /* 0x100fe20003803000 */
[----:B------:R-:W-:Y:S01]  /*21a80*/  LOP3.LUT R10, R179, R0, RZ, 0xc0, !PT ;  /* 0x00000000b30a7212 */ /* 0x000fe200078ec0ff */
[--C-:B------:R-:W-:Y:S01]  /*21a90*/  HSET2.LE.AND R6, R2, R223.reuse, PT ;  /* 0x000000df02067233 */ /* 0x100fe20003803000 */
[----:B------:R-:W-:Y:S01]  /*21aa0*/  IMAD.WIDE.U32 R2, R19, -0x326172a9, RZ ;  /* 0xcd9e8d5713027825 */ /* 0x000fe200078e00ff */
[----:B------:R-:W-:-:S05]  /*21ab0*/  HSET2.LE.AND R0, R8, R223, PT ;  /* 0x000000df08007233 */ /* 0x000fca0003803000 */
[----:B------:R-:W-:Y:S02]  /*21ac0*/  LOP3.LUT R9, R182, R0, RZ, 0xc0, !PT ;  /* 0x00000000b6097212 */ /* 0x000fe400078ec0ff */
[----:B------:R-:W-:Y:S02]  /*21ad0*/  LOP3.LUT R0, R3, R249, R16, 0x96, !PT ;  /* 0x000000f903007212 */ /* 0x000fe400078e9610 */
[----:B------:R-:W-:Y:S02]  /*21ae0*/  LOP3.LUT R3, R2, 0xffff, RZ, 0xc0, !PT ;  /* 0x0000ffff02037812 */ /* 0x000fe400078ec0ff */
[----:B------:R-:W-:Y:S02]  /*21af0*/  LOP3.LUT R11, R178, R6, RZ, 0xc0, !PT ;  /* 0x00000006b20b7212 */ /* 0x000fe400078ec0ff */
[----:B------:R-:W-:Y:S02]  /*21b00*/  LOP3.LUT R16, R2, 0xff, RZ, 0xc0, !PT ;  /* 0x000000ff02107812 */ /* 0x000fe400078ec0ff */
[----:B------:R-:W-:-:S02]  /*21b10*/  SHF.R.U32.HI R13, RZ, 0x8, R3 ;  /* 0x00000008ff0d7819 */ /* 0x000fc40000011603 */
[--C-:B------:R-:W-:Y:S02]  /*21b20*/  SHF.R.U32.HI R6, RZ, 0x10, R2.reuse ;  /* 0x00000010ff067819 */ /* 0x100fe40000011602 */
[----:B------:R-:W-:Y:S02]  /*21b30*/  SHF.R.U32.HI R15, RZ, 0x18, R2 ;  /* 0x00000018ff0f7819 */ /* 0x000fe40000011602 */
[----:B------:R-:W-:Y:S02]  /*21b40*/  LOP3.LUT R8, R181, R7, RZ, 0xc0, !PT ;  /* 0x00000007b5087212 */ /* 0x000fe400078ec0ff */
[C---:B------:R-:W-:Y:S02]  /*21b50*/  LOP3.LUT R2, R0.reuse, 0xffff, RZ, 0xc0, !PT ;  /* 0x0000ffff00027812 */ /* 0x040fe400078ec0ff */
[----:B------:R-:W-:Y:S02]  /*21b60*/  SHF.R.U32.HI R3, RZ, 0x10, R0 ;  /* 0x00000010ff037819 */ /* 0x000fe40000011600 */
[----:B------:R-:W-:-:S02]  /*21b70*/  LOP3.LUT R12, R0, 0xff, RZ, 0xc0, !PT ;  /* 0x000000ff000c7812 */ /* 0x000fc400078ec0ff */
[----:B------:R-:W-:Y:S02]  /*21b80*/  SHF.R.U32.HI R7, RZ, 0x18, R0 ;  /* 0x00000018ff077819 */ /* 0x000fe40000011600 */
[----:B------:R-:W-:Y:S02]  /*21b90*/  PRMT R0, R16, 0x5410, R13 ;  /* 0x0000541010007816 */ /* 0x000fe4000000000d */
[----:B------:R-:W-:Y:S02]  /*21ba0*/  LOP3.LUT R14, R6, 0xff, RZ, 0xc0, !PT ;  /* 0x000000ff060e7812 */ /* 0x000fe400078ec0ff */
[----:B------:R-:W-:Y:S02]  /*21bb0*/  SHF.R.U32.HI R6, RZ, 0x8, R2 ;  /* 0x00000008ff067819 */ /* 0x000fe40000011602 */
[----:B------:R-:W-:Y:S01]  /*21bc0*/  LOP3.LUT R3, R3, 0xff, RZ, 0xc0, !PT ;  /* 0x000000ff03037812 */ /* 0x000fe200078ec0ff */
[----:B------:R-:W-:Y:S01]  /*21bd0*/  HSET2.LE.AND R0, R0, R223, PT ;  /* 0x000000df00007233 */ /* 0x000fe20003803000 */
[----:B------:R-:W-:-:S02]  /*21be0*/  PRMT R2, R14, 0x5410, R15 ;  /* 0x000054100e027816 */ /* 0x000fc4000000000f */
[----:B------:R-:W-:Y:S02]  /*21bf0*/  PRMT R6, R12, 0x5410, R6 ;  /* 0x000054100c067816 */ /* 0x000fe40000000006 */
[----:B------:R-:W-:Y:S01]  /*21c00*/  PRMT R3, R3, 0x5410, R7 ;  /* 0x0000541003037816 */ /* 0x000fe20000000007 */
[--C-:B------:R-:W-:Y:S01]  /*21c10*/  HSET2.LE.AND R2, R2, R223.reuse, PT ;  /* 0x000000df02027233 */ /* 0x100fe20003803000 */
[----:B------:R-:W-:Y:S01]  /*21c20*/  LOP3.LUT R18, R222, R0, RZ, 0xc0, !PT ;  /* 0x00000000de127212 */ /* 0x000fe200078ec0ff */
[--C-:B------:R-:W-:Y:S02]  /*21c30*/  HSET2.LE.AND R0, R6, R223.reuse, PT ;  /* 0x000000df06007233 */ /* 0x100fe40003803000 */
[----:B------:R-:W-:Y:S01]  /*21c40*/  HSET2.LE.AND R3, R3, R223, PT ;  /* 0x000000df03037233 */ /* 0x000fe20003803000 */
[----:B------:R-:W-:Y:S01]  /*21c50*/  LOP3.LUT R19, R216, R2, RZ, 0xc0, !PT ;  /* 0x00000002d8137212 */ /* 0x000fe200078ec0ff */
[----:B--2---:R-:W-:Y:S01]  /*21c60*/  HMMA.16816.F32 R48, R8, R24, R76 ;  /* 0x000000180830723c */ /* 0x004fe2000000184c */
[----:B------:R-:W-:Y:S01]  /*21c70*/  LOP3.LUT R16, R215, R0, RZ, 0xc0, !PT ;  /* 0x00000000d7107212 */ /* 0x000fe200078ec0ff */
[----:B------:R1:W5:Y:S01]  /*21c80*/  LDL.LU R222, [R1+0x358] ;  /* 0x0003580001de7983 */ /* 0x0003620000300800 */
[----:B------:R-:W-:Y:S01]  /*21c90*/  LOP3.LUT R17, R214, R3, RZ, 0xc0, !PT ;  /* 0x00000003d6117212 */ /* 0x000fe200078ec0ff */
[----:B------:R-:W-:-:S02]  /*21ca0*/  IMAD.WIDE.U32 R2, R28, -0x2daee0ad, RZ ;  /* 0xd2511f531c027825 */ /* 0x000fc400078e00ff */
[----:B------:R1:W5:Y:S02]  /*21cb0*/  LDL.LU R216, [R1+0x354] ;  /* 0x0003540001d87983 */ /* 0x0003640000300800 */
[C---:B---3--:R-:W-:Y:S01]  /*21cc0*/  HMMA.16816.F32 R72, R8.reuse, R20, R68 ;  /* 0x000000140848723c */ /* 0x048fe20000001844 */
[----:B------:R-:W-:Y:S01]  /*21cd0*/  IMAD.WIDE.U32 R6, R124, -0x326172a9, RZ ;  /* 0xcd9e8d577c067825 */ /* 0x000fe200078e00ff */
[----:B------:R-:W-:Y:S01]  /*21ce0*/  LOP3.LUT R0, R3, R243, R40, 0x96, !PT ;  /* 0x000000f303007212 */ /* 0x000fe200078e9628 */
[----:B------:R1:W5:Y:S05]  /*21cf0*/  LDL.LU R215, [R1+0x350] ;  /* 0x0003500001d77983 */ /* 0x00036a0000300800 */
[C---:B------:R-:W-:Y:S01]  /*21d00*/  HMMA.16816.F32 R76, R8.reuse, R26, R92 ;  /* 0x0000001a084c723c */ /* 0x040fe2000000185c */
[----:B------:R-:W-:Y:S01]  /*21d10*/  LOP3.LUT R39, R7, R238, R152, 0x96, !PT ;  /* 0x000000ee07277212 */ /* 0x000fe200078e9698 */
[----:B------:R-:W-:Y:S06]  /*21d20*/  LDSM.16.MT88.4 R40, [R206+0x4c00] ;  /* 0x004c0000ce28783b */ /* 0x000fec0000004200 */
[----:B------:R-:W-:Y:S01]  /*21d30*/  HMMA.16816.F32 R68, R8, R22, R56 ;  /* 0x000000160844723c */ /* 0x000fe20000001838 */
[----:B------:R-:W-:Y:S01]  /*21d40*/  LOP3.LUT R65, R67, R248, R6, 0x96, !PT ;  /* 0x000000f843417212 */ /* 0x000fe200078e9606 */
[----:B------:R1:W5:Y:S05]  /*21d50*/  LDL.LU R214, [R1+0x34c] ;  /* 0x00034c0001d67983 */ /* 0x00036a0000300800 */
[----:B------:R-:W-:Y:S01]  /*21d60*/  IMAD.WIDE.U32 R8, R121, -0x326172a9, RZ ;  /* 0xcd9e8d5779087825 */ /* 0x000fe200078e00ff */
[----:B------:R-:W-:Y:S01]  /*21d70*/  HMMA.16816.F32 R88, R16, R24, R88 ;  /* 0x000000181058723c */ /* 0x000fe20000001858 */
[----:B------:R-:W-:-:S02]  /*21d80*/  LOP3.LUT R3, R2, 0xffff, RZ, 0xc0, !PT ;  /* 0x0000ffff02037812 */ /* 0x000fc400078ec0ff */
[----:B------:R-:W-:Y:S01]  /*21d90*/  IMAD.WIDE.U32 R6, R29, -0x2daee0ad, RZ ;  /* 0xd2511f531d067825 */ /* 0x000fe200078e00ff */
[----:B------:R-:W-:Y:S01]  /*21da0*/  LOP3.LUT R13, R2, 0xff, RZ, 0xc0, !PT ;  /* 0x000000ff020d7812 */ /* 0x000fe200078ec0ff */
[----:B------:R-:W2:Y:S02]  /*21db0*/  LDSM.16.MT88.4 R28, [R205+0x4c00] ;  /* 0x004c0000cd1c783b */ /* 0x000ea40000004200 */
[----:B------:R-:W-:Y:S02]  /*21dc0*/  LOP3.LUT R24, R9, R238, R64, 0x96, !PT ;  /* 0x000000ee09187212 */ /* 0x000fe400078e9640 */
[--C-:B------:R-:W-:Y:S02]  /*21dd0*/  SHF.R.U32.HI R9, RZ, 0x10, R2.reuse ;  /* 0x00000010ff097819 */ /* 0x100fe40000011602 */
[----:B------:R-:W-:Y:S02]  /*21de0*/  SHF.R.U32.HI R11, RZ, 0x18, R2 ;  /* 0x00000018ff0b7819 */ /* 0x000fe40000011602 */
[----:B------:R-:W-:-:S02]  /*21df0*/  LOP3.LUT R2, R0, 0xffff, RZ, 0xc0, !PT ;  /* 0x0000ffff00027812 */ /* 0x000fc400078ec0ff */
[----:B------:R-:W-:Y:S02]  /*21e00*/  LOP3.LUT R9, R9, 0xff, RZ, 0xc0, !PT ;  /* 0x000000ff09097812 */ /* 0x000fe400078ec0ff */
[----:B------:R-:W-:Y:S02]  /*21e10*/  SHF.R.U32.HI R3, RZ, 0x8, R3 ;  /* 0x00000008ff037819 */ /* 0x000fe40000011603 */
[----:B------:R-:W-:Y:S02]  /*21e20*/  LOP3.LUT R25, R37, R248, R8, 0x96, !PT ;  /* 0x000000f825197212 */ /* 0x000fe400078e9608 */
[----:B------:R-:W-:Y:S02]  /*21e30*/  SHF.R.U32.HI R8, RZ, 0x8, R2 ;  /* 0x00000008ff087819 */ /* 0x000fe40000011602 */
[----:B------:R-:W-:Y:S02]  /*21e40*/  LOP3.LUT R10, R0, 0xff, RZ, 0xc0, !PT ;  /* 0x000000ff000a7812 */ /* 0x000fe400078ec0ff */
[----:B------:R-:W-:-:S02]  /*21e50*/  SHF.R.U32.HI R2, RZ, 0x10, R0 ;  /* 0x00000010ff027819 */ /* 0x000fc40000011600 */
[----:B------:R-:W-:Y:S02]  /*21e60*/  PRMT R11, R9, 0x5410, R11 ;  /* 0x00005410090b7816 */ /* 0x000fe4000000000b */
[----:B------:R-:W-:Y:S02]  /*21e70*/  PRMT R13, R13, 0x5410, R3 ;  /* 0x000054100d0d7816 */ /* 0x000fe40000000003 */
[----:B------:R-:W-:Y:S02]  /*21e80*/  PRMT R3, R10, 0x5410, R8 ;  /* 0x000054100a037816 */ /* 0x000fe40000000008 */
[----:B------:R-:W-:Y:S01]  /*21e90*/  LOP3.LUT R9, R2, 0xff, RZ, 0xc0, !PT ;  /* 0x000000ff02097812 */ /* 0x000fe200078ec0ff */
[--C-:B------:R-:W-:Y:S01]  /*21ea0*/  HSET2.LE.AND R2, R11, R223.reuse, PT ;  /* 0x000000df0b027233 */ /* 0x100fe20003803000 */
[----:B------:R-:W-:Y:S01]  /*21eb0*/  SHF.R.U32.HI R8, RZ, 0x18, R0 ;  /* 0x00000018ff087819 */ /* 0x000fe20000011600 */
[--C-:B------:R-:W-:Y:S02]  /*21ec0*/  HSET2.LE.AND R0, R13, R223.reuse, PT ;  /* 0x000000df0d007233 */ /* 0x100fe40003803000 */
[----:B------:R-:W-:Y:S01]  /*21ed0*/  HSET2.LE.AND R3, R3, R223, PT ;  /* 0x000000df03037233 */ /* 0x000fe20003803000 */
[----:B------:R-:W-:-:S02]  /*21ee0*/  LOP3.LUT R11, R183, R2, RZ, 0xc0, !PT ;  /* 0x00000002b70b7212 */ /* 0x000fc400078ec0ff */
[----:B------:R-:W-:Y:S02]  /*21ef0*/  LOP3.LUT R10, R184, R0, RZ, 0xc0, !PT ;  /* 0x00000000b80a7212 */ /* 0x000fe400078ec0ff */
[----:B------:R-:W-:Y:S02]  /*21f00*/  SHF.R.U32.HI R2, RZ, 0x10, R6 ;  /* 0x00000010ff027819 */ /* 0x000fe40000011606 */
[----:B------:R-:W-:Y:S02]  /*21f10*/  LOP3.LUT R12, R7, R243, R44, 0x96, !PT ;  /* 0x000000f3070c7212 */ /* 0x000fe400078e962c */
[----:B------:R-:W-:Y:S02]  /*21f20*/  LOP3.LUT R0, R6, 0xffff, RZ, 0xc0, !PT ;  /* 0x0000ffff06007812 */ /* 0x000fe400078ec0ff */
[----:B------:R-:W-:Y:S02]  /*21f30*/  PRMT R9, R9, 0x5410, R8 ;  /* 0x0000541009097816 */ /* 0x000fe40000000008 */
[----:B------:R-:W-:-:S02]  /*21f40*/  LOP3.LUT R8, R186, R3, RZ, 0xc0, !PT ;  /* 0x00000003ba087212 */ /* 0x000fc400078ec0ff */
[----:B------:R-:W-:Y:S02]  /*21f50*/  LOP3.LUT R3, R2, 0xff, RZ, 0xc0, !PT ;  /* 0x000000ff02037812 */ /* 0x000fe400078ec0ff */
[----:B------:R-:W-:Y:S02]  /*21f60*/  SHF.R.U32.HI R15, RZ, 0x18, R6 ;  /* 0x00000018ff0f7819 */ /* 0x000fe40000011606 */
[----:B------:R-:W-:Y:S02]  /*21f70*/  SHF.R.U32.HI R14, RZ, 0x8, R0 ;  /* 0x00000008ff0e7819 */ /* 0x000fe40000011600 */
[--C-:B------:R-:W-:Y:S01]  /*21f80*/  SHF.R.U32.HI R2, RZ, 0x10, R12.reuse ;  /* 0x00000010ff027819 */ /* 0x100fe2000001160c */
[----:B------:R-:W-:Y:S01]  /*21f90*/  HMMA.16816.F32 R80, R16, R26, R60 ;  /* 0x0000001a1050723c */ /* 0x000fe2000000183c */
[----:B------:R-:W-:Y:S02]  /*21fa0*/  LOP3.LUT R0, R12, 0xffff, RZ, 0xc0, !PT ;  /* 0x0000ffff0c007812 */ /* 0x000fe400078ec0ff */
[----:B------:R-:W-:-:S02]  /*21fb0*/  SHF.R.U32.HI R7, RZ, 0x18, R12 ;  /* 0x00000018ff077819 */ /* 0x000fc4000001160c */
[----:B------:R-:W-:Y:S02]  /*21fc0*/  LOP3.LUT R2, R2, 0xff, RZ, 0xc0, !PT ;  /* 0x000000ff02027812 */ /* 0x000fe400078ec0ff */
[----:B------:R-:W-:Y:S01]  /*21fd0*/  PRMT R3, R3, 0x5410, R15 ;  /* 0x0000541003037816 */ /* 0x000fe2000000000f */
[----:B------:R-:W-:Y:S01]  /*21fe0*/  HMMA.16816.F32 R84, R16, R20, R52 ;  /* 0x000000141054723c */ /* 0x000fe20000001834 */
[----:B------:R-:W-:Y:S01]  /*21ff0*/  LOP3.LUT R13, R12, 0xff, RZ, 0xc0, !PT ;  /* 0x000000ff0c0d7812 */ /* 0x000fe200078ec0ff */
[----:B------:R-:W-:Y:S01]  /*22000*/  HSET2.LE.AND R9, R9, R223, PT ;  /* 0x000000df09097233 */ /* 0x000fe20003803000 */
[----:B------:R-:W-:-:S05]  /*22010*/  PRMT R7, R2, 0x5410, R7 ;  /* 0x0000541002077816 */ /* 0x000fca0000000007 */
[----:B------:R-:W-:Y:S01]  /*22020*/  HMMA.16816.F32 R60, R16, R22, R32 ;  /* 0x00000016103c723c */ /* 0x000fe20000001820 */
[----:B------:R-:W-:Y:S01]  /*22030*/  HSET2.LE.AND R2, R3, R223, PT ;  /* 0x000000df03027233 */ /* 0x000fe20003803000 */
[----:B------:R-:W-:Y:S01]  /*22040*/  LOP3.LUT R9, R187, R9, RZ, 0xc0, !PT ;  /* 0x00000009bb097212 */ /* 0x000fe200078ec0ff */
[----:B------:R-:W-:Y:S01]  /*22050*/  IMAD.WIDE.U32 R92, R65, -0x2daee0ad, RZ ;  /* 0xd2511f53415c7825 */ /* 0x000fe200078e00ff */
[----:B------:R-:W-:Y:S03]  /*22060*/  LDSM.16.MT88.4 R32, [R206+0x5000] ;  /* 0x00500000ce20783b */ /* 0x000fe60000004200 */
[----:B------:R-:W-:Y:S02]  /*22070*/  LOP3.LUT R16, R6, 0xff, RZ, 0xc0, !PT ;  /* 0x000000ff06107812 */ /* 0x000fe400078ec0ff */
[----:B------:R-:W-:Y:S02]  /*22080*/  SHF.R.U32.HI R6, RZ, 0x8, R0 ;  /* 0x00000008ff067819 */ /* 0x000fe40000011600 */
[----:B------:R-:W-:Y:S01]  /*22090*/  PRMT R0, R16, 0x5410, R14 ;  /* 0x0000541010007816 */ /* 0x000fe2000000000e */
[----:B------:R-:W-:Y:S01]  /*220a0*/  IMAD.WIDE.U32 R16, R24, -0x2daee0ad, RZ ;  /* 0xd2511f5318107825 */ /* 0x000fe200078e00ff */
[----:B------:R-:W-:-:S03]  /*220b0*/  PRMT R6, R13, 0x5410, R6 ;  /* 0x000054100d067816 */ /* 0x000fc60000000006 */
[----:B------:R-:W-:Y:S01]  /*220c0*/  IMAD.WIDE.U32 R22, R25, -0x2daee0ad, RZ ;  /* 0xd2511f5319167825 */ /* 0x000fe200078e00ff */
[--C-:B------:R-:W-:Y:S01]  /*220d0*/  HSET2.LE.AND R0, R0, R223.reuse, PT ;  /* 0x000000df00007233 */ /* 0x100fe20003803000 */
[----:B------:R-:W-:Y:S01]  /*220e0*/  LOP3.LUT R15, R212, R2, RZ, 0xc0, !PT ;  /* 0x00000002d40f7212 */ /* 0x000fe200078ec0ff */
[--C-:B------:R-:W-:Y:S01]  /*220f0*/  HSET2.LE.AND R3, R6, R223.reuse, PT ;  /* 0x000000df06037233 */ /* 0x100fe20003803000 */
[C---:B--2---:R-:W-:Y:S01]  /*22100*/  HMMA.16816.F32 R52, R8.reuse, R28, R48 ;  /* 0x0000001c0834723c */ /* 0x044fe20000001830 */
[----:B------:R-:W-:Y:S01]  /*22110*/  LOP3.LUT R2, R23, R244, R16, 0x96, !PT ;  /* 0x000000f417027212 */ /* 0x000fe200078e9610 */
[----:B------:R-:W2:Y:S01]  /*22120*/  LDSM.16.MT88.4 R24, [R205+0x5000] ;  /* 0x00500000cd18783b */ /* 0x000ea20000004200 */
[----:B------:R-:W-:Y:S01]  /*22130*/  LOP3.LUT R14, R213, R0, RZ, 0xc0, !PT ;  /* 0x00000000d50e7212 */ /* 0x000fe200078ec0ff */
[----:B------:R-:W-:Y:S01]  /*22140*/  HSET2.LE.AND R0, R7, R223, PT ;  /* 0x000000df07007233 */ /* 0x000fe20003803000 */
[----:B------:R-:W-:Y:S01]  /*22150*/  LOP3.LUT R12, R211, R3, RZ, 0xc0, !PT ;  /* 0x00000003d30c7212 */ /* 0x000fe200078ec0ff */
[----:B------:R-:W-:Y:S01]  /*22160*/  IMAD.WIDE.U32 R2, R2, -0x326172a9, RZ ;  /* 0xcd9e8d5702027825 */ /* 0x000fe200078e00ff */
[----:B------:R1:W5:Y:S01]  /*22170*/  LDL.LU R213, [R1+0x348] ;  /* 0x0003480001d57983 */ /* 0x0003620000300800 */
[----:B------:R-:W-:Y:S01]  /*22180*/  HMMA.16816.F32 R56, R8, R30, R76 ;  /* 0x0000001e0838723c */ /* 0x000fe2000000184c */
[----:B------:R-:W-:Y:S01]  /*22190*/  LOP3.LUT R13, R210, R0, RZ, 0xc0, !PT ;  /* 0x00000000d20d7212 */ /* 0x000fe200078ec0ff */
[----:B------:R-:W-:-:S06]  /*221a0*/  IMAD.WIDE.U32 R6, R39, -0x2daee0ad, RZ ;  /* 0xd2511f5327067825 */ /* 0x000fcc00078e00ff */
[C---:B------:R-:W-:Y:S01]  /*221b0*/  HMMA.16816.F32 R48, R8.reuse, R40, R72 ;  /* 0x000000280830723c */ /* 0x040fe20000001848 */
[----:B------:R-:W-:Y:S01]  /*221c0*/  LOP3.LUT R0, R2, 0xffff, RZ, 0xc0, !PT ;  /* 0x0000ffff02007812 */ /* 0x000fe200078ec0ff */
[----:B------:R1:W5:Y:S06]  /*221d0*/  LDL.LU R212, [R1+0x344] ;  /* 0x0003440001d47983 */ /* 0x00036c0000300800 */
[----:B------:R-:W-:Y:S01]  /*221e0*/  HMMA.16816.F32 R44, R8, R42, R68 ;  /* 0x0000002a082c723c */ /* 0x000fe20000001844 */
[-C--:B------:R-:W-:Y:S01]  /*221f0*/  LOP3.LUT R18, R7, R247.reuse, R140, 0x96, !PT ;  /* 0x000000f707127212 */ /* 0x080fe200078e968c */
[----:B------:R1:W5:Y:S05]  /*22200*/  LDL.LU R211, [R1+0x340] ;  /* 0x0003400001d37983 */ /* 0x00036a0000300800 */
[----:B------:R-:W-:-:S02]  /*22210*/  LOP3.LUT R8, R17, R247, R38, 0x96, !PT ;  /* 0x000000f711087212 */ /* 0x000fc400078e9626 */
[----:B------:R-:W-:Y:S02]  /*22220*/  SHF.R.U32.HI R7, RZ, 0x8, R0 ;  /* 0x00000008ff077819 */ /* 0x000fe40000011600 */
[----:B------:R-:W-:Y:S01]  /*22230*/  SHF.R.U32.HI R11, RZ, 0x18, R2 ;  /* 0x00000018ff0b7819 */ /* 0x000fe20000011602 */
[----:B------:R-:W-:Y:S01]  /*22240*/  IMAD.WIDE.U32 R16, R8, -0x326172a9, RZ ;  /* 0xcd9e8d5708107825 */ /* 0x000fe200078e00ff */
[----:B------:R-:W-:Y:S02]  /*22250*/  LOP3.LUT R8, R2, 0xff, RZ, 0xc0, !PT ;  /* 0x000000ff02087812 */ /* 0x000fe400078ec0ff */
[----:B------:R-:W-:Y:S01]  /*22260*/  LOP3.LUT R20, R93, R244, R6, 0x96, !PT ;  /* 0x000000f45d147212 */ /* 0x000fe200078e9606 */
[----:B------:R-:W-:Y:S01]  /*22270*/  IMAD.WIDE.U32 R18, R18, -0x326172a9, RZ ;  /* 0xcd9e8d5712127825 */ /* 0x000fe200078e00ff */
[----:B------:R-:W-:Y:S01]  /*22280*/  LOP3.LUT R0, R3, R249, R16, 0x96, !PT ;  /* 0x000000f903007212 */ /* 0x000fe200078e9610 */
[----:B------:R-:W-:Y:S01]  /*22290*/  HMMA.16816.F32 R68, R12, R28, R88 ;  /* 0x0000001c0c44723c */ /* 0x000fe20000001858 */
[----:B------:R-:W-:Y:S01]  /*222a0*/  SHF.R.U32.HI R3, RZ, 0x10, R2 ;  /* 0x00000010ff037819 */ /* 0x000fe20000011602 */
[----:B------:R1:W5:Y:S01]  /*222b0*/  LDL.LU R210, [R1+0x33c] ;  /* 0x00033c0001d27983 */ /* 0x0003620000300800 */
[----:B------:R-:W-:-:S02]  /*222c0*/  LOP3.LUT R2, R0, 0xffff, RZ, 0xc0, !PT ;  /* 0x0000ffff00027812 */ /* 0x000fc400078ec0ff */
[----:B------:R-:W-:Y:S02]  /*222d0*/  LOP3.LUT R3, R3, 0xff, RZ, 0xc0, !PT ;  /* 0x000000ff03037812 */ /* 0x000fe400078ec0ff */
[----:B------:R-:W-:Y:S02]  /*222e0*/  SHF.R.U32.HI R6, RZ, 0x10, R0 ;  /* 0x00000010ff067819 */ /* 0x000fe40000011600 */
[----:B------:R-:W-:Y:S02]  /*222f0*/  PRMT R8, R8, 0x5410, R7 ;  /* 0x0000541008087816 */ /* 0x000fe40000000007 */
[----:B------:R-:W-:Y:S02]  /*22300*/  SHF.R.U32.HI R7, RZ, 0x8, R2 ;  /* 0x00000008ff077819 */ /* 0x000fe40000011602 */
[----:B------:R-:W-:Y:S02]  /*22310*/  PRMT R2, R3, 0x5410, R11 ;  /* 0x0000541003027816 */ /* 0x000fe4000000000b */
[----:B------:R-:W-:-:S02]  /*22320*/  SHF.R.U32.HI R9, RZ, 0x18, R0 ;  /* 0x00000018ff097819 */ /* 0x000fc40000011600 */
[----:B------:R-:W-:Y:S02]  /*22330*/  LOP3.LUT R6, R6, 0xff, RZ, 0xc0, !PT ;  /* 0x000000ff06067812 */ /* 0x000fe400078ec0ff */
        /* <DEDUP_REMOVED lines=12> */
[----:B------:R-:W-:Y:S01]  /*22400*/  HMMA.16816.F32 R72, R12, R30, R80 ;  /* 0x0000001e0c48723c */ /* 0x000fe20000001850 */
[----:B------:R-:W-:-:S07]  /*22410*/  LOP3.LUT R8, R168, R6, RZ, 0xc0, !PT ;  /* 0x00000006a8087212 */ /* 0x000fce00078ec0ff */
[----:B------:R-:W-:Y:S01]  /*22420*/  HMMA.16816.F32 R84, R12, R40, R84 ;  /* 0x000000280c54723c */ /* 0x000fe20000001854 */
[----:B------:R-:W-:-:S07]  /*22430*/  SHF.R.U32.HI R6, RZ, 0x10, R0 ;  /* 0x00000010ff067819 */ /* 0x000fce0000011600 */
[----:B------:R-:W-:Y:S01]  /*22440*/  HMMA.16816.F32 R60, R12, R42, R60 ;  /* 0x0000002a0c3c723c */ /* 0x000fe2000000183c */
[----:B------:R-:W-:Y:S01]  /*22450*/  SHF.R.U32.HI R7, RZ, 0x18, R0 ;  /* 0x00000018ff077819 */ /* 0x000fe20000011600 */
[----:B------:R-:W-:Y:S01]  /*22460*/  IMAD.WIDE.U32 R88, R136, -0x2daee0ad, RZ ;  /* 0xd2511f5388587825 */ /* 0x000fe200078e00ff */
[----:B------:R-:W-:Y:S01]  /*22470*/  SHF.R.U32.HI R16, RZ, 0x10, R2 ;  /* 0x00000010ff107819 */ /* 0x000fe20000011602 */
[----:B------:R-:W-:Y:S03]  /*22480*/  LDSM.16.MT88.4 R28, [R205+0x5400] ;  /* 0x00540000cd1c783b */ /* 0x000fe60000004200 */
[----:B------:R-:W-:Y:S02]  /*22490*/  LOP3.LUT R13, R2, 0xffff, RZ, 0xc0, !PT ;  /* 0x0000ffff020d7812 */ /* 0x000fe400078ec0ff */
[C---:B------:R-:W-:Y:S02]  /*224a0*/  LOP3.LUT R3, R0.reuse, 0xffff, RZ, 0xc0, !PT ;  /* 0x0000ffff00037812 */ /* 0x040fe400078ec0ff */
[----:B------:R-:W-:-:S02]  /*224b0*/  LOP3.LUT R12, R0, 0xff, RZ, 0xc0, !PT ;  /* 0x000000ff000c7812 */ /* 0x000fc400078ec0ff */
[----:B------:R-:W-:Y:S02]  /*224c0*/  SHF.R.U32.HI R0, RZ, 0x8, R3 ;  /* 0x00000008ff007819 */ /* 0x000fe40000011603 */
[----:B------:R-:W-:Y:S02]  /*224d0*/  LOP3.LUT R14, R2, 0xff, RZ, 0xc0, !PT ;  /* 0x000000ff020e7812 */ /* 0x000fe400078ec0ff */
[----:B------:R-:W-:Y:S02]  /*224e0*/  SHF.R.U32.HI R13, RZ, 0x8, R13 ;  /* 0x00000008ff0d7819 */ /* 0x000fe4000001160d */
[----:B------:R-:W-:Y:S02]  /*224f0*/  LOP3.LUT R3, R6, 0xff, RZ, 0xc0, !PT ;  /* 0x000000ff06037812 */ /* 0x000fe400078ec0ff */
[----:B------:R-:W-:Y:S02]  /*22500*/  SHF.R.U32.HI R15, RZ, 0x18, R2 ;  /* 0x00000018ff0f7819 */ /* 0x000fe40000011602 */
[----:B------:R-:W-:-:S02]  /*22510*/  PRMT R6, R14, 0x5410, R13 ;  /* 0x000054100e067816 */ /* 0x000fc4000000000d */
[----:B------:R-:W-:Y:S02]  /*22520*/  PRMT R2, R3, 0x5410, R7 ;  /* 0x0000541003027816 */ /* 0x000fe40000000007 */
[----:B------:R-:W-:Y:S01]  /*22530*/  PRMT R0, R12, 0x5410, R0 ;  /* 0x000054100c007816 */ /* 0x000fe20000000000 */
[--C-:B------:R-:W-:Y:S02]  /*22540*/  HSET2.LE.AND R3, R6, R223.reuse, PT ;  /* 0x000000df06037233 */ /* 0x100fe40003803000 */
[--C-:B------:R-:W-:Y:S01]  /*22550*/  HSET2.LE.AND R2, R2, R223.reuse, PT ;  /* 0x000000df02027233 */ /* 0x100fe20003803000 */
[----:B------:R-:W-:Y:S01]  /*22560*/  LOP3.LUT R7, R16, 0xff, RZ, 0xc0, !PT ;  /* 0x000000ff10077812 */ /* 0x000fe200078ec0ff */
[----:B------:R-:W-:Y:S01]  /*22570*/  HSET2.LE.AND R0, R0, R223, PT ;  /* 0x000000df00007233 */ /* 0x000fe20003803000 */
[----:B------:R-:W-:Y:S02]  /*22580*/  LOP3.LUT R14, R197, R3, RZ, 0xc0, !PT ;  /* 0x00000003c50e7212 */ /* 0x000fe400078ec0ff */
[----:B------:R-:W-:Y:S01]  /*22590*/  LOP3.LUT R13, R218, R2, RZ, 0xc0, !PT ;  /* 0x00000002da0d7212 */ /* 0x000fe200078ec0ff */
[----:B------:R-:W-:Y:S01]  /*225a0*/  IMAD.WIDE.U32 R2, R149, -0x2daee0ad, RZ ;  /* 0xd2511f5395027825 */ /* 0x000fe200078e00ff */
[----:B------:R-:W-:-:S02]  /*225b0*/  PRMT R6, R7, 0x5410, R15 ;  /* 0x0000541007067816 */ /* 0x000fc4000000000f */
[----:B------:R-:W-:Y:S02]  /*225c0*/  LOP3.LUT R17, R17, R246, R36, 0x96, !PT ;  /* 0x000000f611117212 */ /* 0x000fe400078e9624 */
[----:B------:R-:W-:Y:S01]  /*225d0*/  LOP3.LUT R12, R209, R0, RZ, 0xc0, !PT ;  /* 0x00000000d10c7212 */ /* 0x000fe200078ec0ff */
[----:B------:R-:W-:Y:S01]  /*225e0*/  HSET2.LE.AND R0, R6, R223, PT ;  /* 0x000000df06007233 */ /* 0x000fe20003803000 */
[----:B------:R-:W-:Y:S01]  /*225f0*/  LOP3.LUT R42, R3, R242, R174, 0x96, !PT ;  /* 0x000000f2032a7212 */ /* 0x000fe200078e96ae */
[C---:B--2---:R-:W-:Y:S01]  /*22600*/  HMMA.16816.F32 R80, R8.reuse, R24, R52 ;  /* 0x000000180850723c */ /* 0x044fe20000001834 */
[----:B------:R-:W-:Y:S01]  /*22610*/  LOP3.LUT R43, R89, R245, R2, 0x96, !PT ;  /* 0x000000f5592b7212 */ /* 0x000fe200078e9602 */
[----:B------:R-:W-:Y:S01]  /*22620*/  IMAD.WIDE.U32 R2, R17, -0x2daee0ad, RZ ;  /* 0xd2511f5311027825 */ /* 0x000fe200078e00ff */
[----:B------:R-:W-:Y:S01]  /*22630*/  LOP3.LUT R15, R198, R0, RZ, 0xc0, !PT ;  /* 0x00000000c60f7212 */ /* 0x000fe200078ec0ff */
[----:B------:R-:W2:Y:S03]  /*22640*/  LDSM.16.MT88.4 R36, [R206+0x5400] ;  /* 0x00540000ce24783b */ /* 0x000ea60000004200 */
[----:B------:R-:W-:Y:S01]  /*22650*/  LOP3.LUT R0, R3, R243, R22, 0x96, !PT ;  /* 0x000000f303007212 */ /* 0x000fe200078e9616 */
[----:B------:R-:W-:Y:S01]  /*22660*/  HMMA.16816.F32 R76, R8, R26, R56 ;  /* 0x0000001a084c723c */ /* 0x000fe20000001838 */
[----:B------:R-:W-:-:S07]  /*22670*/  LOP3.LUT R3, R2, 0xffff, RZ, 0xc0, !PT ;  /* 0x0000ffff02037812 */ /* 0x000fce00078ec0ff */
[C---:B------:R-:W-:Y:S01]  /*22680*/  HMMA.16816.F32 R44, R8.reuse, R34, R44 ;  /* 0x00000022082c723c */ /* 0x040fe2000000182c */
[----:B------:R-:W-:Y:S02]  /*22690*/  LOP3.LUT R16, R2, 0xff, RZ, 0xc0, !PT ;  /* 0x000000ff02107812 */ /* 0x000fe400078ec0ff */
[----:B------:R-:W-:Y:S01]  /*226a0*/  LOP3.LUT R18, R19, R246, R66, 0x96, !PT ;  /* 0x000000f613127212 */ /* 0x000fe200078e9642 */
[----:B------:R-:W-:Y:S01]  /*226b0*/  IMAD.WIDE.U32 R40, R126, -0x326172a9, RZ ;  /* 0xcd9e8d577e287825 */ /* 0x000fe200078e00ff */
[--C-:B------:R-:W-:Y:S01]  /*226c0*/  SHF.R.U32.HI R6, RZ, 0x10, R2.reuse ;  /* 0x00000010ff067819 */ /* 0x100fe20000011602 */
[----:B------:R1:W5:Y:S02]  /*226d0*/  LDL.LU R209, [R1+0x338] ;  /* 0x0003380001d17983 */ /* 0x0003640000300800 */
[----:B------:R-:W-:Y:S07]  /*226e0*/  HMMA.16816.F32 R52, R8, R32, R48 ;  /* 0x000000200834723c */ /* 0x000fee0000001830 */
[----:B------:R-:W-:-:S02]  /*226f0*/  SHF.R.U32.HI R11, RZ, 0x18, R2 ;  /* 0x00000018ff0b7819 */ /* 0x000fc40000011602 */
[----:B------:R-:W-:Y:S02]  /*22700*/  LOP3.LUT R2, R0, 0xffff, RZ, 0xc0, !PT ;  /* 0x0000ffff00027812 */ /* 0x000fe400078ec0ff */
[----:B------:R-:W-:Y:S02]  /*22710*/  LOP3.LUT R9, R6, 0xff, RZ, 0xc0, !PT ;  /* 0x000000ff06097812 */ /* 0x000fe400078ec0ff */
[----:B------:R-:W-:Y:S02]  /*22720*/  LOP3.LUT R8, R0, 0xff, RZ, 0xc0, !PT ;  /* 0x000000ff00087812 */ /* 0x000fe400078ec0ff */
[----:B------:R-:W-:Y:S02]  /*22730*/  SHF.R.U32.HI R6, RZ, 0x8, R2 ;  /* 0x00000008ff067819 */ /* 0x000fe40000011602 */
[----:B------:R-:W-:Y:S02]  /*22740*/  SHF.R.U32.HI R10, RZ, 0x8, R3 ;  /* 0x00000008ff0a7819 */ /* 0x000fe40000011603 */
[----:B------:R-:W-:-:S02]  /*22750*/  SHF.R.U32.HI R3, RZ, 0x10, R0 ;  /* 0x00000010ff037819 */ /* 0x000fc40000011600 */
[----:B------:R-:W-:Y:S02]  /*22760*/  SHF.R.U32.HI R7, RZ, 0x18, R0 ;  /* 0x00000018ff077819 */ /* 0x000fe40000011600 */
[----:B------:R-:W-:Y:S02]  /*22770*/  PRMT R0, R8, 0x5410, R6 ;  /* 0x0000541008007816 */ /* 0x000fe40000000006 */
[----:B------:R-:W-:Y:S02]  /*22780*/  LOP3.LUT R2, R3, 0xff, RZ, 0xc0, !PT ;  /* 0x000000ff03027812 */ /* 0x000fe400078ec0ff */
[----:B------:R-:W-:Y:S01]  /*22790*/  PRMT R3, R16, 0x5410, R10 ;  /* 0x0000541010037816 */ /* 0x000fe2000000000a */
[--C-:B------:R-:W-:Y:S01]  /*227a0*/  HSET2.LE.AND R0, R0, R223.reuse, PT ;  /* 0x000000df00007233 */ /* 0x100fe20003803000 */
[----:B------:R-:W-:Y:S02]  /*227b0*/  PRMT R9, R9, 0x5410, R11 ;  /* 0x0000541009097816 */ /* 0x000fe4000000000b */
[----:B------:R-:W-:Y:S01]  /*227c0*/  PRMT R2, R2, 0x5410, R7 ;  /* 0x0000541002027816 */ /* 0x000fe20000000007 */
[--C-:B------:R-:W-:Y:S01]  /*227d0*/  HSET2.LE.AND R7, R3, R223.reuse, PT ;  /* 0x000000df03077233 */ /* 0x100fe20003803000 */
[----:B------:R-:W-:Y:S01]  /*227e0*/  LOP3.LUT R8, R180, R0, RZ, 0xc0, !PT ;  /* 0x00000000b4087212 */ /* 0x000fe200078ec0ff */
[----:B------:R-:W-:-:S02]  /*227f0*/  HSET2.LE.AND R0, R9, R223, PT ;  /* 0x000000df09007233 */ /* 0x000fc40003803000 */
[----:B------:R-:W-:Y:S01]  /*22800*/  HSET2.LE.AND R6, R2, R223, PT ;  /* 0x000000df02067233 */ /* 0x000fe20003803000 */
[----:B------:R-:W-:Y:S02]  /*22810*/  IMAD.WIDE.U32 R2, R18, -0x2daee0ad, RZ ;  /* 0xd2511f5312027825 */ /* 0x000fe400078e00ff */
[----:B------:R-:W-:Y:S01]  /*22820*/  LOP3.LUT R11, R158, R0, RZ, 0xc0, !PT ;  /* 0x000000009e0b7212 */ /* 0x000fe200078ec0ff */
[C---:B------:R-:W-:Y:S01]  /*22830*/  HMMA.16816.F32 R48, R12.reuse, R24, R68 ;  /* 0x000000180c30723c */ /* 0x040fe20000001844 */
[----:B------:R-:W-:Y:S02]  /*22840*/  LOP3.LUT R23, R41, R238, R64, 0x96, !PT ;  /* 0x000000ee29177212 */ /* 0x000fe400078e9640 */
[----:B------:R-:W-:Y:S02]  /*22850*/  LOP3.LUT R0, R3, R243, R92, 0x96, !PT ;  /* 0x000000f303007212 */ /* 0x000fe400078e965c */
[----:B------:R-:W-:Y:S02]  /*22860*/  LOP3.LUT R3, R2, 0xffff, RZ, 0xc0, !PT ;  /* 0x0000ffff02037812 */ /* 0x000fe400078ec0ff */
[----:B------:R-:W-:Y:S01]  /*22870*/  LOP3.LUT R9, R185, R6, RZ, 0xc0, !PT ;  /* 0x00000006b9097212 */ /* 0x000fe200078ec0ff */
[C---:B------:R-:W-:Y:S01]  /*22880*/  HMMA.16816.F32 R56, R12.reuse, R26, R72 ;  /* 0x0000001a0c38723c */ /* 0x040fe20000001848 */
[----:B------:R-:W-:Y:S01]  /*22890*/  SHF.R.U32.HI R6, RZ, 0x10, R2 ;  /* 0x00000010ff067819 */ /* 0x000fe20000011602 */
[----:B------:R-:W-:Y:S01]  /*228a0*/  IMAD.WIDE.U32 R20, R148, -0x2daee0ad, RZ ;  /* 0xd2511f5394147825 */ /* 0x000fe200078e00ff */
[----:B------:R-:W-:Y:S01]  /*228b0*/  LOP3.LUT R10, R169, R7, RZ, 0xc0, !PT ;  /* 0x00000007a90a7212 */ /* 0x000fe200078ec0ff */
[----:B------:R-:W3:Y:S04]  /*228c0*/  LDSM.16.MT88.4 R24, [R205+0x5800] ;  /* 0x00580000cd18783b */ /* 0x000ee80000004200 */
[----:B------:R-:W-:Y:S01]  /*228d0*/  HMMA.16816.F32 R64, R12, R32, R84 ;  /* 0x000000200c40723c */ /* 0x000fe20000001854 */
[----:B------:R-:W-:-:S07]  /*228e0*/  LOP3.LUT R7, R0, 0xff, RZ, 0xc0, !PT ;  /* 0x000000ff00077812 */ /* 0x000fce00078ec0ff */
[----:B------:R-:W-:Y:S01]  /*228f0*/  HMMA.16816.F32 R60, R12, R34, R60 ;  /* 0x000000220c3c723c */ /* 0x000fe2000000183c */
[----:B------:R-:W-:Y:S01]  /*22900*/  LOP3.LUT R21, R21, R245, R142, 0x96, !PT ;  /* 0x000000f515157212 */ /* 0x000fe200078e968e */
[----:B------:R-:W-:Y:S01]  /*22910*/  IMAD.WIDE.U32 R70, R43, -0x326172a9, RZ ;  /* 0xcd9e8d572b467825 */ /* 0x000fe200078e00ff */
[----:B------:R-:W4:Y:S04]  /*22920*/  LDSM.16.MT88.4 R32, [R206+0x5800] ;  /* 0x00580000ce20783b */ /* 0x000f280000004200 */
[----:B------:R-:W-:Y:S02]  /*22930*/  LOP3.LUT R15, R2, 0xff, RZ, 0xc0, !PT ;  /* 0x000000ff020f7812 */ /* 0x000fe400078ec0ff */
[----:B------:R-:W-:Y:S02]  /*22940*/  SHF.R.U32.HI R14, RZ, 0x18, R2 ;  /* 0x00000018ff0e7819 */ /* 0x000fe40000011602 */
[----:B------:R-:W-:-:S02]  /*22950*/  LOP3.LUT R2, R0, 0xffff, RZ, 0xc0, !PT ;  /* 0x0000ffff00027812 */ /* 0x000fc400078ec0ff */
[----:B------:R-:W-:Y:S02]  /*22960*/  SHF.R.U32.HI R13, RZ, 0x8, R3 ;  /* 0x00000008ff0d7819 */ /* 0x000fe40000011603 */
[----:B------:R-:W-:Y:S02]  /*22970*/  SHF.R.U32.HI R3, RZ, 0x10, R0 ;  /* 0x00000010ff037819 */ /* 0x000fe40000011600 */
[----:B------:R-:W-:Y:S02]  /*22980*/  LOP3.LUT R12, R6, 0xff, RZ, 0xc0, !PT ;  /* 0x000000ff060c7812 */ /* 0x000fe400078ec0ff */
[----:B------:R-:W-:Y:S02]  /*22990*/  SHF.R.U32.HI R2, RZ, 0x8, R2 ;  /* 0x00000008ff027819 */ /* 0x000fe40000011602 */
[----:B------:R-:W-:Y:S02]  /*229a0*/  SHF.R.U32.HI R6, RZ, 0x18, R0 ;  /* 0x00000018ff067819 */ /* 0x000fe40000011600 */
[----:B------:R-:W-:-:S02]  /*229b0*/  LOP3.LUT R0, R3, 0xff, RZ, 0xc0, !PT ;  /* 0x000000ff03007812 */ /* 0x000fc400078ec0ff */
[----:B------:R-:W-:Y:S02]  /*229c0*/  PRMT R3, R15, 0x5410, R13 ;  /* 0x000054100f037816 */ /* 0x000fe4000000000d */
[----:B------:R-:W-:Y:S02]  /*229d0*/  PRMT R12, R12, 0x5410, R14 ;  /* 0x000054100c0c7816 */ /* 0x000fe4000000000e */
[----:B------:R-:W-:Y:S01]  /*229e0*/  PRMT R7, R7, 0x5410, R2 ;  /* 0x0000541007077816 */ /* 0x000fe20000000002 */
[----:B------:R-:W-:Y:S01]  /*229f0*/  IMAD.WIDE.U32 R16, R21, -0x326172a9, RZ ;  /* 0xcd9e8d5715107825 */ /* 0x000fe200078e00ff */
[----:B------:R-:W-:Y:S01]  /*22a00*/  PRMT R6, R0, 0x5410, R6 ;  /* 0x0000541000067816 */ /* 0x000fe20000000006 */
[--C-:B------:R-:W-:Y:S02]  /*22a10*/  HSET2.LE.AND R0, R3, R223.reuse, PT ;  /* 0x000000df03007233 */ /* 0x100fe40003803000 */
[--C-:B------:R-:W-:Y:S02]  /*22a20*/  HSET2.LE.AND R2, R12, R223.reuse, PT ;  /* 0x000000df0c027233 */ /* 0x100fe40003803000 */
[--C-:B------:R-:W-:Y:S01]  /*22a30*/  HSET2.LE.AND R3, R7, R223.reuse, PT ;  /* 0x000000df07037233 */ /* 0x100fe20003803000 */
[----:B------:R-:W-:Y:S01]  /*22a40*/  LOP3.LUT R17, R17, R248, R40, 0x96, !PT ;  /* 0x000000f811117212 */ /* 0x000fe200078e9628 */
[----:B------:R-:W-:Y:S01]  /*22a50*/  HSET2.LE.AND R6, R6, R223, PT ;  /* 0x000000df06067233 */ /* 0x000fe20003803000 */
[----:B------:R-:W-:-:S02]  /*22a60*/  LOP3.LUT R15, R195, R2, RZ, 0xc0, !PT ;  /* 0x00000002c30f7212 */ /* 0x000fc400078ec0ff */
[----:B------:R-:W-:Y:S01]  /*22a70*/  LOP3.LUT R12, R207, R3, RZ, 0xc0, !PT ;  /* 0x00000003cf0c7212 */ /* 0x000fe200078ec0ff */
[----:B------:R-:W-:Y:S01]  /*22a80*/  IMAD.WIDE.U32 R2, R23, -0x2daee0ad, RZ ;  /* 0xd2511f5317027825 */ /* 0x000fe200078e00ff */
[----:B------:R-:W-:-:S03]  /*22a90*/  LOP3.LUT R13, R204, R6, RZ, 0xc0, !PT ;  /* 0x00000006cc0d7212 */ /* 0x000fc600078ec0ff */
[----:B------:R-:W-:Y:S01]  /*22aa0*/  IMAD.WIDE.U32 R22, R17, -0x2daee0ad, RZ ;  /* 0xd2511f5311167825 */ /* 0x000fe200078e00ff */
[----:B------:R-:W-:-:S03]  /*22ab0*/  LOP3.LUT R3, R3, R247, R20, 0x96, !PT ;  /* 0x000000f703037212 */ /* 0x000fc600078e9614 */
[----:B------:R-:W-:Y:S01]  /*22ac0*/  IMAD.WIDE.U32 R6, R42, -0x326172a9, RZ ;  /* 0xcd9e8d572a067825 */ /* 0x000fe200078e00ff */
[----:B------:R-:W-:Y:S02]  /*22ad0*/  LOP3.LUT R2, R23, R244, R2, 0x96, !PT ;  /* 0x000000f417027212 */ /* 0x000fe400078e9602 */
[----:B------:R-:W-:Y:S01]  /*22ae0*/  LOP3.LUT R14, R208, R0, RZ, 0xc0, !PT ;  /* 0x00000000d00e7212 */ /* 0x000fe200078ec0ff */
[----:B------:R-:W-:Y:S01]  /*22af0*/  IMAD.WIDE.U32 R18, R3, -0x326172a9, RZ ;  /* 0xcd9e8d5703127825 */ /* 0x000fe200078e00ff */
[----:B------:R-:W-:Y:S01]  /*22b00*/  LOP3.LUT R7, R7, R238, R152, 0x96, !PT ;  /* 0x000000ee07077212 */ /* 0x000fe200078e9698 */
[----:B--2---:R-:W-:Y:S01]  /*22b10*/  HMMA.16816.F32 R140, R8, R36, R52 ;  /* 0x00000024088c723c */ /* 0x004fe20000001834 */
[----:B------:R-:W-:Y:S01]  /*22b20*/  LOP3.LUT R0, R71, R248, R6, 0x96, !PT ;  /* 0x000000f847007212 */ /* 0x000fe200078e9606 */
[----:B------:R-:W-:Y:S01]  /*22b30*/  IMAD.WIDE.U32 R2, R2, -0x326172a9, RZ ;  /* 0xcd9e8d5702027825 */ /* 0x000fe200078e00ff */
[----:B------:R1:W5:Y:S03]  /*22b40*/  LDL.LU R208, [R1+0x334] ;  /* 0x0003340001d07983 */ /* 0x0003660000300800 */
[----:B------:R-:W-:-:S04]  /*22b50*/  IMAD.WIDE.U32 R6, R7, -0x2daee0ad, RZ ;  /* 0xd2511f5307067825 */ /* 0x000fc800078e00ff */
[----:B------:R-:W-:Y:S01]  /*22b60*/  IMAD.WIDE.U32 R68, R0, -0x2daee0ad, RZ ;  /* 0xd2511f5300447825 */ /* 0x000fe200078e00ff */
[----:B------:R-:W-:Y:S01]  /*22b70*/  LOP3.LUT R0, R3, R249, R18, 0x96, !PT ;  /* 0x000000f903007212 */ /* 0x000fe200078e9612 */
[----:B------:R-:W-:Y:S01]  /*22b80*/  HMMA.16816.F32 R80, R8, R28, R80 ;  /* 0x0000001c0850723c */ /* 0x000fe20000001850 */
[----:B------:R-:W-:Y:S01]  /*22b90*/  LOP3.LUT R20, R7, R247, R88, 0x96, !PT ;  /* 0x000000f707147212 */ /* 0x000fe200078e9658 */
[----:B------:R1:W5:Y:S01]  /*22ba0*/  LDL.LU R207, [R1+0x330] ;  /* 0x0003300001cf7983 */ /* 0x0003620000300800 */
[----:B------:R-:W-:-:S05]  /*22bb0*/  SHF.R.U32.HI R7, RZ, 0x10, R0 ;  /* 0x00000010ff077819 */ /* 0x000fca0000011600 */
[C---:B------:R-:W-:Y:S01]  /*22bc0*/  HMMA.16816.F32 R76, R8.reuse, R30, R76 ;  /* 0x0000001e084c723c */ /* 0x040fe2000000184c */
[----:B------:R-:W-:Y:S01]  /*22bd0*/  LOP3.LUT R18, R69, R244, R6, 0x96, !PT ;  /* 0x000000f445127212 */ /* 0x000fe200078e9606 */
[----:B------:R1:W5:Y:S06]  /*22be0*/  LDL.LU R204, [R1+0x32c] ;  /* 0x00032c0001cc7983 */ /* 0x00036c0000300800 */
[----:B------:R-:W-:Y:S01]  /*22bf0*/  HMMA.16816.F32 R52, R8, R38, R44 ;  /* 0x000000260834723c */ /* 0x000fe2000000182c */
[----:B------:R-:W-:-:S06]  /*22c00*/  SHF.R.U32.HI R6, RZ, 0x18, R0 ;  /* 0x00000018ff067819 */ /* 0x000fcc0000011600 */
        /* <DEDUP_REMOVED lines=25> */
[C---:B------:R-:W-:Y:S03]  /*22da0*/  HMMA.16816.F32 R64, R12.reuse, R36, R64 ;  /* 0x000000240c40723c */ /* 0x040fe60000001840 */
[----:B------:R-:W-:Y:S02]  /*22db0*/  LOP3.LUT R0, R3, R249, R28, 0x96, !PT ;  /* 0x000000f903007212 */ /* 0x000fe400078e961c */
[----:B------:R-:W-:Y:S02]  /*22dc0*/  LOP3.LUT R3, R2, 0xffff, RZ, 0xc0, !PT ;  /* 0x0000ffff02037812 */ /* 0x000fe400078ec0ff */
[----:B------:R-:W-:Y:S01]  /*22dd0*/  SHF.R.U32.HI R6, RZ, 0x10, R2 ;  /* 0x00000010ff067819 */ /* 0x000fe20000011602 */
[----:B------:R-:W-:Y:S01]  /*22de0*/  HMMA.16816.F32 R44, R12, R30, R56 ;  /* 0x0000001e0c2c723c */ /* 0x000fe20000001838 */
[----:B------:R-:W-:-:S07]  /*22df0*/  SHF.R.U32.HI R3, RZ, 0x8, R3 ;  /* 0x00000008ff037819 */ /* 0x000fce0000011603 */
[----:B------:R-:W-:Y:S01]  /*22e00*/  HMMA.16816.F32 R36, R12, R38, R60 ;  /* 0x000000260c24723c */ /* 0x000fe2000000183c */
[----:B------:R-:W-:-:S06]  /*22e10*/  LOP3.LUT R7, R0, 0xff, RZ, 0xc0, !PT ;  /* 0x000000ff00077812 */ /* 0x000fcc00078ec0ff */
[----:B------:R-:W-:Y:S02]  /*22e20*/  LOP3.LUT R14, R2, 0xff, RZ, 0xc0, !PT ;  /* 0x000000ff020e7812 */ /* 0x000fe400078ec0ff */
[----:B------:R-:W-:Y:S02]  /*22e30*/  SHF.R.U32.HI R12, RZ, 0x18, R2 ;  /* 0x00000018ff0c7819 */ /* 0x000fe40000011602 */
[----:B------:R-:W-:Y:S02]  /*22e40*/  LOP3.LUT R2, R0, 0xffff, RZ, 0xc0, !PT ;  /* 0x0000ffff00027812 */ /* 0x000fe400078ec0ff */
[----:B------:R-:W-:Y:S02]  /*22e50*/  LOP3.LUT R13, R6, 0xff, RZ, 0xc0, !PT ;  /* 0x000000ff060d7812 */ /* 0x000fe400078ec0ff */
[----:B------:R-:W-:Y:S02]  /*22e60*/  SHF.R.U32.HI R6, RZ, 0x8, R2 ;  /* 0x00000008ff067819 */ /* 0x000fe40000011602 */
[----:B------:R-:W-:-:S02]  /*22e70*/  PRMT R2, R14, 0x5410, R3 ;  /* 0x000054100e027816 */ /* 0x000fc40000000003 */
[----:B------:R-:W-:Y:S02]  /*22e80*/  SHF.R.U32.HI R3, RZ, 0x10, R0 ;  /* 0x00000010ff037819 */ /* 0x000fe40000011600 */
[----:B------:R-:W-:Y:S02]  /*22e90*/  PRMT R13, R13, 0x5410, R12 ;  /* 0x000054100d0d7816 */ /* 0x000fe4000000000c */
[----:B------:R-:W-:Y:S02]  /*22ea0*/  PRMT R7, R7, 0x5410, R6 ;  /* 0x0000541007077816 */ /* 0x000fe40000000006 */
[----:B------:R-:W-:Y:S01]  /*22eb0*/  SHF.R.U32.HI R12, RZ, 0x18, R0 ;  /* 0x00000018ff0c7819 */ /* 0x000fe20000011600 */
[--C-:B------:R-:W-:Y:S01]  /*22ec0*/  HSET2.LE.AND R0, R2, R223.reuse, PT ;  /* 0x000000df02007233 */ /* 0x100fe20003803000 */
[----:B------:R-:W-:Y:S01]  /*22ed0*/  LOP3.LUT R6, R3, 0xff, RZ, 0xc0, !PT ;  /* 0x000000ff03067812 */ /* 0x000fe200078ec0ff */
[--C-:B------:R-:W-:Y:S01]  /*22ee0*/  HSET2.LE.AND R2, R13, R223.reuse, PT ;  /* 0x000000df0d027233 */ /* 0x100fe20003803000 */
[----:B------:R-:W-:Y:S01]  /*22ef0*/  LOP3.LUT R16, R19, R246, R16, 0x96, !PT ;  /* 0x000000f613107212 */ /* 0x000fe200078e9610 */
[----:B------:R-:W-:Y:S01]  /*22f00*/  HSET2.LE.AND R3, R7, R223, PT ;  /* 0x000000df07037233 */ /* 0x000fe20003803000 */
[----:B------:R-:W-:-:S02]  /*22f10*/  PRMT R6, R6, 0x5410, R12 ;  /* 0x0000541006067816 */ /* 0x000fc4000000000c */
[----:B------:R-:W-:Y:S02]  /*22f20*/  LOP3.LUT R15, R196, R2, RZ, 0xc0, !PT ;  /* 0x00000002c40f7212 */ /* 0x000fe400078ec0ff */
[----:B------:R-:W-:Y:S01]  /*22f30*/  LOP3.LUT R12, R156, R3, RZ, 0xc0, !PT ;  /* 0x000000039c0c7212 */ /* 0x000fe200078ec0ff */
[----:B------:R-:W-:Y:S01]  /*22f40*/  IMAD.WIDE.U32 R2, R16, -0x2daee0ad, RZ ;  /* 0xd2511f5310027825 */ /* 0x000fe200078e00ff */
[----:B------:R-:W-:Y:S01]  /*22f50*/  HSET2.LE.AND R6, R6, R223, PT ;  /* 0x000000df06067233 */ /* 0x000fe20003803000 */
[----:B------:R-:W-:Y:S01]  /*22f60*/  LOP3.LUT R14, R252, R0, RZ, 0xc0, !PT ;  /* 0x00000000fc0e7212 */ /* 0x000fe200078ec0ff */
[----:B---3--:R-:W-:Y:S02]  /*22f70*/  HMMA.16816.F32 R152, R8, R24, R80 ;  /* 0x000000180898723c */ /* 0x008fe40000001850 */
[----:B------:R-:W-:Y:S02]  /*22f80*/  LOP3.LUT R0, R3, R243, R22, 0x96, !PT ;  /* 0x000000f303007212 */ /* 0x000fe400078e9616 */
[----:B------:R-:W-:Y:S01]  /*22f90*/  LOP3.LUT R13, R251, R6, RZ, 0xc0, !PT ;  /* 0x00000006fb0d7212 */ /* 0x000fe200078ec0ff */
[----:B------:R-:W2:Y:S01]  /*22fa0*/  LDSM.16.MT88.4 R20, [R206+0x5c00] ;  /* 0x005c0000ce14783b */ /* 0x000ea20000004200 */
[----:B------:R-:W-:-:S02]  /*22fb0*/  LOP3.LUT R7, R2, 0xffff, RZ, 0xc0, !PT ;  /* 0x0000ffff02077812 */ /* 0x000fc400078ec0ff */
[----:B------:R-:W-:Y:S01]  /*22fc0*/  HMMA.16816.F32 R148, R8, R26, R76 ;  /* 0x0000001a0894723c */ /* 0x000fe2000000184c */
[----:B------:R-:W-:Y:S02]  /*22fd0*/  LOP3.LUT R16, R2, 0xff, RZ, 0xc0, !PT ;  /* 0x000000ff02107812 */ /* 0x000fe400078ec0ff */
[----:B------:R-:W-:-:S05]  /*22fe0*/  SHF.R.U32.HI R6, RZ, 0x10, R2 ;  /* 0x00000010ff067819 */ /* 0x000fca0000011602 */
[----:B----4-:R-:W-:Y:S01]  /*22ff0*/  HMMA.16816.F32 R140, R8, R32, R140 ;  /* 0x00000020088c723c */ /* 0x010fe2000000188c */
[----:B------:R-:W-:-:S07]  /*23000*/  SHF.R.U32.HI R3, RZ, 0x10, R0 ;  /* 0x00000010ff037819 */ /* 0x000fce0000011600 */
[----:B------:R-:W-:Y:S07]  /*23010*/  HMMA.16816.F32 R48, R8, R34, R52 ;  /* 0x000000220830723c */ /* 0x000fee0000001834 */
[----:B------:R-:W-:Y:S02]  /*23020*/  SHF.R.U32.HI R10, RZ, 0x18, R2 ;  /* 0x00000018ff0a7819 */ /* 0x000fe40000011602 */
[C---:B------:R-:W-:Y:S02]  /*23030*/  LOP3.LUT R2, R0.reuse, 0xffff, RZ, 0xc0, !PT ;  /* 0x0000ffff00027812 */ /* 0x040fe400078ec0ff */
        /* <DEDUP_REMOVED lines=8> */
[----:B------:R-:W-:Y:S01]  /*230c0*/  SHF.R.U32.HI R7, RZ, 0x8, R7 ;  /* 0x00000008ff077819 */ /* 0x000fe20000011607 */
[--C-:B------:R-:W-:Y:S01]  /*230d0*/  HSET2.LE.AND R2, R6, R223.reuse, PT ;  /* 0x000000df06027233 */ /* 0x100fe20003803000 */
[----:B------:R-:W-:Y:S01]  /*230e0*/  IMAD.MOV.U32 R6, RZ, RZ, R164 ;  /* 0x000000ffff067224 */ /* 0x000fe200078e00a4 */
[--C-:B------:R-:W-:Y:S01]  /*230f0*/  HSET2.LE.AND R0, R0, R223.reuse, PT ;  /* 0x000000df00007233 */ /* 0x100fe20003803000 */
[----:B------:R-:W-:Y:S01]  /*23100*/  PRMT R7, R16, 0x5410, R7 ;  /* 0x0000541010077816 */ /* 0x000fe20000000007 */
[--C-:B------:R-:W-:Y:S01]  /*23110*/  HSET2.LE.AND R3, R3, R223.reuse, PT ;  /* 0x000000df03037233 */ /* 0x100fe20003803000 */
[----:B------:R-:W-:Y:S02]  /*23120*/  LOP3.LUT R11, R29, R246, R70, 0x96, !PT ;  /* 0x000000f61d0b7212 */ /* 0x000fe400078e9646 */
[----:B------:R-:W-:Y:S01]  /*23130*/  LOP3.LUT R139, R6, R0, RZ, 0xc0, !PT ;  /* 0x00000000068b7212 */ /* 0x000fe200078ec0ff */
[----:B------:R-:W-:Y:S01]  /*23140*/  HSET2.LE.AND R0, R7, R223, PT ;  /* 0x000000df07007233 */ /* 0x000fe20003803000 */
[----:B------:R-:W-:-:S02]  /*23150*/  LOP3.LUT R136, R192, R2, RZ, 0xc0, !PT ;  /* 0x00000002c0887212 */ /* 0x000fc400078ec0ff */
[----:B------:R-:W-:Y:S01]  /*23160*/  LOP3.LUT R137, R191, R3, RZ, 0xc0, !PT ;  /* 0x00000003bf897212 */ /* 0x000fe200078ec0ff */
[----:B------:R-:W-:Y:S01]  /*23170*/  IMAD.WIDE.U32 R2, R11, -0x2daee0ad, RZ ;  /* 0xd2511f530b027825 */ /* 0x000fe200078e00ff */
[----:B------:R-:W-:-:S04]  /*23180*/  LOP3.LUT R138, R193, R0, RZ, 0xc0, !PT ;  /* 0x00000000c18a7212 */ /* 0x000fc800078ec0ff */
[----:B------:R-:W-:Y:S02]  /*23190*/  LOP3.LUT R0, R3, R243, R68, 0x96, !PT ;  /* 0x000000f303007212 */ /* 0x000fe400078e9644 */
[----:B------:R-:W-:Y:S02]  /*231a0*/  LOP3.LUT R7, R2, 0xffff, RZ, 0xc0, !PT ;  /* 0x0000ffff02077812 */ /* 0x000fe400078ec0ff */
[C---:B------:R-:W-:Y:S02]  /*231b0*/  LOP3.LUT R3, R0.reuse, 0xffff, RZ, 0xc0, !PT ;  /* 0x0000ffff00037812 */ /* 0x040fe400078ec0ff */
[--C-:B------:R-:W-:Y:S02]  /*231c0*/  SHF.R.U32.HI R6, RZ, 0x10, R0.reuse ;  /* 0x00000010ff067819 */ /* 0x100fe40000011600 */
[----:B------:R-:W-:Y:S02]  /*231d0*/  LOP3.LUT R9, R0, 0xff, RZ, 0xc0, !PT ;  /* 0x000000ff00097812 */ /* 0x000fe400078ec0ff */
[----:B------:R-:W-:-:S02]  /*231e0*/  SHF.R.U32.HI R8, RZ, 0x18, R0 ;  /* 0x00000018ff087819 */ /* 0x000fc40000011600 */
[----:B------:R-:W-:Y:S02]  /*231f0*/  SHF.R.U32.HI R0, RZ, 0x8, R3 ;  /* 0x00000008ff007819 */ /* 0x000fe40000011603 */
[----:B------:R-:W-:Y:S01]  /*23200*/  LOP3.LUT R3, R6, 0xff, RZ, 0xc0, !PT ;  /* 0x000000ff06037812 */ /* 0x000fe200078ec0ff */
[----:B------:R-:W-:Y:S01]  /*23210*/  HMMA.16816.F32 R40, R12, R24, R40 ;  /* 0x000000180c28723c */ /* 0x000fe20000001828 */
[----:B------:R-:W-:Y:S02]  /*23220*/  SHF.R.U32.HI R6, RZ, 0x10, R2 ;  /* 0x00000010ff067819 */ /* 0x000fe40000011602 */
[----:B------:R-:W-:Y:S02]  /*23230*/  LOP3.LUT R10, R2, 0xff, RZ, 0xc0, !PT ;  /* 0x000000ff020a7812 */ /* 0x000fe400078ec0ff */
[----:B------:R-:W-:-:S03]  /*23240*/  SHF.R.U32.HI R7, RZ, 0x8, R7 ;  /* 0x00000008ff077819 */ /* 0x000fc60000011607 */
[----:B------:R-:W-:Y:S01]  /*23250*/  HMMA.16816.F32 R44, R12, R26, R44 ;  /* 0x0000001a0c2c723c */ /* 0x000fe2000000182c */
[----:B------:R-:W-:Y:S02]  /*23260*/  SHF.R.U32.HI R11, RZ, 0x18, R2 ;  /* 0x00000018ff0b7819 */ /* 0x000fe40000011602 */
[----:B------:R-:W-:-:S05]  /*23270*/  LOP3.LUT R6, R6, 0xff, RZ, 0xc0, !PT ;  /* 0x000000ff06067812 */ /* 0x000fca00078ec0ff */
[----:B------:R-:W-:Y:S01]  /*23280*/  HMMA.16816.F32 R156, R12, R32, R64 ;  /* 0x000000200c9c723c */ /* 0x000fe20000001840 */
[----:B------:R-:W-:Y:S02]  /*23290*/  PRMT R7, R10, 0x5410, R7 ;  /* 0x000054100a077816 */ /* 0x000fe40000000007 */
[----:B------:R-:W-:-:S05]  /*232a0*/  PRMT R0, R9, 0x5410, R0 ;  /* 0x0000541009007816 */ /* 0x000fca0000000000 */
[----:B------:R-:W-:Y:S01]  /*232b0*/  HMMA.16816.F32 R12, R12, R34, R36 ;  /* 0x000000220c0c723c */ /* 0x000fe20000001824 */
[----:B------:R-:W-:Y:S02]  /*232c0*/  PRMT R2, R3, 0x5410, R8 ;  /* 0x0000541003027816 */ /* 0x000fe40000000008 */
[----:B------:R-:W-:Y:S01]  /*232d0*/  PRMT R6, R6, 0x5410, R11 ;  /* 0x0000541006067816 */ /* 0x000fe2000000000b */
[--C-:B------:R-:W-:Y:S02]  /*232e0*/  HSET2.LE.AND R0, R0, R223.reuse, PT ;  /* 0x000000df00007233 */ /* 0x100fe40003803000 */
[--C-:B------:R-:W-:Y:S02]  /*232f0*/  HSET2.LE.AND R2, R2, R223.reuse, PT ;  /* 0x000000df02027233 */ /* 0x100fe40003803000 */
[--C-:B------:R-:W-:Y:S02]  /*23300*/  HSET2.LE.AND R3, R7, R223.reuse, PT ;  /* 0x000000df07037233 */ /* 0x100fe40003803000 */
[----:B------:R-:W-:Y:S01]  /*23310*/  HSET2.LE.AND R6, R6, R223, PT ;  /* 0x000000df06067233 */ /* 0x000fe20003803000 */
[----:B------:R-:W-:-:S02]  /*23320*/  LOP3.LUT R144, R250, R0, RZ, 0xc0, !PT ;  /* 0x00000000fa907212 */ /* 0x000fc400078ec0ff */
[----:B------:R-:W-:Y:S02]  /*23330*/  LOP3.LUT R145, R219, R2, RZ, 0xc0, !PT ;  /* 0x00000002db917212 */ /* 0x000fe400078ec0ff */
[----:B------:R-:W-:Y:S02]  /*23340*/  LOP3.LUT R146, R203, R3, RZ, 0xc0, !PT ;  /* 0x00000003cb927212 */ /* 0x000fe400078ec0ff */
[----:B------:R-:W-:Y:S01]  /*23350*/  LOP3.LUT R147, R201, R6, RZ, 0xc0, !PT ;  /* 0x00000006c9937212 */ /* 0x000fe200078ec0ff */
[----:B------:R-:W-:Y:S01]  /*23360*/  FADD.FTZ R0, R199, R194 ;  /* 0x000000c2c7007221 */ /* 0x000fe20000010000 */
[C---:B------:R-:W-:Y:S04]  /*23370*/  HMMA.16816.F32 R152, R136.reuse, R160, R152 ;  /* 0x000000a08898723c */ /* 0x040fe80000001898 */
[----:B------:R1:W-:Y:S04]  /*23380*/  STL [R1+0x6c], R0 ;  /* 0x00006c0001007387 */ /* 0x0003e80000100800 */
[----:B------:R-:W-:Y:S08]  /*23390*/  HMMA.16816.F32 R148, R136, R162, R148 ;  /* 0x000000a28894723c */ /* 0x000ff00000001894 */
[----:B------:R-:W-:Y:S08]  /*233a0*/  HMMA.16816.F32 R164, R144, R160, R40 ;  /* 0x000000a090a4723c */ /* 0x000ff00000001828 */
[----:B--2---:R-:W-:Y:S08]  /*233b0*/  HMMA.16816.F32 R140, R136, R20, R140 ;  /* 0x00000014888c723c */ /* 0x004ff0000000188c */
        /* <DEDUP_REMOVED lines=10> */
.L_x_1036:
[----:B-1-3--:R-:W2:Y:S02]  /*23460*/  LDL R0, [R1+0x2d8] ;  /* 0x0002d80001007983 */ /* 0x00aea40000100800 */
[----:B--2---:R-:W-:-:S13]  /*23470*/  ISETP.GT.AND P0, PT, R237, R0, PT ;  /* 0x00000000ed00720c */ /* 0x004fda0003f04270 */
[----:B------:R-:W-:Y:S05]  /*23480*/  @!P0 BRA `(.L_x_1041) ;  /* 0x000118f000008947 */ /* 0x000fea0003800000 */
[----:B------:R-:W2:Y:S04]  /*23490*/  LDL R7, [R1+0x2dc] ;  /* 0x0002dc0001077983 */ /* 0x000ea80000100800 */
[----:B------:R-:W3:Y:S04]  /*234a0*/  LDL.LU R6, [R1+0x244] ;  /* 0x0002440001067983 */ /* 0x000ee80000300800 */
[----:B------:R-:W4:Y:S04]  /*234b0*/  LDL.LU R10, [R1+0x290] ;  /* 0x00029000010a7983 */ /* 0x000f280000300800 */
[----:B------:R-:W4:Y:S01]  /*234c0*/  LDL.64 R8, [R1+0xa0] ;  /* 0x0000a00001087983 */ /* 0x000f220000100a00 */
[----:B------:R-:W-:-:S02]  /*234d0*/  IMAD.MOV.U32 R132, RZ, RZ, R37 ;  /* 0x000000ffff847224 */ /* 0x000fc400078e0025 */
[----:B------:R-:W-:Y:S02]  /*234e0*/  IMAD.MOV.U32 R3, RZ, RZ, R38 ;  /* 0x000000ffff037224 */ /* 0x000fe400078e0026 */
[----:B------:R-:W-:Y:S02]  /*234f0*/  IMAD.MOV.U32 R2, RZ, RZ, R39 ;  /* 0x000000ffff027224 */ /* 0x000fe400078e0027 */
[----:B------:R-:W-:Y:S01]  /*23500*/  IMAD.MOV.U32 R133, RZ, RZ, R36 ;  /* 0x000000ffff857224 */ /* 0x000fe200078e0024 */
[----:B--2---:R-:W-:Y:S01]  /*23510*/  SHF.R.S32.HI R0, RZ, 0x1f, R7 ;  /* 0x0000001fff007819 */ /* 0x004fe20000011407 */
[----:B------:R-:W-:Y:S01]  /*23520*/  IMAD.WIDE.U32 R4, R7, 0x70, RZ ;  /* 0x0000007007047825 */ /* 0x000fe200078e00ff */
[----:B---3--:R-:W-:-:S03]  /*23530*/  SHF.R.S32.HI R4, RZ, 0x1f, R6 ;  /* 0x0000001fff047819 */ /* 0x008fc60000011406 */
[----:B------:R-:W-:-:S05]  /*23540*/  IMAD R0, R0, 0x70, RZ ;  /* 0x0000007000007824 */ /* 0x000fca00078e02ff */
[----:B------:R-:W-:Y:S02]  /*23550*/  IADD3 R0, R5, R0, RZ ;  /* 0x0000000005007210 */ /* 0x000fe40007ffe0ff */
[----:B------:R-:W-:Y:S02]  /*23560*/  SHF.L.U64.HI R5, R6, 0x1, R4 ;  /* 0x0000000106057819 */ /* 0x000fe40000010204 */
[----:B----4-:R-:W-:Y:S01]  /*23570*/  SHF.R.S32.HI R4, RZ, 0x1f, R10 ;  /* 0x0000001fff047819 */ /* 0x010fe2000001140a */
[----:B------:R1:W-:Y:S03]  /*23580*/  STL [R1+0x2d4], R0 ;  /* 0x0002d40001007387 */ /* 0x0003e60000100800 */
[C---:B------:R-:W-:Y:S01]  /*23590*/  SHF.L.U64.HI R11, R10.reuse, 0x1, R4 ;  /* 0x000000010a0b7819 */ /* 0x040fe20000010204 */
[----:B------:R2:W-:Y:S01]  /*235a0*/  STL [R1+0x2cc], R5 ;  /* 0x0002cc0501007387 */ /* 0x0005e20000100800 */
[----:B------:R-:W-:-:S02]  /*235b0*/  IMAD.SHL.U32 R10, R10, 0x2, RZ ;  /* 0x000000020a0a7824 */ /* 0x000fc400078e00ff */
[----:B-1----:R-:W-:Y:S01]  /*235c0*/  IMAD R0, R7, 0x38, R6 ;  /* 0x0000003807007824 */ /* 0x002fe200078e0206 */
[----:B------:R-:W-:Y:S01]  /*235d0*/  SHF.L.U32 R6, R6, 0x1, RZ ;  /* 0x0000000106067819 */ /* 0x000fe200000006ff */
[----:B--2---:R-:W-:-:S03]  /*235e0*/  IMAD R5, R9, 0x60, RZ ;  /* 0x0000006009057824 */ /* 0x004fc600078e02ff */
[----:B------:R-:W-:Y:S01]  /*235f0*/  IADD3 R0, R0, 0x1, RZ ;  /* 0x0000000100007810 */ /* 0x000fe20007ffe0ff */
[----:B------:R1:W-:Y:S03]  /*23600*/  STL [R1+0x2d0], R6 ;  /* 0x0002d00601007387 */ /* 0x0003e60000100800 */
[----:B------:R-:W-:Y:S01]  /*23610*/  SHF.R.S32.HI R4, RZ, 0x1f, R0 ;  /* 0x0000001fff047819 */ /* 0x000fe20000011400 */
[----:B------:R-:W-:Y:S03]  /*23620*/  STL [R1+0x2c4], R11 ;  /* 0x0002c40b01007387 */ /* 0x000fe60000100800 */
[C---:B------:R-:W-:Y:S02]  /*23630*/  SHF.L.U64.HI R4, R0.reuse, 0x1, R4 ;  /* 0x0000000100047819 */ /* 0x040fe40000010204 */
[----:B------:R-:W-:Y:S01]  /*23640*/  SHF.L.U32 R0, R0, 0x1, RZ ;  /* 0x0000000100007819 */ /* 0x000fe200000006ff */
[----:B-1----:R-:W-:-:S04]  /*23650*/  IMAD.WIDE.U32 R6, R8, 0x60, RZ ;  /* 0x0000006008067825 */ /* 0x002fc800078e00ff */
[----:B------:R-:W-:Y:S01]  /*23660*/  IMAD.IADD R5, R5, 0x1, R7 ;  /* 0x0000000105057824 */ /* 0x000fe200078e0207 */
[----:B------:R-:W-:Y:S04]  /*23670*/  STL.64 [R1+0x320], R6 ;  /* 0x0003200601007387 */ /* 0x000fe80000100a00 */
[----:B------:R1:W-:Y:S02]  /*23680*/  STL [R1+0x2c8], R10 ;  /* 0x0002c80a01007387 */ /* 0x0003e40000100800 */
[C---:B-1----:R-:W-:Y:S02]  /*23690*/  SHF.L.U64.HI R10, R8.reuse, 0x6, R9 ;  /* 0x00000006080a7819 */ /* 0x042fe40000010209 */
[----:B------:R-:W-:-:S03]  /*236a0*/  SHF.L.U32 R8, R8, 0x6, RZ ;  /* 0x0000000608087819 */ /* 0x000fc600000006ff */
[----:B------:R1:W-:Y:S04]  /*236b0*/  STL [R1+0x31c], R10 ;  /* 0x00031c0a01007387 */ /* 0x0003e80000100800 */
[----:B------:R1:W-:Y:S04]  /*236c0*/  STL [R1+0x328], R8 ;  /* 0x0003280801007387 */ /* 0x0003e80000100800 */
[----:B------:R1:W-:Y:S04]  /*236d0*/  STL [R1+0x2c0], R5 ;  /* 0x0002c00501007387 */ /* 0x0003e80000100800 */
[----:B------:R1:W-:Y:S04]  /*236e0*/  STL [R1+0x2b8], R0 ;  /* 0x0002b80001007387 */ /* 0x0003e80000100800 */
[----:B------:R1:W-:Y:S02]  /*236f0*/  STL [R1+0x2bc], R4 ;  /* 0x0002bc0401007387 */ /* 0x0003e40000100800 */
.L_x_1044:
[----:B-1----:R-:W2:Y:S01]  /*23700*/  LDL R0, [R1] ;  /* 0x0000000001007983 */ /* 0x002ea20000100800 */
[----:B------:R-:W-:Y:S04]  /*23710*/  DEPBAR.LE SB0, 0x0 ;  /* 0x000080000000791a */ /* 0x000fe80000000000 */
[----:B------:R-:W-:Y:S01]  /*23720*/  WARPSYNC 0xffffffff ;  /* 0xffffffff00007948 */ /* 0x000fe20003800000 */
[----:B------:R-:W3:Y:S01]  /*23730*/  LDL.64 R20, [R1+0x58] ;  /* 0x0000580001147983 */ /* 0x000ee20000100a00 */
[----:B------:R-:W-:Y:S01]  /*23740*/  IADD3 R252, R237, -0x1, RZ ;  /* 0xffffffffedfc7810 */ /* 0x000fe20007ffe0ff */
[----:B------:R-:W-:Y:S03]  /*23750*/  BSSY B0, `(.L_x_1042) ;  /* 0x00000ca000007945 */ /* 0x000fe60003800000 */
[----:B------:R-:W-:Y:S01]  /*23760*/  SHF.R.S32.HI R6, RZ, 0x1f, R252 ;  /* 0x0000001fff067819 */ /* 0x000fe200000114fc */
[----:B------:R-:W4:Y:S06]  /*23770*/  LDL.64 R8, [R1+0x2f0] ;  /* 0x0002f00001087983 */ /* 0x000f2c0000100a00 */
[----:B------:R-:W4:Y:S06]  /*23780*/  LDL.64 R4, [R1+0x2f8] ;  /* 0x0002f80001047983 */ /* 0x000f2c0000100a00 */
[----:B------:R-:W4:Y:S06]  /*23790*/  LDL.64 R18, [R1+0x88] ;  /* 0x0000880001127983 */ /* 0x000f2c0000100a00 */
[----:B------:R-:W-:Y:S01]  /*237a0*/  BAR.SYNC.DEFER_BLOCKING 0x0 ;  /* 0x0000000000007b1d */ /* 0x000fe20000010000 */
[----:B--2--5:R-:W-:Y:S02]  /*237b0*/  ISETP.GE.AND P0, PT, R241, R0, PT ;  /* 0x00000000f100720c */ /* 0x024fe40003f06270 */
[C-C-:B---3--:R-:W-:Y:S01]  /*237c0*/  SHF.L.U64.HI R0, R20.reuse, 0x7, R21.reuse ;  /* 0x0000000714007819 */ /* 0x148fe20000010215 */
[C---:B------:R-:W-:Y:S01]  /*237d0*/  IMAD.SHL.U32 R7, R20.reuse, 0x80, RZ ;  /* 0x0000008014077824 */ /* 0x040fe200078e00ff */
[C---:B------:R-:W-:Y:S01]  /*237e0*/  SHF.L.U64.HI R16, R20.reuse, 0x6, R21 ;  /* 0x0000000614107819 */ /* 0x040fe20000010215 */
[----:B------:R-:W-:Y:S04]  /*237f0*/  IMAD.WIDE.U32 R14, R20, 0x60, RZ ;  /* 0x00000060140e7825 */ /* 0x000fe800078e00ff */
[----:B------:R-:W-:Y:S04]  /*23800*/  IMAD R0, R0, R252, RZ ;  /* 0x000000fc00007224 */ /* 0x000fe800078e02ff */
[----:B------:R-:W-:Y:S01]  /*23810*/  @P0 STS [R236+0x4000], RZ ;  /* 0x004000ffec000388 */ /* 0x000fe20000000800 */
[----:B------:R-:W-:Y:S02]  /*23820*/  IMAD R11, R21, 0x60, RZ ;  /* 0x00000060150b7824 */ /* 0x000fe400078e02ff */
[-C--:B------:R-:W-:Y:S02]  /*23830*/  IMAD R0, R6, R7.reuse, R0 ;  /* 0x0000000706007224 */ /* 0x080fe400078e0200 */
[----:B----4-:R-:W-:Y:S01]  /*23840*/  IMAD.MOV.U32 R5, RZ, RZ, R9 ;  /* 0x000000ffff057224 */ /* 0x010fe200078e0009 */
[----:B------:R-:W-:Y:S01]  /*23850*/  @P0 STS [R236+0x4004], RZ ;  /* 0x004004ffec000388 */ /* 0x000fe20000000800 */
[----:B------:R-:W-:Y:S02]  /*23860*/  IMAD.IADD R11, R11, 0x1, R15 ;  /* 0x000000010b0b7824 */ /* 0x000fe400078e020f */
[----:B------:R-:W-:Y:S03]  /*23870*/  IMAD.WIDE.U32 R4, R252, R7, R4 ;  /* 0x00000007fc047225 */ /* 0x000fe600078e0004 */
[----:B------:R-:W-:Y:S01]  /*23880*/  @P0 STS.64 [R236+0x4008], RZ ;  /* 0x004008ffec000388 */ /* 0x000fe20000000a00 */
[----:B------:R-:W-:Y:S01]  /*23890*/  IMAD.IADD R0, R5, 0x1, R0 ;  /* 0x0000000105007824 */ /* 0x000fe200078e0200 */
[----:B------:R-:W-:Y:S01]  /*238a0*/  @!P0 LEA R12, P6, R4, R18, 0x1 ;  /* 0x00000012040c8211 */ /* 0x000fe200078c08ff */
[C---:B------:R-:W-:Y:S01]  /*238b0*/  IMAD.SHL.U32 R9, R20.reuse, 0x40, RZ ;  /* 0x0000004014097824 */ /* 0x040fe200078e00ff */
        /* <DEDUP_REMOVED lines=35> */
[----:B------:R-:W2:Y:S06]  /*23af0*/  LDSM.16.M88.4 R32, [R204+0x2400] ;  /* 0x00240000cc20783b */ /* 0x000eac0000000200 */
[----:B------:R-:W4:Y:S06]  /*23b00*/  LDL R0, [R1+0x2d8] ;  /* 0x0002d80001007983 */ /* 0x000f2c0000100800 */
[----:B------:R-:W1:Y:S06]  /*23b10*/  LDSM.16.M88.4 R48, [R204+0x2800] ;  /* 0x00280000cc30783b */ /* 0x000e6c0000000200 */
[----:B------:R-:W0:Y:S06]  /*23b20*/  LDGDEPBAR ;  /* 0x00000000000079af */ /* 0x000e2c0000000000 */
[----:B------:R-:W1:Y:S01]  /*23b30*/  LDSM.16.M88.4 R64, [R204+0x2c00] ;  /* 0x002c0000cc40783b */ /* 0x000e620000000200 */
[-C--:B---3--:R-:W-:Y:S05]  /*23b40*/  HMMA.16816.F32 R4, R128, R16.reuse, RZ ;  /* 0x000000108004723c */ /* 0x088fea00000018ff */
[----:B------:R-:W3:Y:S03]  /*23b50*/  LDSM.16.M88.4 R80, [R204+0x3000] ;  /* 0x00300000cc50783b */ /* 0x000ee60000000200 */
[C---:B--2---:R-:W-:Y:S03]  /*23b60*/  HMMA.16816.F32 R8, R124.reuse, R16, RZ ;  /* 0x000000107c08723c */ /* 0x044fe600000018ff */
[----:B------:R-:W2:Y:S06]  /*23b70*/  LDSM.16.M88.4 R96, [R204+0x3400] ;  /* 0x00340000cc60783b */ /* 0x000eac0000000200 */
[----:B------:R-:W2:Y:S01]  /*23b80*/  LDSM.16.M88.4 R112, [R204+0x3800] ;  /* 0x00380000cc70783b */ /* 0x000ea20000000200 */
[-C--:B-1----:R-:W-:Y:S05]  /*23b90*/  HMMA.16816.F32 R12, R124, R18.reuse, RZ ;  /* 0x000000127c0c723c */ /* 0x082fea00000018ff */
[----:B------:R-:W1:Y:S03]  /*23ba0*/  LDSM.16.M88.4 R168, [R204+0x3c00] ;  /* 0x003c0000cca8783b */ /* 0x000e660000000200 */
[C---:B------:R-:W-:Y:S03]  /*23bb0*/  HMMA.16816.F32 R16, R128.reuse, R18, RZ ;  /* 0x000000128010723c */ /* 0x040fe600000018ff */
[----:B------:R-:W-:Y:S05]  /*23bc0*/  LDSM.16.M88.4 R172, [R208] ;  /* 0x00000000d0ac783b */ /* 0x000fea0000000200 */
[-C--:B------:R-:W-:Y:S01]  /*23bd0*/  HMMA.16816.F32 R20, R128, R32.reuse, RZ ;  /* 0x000000208014723c */ /* 0x080fe200000018ff */
[----:B------:R-:W1:Y:S06]  /*23be0*/  LDSM.16.M88.4 R176, [R209] ;  /* 0x00000000d1b0783b */ /* 0x000e6c0000000200 */
[----:B------:R-:W1:Y:S01]  /*23bf0*/  LDSM.16.M88.4 R180, [R208+0x1000] ;  /* 0x00100000d0b4783b */ /* 0x000e620000000200 */
[C---:B------:R-:W-:Y:S05]  /*23c00*/  HMMA.16816.F32 R24, R124.reuse, R32, RZ ;  /* 0x000000207c18723c */ /* 0x040fea00000018ff */
[----:B------:R-:W1:Y:S03]  /*23c10*/  LDSM.16.M88.4 R184, [R216] ;  /* 0x00000000d8b8783b */ /* 0x000e660000000200 */
[-C--:B------:R-:W-:Y:S03]  /*23c20*/  HMMA.16816.F32 R28, R124, R34.reuse, RZ ;  /* 0x000000227c1c723c */ /* 0x080fe600000018ff */
[----:B------:R-:W1:Y:S05]  /*23c30*/  LDSM.16.M88.4 R188, [R215] ;  /* 0x00000000d7bc783b */ /* 0x000e6a0000000200 */
[C---:B------:R-:W-:Y:S01]  /*23c40*/  HMMA.16816.F32 R32, R128.reuse, R34, RZ ;  /* 0x000000228020723c */ /* 0x040fe200000018ff */
[----:B------:R-:W1:Y:S06]  /*23c50*/  LDSM.16.M88.4 R192, [R214] ;  /* 0x00000000d6c0783b */ /* 0x000e6c0000000200 */
[----:B------:R-:W1:Y:S01]  /*23c60*/  LDSM.16.M88.4 R196, [R213] ;  /* 0x00000000d5c4783b */ /* 0x000e620000000200 */
[-C--:B------:R-:W-:Y:S05]  /*23c70*/  HMMA.16816.F32 R36, R128, R48.reuse, RZ ;  /* 0x000000308024723c */ /* 0x080fea00000018ff */
[----:B------:R-:W-:Y:S03]  /*23c80*/  LDSM.16.M88.4 R200, [R211] ;  /* 0x00000000d3c8783b */ /* 0x000fe60000000200 */
        /* <DEDUP_REMOVED lines=22> */
[----:B------:R-:W-:Y:S01]  /*23df0*/  HMMA.16816.F32 R128, R128, R170, RZ ;  /* 0x000000aa8080723c */ /* 0x000fe200000018ff */
[----:B------:R-:W1:Y:S07]  /*23e00*/  LDSM.16.M88.4 R168, [R212] ;  /* 0x00000000d4a8783b */ /* 0x000e6e0000000200 */
[-C--:B------:R-:W-:Y:S08]  /*23e10*/  HMMA.16816.F32 R4, R172, R176.reuse, R4 ;  /* 0x000000b0ac04723c */ /* 0x080ff00000001804 */
[C---:B------:R-:W-:Y:S08]  /*23e20*/  HMMA.16816.F32 R8, R180.reuse, R176, R8 ;  /* 0x000000b0b408723c */ /* 0x040ff00000001808 */
[-C--:B------:R-:W-:Y:S03]  /*23e30*/  HMMA.16816.F32 R12, R180, R178.reuse, R12 ;  /* 0x000000b2b40c723c */ /* 0x080fe6000000180c */
[----:B----4-:R-:W-:Y:S05]  /*23e40*/  ISETP.GT.AND P1, PT, R252, R0, PT ;  /* 0x00000000fc00720c */ /* 0x010fea0003f24270 */
        /* <DEDUP_REMOVED lines=31> */
[----:B------:R-:W-:Y:S07]  /*24040*/  HMMA.16816.F32 R128, R172, R178, R128 ;  /* 0x000000b2ac80723c */ /* 0x000fee0000001880 */
[----:B------:R-:W-:Y:S02]  /*24050*/  IMAD.MOV.U32 R174, RZ, RZ, R251 ;  /* 0x000000ffffae7224 */ /* 0x000fe400078e00fb */
[----:B------:R-:W-:Y:S01]  /*24060*/  IMAD.MOV.U32 R175, RZ, RZ, R250 ;  /* 0x000000ffffaf7224 */ /* 0x000fe200078e00fa */
[----:B------:R-:W-:-:S09]  /*24070*/  @!P1 BRA `(.L_x_1043) ;  /* 0x0000037000009947 */ /* 0x000fd20003800000 */
        /* <DEDUP_REMOVED lines=55> */
.L_x_1043:
[----:B------:R-:W-:Y:S05]  /*243f0*/  BSYNC B0 ;  /* 0x0000000000007941 */ /* 0x000fea0003800000 */
.L_x_1042:
[----:B------:R-:W-:Y:S01]  /*24400*/  LOP3.LUT R218, R218, 0xff7fffff, RZ, 0xc0, !PT ;  /* 0xff7fffffdada7812 */ /* 0x000fe200078ec0ff */
[----:B------:R-:W2:Y:S01]  /*24410*/  S2R R0, SR_TID.X ;  /* 0x0000000000007919 */ /* 0x000ea20000002100 */
[----:B------:R-:W-:Y:S02]  /*24420*/  LOP3.LUT R220, R220, 0xfff7ffff, RZ, 0xc0, !PT ;  /* 0xfff7ffffdcdc7812 */ /* 0x000fe400078ec0ff */
[----:B------:R-:W-:Y:S02]  /*24430*/  LOP3.LUT R219, R219, 0xffdfffff, RZ, 0xc0, !PT ;  /* 0xffdfffffdbdb7812 */ /* 0x000fe400078ec0ff */
[----:B------:R-:W-:Y:S02]  /*24440*/  LOP3.LUT R223, R223, 0xffffffbf, RZ, 0xc0, !PT ;  /* 0xffffffbfdfdf7812 */ /* 0x000fe400078ec0ff */
[----:B------:R-:W-:Y:S01]  /*24450*/  LOP3.LUT R221, R221, 0xfdffffff, RZ, 0xc0, !PT ;  /* 0xfdffffffdddd7812 */ /* 0x000fe200078ec0ff */
[----:B------:R-:W-:Y:S04]  /*24460*/  STL [R1+0x368], R205 ;  /* 0x000368cd01007387 */ /* 0x000fe80000100800 */
[----:B------:R-:W-:Y:S04]  /*24470*/  STL [R1+0x364], R206 ;  /* 0x000364ce01007387 */ /* 0x000fe80000100800 */
[----:B------:R-:W-:Y:S04]  /*24480*/  STL [R1+0x360], R241 ;  /* 0x000360f101007387 */ /* 0x000fe80000100800 */
[----:B------:R-:W-:Y:S01]  /*24490*/  STL [R1+0x35c], R236 ;  /* 0x00035cec01007387 */ /* 0x000fe20000100800 */
[----:B--2---:R-:W-:Y:S03]  /*244a0*/  IMAD.SHL.U32 R0, R0, 0x2, RZ ;  /* 0x0000000200007824 */ /* 0x004fe600078e00ff */
[----:B------:R-:W-:Y:S02]  /*244b0*/  STL [R1+0x358], R216 ;  /* 0x000358d801007387 */ /* 0x000fe40000100800 */
[----:B------:R-:W-:Y:S02]  /*244c0*/  LOP3.LUT R0, R0, 0x6, RZ, 0xc0, !PT ;  /* 0x0000000600007812 */ /* 0x000fe400078ec0ff */
[----:B------:R-:W-:Y:S03]  /*244d0*/  STL.64 [R1+0x350], R214 ;  /* 0x000350d601007387 */ /* 0x000fe60000100a00 */
[----:B-1----:R-:W-:Y:S03]  /*244e0*/  IMAD R168, R252, 0x80, R0 ;  /* 0x00000080fca87824 */ /* 0x002fe600078e0200 */
[----:B------:R-:W-:Y:S01]  /*244f0*/  STL [R1+0x34c], R207 ;  /* 0x00034ccf01007387 */ /* 0x000fe20000100800 */
[----:B------:R-:W-:Y:S03]  /*24500*/  IMAD.IADD R0, R230, 0x1, -R168 ;  /* 0x00000001e6007824 */ /* 0x000fe600078e0aa8 */
[----:B------:R-:W-:Y:S02]  /*24510*/  STL [R1+0x348], R204 ;  /* 0x000348cc01007387 */ /* 0x000fe40000100800 */
[----:B------:R-:W-:Y:S02]  /*24520*/  IABS R0, R0 ;  /* 0x0000000000007213 */ /* 0x000fe40000000000 */
[----:B------:R1:W-:Y:S04]  /*24530*/  STL.64 [R1+0x340], R212 ;  /* 0x000340d401007387 */ /* 0x0003e80000100a00 */
[----:B------:R-:W2:Y:S02]  /*24540*/  I2F R0, R0 ;  /* 0x0000000000007306 */ /* 0x000ea40000201400 */
[----:B------:R-:W-:Y:S06]  /*24550*/  STL.64 [R1+0x338], R210 ;  /* 0x000338d201007387 */ /* 0x000fec0000100a00 */
[----:B------:R3:W-:Y:S06]  /*24560*/  STL.64 [R1+0x330], R208 ;  /* 0x000330d001007387 */ /* 0x0007ec0000100a00 */
[----:B------:R-:W-:Y:S04]  /*24570*/  STL [R1+0x36c], R230 ;  /* 0x00036ce601007387 */ /* 0x000fe80000100800 */
[----:B------:R-:W-:Y:S04]  /*24580*/  STL [R1+0x370], R228 ;  /* 0x000370e401007387 */ /* 0x000fe80000100800 */
[----:B------:R-:W-:Y:S01]  /*24590*/  STL [R1+0x374], R229 ;  /* 0x000374e501007387 */ /* 0x000fe20000100800 */
[----:B--2---:R-:W-:Y:S03]  /*245a0*/  FFMA.FTZ R4, R0, -R222, R4 ;  /* 0x800000de00047223 */ /* 0x004fe60000010004 */
[----:B------:R-:W-:Y:S01]  /*245b0*/  STL [R1+0x378], R231 ;  /* 0x000378e701007387 */ /* 0x000fe20000100800 */
[----:B------:R-:W-:Y:S03]  /*245c0*/  IMAD.IADD R0, R228, 0x1, -R168 ;  /* 0x00000001e4007824 */ /* 0x000fe600078e0aa8 */
[----:B------:R-:W-:Y:S02]  /*245d0*/  STL [R1+0x37c], R222 ;  /* 0x00037cde01007387 */ /* 0x000fe40000100800 */
[----:B------:R-:W-:Y:S02]  /*245e0*/  IABS R0, R0 ;  /* 0x0000000000007213 */ /* 0x000fe40000000000 */
[----:B------:R-:W-:Y:S04]  /*245f0*/  STL [R1+0x380], R224 ;  /* 0x000380e001007387 */ /* 0x000fe80000100800 */
[----:B------:R-:W2:Y:S01]  /*24600*/  I2F R0, R0 ;  /* 0x0000000000007306 */ /* 0x000ea20000201400 */
[----:B------:R-:W-:Y:S04]  /*24610*/  STL [R1+0x384], R232 ;  /* 0x000384e801007387 */ /* 0x000fe80000100800 */
[----:B-1----:R-:W1:Y:S08]  /*24620*/  S2R R212, SR_TID.X ;  /* 0x0000000000d47919 */ /* 0x002e700000002100 */
[----:B------:R-:W4:Y:S01]  /*24630*/  S2R R213, SR_CTAID.X ;  /* 0x0000000000d57919 */ /* 0x000f220000002500 */
[----:B--2---:R-:W-:Y:S02]  /*24640*/  FFMA.FTZ R6, R0, -R222, R6 ;  /* 0x800000de00067223 */ /* 0x004fe40000010006 */
[----:B------:R-:W-:Y:S05]  /*24650*/  IMAD.IADD R0, R229, 0x1, -R168 ;  /* 0x00000001e5007824 */ /* 0x000fea00078e0aa8 */
[----:B------:R-:W-:Y:S06]  /*24660*/  IABS R0, R0 ;  /* 0x0000000000007213 */ /* 0x000fec0000000000 */
[----:B------:R-:W2:Y:S02]  /*24670*/  I2F R0, R0 ;  /* 0x0000000000007306 */ /* 0x000ea40000201400 */
[----:B--2---:R-:W-:Y:S02]  /*24680*/  FFMA.FTZ R8, R0, -R222, R8 ;  /* 0x800000de00087223 */ /* 0x004fe40000010008 */
[----:B------:R-:W-:Y:S05]  /*24690*/  IMAD.IADD R0, R231, 0x1, -R168 ;  /* 0x00000001e7007824 */ /* 0x000fea00078e0aa8 */
[----:B------:R-:W-:Y:S06]  /*246a0*/  IABS R0, R0 ;  /* 0x0000000000007213 */ /* 0x000fec0000000000 */
[----:B------:R-:W2:Y:S02]  /*246b0*/  I2F R0, R0 ;  /* 0x0000000000007306 */ /* 0x000ea40000201400 */
[----:B--2---:R-:W-:Y:S01]  /*246c0*/  FFMA.FTZ R10, R0, -R222, R10 ;  /* 0x800000de000a7223 */ /* 0x004fe2000001000a */
[----:B------:R-:W-:Y:S04]  /*246d0*/  IADD3 R0, R168, 0x1, RZ ;  /* 0x00000001a8007810 */ /* 0x000fe80007ffe0ff */
[----:B------:R-:W-:Y:S01]  /*246e0*/  ISETP.GE.AND P3, PT, R0, R227, PT ;  /* 0x000000e30000720c */ /* 0x000fe20003f66270 */
[--C-:B------:R-:W-:Y:S01]  /*246f0*/  IMAD.IADD R169, R230, 0x1, -R0.reuse ;  /* 0x00000001e6a97824 */ /* 0x100fe200078e0a00 */
[C---:B------:R-:W-:Y:S02]  /*24700*/  ISETP.GE.AND P2, PT, R0.reuse, R226, PT ;  /* 0x000000e20000720c */ /* 0x040fe40003f46270 */
[C---:B------:R-:W-:Y:S02]  /*24710*/  ISETP.GE.AND P1, PT, R0.reuse, R225, PT ;  /* 0x000000e10000720c */ /* 0x040fe40003f26270 */
[----:B------:R-:W-:Y:S02]  /*24720*/  IABS R169, R169 ;  /* 0x000000a900a97213 */ /* 0x000fe40000000000 */
[C---:B------:R-:W-:Y:S02]  /*24730*/  ISETP.GE.AND P0, PT, R0.reuse, R224, PT ;  /* 0x000000e00000720c */ /* 0x040fe40003f06270 */
[C---:B------:R-:W-:Y:S02]  /*24740*/  ISETP.GE.OR P3, PT, R0.reuse, R235, !P3 ;  /* 0x000000eb0000720c */ /* 0x040fe40005f66670 */
[C---:B------:R-:W-:Y:S01]  /*24750*/  ISETP.GE.OR P2, PT, R0.reuse, R234, !P2 ;  /* 0x000000ea0000720c */ /* 0x040fe20005746670 */
[----:B------:R-:W2:Y:S01]  /*24760*/  I2F R169, R169 ;  /* 0x000000a900a97306 */ /* 0x000ea20000201400 */
[C---:B------:R-:W-:Y:S02]  /*24770*/  ISETP.GE.OR P1, PT, R0.reuse, R233, !P1 ;  /* 0x000000e90000720c */ /* 0x040fe40004f26670 */
[----:B------:R-:W-:Y:S07]  /*24780*/  ISETP.GE.OR P0, PT, R0, R232, !P0 ;  /* 0x000000e80000720c */ /* 0x000fee0004706670 */
[----:B------:R-:W-:Y:S02]  /*24790*/  @P3 LOP3.LUT R220, R220, 0x80000, RZ, 0xfc, !PT ;  /* 0x00080000dcdc3812 */ /* 0x000fe400078efcff */
[----:B------:R-:W-:Y:S02]  /*247a0*/  @P2 LOP3.LUT R219, R219, 0x200000, RZ, 0xfc, !PT ;  /* 0x00200000dbdb2812 */ /* 0x000fe400078efcff */
[----:B------:R-:W-:Y:S02]  /*247b0*/  @P1 LOP3.LUT R218, R218, 0x800000, RZ, 0xfc, !PT ;  /* 0x00800000dada1812 */ /* 0x000fe400078efcff */
[C---:B------:R-:W-:Y:S02]  /*247c0*/  ISETP.GE.AND P1, PT, R168.reuse, R224, PT ;  /* 0x000000e0a800720c */ /* 0x040fe40003f26270 */
[C---:B------:R-:W-:Y:S02]  /*247d0*/  ISETP.GE.AND P3, PT, R168.reuse, R227, PT ;  /* 0x000000e3a800720c */ /* 0x040fe40003f66270 */
[C---:B------:R-:W-:Y:S02]  /*247e0*/  ISETP.GE.OR P1, PT, R168.reuse, R232, !P1 ;  /* 0x000000e8a800720c */ /* 0x040fe40004f26670 */
[----:B------:R-:W-:Y:S02]  /*247f0*/  ISETP.GE.AND P2, PT, R168, R226, PT ;  /* 0x000000e2a800720c */ /* 0x000fe40003f46270 */
[----:B------:R-:W-:Y:S01]  /*24800*/  FSEL R182, R10, -INF , !P1 ;  /* 0xff8000000ab67808 */ /* 0x000fe20004800000 */
[----:B--2---:R-:W-:Y:S01]  /*24810*/  FFMA.FTZ R5, R169, -R222, R5 ;  /* 0x800000dea9057223 */ /* 0x004fe20000010005 */
[----:B------:R-:W-:Y:S01]  /*24820*/  ISETP.GE.AND P1, PT, R168, R225, PT ;  /* 0x000000e1a800720c */ /* 0x000fe20003f26270 */
[--C-:B------:R-:W-:Y:S01]  /*24830*/  IMAD.IADD R169, R228, 0x1, -R0.reuse ;  /* 0x00000001e4a97824 */ /* 0x100fe200078e0a00 */
[C---:B------:R-:W-:Y:S02]  /*24840*/  ISETP.GE.OR P3, PT, R168.reuse, R235, !P3 ;  /* 0x000000eba800720c */ /* 0x040fe40005f66670 */
[C---:B------:R-:W-:Y:S02]  /*24850*/  ISETP.GE.OR P2, PT, R168.reuse, R234, !P2 ;  /* 0x000000eaa800720c */ /* 0x040fe40005746670 */
[----:B------:R-:W-:Y:S02]  /*24860*/  IABS R169, R169 ;  /* 0x000000a900a97213 */ /* 0x000fe40000000000 */
[----:B------:R-:W-:Y:S02]  /*24870*/  ISETP.GE.OR P1, PT, R168, R233, !P1 ;  /* 0x000000e9a800720c */ /* 0x000fe40004f26670 */
[----:B------:R-:W-:Y:S02]  /*24880*/  FSEL R183, R4, -INF , !P3 ;  /* 0xff80000004b77808 */ /* 0x000fe40005800000 */
[----:B------:R-:W-:Y:S01]  /*24890*/  FSEL R193, R6, -INF , !P2 ;  /* 0xff80000006c17808 */ /* 0x000fe20005000000 */
[----:B------:R-:W2:Y:S01]  /*248a0*/  I2F R169, R169 ;  /* 0x000000a900a97306 */ /* 0x000ea20000201400 */
[----:B---3--:R-:W-:Y:S02]  /*248b0*/  FSEL R208, R8, -INF , !P1 ;  /* 0xff80000008d07808 */ /* 0x008fe40004800000 */
[----:B------:R-:W-:Y:S02]  /*248c0*/  LOP3.LUT R218, R218, 0xffbfffff, RZ, 0xc0, !PT ;  /* 0xffbfffffdada7812 */ /* 0x000fe400078ec0ff */
[----:B------:R-:W-:Y:S02]  /*248d0*/  LOP3.LUT R220, R220, 0xfffbffff, RZ, 0xc0, !PT ;  /* 0xfffbffffdcdc7812 */ /* 0x000fe400078ec0ff */
[----:B------:R-:W-:Y:S01]  /*248e0*/  LOP3.LUT R219, R219, 0xffefffff, RZ, 0xc0, !PT ;  /* 0xffefffffdbdb7812 */ /* 0x000fe200078ec0ff */
[-C--:B--2---:R-:W-:Y:S02]  /*248f0*/  FFMA.FTZ R7, R169, -R222.reuse, R7 ;  /* 0x800000dea9077223 */ /* 0x084fe40000010007 */
[--C-:B------:R-:W-:Y:S05]  /*24900*/  IMAD.IADD R169, R229, 0x1, -R0.reuse ;  /* 0x00000001e5a97824 */ /* 0x100fea00078e0a00 */
[----:B------:R-:W-:Y:S06]  /*24910*/  IABS R169, R169 ;  /* 0x000000a900a97213 */ /* 0x000fec0000000000 */
[----:B------:R-:W2:Y:S02]  /*24920*/  I2F R169, R169 ;  /* 0x000000a900a97306 */ /* 0x000ea40000201400 */
[----:B--2---:R-:W-:Y:S02]  /*24930*/  FFMA.FTZ R9, R169, -R222, R9 ;  /* 0x800000dea9097223 */ /* 0x004fe40000010009 */
[----:B------:R-:W-:Y:S01]  /*24940*/  IMAD.IADD R169, R231, 0x1, -R0 ;  /* 0x00000001e7a97824 */ /* 0x000fe200078e0a00 */
[----:B------:R-:W-:Y:S04]  /*24950*/  IADD3 R0, R168, 0x8, RZ ;  /* 0x00000008a8007810 */ /* 0x000fe80007ffe0ff */
[----:B------:R-:W-:Y:S02]  /*24960*/  IABS R169, R169 ;  /* 0x000000a900a97213 */ /* 0x000fe40000000000 */
[C---:B------:R-:W-:Y:S02]  /*24970*/  ISETP.GE.AND P3, PT, R0.reuse, R227, PT ;  /* 0x000000e30000720c */ /* 0x040fe40003f66270 */
[C---:B------:R-:W-:Y:S02]  /*24980*/  ISETP.GE.AND P2, PT, R0.reuse, R226, PT ;  /* 0x000000e20000720c */ /* 0x040fe40003f46270 */
[C---:B------:R-:W-:Y:S01]  /*24990*/  ISETP.GE.AND P1, PT, R0.reuse, R225, PT ;  /* 0x000000e10000720c */ /* 0x040fe20003f26270 */
[----:B------:R-:W2:Y:S01]  /*249a0*/  I2F R169, R169 ;  /* 0x000000a900a97306 */ /* 0x000ea20000201400 */
[C---:B------:R-:W-:Y:S02]  /*249b0*/  ISETP.GE.OR P3, PT, R0.reuse, R235, !P3 ;  /* 0x000000eb0000720c */ /* 0x040fe40005f66670 */
[C---:B------:R-:W-:Y:S02]  /*249c0*/  ISETP.GE.OR P2, PT, R0.reuse, R234, !P2 ;  /* 0x000000ea0000720c */ /* 0x040fe40005746670 */
[----:B------:R-:W-:Y:S09]  /*249d0*/  ISETP.GE.OR P1, PT, R0, R233, !P1 ;  /* 0x000000e90000720c */ /* 0x000ff20004f26670 */
[----:B------:R-:W-:Y:S02]  /*249e0*/  @P3 LOP3.LUT R220, R220, 0x40000, RZ, 0xfc, !PT ;  /* 0x00040000dcdc3812 */ /* 0x000fe400078efcff */
[----:B------:R-:W-:Y:S02]  /*249f0*/  @P2 LOP3.LUT R219, R219, 0x100000, RZ, 0xfc, !PT ;  /* 0x00100000dbdb2812 */ /* 0x000fe400078efcff */
[----:B------:R-:W-:Y:S02]  /*24a00*/  @P1 LOP3.LUT R218, R218, 0x400000, RZ, 0xfc, !PT ;  /* 0x00400000dada1812 */ /* 0x000fe400078efcff */
[----:B------:R-:W-:Y:S02]  /*24a10*/  LOP3.LUT R220, R220, 0xfffdffff, RZ, 0xc0, !PT ;  /* 0xfffdffffdcdc7812 */ /* 0x000fe400078ec0ff */
[----:B------:R-:W-:Y:S02]  /*24a20*/  LOP3.LUT R218, R218, 0xffdfffff, RZ, 0xc0, !PT ;  /* 0xffdfffffdada7812 */ /* 0x000fe400078ec0ff */
[----:B------:R-:W-:Y:S01]  /*24a30*/  LOP3.LUT R219, R219, 0xfff7ffff, RZ, 0xc0, !PT ;  /* 0xfff7ffffdbdb7812 */ /* 0x000fe200078ec0ff */
[----:B--2---:R-:W-:Y:S02]  /*24a40*/  FFMA.FTZ R11, R169, -R222, R11 ;  /* 0x800000dea90b7223 */ /* 0x004fe4000001000b */
[----:B------:R-:W-:Y:S03]  /*24a50*/  IMAD.IADD R169, R230, 0x1, -R0 ;  /* 0x00000001e6a97824 */ /* 0x000fe600078e0a00 */
[----:B------:R-:W-:Y:S02]  /*24a60*/  FSEL R181, R11, -INF , !P0 ;  /* 0xff8000000bb57808 */ /* 0x000fe40004000000 */
[----:B------:R-:W-:Y:S02]  /*24a70*/  IABS R169, R169 ;  /* 0x000000a900a97213 */ /* 0x000fe40000000000 */
[C---:B------:R-:W-:Y:S04]  /*24a80*/  ISETP.GE.AND P0, PT, R0.reuse, R224, PT ;  /* 0x000000e00000720c */ /* 0x040fe80003f06270 */
[----:B------:R-:W-:Y:S01]  /*24a90*/  ISETP.GE.OR P0, PT, R0, R232, !P0 ;  /* 0x000000e80000720c */ /* 0x000fe20004706670 */
[----:B------:R-:W2:Y:S02]  /*24aa0*/  I2F R169, R169 ;  /* 0x000000a900a97306 */ /* 0x000ea40000201400 */
[-C--:B--2---:R-:W-:Y:S02]  /*24ab0*/  FFMA.FTZ R16, R169, -R222.reuse, R16 ;  /* 0x800000dea9107223 */ /* 0x084fe40000010010 */
[----:B------:R-:W-:Y:S05]  /*24ac0*/  IMAD.IADD R169, R228, 0x1, -R0 ;  /* 0x00000001e4a97824 */ /* 0x000fea00078e0a00 */
[----:B------:R-:W-:Y:S06]  /*24ad0*/  IABS R169, R169 ;  /* 0x000000a900a97213 */ /* 0x000fec0000000000 */
[----:B------:R-:W2:Y:S02]  /*24ae0*/  I2F R169, R169 ;  /* 0x000000a900a97306 */ /* 0x000ea40000201400 */
[-C--:B--2---:R-:W-:Y:S02]  /*24af0*/  FFMA.FTZ R18, R169, -R222.reuse, R18 ;  /* 0x800000dea9127223 */ /* 0x084fe40000010012 */
[----:B------:R-:W-:Y:S05]  /*24b00*/  IMAD.IADD R169, R229, 0x1, -R0 ;  /* 0x00000001e5a97824 */ /* 0x000fea00078e0a00 */
[----:B------:R-:W-:Y:S06]  /*24b10*/  IABS R169, R169 ;  /* 0x000000a900a97213 */ /* 0x000fec0000000000 */
[----:B------:R-:W2:Y:S02]  /*24b20*/  I2F R169, R169 ;  /* 0x000000a900a97306 */ /* 0x000ea40000201400 */
[----:B--2---:R-:W-:Y:S02]  /*24b30*/  FFMA.FTZ R12, R169, -R222, R12 ;  /* 0x800000dea90c7223 */ /* 0x004fe4000001000c */
[----:B------:R-:W-:Y:S01]  /*24b40*/  IMAD.IADD R169, R231, 0x1, -R0 ;  /* 0x00000001e7a97824 */ /* 0x000fe200078e0a00 */
[----:B------:R-:W-:Y:S04]  /*24b50*/  IADD3 R0, R168, 0x9, RZ ;  /* 0x00000009a8007810 */ /* 0x000fe80007ffe0ff */
[----:B------:R-:W-:Y:S01]  /*24b60*/  IABS R169, R169 ;  /* 0x000000a900a97213 */ /* 0x000fe20000000000 */
[----:B------:R-:W-:Y:S05]  /*24b70*/  IMAD.IADD R4, R230, 0x1, -R0 ;  /* 0x00000001e6047824 */ /* 0x000fea00078e0a00 */
[----:B------:R-:W-:Y:S01]  /*24b80*/  IABS R4, R4 ;  /* 0x0000000400047213 */ /* 0x000fe20000000000 */
[----:B------:R-:W2:Y:S10]  /*24b90*/  I2F R169, R169 ;  /* 0x000000a900a97306 */ /* 0x000eb40000201400 */
[----:B------:R-:W3:Y:S01]  /*24ba0*/  I2F R4, R4 ;  /* 0x0000000400047306 */ /* 0x000ee20000201400 */
[-C--:B--2---:R-:W-:Y:S05]  /*24bb0*/  FFMA.FTZ R14, R169, -R222.reuse, R14 ;  /* 0x800000dea90e7223 */ /* 0x084fea000001000e */
[----:B------:R-:W-:Y:S02]  /*24bc0*/  FSEL R180, R14, -INF , !P0 ;  /* 0xff8000000eb47808 */ /* 0x000fe40004000000 */
[----:B------:R-:W-:Y:S01]  /*24bd0*/  ISETP.GE.AND P0, PT, R0, R227, PT ;  /* 0x000000e30000720c */ /* 0x000fe20003f06270 */
[----:B---3--:R-:W-:Y:S03]  /*24be0*/  FFMA.FTZ R17, R4, -R222, R17 ;  /* 0x800000de04117223 */ /* 0x008fe60000010011 */
[----:B------:R-:W-:Y:S01]  /*24bf0*/  ISETP.GE.OR P1, PT, R0, R235, !P0 ;  /* 0x000000eb0000720c */ /* 0x000fe20004726670 */
[--C-:B------:R-:W-:Y:S01]  /*24c00*/  IMAD.IADD R4, R228, 0x1, -R0.reuse ;  /* 0x00000001e4047824 */ /* 0x100fe200078e0a00 */
[C---:B------:R-:W-:Y:S04]  /*24c10*/  ISETP.GE.AND P0, PT, R0.reuse, R226, PT ;  /* 0x000000e20000720c */ /* 0x040fe80003f06270 */
[----:B------:R-:W-:Y:S02]  /*24c20*/  IABS R4, R4 ;  /* 0x0000000400047213 */ /* 0x000fe40000000000 */
[C---:B------:R-:W-:Y:S02]  /*24c30*/  ISETP.GE.OR P2, PT, R0.reuse, R234, !P0 ;  /* 0x000000ea0000720c */ /* 0x040fe40004746670 */
[----:B------:R-:W-:Y:S02]  /*24c40*/  ISETP.GE.AND P0, PT, R0, R225, PT ;  /* 0x000000e10000720c */ /* 0x000fe40003f06270 */
[----:B------:R-:W2:Y:S01]  /*24c50*/  I2F R4, R4 ;  /* 0x0000000400047306 */ /* 0x000ea20000201400 */
[----:B------:R-:W-:Y:S02]  /*24c60*/  @P1 LOP3.LUT R220, R220, 0x20000, RZ, 0xfc, !PT ;  /* 0x00020000dcdc1812 */ /* 0x000fe400078efcff */
[C---:B------:R-:W-:Y:S02]  /*24c70*/  ISETP.GE.OR P1, PT, R0.reuse, R233, !P0 ;  /* 0x000000e90000720c */ /* 0x040fe40004726670 */
[----:B------:R-:W-:Y:S02]  /*24c80*/  ISETP.GE.AND P0, PT, R0, R224, PT ;  /* 0x000000e00000720c */ /* 0x000fe40003f06270 */
[----:B------:R-:W-:Y:S02]  /*24c90*/  LOP3.LUT R220, R220, 0xfffeffff, RZ, 0xc0, !PT ;  /* 0xfffeffffdcdc7812 */ /* 0x000fe400078ec0ff */
[----:B------:R-:W-:Y:S02]  /*24ca0*/  ISETP.GE.OR P0, PT, R0, R232, !P0 ;  /* 0x000000e80000720c */ /* 0x000fe40004706670 */
[----:B------:R-:W-:Y:S04]  /*24cb0*/  @P2 LOP3.LUT R219, R219, 0x80000, RZ, 0xfc, !PT ;  /* 0x00080000dbdb2812 */ /* 0x000fe800078efcff */
[----:B------:R-:W-:Y:S02]  /*24cc0*/  LOP3.LUT R219, R219, 0xfffbffff, RZ, 0xc0, !PT ;  /* 0xfffbffffdbdb7812 */ /* 0x000fe400078ec0ff */
[----:B------:R-:W-:Y:S04]  /*24cd0*/  @P1 LOP3.LUT R218, R218, 0x200000, RZ, 0xfc, !PT ;  /* 0x00200000dada1812 */ /* 0x000fe800078efcff */
[----:B------:R-:W-:Y:S01]  /*24ce0*/  LOP3.LUT R218, R218, 0xffefffff, RZ, 0xc0, !PT ;  /* 0xffefffffdada7812 */ /* 0x000fe200078ec0ff */
[----:B--2---:R-:W-:Y:S02]  /*24cf0*/  FFMA.FTZ R19, R4, -R222, R19 ;  /* 0x800000de04137223 */ /* 0x004fe40000010013 */
[--C-:B------:R-:W-:Y:S05]  /*24d00*/  IMAD.IADD R4, R229, 0x1, -R0.reuse ;  /* 0x00000001e5047824 */ /* 0x100fea00078e0a00 */
[----:B------:R-:W-:Y:S06]  /*24d10*/  IABS R4, R4 ;  /* 0x0000000400047213 */ /* 0x000fec0000000000 */
[----:B------:R-:W2:Y:S02]  /*24d20*/  I2F R4, R4 ;  /* 0x0000000400047306 */ /* 0x000ea40000201400 */
[----:B--2---:R-:W-:Y:S02]  /*24d30*/  FFMA.FTZ R13, R4, -R222, R13 ;  /* 0x800000de040d7223 */ /* 0x004fe4000001000d */
[----:B------:R-:W-:Y:S01]  /*24d40*/  IMAD.IADD R4, R231, 0x1, -R0 ;  /* 0x00000001e7047824 */ /* 0x000fe200078e0a00 */
[----:B------:R-:W-:Y:S04]  /*24d50*/  IADD3 R0, R168, 0x10, RZ ;  /* 0x00000010a8007810 */ /* 0x000fe80007ffe0ff */
[----:B------:R-:W-:Y:S06]  /*24d60*/  IABS R4, R4 ;  /* 0x0000000400047213 */ /* 0x000fec0000000000 */
[----:B------:R-:W2:Y:S02]  /*24d70*/  I2F R4, R4 ;  /* 0x0000000400047306 */ /* 0x000ea40000201400 */
[----:B--2---:R-:W-:Y:S02]  /*24d80*/  FFMA.FTZ R15, R4, -R222, R15 ;  /* 0x800000de040f7223 */ /* 0x004fe4000001000f */
[----:B------:R-:W-:Y:S03]  /*24d90*/  IMAD.IADD R4, R230, 0x1, -R0 ;  /* 0x00000001e6047824 */ /* 0x000fe600078e0a00 */
[----:B------:R-:W-:Y:S02]  /*24da0*/  FSEL R179, R15, -INF , !P0 ;  /* 0xff8000000fb37808 */ /* 0x000fe40004000000 */
[----:B------:R-:W-:Y:S02]  /*24db0*/  IABS R4, R4 ;  /* 0x0000000400047213 */ /* 0x000fe40000000000 */
[C---:B------:R-:W-:Y:S04]  /*24dc0*/  ISETP.GE.AND P0, PT, R0.reuse, R227, PT ;  /* 0x000000e30000720c */ /* 0x040fe80003f06270 */
[C---:B------:R-:W-:Y:S01]  /*24dd0*/  ISETP.GE.OR P1, PT, R0.reuse, R235, !P0 ;  /* 0x000000eb0000720c */ /* 0x040fe20004726670 */
[----:B------:R-:W2:Y:S01]  /*24de0*/  I2F R4, R4 ;  /* 0x0000000400047306 */ /* 0x000ea20000201400 */
[C---:B------:R-:W-:Y:S04]  /*24df0*/  ISETP.GE.AND P0, PT, R0.reuse, R226, PT ;  /* 0x000000e20000720c */ /* 0x040fe80003f06270 */
[C---:B------:R-:W-:Y:S02]  /*24e00*/  ISETP.GE.OR P2, PT, R0.reuse, R234, !P0 ;  /* 0x000000ea0000720c */ /* 0x040fe40004746670 */
[----:B------:R-:W-:Y:S05]  /*24e10*/  ISETP.GE.AND P0, PT, R0, R225, PT ;  /* 0x000000e10000720c */ /* 0x000fea0003f06270 */
[----:B------:R-:W-:Y:S02]  /*24e20*/  @P1 LOP3.LUT R220, R220, 0x10000, RZ, 0xfc, !PT ;  /* 0x00010000dcdc1812 */ /* 0x000fe400078efcff */
[C---:B------:R-:W-:Y:S02]  /*24e30*/  ISETP.GE.OR P1, PT, R0.reuse, R233, !P0 ;  /* 0x000000e90000720c */ /* 0x040fe40004726670 */
[C---:B------:R-:W-:Y:S02]  /*24e40*/  ISETP.GE.AND P0, PT, R0.reuse, R224, PT ;  /* 0x000000e00000720c */ /* 0x040fe40003f06270 */
[----:B------:R-:W-:Y:S02]  /*24e50*/  @P2 LOP3.LUT R219, R219, 0x40000, RZ, 0xfc, !PT ;  /* 0x00040000dbdb2812 */ /* 0x000fe400078efcff */
[----:B------:R-:W-:Y:S02]  /*24e60*/  ISETP.GE.OR P0, PT, R0, R232, !P0 ;  /* 0x000000e80000720c */ /* 0x000fe40004706670 */
[----:B------:R-:W-:Y:S02]  /*24e70*/  LOP3.LUT R220, R220, 0xffff7fff, RZ, 0xc0, !PT ;  /* 0xffff7fffdcdc7812 */ /* 0x000fe400078ec0ff */
[----:B------:R-:W-:Y:S01]  /*24e80*/  LOP3.LUT R219, R219, 0xfffdffff, RZ, 0xc0, !PT ;  /* 0xfffdffffdbdb7812 */ /* 0x000fe200078ec0ff */
[----:B--2---:R-:W-:Y:S02]  /*24e90*/  FFMA.FTZ R20, R4, -R222, R20 ;  /* 0x800000de04147223 */ /* 0x004fe40000010014 */
[----:B------:R-:W-:Y:S01]  /*24ea0*/  @P1 LOP3.LUT R218, R218, 0x100000, RZ, 0xfc, !PT ;  /* 0x00100000dada1812 */ /* 0x000fe200078efcff */
[----:B------:R-:W-:Y:S03]  /*24eb0*/  IMAD.IADD R4, R228, 0x1, -R0 ;  /* 0x00000001e4047824 */ /* 0x000fe600078e0a00 */
[----:B------:R-:W-:Y:S02]  /*24ec0*/  LOP3.LUT R218, R218, 0xfff7ffff, RZ, 0xc0, !PT ;  /* 0xfff7ffffdada7812 */ /* 0x000fe400078ec0ff */
[----:B------:R-:W-:Y:S06]  /*24ed0*/  IABS R4, R4 ;  /* 0x0000000400047213 */ /* 0x000fec0000000000 */
[----:B------:R-:W2:Y:S02]  /*24ee0*/  I2F R4, R4 ;  /* 0x0000000400047306 */ /* 0x000ea40000201400 */
[----:B--2---:R-:W-:Y:S02]  /*24ef0*/  FFMA.FTZ R22, R4, -R222, R22 ;  /* 0x800000de04167223 */ /* 0x004fe40000010016 */
[----:B------:R-:W-:Y:S05]  /*24f00*/  IMAD.IADD R4, R229, 0x1, -R0 ;  /* 0x00000001e5047824 */ /* 0x000fea00078e0a00 */
        /* <DEDUP_REMOVED lines=8> */
[--C-:B------:R-:W-:Y:S03]  /*24f90*/  IMAD.IADD R4, R230, 0x1, -R0.reuse ;  /* 0x00000001e6047824 */ /* 0x100fe600078e0a00 */
        /* <DEDUP_REMOVED lines=17> */
[--C-:B------:R-:W-:Y:S03]  /*250b0*/  IMAD.IADD R4, R228, 0x1, -R0.reuse ;  /* 0x00000001e4047824 */ /* 0x100fe600078e0a00 */
[----:B------:R-:W-:Y:S02]  /*250c0*/  LOP3.LUT R218, R218, 0xfffbffff, RZ, 0xc0, !PT ;  /* 0xfffbffffdada7812 */ /* 0x000fe400078ec0ff */
[----:B------:R-:W-:Y:S06]  /*250d0*/  IABS R4, R4 ;  /* 0x0000000400047213 */ /* 0x000fec0000000000 */
[----:B------:R-:W2:Y:S02]  /*250e0*/  I2F R4, R4 ;  /* 0x0000000400047306 */ /* 0x000ea40000201400 */
        /* <DEDUP_REMOVED lines=498> */
[C---:B------:R-:W-:Y:S05]  /*27010*/  ISETP.GE.AND P0, PT, R0.reuse, R225, PT ;  /* 0x000000e10000720c */ /* 0x040fea0003f06270 */
[----:B------:R-:W-:Y:S02]  /*27020*/  @P1 LOP3.LUT R219, R219, 0x80000000, RZ, 0xfc, !PT ;  /* 0x80000000dbdb1812 */ /* 0x000fe400078efcff */
[C---:B------:R-:W-:Y:S02]  /*27030*/  ISETP.GE.OR P1, PT, R0.reuse, R233, !P0 ;  /* 0x000000e90000720c */ /* 0x040fe40004726670 */
[C---:B------:R-:W-:Y:S02]  /*27040*/  ISETP.GE.AND P0, PT, R0.reuse, R224, PT ;  /* 0x000000e00000720c */ /* 0x040fe40003f06270 */
[----:B------:R-:W-:Y:S02]  /*27050*/  LOP3.LUT R219, R219, 0xfffffffd, RZ, 0xc0, !PT ;  /* 0xfffffffddbdb7812 */ /* 0x000fe400078ec0ff */
[----:B------:R-:W-:Y:S02]  /*27060*/  ISETP.GE.OR P0, PT, R0, R232, !P0 ;  /* 0x000000e80000720c */ /* 0x000fe40004706670 */
[----:B------:R-:W-:Y:S01]  /*27070*/  @P2 LOP3.LUT R219, R219, 0x2, RZ, 0xfc, !PT ;  /* 0x00000002dbdb2812 */ /* 0x000fe200078efcff */
[----:B--2---:R-:W-:Y:S03]  /*27080*/  FFMA.FTZ R85, R4, -R222, R85 ;  /* 0x800000de04557223 */ /* 0x004fe60000010055 */
[----:B------:R-:W-:Y:S01]  /*27090*/  LOP3.LUT R219, R219, 0xbfffffff, RZ, 0xc0, !PT ;  /* 0xbfffffffdbdb7812 */ /* 0x000fe200078ec0ff */
[--C-:B------:R-:W-:Y:S01]  /*270a0*/  IMAD.IADD R4, R228, 0x1, -R0.reuse ;  /* 0x00000001e4047824 */ /* 0x100fe200078e0a00 */
[----:B------:R-:W-:Y:S04]  /*270b0*/  @P1 LOP3.LUT R218, R218, 0x8, RZ, 0xfc, !PT ;  /* 0x00000008dada1812 */ /* 0x000fe800078efcff */
[----:B------:R-:W-:Y:S02]  /*270c0*/  IABS R4, R4 ;  /* 0x0000000400047213 */ /* 0x000fe40000000000 */
[----:B------:R-:W-:Y:S04]  /*270d0*/  LOP3.LUT R218, R218, 0xfffffffb, RZ, 0xc0, !PT ;  /* 0xfffffffbdada7812 */ /* 0x000fe800078ec0ff */
        /* <DEDUP_REMOVED lines=28> */
[----:B------:R-:W-:Y:S01]  /*272a0*/  IMAD.IADD R4, R228, 0x1, -R0 ;  /* 0x00000001e4047824 */ /* 0x000fe200078e0a00 */
[----:B------:R-:W-:Y:S04]  /*272b0*/  @P1 LOP3.LUT R218, R218, 0x4, RZ, 0xfc, !PT ;  /* 0x00000004dada1812 */ /* 0x000fe800078efcff */
[----:B------:R-:W-:Y:S02]  /*272c0*/  IABS R4, R4 ;  /* 0x0000000400047213 */ /* 0x000fe40000000000 */
[----:B------:R-:W-:Y:S04]  /*272d0*/  LOP3.LUT R218, R218, 0x7fffffff, RZ, 0xc0, !PT ;  /* 0x7fffffffdada7812 */ /* 0x000fe800078ec0ff */
        /* <DEDUP_REMOVED lines=22> */
[----:B------:R-:W-:Y:S02]  /*27440*/  ISETP.GE.AND P0, PT, R0, R224, PT ;  /* 0x000000e00000720c */ /* 0x000fe40003f06270 */
        /* <DEDUP_REMOVED lines=49> */
[----:B------:R-:W-:Y:S02]  /*27760*/  IABS R4, R4 ;  /* 0x0000000400047213 */ /* 0x000fe40000000000 */
[C---:B------:R-:W-:Y:S04]  /*27770*/  ISETP.GE.AND P6, PT, R0.reuse, R225, PT ;  /* 0x000000e10000720c */ /* 0x040fe80003fc6270 */
[----:B------:R-:W-:Y:S01]  /*27780*/  ISETP.GE.OR P6, PT, R0, R233, !P6 ;  /* 0x000000e90000720c */ /* 0x000fe200077c6670 */
[----:B------:R-:W2:Y:S11]  /*27790*/  I2F R4, R4 ;  /* 0x0000000400047306 */ /* 0x000eb60000201400 */
[----:B------:R-:W-:Y:S01]  /*277a0*/  @!UPT UIADD3 URZ, URZ, URZ, URZ ;  /* 0x0000003f3f3ff290 */ /* 0x000fe2000fffe03f */
[----:B------:R-:W-:Y:S04]  /*277b0*/  @P6 LOP3.LUT R220, R220, 0x1000000, RZ, 0xfc, !PT ;  /* 0x01000000dcdc6812 */ /* 0x000fe800078efcff */
[----:B------:R-:W-:Y:S01]  /*277c0*/  LOP3.LUT R220, R220, 0xfdffffff, RZ, 0xc0, !PT ;  /* 0xfdffffffdcdc7812 */ /* 0x000fe200078ec0ff */
        /* <DEDUP_REMOVED lines=8> */
[----:B------:R-:W-:Y:S07]  /*27850*/  ISETP.GE.OR P0, PT, R0, R234, !P0 ;  /* 0x000000ea0000720c */ /* 0x000fee0004706670 */
[----:B------:R-:W-:Y:S04]  /*27860*/  @P1 LOP3.LUT R219, R219, 0x8000000, RZ, 0xfc, !PT ;  /* 0x08000000dbdb1812 */ /* 0x000fe800078efcff */
[----:B------:R-:W-:Y:S02]  /*27870*/  LOP3.LUT R219, R219, 0xfbffffff, RZ, 0xc0, !PT ;  /* 0xfbffffffdbdb7812 */ /* 0x000fe400078ec0ff */
[----:B------:R-:W-:Y:S02]  /*27880*/  @P0 LOP3.LUT R218, R218, 0x20000000, RZ, 0xfc, !PT ;  /* 0x20000000dada0812 */ /* 0x000fe400078efcff */
[----:B------:R-:W-:Y:S02]  /*27890*/  ISETP.GE.AND P0, PT, R0, R224, PT ;  /* 0x000000e00000720c */ /* 0x000fe40003f06270 */
[----:B------:R-:W-:Y:S02]  /*278a0*/  LOP3.LUT R218, R218, 0xefffffff, RZ, 0xc0, !PT ;  /* 0xefffffffdada7812 */ /* 0x000fe400078ec0ff */
[----:B------:R-:W-:Y:S01]  /*278b0*/  ISETP.GE.OR P0, PT, R0, R232, !P0 ;  /* 0x000000e80000720c */ /* 0x000fe20004706670 */
[----:B--2---:R-:W-:Y:S02]  /*278c0*/  FFMA.FTZ R101, R4, -R222, R101 ;  /* 0x800000de04657223 */ /* 0x004fe40000010065 */
[--C-:B------:R-:W-:Y:S05]  /*278d0*/  IMAD.IADD R4, R228, 0x1, -R0.reuse ;  /* 0x00000001e4047824 */ /* 0x100fea00078e0a00 */
        /* <DEDUP_REMOVED lines=114> */
[C---:B------:R-:W-:Y:S02]  /*28000*/  LOP3.LUT P2, RZ, R220.reuse, 0x100, RZ, 0xc0, !PT ;  /* 0x00000100dcff7812 */ /* 0x040fe4000784c0ff */
[C---:B------:R-:W-:Y:S02]  /*28010*/  LOP3.LUT P3, RZ, R220.reuse, 0x80, RZ, 0xc0, !PT ;  /* 0x00000080dcff7812 */ /* 0x040fe4000786c0ff */
[C---:B------:R-:W-:Y:S02]  /*28020*/  LOP3.LUT P4, RZ, R220.reuse, 0x40, RZ, 0xc0, !PT ;  /* 0x00000040dcff7812 */ /* 0x040fe4000788c0ff */
[C---:B------:R-:W-:Y:S02]  /*28030*/  LOP3.LUT P5, RZ, R220.reuse, 0x20, RZ, 0xc0, !PT ;  /* 0x00000020dcff7812 */ /* 0x040fe400078ac0ff */
[----:B------:R-:W-:Y:S01]  /*28040*/  LOP3.LUT P6, RZ, R220, 0x10, RZ, 0xc0, !PT ;  /* 0x00000010dcff7812 */ /* 0x000fe200078cc0ff */
[----:B--2---:R-:W-:Y:S01]  /*28050*/  FFMA.FTZ R122, R4, -R222, R122 ;  /* 0x800000de047a7223 */ /* 0x004fe2000001007a */
[----:B------:R-:W-:Y:S01]  /*28060*/  FSEL R64, R64, -INF , !P4 ;  /* 0xff80000040407808 */ /* 0x000fe20006000000 */
[--C-:B------:R-:W-:Y:S01]  /*28070*/  IMAD.IADD R4, R230, 0x1, -R0.reuse ;  /* 0x00000001e6047824 */ /* 0x100fe200078e0a00 */
[----:B------:R-:W-:Y:S02]  /*28080*/  FSEL R65, R65, -INF , !P5 ;  /* 0xff80000041417808 */ /* 0x000fe40006800000 */
[----:B------:R-:W-:Y:S02]  /*28090*/  FSEL R122, R122, -INF , !P0 ;  /* 0xff8000007a7a7808 */ /* 0x000fe40004000000 */
[----:B------:R-:W-:Y:S02]  /*280a0*/  IABS R4, R4 ;  /* 0x0000000400047213 */ /* 0x000fe40000000000 */
[C---:B------:R-:W-:Y:S02]  /*280b0*/  ISETP.GE.AND P0, PT, R0.reuse, R227, PT ;  /* 0x000000e30000720c */ /* 0x040fe40003f06270 */
[----:B------:R-:W-:Y:S02]  /*280c0*/  @P2 LOP3.LUT R223, R223, 0x40, RZ, 0xfc, !PT ;  /* 0x00000040dfdf2812 */ /* 0x000fe400078efcff */
[C---:B------:R-:W-:Y:S01]  /*280d0*/  ISETP.GE.OR P1, PT, R0.reuse, R235, !P0 ;  /* 0x000000eb0000720c */ /* 0x040fe20004726670 */
[----:B------:R-:W2:Y:S01]  /*280e0*/  I2F R4, R4 ;  /* 0x0000000400047306 */ /* 0x000ea20000201400 */
[----:B------:R-:W-:Y:S02]  /*280f0*/  ISETP.GE.AND P0, PT, R0, R226, PT ;  /* 0x000000e20000720c */ /* 0x000fe40003f06270 */
[----:B------:R-:W-:Y:S02]  /*28100*/  LOP3.LUT P2, RZ, R220, 0x800, RZ, 0xc0, !PT ;  /* 0x00000800dcff7812 */ /* 0x000fe4000784c0ff */
[----:B------:R-:W-:Y:S02]  /*28110*/  ISETP.GE.OR P0, PT, R0, R234, !P0 ;  /* 0x000000ea0000720c */ /* 0x000fe40004706670 */
[----:B------:R-:W-:Y:S02]  /*28120*/  LOP3.LUT R223, R223, 0xffffff7f, RZ, 0xc0, !PT ;  /* 0xffffff7fdfdf7812 */ /* 0x000fe400078ec0ff */
[----:B------:R-:W-:Y:S02]  /*28130*/  FSEL R53, R53, -INF , !P3 ;  /* 0xff80000035357808 */ /* 0x000fe40005800000 */
[----:B------:R-:W-:Y:S02]  /*28140*/  FSEL R68, R68, -INF , !P6 ;  /* 0xff80000044447808 */ /* 0x000fe40007000000 */
[----:B------:R-:W-:Y:S03]  /*28150*/  @P1 LOP3.LUT R219, R219, 0x800000, RZ, 0xfc, !PT ;  /* 0x00800000dbdb1812 */ /* 0x000fe600078efcff */
[----:B------:R-:W-:Y:S02]  /*28160*/  @P2 LOP3.LUT R223, R223, 0x80, RZ, 0xfc, !PT ;  /* 0x00000080dfdf2812 */ /* 0x000fe400078efcff */
[----:B------:R-:W-:Y:S02]  /*28170*/  @P0 LOP3.LUT R218, R218, 0x2000000, RZ, 0xfc, !PT ;  /* 0x02000000dada0812 */ /* 0x000fe400078efcff */
[C---:B------:R-:W-:Y:S02]  /*28180*/  ISETP.GE.AND P0, PT, R0.reuse, R224, PT ;  /* 0x000000e00000720c */ /* 0x040fe40003f06270 */
[----:B------:R-:W-:Y:S02]  /*28190*/  LOP3.LUT R219, R219, 0xffbfffff, RZ, 0xc0, !PT ;  /* 0xffbfffffdbdb7812 */ /* 0x000fe400078ec0ff */
[----:B------:R-:W-:Y:S01]  /*281a0*/  ISETP.GE.OR P0, PT, R0, R232, !P0 ;  /* 0x000000e80000720c */ /* 0x000fe20004706670 */
[----:B--2---:R-:W-:Y:S01]  /*281b0*/  FFMA.FTZ R117, R4, -R222, R117 ;  /* 0x800000de04757223 */ /* 0x004fe20000010075 */
[----:B------:R-:W-:Y:S01]  /*281c0*/  LOP3.LUT R218, R218, 0xfeffffff, RZ, 0xc0, !PT ;  /* 0xfeffffffdada7812 */ /* 0x000fe200078ec0ff */
[--C-:B------:R-:W-:Y:S01]  /*281d0*/  IMAD.IADD R4, R228, 0x1, -R0.reuse ;  /* 0x00000001e4047824 */ /* 0x100fe200078e0a00 */
[C---:B------:R-:W-:Y:S02]  /*281e0*/  LOP3.LUT P2, RZ, R220.reuse, 0x1000, RZ, 0xc0, !PT ;  /* 0x00001000dcff7812 */ /* 0x040fe4000784c0ff */
[----:B------:R-:W-:Y:S02]  /*281f0*/  LOP3.LUT R223, R223, 0xfffffeff, RZ, 0xc0, !PT ;  /* 0xfffffeffdfdf7812 */ /* 0x000fe400078ec0ff */
[----:B------:R-:W-:Y:S06]  /*28200*/  IABS R4, R4 ;  /* 0x0000000400047213 */ /* 0x000fec0000000000 */
[----:B------:R-:W2:Y:S03]  /*28210*/  I2F R4, R4 ;  /* 0x0000000400047306 */ /* 0x000ea60000201400 */
[----:B------:R-:W-:Y:S02]  /*28220*/  @P2 LOP3.LUT R223, R223, 0x100, RZ, 0xfc, !PT ;  /* 0x00000100dfdf2812 */ /* 0x000fe400078efcff */
[C---:B------:R-:W-:Y:S02]  /*28230*/  LOP3.LUT P2, RZ, R220.reuse, 0x2000, RZ, 0xc0, !PT ;  /* 0x00002000dcff7812 */ /* 0x040fe4000784c0ff */
[----:B------:R-:W-:Y:S11]  /*28240*/  LOP3.LUT R223, R223, 0xfffffdff, RZ, 0xc0, !PT ;  /* 0xfffffdffdfdf7812 */ /* 0x000ff600078ec0ff */
[----:B------:R-:W-:Y:S02]  /*28250*/  @P2 LOP3.LUT R223, R223, 0x200, RZ, 0xfc, !PT ;  /* 0x00000200dfdf2812 */ /* 0x000fe400078efcff */
[----:B------:R-:W-:Y:S02]  /*28260*/  LOP3.LUT P2, RZ, R220, 0x4000, RZ, 0xc0, !PT ;  /* 0x00004000dcff7812 */ /* 0x000fe4000784c0ff */
[----:B------:R-:W-:Y:S01]  /*28270*/  LOP3.LUT R223, R223, 0xfffffbff, RZ, 0xc0, !PT ;  /* 0xfffffbffdfdf7812 */ /* 0x000fe200078ec0ff */
[----:B--2---:R-:W-:Y:S02]  /*28280*/  FFMA.FTZ R119, R4, -R222, R119 ;  /* 0x800000de04777223 */ /* 0x004fe40000010077 */
[--C-:B------:R-:W-:Y:S05]  /*28290*/  IMAD.IADD R4, R229, 0x1, -R0.reuse ;  /* 0x00000001e5047824 */ /* 0x100fea00078e0a00 */
[----:B------:R-:W-:Y:S03]  /*282a0*/  IABS R4, R4 ;  /* 0x0000000400047213 */ /* 0x000fe60000000000 */
[----:B------:R-:W-:Y:S02]  /*282b0*/  @P2 LOP3.LUT R223, R223, 0x400, RZ, 0xfc, !PT ;  /* 0x00000400dfdf2812 */ /* 0x000fe400078efcff */
[C---:B------:R-:W-:Y:S02]  /*282c0*/  LOP3.LUT P2, RZ, R220.reuse, 0x8000, RZ, 0xc0, !PT ;  /* 0x00008000dcff7812 */ /* 0x040fe4000784c0ff */
[----:B------:R-:W-:Y:S01]  /*282d0*/  LOP3.LUT R223, R223, 0xfffff7ff, RZ, 0xc0, !PT ;  /* 0xfffff7ffdfdf7812 */ /* 0x000fe200078ec0ff */
[----:B------:R-:W2:Y:S10]  /*282e0*/  I2F R4, R4 ;  /* 0x0000000400047306 */ /* 0x000eb40000201400 */
[----:B------:R-:W-:Y:S02]  /*282f0*/  @P2 LOP3.LUT R223, R223, 0x800, RZ, 0xfc, !PT ;  /* 0x00000800dfdf2812 */ /* 0x000fe400078efcff */
[----:B------:R-:W-:Y:S02]  /*28300*/  LOP3.LUT P2, RZ, R220, 0x10000, RZ, 0xc0, !PT ;  /* 0x00010000dcff7812 */ /* 0x000fe4000784c0ff */
[----:B------:R-:W-:Y:S01]  /*28310*/  LOP3.LUT R223, R223, 0xffffefff, RZ, 0xc0, !PT ;  /* 0xffffefffdfdf7812 */ /* 0x000fe200078ec0ff */
[----:B--2---:R-:W-:Y:S10]  /*28320*/  FFMA.FTZ R121, R4, -R222, R121 ;  /* 0x800000de04797223 */ /* 0x004ff40000010079 */
[----:B------:R-:W-:Y:S01]  /*28330*/  @P2 LOP3.LUT R223, R223, 0x1000, RZ, 0xfc, !PT ;  /* 0x00001000dfdf2812 */ /* 0x000fe200078efcff */
[----:B------:R-:W-:Y:S01]  /*28340*/  IMAD.IADD R4, R231, 0x1, -R0 ;  /* 0x00000001e7047824 */ /* 0x000fe200078e0a00 */
[----:B------:R-:W-:Y:S02]  /*28350*/  IADD3 R0, R168, 0x78, RZ ;  /* 0x00000078a8007810 */ /* 0x000fe40007ffe0ff */
[C---:B------:R-:W-:Y:S02]  /*28360*/  LOP3.LUT P2, RZ, R220.reuse, 0x20000, RZ, 0xc0, !PT ;  /* 0x00020000dcff7812 */ /* 0x040fe4000784c0ff */
[----:B------:R-:W-:Y:S02]  /*28370*/  IABS R4, R4 ;  /* 0x0000000400047213 */ /* 0x000fe40000000000 */
[----:B------:R-:W-:Y:S04]  /*28380*/  LOP3.LUT R223, R223, 0xffffdfff, RZ, 0xc0, !PT ;  /* 0xffffdfffdfdf7812 */ /* 0x000fe800078ec0ff */
[----:B------:R-:W2:Y:S05]  /*28390*/  I2F R4, R4 ;  /* 0x0000000400047306 */ /* 0x000eaa0000201400 */
[----:B------:R-:W-:Y:S02]  /*283a0*/  @P2 LOP3.LUT R223, R223, 0x2000, RZ, 0xfc, !PT ;  /* 0x00002000dfdf2812 */ /* 0x000fe400078efcff */
[C---:B------:R-:W-:Y:S02]  /*283b0*/  LOP3.LUT P2, RZ, R220.reuse, 0x40000, RZ, 0xc0, !PT ;  /* 0x00040000dcff7812 */ /* 0x040fe4000784c0ff */
[----:B------:R-:W-:Y:S11]  /*283c0*/  LOP3.LUT R223, R223, 0xffffbfff, RZ, 0xc0, !PT ;  /* 0xffffbfffdfdf7812 */ /* 0x000ff600078ec0ff */
[----:B------:R-:W-:Y:S02]  /*283d0*/  @P2 LOP3.LUT R223, R223, 0x4000, RZ, 0xfc, !PT ;  /* 0x00004000dfdf2812 */ /* 0x000fe400078efcff */
[C---:B------:R-:W-:Y:S02]  /*283e0*/  LOP3.LUT P2, RZ, R220.reuse, 0x80000, RZ, 0xc0, !PT ;  /* 0x00080000dcff7812 */ /* 0x040fe4000784c0ff */
[----:B------:R-:W-:Y:S01]  /*283f0*/  LOP3.LUT R220, R220, 0xdfffffff, RZ, 0xc0, !PT ;  /* 0xdfffffffdcdc7812 */ /* 0x000fe200078ec0ff */
[----:B--2---:R-:W-:Y:S01]  /*28400*/  FFMA.FTZ R123, R4, -R222, R123 ;  /* 0x800000de047b7223 */ /* 0x004fe2000001007b */
[----:B------:R-:W-:Y:S01]  /*28410*/  FSEL R5, R5, -INF , !P2 ;  /* 0xff80000005057808 */ /* 0x000fe20005000000 */
[----:B------:R-:W-:Y:S01]  /*28420*/  IMAD.IADD R4, R230, 0x1, -R0 ;  /* 0x00000001e6047824 */ /* 0x000fe200078e0a00 */
[----:B------:R-:W-:Y:S02]  /*28430*/  LOP3.LUT P2, RZ, R223, 0x4000, RZ, 0xc0, !PT ;  /* 0x00004000dfff7812 */ /* 0x000fe4000784c0ff */
[----:B------:R-:W-:Y:S02]  /*28440*/  FSEL R123, R123, -INF , !P0 ;  /* 0xff8000007b7b7808 */ /* 0x000fe40004000000 */
[----:B------:R-:W-:Y:S02]  /*28450*/  IABS R4, R4 ;  /* 0x0000000400047213 */ /* 0x000fe40000000000 */
[----:B------:R-:W-:Y:S02]  /*28460*/  ISETP.GE.AND P0, PT, R0, R227, PT ;  /* 0x000000e30000720c */ /* 0x000fe40003f06270 */
[----:B------:R-:W-:Y:S02]  /*28470*/  FSEL R16, R16, -INF , !P2 ;  /* 0xff80000010107808 */ /* 0x000fe40005000000 */
[C---:B------:R-:W-:Y:S01]  /*28480*/  ISETP.GE.OR P1, PT, R0.reuse, R235, !P0 ;  /* 0x000000eb0000720c */ /* 0x040fe20004726670 */
[----:B------:R-:W2:Y:S01]  /*28490*/  I2F R4, R4 ;  /* 0x0000000400047306 */ /* 0x000ea20000201400 */
[C---:B------:R-:W-:Y:S02]  /*284a0*/  ISETP.GE.AND P0, PT, R0.reuse, R226, PT ;  /* 0x000000e20000720c */ /* 0x040fe40003f06270 */
[----:B------:R-:W-:Y:S02]  /*284b0*/  LOP3.LUT P2, RZ, R223, 0x2000, RZ, 0xc0, !PT ;  /* 0x00002000dfff7812 */ /* 0x000fe4000784c0ff */
[C---:B------:R-:W-:Y:S02]  /*284c0*/  ISETP.GE.OR P0, PT, R0.reuse, R234, !P0 ;  /* 0x000000ea0000720c */ /* 0x040fe40004706670 */
[----:B------:R-:W-:Y:S02]  /*284d0*/  FSEL R17, R17, -INF , !P2 ;  /* 0xff80000011117808 */ /* 0x000fe40005000000 */
[----:B------:R-:W-:Y:S03]  /*284e0*/  LOP3.LUT P2, RZ, R223, 0x1000, RZ, 0xc0, !PT ;  /* 0x00001000dfff7812 */ /* 0x000fe6000784c0ff */
[----:B------:R-:W-:Y:S02]  /*284f0*/  @P1 LOP3.LUT R219, R219, 0x400000, RZ, 0xfc, !PT ;  /* 0x00400000dbdb1812 */ /* 0x000fe400078efcff */
[----:B------:R-:W-:Y:S02]  /*28500*/  ISETP.GE.AND P1, PT, R0, R225, PT ;  /* 0x000000e10000720c */ /* 0x000fe40003f26270 */
[----:B------:R-:W-:Y:S02]  /*28510*/  FSEL R20, R20, -INF , !P2 ;  /* 0xff80000014147808 */ /* 0x000fe40005000000 */
[----:B------:R-:W-:Y:S02]  /*28520*/  @P0 LOP3.LUT R218, R218, 0x1000000, RZ, 0xfc, !PT ;  /* 0x01000000dada0812 */ /* 0x000fe400078efcff */
[C---:B------:R-:W-:Y:S02]  /*28530*/  ISETP.GE.AND P0, PT, R0.reuse, R224, PT ;  /* 0x000000e00000720c */ /* 0x040fe40003f06270 */
[C---:B------:R-:W-:Y:S02]  /*28540*/  ISETP.GE.OR P1, PT, R0.reuse, R233, !P1 ;  /* 0x000000e90000720c */ /* 0x040fe40004f26670 */
[----:B------:R-:W-:Y:S01]  /*28550*/  ISETP.GE.OR P0, PT, R0, R232, !P0 ;  /* 0x000000e80000720c */ /* 0x000fe20004706670 */
[----:B--2---:R-:W-:Y:S01]  /*28560*/  FFMA.FTZ R128, R4, -R222, R128 ;  /* 0x800000de04807223 */ /* 0x004fe20000010080 */
[----:B------:R-:W-:Y:S01]  /*28570*/  LOP3.LUT P2, RZ, R223, 0x800, RZ, 0xc0, !PT ;  /* 0x00000800dfff7812 */ /* 0x000fe2000784c0ff */
[----:B------:R-:W-:Y:S01]  /*28580*/  IMAD.IADD R4, R228, 0x1, -R0 ;  /* 0x00000001e4047824 */ /* 0x000fe200078e0a00 */
[----:B------:R-:W-:Y:S02]  /*28590*/  LOP3.LUT P4, RZ, R219, 0x400, RZ, 0xc0, !PT ;  /* 0x00000400dbff7812 */ /* 0x000fe4000788c0ff */
[----:B------:R-:W-:Y:S02]  /*285a0*/  FSEL R21, R21, -INF , !P2 ;  /* 0xff80000015157808 */ /* 0x000fe40005000000 */
[----:B------:R-:W-:Y:S02]  /*285b0*/  IABS R4, R4 ;  /* 0x0000000400047213 */ /* 0x000fe40000000000 */
[C---:B------:R-:W-:Y:S02]  /*285c0*/  LOP3.LUT P2, RZ, R223.reuse, 0x400, RZ, 0xc0, !PT ;  /* 0x00000400dfff7812 */ /* 0x040fe4000784c0ff */
[----:B------:R-:W-:Y:S02]  /*285d0*/  @P1 LOP3.LUT R220, R220, 0x20000000, RZ, 0xfc, !PT ;  /* 0x20000000dcdc1812 */ /* 0x000fe400078efcff */
[----:B------:R-:W-:Y:S01]  /*285e0*/  FSEL R32, R32, -INF , !P2 ;  /* 0xff80000020207808 */ /* 0x000fe20005000000 */
[----:B------:R-:W2:Y:S01]  /*285f0*/  I2F R4, R4 ;  /* 0x0000000400047306 */ /* 0x000ea20000201400 */
[----:B------:R-:W-:Y:S02]  /*28600*/  LOP3.LUT P2, RZ, R223, 0x200, RZ, 0xc0, !PT ;  /* 0x00000200dfff7812 */ /* 0x000fe4000784c0ff */
[----:B------:R-:W-:Y:S02]  /*28610*/  LOP3.LUT P1, RZ, R220, 0x200, RZ, 0xc0, !PT ;  /* 0x00000200dcff7812 */ /* 0x000fe4000782c0ff */
[----:B------:R-:W-:Y:S02]  /*28620*/  FSEL R33, R33, -INF , !P2 ;  /* 0xff80000021217808 */ /* 0x000fe40005000000 */
[----:B------:R-:W-:Y:S02]  /*28630*/  LOP3.LUT P2, RZ, R223, 0x100, RZ, 0xc0, !PT ;  /* 0x00000100dfff7812 */ /* 0x000fe4000784c0ff */
[----:B------:R-:W-:Y:S02]  /*28640*/  FSEL R49, R49, -INF , !P1 ;  /* 0xff80000031317808 */ /* 0x000fe40004800000 */
[----:B------:R-:W-:Y:S02]  /*28650*/  FSEL R36, R36, -INF , !P2 ;  /* 0xff80000024247808 */ /* 0x000fe40005000000 */
[----:B------:R-:W-:Y:S02]  /*28660*/  LOP3.LUT P2, RZ, R223, 0x80, RZ, 0xc0, !PT ;  /* 0x00000080dfff7812 */ /* 0x000fe4000784c0ff */
[----:B------:R-:W-:Y:S02]  /*28670*/  LOP3.LUT P1, RZ, R219, 0x2000, RZ, 0xc0, !PT ;  /* 0x00002000dbff7812 */ /* 0x000fe4000782c0ff */
[----:B------:R-:W-:Y:S02]  /*28680*/  FSEL R37, R37, -INF , !P2 ;  /* 0xff80000025257808 */ /* 0x000fe40005000000 */
[C---:B------:R-:W-:Y:S02]  /*28690*/  LOP3.LUT P2, RZ, R223.reuse, 0x40, RZ, 0xc0, !PT ;  /* 0x00000040dfff7812 */ /* 0x040fe4000784c0ff */
[----:B------:R-:W-:Y:S02]  /*286a0*/  LOP3.LUT R223, R223, 0xfffffffe, RZ, 0xc0, !PT ;  /* 0xfffffffedfdf7812 */ /* 0x000fe400078ec0ff */
[----:B------:R-:W-:Y:S01]  /*286b0*/  LOP3.LUT P5, RZ, R219, 0x200, RZ, 0xc0, !PT ;  /* 0x00000200dbff7812 */ /* 0x000fe200078ac0ff */
[----:B--2---:R-:W-:Y:S01]  /*286c0*/  FFMA.FTZ R130, R4, -R222, R130 ;  /* 0x800000de04827223 */ /* 0x004fe20000010082 */
[----:B------:R-:W-:Y:S01]  /*286d0*/  FSEL R52, R52, -INF , !P2 ;  /* 0xff80000034347808 */ /* 0x000fe20005000000 */
[----:B------:R-:W-:Y:S01]  /*286e0*/  IMAD.IADD R4, R229, 0x1, -R0 ;  /* 0x00000001e5047824 */ /* 0x000fe200078e0a00 */
[C---:B------:R-:W-:Y:S02]  /*286f0*/  LOP3.LUT P2, RZ, R219.reuse, 0x1000, RZ, 0xc0, !PT ;  /* 0x00001000dbff7812 */ /* 0x040fe4000784c0ff */
[C---:B------:R-:W-:Y:S02]  /*28700*/  LOP3.LUT P3, RZ, R219.reuse, 0x800, RZ, 0xc0, !PT ;  /* 0x00000800dbff7812 */ /* 0x040fe4000786c0ff */
[----:B------:R-:W-:Y:S02]  /*28710*/  IABS R4, R4 ;  /* 0x0000000400047213 */ /* 0x000fe40000000000 */
[----:B------:R-:W-:Y:S02]  /*28720*/  LOP3.LUT P6, RZ, R219, 0x100, RZ, 0xc0, !PT ;  /* 0x00000100dbff7812 */ /* 0x000fe400078cc0ff */
[----:B------:R-:W-:Y:S02]  /*28730*/  FSEL R54, R54, -INF , !P4 ;  /* 0xff80000036367808 */ /* 0x000fe40006000000 */
[----:B------:R-:W-:Y:S01]  /*28740*/  FSEL R55, R55, -INF , !P5 ;  /* 0xff80000037377808 */ /* 0x000fe20006800000 */
[----:B------:R-:W2:Y:S01]  /*28750*/  I2F R4, R4 ;  /* 0x0000000400047306 */ /* 0x000ea20000201400 */
[C---:B------:R-:W-:Y:S02]  /*28760*/  LOP3.LUT P4, RZ, R218.reuse, 0x4000, RZ, 0xc0, !PT ;  /* 0x00004000daff7812 */ /* 0x040fe4000788c0ff */
[----:B------:R-:W-:Y:S02]  /*28770*/  LOP3.LUT P5, RZ, R218, 0x2000, RZ, 0xc0, !PT ;  /* 0x00002000daff7812 */ /* 0x000fe400078ac0ff */
[----:B------:R-:W-:Y:S02]  /*28780*/  FSEL R50, R50, -INF , !P2 ;  /* 0xff80000032327808 */ /* 0x000fe40005000000 */
[----:B------:R-:W-:Y:S02]  /*28790*/  FSEL R51, R51, -INF , !P3 ;  /* 0xff80000033337808 */ /* 0x000fe40005800000 */
[----:B------:R-:W-:Y:S02]  /*287a0*/  FSEL R66, R66, -INF , !P6 ;  /* 0xff80000042427808 */ /* 0x000fe40007000000 */
[C---:B------:R-:W-:Y:S02]  /*287b0*/  LOP3.LUT P2, RZ, R218.reuse, 0x20000, RZ, 0xc0, !PT ;  /* 0x00020000daff7812 */ /* 0x040fe4000784c0ff */
[C---:B------:R-:W-:Y:S02]  /*287c0*/  LOP3.LUT P3, RZ, R218.reuse, 0x10000, RZ, 0xc0, !PT ;  /* 0x00010000daff7812 */ /* 0x040fe4000786c0ff */
[----:B------:R-:W-:Y:S02]  /*287d0*/  LOP3.LUT P6, RZ, R218, 0x1000, RZ, 0xc0, !PT ;  /* 0x00001000daff7812 */ /* 0x000fe400078cc0ff */
[----:B------:R-:W-:Y:S02]  /*287e0*/  FSEL R190, R44, -INF , !P4 ;  /* 0xff8000002cbe7808 */ /* 0x000fe40006000000 */
[----:B------:R-:W-:Y:S02]  /*287f0*/  FSEL R191, R45, -INF , !P5 ;  /* 0xff8000002dbf7808 */ /* 0x000fe40006800000 */
[C---:B------:R-:W-:Y:S02]  /*28800*/  LOP3.LUT P4, RZ, R218.reuse, 0x400, RZ, 0xc0, !PT ;  /* 0x00000400daff7812 */ /* 0x040fe4000788c0ff */
[----:B------:R-:W-:Y:S01]  /*28810*/  LOP3.LUT P5, RZ, R218, 0x200, RZ, 0xc0, !PT ;  /* 0x00000200daff7812 */ /* 0x000fe200078ac0ff */
[----:B--2---:R-:W-:Y:S01]  /*28820*/  FFMA.FTZ R124, R4, -R222, R124 ;  /* 0x800000de047c7223 */ /* 0x004fe2000001007c */
[----:B------:R-:W-:Y:S01]  /*28830*/  FSEL R192, R56, -INF , !P6 ;  /* 0xff80000038c07808 */ /* 0x000fe20007000000 */
[----:B------:R-:W-:Y:S01]  /*28840*/  IMAD.IADD R4, R231, 0x1, -R0 ;  /* 0x00000001e7047824 */ /* 0x000fe200078e0a00 */
[----:B------:R-:W-:Y:S02]  /*28850*/  IADD3 R0, R168, 0x79, RZ ;  /* 0x00000079a8007810 */ /* 0x000fe40007ffe0ff */
[----:B------:R-:W-:Y:S02]  /*28860*/  FSEL R185, R60, -INF , !P4 ;  /* 0xff8000003cb97808 */ /* 0x000fe40006000000 */
[----:B------:R-:W-:Y:S02]  /*28870*/  IABS R4, R4 ;  /* 0x0000000400047213 */ /* 0x000fe40000000000 */
[----:B------:R-:W-:Y:S02]  /*28880*/  FSEL R186, R61, -INF , !P5 ;  /* 0xff8000003dba7808 */ /* 0x000fe40006800000 */
[----:B------:R-:W-:Y:S02]  /*28890*/  FSEL R188, R40, -INF , !P3 ;  /* 0xff80000028bc7808 */ /* 0x000fe40005800000 */
[----:B------:R-:W-:Y:S01]  /*288a0*/  FSEL R171, R29, -INF , !P2 ;  /* 0xff8000001dab7808 */ /* 0x000fe20005000000 */
[----:B------:R-:W2:Y:S02]  /*288b0*/  I2F R4, R4 ;  /* 0x0000000400047306 */ /* 0x000ea40000201400 */
[----:B--2---:R-:W-:Y:S02]  /*288c0*/  FFMA.FTZ R126, R4, -R222, R126 ;  /* 0x800000de047e7223 */ /* 0x004fe4000001007e */
[--C-:B------:R-:W-:Y:S03]  /*288d0*/  IMAD.IADD R4, R230, 0x1, -R0.reuse ;  /* 0x00000001e6047824 */ /* 0x100fe600078e0a00 */
[----:B------:R-:W-:Y:S02]  /*288e0*/  FSEL R126, R126, -INF , !P0 ;  /* 0xff8000007e7e7808 */ /* 0x000fe40004000000 */
[----:B------:R-:W-:Y:S02]  /*288f0*/  IABS R4, R4 ;  /* 0x0000000400047213 */ /* 0x000fe40000000000 */
[C---:B------:R-:W-:Y:S04]  /*28900*/  ISETP.GE.AND P0, PT, R0.reuse, R224, PT ;  /* 0x000000e00000720c */ /* 0x040fe80003f06270 */
[----:B------:R-:W-:Y:S01]  /*28910*/  ISETP.GE.OR P0, PT, R0, R232, !P0 ;  /* 0x000000e80000720c */ /* 0x000fe20004706670 */
[----:B------:R-:W2:Y:S02]  /*28920*/  I2F R4, R4 ;  /* 0x0000000400047306 */ /* 0x000ea40000201400 */
        /* <DEDUP_REMOVED lines=9> */
[----:B------:R-:W-:Y:S05]  /*289c0*/  IMAD.IADD R4, R231, 0x1, -R0 ;  /* 0x00000001e7047824 */ /* 0x000fea00078e0a00 */
[----:B------:R-:W-:Y:S06]  /*289d0*/  IABS R4, R4 ;  /* 0x0000000400047213 */ /* 0x000fec0000000000 */
[----:B------:R-:W2:Y:S02]  /*289e0*/  I2F R4, R4 ;  /* 0x0000000400047306 */ /* 0x000ea40000201400 */
[----:B--2---:R-:W-:Y:S05]  /*289f0*/  FFMA.FTZ R127, R4, -R222, R127 ;  /* 0x800000de047f7223 */ /* 0x004fea000001007f */
[----:B------:R-:W-:Y:S02]  /*28a00*/  FSEL R127, R127, -INF , !P0 ;  /* 0xff8000007f7f7808 */ /* 0x000fe40004000000 */
[----:B------:R-:W-:Y:S04]  /*28a10*/  LOP3.LUT P0, RZ, R220, 0x400, RZ, 0xc0, !PT ;  /* 0x00000400dcff7812 */ /* 0x000fe8000780c0ff */
[----:B------:R-:W-:Y:S02]  /*28a20*/  FSEL R48, R48, -INF , !P0 ;  /* 0xff80000030307808 */ /* 0x000fe40004000000 */
[----:B------:R-:W-:Y:S11]  /*28a30*/  LOP3.LUT P0, RZ, R219, 0x400000, RZ, 0xc0, !PT ;  /* 0x00400000dbff7812 */ /* 0x000ff6000780c0ff */
[----:B------:R-:W-:Y:S02]  /*28a40*/  @!UPT UIADD3 URZ, URZ, URZ, URZ ;  /* 0x0000003f3f3ff290 */ /* 0x000fe4000fffe03f */
        /* <DEDUP_REMOVED lines=20> */
[----:B------:R-:W-:Y:S04]  /*28b90*/  LOP3.LUT R221, R221, 0xfffbffff, RZ, 0xc0, !PT ;  /* 0xfffbffffdddd7812 */ /* 0x000fe800078ec0ff */
[----:B------:R-:W-:Y:S02]  /*28ba0*/  @P1 LOP3.LUT R221, R221, 0x40000, RZ, 0xfc, !PT ;  /* 0x00040000dddd1812 */ /* 0x000fe400078efcff */
[----:B------:R-:W-:Y:S02]  /*28bb0*/  LOP3.LUT P1, RZ, R219, 0x8000, RZ, 0xc0, !PT ;  /* 0x00008000dbff7812 */ /* 0x000fe4000782c0ff */
[----:B------:R-:W-:Y:S03]  /*28bc0*/  LOP3.LUT R221, R221, 0xfff7ffff, RZ, 0xc0, !PT ;  /* 0xfff7ffffdddd7812 */ /* 0x000fe600078ec0ff */
        /* <DEDUP_REMOVED lines=13> */
[C---:B------:R-:W-:Y:S02]  /*28ca0*/  LOP3.LUT P0, RZ, R220.reuse, 0x1, RZ, 0xc0, !PT ;  /* 0x00000001dcff7812 */ /* 0x040fe4000780c0ff */
        /* <DEDUP_REMOVED lines=18> */
[----:B------:R-:W-:Y:S01]  /*28dd0*/  LOP3.LUT R220, R220, 0xbfffffff, RZ, 0xc0, !PT ;  /* 0xbfffffffdcdc7812 */ /* 0x000fe200078ec0ff */
[----:B------:R-:W-:Y:S01]  /*28de0*/  STL [R1+0x388], R223 ;  /* 0x000388df01007387 */ /* 0x000fe20000100800 */
[----:B------:R-:W-:Y:S02]  /*28df0*/  FSEL R69, R69, -INF , !P0 ;  /* 0xff80000045457808 */ /* 0x000fe40004000000 */
[----:B------:R-:W-:Y:S01]  /*28e00*/  LOP3.LUT P0, RZ, R223, 0x20, RZ, 0xc0, !PT ;  /* 0x00000020dfff7812 */ /* 0x000fe2000780c0ff */
[----:B------:R-:W-:Y:S01]  /*28e10*/  STL [R1+0x38c], R227 ;  /* 0x00038ce301007387 */ /* 0x000fe20000100800 */
[----:B------:R-:W-:Y:S02]  /*28e20*/  @P1 LOP3.LUT R221, R221, 0x1000000, RZ, 0xfc, !PT ;  /* 0x01000000dddd1812 */ /* 0x000fe400078efcff */
[----:B------:R-:W-:Y:S01]  /*28e30*/  FSEL R80, R80, -INF , !P0 ;  /* 0xff80000050507808 */ /* 0x000fe20004000000 */
[----:B------:R-:W-:Y:S01]  /*28e40*/  STL [R1+0x390], R235 ;  /* 0x000390eb01007387 */ /* 0x000fe20000100800 */
        /* <DEDUP_REMOVED lines=9> */
[----:B------:R-:W-:Y:S02]  /*28ee0*/  LOP3.LUT P0, RZ, R223, 0x4, RZ, 0xc0, !PT ;  /* 0x00000004dfff7812 */ /* 0x000fe4000780c0ff */
[----:B------:R-:W-:Y:S02]  /*28ef0*/  LOP3.LUT P1, RZ, R221, 0x1000000, RZ, 0xc0, !PT ;  /* 0x01000000ddff7812 */ /* 0x000fe4000782c0ff */
[----:B------:R-:W-:Y:S02]  /*28f00*/  FSEL R85, R85, -INF , !P0 ;  /* 0xff80000055557808 */ /* 0x000fe40004000000 */
[C---:B------:R-:W-:Y:S02]  /*28f10*/  LOP3.LUT P0, RZ, R223.reuse, 0x2, RZ, 0xc0, !PT ;  /* 0x00000002dfff7812 */ /* 0x040fe4000780c0ff */
[----:B------:R-:W-:Y:S02]  /*28f20*/  FSEL R18, R18, -INF , !P1 ;  /* 0xff80000012127808 */ /* 0x000fe40004800000 */
[----:B------:R-:W-:Y:S02]  /*28f30*/  FSEL R96, R96, -INF , !P0 ;  /* 0xff80000060607808 */ /* 0x000fe40004000000 */
[----:B------:R-:W-:Y:S02]  /*28f40*/  LOP3.LUT P0, RZ, R223, 0x1, RZ, 0xc0, !PT ;  /* 0x00000001dfff7812 */ /* 0x000fe4000780c0ff */
[----:B------:R-:W-:Y:S02]  /*28f50*/  LOP3.LUT P1, RZ, R221, 0x800000, RZ, 0xc0, !PT ;  /* 0x00800000ddff7812 */ /* 0x000fe4000782c0ff */
        /* <DEDUP_REMOVED lines=8> */
[----:B------:R-:W-:Y:S02]  /*28fe0*/  FSEL R22, R22, -INF , !P1 ;  /* 0xff80000016167808 */ /* 0x000fe40004800000 */
[----:B------:R-:W-:Y:S02]  /*28ff0*/  FSEL R112, R112, -INF , !P0 ;  /* 0xff80000070707808 */ /* 0x000fe40004000000 */
[C---:B------:R-:W-:Y:S02]  /*29000*/  LOP3.LUT P0, RZ, R221.reuse, 0x10000000, RZ, 0xc0, !PT ;  /* 0x10000000ddff7812 */ /* 0x040fe4000780c0ff */
        /* <DEDUP_REMOVED lines=11> */
[C---:B------:R-:W-:Y:S02]  /*290c0*/  ISETP.GE.AND P0, PT, R0.reuse, R227, PT ;  /* 0x000000e30000720c */ /* 0x040fe40003f06270 */
[----:B------:R-:W-:Y:S02]  /*290d0*/  LOP3.LUT P1, RZ, R221, 0x80000, RZ, 0xc0, !PT ;  /* 0x00080000ddff7812 */ /* 0x000fe4000782c0ff */
[----:B------:R-:W-:Y:S02]  /*290e0*/  ISETP.GE.OR P0, PT, R0, R235, !P0 ;  /* 0x000000eb0000720c */ /* 0x000fe40004706670 */
[----:B------:R-:W-:Y:S02]  /*290f0*/  FSEL R35, R35, -INF , !P1 ;  /* 0xff80000023237808 */ /* 0x000fe40004800000 */
[----:B------:R-:W-:Y:S02]  /*29100*/  FSEL R129, R129, -INF , !P0 ;  /* 0xff80000081817808 */ /* 0x000fe40004000000 */
[----:B------:R-:W-:Y:S02]  /*29110*/  LOP3.LUT P0, RZ, R219, 0x4000, RZ, 0xc0, !PT ;  /* 0x00004000dbff7812 */ /* 0x000fe4000780c0ff */
[C---:B------:R-:W-:Y:S02]  /*29120*/  LOP3.LUT P1, RZ, R221.reuse, 0x40000, RZ, 0xc0, !PT ;  /* 0x00040000ddff7812 */ /* 0x040fe4000782c0ff */
[----:B------:R-:W-:Y:S02]  /*29130*/  FSEL R11, R38, -INF , !P0 ;  /* 0xff800000260b7808 */ /* 0x000fe40004000000 */
[C---:B------:R-:W-:Y:S02]  /*29140*/  LOP3.LUT P0, RZ, R218.reuse, 0x1000000, RZ, 0xc0, !PT ;  /* 0x01000000daff7812 */ /* 0x040fe4000780c0ff */
[----:B------:R-:W-:Y:S02]  /*29150*/  LOP3.LUT R221, R221, 0xfffffff7, RZ, 0xc0, !PT ;  /* 0xfffffff7dddd7812 */ /* 0x000fe400078ec0ff */
[----:B------:R-:W-:Y:S02]  /*29160*/  FSEL R10, R39, -INF , !P1 ;  /* 0xff800000270a7808 */ /* 0x000fe40004800000 */
[----:B------:R-:W-:Y:S02]  /*29170*/  LOP3.LUT P1, RZ, R218, 0x40000, RZ, 0xc0, !PT ;  /* 0x00040000daff7812 */ /* 0x000fe4000782c0ff */
[----:B------:R-:W-:Y:S02]  /*29180*/  FMNMX.FTZ R39, R182, R2, !PT ;  /* 0x00000002b6277209 */ /* 0x000fe40007810000 */
[----:B------:R-:W-:Y:S02]  /*29190*/  FMNMX.FTZ R38, R183, R3, !PT ;  /* 0x00000003b7267209 */ /* 0x000fe40007810000 */
[----:B------:R-:W-:Y:S02]  /*291a0*/  FMNMX.FTZ R39, R181, R39, !PT ;  /* 0x00000027b5277209 */ /* 0x000fe40007810000 */
[----:B------:R-:W-:Y:S02]  /*291b0*/  @P0 LOP3.LUT R221, R221, 0x8, RZ, 0xfc, !PT ;  /* 0x00000008dddd0812 */ /* 0x000fe400078efcff */
[----:B------:R-:W-:Y:S02]  /*291c0*/  LOP3.LUT P0, RZ, R218, 0x2000000, RZ, 0xc0, !PT ;  /* 0x02000000daff7812 */ /* 0x000fe4000780c0ff */
[----:B------:R-:W-:Y:S02]  /*291d0*/  LOP3.LUT R221, R221, 0xffffffef, RZ, 0xc0, !PT ;  /* 0xffffffefdddd7812 */ /* 0x000fe400078ec0ff */
[----:B------:R-:W-:Y:S02]  /*291e0*/  @P1 LOP3.LUT R220, R220, 0x40000000, RZ, 0xfc, !PT ;  /* 0x40000000dcdc1812 */ /* 0x000fe400078efcff */
[----:B------:R-:W-:Y:S02]  /*291f0*/  LOP3.LUT P1, RZ, R218, 0x80000, RZ, 0xc0, !PT ;  /* 0x00080000daff7812 */ /* 0x000fe4000782c0ff */
[----:B------:R-:W-:Y:S02]  /*29200*/  LOP3.LUT R220, R220, 0x7fffffff, RZ, 0xc0, !PT ;  /* 0x7fffffffdcdc7812 */ /* 0x000fe400078ec0ff */
[----:B------:R-:W-:Y:S02]  /*29210*/  FMNMX.FTZ R39, R180, R39, !PT ;  /* 0x00000027b4277209 */ /* 0x000fe40007810000 */
[----:B------:R-:W-:Y:S02]  /*29220*/  FMNMX.FTZ R38, R5, R38, !PT ;  /* 0x0000002605267209 */ /* 0x000fe40007810000 */
[----:B------:R-:W-:Y:S02]  /*29230*/  @P0 LOP3.LUT R221, R221, 0x10, RZ, 0xfc, !PT ;  /* 0x00000010dddd0812 */ /* 0x000fe400078efcff */
[----:B------:R-:W-:Y:S02]  /*29240*/  LOP3.LUT P0, RZ, R218, 0x4000000, RZ, 0xc0, !PT ;  /* 0x04000000daff7812 */ /* 0x000fe4000780c0ff */
[----:B------:R-:W-:Y:S02]  /*29250*/  LOP3.LUT R221, R221, 0xffffffdf, RZ, 0xc0, !PT ;  /* 0xffffffdfdddd7812 */ /* 0x000fe400078ec0ff */
[----:B------:R-:W-:Y:S02]  /*29260*/  @P1 LOP3.LUT R220, R220, 0x80000000, RZ, 0xfc, !PT ;  /* 0x80000000dcdc1812 */ /* 0x000fe400078efcff */
[----:B------:R-:W-:Y:S02]  /*29270*/  LOP3.LUT P1, RZ, R218, 0x100000, RZ, 0xc0, !PT ;  /* 0x00100000daff7812 */ /* 0x000fe4000782c0ff */
[----:B------:R-:W-:Y:S02]  /*29280*/  FMNMX.FTZ R39, R179, R39, !PT ;  /* 0x00000027b3277209 */ /* 0x000fe40007810000 */
[----:B------:R-:W-:Y:S02]  /*29290*/  FMNMX.FTZ R38, R16, R38, !PT ;  /* 0x0000002610267209 */ /* 0x000fe40007810000 */
[----:B------:R-:W-:Y:S02]  /*292a0*/  FMNMX.FTZ R39, R178, R39, !PT ;  /* 0x00000027b2277209 */ /* 0x000fe40007810000 */
[----:B------:R-:W-:Y:S02]  /*292b0*/  @P0 LOP3.LUT R221, R221, 0x20, RZ, 0xfc, !PT ;  /* 0x00000020dddd0812 */ /* 0x000fe400078efcff */
[----:B------:R-:W-:Y:S02]  /*292c0*/  LOP3.LUT P0, RZ, R218, 0x8000000, RZ, 0xc0, !PT ;  /* 0x08000000daff7812 */ /* 0x000fe4000780c0ff */
[----:B------:R-:W-:Y:S02]  /*292d0*/  LOP3.LUT R221, R221, 0xffffffbf, RZ, 0xc0, !PT ;  /* 0xffffffbfdddd7812 */ /* 0x000fe400078ec0ff */
[----:B------:R-:W-:Y:S02]  /*292e0*/  FMNMX.FTZ R39, R177, R39, !PT ;  /* 0x00000027b1277209 */ /* 0x000fe40007810000 */
[----:B------:R-:W-:Y:S02]  /*292f0*/  FMNMX.FTZ R38, R17, R38, !PT ;  /* 0x0000002611267209 */ /* 0x000fe40007810000 */
        /* <DEDUP_REMOVED lines=71> */
[----:B------:R-:W-:Y:S02]  /*29770*/  LOP3.LUT P3, RZ, R220, 0x8000000, RZ, 0xc0, !PT ;  /* 0x08000000dcff7812 */ /* 0x000fe4000786c0ff */
[----:B------:R-:W-:Y:S02]  /*29780*/  FMNMX.FTZ R38, R96, R38, !PT ;  /* 0x0000002660267209 */ /* 0x000fe40007810000 */
[----:B------:R-:W-:Y:S02]  /*29790*/  LOP3.LUT P2, RZ, R220, 0x10000000, RZ, 0xc0, !PT ;  /* 0x10000000dcff7812 */ /* 0x000fe4000784c0ff */
[----:B------:R-:W-:Y:S02]  /*297a0*/  FMNMX.FTZ R38, R97, R38, !PT ;  /* 0x0000002661267209 */ /* 0x000fe40007810000 */
        /* <DEDUP_REMOVED lines=17> */
[----:B------:R-:W-:Y:S02]  /*298c0*/  FSEL R67, R67, -INF , !P0 ;  /* 0xff80000043437808 */ /* 0x000fe40004000000 */
[----:B------:R-:W-:Y:S02]  /*298d0*/  @P1 LOP3.LUT R221, R221, 0x1, RZ, 0xfc, !PT ;  /* 0x00000001dddd1812 */ /* 0x000fe400078efcff */
[----:B------:R-:W-:Y:S02]  /*298e0*/  LOP3.LUT P1, RZ, R218, 0x200000, RZ, 0xc0, !PT ;  /* 0x00200000daff7812 */ /* 0x000fe4000782c0ff */
[----:B------:R-:W-:Y:S02]  /*298f0*/  LOP3.LUT R221, R221, 0xfffffffd, RZ, 0xc0, !PT ;  /* 0xfffffffddddd7812 */ /* 0x000fe400078ec0ff */
[----:B------:R-:W-:Y:S04]  /*29900*/  FMNMX.FTZ R38, R128, R38, !PT ;  /* 0x0000002680267209 */ /* 0x000fe80007810000 */
[----:B------:R-:W-:Y:S05]  /*29910*/  FMNMX.FTZ R38, R129, R38, !PT ;  /* 0x0000002681267209 */ /* 0x000fea0007810000 */
[----:B------:R-:W-:Y:S02]  /*29920*/  @P1 LOP3.LUT R221, R221, 0x2, RZ, 0xfc, !PT ;  /* 0x00000002dddd1812 */ /* 0x000fe400078efcff */
[C---:B------:R-:W-:Y:S02]  /*29930*/  LOP3.LUT P1, RZ, R218.reuse, 0x400000, RZ, 0xc0, !PT ;  /* 0x00400000daff7812 */ /* 0x040fe4000782c0ff */
[----:B------:R-:W-:Y:S11]  /*29940*/  LOP3.LUT R221, R221, 0xfffffffb, RZ, 0xc0, !PT ;  /* 0xfffffffbdddd7812 */ /* 0x000ff600078ec0ff */
[----:B------:R-:W-:Y:S02]  /*29950*/  @P1 LOP3.LUT R221, R221, 0x4, RZ, 0xfc, !PT ;  /* 0x00000004dddd1812 */ /* 0x000fe400078efcff */
[----:B------:R-:W-:Y:S02]  /*29960*/  LOP3.LUT P1, RZ, R218, 0x800000, RZ, 0xc0, !PT ;  /* 0x00800000daff7812 */ /* 0x000fe4000782c0ff */
        /* <DEDUP_REMOVED lines=44> */
[----:B------:R-:W-:Y:S04]  /*29c30*/  LOP3.LUT P0, RZ, R221, 0x10, RZ, 0xc0, !PT ;  /* 0x00000010ddff7812 */ /* 0x000fe8000780c0ff */
[----:B------:R-:W-:Y:S02]  /*29c40*/  FSEL R119, R119, -INF , !P0 ;  /* 0xff80000077777808 */ /* 0x000fe40004000000 */
[----:B------:R-:W-:Y:S04]  /*29c50*/  LOP3.LUT P0, RZ, R221, 0x8, RZ, 0xc0, !PT ;  /* 0x00000008ddff7812 */ /* 0x000fe8000780c0ff */
[----:B------:R-:W-:Y:S02]  /*29c60*/  FSEL R130, R130, -INF , !P0 ;  /* 0xff80000082827808 */ /* 0x000fe40004000000 */
[C---:B------:R-:W-:Y:S04]  /*29c70*/  ISETP.GE.AND P0, PT, R0.reuse, R226, PT ;  /* 0x000000e20000720c */ /* 0x040fe80003f06270 */
[----:B------:R-:W-:Y:S04]  /*29c80*/  ISETP.GE.OR P0, PT, R0, R234, !P0 ;  /* 0x000000ea0000720c */ /* 0x000fe80004706670 */
[----:B------:R-:W-:Y:S02]  /*29c90*/  FSEL R131, R131, -INF , !P0 ;  /* 0xff80000083837808 */ /* 0x000fe40004000000 */
[C---:B------:R-:W-:Y:S02]  /*29ca0*/  LOP3.LUT P0, RZ, R218.reuse, 0x8000, RZ, 0xc0, !PT ;  /* 0x00008000daff7812 */ /* 0x040fe4000780c0ff */
[----:B------:R-:W-:Y:S02]  /*29cb0*/  LOP3.LUT R218, R218, 0xffffefff, RZ, 0xc0, !PT ;  /* 0xffffefffdada7812 */ /* 0x000fe400078ec0ff */
[----:B------:R-:W-:Y:S02]  /*29cc0*/  FSEL R189, R41, -INF , !P0 ;  /* 0xff80000029bd7808 */ /* 0x000fe40004000000 */
[C---:B------:R-:W-:Y:S04]  /*29cd0*/  ISETP.GE.AND P0, PT, R0.reuse, R225, PT ;  /* 0x000000e10000720c */ /* 0x040fe80003f06270 */
[----:B------:R-:W-:Y:S02]  /*29ce0*/  ISETP.GE.OR P0, PT, R0, R233, !P0 ;  /* 0x000000e90000720c */ /* 0x000fe40004706670 */
[----:B------:R-:W2:Y:S11]  /*29cf0*/  SHFL.BFLY PT, R0, R39, 0x2, 0x1f ;  /* 0x0c401f0027007f89 */ /* 0x000eb600000e0000 */
[----:B------:R-:W-:Y:S04]  /*29d00*/  @P0 LOP3.LUT R218, R218, 0x1000, RZ, 0xfc, !PT ;  /* 0x00001000dada0812 */ /* 0x000fe800078efcff */
[C---:B------:R-:W-:Y:S02]  /*29d10*/  LOP3.LUT P6, RZ, R218.reuse, 0x100, RZ, 0xc0, !PT ;  /* 0x00000100daff7812 */ /* 0x040fe400078cc0ff */
[----:B------:R-:W-:Y:S02]  /*29d20*/  LOP3.LUT P4, RZ, R218, 0x40, RZ, 0xc0, !PT ;  /* 0x00000040daff7812 */ /* 0x000fe4000788c0ff */
[----:B------:R-:W-:Y:S02]  /*29d30*/  FSEL R187, R72, -INF , !P6 ;  /* 0xff80000048bb7808 */ /* 0x000fe40007000000 */
[C---:B------:R-:W-:Y:S02]  /*29d40*/  LOP3.LUT P5, RZ, R218.reuse, 0x20, RZ, 0xc0, !PT ;  /* 0x00000020daff7812 */ /* 0x040fe400078ac0ff */
[----:B------:R-:W-:Y:S02]  /*29d50*/  LOP3.LUT P6, RZ, R218, 0x10, RZ, 0xc0, !PT ;  /* 0x00000010daff7812 */ /* 0x000fe400078cc0ff */
[----:B--2---:R-:W-:Y:S02]  /*29d60*/  FMNMX.FTZ R39, R39, R0, !PT ;  /* 0x0000000027277209 */ /* 0x004fe40007810000 */
[----:B------:R-:W-:Y:S02]  /*29d70*/  FSEL R77, R77, -INF , !P5 ;  /* 0xff8000004d4d7808 */ /* 0x000fe40006800000 */
[----:B------:R-:W-:Y:S01]  /*29d80*/  FSEL R88, R88, -INF , !P6 ;  /* 0xff80000058587808 */ /* 0x000fe20007000000 */
[----:B------:R-:W2:Y:S01]  /*29d90*/  SHFL.BFLY PT, R0, R39, 0x1, 0x1f ;  /* 0x0c201f0027007f89 */ /* 0x000ea200000e0000 */
[C---:B------:R-:W-:Y:S02]  /*29da0*/  LOP3.LUT P5, RZ, R218.reuse, 0x4, RZ, 0xc0, !PT ;  /* 0x00000004daff7812 */ /* 0x040fe400078ac0ff */
[----:B------:R-:W-:Y:S02]  /*29db0*/  LOP3.LUT P6, RZ, R218, 0x2, RZ, 0xc0, !PT ;  /* 0x00000002daff7812 */ /* 0x000fe400078cc0ff */
[----:B------:R-:W-:Y:S02]  /*29dc0*/  FSEL R92, R92, -INF , !P5 ;  /* 0xff8000005c5c7808 */ /* 0x000fe40006800000 */
[----:B------:R-:W-:Y:S02]  /*29dd0*/  FSEL R93, R93, -INF , !P6 ;  /* 0xff8000005d5d7808 */ /* 0x000fe40007000000 */
[C---:B------:R-:W-:Y:S02]  /*29de0*/  LOP3.LUT P6, RZ, R220.reuse, 0x1000000, RZ, 0xc0, !PT ;  /* 0x01000000dcff7812 */ /* 0x040fe400078cc0ff */
[----:B------:R-:W-:Y:S02]  /*29df0*/  LOP3.LUT P5, RZ, R220, 0x2000000, RZ, 0xc0, !PT ;  /* 0x02000000dcff7812 */ /* 0x000fe400078ac0ff */
[----:B------:R-:W-:Y:S02]  /*29e00*/  FSEL R105, R105, -INF , !P6 ;  /* 0xff80000069697808 */ /* 0x000fe40007000000 */
[----:B------:R-:W-:Y:S02]  /*29e10*/  FSEL R108, R108, -INF , !P5 ;  /* 0xff8000006c6c7808 */ /* 0x000fe40006800000 */
[----:B--2---:R-:W-:Y:S04]  /*29e20*/  FMNMX.FTZ R39, R39, R0, !PT ;  /* 0x0000000027277209 */ /* 0x004fe80007810000 */
[C---:B------:R-:W-:Y:S01]  /*29e30*/  FSETP.NEU.FTZ.AND P0, PT, R39.reuse, -INF , PT ;  /* 0xff8000002700780b */ /* 0x040fe20003f1d000 */
[----:B------:R2:W-:Y:S03]  /*29e40*/  STL [R1+0x3b4], R39 ;  /* 0x0003b42701007387 */ /* 0x0005e60000100800 */
[----:B------:R-:W-:Y:S01]  /*29e50*/  FSEL R0, R39, RZ, P0 ;  /* 0x000000ff27007208 */ /* 0x000fe20000000000 */
[----:B------:R-:W3:Y:S04]  /*29e60*/  LDL.LU R9, [R1+0x2a8] ;  /* 0x0002a80001097983 */ /* 0x000ee80000300800 */
[----:B------:R-:W-:Y:S02]  /*29e70*/  FADD.FTZ R4, -R0, R2 ;  /* 0x0000000200047221 */ /* 0x000fe40000010100 */
[----:B------:R-:W2:Y:S02]  /*29e80*/  LD.E R0, [R134.64+0xdc] ;  /* 0x0000dc0486007980 */ /* 0x000ea4000c101900 */
[----:B--2---:R-:W-:Y:S05]  /*29e90*/  FMUL.FTZ R2, R0, R39 ;  /* 0x0000002700027220 */ /* 0x004fea0000410000 */
[----:B------:R-:W-:Y:S02]  /*29ea0*/  FSEL R2, R2, RZ, P0 ;  /* 0x000000ff02027208 */ /* 0x000fe40000000000 */
[----:B------:R-:W-:Y:S03]  /*29eb0*/  LOP3.LUT P0, RZ, R218, 0x800, RZ, 0xc0, !PT ;  /* 0x00000800daff7812 */ /* 0x000fe6000780c0ff */
[-CC-:B------:R-:W-:Y:S01]  /*29ec0*/  FFMA.FTZ R197, R78, R0.reuse, -R2.reuse ;  /* 0x000000004ec57223 */ /* 0x180fe20000010802 */
[----:B------:R-:W-:Y:S01]  /*29ed0*/  FSEL R184, R57, -INF , !P0 ;  /* 0xff80000039b87808 */ /* 0x000fe20004000000 */
[-CC-:B------:R-:W-:Y:S02]  /*29ee0*/  FFMA.FTZ R7, R106, R0.reuse, -R2.reuse ;  /* 0x000000006a077223 */ /* 0x180fe40000010802 */
[-CC-:B------:R-:W-:Y:S02]  /*29ef0*/  FFMA.FTZ R39, R110, R0.reuse, -R2.reuse ;  /* 0x000000006e277223 */ /* 0x180fe40000010802 */
[-CC-:B------:R-:W-:Y:S01]  /*29f00*/  FFMA.FTZ R134, R111, R0.reuse, -R2.reuse ;  /* 0x000000006f867223 */ /* 0x180fe20000010802 */
[----:B------:R-:W-:Y:S01]  /*29f10*/  STL [R1+0x1c], R7 ;  /* 0x00001c0701007387 */ /* 0x000fe20000100800 */
        /* <DEDUP_REMOVED lines=22> */
[-CC-:B------:R-:W-:Y:S02]  /*2a080*/  FFMA.FTZ R176, R63, R0.reuse, -R2.reuse ;  /* 0x000000003fb07223 */ /* 0x180fe40000010802 */
[-CC-:B------:R-:W-:Y:S01]  /*2a090*/  FFMA.FTZ R177, R74, R0.reuse, -R2.reuse ;  /* 0x000000004ab17223 */ /* 0x180fe20000010802 */
[----:B------:R-:W-:Y:S01]  /*2a0a0*/  STL [R1+0x18], R6 ;  /* 0x0000180601007387 */ /* 0x000fe20000100800 */
[-CC-:B------:R-:W-:Y:S02]  /*2a0b0*/  FFMA.FTZ R74, R75, R0.reuse, -R2.reuse ;  /* 0x000000004b4a7223 */ /* 0x180fe40000010802 */
[-CC-:B------:R-:W-:Y:S01]  /*2a0c0*/  FFMA.FTZ R196, R79, R0.reuse, -R2.reuse ;  /* 0x000000004fc47223 */ /* 0x180fe20000010802 */
[----:B------:R-:W-:Y:S01]  /*2a0d0*/  FSEL R79, R76, -INF , !P4 ;  /* 0xff8000004c4f7808 */ /* 0x000fe20006000000 */
[-CC-:B------:R-:W-:Y:S01]  /*2a0e0*/  FFMA.FTZ R199, R90, R0.reuse, -R2.reuse ;  /* 0x000000005ac77223 */ /* 0x180fe20000010802 */
[----:B------:R-:W-:Y:S01]  /*2a0f0*/  LOP3.LUT P4, RZ, R218, 0x8, RZ, 0xc0, !PT ;  /* 0x00000008daff7812 */ /* 0x000fe2000788c0ff */
[-CC-:B------:R-:W-:Y:S02]  /*2a100*/  FFMA.FTZ R198, R91, R0.reuse, -R2.reuse ;  /* 0x000000005bc67223 */ /* 0x180fe40000010802 */
[-CC-:B------:R-:W-:Y:S01]  /*2a110*/  FFMA.FTZ R78, R94, R0.reuse, -R2.reuse ;  /* 0x000000005e4e7223 */ /* 0x180fe20000010802 */
[----:B------:R-:W-:Y:S01]  /*2a120*/  FSEL R89, R89, -INF , !P4 ;  /* 0xff80000059597808 */ /* 0x000fe20006000000 */
[----:B------:R-:W-:Y:S01]  /*2a130*/  FFMA.FTZ R91, R95, R0, -R2 ;  /* 0x000000005f5b7223 */ /* 0x000fe20000010802 */
[C---:B------:R-:W-:Y:S01]  /*2a140*/  LOP3.LUT P4, RZ, R220.reuse, 0x4000000, RZ, 0xc0, !PT ;  /* 0x04000000dcff7812 */ /* 0x040fe2000788c0ff */
[----:B------:R-:W2:Y:S01]  /*2a150*/  SHFL.BFLY PT, R2, R38, 0x2, 0x1f ;  /* 0x0c401f0026027f89 */ /* 0x000ea200000e0000 */
[----:B------:R-:W-:Y:S02]  /*2a160*/  LOP3.LUT R220, R220, 0xffbfffff, RZ, 0xc0, !PT ;  /* 0xffbfffffdcdc7812 */ /* 0x000fe400078ec0ff */
[----:B------:R-:W-:Y:S02]  /*2a170*/  FSEL R109, R109, -INF , !P4 ;  /* 0xff8000006d6d7808 */ /* 0x000fe40006000000 */
[----:B--2---:R-:W-:Y:S05]  /*2a180*/  FMNMX.FTZ R38, R38, R2, !PT ;  /* 0x0000000226267209 */ /* 0x004fea0007810000 */
[----:B------:R-:W2:Y:S02]  /*2a190*/  SHFL.BFLY PT, R2, R38, 0x1, 0x1f ;  /* 0x0c201f0026027f89 */ /* 0x000ea400000e0000 */
[----:B--2---:R-:W-:Y:S04]  /*2a1a0*/  FMNMX.FTZ R38, R38, R2, !PT ;  /* 0x0000000226267209 */ /* 0x004fe80007810000 */
[C---:B------:R-:W-:Y:S04]  /*2a1b0*/  FSETP.NEU.FTZ.AND P0, PT, R38.reuse, -INF , PT ;  /* 0xff8000002600780b */ /* 0x040fe80003f1d000 */
[----:B------:R-:W-:Y:S05]  /*2a1c0*/  FSEL R2, R38, RZ, P0 ;  /* 0x000000ff26027208 */ /* 0x000fea0000000000 */
[----:B------:R-:W-:Y:S02]  /*2a1d0*/  FADD.FTZ R2, -R2, R3 ;  /* 0x0000000302027221 */ /* 0x000fe40000010100 */
[C---:B------:R-:W-:Y:S02]  /*2a1e0*/  FMUL.FTZ R3, R0.reuse, R38 ;  /* 0x0000002600037220 */ /* 0x040fe40000410000 */
[----:B------:R-:W-:Y:S03]  /*2a1f0*/  FMUL.FTZ R2, R0, R2 ;  /* 0x0000000200027220 */ /* 0x000fe60000410000 */
[----:B------:R-:W-:Y:S01]  /*2a200*/  FSEL R3, R3, RZ, P0 ;  /* 0x000000ff03037208 */ /* 0x000fe20000000000 */
[----:B------:R-:W-:Y:S01]  /*2a210*/  MUFU.EX2 R6, R2 ;  /* 0x0000000200067308 */ /* 0x000fe20000000800 */
[----:B------:R-:W-:Y:S03]  /*2a220*/  LOP3.LUT P0, RZ, R218, 0x80, RZ, 0xc0, !PT ;  /* 0x00000080daff7812 */ /* 0x000fe6000780c0ff */
[-CC-:B------:R-:W-:Y:S01]  /*2a230*/  FFMA.FTZ R40, R21, R0.reuse, -R3.reuse ;  /* 0x0000000015287223 */ /* 0x180fe20000010803 */
[----:B------:R-:W-:Y:S01]  /*2a240*/  FSEL R94, R73, -INF , !P0 ;  /* 0xff800000495e7808 */ /* 0x000fe20004000000 */
[----:B------:R-:W2:Y:S01]  /*2a250*/  LDL.LU R21, [R1+0x70] ;  /* 0x0000700001157983 */ /* 0x000ea20000300800 */
[--C-:B------:R-:W-:Y:S01]  /*2a260*/  FFMA.FTZ R56, R37, R0, -R3.reuse ;  /* 0x0000000025387223 */ /* 0x100fe20000010803 */
        /* <DEDUP_REMOVED lines=18> */
[-CC-:B------:R-:W-:Y:S01]  /*2a390*/  FFMA.FTZ R25, R20, R0.reuse, -R3.reuse ;  /* 0x0000000014197223 */ /* 0x180fe20000010803 */
[----:B------:R-:W-:Y:S01]  /*2a3a0*/  FMNMX.FTZ R36, R208, R133, !PT ;  /* 0x00000085d0247209 */ /* 0x000fe20007810000 */
[--C-:B------:R-:W-:Y:S01]  /*2a3b0*/  FFMA.FTZ R20, R33, R0, -R3.reuse ;  /* 0x0000000021147223 */ /* 0x100fe20000010803 */
[----:B------:R-:W-:Y:S01]  /*2a3c0*/  FMNMX.FTZ R37, R34, R37, !PT ;  /* 0x0000002522257209 */ /* 0x000fe20007810000 */
[----:B------:R-:W-:Y:S01]  /*2a3d0*/  MUFU.EX2 R5, R5 ;  /* 0x0000000500057308 */ /* 0x000fe20000000800 */
[----:B------:R-:W-:Y:S01]  /*2a3e0*/  FMNMX.FTZ R36, R15, R36, !PT ;  /* 0x000000240f247209 */ /* 0x000fe20007810000 */
[-CC-:B------:R-:W-:Y:S01]  /*2a3f0*/  FFMA.FTZ R24, R16, R0.reuse, -R3.reuse ;  /* 0x0000000010187223 */ /* 0x180fe20000010803 */
[----:B------:R-:W-:Y:S01]  /*2a400*/  FMNMX.FTZ R37, R35, R37, !PT ;  /* 0x0000002523257209 */ /* 0x000fe20007810000 */
[--C-:B------:R-:W-:Y:S01]  /*2a410*/  FFMA.FTZ R59, R17, R0, -R3.reuse ;  /* 0x00000000113b7223 */ /* 0x100fe20000010803 */
[----:B------:R-:W-:Y:S01]  /*2a420*/  FMNMX.FTZ R36, R26, R36, !PT ;  /* 0x000000241a247209 */ /* 0x000fe20007810000 */
[-CC-:B------:R-:W-:Y:S01]  /*2a430*/  FFMA.FTZ R32, R32, R0.reuse, -R3.reuse ;  /* 0x0000000020207223 */ /* 0x180fe20000010803 */
[----:B------:R-:W-:Y:S01]  /*2a440*/  FMNMX.FTZ R37, R11, R37, !PT ;  /* 0x000000250b257209 */ /* 0x000fe20007810000 */
[--C-:B------:R-:W-:Y:S01]  /*2a450*/  FFMA.FTZ R42, R52, R0, -R3.reuse ;  /* 0x00000000342a7223 */ /* 0x100fe20000010803 */
[----:B------:R-:W-:Y:S01]  /*2a460*/  FMNMX.FTZ R36, R27, R36, !PT ;  /* 0x000000241b247209 */ /* 0x000fe20007810000 */
[----:B------:R-:W-:Y:S01]  /*2a470*/  MUFU.EX2 R25, R25 ;  /* 0x0000001900197308 */ /* 0x000fe20000000800 */
[----:B------:R-:W-:Y:S01]  /*2a480*/  FMNMX.FTZ R37, R10, R37, !PT ;  /* 0x000000250a257209 */ /* 0x000fe20007810000 */
[--C-:B------:R-:W-:Y:S01]  /*2a490*/  FFMA.FTZ R65, R65, R0, -R3.reuse ;  /* 0x0000000041417223 */ /* 0x100fe20000010803 */
        /* <DEDUP_REMOVED lines=25> */
[----:B------:R-:W-:Y:S01]  /*2a630*/  FFMA.FTZ R250, R129, R0, -R3 ;  /* 0x0000000081fa7223 */ /* 0x000fe20000010803 */
[----:B------:R-:W-:Y:S01]  /*2a640*/  FMNMX.FTZ R37, R70, R37, !PT ;  /* 0x0000002546257209 */ /* 0x000fe20007810000 */
[----:B------:R-:W-:Y:S01]  /*2a650*/  IMAD.MOV.U32 R84, RZ, RZ, R91 ;  /* 0x000000ffff547224 */ /* 0x000fe200078e005b */
[----:B------:R-:W-:Y:S01]  /*2a660*/  FMNMX.FTZ R36, R191, R36, !PT ;  /* 0x00000024bf247209 */ /* 0x000fe20007810000 */
[----:B------:R-:W3:Y:S01]  /*2a670*/  MUFU.EX2 R7, R7 ;  /* 0x0000000700077308 */ /* 0x000ee20000000800 */
[----:B------:R-:W-:Y:S02]  /*2a680*/  FMNMX.FTZ R37, R71, R37, !PT ;  /* 0x0000002547257209 */ /* 0x000fe40007810000 */
[----:B------:R-:W-:Y:S02]  /*2a690*/  FMNMX.FTZ R36, R192, R36, !PT ;  /* 0x00000024c0247209 */ /* 0x000fe40007810000 */
[----:B------:R-:W-:Y:S02]  /*2a6a0*/  FMNMX.FTZ R37, R82, R37, !PT ;  /* 0x0000002552257209 */ /* 0x000fe40007810000 */
[----:B------:R-:W-:Y:S02]  /*2a6b0*/  FMNMX.FTZ R36, R184, R36, !PT ;  /* 0x00000024b8247209 */ /* 0x000fe40007810000 */
[----:B------:R-:W-:Y:S01]  /*2a6c0*/  FMNMX.FTZ R37, R83, R37, !PT ;  /* 0x0000002553257209 */ /* 0x000fe20007810000 */
[----:B------:R-:W-:Y:S01]  /*2a6d0*/  MUFU.EX2 R59, R59 ;  /* 0x0000003b003b7308 */ /* 0x000fe20000000800 */
[----:B------:R-:W-:Y:S02]  /*2a6e0*/  FMNMX.FTZ R36, R185, R36, !PT ;  /* 0x00000024b9247209 */ /* 0x000fe40007810000 */
[----:B------:R-:W-:Y:S02]  /*2a6f0*/  FMNMX.FTZ R37, R86, R37, !PT ;  /* 0x0000002556257209 */ /* 0x000fe40007810000 */
[----:B------:R-:W-:Y:S02]  /*2a700*/  FMNMX.FTZ R36, R186, R36, !PT ;  /* 0x00000024ba247209 */ /* 0x000fe40007810000 */
[----:B------:R-:W-:Y:S02]  /*2a710*/  FMNMX.FTZ R37, R87, R37, !PT ;  /* 0x0000002557257209 */ /* 0x000fe40007810000 */
[----:B------:R-:W-:Y:S01]  /*2a720*/  FMNMX.FTZ R36, R187, R36, !PT ;  /* 0x00000024bb247209 */ /* 0x000fe20007810000 */
[----:B------:R-:W-:Y:S01]  /*2a730*/  MUFU.EX2 R29, R29 ;  /* 0x0000001d001d7308 */ /* 0x000fe20000000800 */
[----:B------:R-:W-:Y:S02]  /*2a740*/  FMNMX.FTZ R37, R98, R37, !PT ;  /* 0x0000002562257209 */ /* 0x000fe40007810000 */
[----:B------:R-:W-:Y:S01]  /*2a750*/  FMNMX.FTZ R36, R94, R36, !PT ;  /* 0x000000245e247209 */ /* 0x000fe20007810000 */
[----:B---3--:R-:W-:Y:S01]  /*2a760*/  FFMA.FTZ R2, R6, R9, R7 ;  /* 0x0000000906027223 */ /* 0x008fe20000010007 */
[----:B------:R-:W-:Y:S02]  /*2a770*/  FMNMX.FTZ R37, R99, R37, !PT ;  /* 0x0000002563257209 */ /* 0x000fe40007810000 */
[----:B------:R-:W-:Y:S01]  /*2a780*/  FMNMX.FTZ R36, R79, R36, !PT ;  /* 0x000000244f247209 */ /* 0x000fe20007810000 */
[----:B------:R-:W-:Y:S01]  /*2a790*/  FADD.FTZ R33, R5, R2 ;  /* 0x0000000205217221 */ /* 0x000fe20000010000 */
        /* <DEDUP_REMOVED lines=12> */
[----:B------:R-:W-:Y:S02]  /*2a860*/  FMNMX.FTZ R37, R119, R37, !PT ;  /* 0x0000002577257209 */ /* 0x000fe40007810000 */
[----:B------:R-:W-:Y:S02]  /*2a870*/  F2FP.PACK_AB R7, R5, R7 ;  /* 0x000000070507723e */ /* 0x000fe400000000ff */
[----:B------:R-:W-:Y:S04]  /*2a880*/  FMNMX.FTZ R37, R130, R37, !PT ;  /* 0x0000002582257209 */ /* 0x000fe80007810000 */
[----:B------:R-:W-:Y:S05]  /*2a890*/  FMNMX.FTZ R37, R131, R37, !PT ;  /* 0x0000002583257209 */ /* 0x000fea0007810000 */
[----:B------:R-:W3:Y:S02]  /*2a8a0*/  SHFL.BFLY PT, R2, R37, 0x2, 0x1f ;  /* 0x0c401f0025027f89 */ /* 0x000ee400000e0000 */
[----:B---3--:R-:W-:Y:S06]  /*2a8b0*/  FMNMX.FTZ R37, R37, R2, !PT ;  /* 0x0000000225257209 */ /* 0x008fec0007810000 */
[----:B------:R-:W3:Y:S02]  /*2a8c0*/  SHFL.BFLY PT, R2, R37, 0x1, 0x1f ;  /* 0x0c201f0025027f89 */ /* 0x000ee400000e0000 */
[----:B---3--:R-:W-:Y:S04]  /*2a8d0*/  FMNMX.FTZ R37, R37, R2, !PT ;  /* 0x0000000225257209 */ /* 0x008fe80007810000 */
[C---:B------:R-:W-:Y:S01]  /*2a8e0*/  FSETP.NEU.FTZ.AND P0, PT, R37.reuse, -INF , PT ;  /* 0xff8000002500780b */ /* 0x040fe20003f1d000 */
[----:B------:R-:W-:Y:S03]  /*2a8f0*/  FMUL.FTZ R3, R0, R37 ;  /* 0x0000002500037220 */ /* 0x000fe60000410000 */
[----:B------:R-:W-:Y:S02]  /*2a900*/  FSEL R2, R37, RZ, P0 ;  /* 0x000000ff25027208 */ /* 0x000fe40000000000 */
[----:B------:R-:W-:Y:S02]  /*2a910*/  FSEL R3, R3, RZ, P0 ;  /* 0x000000ff03037208 */ /* 0x000fe40000000000 */
[----:B------:R-:W-:Y:S01]  /*2a920*/  LOP3.LUT P0, RZ, R218, 0x1, RZ, 0xc0, !PT ;  /* 0x00000001daff7812 */ /* 0x000fe2000780c0ff */
[----:B------:R-:W-:Y:S02]  /*2a930*/  FADD.FTZ R2, -R2, R132 ;  /* 0x0000008402027221 */ /* 0x000fe40000010100 */
[-CC-:B------:R-:W-:Y:S01]  /*2a940*/  FFMA.FTZ R234, R66, R0.reuse, -R3.reuse ;  /* 0x0000000042ea7223 */ /* 0x180fe20000010803 */
[----:B------:R-:W-:Y:S01]  /*2a950*/  FSEL R104, R104, -INF , !P0 ;  /* 0xff80000068687808 */ /* 0x000fe20004000000 */
[----:B------:R-:W3:Y:S01]  /*2a960*/  LDL.LU R66, [R1+0x6c] ;  /* 0x00006c0001427983 */ /* 0x000ee20000300800 */
[----:B------:R-:W-:Y:S01]  /*2a970*/  LOP3.LUT P0, RZ, R218, 0x1000, RZ, 0xc0, !PT ;  /* 0x00001000daff7812 */ /* 0x000fe2000780c0ff */
[--C-:B------:R-:W-:Y:S01]  /*2a980*/  FFMA.FTZ R9, R193, R0, -R3.reuse ;  /* 0x00000000c1097223 */ /* 0x100fe20000010803 */
[----:B------:R-:W-:Y:S01]  /*2a990*/  FMNMX.FTZ R36, R104, R36, !PT ;  /* 0x0000002468247209 */ /* 0x000fe20007810000 */
[----:B------:R-:W3:Y:S01]  /*2a9a0*/  LDL.LU R53, [R1+0x9c] ;  /* 0x00009c0001357983 */ /* 0x000ee20000300800 */
[----:B------:R-:W-:Y:S01]  /*2a9b0*/  FSEL R125, R125, -INF , !P0 ;  /* 0xff8000007d7d7808 */ /* 0x000fe20004000000 */
[----:B------:R-:W-:Y:S01]  /*2a9c0*/  FMUL.FTZ R2, R0, R2 ;  /* 0x0000000200027220 */ /* 0x000fe20000410000 */
[----:B------:R-:W-:Y:S01]  /*2a9d0*/  FMNMX.FTZ R36, R105, R36, !PT ;  /* 0x0000002469247209 */ /* 0x000fe20007810000 */
[-CC-:B------:R-:W-:Y:S01]  /*2a9e0*/  FFMA.FTZ R5, R8, R0.reuse, -R3.reuse ;  /* 0x0000000008057223 */ /* 0x180fe20000010803 */
[----:B------:R-:W-:Y:S01]  /*2a9f0*/  MUFU.EX2 R9, R9 ;  /* 0x0000000900097308 */ /* 0x000fe20000000800 */
[--C-:B------:R-:W-:Y:S01]  /*2aa00*/  FFMA.FTZ R12, R18, R0, -R3.reuse ;  /* 0x00000000120c7223 */ /* 0x100fe20000010803 */
[----:B------:R-:W-:Y:S01]  /*2aa10*/  FMNMX.FTZ R36, R108, R36, !PT ;  /* 0x000000246c247209 */ /* 0x000fe20007810000 */
[-CC-:B------:R-:W-:Y:S01]  /*2aa20*/  FFMA.FTZ R18, R35, R0.reuse, -R3.reuse ;  /* 0x0000000023127223 */ /* 0x180fe20000010803 */
[----:B------:R-:W3:Y:S01]  /*2aa30*/  LDL.64 R214, [R1+0x90] ;  /* 0x0000900001d67983 */ /* 0x000ee20000100a00 */
[--C-:B------:R-:W-:Y:S01]  /*2aa40*/  FFMA.FTZ R226, R67, R0, -R3.reuse ;  /* 0x0000000043e27223 */ /* 0x100fe20000010803 */
[----:B------:R-:W-:Y:S01]  /*2aa50*/  FMNMX.FTZ R36, R109, R36, !PT ;  /* 0x000000246d247209 */ /* 0x000fe20007810000 */
[-CC-:B------:R-:W-:Y:S02]  /*2aa60*/  FFMA.FTZ R219, R70, R0.reuse, -R3.reuse ;  /* 0x0000000046db7223 */ /* 0x180fe40000010803 */
[--C-:B------:R-:W-:Y:S01]  /*2aa70*/  FFMA.FTZ R235, R71, R0, -R3.reuse ;  /* 0x0000000047eb7223 */ /* 0x100fe20000010803 */
[----:B------:R-:W-:Y:S01]  /*2aa80*/  FMNMX.FTZ R36, R120, R36, !PT ;  /* 0x0000002478247209 */ /* 0x000fe20007810000 */
[----:B------:R-:W2:Y:S01]  /*2aa90*/  MUFU.EX2 R35, R2 ;  /* 0x0000000200237308 */ /* 0x000ea20000000800 */
[----:B------:R-:W3:Y:S01]  /*2aaa0*/  LDL R71, [R1+0x2b4] ;  /* 0x0002b40001477983 */ /* 0x000ee20000100800 */
[--C-:B------:R-:W-:Y:S01]  /*2aab0*/  FFMA.FTZ R227, R82, R0, -R3.reuse ;  /* 0x0000000052e37223 */ /* 0x100fe20000010803 */
[----:B------:R-:W-:Y:S01]  /*2aac0*/  FMNMX.FTZ R36, R121, R36, !PT ;  /* 0x0000002479247209 */ /* 0x000fe20007810000 */
[-CC-:B------:R-:W-:Y:S02]  /*2aad0*/  FFMA.FTZ R223, R83, R0.reuse, -R3.reuse ;  /* 0x0000000053df7223 */ /* 0x180fe40000010803 */
[--C-:B------:R-:W-:Y:S01]  /*2aae0*/  FFMA.FTZ R232, R86, R0, -R3.reuse ;  /* 0x0000000056e87223 */ /* 0x100fe20000010803 */
[----:B------:R-:W-:Y:S01]  /*2aaf0*/  FMNMX.FTZ R36, R124, R36, !PT ;  /* 0x000000247c247209 */ /* 0x000fe20007810000 */
[--C-:B------:R-:W-:Y:S02]  /*2ab00*/  FFMA.FTZ R224, R87, R0, -R3.reuse ;  /* 0x0000000057e07223 */ /* 0x100fe40000010803 */
[----:B------:R-:W1:Y:S01]  /*2ab10*/  MUFU.EX2 R5, R5 ;  /* 0x0000000500057308 */ /* 0x000e620000000800 */
[----:B------:R-:W-:Y:S01]  /*2ab20*/  FMNMX.FTZ R36, R125, R36, !PT ;  /* 0x000000247d247209 */ /* 0x000fe20007810000 */
        /* <DEDUP_REMOVED lines=22> */
[----:B------:R-:W-:Y:S01]  /*2ac90*/  FFMA.FTZ R202, R55, R0, -R3 ;  /* 0x0000000037ca7223 */ /* 0x000fe20000010803 */
[----:B------:R-:W-:Y:S01]  /*2aca0*/  MUFU.EX2 R28, R17 ;  /* 0x00000011001c7308 */ /* 0x000fe20000000800 */
[----:B------:R-:W-:Y:S02]  /*2acb0*/  IMAD.SHL.U32 R193, R252, 0x4, RZ ;  /* 0x00000004fcc17824 */ /* 0x000fe400078e00ff */
[----:B------:R-:W-:Y:S02]  /*2acc0*/  IMAD.MOV.U32 R82, RZ, RZ, R78 ;  /* 0x000000ffff527224 */ /* 0x000fe400078e004e */
[----:B------:R-:W-:Y:S02]  /*2acd0*/  IMAD.MOV.U32 R103, RZ, RZ, R84 ;  /* 0x000000ffff677224 */ /* 0x000fe400078e0054 */
[----:B------:R-:W-:Y:S03]  /*2ace0*/  IMAD.MOV.U32 R102, RZ, RZ, R82 ;  /* 0x000000ffff667224 */ /* 0x000fe600078e0052 */
[----:B------:R-:W-:Y:S10]  /*2acf0*/  MUFU.EX2 R23, R12 ;  /* 0x0000000c00177308 */ /* 0x000ff40000000800 */
[----:B------:R-:W-:Y:S01]  /*2ad00*/  MUFU.EX2 R50, R20 ;  /* 0x0000001400327308 */ /* 0x000fe20000000800 */
[----:B--2---:R-:W-:Y:S01]  /*2ad10*/  FFMA.FTZ R2, R35, R21, R9 ;  /* 0x0000001523027223 */ /* 0x004fe20000010009 */
[C---:B-1----:R-:W-:Y:S08]  /*2ad20*/  F2FP.PACK_AB R9, R5.reuse, R9 ;  /* 0x000000090509723e */ /* 0x042ff000000000ff */
[----:B------:R-:W-:Y:S01]  /*2ad30*/  MUFU.EX2 R63, R13 ;  /* 0x0000000d003f7308 */ /* 0x000fe20000000800 */
[----:B------:R-:W-:Y:S02]  /*2ad40*/  FADD.FTZ R21, R5, R2 ;  /* 0x0000000205157221 */ /* 0x000fe40000010000 */
[----:B------:R-:W1:Y:S07]  /*2ad50*/  SHFL.BFLY PT, R2, R36, 0x2, 0x1f ;  /* 0x0c401f0024027f89 */ /* 0x000e6e00000e0000 */
[----:B------:R-:W-:Y:S10]  /*2ad60*/  MUFU.EX2 R5, R61 ;  /* 0x0000003d00057308 */ /* 0x000ff40000000800 */
[----:B------:R-:W-:Y:S01]  /*2ad70*/  MUFU.EX2 R34, R42 ;  /* 0x0000002a00227308 */ /* 0x000fe20000000800 */
[----:B-1----:R-:W-:Y:S09]  /*2ad80*/  FMNMX.FTZ R36, R36, R2, !PT ;  /* 0x0000000224247209 */ /* 0x002ff20007810000 */
[----:B------:R1:W-:Y:S01]  /*2ad90*/  MUFU.EX2 R13, R43 ;  /* 0x0000002b000d7308 */ /* 0x0003e20000000800 */
[----:B------:R-:W2:Y:S09]  /*2ada0*/  SHFL.BFLY PT, R2, R36, 0x1, 0x1f ;  /* 0x0c201f0024027f89 */ /* 0x000eb200000e0000 */
[----:B------:R-:W-:Y:S10]  /*2adb0*/  MUFU.EX2 R70, R168 ;  /* 0x000000a800467308 */ /* 0x000ff40000000800 */
[----:B------:R-:W4:Y:S01]  /*2adc0*/  MUFU.EX2 R12, R44 ;  /* 0x0000002c000c7308 */ /* 0x000f220000000800 */
[----:B-1----:R-:W-:Y:S02]  /*2add0*/  SHF.R.S32.HI R43, RZ, 0x1f, R212 ;  /* 0x0000001fff2b7819 */ /* 0x002fe400000114d4 */
[----:B--2---:R-:W-:Y:S02]  /*2ade0*/  FMNMX.FTZ R36, R36, R2, !PT ;  /* 0x0000000224247209 */ /* 0x004fe40007810000 */
[----:B------:R-:W-:Y:S05]  /*2adf0*/  LEA.HI R43, R43, R212, RZ, 0x5 ;  /* 0x000000d42b2b7211 */ /* 0x000fea00078f28ff */
[----:B------:R-:W-:Y:S01]  /*2ae00*/  MUFU.EX2 R54, R16 ;  /* 0x0000001000367308 */ /* 0x000fe20000000800 */
[----:B------:R-:W-:Y:S01]  /*2ae10*/  FSETP.NEU.FTZ.AND P0, PT, R36, -INF , PT ;  /* 0xff8000002400780b */ /* 0x000fe20003f1d000 */
[----:B------:R-:W-:Y:S01]  /*2ae20*/  FMUL.FTZ R10, R0, R36 ;  /* 0x00000024000a7220 */ /* 0x000fe20000410000 */
[----:B------:R-:W-:Y:S02]  /*2ae30*/  SHF.R.S32.HI R43, RZ, 0x5, R43 ;  /* 0x00000005ff2b7819 */ /* 0x000fe4000001142b */
[----:B------:R-:W-:Y:S02]  /*2ae40*/  FSEL R2, R36, RZ, P0 ;  /* 0x000000ff24027208 */ /* 0x000fe40000000000 */
[----:B------:R-:W-:Y:S01]  /*2ae50*/  FSEL R10, R10, RZ, P0 ;  /* 0x000000ff0a0a7208 */ /* 0x000fe20000000000 */
[----:B----4-:R-:W-:Y:S02]  /*2ae60*/  IMAD R43, R213, 0x8, R43 ;  /* 0x00000008d52b7824 */ /* 0x010fe400078e022b */
[----:B------:R-:W-:Y:S01]  /*2ae70*/  FADD.FTZ R2, -R2, R133 ;  /* 0x0000008502027221 */ /* 0x000fe20000010100 */
[----:B------:R-:W-:Y:S01]  /*2ae80*/  MUFU.EX2 R61, R62 ;  /* 0x0000003e003d7308 */ /* 0x000fe20000000800 */
[--C-:B------:R-:W-:Y:S01]  /*2ae90*/  FFMA.FTZ R3, R15, R0, -R10.reuse ;  /* 0x000000000f037223 */ /* 0x100fe2000001080a */
[----:B------:R-:W-:Y:S01]  /*2aea0*/  F2FP.PACK_AB R80, R12, R13 ;  /* 0x0000000d0c50723e */ /* 0x000fe200000000ff */
[----:B------:R-:W-:Y:S02]  /*2aeb0*/  FMUL.FTZ R2, R0, R2 ;  /* 0x0000000200027220 */ /* 0x000fe40000410000 */
[-CC-:B------:R-:W-:Y:S02]  /*2aec0*/  FFMA.FTZ R11, R208, R0.reuse, -R10.reuse ;  /* 0x00000000d00b7223 */ /* 0x180fe4000001080a */
[----:B------:R-:W-:Y:S03]  /*2aed0*/  IMAD.WIDE.U32 R210, R43, -0x326172a9, RZ ;  /* 0xcd9e8d572bd27825 */ /* 0x000fe600078e00ff */
[----:B------:R1:W-:Y:S01]  /*2aee0*/  MUFU.EX2 R19, R3 ;  /* 0x0000000300137308 */ /* 0x0003e20000000800 */
[----:B------:R2:W4:Y:S01]  /*2aef0*/  LDL.S16 R43, [R1+0x1dc] ;  /* 0x0001dc00012b7983 */ /* 0x0005220000100600 */
[-CC-:B------:R-:W-:Y:S02]  /*2af00*/  FFMA.FTZ R117, R89, R0.reuse, -R10.reuse ;  /* 0x0000000059757223 */ /* 0x180fe4000001080a */
[-CC-:B------:R-:W-:Y:S02]  /*2af10*/  FFMA.FTZ R116, R88, R0.reuse, -R10.reuse ;  /* 0x0000000058747223 */ /* 0x180fe4000001080a */
[-CC-:B------:R-:W-:Y:S02]  /*2af20*/  FFMA.FTZ R112, R94, R0.reuse, -R10.reuse ;  /* 0x000000005e707223 */ /* 0x180fe4000001080a */
[-CC-:B------:R-:W-:Y:S02]  /*2af30*/  FFMA.FTZ R114, R79, R0.reuse, -R10.reuse ;  /* 0x000000004f727223 */ /* 0x180fe4000001080a */
[----:B------:R-:W-:Y:S01]  /*2af40*/  MUFU.EX2 R11, R11 ;  /* 0x0000000b000b7308 */ /* 0x000fe20000000800 */
[-CC-:B------:R-:W-:Y:S02]  /*2af50*/  FFMA.FTZ R78, R191, R0.reuse, -R10.reuse ;  /* 0x00000000bf4e7223 */ /* 0x180fe4000001080a */
[-C--:B------:R-:W-:Y:S02]  /*2af60*/  FFMA.FTZ R85, R192, R0.reuse, -R10 ;  /* 0x00000000c0557223 */ /* 0x080fe4000001080a */
[----:B------:R-:W-:Y:S02]  /*2af70*/  IMAD.MOV.U32 R192, RZ, RZ, R102 ;  /* 0x000000ffffc07224 */ /* 0x000fe400078e0066 */
[-CC-:B------:R-:W-:Y:S02]  /*2af80*/  FFMA.FTZ R122, R92, R0.reuse, -R10.reuse ;  /* 0x000000005c7a7223 */ /* 0x180fe4000001080a */
[-CC-:B------:R-:W-:Y:S01]  /*2af90*/  FFMA.FTZ R187, R187, R0.reuse, -R10.reuse ;  /* 0x00000000bbbb7223 */ /* 0x180fe2000001080a */
[----:B------:R-:W-:Y:S01]  /*2afa0*/  MUFU.EX2 R15, R45 ;  /* 0x0000002d000f7308 */ /* 0x000fe20000000800 */
[-CC-:B------:R-:W-:Y:S02]  /*2afb0*/  FFMA.FTZ R123, R93, R0.reuse, -R10.reuse ;  /* 0x000000005d7b7223 */ /* 0x180fe4000001080a */
[-CC-:B------:R-:W-:Y:S02]  /*2afc0*/  FFMA.FTZ R91, R184, R0.reuse, -R10.reuse ;  /* 0x00000000b85b7223 */ /* 0x180fe4000001080a */
[-CC-:B-1----:R-:W-:Y:S02]  /*2afd0*/  FFMA.FTZ R3, R26, R0.reuse, -R10.reuse ;  /* 0x000000001a037223 */ /* 0x182fe4000001080a */
        /* <DEDUP_REMOVED lines=9> */
[-CC-:B------:R-:W-:Y:S09]  /*2b070*/  FFMA.FTZ R185, R121, R0.reuse, -R10.reuse ;  /* 0x0000000079b97223 */ /* 0x180ff2000001080a */
[----:B------:R-:W-:Y:S01]  /*2b080*/  MUFU.EX2 R77, R196 ;  /* 0x000000c4004d7308 */ /* 0x000fe20000000800 */
[-CC-:B-1----:R-:W-:Y:S09]  /*2b090*/  FFMA.FTZ R3, R27, R0.reuse, -R10.reuse ;  /* 0x000000001b037223 */ /* 0x182ff2000001080a */
[----:B------:R1:W-:Y:S10]  /*2b0a0*/  MUFU.EX2 R51, R3 ;  /* 0x0000000300337308 */ /* 0x0003f40000000800 */
[----:B------:R-:W-:Y:S10]  /*2b0b0*/  MUFU.EX2 R27, R14 ;  /* 0x0000000e001b7308 */ /* 0x000ff40000000800 */
[----:B------:R-:W-:Y:S01]  /*2b0c0*/  MUFU.EX2 R14, R58 ;  /* 0x0000003a000e7308 */ /* 0x000fe20000000800 */
[-CC-:B-1----:R-:W-:Y:S09]  /*2b0d0*/  FFMA.FTZ R3, R30, R0.reuse, -R10.reuse ;  /* 0x000000001e037223 */ /* 0x182ff2000001080a */
[----:B------:R1:W-:Y:S10]  /*2b0e0*/  MUFU.EX2 R26, R3 ;  /* 0x00000003001a7308 */ /* 0x0003f40000000800 */
[----:B------:R-:W-:Y:S10]  /*2b0f0*/  MUFU.EX2 R30, R32 ;  /* 0x00000020001e7308 */ /* 0x000ff40000000800 */
[----:B------:R2:W-:Y:S01]  /*2b100*/  MUFU.EX2 R32, R41 ;  /* 0x0000002900207308 */ /* 0x0005e20000000800 */
[----:B-1----:R-:W-:Y:S09]  /*2b110*/  FFMA.FTZ R3, R31, R0, -R10 ;  /* 0x000000001f037223 */ /* 0x002ff2000001080a */
[----:B------:R-:W1:Y:S10]  /*2b120*/  MUFU.EX2 R31, R49 ;  /* 0x00000031001f7308 */ /* 0x000e740000000800 */
[----:B------:R-:W-:Y:S01]  /*2b130*/  MUFU.EX2 R46, R3 ;  /* 0x00000003002e7308 */ /* 0x000fe20000000800 */
[----:B--2---:R-:W2:Y:S09]  /*2b140*/  LDL R41, [R1+0x2e8] ;  /* 0x0002e80001297983 */ /* 0x004eb20000100800 */
[----:B------:R3:W3:Y:S01]  /*2b150*/  MUFU.EX2 R3, R2 ;  /* 0x0000000200037308 */ /* 0x0006e20000000800 */
[----:B-1----:R-:W-:Y:S01]  /*2b160*/  F2FP.PACK_AB R118, R31, R32 ;  /* 0x000000201f76723e */ /* 0x002fe200000000ff */
[----:B------:R-:W4:Y:S08]  /*2b170*/  LDL R49, [R1+0x2b0] ;  /* 0x0002b00001317983 */ /* 0x000f300000100800 */
[----:B------:R-:W-:Y:S10]  /*2b180*/  MUFU.EX2 R101, R101 ;  /* 0x0000006500657308 */ /* 0x000ff40000000800 */
[----:B------:R-:W-:Y:S01]  /*2b190*/  MUFU.EX2 R186, R186 ;  /* 0x000000ba00ba7308 */ /* 0x000fe20000000800 */
[----:B---3--:R-:W-:Y:S02]  /*2b1a0*/  FMUL.FTZ R2, R0, R4 ;  /* 0x0000000400027220 */ /* 0x008fe40000410000 */
[----:B------:R-:W-:Y:S07]  /*2b1b0*/  FFMA.FTZ R4, R3, R66, R11 ;  /* 0x0000004203047223 */ /* 0x000fee000001000b */
[----:B------:R-:W1:Y:S01]  /*2b1c0*/  MUFU.EX2 R2, R2 ;  /* 0x0000000200027308 */ /* 0x000e620000000800 */
[C---:B------:R-:W-:Y:S01]  /*2b1d0*/  FADD.FTZ R20, R19.reuse, R4 ;  /* 0x0000000413147221 */ /* 0x040fe20000010000 */
[----:B------:R-:W-:Y:S01]  /*2b1e0*/  F2FP.PACK_AB R4, R19, R11 ;  /* 0x0000000b1304723e */ /* 0x000fe200000000ff */
[----:B------:R-:W-:Y:S02]  /*2b1f0*/  FADD.FTZ R11, R22, R33 ;  /* 0x00000021160b7221 */ /* 0x000fe40000010000 */
[----:B------:R3:W3:Y:S01]  /*2b200*/  LDL.S16 R33, [R1+0x1b8] ;  /* 0x0001b80001217983 */ /* 0x0006e20000100600 */
[C---:B------:R-:W-:Y:S01]  /*2b210*/  PRMT R44, R4.reuse, 0x7632, R44 ;  /* 0x00007632042c7816 */ /* 0x040fe2000000002c */
[C---:B------:R-:W-:Y:S01]  /*2b220*/  FADD.FTZ R18, R59.reuse, R11 ;  /* 0x0000000b3b127221 */ /* 0x040fe20000010000 */
[----:B------:R-:W-:Y:S02]  /*2b230*/  F2FP.PACK_AB R59, R59, R22 ;  /* 0x000000163b3b723e */ /* 0x000fe400000000ff */
[----:B------:R-:W-:Y:S01]  /*2b240*/  PRMT R90, R4, 0x5410, R44 ;  /* 0x00005410045a7816 */ /* 0x000fe2000000002c */
[----:B------:R-:W-:Y:S01]  /*2b250*/  MUFU.EX2 R11, R169 ;  /* 0x000000a9000b7308 */ /* 0x000fe20000000800 */
[C---:B------:R-:W-:Y:S04]  /*2b260*/  PRMT R58, R59.reuse, 0x7632, R58 ;  /* 0x000076323b3a7816 */ /* 0x040fe8000000003a */
[----:B------:R-:W-:Y:S05]  /*2b270*/  PRMT R84, R59, 0x5410, R58 ;  /* 0x000054103b547816 */ /* 0x000fea000000003a */
[----:B------:R-:W-:Y:S01]  /*2b280*/  MUFU.EX2 R22, R65 ;  /* 0x0000004100167308 */ /* 0x000fe20000000800 */
[----:B-1----:R-:W-:Y:S02]  /*2b290*/  FFMA.FTZ R17, R2, R53, R8 ;  /* 0x0000003502117223 */ /* 0x002fe40000010008 */
[----:B------:R1:W3:Y:S02]  /*2b2a0*/  LDL.S16 R53, [R1+0x1bc] ;  /* 0x0001bc0001357983 */ /* 0x0002e40000100600 */
[C---:B------:R-:W-:Y:S01]  /*2b2b0*/  FADD.FTZ R19, R57.reuse, R17 ;  /* 0x0000001139137221 */ /* 0x040fe20000010000 */
[----:B------:R-:W-:Y:S01]  /*2b2c0*/  F2FP.PACK_AB R57, R57, R8 ;  /* 0x000000083939723e */ /* 0x000fe200000000ff */
[----:B------:R-:W-:Y:S03]  /*2b2d0*/  FADD.FTZ R8, R23, R21 ;  /* 0x0000001517087221 */ /* 0x000fe60000010000 */
[----:B------:R-:W-:Y:S01]  /*2b2e0*/  MUFU.EX2 R185, R185 ;  /* 0x000000b900b97308 */ /* 0x000fe20000000800 */
[----:B------:R-:W-:Y:S01]  /*2b2f0*/  FADD.FTZ R17, R24, R20 ;  /* 0x0000001418117221 */ /* 0x000fe20000010000 */
[----:B------:R-:W-:Y:S01]  /*2b300*/  PRMT R55, R57, 0x7632, R55 ;  /* 0x0000763239377816 */ /* 0x000fe20000000037 */
[C---:B------:R-:W-:Y:S01]  /*2b310*/  FADD.FTZ R21, R63.reuse, R8 ;  /* 0x000000083f157221 */ /* 0x040fe20000010000 */
[----:B------:R-:W-:Y:S01]  /*2b320*/  F2FP.PACK_AB R63, R63, R23 ;  /* 0x000000173f3f723e */ /* 0x000fe200000000ff */
[----:B------:R-:W-:Y:S01]  /*2b330*/  FADD.FTZ R8, R13, R19 ;  /* 0x000000130d087221 */ /* 0x000fe20000010000 */
[----:B------:R-:W-:Y:S01]  /*2b340*/  PRMT R92, R57, 0x5410, R55 ;  /* 0x00005410395c7816 */ /* 0x000fe20000000037 */
[C---:B------:R-:W-:Y:S01]  /*2b350*/  FADD.FTZ R20, R51.reuse, R17 ;  /* 0x0000001133147221 */ /* 0x040fe20000010000 */
[----:B------:R-:W-:Y:S01]  /*2b360*/  F2FP.PACK_AB R51, R51, R24 ;  /* 0x000000183333723e */ /* 0x000fe200000000ff */
[----:B------:R-:W-:Y:S01]  /*2b370*/  FADD.FTZ R17, R25, R18 ;  /* 0x0000001219117221 */ /* 0x000fe20000010000 */
[----:B------:R-:W-:Y:S01]  /*2b380*/  PRMT R62, R63, 0x7632, R62 ;  /* 0x000076323f3e7816 */ /* 0x000fe2000000003e */
[----:B------:R-:W1:Y:S01]  /*2b390*/  MUFU.EX2 R23, R64 ;  /* 0x0000004000177308 */ /* 0x000e620000000800 */
[----:B------:R-:W-:Y:S01]  /*2b3a0*/  PRMT R45, R51, 0x7632, R45 ;  /* 0x00007632332d7816 */ /* 0x000fe2000000002d */
[----:B------:R-:W-:Y:S01]  /*2b3b0*/  FADD.FTZ R18, R12, R8 ;  /* 0x000000080c127221 */ /* 0x000fe20000010000 */
[----:B------:R-:W-:Y:S01]  /*2b3c0*/  PRMT R82, R63, 0x5410, R62 ;  /* 0x000054103f527816 */ /* 0x000fe2000000003e */
[C---:B------:R-:W-:Y:S01]  /*2b3d0*/  FADD.FTZ R19, R40.reuse, R17 ;  /* 0x0000001128137221 */ /* 0x040fe20000010000 */
[----:B------:R-:W-:Y:S01]  /*2b3e0*/  F2FP.PACK_AB R40, R40, R25 ;  /* 0x000000192828723e */ /* 0x000fe200000000ff */
[----:B------:R-:W-:Y:S01]  /*2b3f0*/  FADD.FTZ R17, R27, R21 ;  /* 0x000000151b117221 */ /* 0x000fe20000010000 */
[----:B------:R-:W-:Y:S01]  /*2b400*/  PRMT R83, R51, 0x5410, R45 ;  /* 0x0000541033537816 */ /* 0x000fe2000000002d */
[----:B------:R-:W-:Y:S01]  /*2b410*/  FADD.FTZ R13, R26, R20 ;  /* 0x000000141a0d7221 */ /* 0x000fe20000010000 */
[----:B------:R2:W3:Y:S01]  /*2b420*/  LDL.S16 R25, [R1+0x1d8] ;  /* 0x0001d80001197983 */ /* 0x0004e20000100600 */
[----:B------:R-:W-:Y:S01]  /*2b430*/  FADD.FTZ R12, R15, R18 ;  /* 0x000000120f0c7221 */ /* 0x000fe20000010000 */
[----:B------:R-:W1:Y:S01]  /*2b440*/  MUFU.EX2 R8, R172 ;  /* 0x000000ac00087308 */ /* 0x000e620000000800 */
[C---:B------:R-:W-:Y:S01]  /*2b450*/  FADD.FTZ R17, R54.reuse, R17 ;  /* 0x0000001136117221 */ /* 0x040fe20000010000 */
[----:B------:R-:W-:Y:S01]  /*2b460*/  F2FP.PACK_AB R54, R54, R27 ;  /* 0x0000001b3636723e */ /* 0x000fe200000000ff */
[C---:B------:R-:W-:Y:S01]  /*2b470*/  FADD.FTZ R27, R46.reuse, R13 ;  /* 0x0000000d2e1b7221 */ /* 0x040fe20000010000 */
[----:B------:R-:W-:Y:S01]  /*2b480*/  F2FP.PACK_AB R46, R46, R26 ;  /* 0x0000001a2e2e723e */ /* 0x000fe200000000ff */
[----:B------:R-:W-:Y:S02]  /*2b490*/  FADD.FTZ R13, R30, R19 ;  /* 0x000000131e0d7221 */ /* 0x000fe40000010000 */
[C---:B------:R-:W-:Y:S01]  /*2b4a0*/  FADD.FTZ R12, R48.reuse, R12 ;  /* 0x0000000c300c7221 */ /* 0x040fe20000010000 */
[----:B------:R-:W-:Y:S01]  /*2b4b0*/  F2FP.PACK_AB R48, R48, R15 ;  /* 0x0000000f3030723e */ /* 0x000fe200000000ff */
[C---:B------:R-:W-:Y:S01]  /*2b4c0*/  FADD.FTZ R13, R50.reuse, R13 ;  /* 0x0000000d320d7221 */ /* 0x040fe20000010000 */
[----:B------:R-:W-:Y:S01]  /*2b4d0*/  F2FP.PACK_AB R50, R50, R30 ;  /* 0x0000001e3232723e */ /* 0x000fe200000000ff */
[----:B------:R-:W-:Y:S01]  /*2b4e0*/  FADD.FTZ R12, R14, R12 ;  /* 0x0000000c0e0c7221 */ /* 0x000fe20000010000 */
[----:B------:R-:W2:Y:S01]  /*2b4f0*/  MUFU.EX2 R20, R173 ;  /* 0x000000ad00147308 */ /* 0x000ea20000000800 */
[----:B-1----:R-:W-:Y:S01]  /*2b500*/  F2FP.PACK_AB R128, R22, R23 ;  /* 0x000000171680723e */ /* 0x002fe200000000ff */
[----:B------:R1:W3:Y:S01]  /*2b510*/  LDL.S16 R64, [R1+0x1e0] ;  /* 0x0001e00001407983 */ /* 0x0002e20000100600 */
[----:B------:R-:W-:Y:S02]  /*2b520*/  FADD.FTZ R15, R28, R17 ;  /* 0x000000111c0f7221 */ /* 0x000fe40000010000 */
[----:B------:R-:W-:Y:S02]  /*2b530*/  FADD.FTZ R13, R29, R13 ;  /* 0x0000000d1d0d7221 */ /* 0x000fe40000010000 */
[C---:B------:R-:W-:Y:S01]  /*2b540*/  FADD.FTZ R106, R52.reuse, R15 ;  /* 0x0000000f346a7221 */ /* 0x040fe20000010000 */
[----:B------:R-:W-:Y:S01]  /*2b550*/  F2FP.PACK_AB R52, R52, R28 ;  /* 0x0000001c3434723e */ /* 0x000fe200000000ff */
[----:B------:R-:W-:Y:S01]  /*2b560*/  FADD.FTZ R15, R60, R12 ;  /* 0x0000000c3c0f7221 */ /* 0x000fe20000010000 */
[----:B------:R-:W-:Y:S01]  /*2b570*/  LOP3.LUT R12, R215, R193, RZ, 0x3c, !PT ;  /* 0x000000c1d70c7212 */ /* 0x000fe200078e3cff */
[----:B------:R-:W-:Y:S01]  /*2b580*/  FADD.FTZ R13, R56, R13 ;  /* 0x0000000d380d7221 */ /* 0x000fe20000010000 */
[----:B------:R-:W-:Y:S02]  /*2b590*/  F2FP.PACK_AB R60, R60, R14 ;  /* 0x0000000e3c3c723e */ /* 0x000fe400000000ff */
[----:B------:R-:W-:Y:S01]  /*2b5a0*/  LOP3.LUT R14, R71, R211, RZ, 0x3c, !PT ;  /* 0x000000d3470e7212 */ /* 0x000fe200078e3cff */
[----:B------:R-:W-:Y:S01]  /*2b5b0*/  FADD.FTZ R13, R32, R13 ;  /* 0x0000000d200d7221 */ /* 0x000fe20000010000 */
[----:B------:R-:W-:Y:S02]  /*2b5c0*/  F2FP.PACK_AB R119, R8, R11 ;  /* 0x0000000b0877723e */ /* 0x000fe400000000ff */
[----:B------:R-:W-:Y:S01]  /*2b5d0*/  F2FP.PACK_AB R56, R56, R29 ;  /* 0x0000001d3838723e */ /* 0x000fe200000000ff */
[----:B------:R-:W-:Y:S04]  /*2b5e0*/  IMAD.WIDE.U32 R182, R14, -0x2daee0ad, RZ ;  /* 0xd2511f530eb67825 */ /* 0x000fe800078e00ff */
[----:B--2---:R-:W-:Y:S02]  /*2b5f0*/  IMAD.WIDE.U32 R212, R41, -0x2daee0ad, RZ ;  /* 0xd2511f5329d47825 */ /* 0x004fe400078e00ff */
[----:B------:R-:W2:Y:S03]  /*2b600*/  MUFU.EX2 R41, R176 ;  /* 0x000000b000297308 */ /* 0x000ea60000000800 */
[----:B------:R-:W-:Y:S01]  /*2b610*/  LOP3.LUT R18, R12, R213, RZ, 0x3c, !PT ;  /* 0x000000d50c127212 */ /* 0x000fe200078e3cff */
[----:B------:R-:W-:Y:S04]  /*2b620*/  FADD.FTZ R12, R5, R15 ;  /* 0x0000000f050c7221 */ /* 0x000fe80000010000 */
[----:B------:R-:W-:Y:S04]  /*2b630*/  IMAD.WIDE.U32 R14, R18, -0x326172a9, RZ ;  /* 0xcd9e8d57120e7825 */ /* 0x000fe800078e00ff */
[C---:B------:R-:W-:Y:S01]  /*2b640*/  FADD.FTZ R17, R61.reuse, R12 ;  /* 0x0000000c3d117221 */ /* 0x040fe20000010000 */
[----:B------:R-:W-:Y:S01]  /*2b650*/  F2FP.PACK_AB R61, R61, R5 ;  /* 0x000000053d3d723e */ /* 0x000fe200000000ff */
[----:B------:R-:W-:Y:S01]  /*2b660*/  FADD.FTZ R12, R31, R13 ;  /* 0x0000000d1f0c7221 */ /* 0x000fe20000010000 */
[----:B----4-:R-:W-:Y:S01]  /*2b670*/  LOP3.LUT R5, R183, R49, R212, 0x96, !PT ;  /* 0x00000031b7057212 */ /* 0x010fe200078e96d4 */
[----:B------:R-:W-:Y:S02]  /*2b680*/  FADD.FTZ R13, R16, R17 ;  /* 0x00000011100d7221 */ /* 0x000fe40000010000 */
[----:B------:R-:W-:Y:S01]  /*2b690*/  FADD.FTZ R17, R34, R12 ;  /* 0x0000000c22117221 */ /* 0x000fe20000010000 */
[----:B------:R-:W-:Y:S01]  /*2b6a0*/  LOP3.LUT R12, R15, R240, R210, 0x96, !PT ;  /* 0x000000f00f0c7212 */ /* 0x000fe200078e96d2 */
[----:B------:R-:W-:Y:S04]  /*2b6b0*/  IMAD.WIDE.U32 R178, R5, -0x326172a9, RZ ;  /* 0xcd9e8d5705b27825 */ /* 0x000fe800078e00ff */
[----:B------:R-:W-:Y:S01]  /*2b6c0*/  FADD.FTZ R5, R70, R13 ;  /* 0x0000000d46057221 */ /* 0x000fe20000010000 */
[----:B------:R-:W-:Y:S01]  /*2b6d0*/  LOP3.LUT R18, R179, R239, R14, 0x96, !PT ;  /* 0x000000efb3127212 */ /* 0x000fe200078e960e */
[----:B------:R-:W-:Y:S01]  /*2b6e0*/  IMAD.WIDE.U32 R12, R12, -0x2daee0ad, RZ ;  /* 0xd2511f530c0c7825 */ /* 0x000fe200078e00ff */
[----:B------:R-:W-:Y:S03]  /*2b6f0*/  F2FP.PACK_AB R70, R70, R16 ;  /* 0x000000104646723e */ /* 0x000fe600000000ff */
[----:B------:R-:W-:Y:S01]  /*2b700*/  FADD.FTZ R17, R75, R17 ;  /* 0x000000114b117221 */ /* 0x000fe20000010000 */
[----:B------:R-:W-:Y:S01]  /*2b710*/  LOP3.LUT R16, R13, R242, R182, 0x96, !PT ;  /* 0x000000f20d107212 */ /* 0x000fe200078e96b6 */
[----:B------:R-:W-:Y:S01]  /*2b720*/  FADD.FTZ R5, R11, R5 ;  /* 0x000000050b057221 */ /* 0x000fe20000010000 */
[----:B------:R-:W-:Y:S01]  /*2b730*/  F2FP.PACK_AB R75, R75, R34 ;  /* 0x000000224b4b723e */ /* 0x000fe200000000ff */
[----:B------:R-:W-:Y:S04]  /*2b740*/  IMAD.WIDE.U32 R18, R18, -0x2daee0ad, RZ ;  /* 0xd2511f5312127825 */ /* 0x000fe800078e00ff */
[----:B------:R-:W-:Y:S01]  /*2b750*/  FADD.FTZ R21, R8, R5 ;  /* 0x0000000508157221 */ /* 0x000fe20000010000 */
[----:B------:R-:W-:Y:S01]  /*2b760*/  LOP3.LUT R19, R19, R245, R12, 0x96, !PT ;  /* 0x000000f513137212 */ /* 0x000fe200078e960c */
[----:B------:R-:W-:Y:S02]  /*2b770*/  FADD.FTZ R5, R23, R17 ;  /* 0x0000001117057221 */ /* 0x000fe40000010000 */
[----:B------:R-:W-:Y:S04]  /*2b780*/  IMAD.WIDE.U32 R16, R16, -0x326172a9, RZ ;  /* 0xcd9e8d5710107825 */ /* 0x000fe800078e00ff */
[----:B------:R-:W-:Y:S01]  /*2b790*/  FADD.FTZ R24, R22, R5 ;  /* 0x0000000516187221 */ /* 0x000fe20000010000 */
[----:B------:R-:W-:Y:S01]  /*2b7a0*/  LOP3.LUT R12, R17, R238, R178, 0x96, !PT ;  /* 0x000000ee110c7212 */ /* 0x000fe200078e96b2 */
[----:B------:R-:W-:Y:S04]  /*2b7b0*/  FADD.FTZ R5, R20, R21 ;  /* 0x0000001514057221 */ /* 0x000fe80000010000 */
[----:B------:R-:W-:Y:S04]  /*2b7c0*/  IMAD.WIDE.U32 R12, R12, -0x2daee0ad, RZ ;  /* 0xd2511f530c0c7825 */ /* 0x000fe800078e00ff */
[----:B--2---:R-:W-:Y:S01]  /*2b7d0*/  FADD.FTZ R26, R41, R5 ;  /* 0x00000005291a7221 */ /* 0x004fe20000010000 */
[----:B------:R-:W-:Y:S01]  /*2b7e0*/  LOP3.LUT R17, R13, R247, R18, 0x96, !PT ;  /* 0x000000f70d117212 */ /* 0x000fe200078e9612 */
[----:B------:R-:W-:Y:S01]  /*2b7f0*/  IMAD.WIDE.U32 R18, R19, -0x326172a9, RZ ;  /* 0xcd9e8d5713127825 */ /* 0x000fe200078e00ff */
[----:B------:R-:W-:Y:S04]  /*2b800*/  F2FP.PACK_AB R41, R41, R20 ;  /* 0x000000142929723e */ /* 0x000fe800000000ff */
[----:B------:R-:W-:Y:S01]  /*2b810*/  LOP3.LUT R20, R19, R248, R16, 0x96, !PT ;  /* 0x000000f813147212 */ /* 0x000fe200078e9610 */
[----:B------:R-:W-:Y:S04]  /*2b820*/  IMAD.WIDE.U32 R16, R17, -0x326172a9, RZ ;  /* 0xcd9e8d5711107825 */ /* 0x000fe800078e00ff */
[----:B------:R-:W-:Y:S01]  /*2b830*/  IMAD.WIDE.U32 R20, R20, -0x2daee0ad, RZ ;  /* 0xd2511f5314147825 */ /* 0x000fe200078e00ff */
[----:B------:R-:W-:Y:S04]  /*2b840*/  LOP3.LUT R18, R17, R246, R18, 0x96, !PT ;  /* 0x000000f611127212 */ /* 0x000fe800078e9612 */
[----:B------:R-:W-:Y:S05]  /*2b850*/  LOP3.LUT R12, R21, R244, R12, 0x96, !PT ;  /* 0x000000f4150c7212 */ /* 0x000fea00078e960c */
        /* <DEDUP_REMOVED lines=12> */
[----:B---3--:R-:W-:Y:S01]  /*2b920*/  @!P4 HADD2 R64, -R7.H0_H0, -RZ.H0_H0 ;  /* 0xa00000ff0740c230 */ /* 0x008fe20000000900 */
[----:B------:R-:W-:Y:S02]  /*2b930*/  ISETP.GE.U32.AND P3, PT, R217, R5, PT ;  /* 0x00000005d900720c */ /* 0x000fe40003f66070 */
[----:B------:R-:W-:Y:S02]  /*2b940*/  PRMT R5, R7, 0x7632, R5 ;  /* 0x0000763207057816 */ /* 0x000fe40000000005 */
[----:B------:R-:W-:Y:S01]  /*2b950*/  ISETP.GE.U32.AND P1, PT, R217, R8, PT ;  /* 0x00000008d900720c */ /* 0x000fe20003f26070 */
[----:B------:R-:W-:Y:S01]  /*2b960*/  @!P4 STL.S16 [R1+0x1e0], R64 ;  /* 0x0001e0400100c387 */ /* 0x000fe20000100600 */
[----:B------:R-:W-:Y:S01]  /*2b970*/  PRMT R8, R9, 0x7632, R8 ;  /* 0x0000763209087816 */ /* 0x000fe20000000008 */
[----:B------:R-:W-:Y:S01]  /*2b980*/  @!P2 HADD2 R53, -R9.H0_H0, -RZ.H0_H0 ;  /* 0xa00000ff0935a230 */ /* 0x000fe20000000900 */
[----:B------:R-:W-:Y:S01]  /*2b990*/  ISETP.GE.U32.AND P5, PT, R217, R22, PT ;  /* 0x00000016d900720c */ /* 0x000fe20003fa6070 */
[----:B------:R1:W2:Y:S01]  /*2b9a0*/  LDL.S16 R23, [R1+0x1f8] ;  /* 0x0001f80001177983 */ /* 0x0002a20000100600 */
[----:B------:R-:W-:Y:S02]  /*2b9b0*/  LOP3.LUT R11, R12, 0xffff, RZ, 0xc0, !PT ;  /* 0x0000ffff0c0b7812 */ /* 0x000fe400078ec0ff */
[----:B------:R-:W-:Y:S01]  /*2b9c0*/  PRMT R86, R7, 0x5410, R5 ;  /* 0x0000541007567816 */ /* 0x000fe20000000005 */
[----:B------:R-:W-:Y:S01]  /*2b9d0*/  @!P3 HADD2 R43, -R5.H0_H0, -RZ.H0_H0 ;  /* 0xa00000ff052bb230 */ /* 0x000fe20000000900 */
[----:B------:R-:W-:Y:S02]  /*2b9e0*/  SHF.R.U32.HI R11, RZ, 0x8, R11 ;  /* 0x00000008ff0b7819 */ /* 0x000fe4000001160b */
[----:B------:R-:W-:Y:S01]  /*2b9f0*/  PRMT R42, R53, 0x7610, R42 ;  /* 0x00007610352a7816 */ /* 0x000fe2000000002a */
[----:B------:R-:W-:Y:S01]  /*2ba00*/  @!P1 HADD2 R33, -R8.H0_H0, -RZ.H0_H0 ;  /* 0xa00000ff08219230 */ /* 0x000fe20000000900 */
[----:B------:R-:W-:Y:S01]  /*2ba10*/  PRMT R16, R43, 0x7610, R16 ;  /* 0x000076102b107816 */ /* 0x000fe20000000010 */
[----:B------:R3:W-:Y:S01]  /*2ba20*/  @!P3 STL.S16 [R1+0x1dc], R43 ;  /* 0x0001dc2b0100b387 */ /* 0x0007e20000100600 */
[----:B------:R-:W-:Y:S01]  /*2ba30*/  LOP3.LUT R21, R11, 0xffff, RZ, 0xc0, !PT ;  /* 0x0000ffff0b157812 */ /* 0x000fe200078ec0ff */
[----:B------:R-:W-:Y:S01]  /*2ba40*/  @!P5 HADD2 R25, -R59.H0_H0, -RZ.H0_H0 ;  /* 0xa00000ff3b19d230 */ /* 0x000fe20000000900 */
[----:B------:R-:W-:Y:S01]  /*2ba50*/  PRMT R34, R33, 0x7610, R34 ;  /* 0x0000761021227816 */ /* 0x000fe20000000022 */
[----:B------:R1:W4:Y:S01]  /*2ba60*/  LDL.S16 R19, [R1+0x1f0] ;  /* 0x0001f00001137983 */ /* 0x0003220000100600 */
[----:B------:R-:W-:Y:S02]  /*2ba70*/  ISETP.GE.U32.AND P0, PT, R217, R21, PT ;  /* 0x00000015d900720c */ /* 0x000fe40003f06070 */
[----:B------:R-:W-:Y:S02]  /*2ba80*/  SHF.R.U32.HI R11, RZ, 0x10, R12 ;  /* 0x00000010ff0b7819 */ /* 0x000fe4000001160c */
[----:B------:R-:W-:Y:S02]  /*2ba90*/  PRMT R31, R25, 0x7610, R31 ;  /* 0x00007610191f7816 */ /* 0x000fe4000000001f */
[----:B------:R-:W-:Y:S02]  /*2baa0*/  @!P3 PRMT R5, R16, 0x5410, RZ ;  /* 0x000054101005b816 */ /* 0x000fe400000000ff */
[----:B------:R-:W-:Y:S02]  /*2bab0*/  PRMT R87, R9, 0x5410, R8 ;  /* 0x0000541009577816 */ /* 0x000fe40000000008 */
[----:B------:R-:W-:Y:S01]  /*2bac0*/  @!P2 PRMT R9, R42, 0x5410, RZ ;  /* 0x000054102a09a816 */ /* 0x000fe200000000ff */
[----:B------:R-:W-:Y:S01]  /*2bad0*/  ST.E.U16 [R174.64+0x2], R5 ;  /* 0x00000205ae007985 */ /* 0x000fe2000c101504 */
[----:B------:R-:W-:Y:S02]  /*2bae0*/  PRMT R47, R64, 0x7610, R47 ;  /* 0x00007610402f7816 */ /* 0x000fe4000000002f */
[----:B------:R-:W-:Y:S02]  /*2baf0*/  @!P1 PRMT R8, R34, 0x5410, RZ ;  /* 0x0000541022089816 */ /* 0x000fe400000000ff */
[----:B------:R-:W-:Y:S01]  /*2bb00*/  @!P4 PRMT R7, R47, 0x5410, RZ ;  /* 0x000054102f07c816 */ /* 0x000fe200000000ff */
[----:B---3--:R1:W3:Y:S04]  /*2bb10*/  LDL.S16 R43, [R1+0x1f4] ;  /* 0x0001f400012b7983 */ /* 0x0082e80000100600 */
[----:B------:R-:W-:Y:S04]  /*2bb20*/  @!P2 STL.S16 [R1+0x1bc], R53 ;  /* 0x0001bc350100a387 */ /* 0x000fe80000100600 */
[----:B------:R1:W-:Y:S04]  /*2bb30*/  @!P1 STL.S16 [R1+0x1b8], R33 ;  /* 0x0001b82101009387 */ /* 0x0003e80000100600 */
[----:B------:R-:W4:Y:S04]  /*2bb40*/  LDL R17, [R1+0x2cc] ;  /* 0x0002cc0001117983 */ /* 0x000f280000100800 */
[----:B------:R-:W-:Y:S04]  /*2bb50*/  ST.E.U16 [R174.64], R7 ;  /* 0x00000007ae007985 */ /* 0x000fe8000c101504 */
[----:B-1----:R-:W4:Y:S04]  /*2bb60*/  LDL R33, [R1+0x2d0] ;  /* 0x0002d00001217983 */ /* 0x002f280000100800 */
[----:B------:R1:W-:Y:S02]  /*2bb70*/  @!P5 STL.S16 [R1+0x1d8], R25 ;  /* 0x0001d8190100d387 */ /* 0x0003e40000100600 */
[----:B-1----:R-:W-:Y:S04]  /*2bb80*/  LOP3.LUT R25, R11, 0xff, RZ, 0xc0, !PT ;  /* 0x000000ff0b197812 */ /* 0x002fe800078ec0ff */
[----:B------:R-:W-:Y:S01]  /*2bb90*/  ISETP.GE.U32.AND P5, PT, R217, R25, PT ;  /* 0x00000019d900720c */ /* 0x000fe20003fa6070 */
[----:B--2---:R-:W-:Y:S05]  /*2bba0*/  @!P0 HADD2 R23, -R58.H0_H0, -RZ.H0_H0 ;  /* 0xa00000ff3a178230 */ /* 0x004fea0000000900 */
[----:B------:R-:W-:Y:S01]  /*2bbb0*/  PRMT R30, R23, 0x7610, R30 ;  /* 0x00007610171e7816 */ /* 0x000fe2000000001e */
[----:B------:R1:W-:Y:S02]  /*2bbc0*/  @!P0 STL.S16 [R1+0x1f8], R23 ;  /* 0x0001f81701008387 */ /* 0x0003e40000100600 */
[----:B-1----:R-:W-:Y:S01]  /*2bbd0*/  SHF.R.U32.HI R23, RZ, 0x18, R12 ;  /* 0x00000018ff177819 */ /* 0x002fe2000001160c */
[----:B------:R-:W-:Y:S03]  /*2bbe0*/  IMAD.WIDE.U32 R12, R18, -0x2daee0ad, RZ ;  /* 0xd2511f53120c7825 */ /* 0x000fe600078e00ff */
[----:B------:R-:W-:Y:S01]  /*2bbf0*/  ISETP.GE.U32.AND P0, PT, R217, R23, PT ;  /* 0x00000017d900720c */ /* 0x000fe20003f06070 */
[----:B---3--:R-:W-:Y:S01]  /*2bc00*/  @!P5 HADD2 R43, -R63.H0_H0, -RZ.H0_H0 ;  /* 0xa00000ff3f2bd230 */ /* 0x008fe20000000900 */
[----:B------:R-:W-:Y:S02]  /*2bc10*/  LOP3.LUT R76, R12, 0xff, RZ, 0xc0, !PT ;  /* 0x000000ff0c4c7812 */ /* 0x000fe400078ec0ff */
[--C-:B------:R-:W-:Y:S02]  /*2bc20*/  SHF.R.U32.HI R18, RZ, 0x10, R12.reuse ;  /* 0x00000010ff127819 */ /* 0x100fe4000001160c */
[----:B------:R-:W-:Y:S01]  /*2bc30*/  PRMT R29, R43, 0x7610, R29 ;  /* 0x000076102b1d7816 */ /* 0x000fe2000000001d */
[----:B------:R1:W-:Y:S01]  /*2bc40*/  @!P5 STL.S16 [R1+0x1f4], R43 ;  /* 0x0001f42b0100d387 */ /* 0x0003e20000100600 */
[----:B------:R-:W-:Y:S02]  /*2bc50*/  SHF.R.U32.HI R100, RZ, 0x18, R12 ;  /* 0x00000018ff647819 */ /* 0x000fe4000001160c */
[----:B------:R-:W-:Y:S02]  /*2bc60*/  LOP3.LUT R11, R13, R243, R20, 0x96, !PT ;  /* 0x000000f30d0b7212 */ /* 0x000fe400078e9614 */
[----:B------:R-:W-:Y:S01]  /*2bc70*/  LOP3.LUT R98, R18, 0xff, RZ, 0xc0, !PT ;  /* 0x000000ff12627812 */ /* 0x000fe200078ec0ff */
[----:B----4-:R-:W-:Y:S01]  /*2bc80*/  @!P0 HADD2 R19, -R62.H0_H0, -RZ.H0_H0 ;  /* 0xa00000ff3e138230 */ /* 0x010fe20000000900 */
[----:B------:R-:W-:Y:S02]  /*2bc90*/  LOP3.LUT R53, R11, 0xff, RZ, 0xc0, !PT ;  /* 0x000000ff0b357812 */ /* 0x000fe400078ec0ff */
[--C-:B------:R-:W-:Y:S02]  /*2bca0*/  SHF.R.U32.HI R72, RZ, 0x18, R11.reuse ;  /* 0x00000018ff487819 */ /* 0x100fe4000001160b */
[----:B------:R-:W-:Y:S01]  /*2bcb0*/  PRMT R28, R19, 0x7610, R28 ;  /* 0x00007610131c7816 */ /* 0x000fe2000000001c */
[----:B------:R2:W-:Y:S01]  /*2bcc0*/  @!P0 STL.S16 [R1+0x1f0], R19 ;  /* 0x0001f01301008387 */ /* 0x0005e20000100600 */
[----:B------:R-:W-:Y:S02]  /*2bcd0*/  SHF.R.U32.HI R5, RZ, 0x10, R11 ;  /* 0x00000010ff057819 */ /* 0x000fe4000001160b */
[----:B------:R-:W-:Y:S01]  /*2bce0*/  LOP3.LUT R11, R11, 0xffff, RZ, 0xc0, !PT ;  /* 0x0000ffff0b0b7812 */ /* 0x000fe200078ec0ff */
[----:B------:R-:W3:Y:S01]  /*2bcf0*/  LDL R47, [R1+0x2dc] ;  /* 0x0002dc00012f7983 */ /* 0x000ee20000100800 */
[----:B------:R-:W-:Y:S02]  /*2bd00*/  LOP3.LUT R66, R5, 0xff, RZ, 0xc0, !PT ;  /* 0x000000ff05427812 */ /* 0x000fe400078ec0ff */
[----:B------:R-:W-:Y:S01]  /*2bd10*/  SHF.R.U32.HI R11, RZ, 0x8, R11 ;  /* 0x00000008ff0b7819 */ /* 0x000fe2000001160b */
[----:B------:R4:W3:Y:S03]  /*2bd20*/  LDL.S16 R34, [R1+0x290] ;  /* 0x0002900001227983 */ /* 0x0008e60000100600 */
[----:B------:R-:W-:Y:S01]  /*2bd30*/  LOP3.LUT R64, R11, 0xffff, RZ, 0xc0, !PT ;  /* 0x0000ffff0b407812 */ /* 0x000fe200078ec0ff */
[----:B------:R4:W3:Y:S01]  /*2bd40*/  LDL.S16 R18, [R1+0x294] ;  /* 0x0002940001127983 */ /* 0x0008e20000100600 */
[----:B-1----:R-:W1:Y:S01]  /*2bd50*/  MUFU.EX2 R43, R68 ;  /* 0x00000044002b7308 */ /* 0x002e620000000800 */
[----:B------:R-:W-:Y:S02]  /*2bd60*/  IADD3 R168, P0, R174, R33, RZ ;  /* 0x00000021aea87210 */ /* 0x000fe40007f1e0ff */
[----:B------:R-:W3:Y:S03]  /*2bd70*/  LDL R33, [R1+0x2ac] ;  /* 0x0002ac0001217983 */ /* 0x000ee60000100800 */
[----:B------:R-:W-:Y:S01]  /*2bd80*/  IMAD.X R169, R175, 0x1, R17, P0 ;  /* 0x00000001afa97824 */ /* 0x000fe200000e0611 */
[----:B------:R4:W4:Y:S03]  /*2bd90*/  LDL.S16 R11, [R1+0x29c] ;  /* 0x00029c00010b7983 */ /* 0x0009260000100600 */
[----:B------:R-:W1:Y:S01]  /*2bda0*/  MUFU.EX2 R17, R69 ;  /* 0x0000004500117308 */ /* 0x000e620000000800 */
[----:B------:R3:W-:Y:S01]  /*2bdb0*/  ST.E.U16 [R168.64+0x2], R8 ;  /* 0x00000208a8007985 */ /* 0x0007e2000c101504 */
[----:B--2---:R-:W-:Y:S03]  /*2bdc0*/  LOP3.LUT R19, R12, 0xffff, RZ, 0xc0, !PT ;  /* 0x0000ffff0c137812 */ /* 0x004fe600078ec0ff */
[----:B------:R2:W-:Y:S01]  /*2bdd0*/  ST.E.U16 [R168.64], R9 ;  /* 0x00000009a8007985 */ /* 0x0005e2000c101504 */
[----:B------:R-:W-:Y:S04]  /*2bde0*/  SHF.R.U32.HI R7, RZ, 0x8, R19 ;  /* 0x00000008ff077819 */ /* 0x000fe80000011613 */
[----:B------:R-:W-:Y:S01]  /*2bdf0*/  LOP3.LUT R97, R7, 0xffff, RZ, 0xc0, !PT ;  /* 0x0000ffff07617812 */ /* 0x000fe200078ec0ff */
[----:B------:R-:W2:Y:S01]  /*2be00*/  MUFU.EX2 R13, R177 ;  /* 0x000000b1000d7308 */ /* 0x000ea20000000800 */
[----:B-1----:R-:W-:Y:S01]  /*2be10*/  FADD.FTZ R12, R43, R24 ;  /* 0x000000182b0c7221 */ /* 0x002fe20000010000 */
[C---:B------:R-:W-:Y:S03]  /*2be20*/  F2FP.PACK_AB R43, R17.reuse, R43 ;  /* 0x0000002b112b723e */ /* 0x040fe600000000ff */
[----:B------:R-:W-:Y:S05]  /*2be30*/  FADD.FTZ R17, R17, R12 ;  /* 0x0000000c11117221 */ /* 0x000fea0000010000 */
[----:B------:R-:W1:Y:S01]  /*2be40*/  MUFU.EX2 R12, R74 ;  /* 0x0000004a000c7308 */ /* 0x000e620000000800 */
[----:B--2---:R-:W-:Y:S01]  /*2be50*/  FADD.FTZ R16, R13, R26 ;  /* 0x0000001a0d107221 */ /* 0x004fe20000010000 */
[----:B-1----:R-:W-:Y:S01]  /*2be60*/  F2FP.PACK_AB R20, R12, R13 ;  /* 0x0000000d0c14723e */ /* 0x002fe200000000ff */
[-CC-:B------:R-:W-:Y:S07]  /*2be70*/  FFMA.FTZ R74, R190, R0.reuse, -R10.reuse ;  /* 0x00000000be4a7223 */ /* 0x180fee000001080a */
[----:B------:R-:W-:Y:S01]  /*2be80*/  MUFU.EX2 R13, R81 ;  /* 0x00000051000d7308 */ /* 0x000fe20000000800 */
[----:B------:R-:W-:Y:S01]  /*2be90*/  FFMA.FTZ R190, R124, R0, -R10 ;  /* 0x000000007cbe7223 */ /* 0x000fe2000001080a */
[C---:B------:R-:W-:Y:S02]  /*2bea0*/  PRMT R230, R20.reuse, 0x7610, R230 ;  /* 0x0000761014e67816 */ /* 0x040fe400000000e6 */
[----:B------:R-:W-:Y:S01]  /*2beb0*/  PRMT R205, R20, 0x7632, R205 ;  /* 0x0000763214cd7816 */ /* 0x000fe200000000cd */
[----:B------:R-:W-:Y:S05]  /*2bec0*/  FADD.FTZ R20, R12, R16 ;  /* 0x000000100c147221 */ /* 0x000fea0000010000 */
[----:B------:R-:W1:Y:S10]  /*2bed0*/  MUFU.EX2 R16, R73 ;  /* 0x0000004900107308 */ /* 0x000e740000000800 */
[----:B------:R-:W-:Y:S01]  /*2bee0*/  MUFU.EX2 R74, R74 ;  /* 0x0000004a004a7308 */ /* 0x000fe20000000800 */
[C---:B-1----:R-:W-:Y:S01]  /*2bef0*/  F2FP.PACK_AB R183, R13.reuse, R16 ;  /* 0x000000100db7723e */ /* 0x042fe200000000ff */
[----:B------:R-:W-:Y:S04]  /*2bf00*/  FADD.FTZ R12, R16, R17 ;  /* 0x00000011100c7221 */ /* 0x000fe80000010000 */
[----:B------:R-:W-:Y:S02]  /*2bf10*/  FADD.FTZ R67, R13, R12 ;  /* 0x0000000c0d437221 */ /* 0x000fe40000010000 */
[-CC-:B------:R-:W-:Y:S04]  /*2bf20*/  FFMA.FTZ R12, R170, R0.reuse, -R10.reuse ;  /* 0x00000000aa0c7223 */ /* 0x180fe8000001080a */
[----:B------:R1:W2:Y:S02]  /*2bf30*/  MUFU.EX2 R42, R12 ;  /* 0x0000000c002a7308 */ /* 0x0002a40000000800 */
[----:B-1----:R-:W-:Y:S08]  /*2bf40*/  FFMA.FTZ R12, R171, R0, -R10 ;  /* 0x00000000ab0c7223 */ /* 0x002ff0000001080a */
[----:B------:R2:W1:Y:S02]  /*2bf50*/  MUFU.EX2 R13, R12 ;  /* 0x0000000c000d7308 */ /* 0x0004640000000800 */
[----:B--2---:R-:W-:Y:S01]  /*2bf60*/  FADD.FTZ R12, R42, R27 ;  /* 0x0000001b2a0c7221 */ /* 0x004fe20000010000 */
[C---:B-1----:R-:W-:Y:S01]  /*2bf70*/  F2FP.PACK_AB R42, R13.reuse, R42 ;  /* 0x0000002a0d2a723e */ /* 0x042fe200000000ff */
[----:B------:R-:W2:Y:S02]  /*2bf80*/  LDL R27, [R1+0x2d4] ;  /* 0x0002d400011b7983 */ /* 0x000ea40000100800 */
[----:B------:R-:W-:Y:S02]  /*2bf90*/  FADD.FTZ R73, R13, R12 ;  /* 0x0000000c0d497221 */ /* 0x000fe40000010000 */
[----:B---3--:R-:W-:Y:S02]  /*2bfa0*/  IMAD.WIDE.U32 R208, R33, -0x326172a9, RZ ;  /* 0xcd9e8d5721d07825 */ /* 0x008fe400078e00ff */
[----:B------:R1:W3:Y:S03]  /*2bfb0*/  LDL.S16 R33, [R1+0x298] ;  /* 0x0002980001217983 */ /* 0x0002e60000100600 */
[----:B------:R-:W-:Y:S01]  /*2bfc0*/  LOP3.LUT R5, R71, R209, RZ, 0x3c, !PT ;  /* 0x000000d147057212 */ /* 0x000fe200078e3cff */
[----:B------:R-:W-:Y:S01]  /*2bfd0*/  FFMA.FTZ R71, R189, R0, -R10 ;  /* 0x00000000bd477223 */ /* 0x000fe2000001080a */
[----:B------:R-:W-:Y:S01]  /*2bfe0*/  LOP3.LUT R8, R15, R240, R208, 0x96, !PT ;  /* 0x000000f00f087212 */ /* 0x000fe200078e96d0 */
[----:B------:R-:W-:Y:S02]  /*2bff0*/  FFMA.FTZ R189, R125, R0, -R10 ;  /* 0x000000007dbd7223 */ /* 0x000fe4000001080a */
[----:B------:R-:W-:Y:S02]  /*2c000*/  IMAD.WIDE.U32 R180, R5, -0x2daee0ad, RZ ;  /* 0xd2511f5305b47825 */ /* 0x000fe400078e00ff */
[----:B------:R-:W-:Y:S02]  /*2c010*/  MUFU.EX2 R71, R71 ;  /* 0x0000004700477308 */ /* 0x000fe40000000800 */
[----:B------:R-:W-:Y:S01]  /*2c020*/  IMAD.WIDE.U32 R8, R8, -0x2daee0ad, RZ ;  /* 0xd2511f5308087825 */ /* 0x000fe200078e00ff */
[----:B------:R-:W-:Y:S04]  /*2c030*/  LOP3.LUT R5, R181, R49, R212, 0x96, !PT ;  /* 0x00000031b5057212 */ /* 0x000fe800078e96d4 */
[----:B------:R-:W-:Y:S01]  /*2c040*/  LOP3.LUT R12, R9, R242, R180, 0x96, !PT ;  /* 0x000000f2090c7212 */ /* 0x000fe200078e96b4 */
[----:B------:R-:W-:Y:S02]  /*2c050*/  IMAD.WIDE.U32 R176, R5, -0x326172a9, RZ ;  /* 0xcd9e8d5705b07825 */ /* 0x000fe400078e00ff */
[----:B------:R-:W-:Y:S02]  /*2c060*/  MUFU.EX2 R189, R189 ;  /* 0x000000bd00bd7308 */ /* 0x000fe40000000800 */
        /* <DEDUP_REMOVED lines=13> */
[----:B------:R1:W3:Y:S03]  /*2c140*/  LDL.S16 R17, [R1+0x2a0] ;  /* 0x0002a00001117983 */ /* 0x0002e60000100600 */
[----:B------:R-:W-:Y:S05]  /*2c150*/  IMAD.WIDE.U32 R8, R8, -0x326172a9, RZ ;  /* 0xcd9e8d5708087825 */ /* 0x000fea00078e00ff */
[----:B------:R-:W-:Y:S01]  /*2c160*/  LOP3.LUT R5, R9, R249, R12, 0x96, !PT ;  /* 0x000000f909057212 */ /* 0x000fe200078e960c */
[----:B------:R-:W-:Y:S01]  /*2c170*/  IMAD R12, R47, 0x70, RZ ;  /* 0x000000702f0c7824 */ /* 0x000fe200078e02ff */
[----:B------:R-:W-:Y:S02]  /*2c180*/  SHF.R.U32.HI R49, RZ, 0x18, R8 ;  /* 0x00000018ff317819 */ /* 0x000fe40000011608 */
[----:B------:R-:W-:Y:S02]  /*2c190*/  LOP3.LUT R7, R5, 0xff, RZ, 0xc0, !PT ;  /* 0x000000ff05077812 */ /* 0x000fe400078ec0ff */
[----:B------:R-:W-:Y:S05]  /*2c1a0*/  IADD3 R12, P0, R12, R168, RZ ;  /* 0x000000a80c0c7210 */ /* 0x000fea0007f1e0ff */
[----:B--2---:R-:W-:Y:S01]  /*2c1b0*/  IMAD.X R13, R27, 0x1, R169, P0 ;  /* 0x000000011b0d7824 */ /* 0x004fe200000e06a9 */
[----:B------:R-:W-:Y:S01]  /*2c1c0*/  ISETP.GE.U32.AND P0, PT, R217, R7, PT ;  /* 0x00000007d900720c */ /* 0x000fe20003f06070 */
[----:B------:R1:W2:Y:S11]  /*2c1d0*/  LDL.S16 R27, [R1+0x2a4] ;  /* 0x0002a400011b7983 */ /* 0x0002b60000100600 */
[----:B------:R-:W-:Y:S01]  /*2c1e0*/  @!UPT UIADD3 URZ, URZ, URZ, URZ ;  /* 0x0000003f3f3ff290 */ /* 0x000fe2000fffe03f */
[----:B----4-:R-:W-:Y:S05]  /*2c1f0*/  @!P0 HADD2 R11, -R4.H0_H0, -RZ.H0_H0 ;  /* 0xa00000ff040b8230 */ /* 0x010fea0000000900 */
[----:B------:R-:W-:Y:S01]  /*2c200*/  PRMT R7, R11, 0x7610, R7 ;  /* 0x000076100b077816 */ /* 0x000fe20000000007 */
[----:B------:R-:W-:Y:S03]  /*2c210*/  @!P0 STL.S16 [R1+0x29c], R11 ;  /* 0x00029c0b01008387 */ /* 0x000fe60000100600 */
[----:B------:R-:W-:Y:S05]  /*2c220*/  @!P0 PRMT R4, R7, 0x5410, RZ ;  /* 0x0000541007048816 */ /* 0x000fea00000000ff */
[----:B------:R4:W-:Y:S02]  /*2c230*/  ST.E.U16 [R12.64], R4 ;  /* 0x000000040c007985 */ /* 0x0009e4000c101504 */
[----:B----4-:R-:W-:Y:S02]  /*2c240*/  LOP3.LUT R4, R5, 0xffff, RZ, 0xc0, !PT ;  /* 0x0000ffff05047812 */ /* 0x010fe400078ec0ff */
        /* <DEDUP_REMOVED lines=16> */
[----:B---3--:R-:W-:Y:S05]  /*2c350*/  @!P1 HADD2 R33, -R57.H0_H0, -RZ.H0_H0 ;  /* 0xa00000ff39219230 */ /* 0x008fea0000000900 */
        /* <DEDUP_REMOVED lines=15> */
[----:B------:R-:W-:Y:S01]  /*2c450*/  LOP3.LUT R7, R5, R243, R16, 0x96, !PT ;  /* 0x000000f305077212 */ /* 0x000fe200078e9610 */
[----:B------:R-:W-:Y:S01]  /*2c460*/  FMUL.FTZ R16, R6, R160 ;  /* 0x000000a006107220 */ /* 0x000fe20000410000 */
[----:B------:R-:W-:Y:S02]  /*2c470*/  LOP3.LUT R68, R4, 0xffff, RZ, 0xc0, !PT ;  /* 0x0000ffff04447812 */ /* 0x000fe400078ec0ff */
[C---:B------:R-:W-:Y:S02]  /*2c480*/  LOP3.LUT R8, R7.reuse, 0xffff, RZ, 0xc0, !PT ;  /* 0x0000ffff07087812 */ /* 0x040fe400078ec0ff */
[----:B------:R-:W-:Y:S02]  /*2c490*/  LOP3.LUT R65, R7, 0xff, RZ, 0xc0, !PT ;  /* 0x000000ff07417812 */ /* 0x000fe400078ec0ff */
[----:B------:R-:W-:Y:S04]  /*2c4a0*/  SHF.R.U32.HI R8, RZ, 0x8, R8 ;  /* 0x00000008ff087819 */ /* 0x000fe80000011608 */
[----:B------:R-:W-:Y:S04]  /*2c4b0*/  LOP3.LUT R8, R8, 0xffff, RZ, 0xc0, !PT ;  /* 0x0000ffff08087812 */ /* 0x000fe800078ec0ff */
        /* <DEDUP_REMOVED lines=24> */
[----:B--2---:R-:W-:Y:S02]  /*2c640*/  @!P0 HADD2 R27, -R45.H0_H0, -RZ.H0_H0 ;  /* 0xa00000ff2d1b8230 */ /* 0x004fe40000000900 */
[----:B------:R-:W-:Y:S01]  /*2c650*/  @!P5 PRMT R57, R24, 0x5410, RZ ;  /* 0x000054101839d816 */ /* 0x000fe200000000ff */
[----:B------:R-:W-:Y:S01]  /*2c660*/  FMUL.FTZ R24, R3, R140 ;  /* 0x0000008c03187220 */ /* 0x000fe20000410000 */
[----:B------:R-:W-:Y:S01]  /*2c670*/  ISETP.GE.U32.AND P5, PT, R217, R22, PT ;  /* 0x00000016d900720c */ /* 0x000fe20003fa6070 */
[----:B------:R2:W-:Y:S01]  /*2c680*/  @!P0 STL.S16 [R1+0x2a4], R27 ;  /* 0x0002a41b01008387 */ /* 0x0005e20000100600 */
[----:B------:R-:W-:Y:S01]  /*2c690*/  PRMT R19, R27, 0x7610, R19 ;  /* 0x000076101b137816 */ /* 0x000fe20000000013 */
[----:B------:R-:W-:Y:S01]  /*2c6a0*/  FMUL.FTZ R22, R35, R158 ;  /* 0x0000009e23167220 */ /* 0x000fe20000410000 */
[----:B------:R-:W-:Y:S01]  /*2c6b0*/  @!P6 PRMT R55, R15, 0x5410, RZ ;  /* 0x000054100f37e816 */ /* 0x000fe200000000ff */
[----:B------:R-:W3:Y:S01]  /*2c6c0*/  LDL R69, [R1+0x2b8] ;  /* 0x0002b80001457983 */ /* 0x000ee20000100800 */
[C---:B------:R-:W-:Y:S01]  /*2c6d0*/  ISETP.GE.U32.AND P6, PT, R217.reuse, R21, PT ;  /* 0x00000015d900720c */ /* 0x040fe20003fc6070 */
[----:B------:R-:W-:Y:S01]  /*2c6e0*/  FMUL.FTZ R15, R2, R151 ;  /* 0x00000097020f7220 */ /* 0x000fe20000410000 */
[----:B------:R-:W-:Y:S01]  /*2c6f0*/  ISETP.GE.U32.AND P2, PT, R217, R7, PT ;  /* 0x00000007d900720c */ /* 0x000fe20003f46070 */
[----:B------:R-:W4:Y:S01]  /*2c700*/  LDL R47, [R1+0x2bc] ;  /* 0x0002bc00012f7983 */ /* 0x000f220000100800 */
[----:B------:R-:W-:Y:S02]  /*2c710*/  FMUL.FTZ R7, R35, R167 ;  /* 0x000000a723077220 */ /* 0x000fe40000410000 */
[----:B------:R-:W-:Y:S01]  /*2c720*/  FMUL.FTZ R21, R6, R157 ;  /* 0x0000009d06157220 */ /* 0x000fe20000410000 */
[----:B------:R-:W-:Y:S01]  /*2c730*/  @!P5 PRMT R59, R31, 0x5410, RZ ;  /* 0x000054101f3bd816 */ /* 0x000fe200000000ff */
[----:B------:R-:W4:Y:S01]  /*2c740*/  LDL R33, [R1+0x2c8] ;  /* 0x0002c80001217983 */ /* 0x000f220000100800 */
[C---:B------:R-:W-:Y:S01]  /*2c750*/  ISETP.GE.U32.AND P5, PT, R217.reuse, R25, PT ;  /* 0x00000019d900720c */ /* 0x040fe20003fa6070 */
[----:B------:R-:W-:Y:S02]  /*2c760*/  FMUL.FTZ R31, R2, R139 ;  /* 0x0000008b021f7220 */ /* 0x000fe40000410000 */
[----:B------:R1:W4:Y:S01]  /*2c770*/  LDL.S16 R81, [R1+0x28c] ;  /* 0x00028c0001517983 */ /* 0x0003220000100600 */
[----:B------:R-:W-:Y:S01]  /*2c780*/  @!P6 PRMT R58, R30, 0x5410, RZ ;  /* 0x000054101e3ae816 */ /* 0x000fe200000000ff */
[----:B------:R-:W-:Y:S01]  /*2c790*/  FMUL.FTZ R30, R2, R138 ;  /* 0x0000008a021e7220 */ /* 0x000fe20000410000 */
[----:B------:R-:W-:Y:S01]  /*2c7a0*/  ISETP.GE.U32.AND P6, PT, R217, R23, PT ;  /* 0x00000017d900720c */ /* 0x000fe20003fc6070 */
[----:B------:R1:W4:Y:S01]  /*2c7b0*/  LDL.S16 R89, [R1+0x280] ;  /* 0x0002800001597983 */ /* 0x0003220000100600 */
[----:B------:R-:W-:Y:S02]  /*2c7c0*/  FMUL.FTZ R25, R3, R141 ;  /* 0x0000008d03197220 */ /* 0x000fe40000410000 */
[----:B------:R-:W-:Y:S01]  /*2c7d0*/  FMUL.FTZ R23, R35, R159 ;  /* 0x0000009f23177220 */ /* 0x000fe20000410000 */
[----:B--2---:R-:W2:Y:S02]  /*2c7e0*/  LDL R27, [R1+0x2c4] ;  /* 0x0002c400011b7983 */ /* 0x004ea40000100800 */
[----:B------:R-:W-:Y:S01]  /*2c7f0*/  @!P5 PRMT R63, R29, 0x5410, RZ ;  /* 0x000054101d3fd816 */ /* 0x000fe200000000ff */
[----:B------:R-:W-:Y:S01]  /*2c800*/  FMUL.FTZ R29, R3, R137 ;  /* 0x00000089031d7220 */ /* 0x000fe20000410000 */
[----:B------:R-:W-:Y:S01]  /*2c810*/  ISETP.GE.U32.AND P5, PT, R217, R18, PT ;  /* 0x00000012d900720c */ /* 0x000fe20003fa6070 */
[----:B------:R1:W2:Y:S01]  /*2c820*/  LDL.S16 R88, [R1+0x284] ;  /* 0x0002840001587983 */ /* 0x0002a20000100600 */
[----:B------:R-:W-:Y:S02]  /*2c830*/  FMUL.FTZ R18, R35, R162 ;  /* 0x000000a223127220 */ /* 0x000fe40000410000 */
[----:B------:R-:W-:Y:S01]  /*2c840*/  @!P6 PRMT R62, R28, 0x5410, RZ ;  /* 0x000054101c3ee816 */ /* 0x000fe200000000ff */
[----:B------:R1:W2:Y:S01]  /*2c850*/  LDL.S16 R94, [R1+0x270] ;  /* 0x00027000015e7983 */ /* 0x0002a20000100600 */
[----:B------:R-:W-:Y:S01]  /*2c860*/  ISETP.GE.U32.AND P6, PT, R217, R17, PT ;  /* 0x00000011d900720c */ /* 0x000fe20003fc6070 */
[----:B------:R-:W-:Y:S02]  /*2c870*/  FMUL.FTZ R28, R3, R136 ;  /* 0x00000088031c7220 */ /* 0x000fe40000410000 */
[----:B------:R1:W2:Y:S01]  /*2c880*/  LDL.S16 R79, [R1+0x26c] ;  /* 0x00026c00014f7983 */ /* 0x0002a20000100600 */
[----:B------:R-:W-:Y:S03]  /*2c890*/  FMUL.FTZ R17, R6, R161 ;  /* 0x000000a106117220 */ /* 0x000fe60000410000 */
[----:B------:R-:W-:Y:S01]  /*2c8a0*/  @!P5 PRMT R51, R32, 0x5410, RZ ;  /* 0x000054102033d816 */ /* 0x000fe200000000ff */
[----:B------:R-:W2:Y:S01]  /*2c8b0*/  LDL.LU R191, [R1+0x1c] ;  /* 0x00001c0001bf7983 */ /* 0x000ea20000300800 */
[----:B------:R-:W-:Y:S01]  /*2c8c0*/  ISETP.GE.U32.AND P5, PT, R217, R34, PT ;  /* 0x00000022d900720c */ /* 0x000fe20003fa6070 */
[----:B------:R-:W-:Y:S02]  /*2c8d0*/  FMUL.FTZ R34, R35, R146 ;  /* 0x0000009223227220 */ /* 0x000fe40000410000 */
[----:B------:R-:W2:Y:S01]  /*2c8e0*/  LDL.LU R102, [R1+0x18] ;  /* 0x0000180001667983 */ /* 0x000ea20000300800 */
[----:B------:R-:W-:Y:S01]  /*2c8f0*/  @!P6 PRMT R45, R19, 0x5410, RZ ;  /* 0x00005410132de816 */ /* 0x000fe200000000ff */
[----:B------:R-:W-:Y:S01]  /*2c900*/  FMUL.FTZ R32, R6, R144 ;  /* 0x0000009006207220 */ /* 0x000fe20000410000 */
[----:B------:R-:W-:Y:S01]  /*2c910*/  ISETP.GE.U32.AND P6, PT, R217, R49, PT ;  /* 0x00000031d900720c */ /* 0x000fe20003fc6070 */
[----:B------:R-:W-:Y:S01]  /*2c920*/  FMUL.FTZ R19, R35, R163 ;  /* 0x000000a323137220 */ /* 0x000fe20000410000 */
[----:B---3--:R-:W-:Y:S01]  /*2c930*/  IADD3 R172, P0, R174, R69, RZ ;  /* 0x00000045aeac7210 */ /* 0x008fe20007f1e0ff */
[-CC-:B------:R-:W-:Y:S02]  /*2c940*/  FFMA.FTZ R69, R188, R0.reuse, -R10.reuse ;  /* 0x00000000bc457223 */ /* 0x180fe4000001080a */
[----:B------:R-:W-:Y:S02]  /*2c950*/  FFMA.FTZ R188, R120, R0, -R10 ;  /* 0x0000000078bc7223 */ /* 0x000fe4000001080a */
[----:B------:R-:W3:Y:S01]  /*2c960*/  MUFU.EX2 R0, R197 ;  /* 0x000000c500007308 */ /* 0x000ee20000000800 */
[C---:B----4-:R-:W-:Y:S02]  /*2c970*/  IMAD.X R173, R175.reuse, 0x1, R47, P0 ;  /* 0x00000001afad7824 */ /* 0x050fe400000e062f */
[----:B------:R-:W-:Y:S01]  /*2c980*/  FMUL.FTZ R10, R2, R154 ;  /* 0x0000009a020a7220 */ /* 0x000fe20000410000 */
[----:B------:R-:W-:Y:S01]  /*2c990*/  IADD3 R170, P0, R174, R33, RZ ;  /* 0x00000021aeaa7210 */ /* 0x000fe20007f1e0ff */
[----:B------:R-:W-:Y:S01]  /*2c9a0*/  FMUL.FTZ R33, R6, R145 ;  /* 0x0000009106217220 */ /* 0x000fe20000410000 */
[----:B------:R-:W-:Y:S03]  /*2c9b0*/  ST.E.U16 [R172.64], R44 ;  /* 0x0000002cac007985 */ /* 0x000fe6000c101504 */
[----:B--2---:R-:W-:Y:S01]  /*2c9c0*/  IMAD.X R171, R175, 0x1, R27, P0 ;  /* 0x00000001afab7824 */ /* 0x004fe200000e061b */
[----:B------:R-:W-:Y:S01]  /*2c9d0*/  ISETP.GE.U32.AND P0, PT, R217, R53, PT ;  /* 0x00000035d900720c */ /* 0x000fe20003f06070 */
[----:B------:R-:W-:Y:S01]  /*2c9e0*/  FMUL.FTZ R27, R2, R143 ;  /* 0x0000008f021b7220 */ /* 0x000fe20000410000 */
[----:B------:R-:W-:Y:S01]  /*2c9f0*/  PRMT R2, R80, 0x7610, R2 ;  /* 0x0000761050027816 */ /* 0x000fe20000000002 */
[----:B------:R-:W-:Y:S01]  /*2ca00*/  MUFU.EX2 R53, R95 ;  /* 0x0000005f00357308 */ /* 0x000fe20000000800 */
[----:B------:R2:W-:Y:S01]  /*2ca10*/  ST.E.U16 [R170.64], R57 ;  /* 0x00000039aa007985 */ /* 0x0005e2000c101504 */
[----:B---3--:R-:W-:Y:S02]  /*2ca20*/  FADD.FTZ R4, R0, R20 ;  /* 0x0000001400047221 */ /* 0x008fe40000010000 */
[----:B------:R-:W-:Y:S01]  /*2ca30*/  @!P5 HADD2 R81, -R2.H0_H0, -RZ.H0_H0 ;  /* 0xa00000ff0251d230 */ /* 0x000fe20000000900 */
[----:B------:R-:W-:Y:S01]  /*2ca40*/  ST.E.U16 [R170.64+0x2], R55 ;  /* 0x00000237aa007985 */ /* 0x000fe2000c101504 */
[----:B------:R-:W-:Y:S02]  /*2ca50*/  FMUL.FTZ R20, R6, R156 ;  /* 0x0000009c06147220 */ /* 0x000fe40000410000 */
[C---:B------:R-:W-:Y:S01]  /*2ca60*/  FADD.FTZ R5, R77.reuse, R4 ;  /* 0x000000044d057221 */ /* 0x040fe20000010000 */
[----:B------:R-:W-:Y:S01]  /*2ca70*/  F2FP.PACK_AB R77, R77, R0 ;  /* 0x000000004d4d723e */ /* 0x000fe200000000ff */
[----:B------:R-:W3:Y:S01]  /*2ca80*/  MUFU.EX2 R4, R199 ;  /* 0x000000c700047308 */ /* 0x000ee20000000800 */
[----:B------:R-:W-:Y:S01]  /*2ca90*/  PRMT R109, R81, 0x7610, R109 ;  /* 0x00007610516d7816 */ /* 0x000fe2000000006d */
[----:B------:R4:W-:Y:S01]  /*2caa0*/  @!P5 STL.S16 [R1+0x28c], R81 ;  /* 0x00028c510100d387 */ /* 0x0009e20000100600 */
[----:B------:R-:W-:Y:S03]  /*2cab0*/  @!P0 HADD2 R88, -R40.H0_H0, -RZ.H0_H0 ;  /* 0xa00000ff28588230 */ /* 0x000fe60000000900 */
[----:B------:R-:W-:Y:S02]  /*2cac0*/  ST.E.U16 [R174.64+0x12], R58 ;  /* 0x0000123aae007985 */ /* 0x000fe4000c101504 */
[----:B------:R-:W-:Y:S02]  /*2cad0*/  PRMT R108, R88, 0x7610, R108 ;  /* 0x00007610586c7816 */ /* 0x000fe4000000006c */
[----:B------:R-:W1:Y:S01]  /*2cae0*/  MUFU.EX2 R0, R198 ;  /* 0x000000c600007308 */ /* 0x000e620000000800 */
[----:B------:R4:W-:Y:S04]  /*2caf0*/  ST.E.U16 [R174.64+0x10], R59 ;  /* 0x0000103bae007985 */ /* 0x0009e8000c101504 */
[----:B------:R-:W-:Y:S01]  /*2cb00*/  ST.E.U16 [R168.64+0x10], R63 ;  /* 0x0000103fa8007985 */ /* 0x000fe2000c101504 */
[----:B--2---:R-:W-:Y:S03]  /*2cb10*/  IADD3 R57, R193, 0x1, RZ ;  /* 0x00000001c1397810 */ /* 0x004fe60007ffe0ff */
[----:B------:R-:W-:Y:S01]  /*2cb20*/  ST.E.U16 [R168.64+0x12], R62 ;  /* 0x0000123ea8007985 */ /* 0x000fe2000c101504 */
[----:B------:R-:W2:Y:S01]  /*2cb30*/  MUFU.EX2 R44, R192 ;  /* 0x000000c0002c7308 */ /* 0x000ea20000000800 */
[----:B------:R-:W-:Y:S02]  /*2cb40*/  LOP3.LUT R152, R215, R57, RZ, 0x3c, !PT ;  /* 0x00000039d7987212 */ /* 0x000fe400078e3cff */
[----:B------:R-:W-:Y:S01]  /*2cb50*/  ST.E.U16 [R172.64+0xe], R51 ;  /* 0x00000e33ac007985 */ /* 0x000fe2000c101504 */
[----:B---3--:R-:W-:Y:S03]  /*2cb60*/  FADD.FTZ R5, R4, R5 ;  /* 0x0000000504057221 */ /* 0x008fe60000010000 */
[----:B------:R-:W-:Y:S03]  /*2cb70*/  ST.E.U16 [R172.64+0x10], R45 ;  /* 0x0000102dac007985 */ /* 0x000fe6000c101504 */
[----:B------:R-:W-:Y:S01]  /*2cb80*/  MUFU.EX2 R192, R236 ;  /* 0x000000ec00c07308 */ /* 0x000fe20000000800 */
[C---:B-1----:R-:W-:Y:S01]  /*2cb90*/  F2FP.PACK_AB R181, R0.reuse, R4 ;  /* 0x0000000400b5723e */ /* 0x042fe200000000ff */
[----:B------:R-:W-:Y:S01]  /*2cba0*/  FADD.FTZ R47, R0, R5 ;  /* 0x00000005002f7221 */ /* 0x000fe20000010000 */
[----:B------:R-:W-:Y:S01]  /*2cbb0*/  PRMT R0, R80, 0x7632, R0 ;  /* 0x0000763250007816 */ /* 0x000fe20000000000 */
[C---:B------:R-:W-:Y:S02]  /*2cbc0*/  FMUL.FTZ R4, R6.reuse, R164 ;  /* 0x000000a406047220 */ /* 0x040fe40000410000 */
[----:B------:R-:W-:Y:S01]  /*2cbd0*/  FMUL.FTZ R5, R6, R165 ;  /* 0x000000a506057220 */ /* 0x000fe20000410000 */
[----:B----4-:R-:W-:Y:S01]  /*2cbe0*/  PRMT R81, R2, 0x5410, R0 ;  /* 0x0000541002517816 */ /* 0x010fe20000000000 */
[----:B------:R-:W-:Y:S01]  /*2cbf0*/  @!P6 HADD2 R89, -R0.H0_H0, -RZ.H0_H0 ;  /* 0xa00000ff0059e230 */ /* 0x000fe20000000900 */
[----:B------:R-:W-:Y:S01]  /*2cc00*/  @!P5 PRMT R2, R109, 0x5410, RZ ;  /* 0x000054106d02d816 */ /* 0x000fe200000000ff */
[----:B------:R-:W-:Y:S01]  /*2cc10*/  MUFU.EX2 R80, R111 ;  /* 0x0000006f00507308 */ /* 0x000fe20000000800 */
[----:B------:R-:W-:Y:S01]  /*2cc20*/  ISETP.GE.U32.AND P5, PT, R217, R66, PT ;  /* 0x00000042d900720c */ /* 0x000fe20003fa6070 */
[----:B------:R-:W-:Y:S01]  /*2cc30*/  FMUL.FTZ R6, R35, R166 ;  /* 0x000000a623067220 */ /* 0x000fe20000410000 */
[----:B------:R-:W-:Y:S01]  /*2cc40*/  PRMT R3, R89, 0x7610, R3 ;  /* 0x0000761059037816 */ /* 0x000fe20000000003 */
[----:B------:R-:W-:Y:S01]  /*2cc50*/  @!P6 STL.S16 [R1+0x280], R89 ;  /* 0x000280590100e387 */ /* 0x000fe20000100600 */
[----:B--2---:R-:W-:Y:S02]  /*2cc60*/  FADD.FTZ R47, R44, R47 ;  /* 0x0000002f2c2f7221 */ /* 0x004fe40000010000 */
[----:B------:R-:W-:Y:S01]  /*2cc70*/  @!P6 PRMT R0, R3, 0x5410, RZ ;  /* 0x000054100300e816 */ /* 0x000fe200000000ff */
[----:B------:R1:W-:Y:S01]  /*2cc80*/  @!P0 STL.S16 [R1+0x284], R88 ;  /* 0x0002845801008387 */ /* 0x0003e20000100600 */
[----:B------:R-:W-:Y:S01]  /*2cc90*/  ISETP.GE.U32.AND P6, PT, R217, R64, PT ;  /* 0x00000040d900720c */ /* 0x000fe20003fc6070 */
[----:B------:R-:W2:Y:S01]  /*2cca0*/  MUFU.EX2 R3, R103 ;  /* 0x0000006700037308 */ /* 0x000ea20000000800 */
[----:B------:R-:W-:Y:S01]  /*2ccb0*/  FMUL.FTZ R35, R35, R147 ;  /* 0x0000009323237220 */ /* 0x000fe20000410000 */
[----:B------:R-:W-:Y:S02]  /*2ccc0*/  ST.E.U16 [R170.64+0x10], R2 ;  /* 0x00001002aa007985 */ /* 0x000fe4000c101504 */
[----:B------:R-:W-:Y:S02]  /*2ccd0*/  @!P5 HADD2 R79, -R54.H0_H0, -RZ.H0_H0 ;  /* 0xa00000ff364fd230 */ /* 0x000fe40000000900 */
[----:B------:R-:W-:Y:S03]  /*2cce0*/  ST.E.U16 [R170.64+0x12], R0 ;  /* 0x00001200aa007985 */ /* 0x000fe6000c101504 */
[----:B------:R-:W-:Y:S01]  /*2ccf0*/  PRMT R66, R79, 0x7610, R66 ;  /* 0x000076104f427816 */ /* 0x000fe20000000042 */
[----:B------:R-:W-:Y:S10]  /*2cd00*/  MUFU.EX2 R59, R129 ;  /* 0x00000081003b7308 */ /* 0x000ff40000000800 */
[----:B------:R-:W-:Y:S01]  /*2cd10*/  MUFU.EX2 R64, R96 ;  /* 0x0000006000407308 */ /* 0x000fe20000000800 */
[----:B-1----:R1:W3:Y:S01]  /*2cd20*/  LDL.S16 R88, [R1+0x254] ;  /* 0x0002540001587983 */ /* 0x0022e20000100600 */
[C---:B--2---:R-:W-:Y:S01]  /*2cd30*/  F2FP.PACK_AB R136, R3.reuse, R44 ;  /* 0x0000002c0388723e */ /* 0x044fe200000000ff */
[----:B------:R-:W-:Y:S02]  /*2cd40*/  FADD.FTZ R49, R3, R47 ;  /* 0x0000002f03317221 */ /* 0x000fe40000010000 */
[----:B------:R1:W2:Y:S01]  /*2cd50*/  LDL.S16 R103, [R1+0x25c] ;  /* 0x00025c0001677983 */ /* 0x0002a20000100600 */
[----:B------:R-:W-:Y:S01]  /*2cd60*/  FADD.FTZ R3, R80, R67 ;  /* 0x0000004350037221 */ /* 0x000fe20000010000 */
[C---:B------:R-:W-:Y:S03]  /*2cd70*/  F2FP.PACK_AB R80, R53.reuse, R80 ;  /* 0x000000503550723e */ /* 0x040fe600000000ff */
[----:B------:R-:W4:Y:S01]  /*2cd80*/  MUFU.EX2 R47, R191 ;  /* 0x000000bf002f7308 */ /* 0x000f220000000800 */
[--C-:B------:R-:W-:Y:S01]  /*2cd90*/  FADD.FTZ R53, R53, R3.reuse ;  /* 0x0000000335357221 */ /* 0x100fe20000010000 */
[C---:B------:R-:W-:Y:S04]  /*2cda0*/  PRMT R3, R40.reuse, 0x7632, R3 ;  /* 0x0000763228037816 */ /* 0x040fe80000000003 */
        /* <DEDUP_REMOVED lines=10> */
[----:B------:R1:W2:Y:S01]  /*2ce50*/  LDL.S16 R67, [R1+0x264] ;  /* 0x0002640001437983 */ /* 0x0002a20000100600 */
[----:B----4-:R-:W-:Y:S02]  /*2ce60*/  FADD.FTZ R49, R47, R49 ;  /* 0x000000312f317221 */ /* 0x010fe40000010000 */
[----:B------:R-:W4:Y:S01]  /*2ce70*/  MUFU.EX2 R44, R102 ;  /* 0x00000066002c7308 */ /* 0x000f220000000800 */
[----:B------:R4:W-:Y:S04]  /*2ce80*/  ST.E.U16 [R174.64+0x20], R40 ;  /* 0x00002028ae007985 */ /* 0x0009e8000c101504 */
[----:B------:R-:W-:Y:S05]  /*2ce90*/  ST.E.U16 [R174.64+0x22], R3 ;  /* 0x00002203ae007985 */ /* 0x000fea000c101504 */
[----:B------:R-:W-:Y:S10]  /*2cea0*/  MUFU.EX2 R194, R241 ;  /* 0x000000f100c27308 */ /* 0x000ff40000000800 */
[----:B-1----:R-:W1:Y:S01]  /*2ceb0*/  MUFU.EX2 R79, R127 ;  /* 0x0000007f004f7308 */ /* 0x002e620000000800 */
[C---:B----4-:R-:W-:Y:S01]  /*2cec0*/  F2FP.PACK_AB R157, R44.reuse, R47 ;  /* 0x0000002f2c9d723e */ /* 0x050fe200000000ff */
[----:B------:R4:W4:Y:S01]  /*2ced0*/  LDL.S16 R102, [R1+0x268] ;  /* 0x0002680001667983 */ /* 0x0009220000100600 */
[----:B------:R-:W-:Y:S01]  /*2cee0*/  FADD.FTZ R49, R44, R49 ;  /* 0x000000312c317221 */ /* 0x000fe20000010000 */
[----:B------:R-:W-:Y:S06]  /*2cef0*/  PRMT R40, R56, 0x7632, R40 ;  /* 0x0000763238287816 */ /* 0x000fec0000000028 */
[----:B------:R-:W1:Y:S02]  /*2cf00*/  MUFU.EX2 R47, R39 ;  /* 0x00000027002f7308 */ /* 0x000e640000000800 */
[--C-:B-1----:R-:W-:Y:S01]  /*2cf10*/  FADD.FTZ R44, R79, R53.reuse ;  /* 0x000000354f2c7221 */ /* 0x102fe20000010000 */
[----:B------:R-:W-:Y:S02]  /*2cf20*/  PRMT R53, R54, 0x7632, R53 ;  /* 0x0000763236357816 */ /* 0x000fe40000000035 */
[C---:B------:R-:W-:Y:S01]  /*2cf30*/  F2FP.PACK_AB R79, R64.reuse, R79 ;  /* 0x0000004f404f723e */ /* 0x040fe200000000ff */
[----:B------:R-:W-:Y:S01]  /*2cf40*/  FADD.FTZ R64, R64, R44 ;  /* 0x0000002c40407221 */ /* 0x000fe20000010000 */
[----:B------:R-:W-:Y:S02]  /*2cf50*/  PRMT R94, R54, 0x5410, R53 ;  /* 0x00005410365e7816 */ /* 0x000fe40000000035 */
[----:B------:R-:W-:Y:S02]  /*2cf60*/  @!P5 PRMT R54, R66, 0x5410, RZ ;  /* 0x000054104236d816 */ /* 0x000fe400000000ff */
[----:B------:R-:W-:Y:S01]  /*2cf70*/  LOP3.LUT P5, RZ, R220, 0x800000, RZ, 0xc0, !PT ;  /* 0x00800000dcff7812 */ /* 0x000fe200078ac0ff */
[----:B------:R-:W-:Y:S02]  /*2cf80*/  FADD.FTZ R49, R47, R49 ;  /* 0x000000312f317221 */ /* 0x000fe40000010000 */
[----:B------:R-:W-:Y:S01]  /*2cf90*/  ST.E.U16 [R168.64+0x20], R54 ;  /* 0x00002036a8007985 */ /* 0x000fe2000c101504 */
[----:B---3--:R-:W-:Y:S02]  /*2cfa0*/  @!P0 HADD2 R88, -R46.H0_H0, -RZ.H0_H0 ;  /* 0xa00000ff2e588230 */ /* 0x008fe40000000900 */
[----:B--2---:R-:W-:Y:S03]  /*2cfb0*/  @!P6 HADD2 R103, -R53.H0_H0, -RZ.H0_H0 ;  /* 0xa00000ff3567e230 */ /* 0x004fe60000000900 */
[----:B------:R-:W-:Y:S02]  /*2cfc0*/  PRMT R72, R88, 0x7610, R72 ;  /* 0x0000761058487816 */ /* 0x000fe40000000048 */
[----:B------:R-:W-:Y:S01]  /*2cfd0*/  PRMT R44, R103, 0x7610, R44 ;  /* 0x00007610672c7816 */ /* 0x000fe2000000002c */
[----:B------:R-:W-:Y:S03]  /*2cfe0*/  @!P6 STL.S16 [R1+0x25c], R103 ;  /* 0x00025c670100e387 */ /* 0x000fe60000100600 */
[----:B------:R-:W-:Y:S01]  /*2cff0*/  @!P6 PRMT R53, R44, 0x5410, RZ ;  /* 0x000054102c35e816 */ /* 0x000fe200000000ff */
[----:B------:R1:W-:Y:S01]  /*2d000*/  @!P0 STL.S16 [R1+0x254], R88 ;  /* 0x0002545801008387 */ /* 0x0003e20000100600 */
[C---:B------:R-:W-:Y:S01]  /*2d010*/  LOP3.LUT P6, RZ, R220.reuse, 0x400000, RZ, 0xc0, !PT ;  /* 0x00400000dcff7812 */ /* 0x040fe200078cc0ff */
[----:B------:R-:W2:Y:S01]  /*2d020*/  MUFU.EX2 R44, R134 ;  /* 0x00000086002c7308 */ /* 0x000ea20000000800 */
[----:B------:R-:W-:Y:S01]  /*2d030*/  LOP3.LUT R220, R220, 0xffdfffff, RZ, 0xc0, !PT ;  /* 0xffdfffffdcdc7812 */ /* 0x000fe200078ec0ff */
[----:B------:R-:W3:Y:S04]  /*2d040*/  LDL.LU R39, [R1+0x3b4] ;  /* 0x0003b40001277983 */ /* 0x000ee80000300800 */
[----:B------:R1:W-:Y:S01]  /*2d050*/  ST.E.U16 [R168.64+0x22], R53 ;  /* 0x00002235a8007985 */ /* 0x0003e2000c101504 */
[----:B------:R-:W-:Y:S05]  /*2d060*/  @!P5 HADD2 R67, -R48.H0_H0, -RZ.H0_H0 ;  /* 0xa00000ff3043d230 */ /* 0x000fea0000000900 */
[----:B------:R-:W-:Y:S02]  /*2d070*/  PRMT R93, R67, 0x7610, R93 ;  /* 0x00007610435d7816 */ /* 0x000fe4000000005d */
[C---:B--2---:R-:W-:Y:S01]  /*2d080*/  F2FP.PACK_AB R158, R44.reuse, R47 ;  /* 0x0000002f2c9e723e */ /* 0x044fe200000000ff */
[----:B------:R2:W5:Y:S01]  /*2d090*/  LDL.LU R134, [R1+0x3b0] ;  /* 0x0003b00001867983 */ /* 0x0005620000300800 */
[----:B------:R-:W2:Y:S01]  /*2d0a0*/  MUFU.EX2 R47, R195 ;  /* 0x000000c3002f7308 */ /* 0x000ea20000000800 */
[----:B------:R-:W-:Y:S02]  /*2d0b0*/  FADD.FTZ R66, R44, R49 ;  /* 0x000000312c427221 */ /* 0x000fe40000010000 */
[----:B-1----:R1:W3:Y:S01]  /*2d0c0*/  LDL.S16 R88, [R1+0x27c] ;  /* 0x00027c0001587983 */ /* 0x0022e20000100600 */
[----:B------:R-:W-:Y:S06]  /*2d0d0*/  PRMT R53, R118, 0x7610, R53 ;  /* 0x0000761076357816 */ /* 0x000fec0000000035 */
[----:B------:R-:W1:Y:S01]  /*2d0e0*/  MUFU.EX2 R49, R135 ;  /* 0x0000008700317308 */ /* 0x000e620000000800 */
[----:B--2---:R-:W-:Y:S01]  /*2d0f0*/  F2FP.PACK_AB R133, R65, R47 ;  /* 0x0000002f4185723e */ /* 0x004fe200000000ff */
[----:B------:R-:W-:Y:S04]  /*2d100*/  FADD.FTZ R44, R47, R64 ;  /* 0x000000402f2c7221 */ /* 0x000fe80000010000 */
[--C-:B------:R-:W-:Y:S01]  /*2d110*/  FADD.FTZ R65, R65, R44.reuse ;  /* 0x0000002c41417221 */ /* 0x100fe20000010000 */
[C---:B------:R-:W-:Y:S04]  /*2d120*/  PRMT R44, R46.reuse, 0x7632, R44 ;  /* 0x000076322e2c7816 */ /* 0x040fe8000000002c */
[----:B------:R-:W-:Y:S01]  /*2d130*/  PRMT R95, R46, 0x5410, R44 ;  /* 0x000054102e5f7816 */ /* 0x000fe2000000002c */
[----:B----4-:R-:W-:Y:S01]  /*2d140*/  @!P6 HADD2 R102, -R44.H0_H0, -RZ.H0_H0 ;  /* 0xa00000ff2c66e230 */ /* 0x010fe20000000900 */
[----:B------:R-:W-:Y:S01]  /*2d150*/  @!P0 PRMT R46, R72, 0x5410, RZ ;  /* 0x00005410482e8816 */ /* 0x000fe200000000ff */
[----:B-1----:R-:W-:Y:S02]  /*2d160*/  FADD.FTZ R64, R49, R66 ;  /* 0x0000004231407221 */ /* 0x002fe40000010000 */
[----:B------:R-:W-:Y:S01]  /*2d170*/  MUFU.EX2 R66, R200 ;  /* 0x000000c800427308 */ /* 0x000fe20000000800 */
[----:B------:R-:W-:Y:S01]  /*2d180*/  PRMT R47, R102, 0x7610, R47 ;  /* 0x00007610662f7816 */ /* 0x000fe2000000002f */
[----:B------:R1:W-:Y:S03]  /*2d190*/  @!P6 STL.S16 [R1+0x268], R102 ;  /* 0x000268660100e387 */ /* 0x0003e60000100600 */
[----:B------:R-:W-:Y:S01]  /*2d1a0*/  @!P6 PRMT R44, R47, 0x5410, RZ ;  /* 0x000054102f2ce816 */ /* 0x000fe200000000ff */
[----:B------:R2:W-:Y:S01]  /*2d1b0*/  @!P5 STL.S16 [R1+0x264], R67 ;  /* 0x000264430100d387 */ /* 0x0005e20000100600 */
[----:B------:R-:W-:Y:S03]  /*2d1c0*/  ISETP.GE.U32.AND P6, PT, R217, R76, PT ;  /* 0x0000004cd900720c */ /* 0x000fe60003fc6070 */
[----:B------:R4:W5:Y:S01]  /*2d1d0*/  LDL.LU R135, [R1+0x3ac] ;  /* 0x0003ac0001877983 */ /* 0x0009620000300800 */
[----:B------:R-:W2:Y:S03]  /*2d1e0*/  MUFU.EX2 R47, R233 ;  /* 0x000000e9002f7308 */ /* 0x000ea60000000800 */
[----:B------:R4:W4:Y:S04]  /*2d1f0*/  LDL.S16 R72, [R1+0x250] ;  /* 0x0002500001487983 */ /* 0x0009280000100600 */
[----:B------:R-:W-:Y:S03]  /*2d200*/  ST.E.U16 [R172.64+0x1e], R46 ;  /* 0x00001e2eac007985 */ /* 0x000fe6000c101504 */
[----:B------:R-:W2:Y:S01]  /*2d210*/  MUFU.EX2 R76, R107 ;  /* 0x0000006b004c7308 */ /* 0x000ea20000000800 */
[----:B------:R-:W-:Y:S01]  /*2d220*/  ST.E.U16 [R172.64+0x20], R44 ;  /* 0x0000202cac007985 */ /* 0x000fe2000c101504 */
[----:B-1----:R-:W-:Y:S05]  /*2d230*/  LOP3.LUT R102, R152, R213, RZ, 0x3c, !PT ;  /* 0x000000d598667212 */ /* 0x002fea00078e3cff */
[----:B------:R-:W-:Y:S01]  /*2d240*/  IMAD.WIDE.U32 R102, R102, -0x326172a9, RZ ;  /* 0xcd9e8d5766667825 */ /* 0x000fe200078e00ff */
[C---:B--2---:R-:W-:Y:S03]  /*2d250*/  F2FP.PACK_AB R159, R47.reuse, R49 ;  /* 0x000000312f9f723e */ /* 0x044fe600000000ff */
[----:B------:R-:W-:Y:S01]  /*2d260*/  FADD.FTZ R67, R47, R64 ;  /* 0x000000402f437221 */ /* 0x000fe20000010000 */
[----:B------:R-:W1:Y:S01]  /*2d270*/  MUFU.EX2 R49, R201 ;  /* 0x000000c900317308 */ /* 0x000e620000000800 */
[----:B------:R2:W5:Y:S01]  /*2d280*/  LDL.LU R233, [R1+0x3a8] ;  /* 0x0003a80001e97983 */ /* 0x0005620000300800 */
[----:B------:R-:W-:Y:S08]  /*2d290*/  FADD.FTZ R57, R76, R106 ;  /* 0x0000006a4c397221 */ /* 0x000ff00000010000 */
[----:B------:R-:W2:Y:S01]  /*2d2a0*/  MUFU.EX2 R64, R225 ;  /* 0x000000e100407308 */ /* 0x000ea20000000800 */
[C---:B-1----:R-:W-:Y:S01]  /*2d2b0*/  F2FP.PACK_AB R154, R66.reuse, R49 ;  /* 0x00000031429a723e */ /* 0x042fe200000000ff */
[----:B------:R-:W-:Y:S04]  /*2d2c0*/  FADD.FTZ R47, R49, R65 ;  /* 0x00000041312f7221 */ /* 0x000fe80000010000 */
[--C-:B------:R-:W-:Y:S01]  /*2d2d0*/  FADD.FTZ R66, R66, R47.reuse ;  /* 0x0000002f42427221 */ /* 0x100fe20000010000 */
[C---:B------:R-:W-:Y:S04]  /*2d2e0*/  PRMT R47, R48.reuse, 0x7632, R47 ;  /* 0x00007632302f7816 */ /* 0x040fe8000000002f */
[----:B------:R-:W-:Y:S01]  /*2d2f0*/  PRMT R96, R48, 0x5410, R47 ;  /* 0x0000541030607816 */ /* 0x000fe2000000002f */
[----:B--2---:R-:W-:Y:S01]  /*2d300*/  FADD.FTZ R65, R64, R67 ;  /* 0x0000004340417221 */ /* 0x004fe20000010000 */
[----:B------:R-:W-:Y:S02]  /*2d310*/  @!P5 PRMT R48, R93, 0x5410, RZ ;  /* 0x000054105d30d816 */ /* 0x000fe400000000ff */
[----:B------:R-:W-:Y:S03]  /*2d320*/  ISETP.GE.U32.AND P5, PT, R217, R100, PT ;  /* 0x00000064d900720c */ /* 0x000fe60003fa6070 */
[----:B------:R-:W-:Y:S01]  /*2d330*/  ST.E.U16 [R170.64+0x20], R48 ;  /* 0x00002030aa007985 */ /* 0x000fe2000c101504 */
[----:B---3--:R-:W-:Y:S05]  /*2d340*/  @!P4 HADD2 R88, -R47.H0_H0, -RZ.H0_H0 ;  /* 0xa00000ff2f58c230 */ /* 0x008fea0000000900 */
[----:B------:R-:W-:Y:S01]  /*2d350*/  PRMT R49, R88, 0x7610, R49 ;  /* 0x0000761058317816 */ /* 0x000fe20000000031 */
[----:B------:R-:W-:Y:S03]  /*2d360*/  @!P4 STL.S16 [R1+0x27c], R88 ;  /* 0x00027c580100c387 */ /* 0x000fe60000100600 */
[----:B------:R-:W-:Y:S01]  /*2d370*/  @!P4 PRMT R47, R49, 0x5410, RZ ;  /* 0x00005410312fc816 */ /* 0x000fe200000000ff */
[----:B------:R1:W5:Y:S01]  /*2d380*/  LDL.LU R225, [R1+0x3a4] ;  /* 0x0003a40001e17983 */ /* 0x0003620000300800 */
[----:B------:R-:W-:Y:S01]  /*2d390*/  ISETP.GE.U32.AND P4, PT, R217, R97, PT ;  /* 0x00000061d900720c */ /* 0x000fe20003f86070 */
[----:B------:R-:W2:Y:S02]  /*2d3a0*/  MUFU.EX2 R49, R221 ;  /* 0x000000dd00317308 */ /* 0x000ea40000000800 */
[----:B------:R-:W-:Y:S01]  /*2d3b0*/  ST.E.U16 [R170.64+0x22], R47 ;  /* 0x0000222faa007985 */ /* 0x000fe2000c101504 */
[C---:B--2---:R-:W-:Y:S01]  /*2d3c0*/  F2FP.PACK_AB R160, R49.reuse, R64 ;  /* 0x0000004031a0723e */ /* 0x044fe200000000ff */
[----:B------:R-:W-:Y:S02]  /*2d3d0*/  FADD.FTZ R49, R49, R65 ;  /* 0x0000004131317221 */ /* 0x000fe40000010000 */
[----:B------:R1:W5:Y:S04]  /*2d3e0*/  LDL.LU R221, [R1+0x3a0] ;  /* 0x0003a00001dd7983 */ /* 0x0003680000300800 */
[----:B------:R2:W3:Y:S01]  /*2d3f0*/  MUFU.EX2 R64, R237 ;  /* 0x000000ed00407308 */ /* 0x0004e20000000800 */
[----:B------:R3:W-:Y:S09]  /*2d400*/  STL [R1+0x9c], R49 ;  /* 0x00009c3101007387 */ /* 0x0007f20000100800 */
[----:B------:R-:W1:Y:S01]  /*2d410*/  MUFU.EX2 R65, R203 ;  /* 0x000000cb00417308 */ /* 0x000e620000000800 */
[----:B----4-:R-:W-:Y:S05]  /*2d420*/  @!P6 HADD2 R72, -R50.H0_H0, -RZ.H0_H0 ;  /* 0xa00000ff3248e230 */ /* 0x010fea0000000900 */
[----:B------:R-:W-:Y:S04]  /*2d430*/  @!P6 STL.S16 [R1+0x250], R72 ;  /* 0x000250480100e387 */ /* 0x000fe80000100600 */
[----:B------:R4:W4:Y:S04]  /*2d440*/  LDL.S16 R93, [R1+0x24c] ;  /* 0x00024c00015d7983 */ /* 0x0009280000100600 */
[----:B------:R4:W4:Y:S01]  /*2d450*/  LDL.S16 R125, [R1+0x238] ;  /* 0x00023800017d7983 */ /* 0x0009220000100600 */
[----:B--2---:R-:W-:Y:S02]  /*2d460*/  IMAD.MOV.U32 R237, RZ, RZ, R252 ;  /* 0x000000ffffed7224 */ /* 0x004fe400078e00fc */
[----:B---3--:R-:W-:Y:S02]  /*2d470*/  FADD.FTZ R49, R64, R66 ;  /* 0x0000004240317221 */ /* 0x008fe40000010000 */
[----:B------:R-:W2:Y:S01]  /*2d480*/  MUFU.EX2 R66, R251 ;  /* 0x000000fb00427308 */ /* 0x000ea20000000800 */
[C---:B-1----:R-:W-:Y:S01]  /*2d490*/  F2FP.PACK_AB R155, R65.reuse, R64 ;  /* 0x00000040419b723e */ /* 0x042fe200000000ff */
[----:B------:R-:W-:Y:S01]  /*2d4a0*/  FADD.FTZ R65, R65, R49 ;  /* 0x0000003141417221 */ /* 0x000fe20000010000 */
[----:B------:R-:W-:Y:S02]  /*2d4b0*/  SHF.R.U32.HI R49, RZ, 0x8, R68 ;  /* 0x00000008ff317819 */ /* 0x000fe40000011644 */
[----:B------:R-:W-:Y:S02]  /*2d4c0*/  PRMT R64, R72, 0x7610, R64 ;  /* 0x0000761048407816 */ /* 0x000fe40000000040 */
[----:B------:R-:W-:Y:S04]  /*2d4d0*/  LOP3.LUT R49, R49, 0xffff, RZ, 0xc0, !PT ;  /* 0x0000ffff31317812 */ /* 0x000fe800078ec0ff */
[C---:B------:R-:W-:Y:S02]  /*2d4e0*/  ISETP.GE.U32.AND P0, PT, R217.reuse, R49, PT ;  /* 0x00000031d900720c */ /* 0x040fe40003f06070 */
[C---:B------:R-:W-:Y:S04]  /*2d4f0*/  PRMT R49, R50.reuse, 0x7632, R49 ;  /* 0x0000763232317816 */ /* 0x040fe80000000031 */
[----:B------:R-:W-:Y:S02]  /*2d500*/  PRMT R88, R50, 0x5410, R49 ;  /* 0x0000541032587816 */ /* 0x000fe40000000031 */
[----:B------:R-:W-:Y:S02]  /*2d510*/  @!P6 PRMT R50, R64, 0x5410, RZ ;  /* 0x000054104032e816 */ /* 0x000fe400000000ff */
[----:B------:R-:W-:Y:S01]  /*2d520*/  ISETP.GE.U32.AND P6, PT, R217, R98, PT ;  /* 0x00000062d900720c */ /* 0x000fe20003fc6070 */
[----:B------:R-:W1:Y:S01]  /*2d530*/  MUFU.EX2 R64, R250 ;  /* 0x000000fa00407308 */ /* 0x000e620000000800 */
[----:B--2---:R-:W-:Y:S01]  /*2d540*/  FADD.FTZ R65, R66, R65 ;  /* 0x0000004142417221 */ /* 0x004fe20000010000 */
[----:B------:R-:W-:Y:S01]  /*2d550*/  ST.E.U16 [R174.64+0x30], R50 ;  /* 0x00003032ae007985 */ /* 0x000fe2000c101504 */
[C---:B-1----:R-:W-:Y:S02]  /*2d560*/  F2FP.PACK_AB R156, R64.reuse, R66 ;  /* 0x00000042409c723e */ /* 0x042fe400000000ff */
[----:B------:R-:W-:Y:S01]  /*2d570*/  FADD.FTZ R64, R64, R65 ;  /* 0x0000004140407221 */ /* 0x000fe20000010000 */
[----:B------:R-:W-:Y:S04]  /*2d580*/  LOP3.LUT R66, R103, R240, R210, 0x96, !PT ;  /* 0x000000f067427212 */ /* 0x000fe800078e96d2 */
[----:B------:R-:W1:Y:S01]  /*2d590*/  MUFU.EX2 R65, R69 ;  /* 0x0000004500417308 */ /* 0x000e620000000800 */
[----:B------:R2:W-:Y:S01]  /*2d5a0*/  STL [R1+0x2a8], R64 ;  /* 0x0002a84001007387 */ /* 0x0005e20000100800 */
[----:B------:R-:W-:Y:S03]  /*2d5b0*/  IMAD.WIDE.U32 R66, R66, -0x2daee0ad, RZ ;  /* 0xd2511f5342427825 */ /* 0x000fe600078e00ff */
[----:B------:R2:W2:Y:S02]  /*2d5c0*/  LDL.S16 R111, [R1+0x234] ;  /* 0x00023400016f7983 */ /* 0x0004a40000100600 */
[----:B------:R-:W-:Y:S02]  /*2d5d0*/  LOP3.LUT R68, R67, R242, R182, 0x96, !PT ;  /* 0x000000f243447212 */ /* 0x000fe400078e96b6 */
[----:B------:R2:W2:Y:S04]  /*2d5e0*/  LDL.S16 R109, [R1+0x228] ;  /* 0x00022800016d7983 */ /* 0x0004a80000100600 */
[----:B------:R2:W2:Y:S01]  /*2d5f0*/  LDL.S16 R108, [R1+0x224] ;  /* 0x00022400016c7983 */ /* 0x0004a20000100600 */
[----:B-1----:R-:W-:Y:S01]  /*2d600*/  F2FP.PACK_AB R58, R71, R65 ;  /* 0x00000041473a723e */ /* 0x002fe200000000ff */
[----:B------:R-:W-:Y:S02]  /*2d610*/  FADD.FTZ R55, R65, R73 ;  /* 0x0000004941377221 */ /* 0x000fe40000010000 */
[----:B------:R-:W-:Y:S01]  /*2d620*/  IMAD.WIDE.U32 R68, R68, -0x326172a9, RZ ;  /* 0xcd9e8d5744447825 */ /* 0x000fe200078e00ff */
[----:B--2---:R-:W1:Y:S03]  /*2d630*/  MUFU.EX2 R64, R110 ;  /* 0x0000006e00407308 */ /* 0x004e660000000800 */
[----:B------:R-:W-:Y:S01]  /*2d640*/  FADD.FTZ R71, R71, R55 ;  /* 0x0000003747477221 */ /* 0x000fe20000010000 */
[----:B------:R-:W-:Y:S05]  /*2d650*/  LOP3.LUT R62, R69, R238, R178, 0x96, !PT ;  /* 0x000000ee453e7212 */ /* 0x000fea00078e96b2 */
[----:B------:R-:W-:Y:S01]  /*2d660*/  IMAD.WIDE.U32 R62, R62, -0x2daee0ad, RZ ;  /* 0xd2511f533e3e7825 */ /* 0x000fe200078e00ff */
[----:B------:R-:W2:Y:S10]  /*2d670*/  MUFU.EX2 R55, R113 ;  /* 0x0000007100377308 */ /* 0x000eb40000000800 */
[----:B------:R-:W2:Y:S01]  /*2d680*/  MUFU.EX2 R69, R78 ;  /* 0x0000004e00457308 */ /* 0x000ea20000000800 */
[C---:B-1----:R-:W-:Y:S01]  /*2d690*/  F2FP.PACK_AB R76, R64.reuse, R76 ;  /* 0x0000004c404c723e */ /* 0x042fe200000000ff */
[----:B------:R-:W-:Y:S01]  /*2d6a0*/  FADD.FTZ R57, R64, R57 ;  /* 0x0000003940397221 */ /* 0x000fe20000010000 */
[----:B------:R-:W-:Y:S07]  /*2d6b0*/  LOP3.LUT R64, R179, R239, R102, 0x96, !PT ;  /* 0x000000efb3407212 */ /* 0x000fee00078e9666 */
[----:B------:R-:W-:Y:S01]  /*2d6c0*/  MUFU.EX2 R113, R235 ;  /* 0x000000eb00717308 */ /* 0x000fe20000000800 */
[----:B------:R-:W-:Y:S04]  /*2d6d0*/  IMAD.WIDE.U32 R64, R64, -0x2daee0ad, RZ ;  /* 0xd2511f5340407825 */ /* 0x000fe800078e00ff */
[----:B--2---:R-:W-:Y:S01]  /*2d6e0*/  FADD.FTZ R51, R55, R57 ;  /* 0x0000003937337221 */ /* 0x004fe20000010000 */
        /* <DEDUP_REMOVED lines=8> */
[C---:B------:R-:W-:Y:S01]  /*2d770*/  F2FP.PACK_AB R65, R59.reuse, R55 ;  /* 0x000000373b41723e */ /* 0x040fe200000000ff */
[----:B------:R1:W-:Y:S02]  /*2d780*/  MUFU.EX2 R66, R85 ;  /* 0x0000005500427308 */ /* 0x0003e40000000800 */
[--C-:B------:R-:W-:Y:S01]  /*2d790*/  FADD.FTZ R59, R59, R51.reuse ;  /* 0x000000333b3b7221 */ /* 0x100fe20000010000 */
[----:B------:R-:W-:Y:S02]  /*2d7a0*/  PRMT R51, R52, 0x7632, R51 ;  /* 0x0000763234337816 */ /* 0x000fe40000000033 */
[----:B------:R-:W-:Y:S05]  /*2d7b0*/  LOP3.LUT R62, R73, R244, R62, 0x96, !PT ;  /* 0x000000f4493e7212 */ /* 0x000fea00078e963e */
[----:B------:R-:W-:Y:S01]  /*2d7c0*/  IMAD.WIDE.U32 R62, R62, -0x326172a9, RZ ;  /* 0xcd9e8d573e3e7825 */ /* 0x000fe200078e00ff */
[----:B------:R-:W2:Y:S04]  /*2d7d0*/  MUFU.EX2 R73, R132 ;  /* 0x0000008400497308 */ /* 0x000ea80000000800 */
[----:B------:R-:W-:Y:S02]  /*2d7e0*/  LOP3.LUT R45, R63, R249, R64, 0x96, !PT ;  /* 0x000000f93f2d7212 */ /* 0x000fe400078e9640 */
[----:B------:R-:W-:Y:S02]  /*2d7f0*/  LOP3.LUT R0, R62, 0xff, RZ, 0xc0, !PT ;  /* 0x000000ff3e007812 */ /* 0x000fe400078ec0ff */
[----:B------:R-:W-:Y:S02]  /*2d800*/  LOP3.LUT R55, R45, 0xff, RZ, 0xc0, !PT ;  /* 0x000000ff2d377812 */ /* 0x000fe400078ec0ff */
[----:B------:R-:W-:Y:S01]  /*2d810*/  SHF.R.U32.HI R2, RZ, 0x18, R45 ;  /* 0x00000018ff027819 */ /* 0x000fe2000001162d */
[----:B------:R-:W2:Y:S01]  /*2d820*/  MUFU.EX2 R64, R202 ;  /* 0x000000ca00407308 */ /* 0x000ea20000000800 */
[----:B-1----:R-:W-:Y:S01]  /*2d830*/  PRMT R85, R52, 0x5410, R51 ;  /* 0x0000541034557816 */ /* 0x002fe20000000033 */
[----:B----4-:R-:W-:Y:S02]  /*2d840*/  @!P4 HADD2 R93, -R49.H0_H0, -RZ.H0_H0 ;  /* 0xa00000ff315dc230 */ /* 0x010fe40000000900 */
[----:B------:R-:W-:Y:S03]  /*2d850*/  @!P6 HADD2 R125, -R52.H0_H0, -RZ.H0_H0 ;  /* 0xa00000ff347de230 */ /* 0x000fe60000000900 */
[----:B------:R-:W-:Y:S01]  /*2d860*/  PRMT R57, R93, 0x7610, R57 ;  /* 0x000076105d397816 */ /* 0x000fe20000000039 */
[----:B------:R1:W-:Y:S01]  /*2d870*/  @!P4 STL.S16 [R1+0x24c], R93 ;  /* 0x00024c5d0100c387 */ /* 0x0003e20000100600 */
[----:B------:R-:W-:Y:S02]  /*2d880*/  PRMT R100, R125, 0x7610, R100 ;  /* 0x000076107d647816 */ /* 0x000fe40000000064 */
[----:B------:R-:W-:Y:S01]  /*2d890*/  @!P4 PRMT R49, R57, 0x5410, RZ ;  /* 0x000054103931c816 */ /* 0x000fe200000000ff */
[----:B------:R-:W-:Y:S01]  /*2d8a0*/  FADD.FTZ R57, R74, R71 ;  /* 0x000000474a397221 */ /* 0x000fe20000010000 */
[----:B------:R-:W-:Y:S01]  /*2d8b0*/  @!P6 PRMT R52, R100, 0x5410, RZ ;  /* 0x000054106434e816 */ /* 0x000fe200000000ff */
[----:B------:R4:W-:Y:S01]  /*2d8c0*/  MUFU.EX2 R74, R91 ;  /* 0x0000005b004a7308 */ /* 0x0009e20000000800 */
[----:B------:R-:W-:Y:S01]  /*2d8d0*/  ISETP.GE.U32.AND P4, PT, R217, R55, PT ;  /* 0x00000037d900720c */ /* 0x000fe20003f86070 */
[----:B------:R-:W-:Y:S01]  /*2d8e0*/  ST.E.U16 [R174.64+0x32], R49 ;  /* 0x00003231ae007985 */ /* 0x000fe2000c101504 */
[----:B------:R-:W-:Y:S01]  /*2d8f0*/  LOP3.LUT R55, R45, 0xffff, RZ, 0xc0, !PT ;  /* 0x0000ffff2d377812 */ /* 0x000fe200078ec0ff */
[----:B------:R-:W-:Y:S01]  /*2d900*/  FADD.FTZ R57, R69, R57 ;  /* 0x0000003945397221 */ /* 0x000fe20000010000 */
[----:B------:R-:W-:Y:S01]  /*2d910*/  SHF.R.U32.HI R45, RZ, 0x10, R45 ;  /* 0x00000010ff2d7819 */ /* 0x000fe2000001162d */
[----:B------:R2:W-:Y:S01]  /*2d920*/  ST.E.U16 [R168.64+0x30], R52 ;  /* 0x00003034a8007985 */ /* 0x0005e2000c101504 */
[----:B------:R-:W-:Y:S03]  /*2d930*/  SHF.R.U32.HI R55, RZ, 0x8, R55 ;  /* 0x00000008ff377819 */ /* 0x000fe60000011637 */
[----:B------:R2:W2:Y:S01]  /*2d940*/  MUFU.EX2 R100, R234 ;  /* 0x000000ea00647308 */ /* 0x0004a20000000800 */
[----:B------:R-:W-:Y:S01]  /*2d950*/  LOP3.LUT R55, R55, 0xffff, RZ, 0xc0, !PT ;  /* 0x0000ffff37377812 */ /* 0x000fe200078ec0ff */
[----:B-1----:R1:W3:Y:S04]  /*2d960*/  LDL.S16 R93, [R1+0x220] ;  /* 0x00022000015d7983 */ /* 0x0022e80000100600 */
[----:B------:R-:W-:Y:S01]  /*2d970*/  @!P6 STL.S16 [R1+0x238], R125 ;  /* 0x0002387d0100e387 */ /* 0x000fe20000100600 */
[----:B------:R-:W-:Y:S02]  /*2d980*/  ISETP.GE.U32.AND P6, PT, R217, R55, PT ;  /* 0x00000037d900720c */ /* 0x000fe40003fc6070 */
[C---:B------:R-:W-:Y:S04]  /*2d990*/  PRMT R55, R42.reuse, 0x7632, R55 ;  /* 0x000076322a377816 */ /* 0x040fe80000000037 */
[----:B----4-:R-:W-:Y:S02]  /*2d9a0*/  PRMT R91, R42, 0x5410, R55 ;  /* 0x000054102a5b7816 */ /* 0x010fe40000000037 */
[----:B--2---:R-:W-:Y:S01]  /*2d9b0*/  PRMT R52, R128, 0x7610, R52 ;  /* 0x0000761080347816 */ /* 0x004fe20000000034 */
[----:B------:R-:W-:Y:S02]  /*2d9c0*/  @!P5 HADD2 R111, -R51.H0_H0, -RZ.H0_H0 ;  /* 0xa00000ff336fd230 */ /* 0x000fe40000000900 */
[----:B------:R-:W-:Y:S03]  /*2d9d0*/  @!P3 HADD2 R109, -R42.H0_H0, -RZ.H0_H0 ;  /* 0xa00000ff2a6db230 */ /* 0x000fe60000000900 */
[----:B------:R-:W-:Y:S01]  /*2d9e0*/  PRMT R98, R111, 0x7610, R98 ;  /* 0x000076106f627816 */ /* 0x000fe20000000062 */
[----:B------:R-:W-:Y:S01]  /*2d9f0*/  @!P5 STL.S16 [R1+0x234], R111 ;  /* 0x0002346f0100d387 */ /* 0x000fe20000100600 */
[----:B------:R-:W-:Y:S02]  /*2da00*/  @!P0 HADD2 R108, -R55.H0_H0, -RZ.H0_H0 ;  /* 0xa00000ff376c8230 */ /* 0x000fe40000000900 */
[----:B------:R-:W-:Y:S01]  /*2da10*/  @!P5 PRMT R51, R98, 0x5410, RZ ;  /* 0x000054106233d816 */ /* 0x000fe200000000ff */
[----:B------:R1:W5:Y:S01]  /*2da20*/  LDL.LU R234, [R1+0x39c] ;  /* 0x00039c0001ea7983 */ /* 0x0003620000300800 */
[----:B------:R-:W-:Y:S01]  /*2da30*/  ISETP.GE.U32.AND P5, PT, R217, R2, PT ;  /* 0x00000002d900720c */ /* 0x000fe20003fa6070 */
[----:B------:R2:W4:Y:S01]  /*2da40*/  MUFU.EX2 R98, R226 ;  /* 0x000000e200627308 */ /* 0x0005220000000800 */
[----:B------:R-:W-:Y:S01]  /*2da50*/  PRMT R107, R109, 0x7610, R107 ;  /* 0x000076106d6b7816 */ /* 0x000fe2000000006b */
[----:B------:R1:W3:Y:S01]  /*2da60*/  LDL.S16 R69, [R1+0x240] ;  /* 0x0002400001457983 */ /* 0x0002e20000100600 */
[----:B------:R-:W-:Y:S01]  /*2da70*/  PRMT R97, R108, 0x7610, R97 ;  /* 0x000076106c617816 */ /* 0x000fe20000000061 */
[--C-:B------:R-:W-:Y:S01]  /*2da80*/  FADD.FTZ R2, R73, R59.reuse ;  /* 0x0000003b49027221 */ /* 0x100fe20000010000 */
[C---:B------:R-:W-:Y:S01]  /*2da90*/  F2FP.PACK_AB R73, R64.reuse, R73 ;  /* 0x000000494049723e */ /* 0x040fe200000000ff */
[----:B------:R1:W-:Y:S01]  /*2daa0*/  @!P3 STL.S16 [R1+0x228], R109 ;  /* 0x0002286d0100b387 */ /* 0x0003e20000100600 */
[----:B------:R-:W-:Y:S01]  /*2dab0*/  @!P3 PRMT R42, R107, 0x5410, RZ ;  /* 0x000054106b2ab816 */ /* 0x000fe200000000ff */
[----:B------:R-:W-:Y:S01]  /*2dac0*/  FADD.FTZ R71, R64, R2 ;  /* 0x0000000240477221 */ /* 0x000fe20000010000 */
[----:B------:R-:W-:Y:S01]  /*2dad0*/  LOP3.LUT R64, R45, 0xff, RZ, 0xc0, !PT ;  /* 0x000000ff2d407812 */ /* 0x000fe200078ec0ff */
[----:B------:R-:W-:Y:S01]  /*2dae0*/  @!P0 STL.S16 [R1+0x224], R108 ;  /* 0x0002246c01008387 */ /* 0x000fe20000100600 */
[----:B------:R-:W-:Y:S01]  /*2daf0*/  PRMT R59, R60, 0x7632, R59 ;  /* 0x000076323c3b7816 */ /* 0x000fe2000000003b */
[----:B------:R-:W-:Y:S01]  /*2db00*/  FADD.FTZ R3, R100, R71 ;  /* 0x0000004764037221 */ /* 0x000fe20000010000 */
[----:B------:R-:W-:Y:S01]  /*2db10*/  ISETP.GE.U32.AND P3, PT, R217, R0, PT ;  /* 0x00000000d900720c */ /* 0x000fe20003f66070 */
[----:B------:R-:W-:Y:S01]  /*2db20*/  FADD.FTZ R0, R66, R57 ;  /* 0x0000003942007221 */ /* 0x000fe20000010000 */
[--C-:B------:R-:W-:Y:S01]  /*2db30*/  SHF.R.U32.HI R2, RZ, 0x10, R62.reuse ;  /* 0x00000010ff027819 */ /* 0x100fe2000001163e */
[----:B------:R1:W-:Y:S01]  /*2db40*/  ST.E.U16 [R168.64+0x32], R51 ;  /* 0x00003233a8007985 */ /* 0x0003e2000c101504 */
[----:B------:R-:W-:Y:S02]  /*2db50*/  @!P0 PRMT R55, R97, 0x5410, RZ ;  /* 0x0000541061378816 */ /* 0x000fe400000000ff */
[----:B------:R-:W-:Y:S01]  /*2db60*/  SHF.R.U32.HI R97, RZ, 0x18, R62 ;  /* 0x00000018ff617819 */ /* 0x000fe2000001163e */
[----:B------:R-:W-:Y:S01]  /*2db70*/  ST.E.U16 [R172.64+0x2e], R42 ;  /* 0x00002e2aac007985 */ /* 0x000fe2000c101504 */
[----:B------:R-:W-:Y:S02]  /*2db80*/  LOP3.LUT R62, R62, 0xffff, RZ, 0xc0, !PT ;  /* 0x0000ffff3e3e7812 */ /* 0x000fe400078ec0ff */
[----:B------:R-:W-:Y:S01]  /*2db90*/  F2FP.PACK_AB R63, R74, R66 ;  /* 0x000000424a3f723e */ /* 0x000fe200000000ff */
[----:B--2---:R2:W5:Y:S01]  /*2dba0*/  LDL.LU R226, [R1+0x398] ;  /* 0x0003980001e27983 */ /* 0x0045620000300800 */
[----:B----4-:R-:W-:Y:S01]  /*2dbb0*/  F2FP.PACK_AB R120, R98, R100 ;  /* 0x000000646278723e */ /* 0x010fe200000000ff */
[----:B------:R-:W-:Y:S01]  /*2dbc0*/  FADD.FTZ R74, R74, R0 ;  /* 0x000000004a4a7221 */ /* 0x000fe20000010000 */
[----:B------:R-:W-:Y:S01]  /*2dbd0*/  LOP3.LUT R0, R2, 0xff, RZ, 0xc0, !PT ;  /* 0x000000ff02007812 */ /* 0x000fe200078ec0ff */
[----:B------:R2:W4:Y:S01]  /*2dbe0*/  LDL.S16 R45, [R1+0x230] ;  /* 0x00023000012d7983 */ /* 0x0005220000100600 */
[----:B------:R-:W-:Y:S02]  /*2dbf0*/  PRMT R2, R76, 0x7610, R2 ;  /* 0x000076104c027816 */ /* 0x000fe40000000002 */
[----:B------:R-:W-:Y:S01]  /*2dc00*/  PRMT R71, R70, 0x7632, R71 ;  /* 0x0000763246477816 */ /* 0x000fe20000000047 */
[----:B------:R2:W2:Y:S01]  /*2dc10*/  LDL.S16 R107, [R1+0x248] ;  /* 0x00024800016b7983 */ /* 0x0004a20000100600 */
[----:B-1----:R1:W1:Y:S03]  /*2dc20*/  MUFU.EX2 R109, R99 ;  /* 0x00000063006d7308 */ /* 0x0022660000000800 */
[----:B------:R-:W-:Y:S07]  /*2dc30*/  ST.E.U16 [R172.64+0x30], R55 ;  /* 0x00003037ac007985 */ /* 0x000fee000c101504 */
[----:B------:R-:W-:Y:S01]  /*2dc40*/  MUFU.EX2 R51, R223 ;  /* 0x000000df00337308 */ /* 0x000fe20000000800 */
[----:B-1----:R-:W-:Y:S01]  /*2dc50*/  PRMT R99, R56, 0x5410, R40 ;  /* 0x0000541038637816 */ /* 0x002fe20000000028 */
[----:B---3--:R-:W-:Y:S05]  /*2dc60*/  @!P2 HADD2 R93, -R60.H0_H0, -RZ.H0_H0 ;  /* 0xa00000ff3c5da230 */ /* 0x008fea0000000900 */
[----:B------:R-:W-:Y:S01]  /*2dc70*/  PRMT R104, R93, 0x7610, R104 ;  /* 0x000076105d687816 */ /* 0x000fe20000000068 */
[----:B------:R1:W-:Y:S04]  /*2dc80*/  @!P2 STL.S16 [R1+0x220], R93 ;  /* 0x0002205d0100a387 */ /* 0x0003e80000100600 */
[----:B------:R3:W3:Y:S01]  /*2dc90*/  LDL.S16 R57, [R1+0x218] ;  /* 0x0002180001397983 */ /* 0x0006e20000100600 */
[----:B-1----:R-:W-:Y:S02]  /*2dca0*/  PRMT R93, R60, 0x5410, R59 ;  /* 0x000054103c5d7816 */ /* 0x002fe4000000003b */
[----:B------:R-:W-:Y:S02]  /*2dcb0*/  @!P2 PRMT R60, R104, 0x5410, RZ ;  /* 0x00005410683ca816 */ /* 0x000fe400000000ff */
[----:B------:R-:W-:Y:S01]  /*2dcc0*/  ISETP.GE.U32.AND P2, PT, R217, R64, PT ;  /* 0x00000040d900720c */ /* 0x000fe20003f46070 */
[----:B------:R1:W3:Y:S04]  /*2dcd0*/  LDL.S16 R104, [R1+0x21c] ;  /* 0x00021c0001687983 */ /* 0x0002e80000100600 */
[----:B------:R1:W-:Y:S01]  /*2dce0*/  ST.E.U16 [R170.64+0x30], R60 ;  /* 0x0000303caa007985 */ /* 0x0003e2000c101504 */
[----:B------:R-:W-:Y:S05]  /*2dcf0*/  @!P1 HADD2 R69, -R59.H0_H0, -RZ.H0_H0 ;  /* 0xa00000ff3b459230 */ /* 0x000fea0000000900 */
[----:B------:R-:W-:Y:S01]  /*2dd00*/  PRMT R78, R69, 0x7610, R78 ;  /* 0x00007610454e7816 */ /* 0x000fe2000000004e */
[----:B------:R2:W-:Y:S03]  /*2dd10*/  @!P1 STL.S16 [R1+0x240], R69 ;  /* 0x0002404501009387 */ /* 0x0005e60000100600 */
[----:B------:R-:W-:Y:S02]  /*2dd20*/  @!P1 PRMT R59, R78, 0x5410, RZ ;  /* 0x000054104e3b9816 */ /* 0x000fe400000000ff */
[----:B------:R-:W-:Y:S02]  /*2dd30*/  ISETP.GE.U32.AND P1, PT, R217, R0, PT ;  /* 0x00000000d900720c */ /* 0x000fe40003f26070 */
[----:B------:R-:W-:Y:S01]  /*2dd40*/  SHF.R.U32.HI R0, RZ, 0x8, R62 ;  /* 0x00000008ff007819 */ /* 0x000fe2000001163e */
[----:B------:R-:W-:Y:S01]  /*2dd50*/  ST.E.U16 [R170.64+0x32], R59 ;  /* 0x0000323baa007985 */ /* 0x000fe2000c101504 */
[----:B------:R2:W2:Y:S02]  /*2dd60*/  MUFU.EX2 R62, R219 ;  /* 0x000000db003e7308 */ /* 0x0004a40000000800 */
[----:B------:R-:W-:Y:S08]  /*2dd70*/  LOP3.LUT R0, R0, 0xffff, RZ, 0xc0, !PT ;  /* 0x0000ffff00007812 */ /* 0x000ff000078ec0ff */
[----:B-1----:R-:W-:Y:S01]  /*2dd80*/  MUFU.EX2 R60, R222 ;  /* 0x000000de003c7308 */ /* 0x002fe20000000800 */
[----:B----4-:R-:W-:Y:S02]  /*2dd90*/  @!P4 HADD2 R45, -R56.H0_H0, -RZ.H0_H0 ;  /* 0xa00000ff382dc230 */ /* 0x010fe40000000900 */
[----:B--2---:R-:W-:Y:S03]  /*2dda0*/  @!P6 HADD2 R107, -R40.H0_H0, -RZ.H0_H0 ;  /* 0xa00000ff286be230 */ /* 0x004fe60000000900 */
[----:B------:R-:W-:Y:S01]  /*2ddb0*/  PRMT R106, R45, 0x7610, R106 ;  /* 0x000076102d6a7816 */ /* 0x000fe2000000006a */
[----:B------:R1:W-:Y:S01]  /*2ddc0*/  @!P4 STL.S16 [R1+0x230], R45 ;  /* 0x0002302d0100c387 */ /* 0x0003e20000100600 */
[----:B------:R-:W-:Y:S02]  /*2ddd0*/  IMAD.WIDE.U32 R68, R68, -0x2daee0ad, RZ ;  /* 0xd2511f5344447825 */ /* 0x000fe400078e00ff */
[----:B------:R-:W-:Y:S02]  /*2dde0*/  @!P4 PRMT R56, R106, 0x5410, RZ ;  /* 0x000054106a38c816 */ /* 0x000fe400000000ff */
[----:B------:R-:W-:Y:S02]  /*2ddf0*/  ISETP.GE.U32.AND P4, PT, R217, R0, PT ;  /* 0x00000000d900720c */ /* 0x000fe40003f86070 */
[----:B------:R-:W-:Y:S01]  /*2de00*/  PRMT R0, R76, 0x7632, R0 ;  /* 0x000076324c007816 */ /* 0x000fe20000000000 */
[----:B------:R2:W5:Y:S01]  /*2de10*/  LDL.LU R219, [R1+0x394] ;  /* 0x0003940001db7983 */ /* 0x0005620000300800 */
[----:B------:R-:W-:Y:S02]  /*2de20*/  LOP3.LUT R66, R69, R243, R72, 0x96, !PT ;  /* 0x000000f345427212 */ /* 0x000fe400078e9648 */
[----:B------:R-:W-:Y:S01]  /*2de30*/  LOP3.LUT R72, R68, 0xffff, RZ, 0xc0, !PT ;  /* 0x0000ffff44487812 */ /* 0x000fe200078ec0ff */
[----:B------:R-:W-:Y:S01]  /*2de40*/  @!P6 STL.S16 [R1+0x248], R107 ;  /* 0x0002486b0100e387 */ /* 0x000fe20000100600 */
[--C-:B------:R-:W-:Y:S02]  /*2de50*/  SHF.R.U32.HI R78, RZ, 0x10, R68.reuse ;  /* 0x00000010ff4e7819 */ /* 0x100fe40000011644 */
[----:B------:R-:W-:Y:S01]  /*2de60*/  SHF.R.U32.HI R108, RZ, 0x18, R68 ;  /* 0x00000018ff6c7819 */ /* 0x000fe20000011644 */
[----:B------:R2:W5:Y:S01]  /*2de70*/  LDL.LU R235, [R1+0x390] ;  /* 0x0003900001eb7983 */ /* 0x0005620000300800 */
[----:B------:R-:W-:Y:S02]  /*2de80*/  PRMT R100, R2, 0x5410, R0 ;  /* 0x0000541002647816 */ /* 0x000fe40000000000 */
[----:B------:R-:W-:Y:S01]  /*2de90*/  PRMT R105, R107, 0x7610, R105 ;  /* 0x000076106b697816 */ /* 0x000fe20000000069 */
[----:B------:R-:W-:Y:S01]  /*2dea0*/  ST.E.U16 [R174.64+0x40], R56 ;  /* 0x00004038ae007985 */ /* 0x000fe2000c101504 */
[----:B------:R-:W-:Y:S02]  /*2deb0*/  LOP3.LUT R44, R78, 0xff, RZ, 0xc0, !PT ;  /* 0x000000ff4e2c7812 */ /* 0x000fe400078ec0ff */
[----:B------:R-:W-:Y:S02]  /*2dec0*/  @!P6 PRMT R40, R105, 0x5410, RZ ;  /* 0x000054106928e816 */ /* 0x000fe400000000ff */
[----:B-1----:R-:W-:Y:S02]  /*2ded0*/  LOP3.LUT R45, R68, 0xff, RZ, 0xc0, !PT ;  /* 0x000000ff442d7812 */ /* 0x002fe400078ec0ff */
[----:B------:R-:W-:Y:S01]  /*2dee0*/  SHF.R.U32.HI R46, RZ, 0x8, R72 ;  /* 0x00000008ff2e7819 */ /* 0x000fe20000011648 */
[----:B------:R-:W-:Y:S01]  /*2def0*/  ST.E.U16 [R174.64+0x42], R40 ;  /* 0x00004228ae007985 */ /* 0x000fe2000c101504 */
[C---:B------:R-:W-:Y:S02]  /*2df00*/  ISETP.GE.U32.AND P0, PT, R217.reuse, R45, PT ;  /* 0x0000002dd900720c */ /* 0x040fe40003f06070 */
[----:B------:R-:W-:Y:S02]  /*2df10*/  LOP3.LUT R45, R66, 0xff, RZ, 0xc0, !PT ;  /* 0x000000ff422d7812 */ /* 0x000fe400078ec0ff */
[----:B------:R-:W-:Y:S02]  /*2df20*/  LOP3.LUT R46, R46, 0xffff, RZ, 0xc0, !PT ;  /* 0x0000ffff2e2e7812 */ /* 0x000fe400078ec0ff */
[----:B------:R-:W-:Y:S01]  /*2df30*/  ISETP.GE.U32.AND P6, PT, R217, R45, PT ;  /* 0x0000002dd900720c */ /* 0x000fe20003fc6070 */
[--C-:B------:R-:W-:Y:S01]  /*2df40*/  FADD.FTZ R45, R101, R74.reuse ;  /* 0x0000004a652d7221 */ /* 0x100fe20000010000 */
[----:B------:R-:W-:Y:S02]  /*2df50*/  PRMT R74, R75, 0x7632, R74 ;  /* 0x000076324b4a7816 */ /* 0x000fe4000000004a */
[----:B------:R-:W-:Y:S03]  /*2df60*/  PRMT R72, R73, 0x7632, R72 ;  /* 0x0000763249487816 */ /* 0x000fe60000000048 */
[----:B------:R-:W-:Y:S01]  /*2df70*/  @P0 LOP3.LUT R220, R220, 0x200000, RZ, 0xfc, !PT ;  /* 0x00200000dcdc0812 */ /* 0x000fe200078efcff */
[----:B---3--:R-:W-:Y:S05]  /*2df80*/  @!P5 HADD2 R57, -R0.H0_H0, -RZ.H0_H0 ;  /* 0xa00000ff0039d230 */ /* 0x008fea0000000900 */
[----:B------:R-:W-:Y:S04]  /*2df90*/  PRMT R69, R57, 0x7610, R69 ;  /* 0x0000761039457816 */ /* 0x000fe80000000045 */
[----:B------:R-:W-:Y:S05]  /*2dfa0*/  @!P5 PRMT R0, R69, 0x5410, RZ ;  /* 0x000054104500d816 */ /* 0x000fea00000000ff */
[----:B------:R-:W-:Y:S01]  /*2dfb0*/  ST.E.U16 [R168.64+0x42], R0 ;  /* 0x00004200a8007985 */ /* 0x000fe2000c101504 */
[----:B------:R-:W-:Y:S05]  /*2dfc0*/  @!P2 HADD2 R104, -R2.H0_H0, -RZ.H0_H0 ;  /* 0xa00000ff0268a230 */ /* 0x000fea0000000900 */
[----:B------:R-:W-:Y:S01]  /*2dfd0*/  PRMT R68, R104, 0x7610, R68 ;  /* 0x0000761068447816 */ /* 0x000fe20000000044 */
[----:B------:R1:W-:Y:S03]  /*2dfe0*/  @!P2 STL.S16 [R1+0x21c], R104 ;  /* 0x00021c680100a387 */ /* 0x0003e60000100600 */
[----:B------:R-:W-:Y:S01]  /*2dff0*/  @!P2 PRMT R2, R68, 0x5410, RZ ;  /* 0x000054104402a816 */ /* 0x000fe200000000ff */
[----:B------:R3:W-:Y:S01]  /*2e000*/  @!P5 STL.S16 [R1+0x218], R57 ;  /* 0x000218390100d387 */ /* 0x0007e20000100600 */
[----:B------:R-:W-:Y:S03]  /*2e010*/  LOP3.LUT R68, R103, R240, R208, 0x96, !PT ;  /* 0x000000f067447212 */ /* 0x000fe600078e96d0 */
[----:B------:R2:W4:Y:S02]  /*2e020*/  LDL.S16 R125, [R1+0x288] ;  /* 0x00028800017d7983 */ /* 0x0005240000100600 */
[----:B------:R-:W-:Y:S02]  /*2e030*/  IMAD.WIDE.U32 R68, R68, -0x2daee0ad, RZ ;  /* 0xd2511f5344447825 */ /* 0x000fe400078e00ff */
[----:B------:R2:W2:Y:S04]  /*2e040*/  LDL.S16 R146, [R1+0x260] ;  /* 0x0002600001927983 */ /* 0x0004a80000100600 */
[----:B------:R2:W4:Y:S04]  /*2e050*/  LDL.S16 R143, [R1+0x274] ;  /* 0x00027400018f7983 */ /* 0x0005280000100600 */
[----:B------:R-:W-:Y:S01]  /*2e060*/  ST.E.U16 [R168.64+0x40], R2 ;  /* 0x00004002a8007985 */ /* 0x000fe2000c101504 */
[----:B-1----:R-:W-:Y:S02]  /*2e070*/  LOP3.LUT R104, R177, R239, R102, 0x96, !PT ;  /* 0x000000efb1687212 */ /* 0x002fe400078e9666 */
[----:B------:R-:W-:Y:S01]  /*2e080*/  LOP3.LUT R102, R69, R242, R180, 0x96, !PT ;  /* 0x000000f245667212 */ /* 0x000fe200078e96b4 */
[----:B---3--:R-:W-:Y:S01]  /*2e090*/  FADD.FTZ R57, R98, R3 ;  /* 0x0000000362397221 */ /* 0x008fe20000010000 */
[----:B------:R-:W-:Y:S01]  /*2e0a0*/  SHF.R.U32.HI R3, RZ, 0x18, R66 ;  /* 0x00000018ff037819 */ /* 0x000fe20000011642 */
[----:B------:R1:W3:Y:S02]  /*2e0b0*/  LDL.S16 R98, [R1+0x278] ;  /* 0x0002780001627983 */ /* 0x0002e40000100600 */
[----:B------:R-:W-:Y:S01]  /*2e0c0*/  IMAD.WIDE.U32 R102, R102, -0x326172a9, RZ ;  /* 0xcd9e8d5766667825 */ /* 0x000fe200078e00ff */
[----:B------:R-:W-:Y:S02]  /*2e0d0*/  ISETP.GE.U32.AND P5, PT, R217, R3, PT ;  /* 0x00000003d900720c */ /* 0x000fe40003fa6070 */
[C---:B------:R-:W-:Y:S01]  /*2e0e0*/  F2FP.PACK_AB R3, R109.reuse, R101 ;  /* 0x000000656d03723e */ /* 0x040fe200000000ff */
[----:B------:R-:W-:Y:S04]  /*2e0f0*/  IMAD.WIDE.U32 R104, R104, -0x2daee0ad, RZ ;  /* 0xd2511f5368687825 */ /* 0x000fe800078e00ff */
[----:B------:R-:W-:Y:S01]  /*2e100*/  FADD.FTZ R109, R109, R45 ;  /* 0x0000002d6d6d7221 */ /* 0x000fe20000010000 */
[----:B------:R-:W-:Y:S01]  /*2e110*/  LOP3.LUT R105, R105, R245, R68, 0x96, !PT ;  /* 0x000000f569697212 */ /* 0x000fe200078e9644 */
[----:B------:R-:W-:Y:S01]  /*2e120*/  FADD.FTZ R57, R62, R57 ;  /* 0x000000393e397221 */ /* 0x000fe20000010000 */
[----:B------:R-:W-:Y:S02]  /*2e130*/  LOP3.LUT R68, R103, R238, R176, 0x96, !PT ;  /* 0x000000ee67447212 */ /* 0x000fe400078e96b0 */
[C---:B------:R-:W-:Y:S01]  /*2e140*/  F2FP.PACK_AB R45, R113.reuse, R62 ;  /* 0x0000003e712d723e */ /* 0x040fe200000000ff */
[----:B------:R-:W-:Y:S01]  /*2e150*/  FADD.FTZ R113, R113, R57 ;  /* 0x0000003971717221 */ /* 0x000fe20000010000 */
[----:B------:R-:W-:Y:S01]  /*2e160*/  SHF.R.U32.HI R57, RZ, 0x10, R66 ;  /* 0x00000010ff397819 */ /* 0x000fe20000011642 */
[----:B------:R-:W-:Y:S01]  /*2e170*/  IMAD.WIDE.U32 R68, R68, -0x2daee0ad, RZ ;  /* 0xd2511f5344447825 */ /* 0x000fe200078e00ff */
[----:B------:R-:W-:Y:S02]  /*2e180*/  LOP3.LUT R66, R66, 0xffff, RZ, 0xc0, !PT ;  /* 0x0000ffff42427812 */ /* 0x000fe400078ec0ff */
[----:B------:R-:W-:Y:S02]  /*2e190*/  LOP3.LUT R76, R57, 0xff, RZ, 0xc0, !PT ;  /* 0x000000ff394c7812 */ /* 0x000fe400078ec0ff */
[----:B------:R-:W-:Y:S01]  /*2e1a0*/  LOP3.LUT R69, R69, R247, R104, 0x96, !PT ;  /* 0x000000f745457212 */ /* 0x000fe200078e9668 */
[----:B------:R-:W-:Y:S01]  /*2e1b0*/  IMAD.WIDE.U32 R104, R105, -0x326172a9, RZ ;  /* 0xcd9e8d5769687825 */ /* 0x000fe200078e00ff */
[----:B------:R-:W-:Y:S04]  /*2e1c0*/  SHF.R.U32.HI R66, RZ, 0x8, R66 ;  /* 0x00000008ff427819 */ /* 0x000fe80000011642 */
[----:B------:R-:W-:Y:S02]  /*2e1d0*/  LOP3.LUT R110, R105, R248, R102, 0x96, !PT ;  /* 0x000000f8696e7212 */ /* 0x000fe400078e9666 */
[----:B------:R-:W-:Y:S03]  /*2e1e0*/  LOP3.LUT R66, R66, 0xffff, RZ, 0xc0, !PT ;  /* 0x0000ffff42427812 */ /* 0x000fe600078ec0ff */
        /* <DEDUP_REMOVED lines=15> */
[----:B------:R-:W-:Y:S11]  /*2e2e0*/  PRMT R54, R61, 0x7632, R54 ;  /* 0x000076323d367816 */ /* 0x000ff60000000036 */
[----:B--2---:R-:W-:Y:S05]  /*2e2f0*/  @!P0 HADD2 R146, -R61.H0_H0, -RZ.H0_H0 ;  /* 0xa00000ff3d928230 */ /* 0x004fea0000000900 */
[----:B------:R-:W-:Y:S01]  /*2e300*/  PRMT R145, R146, 0x7610, R145 ;  /* 0x0000761092917816 */ /* 0x000fe20000000091 */
[----:B---3--:R-:W-:Y:S05]  /*2e310*/  @!P2 HADD2 R98, -R58.H0_H0, -RZ.H0_H0 ;  /* 0xa00000ff3a62a230 */ /* 0x008fea0000000900 */
[----:B------:R-:W-:Y:S01]  /*2e320*/  PRMT R64, R98, 0x7610, R64 ;  /* 0x0000761062407816 */ /* 0x000fe20000000040 */
[----:B------:R2:W-:Y:S03]  /*2e330*/  @!P2 STL.S16 [R1+0x278], R98 ;  /* 0x000278620100a387 */ /* 0x0005e60000100600 */
[----:B------:R-:W-:Y:S01]  /*2e340*/  @!P2 PRMT R58, R64, 0x5410, RZ ;  /* 0x00005410403aa816 */ /* 0x000fe200000000ff */
[----:B------:R1:W3:Y:S01]  /*2e350*/  LDL.S16 R140, [R1+0x258] ;  /* 0x00025800018c7983 */ /* 0x0002e20000100600 */
[----:B------:R-:W-:Y:S02]  /*2e360*/  LOP3.LUT R64, R62, 0xffff, RZ, 0xc0, !PT ;  /* 0x0000ffff3e407812 */ /* 0x000fe400078ec0ff */
[----:B------:R-:W-:Y:S01]  /*2e370*/  SHF.R.U32.HI R62, RZ, 0x18, R62 ;  /* 0x00000018ff3e7819 */ /* 0x000fe2000001163e */
[----:B------:R-:W-:Y:S01]  /*2e380*/  ST.E.U16 [R172.64+0x3e], R58 ;  /* 0x00003e3aac007985 */ /* 0x000fe2000c101504 */
[----:B------:R-:W-:Y:S04]  /*2e390*/  SHF.R.U32.HI R64, RZ, 0x8, R64 ;  /* 0x00000008ff407819 */ /* 0x000fe80000011640 */
[----:B------:R-:W-:Y:S04]  /*2e3a0*/  LOP3.LUT R64, R64, 0xffff, RZ, 0xc0, !PT ;  /* 0x0000ffff40407812 */ /* 0x000fe800078ec0ff */
[----:B------:R-:W-:Y:S02]  /*2e3b0*/  ISETP.GE.U32.AND P2, PT, R217, R64, PT ;  /* 0x00000040d900720c */ /* 0x000fe40003f46070 */
[----:B------:R-:W-:Y:S01]  /*2e3c0*/  PRMT R64, R118, 0x7632, R64 ;  /* 0x0000763276407816 */ /* 0x000fe20000000040 */
[----:B--2---:R1:W2:Y:S10]  /*2e3d0*/  LDL.S16 R98, [R1+0x244] ;  /* 0x0002440001627983 */ /* 0x0042b40000100600 */
[----:B----4-:R-:W-:Y:S05]  /*2e3e0*/  @!P2 HADD2 R125, -R57.H0_H0, -RZ.H0_H0 ;  /* 0xa00000ff397da230 */ /* 0x010fea0000000900 */
[----:B------:R-:W-:Y:S01]  /*2e3f0*/  PRMT R104, R125, 0x7610, R104 ;  /* 0x000076107d687816 */ /* 0x000fe20000000068 */
[----:B------:R4:W-:Y:S03]  /*2e400*/  @!P2 STL.S16 [R1+0x288], R125 ;  /* 0x0002887d0100a387 */ /* 0x0009e60000100600 */
[----:B------:R-:W-:Y:S01]  /*2e410*/  @!P2 PRMT R57, R104, 0x5410, RZ ;  /* 0x000054106839a816 */ /* 0x000fe200000000ff */
[----:B------:R1:W2:Y:S01]  /*2e420*/  LDL.S16 R139, [R1+0x23c] ;  /* 0x00023c00018b7983 */ /* 0x0002a20000100600 */
[----:B------:R-:W-:Y:S02]  /*2e430*/  ISETP.GE.U32.AND P2, PT, R217, R62, PT ;  /* 0x0000003ed900720c */ /* 0x000fe40003f46070 */
[----:B------:R-:W-:Y:S01]  /*2e440*/  PRMT R104, R61, 0x5410, R54 ;  /* 0x000054103d687816 */ /* 0x000fe20000000036 */
[----:B------:R-:W-:Y:S01]  /*2e450*/  ST.E.U16 [R172.64+0x40], R57 ;  /* 0x00004039ac007985 */ /* 0x000fe2000c101504 */
[----:B------:R-:W-:Y:S02]  /*2e460*/  @!P0 PRMT R61, R145, 0x5410, RZ ;  /* 0x00005410913d8816 */ /* 0x000fe400000000ff */
[----:B------:R-:W-:Y:S03]  /*2e470*/  PRMT R62, R63, 0x7632, R62 ;  /* 0x000076323f3e7816 */ /* 0x000fe6000000003e */
        /* <DEDUP_REMOVED lines=10> */
[----:B------:R1:W4:Y:S04]  /*2e520*/  LDL.S16 R121, [R1+0x208] ;  /* 0x0002080001797983 */ /* 0x0003280000100600 */
[----:B------:R-:W-:Y:S01]  /*2e530*/  ST.E.U16 [R170.64+0x42], R54 ;  /* 0x00004236aa007985 */ /* 0x000fe2000c101504 */
[----:B---3--:R-:W-:Y:S05]  /*2e540*/  @!P4 HADD2 R140, -R64.H0_H0, -RZ.H0_H0 ;  /* 0xa00000ff408cc230 */ /* 0x008fea0000000900 */
[----:B------:R-:W-:Y:S01]  /*2e550*/  PRMT R118, R140, 0x7610, R118 ;  /* 0x000076108c767816 */ /* 0x000fe20000000076 */
[----:B--2---:R-:W-:Y:S05]  /*2e560*/  @!P3 HADD2 R98, -R53.H0_H0, -RZ.H0_H0 ;  /* 0xa00000ff3562b230 */ /* 0x004fea0000000900 */
[----:B------:R-:W-:Y:S01]  /*2e570*/  PRMT R101, R98, 0x7610, R101 ;  /* 0x0000761062657816 */ /* 0x000fe20000000065 */
[----:B------:R2:W-:Y:S01]  /*2e580*/  @!P3 STL.S16 [R1+0x244], R98 ;  /* 0x000244620100b387 */ /* 0x0005e20000100600 */
        /* <DEDUP_REMOVED lines=8> */
[----:B----4-:R-:W-:Y:S01]  /*2e610*/  @!P0 HADD2 R125, -R68.H0_H0, -RZ.H0_H0 ;  /* 0xa00000ff447d8230 */ /* 0x010fe20000000900 */
[----:B------:R3:W-:Y:S01]  /*2e620*/  MUFU.EX2 R66, R112 ;  /* 0x0000007000427308 */ /* 0x0007e20000000800 */
[----:B------:R-:W-:Y:S01]  /*2e630*/  @!P4 STL.S16 [R1+0x258], R140 ;  /* 0x0002588c0100c387 */ /* 0x000fe20000100600 */
[----:B------:R-:W-:Y:S02]  /*2e640*/  ISETP.GE.U32.AND P4, PT, R217, R44, PT ;  /* 0x0000002cd900720c */ /* 0x000fe40003f86070 */
[----:B------:R-:W-:Y:S01]  /*2e650*/  LOP3.LUT R44, R106, 0xff, RZ, 0xc0, !PT ;  /* 0x000000ff6a2c7812 */ /* 0x000fe200078ec0ff */
[----:B------:R1:W4:Y:S01]  /*2e660*/  LDL.S16 R118, [R1+0x214] ;  /* 0x0002140001767983 */ /* 0x0003220000100600 */
[----:B------:R-:W-:Y:S03]  /*2e670*/  PRMT R124, R125, 0x7610, R124 ;  /* 0x000076107d7c7816 */ /* 0x000fe6000000007c */
[----:B------:R-:W-:Y:S01]  /*2e680*/  @!P1 STL.S16 [R1+0x23c], R139 ;  /* 0x00023c8b01009387 */ /* 0x000fe20000100600 */
[----:B------:R-:W-:Y:S02]  /*2e690*/  ISETP.GE.U32.AND P1, PT, R217, R44, PT ;  /* 0x0000002cd900720c */ /* 0x000fe40003f26070 */
[----:B------:R-:W-:Y:S01]  /*2e6a0*/  @!P0 PRMT R68, R124, 0x5410, RZ ;  /* 0x000054107c448816 */ /* 0x000fe200000000ff */
[----:B------:R1:W4:Y:S04]  /*2e6b0*/  LDL.S16 R102, [R1+0x1e8] ;  /* 0x0001e80001667983 */ /* 0x0003280000100600 */
[----:B------:R-:W-:Y:S04]  /*2e6c0*/  @!P0 STL.S16 [R1+0x22c], R125 ;  /* 0x00022c7d01008387 */ /* 0x000fe80000100600 */
[----:B------:R1:W4:Y:S02]  /*2e6d0*/  LDL.S16 R47, [R1+0x204] ;  /* 0x00020400012f7983 */ /* 0x0003240000100600 */
[----:B------:R-:W-:Y:S01]  /*2e6e0*/  @!P1 HADD2 R121, -R67.H0_H0, -RZ.H0_H0 ;  /* 0xa00000ff43799230 */ /* 0x000fe20000000900 */
[----:B---3--:R-:W-:Y:S01]  /*2e6f0*/  PRMT R112, R73, 0x5410, R72 ;  /* 0x0000541049707816 */ /* 0x008fe20000000048 */
[----:B------:R3:W-:Y:S03]  /*2e700*/  ST.E.U16 [R174.64+0x50], R53 ;  /* 0x00005035ae007985 */ /* 0x0007e6000c101504 */
[----:B------:R-:W-:Y:S01]  /*2e710*/  PRMT R44, R121, 0x7610, R44 ;  /* 0x00007610792c7816 */ /* 0x000fe2000000002c */
[----:B------:R-:W-:Y:S04]  /*2e720*/  @!P1 STL.S16 [R1+0x208], R121 ;  /* 0x0002087901009387 */ /* 0x000fe80000100600 */
[----:B------:R-:W-:Y:S04]  /*2e730*/  ST.E.U16 [R174.64+0x52], R64 ;  /* 0x00005240ae007985 */ /* 0x000fe8000c101504 */
[----:B------:R-:W-:Y:S04]  /*2e740*/  ST.E.U16 [R168.64+0x50], R65 ;  /* 0x00005041a8007985 */ /* 0x000fe8000c101504 */
[----:B------:R-:W-:Y:S01]  /*2e750*/  ST.E.U16 [R168.64+0x52], R68 ;  /* 0x00005244a8007985 */ /* 0x000fe2000c101504 */
[----:B---3--:R-:W-:Y:S01]  /*2e760*/  MUFU.EX2 R53, R131 ;  /* 0x0000008300357308 */ /* 0x008fe20000000800 */
[----:B--2---:R-:W-:Y:S05]  /*2e770*/  @!P6 HADD2 R101, -R75.H0_H0, -RZ.H0_H0 ;  /* 0xa00000ff4b65e230 */ /* 0x004fea0000000900 */
[----:B------:R-:W-:Y:S01]  /*2e780*/  PRMT R46, R101, 0x7610, R46 ;  /* 0x00007610652e7816 */ /* 0x000fe2000000002e */
[----:B------:R2:W-:Y:S04]  /*2e790*/  @!P6 STL.S16 [R1+0x20c], R101 ;  /* 0x00020c650100e387 */ /* 0x0005e80000100600 */
[----:B------:R1:W3:Y:S01]  /*2e7a0*/  LDL.S16 R125, [R1+0x1d4] ;  /* 0x0001d400017d7983 */ /* 0x0002e20000100600 */
[----:B--2---:R-:W-:Y:S02]  /*2e7b0*/  PRMT R101, R67, 0x5410, R69 ;  /* 0x0000541043657816 */ /* 0x004fe40000000045 */
[----:B------:R-:W-:Y:S02]  /*2e7c0*/  @!P1 PRMT R67, R44, 0x5410, RZ ;  /* 0x000054102c439816 */ /* 0x000fe400000000ff */
[----:B------:R-:W-:Y:S03]  /*2e7d0*/  LOP3.LUT R44, R106, 0xffff, RZ, 0xc0, !PT ;  /* 0x0000ffff6a2c7812 */ /* 0x000fe600078ec0ff */
[----:B------:R-:W-:Y:S01]  /*2e7e0*/  ST.E.U16 [R172.64+0x4e], R67 ;  /* 0x00004e43ac007985 */ /* 0x000fe2000c101504 */
[----:B------:R-:W-:Y:S04]  /*2e7f0*/  SHF.R.U32.HI R44, RZ, 0x8, R44 ;  /* 0x00000008ff2c7819 */ /* 0x000fe8000001162c */
[----:B------:R-:W-:Y:S04]  /*2e800*/  LOP3.LUT R44, R44, 0xffff, RZ, 0xc0, !PT ;  /* 0x0000ffff2c2c7812 */ /* 0x000fe800078ec0ff */
[C---:B------:R-:W-:Y:S11]  /*2e810*/  ISETP.GE.U32.AND P1, PT, R217.reuse, R44, PT ;  /* 0x0000002cd900720c */ /* 0x040ff60003f26070 */
[----:B------:R-:W-:Y:S02]  /*2e820*/  @!UPT UIADD3 URZ, URZ, URZ, URZ ;  /* 0x0000003f3f3ff290 */ /* 0x000fe4000fffe03f */
        /* <DEDUP_REMOVED lines=10> */
[----:B------:R-:W-:Y:S01]  /*2e8d0*/  ISETP.GE.U32.AND P0, PT, R217, R44, PT ;  /* 0x0000002cd900720c */ /* 0x000fe20003f06070 */
[----:B------:R-:W1:Y:S10]  /*2e8e0*/  MUFU.EX2 R106, R227 ;  /* 0x000000e3006a7308 */ /* 0x000e740000000800 */
[----:B------:R-:W-:Y:S02]  /*2e8f0*/  @!P1 HADD2 R47, -R71.H0_H0, -RZ.H0_H0 ;  /* 0xa00000ff472f9230 */ /* 0x000fe40000000900 */
[----:B------:R-:W-:Y:S03]  /*2e900*/  @!P0 HADD2 R102, -R70.H0_H0, -RZ.H0_H0 ;  /* 0xa00000ff46668230 */ /* 0x000fe60000000900 */
[----:B------:R-:W-:Y:S02]  /*2e910*/  PRMT R44, R47, 0x7610, R44 ;  /* 0x000076102f2c7816 */ /* 0x000fe4000000002c */
[----:B------:R-:W-:Y:S01]  /*2e920*/  PRMT R48, R102, 0x7610, R48 ;  /* 0x0000761066307816 */ /* 0x000fe20000000030 */
[----:B------:R2:W-:Y:S04]  /*2e930*/  @!P0 STL.S16 [R1+0x1e8], R102 ;  /* 0x0001e86601008387 */ /* 0x0005e80000100600 */
[----:B------:R2:W-:Y:S01]  /*2e940*/  @!P1 STL.S16 [R1+0x204], R47 ;  /* 0x0002042f01009387 */ /* 0x0005e20000100600 */
[----:B-1----:R-:W-:Y:S03]  /*2e950*/  F2FP.PACK_AB R127, R51, R106 ;  /* 0x0000006a337f723e */ /* 0x002fe600000000ff */
[----:B------:R1:W4:Y:S04]  /*2e960*/  LDL.S16 R121, [R1+0x1d0] ;  /* 0x0001d00001797983 */ /* 0x0003280000100600 */
[----:B--2---:R1:W2:Y:S04]  /*2e970*/  LDL.S16 R118, [R1+0x1c4] ;  /* 0x0001c40001767983 */ /* 0x0042a80000100600 */
[----:B------:R1:W2:Y:S01]  /*2e980*/  LDL.S16 R107, [R1+0x1a8] ;  /* 0x0001a800016b7983 */ /* 0x0002a20000100600 */
[----:B------:R-:W-:Y:S02]  /*2e990*/  PRMT R102, R70, 0x5410, R71 ;  /* 0x0000541046667816 */ /* 0x000fe40000000047 */
[----:B------:R-:W-:Y:S02]  /*2e9a0*/  @!P0 PRMT R70, R48, 0x5410, RZ ;  /* 0x0000541030468816 */ /* 0x000fe400000000ff */
[----:B------:R-:W-:Y:S01]  /*2e9b0*/  @!P1 PRMT R71, R44, 0x5410, RZ ;  /* 0x000054102c479816 */ /* 0x000fe200000000ff */
[----:B------:R-:W1:Y:S01]  /*2e9c0*/  MUFU.EX2 R48, R187 ;  /* 0x000000bb00307308 */ /* 0x000e620000000800 */
[----:B------:R-:W-:Y:S01]  /*2e9d0*/  ISETP.GE.U32.AND P1, PT, R217, R108, PT ;  /* 0x0000006cd900720c */ /* 0x000fe20003f26070 */
[----:B------:R-:W-:Y:S01]  /*2e9e0*/  ST.E.U16 [R170.64+0x50], R70 ;  /* 0x00005046aa007985 */ /* 0x000fe2000c101504 */
[----:B------:R-:W-:Y:S02]  /*2e9f0*/  PRMT R108, R75, 0x5410, R74 ;  /* 0x000054104b6c7816 */ /* 0x000fe4000000004a */
[----:B------:R-:W-:Y:S01]  /*2ea00*/  @!P6 PRMT R75, R46, 0x5410, RZ ;  /* 0x000054102e4be816 */ /* 0x000fe200000000ff */
[----:B------:R-:W-:Y:S01]  /*2ea10*/  ST.E.U16 [R170.64+0x52], R71 ;  /* 0x00005247aa007985 */ /* 0x000fe2000c101504 */
[----:B------:R-:W-:Y:S01]  /*2ea20*/  ISETP.GE.U32.AND P6, PT, R217, R76, PT ;  /* 0x0000004cd900720c */ /* 0x000fe20003fc6070 */
[----:B------:R-:W-:Y:S01]  /*2ea30*/  IMAD.WIDE.U32 R46, R105, -0x2daee0ad, RZ ;  /* 0xd2511f53692e7825 */ /* 0x000fe200078e00ff */
[C---:B------:R-:W-:Y:S01]  /*2ea40*/  LOP3.LUT P0, RZ, R220.reuse, 0x200000, RZ, 0xc0, !PT ;  /* 0x00200000dcff7812 */ /* 0x040fe2000780c0ff */
[----:B------:R1:W-:Y:S01]  /*2ea50*/  ST.E.U16 [R174.64+0x60], R75 ;  /* 0x0000604bae007985 */ /* 0x0003e2000c101504 */
[----:B------:R-:W-:Y:S02]  /*2ea60*/  LOP3.LUT R220, R220, 0xffefffff, RZ, 0xc0, !PT ;  /* 0xffefffffdcdc7812 */ /* 0x000fe400078ec0ff */
[----:B------:R-:W-:Y:S02]  /*2ea70*/  LOP3.LUT R44, R47, R243, R110, 0x96, !PT ;  /* 0x000000f32f2c7212 */ /* 0x000fe400078e966e */
[----:B------:R-:W-:Y:S02]  /*2ea80*/  LOP3.LUT R42, R46, 0xff, RZ, 0xc0, !PT ;  /* 0x000000ff2e2a7812 */ /* 0x000fe400078ec0ff */
[----:B------:R-:W-:Y:S01]  /*2ea90*/  LOP3.LUT R49, R44, 0xff, RZ, 0xc0, !PT ;  /* 0x000000ff2c317812 */ /* 0x000fe200078ec0ff */
[----:B-1----:R-:W-:Y:S01]  /*2eaa0*/  FADD.FTZ R50, R48, R109 ;  /* 0x0000006d30327221 */ /* 0x002fe20000010000 */
[C---:B------:R-:W-:Y:S03]  /*2eab0*/  F2FP.PACK_AB R48, R66.reuse, R48 ;  /* 0x000000304230723e */ /* 0x040fe600000000ff */
[----:B------:R-:W-:Y:S01]  /*2eac0*/  FADD.FTZ R66, R66, R50 ;  /* 0x0000003242427221 */ /* 0x000fe20000010000 */
[----:B------:R-:W-:Y:S04]  /*2ead0*/  LOP3.LUT R50, R44, 0xffff, RZ, 0xc0, !PT ;  /* 0x0000ffff2c327812 */ /* 0x000fe800078ec0ff */
[----:B------:R-:W-:Y:S04]  /*2eae0*/  SHF.R.U32.HI R50, RZ, 0x8, R50 ;  /* 0x00000008ff327819 */ /* 0x000fe80000011632 */
[----:B------:R-:W-:Y:S02]  /*2eaf0*/  LOP3.LUT R50, R50, 0xffff, RZ, 0xc0, !PT ;  /* 0x0000ffff32327812 */ /* 0x000fe400078ec0ff */
[----:B------:R-:W-:Y:S01]  /*2eb00*/  PRMT R75, R80, 0x7632, R75 ;  /* 0x00007632504b7816 */ /* 0x000fe2000000004b */
[----:B---3--:R-:W-:Y:S05]  /*2eb10*/  @!P3 HADD2 R125, -R74.H0_H0, -RZ.H0_H0 ;  /* 0xa00000ff4a7db230 */ /* 0x008fea0000000900 */
[----:B------:R-:W-:Y:S01]  /*2eb20*/  PRMT R105, R125, 0x7610, R105 ;  /* 0x000076107d697816 */ /* 0x000fe20000000069 */
[----:B------:R-:W-:Y:S03]  /*2eb30*/  @!P3 STL.S16 [R1+0x1d4], R125 ;  /* 0x0001d47d0100b387 */ /* 0x000fe60000100600 */
[----:B------:R-:W-:Y:S02]  /*2eb40*/  @!P3 PRMT R74, R105, 0x5410, RZ ;  /* 0x00005410694ab816 */ /* 0x000fe400000000ff */
[-C--:B------:R-:W-:Y:S01]  /*2eb50*/  ISETP.GE.U32.AND P3, PT, R217, R49.reuse, PT ;  /* 0x00000031d900720c */ /* 0x080fe20003f66070 */
[----:B------:R-:W1:Y:S02]  /*2eb60*/  MUFU.EX2 R105, R114 ;  /* 0x0000007200697308 */ /* 0x000e640000000800 */
[----:B------:R3:W-:Y:S02]  /*2eb70*/  ST.E.U16 [R174.64+0x62], R74 ;  /* 0x0000624aae007985 */ /* 0x0007e4000c101504 */
[----:B---3--:R-:W-:Y:S01]  /*2eb80*/  PRMT R74, R181, 0x7632, R74 ;  /* 0x00007632b54a7816 */ /* 0x008fe2000000004a */
[----:B----4-:R-:W-:Y:S05]  /*2eb90*/  @!P6 HADD2 R124, -R73.H0_H0, -RZ.H0_H0 ;  /* 0xa00000ff497ce230 */ /* 0x010fea0000000900 */
[----:B------:R-:W-:Y:S01]  /*2eba0*/  PRMT R78, R124, 0x7610, R78 ;  /* 0x000076107c4e7816 */ /* 0x000fe2000000004e */
[----:B------:R-:W-:Y:S03]  /*2ebb0*/  @!P6 STL.S16 [R1+0x1ec], R124 ;  /* 0x0001ec7c0100e387 */ /* 0x000fe60000100600 */
[----:B------:R-:W-:Y:S01]  /*2ebc0*/  @!P6 PRMT R73, R78, 0x5410, RZ ;  /* 0x000054104e49e816 */ /* 0x000fe200000000ff */
[----:B------:R3:W5:Y:S01]  /*2ebd0*/  LDL.LU R227, [R1+0x38c] ;  /* 0x00038c0001e37983 */ /* 0x0007620000300800 */
[----:B------:R-:W-:Y:S02]  /*2ebe0*/  ISETP.GE.U32.AND P6, PT, R217, R50, PT ;  /* 0x00000032d900720c */ /* 0x000fe40003fc6070 */
[--C-:B------:R-:W-:Y:S01]  /*2ebf0*/  SHF.R.U32.HI R50, RZ, 0x10, R44.reuse ;  /* 0x00000010ff327819 */ /* 0x100fe2000001162c */
[----:B------:R3:W4:Y:S01]  /*2ec00*/  LDL.S16 R109, [R1+0x194] ;  /* 0x00019400016d7983 */ /* 0x0007220000100600 */
[----:B------:R-:W-:Y:S02]  /*2ec10*/  SHF.R.U32.HI R44, RZ, 0x18, R44 ;  /* 0x00000018ff2c7819 */ /* 0x000fe4000001162c */
[----:B------:R-:W-:Y:S01]  /*2ec20*/  LOP3.LUT R50, R50, 0xff, RZ, 0xc0, !PT ;  /* 0x000000ff32327812 */ /* 0x000fe200078ec0ff */
[----:B------:R3:W5:Y:S04]  /*2ec30*/  LDL.LU R223, [R1+0x388] ;  /* 0x0003880001df7983 */ /* 0x0007680000300800 */
[----:B------:R3:W3:Y:S04]  /*2ec40*/  LDL.S16 R78, [R1+0x180] ;  /* 0x00018000014e7983 */ /* 0x0006e80000100600 */
[----:B------:R-:W-:Y:S01]  /*2ec50*/  ST.E.U16 [R168.64+0x60], R73 ;  /* 0x00006049a8007985 */ /* 0x000fe2000c101504 */
[----:B------:R-:W-:Y:S02]  /*2ec60*/  @!P5 HADD2 R121, -R72.H0_H0, -RZ.H0_H0 ;  /* 0xa00000ff4879d230 */ /* 0x000fe40000000900 */
[----:B--2---:R-:W-:Y:S03]  /*2ec70*/  @!P3 HADD2 R118, -R63.H0_H0, -RZ.H0_H0 ;  /* 0xa00000ff3f76b230 */ /* 0x004fe60000000900 */
[----:B------:R-:W-:Y:S01]  /*2ec80*/  PRMT R111, R121, 0x7610, R111 ;  /* 0x00007610796f7816 */ /* 0x000fe2000000006f */
[----:B------:R-:W-:Y:S01]  /*2ec90*/  @!P5 STL.S16 [R1+0x1d0], R121 ;  /* 0x0001d0790100d387 */ /* 0x000fe20000100600 */
[----:B------:R-:W-:Y:S02]  /*2eca0*/  @!P6 HADD2 R107, -R62.H0_H0, -RZ.H0_H0 ;  /* 0xa00000ff3e6be230 */ /* 0x000fe40000000900 */
[----:B------:R-:W-:Y:S01]  /*2ecb0*/  @!P5 PRMT R72, R111, 0x5410, RZ ;  /* 0x000054106f48d816 */ /* 0x000fe200000000ff */
[----:B------:R-:W-:Y:S01]  /*2ecc0*/  @!P3 STL.S16 [R1+0x1c4], R118 ;  /* 0x0001c4760100b387 */ /* 0x000fe20000100600 */
[----:B------:R-:W-:Y:S02]  /*2ecd0*/  ISETP.GE.U32.AND P3, PT, R217, R50, PT ;  /* 0x00000032d900720c */ /* 0x000fe40003f66070 */
[----:B------:R-:W-:Y:S01]  /*2ece0*/  PRMT R110, R107, 0x7610, R110 ;  /* 0x000076106b6e7816 */ /* 0x000fe2000000006e */
[----:B------:R2:W-:Y:S01]  /*2ecf0*/  @!P6 STL.S16 [R1+0x1a8], R107 ;  /* 0x0001a86b0100e387 */ /* 0x0005e20000100600 */
[----:B------:R-:W-:Y:S02]  /*2ed00*/  PRMT R50, R119, 0x7610, R50 ;  /* 0x0000761077327816 */ /* 0x000fe40000000032 */
[----:B------:R-:W-:Y:S01]  /*2ed10*/  ISETP.GE.U32.AND P5, PT, R217, R49, PT ;  /* 0x00000031d900720c */ /* 0x000fe20003fa6070 */
[----:B------:R1:W-:Y:S01]  /*2ed20*/  ST.E.U16 [R168.64+0x62], R72 ;  /* 0x00006248a8007985 */ /* 0x0003e2000c101504 */
[----:B------:R-:W-:Y:S02]  /*2ed30*/  PRMT R76, R118, 0x7610, R76 ;  /* 0x00007610764c7816 */ /* 0x000fe4000000004c */
[----:B------:R-:W-:Y:S02]  /*2ed40*/  PRMT R111, R63, 0x5410, R62 ;  /* 0x000054103f6f7816 */ /* 0x000fe4000000003e */
[----:B------:R-:W-:Y:S02]  /*2ed50*/  PRMT R49, R119, 0x7632, R49 ;  /* 0x0000763277317816 */ /* 0x000fe40000000031 */
[----:B------:R-:W-:Y:S02]  /*2ed60*/  @!P6 PRMT R62, R110, 0x5410, RZ ;  /* 0x000054106e3ee816 */ /* 0x000fe400000000ff */
[C---:B------:R-:W-:Y:S02]  /*2ed70*/  ISETP.GE.U32.AND P6, PT, R217.reuse, R42, PT ;  /* 0x0000002ad900720c */ /* 0x040fe40003fc6070 */
[----:B------:R-:W-:Y:S01]  /*2ed80*/  LOP3.LUT R42, R46, 0xffff, RZ, 0xc0, !PT ;  /* 0x0000ffff2e2a7812 */ /* 0x000fe200078ec0ff */
[----:B------:R-:W-:Y:S01]  /*2ed90*/  ST.E.U16 [R172.64+0x60], R62 ;  /* 0x0000603eac007985 */ /* 0x000fe2000c101504 */
[----:B------:R-:W-:Y:S02]  /*2eda0*/  @!P5 PRMT R63, R76, 0x5410, RZ ;  /* 0x000054104c3fd816 */ /* 0x000fe400000000ff */
[----:B------:R-:W-:Y:S01]  /*2edb0*/  ISETP.GE.U32.AND P5, PT, R217, R44, PT ;  /* 0x0000002cd900720c */ /* 0x000fe20003fa6070 */
[----:B------:R-:W3:Y:S01]  /*2edc0*/  MUFU.EX2 R76, R115 ;  /* 0x00000073004c7308 */ /* 0x000ee20000000800 */
[----:B------:R-:W-:Y:S01]  /*2edd0*/  SHF.R.U32.HI R42, RZ, 0x8, R42 ;  /* 0x00000008ff2a7819 */ /* 0x000fe2000001162a */
[----:B------:R-:W-:Y:S01]  /*2ede0*/  ST.E.U16 [R172.64+0x5e], R63 ;  /* 0x00005e3fac007985 */ /* 0x000fe2000c101504 */
[----:B------:R-:W-:Y:S02]  /*2edf0*/  PRMT R110, R50, 0x5410, R49 ;  /* 0x00005410326e7816 */ /* 0x000fe40000000031 */
[----:B------:R-:W-:Y:S01]  /*2ee00*/  LOP3.LUT R42, R42, 0xffff, RZ, 0xc0, !PT ;  /* 0x0000ffff2a2a7812 */ /* 0x000fe200078ec0ff */
[----:B--2---:R2:W2:Y:S01]  /*2ee10*/  LDL.S16 R107, [R1+0x188] ;  /* 0x00018800016b7983 */ /* 0x0044a20000100600 */
[----:B-1----:R-:W-:Y:S03]  /*2ee20*/  PRMT R72, R181, 0x7610, R72 ;  /* 0x00007610b5487816 */ /* 0x002fe60000000048 */
[----:B------:R-:W-:Y:S01]  /*2ee30*/  MUFU.EX2 R181, R190 ;  /* 0x000000be00b57308 */ /* 0x000fe20000000800 */
[----:B----4-:R-:W-:Y:S05]  /*2ee40*/  @!P3 HADD2 R109, -R50.H0_H0, -RZ.H0_H0 ;  /* 0xa00000ff326db230 */ /* 0x010fea0000000900 */
[----:B------:R-:W-:Y:S01]  /*2ee50*/  PRMT R44, R109, 0x7610, R44 ;  /* 0x000076106d2c7816 */ /* 0x000fe2000000002c */
[----:B------:R1:W-:Y:S01]  /*2ee60*/  @!P3 STL.S16 [R1+0x194], R109 ;  /* 0x0001946d0100b387 */ /* 0x0003e20000100600 */
[----:B---3--:R-:W-:Y:S02]  /*2ee70*/  @!P5 HADD2 R78, -R49.H0_H0, -RZ.H0_H0 ;  /* 0xa00000ff314ed230 */ /* 0x008fe40000000900 */
[----:B------:R-:W-:Y:S02]  /*2ee80*/  @!P3 PRMT R50, R44, 0x5410, RZ ;  /* 0x000054102c32b816 */ /* 0x000fe400000000ff */
[----:B------:R-:W-:Y:S01]  /*2ee90*/  ISETP.GE.U32.AND P3, PT, R217, R42, PT ;  /* 0x0000002ad900720c */ /* 0x000fe20003f66070 */
[----:B------:R-:W-:Y:S01]  /*2eea0*/  FADD.FTZ R42, R106, R113 ;  /* 0x000000716a2a7221 */ /* 0x000fe20000010000 */
[----:B------:R-:W-:Y:S01]  /*2eeb0*/  PRMT R55, R78, 0x7610, R55 ;  /* 0x000076104e377816 */ /* 0x000fe20000000037 */
[----:B------:R-:W-:Y:S01]  /*2eec0*/  ST.E.U16 [R170.64+0x60], R50 ;  /* 0x00006032aa007985 */ /* 0x000fe2000c101504 */
[----:B------:R-:W-:Y:S01]  /*2eed0*/  SHF.R.U32.HI R44, RZ, 0x18, R46 ;  /* 0x00000018ff2c7819 */ /* 0x000fe2000001162e */
[----:B------:R-:W-:Y:S01]  /*2eee0*/  FADD.FTZ R47, R51, R42 ;  /* 0x0000002a332f7221 */ /* 0x000fe20000010000 */
[----:B------:R-:W-:Y:S02]  /*2eef0*/  IADD3 R42, R193, 0x2, RZ ;  /* 0x00000002c12a7810 */ /* 0x000fe40007ffe0ff */
[----:B------:R-:W-:Y:S02]  /*2ef00*/  @!P5 PRMT R49, R55, 0x5410, RZ ;  /* 0x000054103731d816 */ /* 0x000fe400000000ff */
[----:B------:R-:W-:Y:S01]  /*2ef10*/  LOP3.LUT R153, R215, R42, RZ, 0x3c, !PT ;  /* 0x0000002ad7997212 */ /* 0x000fe200078e3cff */
[----:B------:R-:W-:Y:S01]  /*2ef20*/  FADD.FTZ R42, R105, R66 ;  /* 0x00000042692a7221 */ /* 0x000fe20000010000 */
[----:B------:R-:W-:Y:S01]  /*2ef30*/  PRMT R51, R128, 0x7632, R51 ;  /* 0x0000763280337816 */ /* 0x000fe20000000033 */
[----:B------:R-:W-:Y:S01]  /*2ef40*/  ST.E.U16 [R170.64+0x62], R49 ;  /* 0x00006231aa007985 */ /* 0x000fe2000c101504 */
[C---:B------:R-:W-:Y:S01]  /*2ef50*/  F2FP.PACK_AB R128, R76.reuse, R105 ;  /* 0x000000694c80723e */ /* 0x040fe200000000ff */
[----:B------:R-:W-:Y:S01]  /*2ef60*/  FADD.FTZ R55, R76, R42 ;  /* 0x0000002a4c377221 */ /* 0x000fe20000010000 */
[----:B------:R-:W-:Y:S01]  /*2ef70*/  LOP3.LUT R118, R153, R213, RZ, 0x3c, !PT ;  /* 0x000000d599767212 */ /* 0x000fe200078e3cff */
[----:B------:R-:W-:Y:S01]  /*2ef80*/  MUFU.EX2 R66, R117 ;  /* 0x0000007500427308 */ /* 0x000fe20000000800 */
[----:B------:R-:W-:Y:S02]  /*2ef90*/  SHF.R.U32.HI R46, RZ, 0x10, R46 ;  /* 0x00000010ff2e7819 */ /* 0x000fe4000001162e */
[----:B------:R-:W-:Y:S01]  /*2efa0*/  PRMT R106, R52, 0x5410, R51 ;  /* 0x00005410346a7816 */ /* 0x000fe20000000033 */
[----:B------:R-:W-:Y:S06]  /*2efb0*/  IMAD.WIDE.U32 R118, R118, -0x326172a9, RZ ;  /* 0xcd9e8d5776767825 */ /* 0x000fec00078e00ff */
[----:B-1----:R1:W3:Y:S02]  /*2efc0*/  MUFU.EX2 R109, R232 ;  /* 0x000000e8006d7308 */ /* 0x0022e40000000800 */
[----:B-1----:R1:W5:Y:S01]  /*2efd0*/  LDL.LU R232, [R1+0x384] ;  /* 0x0003840001e87983 */ /* 0x0023620000300800 */
[----:B--2---:R-:W-:Y:S01]  /*2efe0*/  @!P0 HADD2 R107, -R52.H0_H0, -RZ.H0_H0 ;  /* 0xa00000ff346b8230 */ /* 0x004fe20000000900 */
[----:B---3--:R-:W-:Y:S02]  /*2eff0*/  FADD.FTZ R42, R109, R47 ;  /* 0x0000002f6d2a7221 */ /* 0x008fe40000010000 */
[----:B------:R2:W-:Y:S01]  /*2f000*/  @!P5 STL.S16 [R1+0x180], R78 ;  /* 0x0001804e0100d387 */ /* 0x0005e20000100600 */
[----:B------:R-:W-:Y:S02]  /*2f010*/  ISETP.GE.U32.AND P5, PT, R217, R44, PT ;  /* 0x0000002cd900720c */ /* 0x000fe40003fa6070 */
[----:B------:R-:W-:Y:S02]  /*2f020*/  PRMT R114, R107, 0x7610, R114 ;  /* 0x000076106b727816 */ /* 0x000fe40000000072 */
[----:B------:R-:W-:Y:S02]  /*2f030*/  LOP3.LUT R44, R46, 0xff, RZ, 0xc0, !PT ;  /* 0x000000ff2e2c7812 */ /* 0x000fe400078ec0ff */
[----:B------:R-:W-:Y:S02]  /*2f040*/  LOP3.LUT R46, R119, R240, R210, 0x96, !PT ;  /* 0x000000f0772e7212 */ /* 0x000fe400078e96d2 */
[----:B------:R-:W-:Y:S02]  /*2f050*/  @!P0 PRMT R52, R114, 0x5410, RZ ;  /* 0x0000541072348816 */ /* 0x000fe400000000ff */
[----:B------:R-:W-:Y:S01]  /*2f060*/  LOP3.LUT R114, R179, R239, R118, 0x96, !PT ;  /* 0x000000efb3727212 */ /* 0x000fe200078e9676 */
[----:B------:R-:W-:Y:S02]  /*2f070*/  IMAD.WIDE.U32 R46, R46, -0x2daee0ad, RZ ;  /* 0xd2511f532e2e7825 */ /* 0x000fe400078e00ff */
[----:B------:R-:W-:Y:S02]  /*2f080*/  ST.E.U16 [R174.64+0x70], R52 ;  /* 0x00007034ae007985 */ /* 0x000fe4000c101504 */
[----:B------:R-:W-:Y:S05]  /*2f090*/  IMAD.WIDE.U32 R114, R114, -0x2daee0ad, RZ ;  /* 0xd2511f5372727825 */ /* 0x000fea00078e00ff */
[----:B------:R-:W-:Y:S01]  /*2f0a0*/  LOP3.LUT R115, R115, R245, R46, 0x96, !PT ;  /* 0x000000f573737212 */ /* 0x000fe200078e962e */
[----:B--2---:R-:W2:Y:S02]  /*2f0b0*/  MUFU.EX2 R78, R224 ;  /* 0x000000e0004e7308 */ /* 0x004ea40000000800 */
[----:B--2---:R-:W-:Y:S01]  /*2f0c0*/  F2FP.PACK_AB R130, R78, R109 ;  /* 0x0000006d4e82723e */ /* 0x004fe200000000ff */
[----:B------:R1:W5:Y:S03]  /*2f0d0*/  LDL.LU R224, [R1+0x380] ;  /* 0x0003800001e07983 */ /* 0x0003660000300800 */
[----:B------:R-:W-:Y:S01]  /*2f0e0*/  PRMT R71, R130, 0x7610, R71 ;  /* 0x0000761082477816 */ /* 0x000fe20000000047 */
[----:B------:R2:W-:Y:S01]  /*2f0f0*/  @!P0 STL.S16 [R1+0x188], R107 ;  /* 0x0001886b01008387 */ /* 0x0005e20000100600 */
[----:B------:R-:W-:Y:S01]  /*2f100*/  ISETP.GE.U32.AND P0, PT, R217, R44, PT ;  /* 0x0000002cd900720c */ /* 0x000fe20003f06070 */
[----:B------:R-:W-:Y:S01]  /*2f110*/  FADD.FTZ R44, R78, R42 ;  /* 0x0000002a4e2c7221 */ /* 0x000fe20000010000 */
[----:B------:R-:W-:Y:S01]  /*2f120*/  PRMT R73, R130, 0x7632, R73 ;  /* 0x0000763282497816 */ /* 0x000fe20000000049 */
[----:B------:R1:W3:Y:S04]  /*2f130*/  LDL.S16 R124, [R1+0x1cc] ;  /* 0x0001cc00017c7983 */ /* 0x0002e80000100600 */
[----:B------:R1:W4:Y:S04]  /*2f140*/  LDL.S16 R105, [R1+0x1c8] ;  /* 0x0001c80001697983 */ /* 0x0003280000100600 */
[----:B------:R1:W4:Y:S04]  /*2f150*/  LDL.S16 R121, [R1+0x1b4] ;  /* 0x0001b40001797983 */ /* 0x0003280000100600 */
[----:B------:R1:W5:Y:S01]  /*2f160*/  LDL.LU R222, [R1+0x37c] ;  /* 0x00037c0001de7983 */ /* 0x0003620000300800 */
[----:B--2---:R-:W2:Y:S02]  /*2f170*/  MUFU.EX2 R107, R116 ;  /* 0x00000074006b7308 */ /* 0x004ea40000000800 */
[C---:B--2---:R-:W-:Y:S01]  /*2f180*/  F2FP.PACK_AB R129, R66.reuse, R107 ;  /* 0x0000006b4281723e */ /* 0x044fe200000000ff */
[----:B------:R-:W-:Y:S01]  /*2f190*/  FADD.FTZ R40, R107, R55 ;  /* 0x000000376b287221 */ /* 0x000fe20000010000 */
[----:B------:R-:W-:Y:S06]  /*2f1a0*/  LOP3.LUT R116, R47, R242, R182, 0x96, !PT ;  /* 0x000000f22f747212 */ /* 0x000fec00078e96b6 */
[----:B------:R-:W2:Y:S01]  /*2f1b0*/  MUFU.EX2 R55, R231 ;  /* 0x000000e700377308 */ /* 0x000ea20000000800 */
[----:B------:R-:W-:Y:S01]  /*2f1c0*/  PRMT R70, R129, 0x7610, R70 ;  /* 0x0000761081467816 */ /* 0x000fe20000000046 */
[----:B------:R-:W-:Y:S02]  /*2f1d0*/  FADD.FTZ R42, R66, R40 ;  /* 0x00000028422a7221 */ /* 0x000fe40000010000 */
[----:B------:R-:W-:Y:S05]  /*2f1e0*/  IMAD.WIDE.U32 R116, R116, -0x326172a9, RZ ;  /* 0xcd9e8d5774747825 */ /* 0x000fea00078e00ff */
[----:B------:R-:W-:Y:S01]  /*2f1f0*/  LOP3.LUT R46, R117, R238, R178, 0x96, !PT ;  /* 0x000000ee752e7212 */ /* 0x000fe200078e96b2 */
[----:B------:R-:W1:Y:S04]  /*2f200*/  MUFU.EX2 R66, R122 ;  /* 0x0000007a00427308 */ /* 0x000e680000000800 */
[----:B------:R-:W-:Y:S05]  /*2f210*/  IMAD.WIDE.U32 R46, R46, -0x2daee0ad, RZ ;  /* 0xd2511f532e2e7825 */ /* 0x000fea00078e00ff */
[----:B------:R-:W-:Y:S01]  /*2f220*/  LOP3.LUT R47, R47, R247, R114, 0x96, !PT ;  /* 0x000000f72f2f7212 */ /* 0x000fe200078e9672 */
[----:B------:R-:W-:Y:S01]  /*2f230*/  IMAD.WIDE.U32 R114, R115, -0x326172a9, RZ ;  /* 0xcd9e8d5773727825 */ /* 0x000fe200078e00ff */
[----:B--2---:R-:W-:Y:S01]  /*2f240*/  F2FP.PACK_AB R132, R55, R60 ;  /* 0x0000003c3784723e */ /* 0x004fe200000000ff */
[----:B------:R2:W5:Y:S03]  /*2f250*/  LDL.LU R231, [R1+0x378] ;  /* 0x0003780001e77983 */ /* 0x0005660000300800 */
[----:B------:R-:W-:Y:S01]  /*2f260*/  LOP3.LUT R116, R115, R248, R116, 0x96, !PT ;  /* 0x000000f873747212 */ /* 0x000fe200078e9674 */
[----:B------:R2:W2:Y:S04]  /*2f270*/  LDL.S16 R107, [R1+0x190] ;  /* 0x00019000016b7983 */ /* 0x0004a80000100600 */
[----:B------:R-:W-:Y:S01]  /*2f280*/  IMAD.WIDE.U32 R116, R116, -0x2daee0ad, RZ ;  /* 0xd2511f5374747825 */ /* 0x000fe200078e00ff */
[----:B------:R2:W2:Y:S03]  /*2f290*/  LDL.S16 R76, [R1+0x18c] ;  /* 0x00018c00014c7983 */ /* 0x0004a60000100600 */
[----:B-1----:R-:W-:Y:S01]  /*2f2a0*/  FADD.FTZ R42, R66, R42 ;  /* 0x0000002a422a7221 */ /* 0x002fe20000010000 */
[----:B------:R-:W-:Y:S01]  /*2f2b0*/  LOP3.LUT R115, R117, R244, R46, 0x96, !PT ;  /* 0x000000f475737212 */ /* 0x000fe200078e962e */
[----:B------:R-:W-:Y:S05]  /*2f2c0*/  IMAD.WIDE.U32 R46, R47, -0x326172a9, RZ ;  /* 0xcd9e8d572f2e7825 */ /* 0x000fea00078e00ff */
[----:B------:R-:W-:Y:S01]  /*2f2d0*/  LOP3.LUT R56, R47, R246, R114, 0x96, !PT ;  /* 0x000000f62f387212 */ /* 0x000fe200078e9672 */
[----:B------:R-:W-:Y:S01]  /*2f2e0*/  IMAD.WIDE.U32 R114, R115, -0x326172a9, RZ ;  /* 0xcd9e8d5773727825 */ /* 0x000fe200078e00ff */
[C---:B------:R-:W-:Y:S04]  /*2f2f0*/  PRMT R47, R120.reuse, 0x7610, R47 ;  /* 0x00007610782f7816 */ /* 0x040fe8000000002f */
[--C-:B------:R-:W-:Y:S02]  /*2f300*/  LOP3.LUT R2, R115, R249, R46.reuse, 0x96, !PT ;  /* 0x000000f973027212 */ /* 0x100fe400078e962e */
[----:B------:R-:W-:Y:S02]  /*2f310*/  PRMT R46, R120, 0x7632, R46 ;  /* 0x00007632782e7816 */ /* 0x000fe4000000002e */
[C---:B------:R-:W-:Y:S01]  /*2f320*/  LOP3.LUT R0, R2.reuse, 0xffff, RZ, 0xc0, !PT ;  /* 0x0000ffff02007812 */ /* 0x040fe200078ec0ff */
[----:B------:R-:W-:Y:S01]  /*2f330*/  MUFU.EX2 R120, R229 ;  /* 0x000000e500787308 */ /* 0x000fe20000000800 */
[----:B------:R-:W-:Y:S02]  /*2f340*/  LOP3.LUT R40, R2, 0xff, RZ, 0xc0, !PT ;  /* 0x000000ff02287812 */ /* 0x000fe400078ec0ff */
[----:B------:R-:W-:Y:S04]  /*2f350*/  SHF.R.U32.HI R0, RZ, 0x8, R0 ;  /* 0x00000008ff007819 */ /* 0x000fe80000011600 */
[----:B------:R-:W-:Y:S01]  /*2f360*/  LOP3.LUT R0, R0, 0xffff, RZ, 0xc0, !PT ;  /* 0x0000ffff00007812 */ /* 0x000fe200078ec0ff */
[----:B---3--:R-:W-:Y:S02]  /*2f370*/  @!P2 HADD2 R124, -R51.H0_H0, -RZ.H0_H0 ;  /* 0xa00000ff337ca230 */ /* 0x008fe40000000900 */
[----:B----4-:R-:W-:Y:S03]  /*2f380*/  @!P4 HADD2 R105, -R47.H0_H0, -RZ.H0_H0 ;  /* 0xa00000ff2f69c230 */ /* 0x010fe60000000900 */
[----:B------:R-:W-:Y:S01]  /*2f390*/  PRMT R59, R124, 0x7610, R59 ;  /* 0x000076107c3b7816 */ /* 0x000fe2000000003b */
[----:B------:R-:W-:Y:S01]  /*2f3a0*/  @!P2 STL.S16 [R1+0x1cc], R124 ;  /* 0x0001cc7c0100a387 */ /* 0x000fe20000100600 */
[----:B------:R-:W-:Y:S02]  /*2f3b0*/  @!P1 HADD2 R121, -R46.H0_H0, -RZ.H0_H0 ;  /* 0xa00000ff2e799230 */ /* 0x000fe40000000900 */
[----:B------:R-:W-:Y:S01]  /*2f3c0*/  @!P2 PRMT R51, R59, 0x5410, RZ ;  /* 0x000054103b33a816 */ /* 0x000fe200000000ff */
[----:B------:R1:W3:Y:S01]  /*2f3d0*/  LDL.S16 R109, [R1+0x1a4] ;  /* 0x0001a400016d7983 */ /* 0x0002e20000100600 */
[----:B------:R-:W-:Y:S01]  /*2f3e0*/  ISETP.GE.U32.AND P2, PT, R217, R40, PT ;  /* 0x00000028d900720c */ /* 0x000fe20003f46070 */
[----:B------:R-:W4:Y:S01]  /*2f3f0*/  MUFU.EX2 R59, R123 ;  /* 0x0000007b003b7308 */ /* 0x000f220000000800 */
[----:B------:R-:W-:Y:S01]  /*2f400*/  PRMT R40, R105, 0x7610, R40 ;  /* 0x0000761069287816 */ /* 0x000fe20000000028 */
[----:B------:R1:W-:Y:S01]  /*2f410*/  @!P4 STL.S16 [R1+0x1c8], R105 ;  /* 0x0001c8690100c387 */ /* 0x0003e20000100600 */
[----:B------:R-:W-:Y:S03]  /*2f420*/  PRMT R113, R121, 0x7610, R113 ;  /* 0x0000761079717816 */ /* 0x000fe60000000071 */
[----:B------:R1:W-:Y:S04]  /*2f430*/  @!P1 STL.S16 [R1+0x1b4], R121 ;  /* 0x0001b47901009387 */ /* 0x0003e80000100600 */
[----:B------:R-:W-:Y:S01]  /*2f440*/  ST.E.U16 [R174.64+0x72], R51 ;  /* 0x00007233ae007985 */ /* 0x000fe2000c101504 */
[C---:B----4-:R-:W-:Y:S03]  /*2f450*/  F2FP.PACK_AB R66, R59.reuse, R66 ;  /* 0x000000423b42723e */ /* 0x050fe600000000ff */
[----:B------:R4:W4:Y:S01]  /*2f460*/  LDL.S16 R123, [R1+0x1a0] ;  /* 0x0001a000017b7983 */ /* 0x0009220000100600 */
[----:B------:R-:W-:Y:S01]  /*2f470*/  FADD.FTZ R59, R59, R42 ;  /* 0x0000002a3b3b7221 */ /* 0x000fe20000010000 */
[----:B-1----:R-:W-:Y:S02]  /*2f480*/  PRMT R105, R47, 0x5410, R46 ;  /* 0x000054102f697816 */ /* 0x002fe4000000002e */
[----:B------:R-:W-:Y:S02]  /*2f490*/  @!P4 PRMT R47, R40, 0x5410, RZ ;  /* 0x00005410282fc816 */ /* 0x000fe400000000ff */
[----:B------:R-:W-:Y:S02]  /*2f4a0*/  ISETP.GE.U32.AND P4, PT, R217, R0, PT ;  /* 0x00000000d900720c */ /* 0x000fe40003f86070 */
[----:B------:R-:W-:Y:S01]  /*2f4b0*/  PRMT R0, R3, 0x7632, R0 ;  /* 0x0000763203007816 */ /* 0x000fe20000000000 */
[----:B------:R-:W-:Y:S01]  /*2f4c0*/  ST.E.U16 [R168.64+0x70], R47 ;  /* 0x0000702fa8007985 */ /* 0x000fe2000c101504 */
[----:B------:R-:W-:Y:S02]  /*2f4d0*/  @!P1 PRMT R46, R113, 0x5410, RZ ;  /* 0x00005410712e9816 */ /* 0x000fe400000000ff */
[--C-:B------:R-:W-:Y:S01]  /*2f4e0*/  SHF.R.U32.HI R40, RZ, 0x18, R2.reuse ;  /* 0x00000018ff287819 */ /* 0x100fe20000011602 */
[----:B------:R1:W4:Y:S01]  /*2f4f0*/  LDL.S16 R113, [R1+0x1c0] ;  /* 0x0001c00001717983 */ /* 0x0003220000100600 */
[----:B------:R-:W-:Y:S02]  /*2f500*/  SHF.R.U32.HI R2, RZ, 0x10, R2 ;  /* 0x00000010ff027819 */ /* 0x000fe40000011602 */
[----:B------:R-:W-:Y:S01]  /*2f510*/  ISETP.GE.U32.AND P1, PT, R217, R40, PT ;  /* 0x00000028d900720c */ /* 0x000fe20003f26070 */
[----:B------:R-:W-:Y:S01]  /*2f520*/  FADD.FTZ R40, R60, R44 ;  /* 0x0000002c3c287221 */ /* 0x000fe20000010000 */
[----:B------:R-:W-:Y:S01]  /*2f530*/  LOP3.LUT R2, R2, 0xff, RZ, 0xc0, !PT ;  /* 0x000000ff02027812 */ /* 0x000fe200078ec0ff */
[----:B------:R-:W-:Y:S01]  /*2f540*/  ST.E.U16 [R168.64+0x72], R46 ;  /* 0x0000722ea8007985 */ /* 0x000fe2000c101504 */
[----:B------:R-:W-:Y:S01]  /*2f550*/  LOP3.LUT R121, R114, 0xff, RZ, 0xc0, !PT ;  /* 0x000000ff72797812 */ /* 0x000fe200078ec0ff */
[--C-:B------:R-:W-:Y:S01]  /*2f560*/  FADD.FTZ R55, R55, R40.reuse ;  /* 0x0000002837377221 */ /* 0x100fe20000010000 */
[----:B------:R-:W-:Y:S02]  /*2f570*/  PRMT R40, R41, 0x7632, R40 ;  /* 0x0000763229287816 */ /* 0x000fe40000000028 */
[C---:B------:R-:W-:Y:S04]  /*2f580*/  PRMT R42, R43.reuse, 0x7632, R42 ;  /* 0x000076322b2a7816 */ /* 0x040fe8000000002a */
[----:B------:R-:W-:Y:S01]  /*2f590*/  PRMT R117, R43, 0x5410, R42 ;  /* 0x000054102b757816 */ /* 0x000fe2000000002a */
[----:B--2---:R-:W-:Y:S02]  /*2f5a0*/  @!P6 HADD2 R107, -R3.H0_H0, -RZ.H0_H0 ;  /* 0xa00000ff036be230 */ /* 0x004fe40000000900 */
[----:B------:R-:W-:Y:S03]  /*2f5b0*/  @!P3 HADD2 R76, -R0.H0_H0, -RZ.H0_H0 ;  /* 0xa00000ff004cb230 */ /* 0x000fe60000000900 */
[----:B------:R-:W-:Y:S01]  /*2f5c0*/  PRMT R58, R107, 0x7610, R58 ;  /* 0x000076106b3a7816 */ /* 0x000fe2000000003a */
[----:B------:R2:W-:Y:S01]  /*2f5d0*/  @!P6 STL.S16 [R1+0x190], R107 ;  /* 0x0001906b0100e387 */ /* 0x0005e20000100600 */
[----:B------:R-:W-:Y:S03]  /*2f5e0*/  PRMT R44, R76, 0x7610, R44 ;  /* 0x000076104c2c7816 */ /* 0x000fe6000000002c */
[----:B------:R1:W-:Y:S01]  /*2f5f0*/  @!P3 STL.S16 [R1+0x18c], R76 ;  /* 0x00018c4c0100b387 */ /* 0x0003e20000100600 */
[----:B--2---:R-:W-:Y:S02]  /*2f600*/  PRMT R107, R3, 0x5410, R0 ;  /* 0x00005410036b7816 */ /* 0x004fe40000000000 */
[----:B------:R-:W-:Y:S02]  /*2f610*/  @!P6 PRMT R3, R58, 0x5410, RZ ;  /* 0x000054103a03e816 */ /* 0x000fe400000000ff */
[----:B------:R-:W-:Y:S01]  /*2f620*/  @!P3 PRMT R0, R44, 0x5410, RZ ;  /* 0x000054102c00b816 */ /* 0x000fe200000000ff */
[----:B-1----:R1:W2:Y:S01]  /*2f630*/  LDL.S16 R76, [R1+0x184] ;  /* 0x00018400014c7983 */ /* 0x0022a20000100600 */
[----:B------:R-:W-:Y:S02]  /*2f640*/  ISETP.GE.U32.AND P3, PT, R217, R2, PT ;  /* 0x00000002d900720c */ /* 0x000fe40003f66070 */
[--C-:B------:R-:W-:Y:S01]  /*2f650*/  SHF.R.U32.HI R2, RZ, 0x18, R114.reuse ;  /* 0x00000018ff027819 */ /* 0x100fe20000011672 */
[----:B------:R-:W-:Y:S01]  /*2f660*/  ST.E.U16 [R172.64+0x70], R0 ;  /* 0x00007000ac007985 */ /* 0x000fe2000c101504 */
[----:B------:R-:W-:Y:S02]  /*2f670*/  SHF.R.U32.HI R44, RZ, 0x10, R114 ;  /* 0x00000010ff2c7819 */ /* 0x000fe40000011672 */
[----:B------:R-:W-:Y:S01]  /*2f680*/  LOP3.LUT R114, R114, 0xffff, RZ, 0xc0, !PT ;  /* 0x0000ffff72727812 */ /* 0x000fe200078ec0ff */
[----:B------:R-:W-:Y:S01]  /*2f690*/  ST.E.U16 [R172.64+0x6e], R3 ;  /* 0x00006e03ac007985 */ /* 0x000fe2000c101504 */
[----:B------:R-:W1:Y:S02]  /*2f6a0*/  MUFU.EX2 R115, R228 ;  /* 0x000000e400737308 */ /* 0x000e640000000800 */
[----:B-1----:R-:W-:Y:S01]  /*2f6b0*/  F2FP.PACK_AB R131, R115, R120 ;  /* 0x000000787383723e */ /* 0x002fe200000000ff */
[----:B---3--:R-:W-:Y:S05]  /*2f6c0*/  @!P0 HADD2 R109, -R41.H0_H0, -RZ.H0_H0 ;  /* 0xa00000ff296d8230 */ /* 0x008fea0000000900 */
[----:B------:R-:W-:Y:S01]  /*2f6d0*/  PRMT R57, R109, 0x7610, R57 ;  /* 0x000076106d397816 */ /* 0x000fe20000000039 */
[----:B------:R1:W-:Y:S04]  /*2f6e0*/  @!P0 STL.S16 [R1+0x1a4], R109 ;  /* 0x0001a46d01008387 */ /* 0x0003e80000100600 */
[----:B------:R3:W5:Y:S04]  /*2f6f0*/  LDL.LU R229, [R1+0x374] ;  /* 0x0003740001e57983 */ /* 0x0007680000300800 */
[----:B------:R3:W3:Y:S04]  /*2f700*/  LDL.S16 R122, [R1+0x1b0] ;  /* 0x0001b000017a7983 */ /* 0x0006e80000100600 */
[----:B------:R2:W3:Y:S01]  /*2f710*/  LDL.S16 R58, [R1+0x19c] ;  /* 0x00019c00013a7983 */ /* 0x0004e20000100600 */
[----:B----4-:R-:W-:Y:S01]  /*2f720*/  @!P2 HADD2 R123, -R43.H0_H0, -RZ.H0_H0 ;  /* 0xa00000ff2b7ba230 */ /* 0x010fe20000000900 */
[----:B-1----:R-:W-:Y:S02]  /*2f730*/  PRMT R109, R41, 0x5410, R40 ;  /* 0x00005410296d7816 */ /* 0x002fe40000000028 */
[----:B------:R-:W-:Y:S01]  /*2f740*/  @!P0 PRMT R41, R57, 0x5410, RZ ;  /* 0x0000541039298816 */ /* 0x000fe200000000ff */
[----:B------:R-:W-:Y:S01]  /*2f750*/  IMAD.WIDE.U32 R56, R56, -0x2daee0ad, RZ ;  /* 0xd2511f5338387825 */ /* 0x000fe200078e00ff */
[----:B------:R-:W-:Y:S02]  /*2f760*/  ISETP.GE.U32.AND P0, PT, R217, R2, PT ;  /* 0x00000002d900720c */ /* 0x000fe40003f06070 */
[----:B------:R-:W-:Y:S01]  /*2f770*/  SHF.R.U32.HI R2, RZ, 0x8, R114 ;  /* 0x00000008ff027819 */ /* 0x000fe20000011672 */
[----:B------:R1:W-:Y:S01]  /*2f780*/  ST.E.U16 [R170.64+0x70], R41 ;  /* 0x00007029aa007985 */ /* 0x0003e2000c101504 */
[----:B------:R-:W-:Y:S01]  /*2f790*/  PRMT R61, R123, 0x7610, R61 ;  /* 0x000076107b3d7816 */ /* 0x000fe2000000003d */
[----:B------:R-:W-:Y:S01]  /*2f7a0*/  @!P5 HADD2 R113, -R40.H0_H0, -RZ.H0_H0 ;  /* 0xa00000ff2871d230 */ /* 0x000fe20000000900 */
[----:B------:R-:W-:Y:S02]  /*2f7b0*/  LOP3.LUT R2, R2, 0xffff, RZ, 0xc0, !PT ;  /* 0x0000ffff02027812 */ /* 0x000fe400078ec0ff */
[----:B------:R-:W-:Y:S02]  /*2f7c0*/  @!P2 PRMT R43, R61, 0x5410, RZ ;  /* 0x000054103d2ba816 */ /* 0x000fe400000000ff */
[----:B------:R-:W-:Y:S01]  /*2f7d0*/  PRMT R78, R113, 0x7610, R78 ;  /* 0x00007610714e7816 */ /* 0x000fe2000000004e */
[----:B------:R4:W-:Y:S01]  /*2f7e0*/  @!P5 STL.S16 [R1+0x1c0], R113 ;  /* 0x0001c0710100d387 */ /* 0x0009e20000100600 */
[----:B------:R-:W-:Y:S02]  /*2f7f0*/  LOP3.LUT R61, R56, 0xffff, RZ, 0xc0, !PT ;  /* 0x0000ffff383d7812 */ /* 0x000fe400078ec0ff */
[----:B------:R-:W-:Y:S01]  /*2f800*/  @!P5 PRMT R40, R78, 0x5410, RZ ;  /* 0x000054104e28d816 */ /* 0x000fe200000000ff */
[----:B------:R2:W5:Y:S01]  /*2f810*/  LDL.LU R228, [R1+0x370] ;  /* 0x0003700001e47983 */ /* 0x0005620000300800 */
[----:B------:R-:W-:Y:S01]  /*2f820*/  LOP3.LUT R60, R57, R243, R116, 0x96, !PT ;  /* 0x000000f3393c7212 */ /* 0x000fe200078e9674 */
[----:B------:R-:W4:Y:S02]  /*2f830*/  MUFU.EX2 R78, R126 ;  /* 0x0000007e004e7308 */ /* 0x000f240000000800 */
[----:B------:R-:W-:Y:S01]  /*2f840*/  @!P2 STL.S16 [R1+0x1a0], R123 ;  /* 0x0001a07b0100a387 */ /* 0x000fe20000100600 */
[C---:B------:R-:W-:Y:S02]  /*2f850*/  ISETP.GE.U32.AND P2, PT, R217.reuse, R2, PT ;  /* 0x00000002d900720c */ /* 0x040fe40003f46070 */
[----:B------:R-:W-:Y:S01]  /*2f860*/  LOP3.LUT R2, R56, 0xff, RZ, 0xc0, !PT ;  /* 0x000000ff38027812 */ /* 0x000fe200078ec0ff */
[----:B------:R-:W-:Y:S03]  /*2f870*/  ST.E.U16 [R170.64+0x72], R40 ;  /* 0x00007228aa007985 */ /* 0x000fe6000c101504 */
[C---:B------:R-:W-:Y:S01]  /*2f880*/  ISETP.GE.U32.AND P5, PT, R217.reuse, R2, PT ;  /* 0x00000002d900720c */ /* 0x040fe20003fa6070 */
[----:B------:R4:W-:Y:S01]  /*2f890*/  ST.E.U16 [R174.64+0x80], R43 ;  /* 0x0000802bae007985 */ /* 0x0009e2000c101504 */
[----:B------:R-:W-:Y:S02]  /*2f8a0*/  LOP3.LUT R2, R60, 0xff, RZ, 0xc0, !PT ;  /* 0x000000ff3c027812 */ /* 0x000fe400078ec0ff */
[----:B-1----:R-:W-:Y:S02]  /*2f8b0*/  PRMT R41, R136, 0x7632, R41 ;  /* 0x0000763288297816 */ /* 0x002fe40000000029 */
[----:B------:R-:W-:Y:S02]  /*2f8c0*/  ISETP.GE.U32.AND P6, PT, R217, R2, PT ;  /* 0x00000002d900720c */ /* 0x000fe40003fc6070 */
[----:B------:R-:W-:Y:S02]  /*2f8d0*/  SHF.R.U32.HI R2, RZ, 0x18, R60 ;  /* 0x00000018ff027819 */ /* 0x000fe4000001163c */
[----:B----4-:R-:W-:Y:S02]  /*2f8e0*/  LOP3.LUT R113, R44, 0xff, RZ, 0xc0, !PT ;  /* 0x000000ff2c717812 */ /* 0x010fe400078ec0ff */
[C---:B------:R-:W-:Y:S02]  /*2f8f0*/  PRMT R44, R45.reuse, 0x7632, R44 ;  /* 0x000076322d2c7816 */ /* 0x040fe4000000002c */
[----:B------:R-:W-:Y:S01]  /*2f900*/  @P5 LOP3.LUT R220, R220, 0x100000, RZ, 0xfc, !PT ;  /* 0x00100000dcdc5812 */ /* 0x000fe200078efcff */
[----:B------:R-:W-:Y:S01]  /*2f910*/  FADD.FTZ R57, R78, R59 ;  /* 0x0000003b4e397221 */ /* 0x000fe20000010000 */
[----:B------:R-:W-:Y:S02]  /*2f920*/  SHF.R.U32.HI R126, RZ, 0x18, R56 ;  /* 0x00000018ff7e7819 */ /* 0x000fe40000011638 */
[----:B------:R-:W-:Y:S01]  /*2f930*/  PRMT R116, R45, 0x5410, R44 ;  /* 0x000054102d747816 */ /* 0x000fe2000000002c */
[----:B------:R-:W-:Y:S01]  /*2f940*/  FADD.FTZ R150, R53, R57 ;  /* 0x0000003935967221 */ /* 0x000fe20000010000 */
[----:B------:R-:W-:Y:S01]  /*2f950*/  PRMT R43, R133, 0x7632, R43 ;  /* 0x00007632852b7816 */ /* 0x000fe2000000002b */
[----:B--2---:R-:W-:Y:S05]  /*2f960*/  @!P4 HADD2 R76, -R42.H0_H0, -RZ.H0_H0 ;  /* 0xa00000ff2a4cc230 */ /* 0x004fea0000000900 */
[----:B------:R-:W-:Y:S01]  /*2f970*/  PRMT R114, R76, 0x7610, R114 ;  /* 0x000076104c727816 */ /* 0x000fe20000000072 */
[----:B------:R1:W-:Y:S03]  /*2f980*/  @!P4 STL.S16 [R1+0x184], R76 ;  /* 0x0001844c0100c387 */ /* 0x0003e60000100600 */
[----:B------:R-:W-:Y:S05]  /*2f990*/  @!P4 PRMT R42, R114, 0x5410, RZ ;  /* 0x00005410722ac816 */ /* 0x000fea00000000ff */
[----:B------:R2:W-:Y:S01]  /*2f9a0*/  ST.E.U16 [R174.64+0x82], R42 ;  /* 0x0000822aae007985 */ /* 0x0005e2000c101504 */
[----:B-1----:R-:W-:Y:S02]  /*2f9b0*/  SHF.R.U32.HI R76, RZ, 0x10, R56 ;  /* 0x00000010ff4c7819 */ /* 0x002fe40000011638 */
[----:B--2---:R-:W-:Y:S01]  /*2f9c0*/  PRMT R42, R136, 0x7610, R42 ;  /* 0x00007610882a7816 */ /* 0x004fe2000000002a */
[----:B---3--:R-:W-:Y:S02]  /*2f9d0*/  @!P3 HADD2 R122, -R45.H0_H0, -RZ.H0_H0 ;  /* 0xa00000ff2d7ab230 */ /* 0x008fe40000000900 */
[----:B------:R-:W-:Y:S03]  /*2f9e0*/  @!P1 HADD2 R58, -R44.H0_H0, -RZ.H0_H0 ;  /* 0xa00000ff2c3a9230 */ /* 0x000fe60000000900 */
[----:B------:R-:W-:Y:S01]  /*2f9f0*/  PRMT R54, R122, 0x7610, R54 ;  /* 0x000076107a367816 */ /* 0x000fe20000000036 */
[----:B------:R-:W-:Y:S01]  /*2fa00*/  @!P3 STL.S16 [R1+0x1b0], R122 ;  /* 0x0001b07a0100b387 */ /* 0x000fe20000100600 */
[----:B------:R-:W-:Y:S03]  /*2fa10*/  PRMT R56, R58, 0x7610, R56 ;  /* 0x000076103a387816 */ /* 0x000fe60000000038 */
[----:B------:R1:W-:Y:S01]  /*2fa20*/  @!P1 STL.S16 [R1+0x19c], R58 ;  /* 0x00019c3a01009387 */ /* 0x0003e20000100600 */
[----:B------:R-:W-:Y:S02]  /*2fa30*/  @!P3 PRMT R45, R54, 0x5410, RZ ;  /* 0x00005410362db816 */ /* 0x000fe400000000ff */
[----:B------:R-:W-:Y:S01]  /*2fa40*/  LOP3.LUT R54, R119, R240, R208, 0x96, !PT ;  /* 0x000000f077367212 */ /* 0x000fe200078e96d0 */
[----:B------:R2:W3:Y:S01]  /*2fa50*/  LDL.S16 R114, [R1+0x200] ;  /* 0x0002000001727983 */ /* 0x0004e20000100600 */
[----:B------:R-:W-:Y:S01]  /*2fa60*/  @!P1 PRMT R44, R56, 0x5410, RZ ;  /* 0x00005410382c9816 */ /* 0x000fe200000000ff */
[----:B------:R-:W-:Y:S01]  /*2fa70*/  FADD.FTZ R56, R120, R55 ;  /* 0x0000003778387221 */ /* 0x000fe20000010000 */
[----:B------:R-:W-:Y:S01]  /*2fa80*/  ISETP.GE.U32.AND P1, PT, R217, R2, PT ;  /* 0x00000002d900720c */ /* 0x000fe20003f26070 */
[----:B------:R2:W2:Y:S01]  /*2fa90*/  LDL.S16 R139, [R1+0x1e4] ;  /* 0x0001e400018b7983 */ /* 0x0004a20000100600 */
[----:B------:R-:W-:Y:S01]  /*2faa0*/  F2FP.PACK_AB R2, R53, R78 ;  /* 0x0000004e3502723e */ /* 0x000fe200000000ff */
[----:B------:R-:W-:Y:S01]  /*2fab0*/  FADD.FTZ R149, R115, R56 ;  /* 0x0000003873957221 */ /* 0x000fe20000010000 */
[----:B------:R-:W-:Y:S01]  /*2fac0*/  SHF.R.U32.HI R53, RZ, 0x10, R60 ;  /* 0x00000010ff357819 */ /* 0x000fe2000001163c */
[----:B------:R2:W2:Y:S01]  /*2fad0*/  LDL.S16 R143, [R1+0x1fc] ;  /* 0x0001fc00018f7983 */ /* 0x0004a20000100600 */
[----:B------:R-:W-:Y:S01]  /*2fae0*/  LOP3.LUT R60, R60, 0xffff, RZ, 0xc0, !PT ;  /* 0x0000ffff3c3c7812 */ /* 0x000fe200078ec0ff */
[----:B------:R-:W-:Y:S01]  /*2faf0*/  IMAD.WIDE.U32 R54, R54, -0x2daee0ad, RZ ;  /* 0xd2511f5336367825 */ /* 0x000fe200078e00ff */
[----:B------:R-:W-:Y:S01]  /*2fb00*/  LOP3.LUT R53, R53, 0xff, RZ, 0xc0, !PT ;  /* 0x000000ff35357812 */ /* 0x000fe200078ec0ff */
[----:B------:R1:W-:Y:S01]  /*2fb10*/  ST.E.U16 [R168.64+0x82], R44 ;  /* 0x0000822ca8007985 */ /* 0x0003e2000c101504 */
[----:B------:R-:W-:Y:S02]  /*2fb20*/  SHF.R.U32.HI R60, RZ, 0x8, R60 ;  /* 0x00000008ff3c7819 */ /* 0x000fe4000001163c */
[----:B------:R-:W-:Y:S01]  /*2fb30*/  LOP3.LUT R56, R55, R242, R180, 0x96, !PT ;  /* 0x000000f237387212 */ /* 0x000fe200078e96b4 */
[----:B------:R1:W-:Y:S01]  /*2fb40*/  ST.E.U16 [R168.64+0x80], R45 ;  /* 0x0000802da8007985 */ /* 0x0003e2000c101504 */
[----:B------:R-:W-:Y:S03]  /*2fb50*/  ISETP.GE.U32.AND P4, PT, R217, R53, PT ;  /* 0x00000035d900720c */ /* 0x000fe60003f86070 */
[----:B------:R-:W-:Y:S01]  /*2fb60*/  IMAD.WIDE.U32 R56, R56, -0x326172a9, RZ ;  /* 0xcd9e8d5738387825 */ /* 0x000fe200078e00ff */
[----:B-1----:R-:W-:Y:S02]  /*2fb70*/  LOP3.LUT R58, R177, R239, R118, 0x96, !PT ;  /* 0x000000efb13a7212 */ /* 0x002fe400078e9676 */
[----:B------:R1:W2:Y:S03]  /*2fb80*/  LDL.S16 R118, [R1+0x210] ;  /* 0x0002100001767983 */ /* 0x0002a60000100600 */
[----:B------:R-:W-:Y:S05]  /*2fb90*/  IMAD.WIDE.U32 R58, R58, -0x2daee0ad, RZ ;  /* 0xd2511f533a3a7825 */ /* 0x000fea00078e00ff */
[----:B------:R-:W-:Y:S02]  /*2fba0*/  LOP3.LUT R59, R59, R245, R54, 0x96, !PT ;  /* 0x000000f53b3b7212 */ /* 0x000fe400078e9636 */
[----:B------:R-:W-:Y:S02]  /*2fbb0*/  LOP3.LUT R54, R57, R238, R176, 0x96, !PT ;  /* 0x000000ee39367212 */ /* 0x000fe400078e96b0 */
[----:B------:R-:W-:Y:S03]  /*2fbc0*/  PRMT R57, R183, 0x7610, R57 ;  /* 0x00007610b7397816 */ /* 0x000fe60000000039 */
[----:B------:R-:W-:Y:S01]  /*2fbd0*/  IMAD.WIDE.U32 R54, R54, -0x2daee0ad, RZ ;  /* 0xd2511f5336367825 */ /* 0x000fe200078e00ff */
[----:B------:R-:W-:Y:S04]  /*2fbe0*/  PRMT R44, R133, 0x7610, R44 ;  /* 0x00007610852c7816 */ /* 0x000fe8000000002c */
[----:B------:R-:W-:Y:S01]  /*2fbf0*/  LOP3.LUT R55, R55, R247, R58, 0x96, !PT ;  /* 0x000000f737377212 */ /* 0x000fe200078e963a */
[----:B------:R-:W-:Y:S01]  /*2fc00*/  IMAD.WIDE.U32 R58, R59, -0x326172a9, RZ ;  /* 0xcd9e8d573b3a7825 */ /* 0x000fe200078e00ff */
[----:B------:R-:W-:Y:S04]  /*2fc10*/  PRMT R45, R131, 0x7632, R45 ;  /* 0x00007632832d7816 */ /* 0x000fe8000000002d */
        /* <DEDUP_REMOVED lines=12> */
[C---:B------:R-:W-:Y:S04]  /*2fce0*/  PRMT R53, R48.reuse, 0x7632, R53 ;  /* 0x0000763230357816 */ /* 0x040fe80000000035 */
[----:B------:R-:W-:Y:S07]  /*2fcf0*/  PRMT R119, R48, 0x5410, R53 ;  /* 0x0000541030777816 */ /* 0x000fee0000000035 */
[----:B---3--:R-:W-:Y:S05]  /*2fd00*/  @!P3 HADD2 R114, -R48.H0_H0, -RZ.H0_H0 ;  /* 0xa00000ff3072b230 */ /* 0x008fea0000000900 */
[----:B------:R-:W-:Y:S01]  /*2fd10*/  PRMT R55, R114, 0x7610, R55 ;  /* 0x0000761072377816 */ /* 0x000fe20000000037 */
[----:B------:R3:W-:Y:S03]  /*2fd20*/  @!P3 STL.S16 [R1+0x200], R114 ;  /* 0x000200720100b387 */ /* 0x0007e60000100600 */
[----:B------:R-:W-:Y:S01]  /*2fd30*/  @!P3 PRMT R48, R55, 0x5410, RZ ;  /* 0x000054103730b816 */ /* 0x000fe200000000ff */
[----:B------:R1:W4:Y:S01]  /*2fd40*/  LDL.S16 R140, [R1+0x1ac] ;  /* 0x0001ac00018c7983 */ /* 0x0003220000100600 */
[----:B------:R-:W-:Y:S03]  /*2fd50*/  LOP3.LUT R55, R54, 0xffff, RZ, 0xc0, !PT ;  /* 0x0000ffff36377812 */ /* 0x000fe600078ec0ff */
[----:B------:R-:W-:Y:S01]  /*2fd60*/  ST.E.U16 [R172.64+0x7e], R48 ;  /* 0x00007e30ac007985 */ /* 0x000fe2000c101504 */
[----:B------:R-:W-:Y:S04]  /*2fd70*/  SHF.R.U32.HI R55, RZ, 0x8, R55 ;  /* 0x00000008ff377819 */ /* 0x000fe80000011637 */
[----:B------:R-:W-:Y:S04]  /*2fd80*/  LOP3.LUT R55, R55, 0xffff, RZ, 0xc0, !PT ;  /* 0x0000ffff37377812 */ /* 0x000fe800078ec0ff */
[----:B------:R-:W-:Y:S01]  /*2fd90*/  ISETP.GE.U32.AND P3, PT, R217, R55, PT ;  /* 0x00000037d900720c */ /* 0x000fe20003f66070 */
[----:B---3--:R1:W3:Y:S11]  /*2fda0*/  LDL.S16 R114, [R1+0x198] ;  /* 0x0001980001727983 */ /* 0x0082f60000100600 */
[----:B------:R-:W-:Y:S01]  /*2fdb0*/  @!UPT UIADD3 URZ, URZ, URZ, URZ ;  /* 0x0000003f3f3ff290 */ /* 0x000fe2000fffe03f */
[----:B--2---:R-:W-:Y:S05]  /*2fdc0*/  @!P3 HADD2 R118, -R53.H0_H0, -RZ.H0_H0 ;  /* 0xa00000ff3576b230 */ /* 0x004fea0000000900 */
        /* <DEDUP_REMOVED lines=9> */
[----:B------:R-:W-:Y:S02]  /*2fe60*/  PRMT R55, R230, 0x7610, R55 ;  /* 0x00007610e6377816 */ /* 0x000fe40000000037 */
[----:B------:R-:W-:Y:S04]  /*2fe70*/  PRMT R54, R205, 0x7610, R54 ;  /* 0x00007610cd367816 */ /* 0x000fe80000000036 */
[----:B------:R-:W-:Y:S03]  /*2fe80*/  PRMT R120, R55, 0x5410, R54 ;  /* 0x0000541037787816 */ /* 0x000fe60000000036 */
[----:B------:R-:W-:Y:S01]  /*2fe90*/  @!P3 HADD2 R143, -R54.H0_H0, -RZ.H0_H0 ;  /* 0xa00000ff368fb230 */ /* 0x000fe20000000900 */
[----:B--2---:R1:W2:Y:S01]  /*2fea0*/  LDL.S16 R118, [R1+0x178] ;  /* 0x0001780001767983 */ /* 0x0042a20000100600 */
[----:B------:R-:W-:Y:S03]  /*2feb0*/  @!P5 HADD2 R139, -R55.H0_H0, -RZ.H0_H0 ;  /* 0xa00000ff378bd230 */ /* 0x000fe60000000900 */
[----:B------:R-:W-:Y:S01]  /*2fec0*/  PRMT R56, R143, 0x7610, R56 ;  /* 0x000076108f387816 */ /* 0x000fe20000000038 */
[----:B------:R1:W5:Y:S01]  /*2fed0*/  LDL.LU R230, [R1+0x36c] ;  /* 0x00036c0001e67983 */ /* 0x0003620000300800 */
[----:B------:R-:W-:Y:S02]  /*2fee0*/  PRMT R115, R139, 0x7610, R115 ;  /* 0x000076108b737816 */ /* 0x000fe40000000073 */
[----:B------:R-:W-:Y:S01]  /*2fef0*/  @!P3 PRMT R54, R56, 0x5410, RZ ;  /* 0x000054103836b816 */ /* 0x000fe200000000ff */
[----:B------:R1:W-:Y:S01]  /*2ff00*/  @!P5 STL.S16 [R1+0x1e4], R139 ;  /* 0x0001e48b0100d387 */ /* 0x0003e20000100600 */
[----:B------:R-:W-:Y:S02]  /*2ff10*/  @!P5 PRMT R55, R115, 0x5410, RZ ;  /* 0x000054107337d816 */ /* 0x000fe400000000ff */
[C---:B------:R-:W-:Y:S01]  /*2ff20*/  ISETP.GE.U32.AND P5, PT, R217.reuse, R121, PT ;  /* 0x00000079d900720c */ /* 0x040fe20003fa6070 */
[----:B------:R-:W2:Y:S01]  /*2ff30*/  LDL.LU R205, [R1+0x368] ;  /* 0x0003680001cd7983 */ /* 0x000ea20000300800 */
[----:B------:R-:W-:Y:S03]  /*2ff40*/  SHF.R.U32.HI R56, RZ, 0x8, R61 ;  /* 0x00000008ff387819 */ /* 0x000fe6000001163d */
[----:B------:R-:W-:Y:S01]  /*2ff50*/  ST.E.U16 [R170.64+0x82], R54 ;  /* 0x00008236aa007985 */ /* 0x000fe2000c101504 */
[----:B------:R-:W-:Y:S03]  /*2ff60*/  LOP3.LUT R56, R56, 0xffff, RZ, 0xc0, !PT ;  /* 0x0000ffff38387812 */ /* 0x000fe600078ec0ff */
[----:B------:R1:W-:Y:S04]  /*2ff70*/  ST.E.U16 [R170.64+0x80], R55 ;  /* 0x00008037aa007985 */ /* 0x0003e8000c101504 */
[----:B-1----:R1:W2:Y:S04]  /*2ff80*/  LDL.S16 R139, [R1+0x174] ;  /* 0x00017400018b7983 */ /* 0x0022a80000100600 */
[----:B------:R1:W-:Y:S01]  /*2ff90*/  @!P3 STL.S16 [R1+0x1fc], R143 ;  /* 0x0001fc8f0100b387 */ /* 0x0003e20000100600 */
[----:B------:R-:W-:Y:S02]  /*2ffa0*/  ISETP.GE.U32.AND P3, PT, R217, R56, PT ;  /* 0x00000038d900720c */ /* 0x000fe40003f66070 */
[----:B------:R-:W-:Y:S01]  /*2ffb0*/  PRMT R56, R183, 0x7632, R56 ;  /* 0x00007632b7387816 */ /* 0x000fe20000000038 */
[----:B------:R2:W2:Y:S01]  /*2ffc0*/  LDL.S16 R115, [R1+0x164] ;  /* 0x0001640001737983 */ /* 0x0004a20000100600 */
[----:B------:R-:W-:Y:S01]  /*2ffd0*/  MUFU.EX2 R183, R204 ;  /* 0x000000cc00b77308 */ /* 0x000fe20000000800 */
[----:B------:R-:W-:Y:S02]  /*2ffe0*/  PRMT R55, R158, 0x7632, R55 ;  /* 0x000076329e377816 */ /* 0x000fe40000000037 */
[----:B-1----:R1:W2:Y:S01]  /*2fff0*/  LDL.S16 R143, [R1+0x160] ;  /* 0x00016000018f7983 */ /* 0x0022a20000100600 */
[----:B----4-:R-:W-:Y:S05]  /*30000*/  @!P2 HADD2 R140, -R56.H0_H0, -RZ.H0_H0 ;  /* 0xa00000ff388ca230 */ /* 0x010fea0000000900 */
[----:B------:R-:W-:Y:S01]  /*30010*/  PRMT R61, R140, 0x7610, R61 ;  /* 0x000076108c3d7816 */ /* 0x000fe2000000003d */
[----:B---3--:R-:W-:Y:S05]  /*30020*/  @!P5 HADD2 R114, -R57.H0_H0, -RZ.H0_H0 ;  /* 0xa00000ff3972d230 */ /* 0x008fea0000000900 */
[----:B------:R-:W-:Y:S01]  /*30030*/  PRMT R144, R114, 0x7610, R144 ;  /* 0x0000761072907816 */ /* 0x000fe20000000090 */
[----:B------:R3:W-:Y:S04]  /*30040*/  @!P5 STL.S16 [R1+0x198], R114 ;  /* 0x000198720100d387 */ /* 0x0007e80000100600 */
[----:B------:R4:W-:Y:S01]  /*30050*/  @!P2 STL.S16 [R1+0x1ac], R140 ;  /* 0x0001ac8c0100a387 */ /* 0x0009e20000100600 */
[----:B---3--:R-:W-:Y:S02]  /*30060*/  PRMT R114, R57, 0x5410, R56 ;  /* 0x0000541039727816 */ /* 0x008fe40000000038 */
[----:B------:R-:W-:Y:S02]  /*30070*/  @!P5 PRMT R57, R144, 0x5410, RZ ;  /* 0x000054109039d816 */ /* 0x000fe400000000ff */
[----:B------:R-:W-:Y:S01]  /*30080*/  ISETP.GE.U32.AND P5, PT, R217, R113, PT ;  /* 0x00000071d900720c */ /* 0x000fe20003fa6070 */
[----:B----4-:R1:W3:Y:S01]  /*30090*/  LDL.S16 R140, [R1+0x170] ;  /* 0x00017000018c7983 */ /* 0x0102e20000100600 */
[----:B------:R-:W-:Y:S02]  /*300a0*/  @!P2 PRMT R56, R61, 0x5410, RZ ;  /* 0x000054103d38a816 */ /* 0x000fe400000000ff */
[----:B------:R-:W-:Y:S01]  /*300b0*/  LOP3.LUT R61, R76, 0xff, RZ, 0xc0, !PT ;  /* 0x000000ff4c3d7812 */ /* 0x000fe200078ec0ff */
[----:B------:R-:W-:Y:S01]  /*300c0*/  ST.E.U16 [R174.64+0x90], R57 ;  /* 0x00009039ae007985 */ /* 0x000fe2000c101504 */
[----:B------:R-:W-:Y:S02]  /*300d0*/  PRMT R113, R59, 0x5410, R58 ;  /* 0x000054103b717816 */ /* 0x000fe4000000003a */
[----:B------:R-:W-:Y:S01]  /*300e0*/  ISETP.GE.U32.AND P2, PT, R217, R61, PT ;  /* 0x0000003dd900720c */ /* 0x000fe20003f46070 */
[----:B------:R4:W-:Y:S01]  /*300f0*/  ST.E.U16 [R174.64+0x92], R56 ;  /* 0x00009238ae007985 */ /* 0x0009e2000c101504 */
[----:B------:R-:W-:Y:S02]  /*30100*/  LOP3.LUT R61, R122, 0xff, RZ, 0xc0, !PT ;  /* 0x000000ff7a3d7812 */ /* 0x000fe400078ec0ff */
[----:B------:R-:W-:Y:S01]  /*30110*/  PRMT R76, R77, 0x7632, R76 ;  /* 0x000076324d4c7816 */ /* 0x000fe2000000004c */
[----:B--2---:R-:W-:Y:S05]  /*30120*/  @!P5 HADD2 R118, -R59.H0_H0, -RZ.H0_H0 ;  /* 0xa00000ff3b76d230 */ /* 0x004fea0000000900 */
[----:B------:R-:W-:Y:S01]  /*30130*/  PRMT R69, R118, 0x7610, R69 ;  /* 0x0000761076457816 */ /* 0x000fe20000000045 */
[----:B------:R2:W-:Y:S03]  /*30140*/  @!P5 STL.S16 [R1+0x178], R118 ;  /* 0x000178760100d387 */ /* 0x0005e60000100600 */
[----:B------:R-:W-:Y:S05]  /*30150*/  @!P5 PRMT R59, R69, 0x5410, RZ ;  /* 0x00005410453bd816 */ /* 0x000fea00000000ff */
[----:B------:R1:W-:Y:S01]  /*30160*/  ST.E.U16 [R168.64+0x90], R59 ;  /* 0x0000903ba8007985 */ /* 0x0003e2000c101504 */
[----:B------:R-:W-:Y:S01]  /*30170*/  @!P0 HADD2 R139, -R58.H0_H0, -RZ.H0_H0 ;  /* 0xa00000ff3a8b8230 */ /* 0x000fe20000000900 */
[----:B----4-:R-:W-:Y:S04]  /*30180*/  PRMT R56, R158, 0x7610, R56 ;  /* 0x000076109e387816 */ /* 0x010fe80000000038 */
[----:B------:R-:W-:Y:S01]  /*30190*/  PRMT R65, R139, 0x7610, R65 ;  /* 0x000076108b417816 */ /* 0x000fe20000000041 */
[----:B------:R-:W-:Y:S03]  /*301a0*/  @!P6 HADD2 R115, -R80.H0_H0, -RZ.H0_H0 ;  /* 0xa00000ff5073e230 */ /* 0x000fe60000000900 */
[----:B------:R-:W-:Y:S01]  /*301b0*/  @!P0 PRMT R58, R65, 0x5410, RZ ;  /* 0x00005410413a8816 */ /* 0x000fe200000000ff */
[----:B--2---:R2:W4:Y:S01]  /*301c0*/  LDL.S16 R118, [R1+0x154] ;  /* 0x0001540001767983 */ /* 0x0045220000100600 */
[----:B------:R-:W-:Y:S02]  /*301d0*/  LOP3.LUT R65, R60, 0xffff, RZ, 0xc0, !PT ;  /* 0x0000ffff3c417812 */ /* 0x000fe400078ec0ff */
[C---:B------:R-:W-:Y:S01]  /*301e0*/  PRMT R60, R128.reuse, 0x7632, R60 ;  /* 0x00007632803c7816 */ /* 0x040fe2000000003c */
[----:B------:R2:W-:Y:S01]  /*301f0*/  @!P0 STL.S16 [R1+0x174], R139 ;  /* 0x0001748b01008387 */ /* 0x0005e20000100600 */
[----:B------:R-:W-:Y:S02]  /*30200*/  ISETP.GE.U32.AND P0, PT, R217, R61, PT ;  /* 0x0000003dd900720c */ /* 0x000fe40003f06070 */
[----:B------:R-:W-:Y:S01]  /*30210*/  PRMT R61, R128, 0x7610, R61 ;  /* 0x00007610803d7816 */ /* 0x000fe2000000003d */
[----:B------:R2:W-:Y:S01]  /*30220*/  ST.E.U16 [R168.64+0x92], R58 ;  /* 0x0000923aa8007985 */ /* 0x0005e2000c101504 */
[----:B------:R-:W-:Y:S02]  /*30230*/  PRMT R67, R115, 0x7610, R67 ;  /* 0x0000761073437816 */ /* 0x000fe40000000043 */
[----:B-1----:R-:W-:Y:S07]  /*30240*/  PRMT R59, R155, 0x7632, R59 ;  /* 0x000076329b3b7816 */ /* 0x002fee000000003b */
[----:B------:R-:W-:Y:S05]  /*30250*/  @!P0 HADD2 R143, -R61.H0_H0, -RZ.H0_H0 ;  /* 0xa00000ff3d8f8230 */ /* 0x000fea0000000900 */
[----:B------:R-:W-:Y:S01]  /*30260*/  PRMT R64, R143, 0x7610, R64 ;  /* 0x000076108f407816 */ /* 0x000fe20000000040 */
[----:B--2---:R1:W2:Y:S04]  /*30270*/  LDL.S16 R139, [R1+0x15c] ;  /* 0x00015c00018b7983 */ /* 0x0042a80000100600 */
[----:B------:R-:W-:Y:S01]  /*30280*/  @!P0 STL.S16 [R1+0x160], R143 ;  /* 0x0001608f01008387 */ /* 0x000fe20000100600 */
[----:B------:R-:W-:Y:S03]  /*30290*/  PRMT R58, R156, 0x7610, R58 ;  /* 0x000076109c3a7816 */ /* 0x000fe6000000003a */
[----:B------:R1:W-:Y:S04]  /*302a0*/  @!P6 STL.S16 [R1+0x164], R115 ;  /* 0x000164730100e387 */ /* 0x0003e80000100600 */
[----:B------:R2:W2:Y:S01]  /*302b0*/  LDL.S16 R69, [R1+0x144] ;  /* 0x0001440001457983 */ /* 0x0004a20000100600 */
[----:B-1----:R-:W-:Y:S02]  /*302c0*/  PRMT R115, R61, 0x5410, R60 ;  /* 0x000054103d737816 */ /* 0x002fe4000000003c */
[----:B------:R-:W-:Y:S02]  /*302d0*/  @!P0 PRMT R61, R64, 0x5410, RZ ;  /* 0x00005410403d8816 */ /* 0x000fe400000000ff */
[----:B------:R-:W-:Y:S03]  /*302e0*/  LOP3.LUT R64, R122, 0xffff, RZ, 0xc0, !PT ;  /* 0x0000ffff7a407812 */ /* 0x000fe600078ec0ff */
[----:B------:R-:W-:Y:S01]  /*302f0*/  ST.E.U16 [R172.64+0x8e], R61 ;  /* 0x00008e3dac007985 */ /* 0x000fe2000c101504 */
[----:B------:R-:W-:Y:S04]  /*30300*/  SHF.R.U32.HI R64, RZ, 0x8, R64 ;  /* 0x00000008ff407819 */ /* 0x000fe80000011640 */
[----:B------:R-:W-:Y:S04]  /*30310*/  LOP3.LUT R64, R64, 0xffff, RZ, 0xc0, !PT ;  /* 0x0000ffff40407812 */ /* 0x000fe800078ec0ff */
[C---:B------:R-:W-:Y:S11]  /*30320*/  ISETP.GE.U32.AND P0, PT, R217.reuse, R64, PT ;  /* 0x00000040d900720c */ /* 0x040ff60003f06070 */
[----:B------:R-:W-:Y:S02]  /*30330*/  @!UPT UIADD3 URZ, URZ, URZ, URZ ;  /* 0x0000003f3f3ff290 */ /* 0x000fe4000fffe03f */
[----:B---3--:R-:W-:Y:S05]  /*30340*/  @!P0 HADD2 R140, -R60.H0_H0, -RZ.H0_H0 ;  /* 0xa00000ff3c8c8230 */ /* 0x008fea0000000900 */
[----:B------:R-:W-:Y:S01]  /*30350*/  PRMT R64, R140, 0x7610, R64 ;  /* 0x000076108c407816 */ /* 0x000fe20000000040 */
[----:B------:R-:W-:Y:S03]  /*30360*/  @!P0 STL.S16 [R1+0x170], R140 ;  /* 0x0001708c01008387 */ /* 0x000fe60000100600 */
[----:B------:R-:W-:Y:S01]  /*30370*/  @!P0 PRMT R60, R64, 0x5410, RZ ;  /* 0x00005410403c8816 */ /* 0x000fe200000000ff */
[----:B------:R1:W3:Y:S01]  /*30380*/  LDL.S16 R143, [R1+0x150] ;  /* 0x00015000018f7983 */ /* 0x0002e20000100600 */
[--C-:B------:R-:W-:Y:S02]  /*30390*/  SHF.R.U32.HI R64, RZ, 0x10, R122.reuse ;  /* 0x00000010ff407819 */ /* 0x100fe4000001167a */
[----:B------:R-:W-:Y:S01]  /*303a0*/  SHF.R.U32.HI R122, RZ, 0x18, R122 ;  /* 0x00000018ff7a7819 */ /* 0x000fe2000001167a */
[----:B------:R1:W-:Y:S01]  /*303b0*/  ST.E.U16 [R172.64+0x90], R60 ;  /* 0x0000903cac007985 */ /* 0x0003e2000c101504 */
[----:B------:R-:W-:Y:S02]  /*303c0*/  LOP3.LUT R64, R64, 0xff, RZ, 0xc0, !PT ;  /* 0x000000ff40407812 */ /* 0x000fe400078ec0ff */
[C---:B------:R-:W-:Y:S02]  /*303d0*/  ISETP.GE.U32.AND P0, PT, R217.reuse, R122, PT ;  /* 0x0000007ad900720c */ /* 0x040fe40003f06070 */
[----:B------:R-:W-:Y:S02]  /*303e0*/  ISETP.GE.U32.AND P5, PT, R217, R64, PT ;  /* 0x00000040d900720c */ /* 0x000fe40003fa6070 */
[----:B-1----:R-:W-:Y:S11]  /*303f0*/  PRMT R60, R155, 0x7610, R60 ;  /* 0x000076109b3c7816 */ /* 0x002ff6000000003c */
[----:B----4-:R-:W-:Y:S05]  /*30400*/  @!P5 HADD2 R118, -R77.H0_H0, -RZ.H0_H0 ;  /* 0xa00000ff4d76d230 */ /* 0x010fea0000000900 */
[----:B------:R-:W-:Y:S01]  /*30410*/  PRMT R128, R118, 0x7610, R128 ;  /* 0x0000761076807816 */ /* 0x000fe20000000080 */
[----:B------:R1:W-:Y:S04]  /*30420*/  @!P5 STL.S16 [R1+0x154], R118 ;  /* 0x000154760100d387 */ /* 0x0003e80000100600 */
[----:B------:R4:W4:Y:S01]  /*30430*/  LDL.S16 R140, [R1+0x140] ;  /* 0x00014000018c7983 */ /* 0x0009220000100600 */
[----:B--2---:R-:W-:Y:S01]  /*30440*/  @!P0 HADD2 R139, -R76.H0_H0, -RZ.H0_H0 ;  /* 0xa00000ff4c8b8230 */ /* 0x004fe20000000900 */
[----:B-1----:R-:W-:Y:S02]  /*30450*/  PRMT R118, R77, 0x5410, R76 ;  /* 0x000054104d767816 */ /* 0x002fe4000000004c */
[----:B------:R-:W-:Y:S02]  /*30460*/  @!P5 PRMT R77, R128, 0x5410, RZ ;  /* 0x00005410804dd816 */ /* 0x000fe400000000ff */
[----:B------:R1:W-:Y:S01]  /*30470*/  @!P0 STL.S16 [R1+0x15c], R139 ;  /* 0x00015c8b01008387 */ /* 0x0003e20000100600 */
[----:B------:R-:W-:Y:S02]  /*30480*/  PRMT R64, R139, 0x7610, R64 ;  /* 0x000076108b407816 */ /* 0x000fe40000000040 */
[----:B------:R-:W-:Y:S01]  /*30490*/  LOP3.LUT P5, RZ, R220, 0x100000, RZ, 0xc0, !PT ;  /* 0x00100000dcff7812 */ /* 0x000fe200078ac0ff */
[----:B------:R2:W2:Y:S01]  /*304a0*/  LDL.S16 R128, [R1+0x12c] ;  /* 0x00012c0001807983 */ /* 0x0004a20000100600 */
[----:B------:R-:W-:Y:S02]  /*304b0*/  @!P0 PRMT R76, R64, 0x5410, RZ ;  /* 0x00005410404c8816 */ /* 0x000fe400000000ff */
[----:B------:R-:W-:Y:S01]  /*304c0*/  ISETP.GE.U32.AND P0, PT, R217, R126, PT ;  /* 0x0000007ed900720c */ /* 0x000fe20003f06070 */
[----:B------:R-:W-:Y:S01]  /*304d0*/  ST.E.U16 [R170.64+0x90], R77 ;  /* 0x0000904daa007985 */ /* 0x000fe2000c101504 */
[----:B------:R-:W-:Y:S02]  /*304e0*/  PRMT R126, R80, 0x5410, R75 ;  /* 0x00005410507e7816 */ /* 0x000fe4000000004b */
[----:B------:R-:W-:Y:S01]  /*304f0*/  @!P6 PRMT R80, R67, 0x5410, RZ ;  /* 0x000054104350e816 */ /* 0x000fe200000000ff */
[----:B------:R1:W-:Y:S01]  /*30500*/  ST.E.U16 [R170.64+0x92], R76 ;  /* 0x0000924caa007985 */ /* 0x0003e2000c101504 */
[----:B------:R-:W-:Y:S01]  /*30510*/  ISETP.GE.U32.AND P6, PT, R217, R65, PT ;  /* 0x00000041d900720c */ /* 0x000fe20003fc6070 */
[----:B------:R-:W-:Y:S01]  /*30520*/  IMAD.WIDE.U32 R64, R78, -0x2daee0ad, RZ ;  /* 0xd2511f534e407825 */ /* 0x000fe200078e00ff */
[----:B------:R-:W-:Y:S01]  /*30530*/  PRMT R78, R79, 0x7632, R78 ;  /* 0x000076324f4e7816 */ /* 0x000fe2000000004e */
[----:B------:R-:W-:Y:S03]  /*30540*/  ST.E.U16 [R174.64+0xa0], R80 ;  /* 0x0000a050ae007985 */ /* 0x000fe6000c101504 */
[----:B------:R-:W-:Y:S02]  /*30550*/  LOP3.LUT R67, R65, R243, R124, 0x96, !PT ;  /* 0x000000f341437212 */ /* 0x000fe400078e967c */
[----:B------:R-:W-:Y:S02]  /*30560*/  LOP3.LUT R62, R64, 0xff, RZ, 0xc0, !PT ;  /* 0x000000ff403e7812 */ /* 0x000fe400078ec0ff */
[----:B------:R-:W-:Y:S01]  /*30570*/  SHF.R.U32.HI R49, RZ, 0x18, R64 ;  /* 0x00000018ff317819 */ /* 0x000fe20000011640 */
[----:B-1----:R1:W2:Y:S02]  /*30580*/  LDL.S16 R139, [R1+0x130] ;  /* 0x00013000018b7983 */ /* 0x0022a40000100600 */
[----:B------:R-:W-:Y:S05]  /*30590*/  @!P6 HADD2 R69, -R75.H0_H0, -RZ.H0_H0 ;  /* 0xa00000ff4b45e230 */ /* 0x000fea0000000900 */
[----:B------:R-:W-:Y:S01]  /*305a0*/  PRMT R68, R69, 0x7610, R68 ;  /* 0x0000761045447816 */ /* 0x000fe20000000044 */
[----:B------:R1:W-:Y:S03]  /*305b0*/  @!P6 STL.S16 [R1+0x144], R69 ;  /* 0x000144450100e387 */ /* 0x0003e60000100600 */
[----:B------:R-:W-:Y:S01]  /*305c0*/  @!P6 PRMT R75, R68, 0x5410, RZ ;  /* 0x00005410444be816 */ /* 0x000fe200000000ff */
[----:B------:R2:W2:Y:S01]  /*305d0*/  LDL.S16 R124, [R1+0x128] ;  /* 0x00012800017c7983 */ /* 0x0004a20000100600 */
[----:B------:R-:W-:Y:S02]  /*305e0*/  LOP3.LUT R68, R67, 0xffff, RZ, 0xc0, !PT ;  /* 0x0000ffff43447812 */ /* 0x000fe400078ec0ff */
[----:B------:R-:W-:Y:S01]  /*305f0*/  PRMT R76, R60, 0x5410, R59 ;  /* 0x000054103c4c7816 */ /* 0x000fe2000000003b */
        /* <DEDUP_REMOVED lines=24> */
[----:B--2---:R-:W-:Y:S05]  /*30780*/  @!P6 HADD2 R128, -R69.H0_H0, -RZ.H0_H0 ;  /* 0xa00000ff4580e230 */ /* 0x004fea0000000900 */
[----:B------:R-:W-:Y:S01]  /*30790*/  PRMT R127, R128, 0x7610, R127 ;  /* 0x00007610807f7816 */ /* 0x000fe2000000007f */
[----:B------:R-:W-:Y:S05]  /*307a0*/  @!P4 HADD2 R139, -R70.H0_H0, -RZ.H0_H0 ;  /* 0xa00000ff468bc230 */ /* 0x000fea0000000900 */
[----:B------:R-:W-:Y:S01]  /*307b0*/  PRMT R138, R139, 0x7610, R138 ;  /* 0x000076108b8a7816 */ /* 0x000fe2000000008a */
[----:B------:R-:W-:Y:S04]  /*307c0*/  @!P4 STL.S16 [R1+0x130], R139 ;  /* 0x0001308b0100c387 */ /* 0x000fe80000100600 */
[----:B------:R2:W-:Y:S01]  /*307d0*/  @!P6 STL.S16 [R1+0x12c], R128 ;  /* 0x00012c800100e387 */ /* 0x0005e20000100600 */
[----:B------:R-:W-:Y:S05]  /*307e0*/  @!P1 HADD2 R124, -R72.H0_H0, -RZ.H0_H0 ;  /* 0xa00000ff487c9230 */ /* 0x000fea0000000900 */
[----:B------:R-:W-:Y:S01]  /*307f0*/  PRMT R123, R124, 0x7610, R123 ;  /* 0x000076107c7b7816 */ /* 0x000fe2000000007b */
[----:B------:R-:W-:Y:S01]  /*30800*/  @!P1 STL.S16 [R1+0x128], R124 ;  /* 0x0001287c01009387 */ /* 0x000fe20000100600 */
[----:B--2---:R-:W-:Y:S02]  /*30810*/  PRMT R128, R70, 0x5410, R69 ;  /* 0x0000541046807816 */ /* 0x004fe40000000045 */
        /* <DEDUP_REMOVED lines=9> */
[----:B------:R-:W-:Y:S02]  /*308b0*/  @!P1 PRMT R72, R123, 0x5410, RZ ;  /* 0x000054107b489816 */ /* 0x000fe400000000ff */
[----:B------:R-:W-:Y:S02]  /*308c0*/  LOP3.LUT R50, R62, 0xffff, RZ, 0xc0, !PT ;  /* 0x0000ffff3e327812 */ /* 0x000fe400078ec0ff */
[----:B------:R-:W-:Y:S01]  /*308d0*/  IADD3 R62, R193, 0x3, RZ ;  /* 0x00000003c13e7810 */ /* 0x000fe20007ffe0ff */
[----:B------:R-:W-:Y:S01]  /*308e0*/  ST.E.U16 [R170.64+0xa0], R72 ;  /* 0x0000a048aa007985 */ /* 0x000fe2000c101504 */
[----:B------:R-:W-:Y:S01]  /*308f0*/  ISETP.GE.U32.AND P1, PT, R217, R50, PT ;  /* 0x00000032d900720c */ /* 0x000fe20003f26070 */
[----:B------:R-:W2:Y:S01]  /*30900*/  MUFU.EX2 R193, R216 ;  /* 0x000000d800c17308 */ /* 0x000ea20000000800 */
[----:B------:R-:W-:Y:S02]  /*30910*/  LOP3.LUT R151, R215, R62, RZ, 0x3c, !PT ;  /* 0x0000003ed7977212 */ /* 0x000fe400078e3cff */
[----:B------:R-:W-:Y:S02]  /*30920*/  SHF.R.U32.HI R64, RZ, 0x10, R64 ;  /* 0x00000010ff407819 */ /* 0x000fe40000011640 */
[----:B------:R-:W-:Y:S02]  /*30930*/  LOP3.LUT R62, R151, R213, RZ, 0x3c, !PT ;  /* 0x000000d5973e7212 */ /* 0x000fe400078e3cff */
[----:B------:R-:W-:Y:S01]  /*30940*/  PRMT R67, R132, 0x7632, R67 ;  /* 0x0000763284437816 */ /* 0x000fe20000000043 */
        /* <DEDUP_REMOVED lines=11> */
[----:B---3--:R-:W-:Y:S01]  /*30a00*/  PRMT R122, R79, 0x5410, R78 ;  /* 0x000054104f7a7816 */ /* 0x008fe2000000004e */
[----:B----4-:R-:W-:Y:S05]  /*30a10*/  @!P5 HADD2 R121, -R79.H0_H0, -RZ.H0_H0 ;  /* 0xa00000ff4f79d230 */ /* 0x010fea0000000900 */
[----:B------:R-:W-:Y:S01]  /*30a20*/  PRMT R50, R121, 0x7610, R50 ;  /* 0x0000761079327816 */ /* 0x000fe20000000032 */
[----:B------:R3:W-:Y:S03]  /*30a30*/  @!P5 STL.S16 [R1+0x11c], R121 ;  /* 0x00011c790100d387 */ /* 0x0007e60000100600 */
[----:B------:R-:W-:Y:S01]  /*30a40*/  @!P5 PRMT R79, R50, 0x5410, RZ ;  /* 0x00005410324fd816 */ /* 0x000fe200000000ff */
[----:B------:R1:W4:Y:S01]  /*30a50*/  LDL.S16 R138, [R1+0x114] ;  /* 0x00011400018a7983 */ /* 0x0003220000100600 */
[--C-:B------:R-:W-:Y:S02]  /*30a60*/  LOP3.LUT R50, R179, R239, R62.reuse, 0x96, !PT ;  /* 0x000000efb3327212 */ /* 0x100fe400078e963e */
[----:B------:R-:W-:Y:S01]  /*30a70*/  ISETP.GE.U32.AND P5, PT, R217, R49, PT ;  /* 0x00000031d900720c */ /* 0x000fe20003fa6070 */
[----:B------:R1:W2:Y:S01]  /*30a80*/  LDL.S16 R123, [R1+0x108] ;  /* 0x00010800017b7983 */ /* 0x0002a20000100600 */
        /* <DEDUP_REMOVED lines=8> */
[----:B---3--:R1:W3:Y:S03]  /*30b10*/  LDL.S16 R121, [R1+0x110] ;  /* 0x0001100001797983 */ /* 0x0082e60000100600 */
        /* <DEDUP_REMOVED lines=13> */
[----:B----4-:R-:W-:Y:S02]  /*30bf0*/  @!P3 HADD2 R138, -R78.H0_H0, -RZ.H0_H0 ;  /* 0xa00000ff4e8ab230 */ /* 0x010fe40000000900 */
[----:B--2---:R-:W-:Y:S03]  /*30c00*/  @!P0 HADD2 R123, -R67.H0_H0, -RZ.H0_H0 ;  /* 0xa00000ff437b8230 */ /* 0x004fe60000000900 */
[----:B------:R-:W-:Y:S01]  /*30c10*/  PRMT R137, R138, 0x7610, R137 ;  /* 0x000076108a897816 */ /* 0x000fe20000000089 */
[----:B------:R2:W-:Y:S01]  /*30c20*/  @!P3 STL.S16 [R1+0x114], R138 ;  /* 0x0001148a0100b387 */ /* 0x0005e20000100600 */
[----:B------:R-:W-:Y:S02]  /*30c30*/  @!P6 HADD2 R143, -R66.H0_H0, -RZ.H0_H0 ;  /* 0xa00000ff428fe230 */ /* 0x000fe40000000900 */
        /* <DEDUP_REMOVED lines=9> */
[----:B---3--:R-:W-:Y:S01]  /*30cd0*/  @!P2 HADD2 R121, -R68.H0_H0, -RZ.H0_H0 ;  /* 0xa00000ff4479a230 */ /* 0x008fe20000000900 */
[----:B------:R-:W-:Y:S04]  /*30ce0*/  LOP3.LUT R3, R3, 0xffff, RZ, 0xc0, !PT ;  /* 0x0000ffff03037812 */ /* 0x000fe800078ec0ff */
[----:B------:R-:W-:Y:S01]  /*30cf0*/  PRMT R129, R121, 0x7610, R129 ;  /* 0x0000761079817816 */ /* 0x000fe20000000081 */
[----:B------:R3:W-:Y:S04]  /*30d00*/  @!P2 STL.S16 [R1+0x110], R121 ;  /* 0x000110790100a387 */ /* 0x0007e80000100600 */
[----:B------:R1:W4:Y:S04]  /*30d10*/  LDL.S16 R140, [R1+0xe0] ;  /* 0x0000e000018c7983 */ /* 0x0003280000100600 */
[----:B------:R1:W4:Y:S04]  /*30d20*/  LDL.S16 R139, [R1+0xdc] ;  /* 0x0000dc00018b7983 */ /* 0x0003280000100600 */
[----:B--2---:R1:W2:Y:S04]  /*30d30*/  LDL.S16 R138, [R1+0xf4] ;  /* 0x0000f400018a7983 */ /* 0x0042a80000100600 */
[----:B------:R1:W2:Y:S01]  /*30d40*/  LDL.S16 R137, [R1+0xf0] ;  /* 0x0000f00001897983 */ /* 0x0002a20000100600 */
[----:B---3--:R-:W-:Y:S02]  /*30d50*/  PRMT R121, R68, 0x5410, R67 ;  /* 0x0000541044797816 */ /* 0x008fe40000000043 */
[----:B------:R-:W-:Y:S02]  /*30d60*/  @!P2 PRMT R68, R129, 0x5410, RZ ;  /* 0x000054108144a816 */ /* 0x000fe400000000ff */
[----:B------:R-:W-:Y:S01]  /*30d70*/  ISETP.GE.U32.AND P2, PT, R217, R3, PT ;  /* 0x00000003d900720c */ /* 0x000fe20003f46070 */
[----:B------:R1:W3:Y:S01]  /*30d80*/  LDL.S16 R129, [R1+0xec] ;  /* 0x0000ec0001817983 */ /* 0x0002e20000100600 */
[--C-:B------:R-:W-:Y:S02]  /*30d90*/  SHF.R.U32.HI R3, RZ, 0x18, R0.reuse ;  /* 0x00000018ff037819 */ /* 0x100fe40000011600 */
[----:B------:R-:W-:Y:S01]  /*30da0*/  SHF.R.U32.HI R0, RZ, 0x10, R0 ;  /* 0x00000010ff007819 */ /* 0x000fe20000011600 */
[----:B------:R1:W-:Y:S01]  /*30db0*/  @!P0 STL.S16 [R1+0x108], R123 ;  /* 0x0001087b01008387 */ /* 0x0003e20000100600 */
[----:B------:R-:W-:Y:S02]  /*30dc0*/  @!P0 PRMT R67, R47, 0x5410, RZ ;  /* 0x000054102f438816 */ /* 0x000fe400000000ff */
[----:B------:R-:W-:Y:S01]  /*30dd0*/  LOP3.LUT R0, R0, 0xff, RZ, 0xc0, !PT ;  /* 0x000000ff00007812 */ /* 0x000fe200078ec0ff */
[----:B------:R-:W-:Y:S01]  /*30de0*/  ST.E.U16 [R168.64+0xb0], R68 ;  /* 0x0000b044a8007985 */ /* 0x000fe2000c101504 */
[----:B------:R-:W-:Y:S02]  /*30df0*/  ISETP.GE.U32.AND P0, PT, R217, R3, PT ;  /* 0x00000003d900720c */ /* 0x000fe40003f06070 */
[----:B------:R-:W-:Y:S01]  /*30e00*/  LOP3.LUT R47, R50, 0xff, RZ, 0xc0, !PT ;  /* 0x000000ff322f7812 */ /* 0x000fe200078ec0ff */
[----:B------:R-:W-:Y:S04]  /*30e10*/  ST.E.U16 [R168.64+0xb2], R67 ;  /* 0x0000b243a8007985 */ /* 0x000fe8000c101504 */
[----:B-1----:R1:W3:Y:S04]  /*30e20*/  LDL.S16 R123, [R1+0xe8] ;  /* 0x0000e800017b7983 */ /* 0x0022e80000100600 */
        /* <DEDUP_REMOVED lines=14> */
[----:B--2---:R-:W-:Y:S01]  /*30f10*/  @!P3 HADD2 R138, -R44.H0_H0, -RZ.H0_H0 ;  /* 0xa00000ff2c8ab230 */ /* 0x004fe20000000900 */
[----:B------:R-:W-:Y:S02]  /*30f20*/  PRMT R131, R139, 0x7610, R131 ;  /* 0x000076108b837816 */ /* 0x000fe40000000083 */
[----:B------:R-:W-:Y:S01]  /*30f30*/  @!P4 STL.S16 [R1+0xdc], R139 ;  /* 0x0000dc8b0100c387 */ /* 0x000fe20000100600 */
[----:B------:R-:W-:Y:S01]  /*30f40*/  @!P2 HADD2 R137, -R43.H0_H0, -RZ.H0_H0 ;  /* 0xa00000ff2b89a230 */ /* 0x000fe20000000900 */
[----:B------:R-:W-:Y:S02]  /*30f50*/  PRMT R48, R138, 0x7610, R48 ;  /* 0x000076108a307816 */ /* 0x000fe40000000030 */
[----:B------:R-:W-:Y:S02]  /*30f60*/  @!P3 STL.S16 [R1+0xf4], R138 ;  /* 0x0000f48a0100b387 */ /* 0x000fe40000100600 */
[----:B------:R-:W-:Y:S02]  /*30f70*/  PRMT R3, R137, 0x7610, R3 ;  /* 0x0000761089037816 */ /* 0x000fe40000000003 */
[----:B------:R-:W-:Y:S01]  /*30f80*/  @!P2 STL.S16 [R1+0xf0], R137 ;  /* 0x0000f0890100a387 */ /* 0x000fe20000100600 */
[----:B---3--:R-:W-:Y:S05]  /*30f90*/  @!P1 HADD2 R129, -R46.H0_H0, -RZ.H0_H0 ;  /* 0xa00000ff2e819230 */ /* 0x008fea0000000900 */
[----:B------:R-:W-:Y:S01]  /*30fa0*/  PRMT R130, R129, 0x7610, R130 ;  /* 0x0000761081827816 */ /* 0x000fe20000000082 */
[----:B------:R2:W-:Y:S01]  /*30fb0*/  @!P1 STL.S16 [R1+0xec], R129 ;  /* 0x0000ec8101009387 */ /* 0x0005e20000100600 */
[--C-:B-1----:R-:W-:Y:S01]  /*30fc0*/  SHF.R.U32.HI R140, RZ, 0x18, R50.reuse ;  /* 0x00000018ff8c7819 */ /* 0x102fe20000011632 */
[----:B------:R-:W-:Y:S01]  /*30fd0*/  @!P0 HADD2 R123, -R45.H0_H0, -RZ.H0_H0 ;  /* 0xa00000ff2d7b8230 */ /* 0x000fe20000000900 */
[----:B--2---:R-:W-:Y:S02]  /*30fe0*/  LOP3.LUT R129, R0, 0xffff, RZ, 0xc0, !PT ;  /* 0x0000ffff00817812 */ /* 0x004fe400078ec0ff */
[----:B------:R-:W-:Y:S02]  /*30ff0*/  SHF.R.U32.HI R0, RZ, 0x10, R50 ;  /* 0x00000010ff007819 */ /* 0x000fe40000011632 */
[----:B------:R1:W-:Y:S01]  /*31000*/  @!P0 STL.S16 [R1+0xe8], R123 ;  /* 0x0000e87b01008387 */ /* 0x0003e20000100600 */
[----:B------:R-:W-:Y:S02]  /*31010*/  PRMT R52, R123, 0x7610, R52 ;  /* 0x000076107b347816 */ /* 0x000fe40000000034 */
[----:B------:R-:W-:Y:S01]  /*31020*/  LOP3.LUT R133, R0, 0xff, RZ, 0xc0, !PT ;  /* 0x000000ff00857812 */ /* 0x000fe200078ec0ff */
[----:B------:R3:W3:Y:S04]  /*31030*/  LDL.S16 R138, [R1+0x16c] ;  /* 0x00016c00018a7983 */ /* 0x0006e80000100600 */
[----:B------:R3:W4:Y:S04]  /*31040*/  LDL.S16 R167, [R1+0x17c] ;  /* 0x00017c0001a77983 */ /* 0x0007280000100600 */
[----:B------:R3:W3:Y:S04]  /*31050*/  LDL.S16 R187, [R1+0x158] ;  /* 0x0001580001bb7983 */ /* 0x0006e80000100600 */
        /* <DEDUP_REMOVED lines=61> */
[----:B------:R-:W-:Y:S02]  /*31430*/  ISETP.GE.U32.AND P2, PT, R217, R0, PT ;  /* 0x00000000d900720c */ /* 0x000fe40003f46070 */
[----:B------:R-:W-:Y:S02]  /*31440*/  F2FP.PACK_AB R62, R193, R192 ;  /* 0x000000c0c13e723e */ /* 0x000fe400000000ff */
        /* <DEDUP_REMOVED lines=10> */
[C---:B------:R-:W-:Y:S02]  /*314f0*/  PRMT R61, R62.reuse, 0x7632, R61 ;  /* 0x000076323e3d7816 */ /* 0x040fe4000000003d */
[----:B------:R-:W-:Y:S02]  /*31500*/  SHF.R.U32.HI R52, RZ, 0x8, R52 ;  /* 0x00000008ff347819 */ /* 0x000fe40000011634 */
[----:B------:R-:W-:Y:S02]  /*31510*/  PRMT R71, R62, 0x5410, R61 ;  /* 0x000054103e477816 */ /* 0x000fe4000000003d */
[----:B------:R-:W-:Y:S01]  /*31520*/  LOP3.LUT R52, R52, 0xffff, RZ, 0xc0, !PT ;  /* 0x0000ffff34347812 */ /* 0x000fe200078ec0ff */
[----:B---3--:R-:W-:Y:S05]  /*31530*/  @!P5 HADD2 R138, -R2.H0_H0, -RZ.H0_H0 ;  /* 0xa00000ff028ad230 */ /* 0x008fea0000000900 */
[----:B------:R-:W-:Y:S01]  /*31540*/  PRMT R40, R138, 0x7610, R40 ;  /* 0x000076108a287816 */ /* 0x000fe20000000028 */
[----:B------:R3:W-:Y:S04]  /*31550*/  @!P5 STL.S16 [R1+0x16c], R138 ;  /* 0x00016c8a0100d387 */ /* 0x0007e80000100600 */
[----:B------:R1:W2:Y:S01]  /*31560*/  LDL.S16 R136, [R1+0x148] ;  /* 0x0001480001887983 */ /* 0x0002a20000100600 */
[----:B---3--:R-:W-:Y:S02]  /*31570*/  PRMT R138, R2, 0x5410, R0 ;  /* 0x00005410028a7816 */ /* 0x008fe40000000000 */
[----:B------:R-:W-:Y:S02]  /*31580*/  @!P5 PRMT R2, R40, 0x5410, RZ ;  /* 0x000054102802d816 */ /* 0x000fe400000000ff */
[----:B------:R-:W-:Y:S03]  /*31590*/  LOP3.LUT R40, R3, 0xffff, RZ, 0xc0, !PT ;  /* 0x0000ffff03287812 */ /* 0x000fe600078ec0ff */
[----:B------:R-:W-:Y:S01]  /*315a0*/  ST.E.U16 [R172.64+0xbe], R2 ;  /* 0x0000be02ac007985 */ /* 0x000fe2000c101504 */
[----:B------:R-:W-:Y:S04]  /*315b0*/  SHF.R.U32.HI R40, RZ, 0x8, R40 ;  /* 0x00000008ff287819 */ /* 0x000fe80000011628 */
[----:B------:R-:W-:Y:S04]  /*315c0*/  LOP3.LUT R40, R40, 0xffff, RZ, 0xc0, !PT ;  /* 0x0000ffff28287812 */ /* 0x000fe800078ec0ff */
[----:B------:R-:W-:Y:S11]  /*315d0*/  ISETP.GE.U32.AND P5, PT, R217, R40, PT ;  /* 0x00000028d900720c */ /* 0x000ff60003fa6070 */
[----:B------:R-:W-:Y:S02]  /*315e0*/  @!UPT UIADD3 URZ, URZ, URZ, URZ ;  /* 0x0000003f3f3ff290 */ /* 0x000fe4000fffe03f */
[----:B----4-:R-:W-:Y:S05]  /*315f0*/  @!P5 HADD2 R167, -R0.H0_H0, -RZ.H0_H0 ;  /* 0xa00000ff00a7d230 */ /* 0x010fea0000000900 */
        /* <DEDUP_REMOVED lines=17> */
[----:B------:R-:W-:Y:S01]  /*31710*/  @!P6 STL.S16 [R1+0x158], R187 ;  /* 0x000158bb0100e387 */ /* 0x000fe20000100600 */
[----:B------:R-:W-:Y:S02]  /*31720*/  @!P5 PRMT R3, R164, 0x5410, RZ ;  /* 0x00005410a403d816 */ /* 0x000fe400000000ff */
[----:B------:R-:W-:Y:S02]  /*31730*/  @!P6 PRMT R40, R161, 0x5410, RZ ;  /* 0x00005410a128e816 */ /* 0x000fe400000000ff */
[C---:B------:R-:W-:Y:S01]  /*31740*/  ISETP.GE.U32.AND P6, PT, R217.reuse, R129, PT ;  /* 0x00000081d900720c */ /* 0x040fe20003fc6070 */
[----:B------:R1:W3:Y:S04]  /*31750*/  LDL.S16 R161, [R1+0x138] ;  /* 0x0001380001a17983 */ /* 0x0002e80000100600 */
[----:B------:R1:W-:Y:S01]  /*31760*/  @!P5 STL.S16 [R1+0x168], R166 ;  /* 0x000168a60100d387 */ /* 0x0003e20000100600 */
[----:B------:R-:W-:Y:S02]  /*31770*/  ISETP.GE.U32.AND P5, PT, R217, R47, PT ;  /* 0x0000002fd900720c */ /* 0x000fe40003fa6070 */
[----:B------:R-:W-:Y:S01]  /*31780*/  PRMT R47, R154, 0x7610, R47 ;  /* 0x000076109a2f7816 */ /* 0x000fe2000000002f */
[----:B------:R1:W-:Y:S04]  /*31790*/  ST.E.U16 [R170.64+0xc0], R40 ;  /* 0x0000c028aa007985 */ /* 0x0003e8000c101504 */
[----:B------:R1:W-:Y:S06]  /*317a0*/  ST.E.U16 [R170.64+0xc2], R3 ;  /* 0x0000c203aa007985 */ /* 0x0003ec000c101504 */
[----:B------:R-:W-:Y:S05]  /*317b0*/  @!P5 HADD2 R130, -R47.H0_H0, -RZ.H0_H0 ;  /* 0xa00000ff2f82d230 */ /* 0x000fea0000000900 */
[----:B------:R-:W-:Y:S01]  /*317c0*/  PRMT R162, R130, 0x7610, R162 ;  /* 0x0000761082a27816 */ /* 0x000fe200000000a2 */
[----:B------:R1:W-:Y:S04]  /*317d0*/  @!P5 STL.S16 [R1+0x14c], R130 ;  /* 0x00014c820100d387 */ /* 0x0003e80000100600 */
[----:B-1----:R1:W3:Y:S01]  /*317e0*/  LDL.S16 R166, [R1+0x124] ;  /* 0x0001240001a67983 */ /* 0x0022e20000100600 */
[C---:B------:R-:W-:Y:S02]  /*317f0*/  PRMT R40, R160.reuse, 0x7610, R40 ;  /* 0x00007610a0287816 */ /* 0x040fe40000000028 */
[----:B------:R-:W-:Y:S02]  /*31800*/  PRMT R3, R160, 0x7632, R3 ;  /* 0x00007632a0037816 */ /* 0x000fe40000000003 */
[----:B------:R-:W-:Y:S02]  /*31810*/  PRMT R130, R47, 0x5410, R48 ;  /* 0x000054102f827816 */ /* 0x000fe40000000030 */
[----:B------:R-:W-:Y:S02]  /*31820*/  @!P5 PRMT R47, R162, 0x5410, RZ ;  /* 0x00005410a22fd816 */ /* 0x000fe400000000ff */
[C---:B------:R-:W-:Y:S03]  /*31830*/  ISETP.GE.U32.AND P5, PT, R217.reuse, R133, PT ;  /* 0x00000085d900720c */ /* 0x040fe60003fa6070 */
[----:B------:R-:W-:Y:S01]  /*31840*/  ST.E.U16 [R174.64+0xd0], R47 ;  /* 0x0000d02fae007985 */ /* 0x000fe2000c101504 */
        /* <DEDUP_REMOVED lines=8> */
[----:B-1----:R-:W4:Y:S01]  /*318d0*/  LDL.LU R206, [R1+0x364] ;  /* 0x0003640001ce7983 */ /* 0x002f220000300800 */
[----:B------:R-:W-:Y:S01]  /*318e0*/  FADD.FTZ R191, R64, R149 ;  /* 0x0000009540bf7221 */ /* 0x000fe20000010000 */
[----:B------:R-:W-:Y:S02]  /*318f0*/  F2FP.PACK_AB R64, R194, R64 ;  /* 0x00000040c240723e */ /* 0x000fe400000000ff */
[----:B------:R1:W5:Y:S02]  /*31900*/  LDL.LU R241, [R1+0x360] ;  /* 0x0003600001f17983 */ /* 0x0003640000300800 */
[C---:B------:R-:W-:Y:S02]  /*31910*/  PRMT R63, R64.reuse, 0x7632, R63 ;  /* 0x00007632403f7816 */ /* 0x040fe4000000003f */
[----:B--2---:R1:W2:Y:S02]  /*31920*/  LDL.S16 R136, [R1+0x118] ;  /* 0x0001180001887983 */ /* 0x0042a40000100600 */
[----:B------:R-:W-:Y:S02]  /*31930*/  PRMT R129, R64, 0x5410, R63 ;  /* 0x0000541040817816 */ /* 0x000fe4000000003f */
[----:B------:R1:W2:Y:S01]  /*31940*/  LDL.S16 R162, [R1+0x120] ;  /* 0x0001200001a27983 */ /* 0x0002a20000100600 */
[----:B---3--:R-:W-:Y:S05]  /*31950*/  @!P5 HADD2 R167, -R64.H0_H0, -RZ.H0_H0 ;  /* 0xa00000ff40a7d230 */ /* 0x008fea0000000900 */
[----:B------:R-:W-:Y:S01]  /*31960*/  PRMT R57, R167, 0x7610, R57 ;  /* 0x00007610a7397816 */ /* 0x000fe20000000039 */
[----:B------:R-:W-:Y:S03]  /*31970*/  @!P5 STL.S16 [R1+0x13c], R167 ;  /* 0x00013ca70100d387 */ /* 0x000fe60000100600 */
[----:B------:R-:W-:Y:S02]  /*31980*/  @!P5 PRMT R64, R57, 0x5410, RZ ;  /* 0x000054103940d816 */ /* 0x000fe400000000ff */
[----:B------:R-:W-:Y:S01]  /*31990*/  ISETP.GE.U32.AND P5, PT, R217, R142, PT ;  /* 0x0000008ed900720c */ /* 0x000fe20003fa6070 */
[----:B------:R-:W-:Y:S02]  /*319a0*/  @!P6 HADD2 R161, -R63.H0_H0, -RZ.H0_H0 ;  /* 0xa00000ff3fa1e230 */ /* 0x000fe40000000900 */
[----:B------:R-:W-:Y:S03]  /*319b0*/  ST.E.U16 [R168.64+0xd0], R64 ;  /* 0x0000d040a8007985 */ /* 0x000fe6000c101504 */
        /* <DEDUP_REMOVED lines=163> */
[C---:B------:R-:W-:Y:S02]  /*323f0*/  PRMT R41, R42.reuse, 0x7632, R41 ;  /* 0x000076322a297816 */ /* 0x040fe40000000029 */
        /* <DEDUP_REMOVED lines=35> */
[----:B------:R4:W-:Y:S04]  /*32630*/  ST.E.U16 [R168.64+0xf2], R41 ;  /* 0x0000f229a8007985 */ /* 0x0009e8000c101504 */
[----:B------:R-:W-:Y:S04]  /*32640*/  @!P1 STL.S16 [R1+0xac], R154 ;  /* 0x0000ac9a01009387 */ /* 0x000fe80000100600 */
[----:B------:R1:W-:Y:S04]  /*32650*/  ST.E.U16 [R172.64+0xee], R2 ;  /* 0x0000ee02ac007985 */ /* 0x0003e8000c101504 */
[----:B------:R1:W-:Y:S01]  /*32660*/  @!P3 STL.S16 [R1+0xa8], R44 ;  /* 0x0000a82c0100b387 */ /* 0x0003e20000100600 */
[----:B--2---:R-:W-:Y:S03]  /*32670*/  IMAD.WIDE.U32 R56, R56, -0x326172a9, RZ ;  /* 0xcd9e8d5738387825 */ /* 0x004fe600078e00ff */
[----:B------:R2:W-:Y:S02]  /*32680*/  ST.E.U16 [R172.64+0xf0], R0 ;  /* 0x0000f000ac007985 */ /* 0x0005e4000c101504 */
[----:B------:R-:W-:Y:S02]  /*32690*/  LOP3.LUT R64, R177, R239, R56, 0x96, !PT ;  /* 0x000000efb1407212 */ /* 0x000fe400078e9638 */
        /* <DEDUP_REMOVED lines=57> */
[----:B------:R-:W-:Y:S02]  /*32a30*/  LOP3.LUT R51, R81, R51, RZ, 0xc0, !PT ;  /* 0x0000003351337212 */ /* 0x000fe400078ec0ff */
[----:B------:R-:W-:Y:S01]  /*32a40*/  LOP3.LUT R48, R90, R48, RZ, 0xc0, !PT ;  /* 0x000000305a307212 */ /* 0x000fe200078ec0ff */
[-C--:B---3--:R-:W-:Y:S05]  /*32a50*/  HMMA.16816.F32 R4, R40, R44.reuse, R4 ;  /* 0x0000002c2804723c */ /* 0x088fea0000001804 */
[----:B------:R-:W-:Y:S02]  /*32a60*/  LOP3.LUT R49, R92, R49, RZ, 0xc0, !PT ;  /* 0x000000315c317212 */ /* 0x000fe400078ec0ff */
[----:B------:R-:W-:Y:S02]  /*32a70*/  LOP3.LUT R0, R179, R239, R56, 0x96, !PT ;  /* 0x000000efb3007212 */ /* 0x000fe400078e9638 */
[----:B------:R-:W-:Y:S03]  /*32a80*/  LOP3.LUT R56, R79, R246, R142, 0x96, !PT ;  /* 0x000000f64f387212 */ /* 0x000fe600078e968e */
[-C--:B------:R-:W-:Y:S01]  /*32a90*/  LOP3.LUT R3, R57, R240.reuse, R208, 0x96, !PT ;  /* 0x000000f039037212 */ /* 0x080fe200078e96d0 */
[C---:B------:R-:W-:Y:S04]  /*32aa0*/  HMMA.16816.F32 R8, R48.reuse, R44, R8 ;  /* 0x0000002c3008723c */ /* 0x040fe80000001808 */
[----:B------:R-:W-:Y:S01]  /*32ab0*/  LOP3.LUT R77, R151, R213, RZ, 0x3c, !PT ;  /* 0x000000d5974d7212 */ /* 0x000fe200078e3cff */
[----:B------:R-:W-:Y:S02]  /*32ac0*/  IMAD.WIDE.U32 R80, R0, -0x2daee0ad, RZ ;  /* 0xd2511f5300507825 */ /* 0x000fe400078e00ff */
[----:B------:R-:W-:Y:S01]  /*32ad0*/  LOP3.LUT R44, R57, R240, R210, 0x96, !PT ;  /* 0x000000f0392c7212 */ /* 0x000fe200078e96d2 */
[-C--:B------:R-:W-:Y:S04]  /*32ae0*/  HMMA.16816.F32 R12, R48, R46.reuse, R12 ;  /* 0x0000002e300c723c */ /* 0x080fe8000000180c */
[----:B------:R-:W-:Y:S04]  /*32af0*/  IMAD.WIDE.U32 R56, R56, -0x2daee0ad, RZ ;  /* 0xd2511f5338387825 */ /* 0x000fe800078e00ff */
[C---:B------:R-:W-:Y:S04]  /*32b00*/  HMMA.16816.F32 R16, R40.reuse, R46, R16 ;  /* 0x0000002e2810723c */ /* 0x040fe80000001810 */
[--C-:B------:R-:W-:Y:S01]  /*32b10*/  SHF.R.U32.HI R62, RZ, 0x10, R56.reuse ;  /* 0x00000010ff3e7819 */ /* 0x100fe20000011638 */
[----:B------:R-:W-:Y:S01]  /*32b20*/  IMAD.WIDE.U32 R44, R44, -0x2daee0ad, RZ ;  /* 0xd2511f532c2c7825 */ /* 0x000fe200078e00ff */
[----:B------:R-:W-:Y:S02]  /*32b30*/  SHF.R.U32.HI R67, RZ, 0x18, R56 ;  /* 0x00000018ff437819 */ /* 0x000fe40000011638 */
[C---:B------:R-:W-:Y:S01]  /*32b40*/  LOP3.LUT R46, R56.reuse, 0xffff, RZ, 0xc0, !PT ;  /* 0x0000ffff382e7812 */ /* 0x040fe200078ec0ff */
[-C--:B-1----:R-:W-:Y:S03]  /*32b50*/  HMMA.16816.F32 R20, R40, R52.reuse, R20 ;  /* 0x000000342814723c */ /* 0x082fe60000001814 */
[-C--:B------:R-:W-:Y:S02]  /*32b60*/  LOP3.LUT R75, R45, R242.reuse, R182, 0x96, !PT ;  /* 0x000000f22d4b7212 */ /* 0x080fe400078e96b6 */
[----:B------:R-:W-:Y:S01]  /*32b70*/  LOP3.LUT R78, R81, R245, R44, 0x96, !PT ;  /* 0x000000f5514e7212 */ /* 0x000fe200078e962c */
[----:B------:R-:W-:Y:S01]  /*32b80*/  IMAD.WIDE.U32 R44, R3, -0x2daee0ad, RZ ;  /* 0xd2511f53032c7825 */ /* 0x000fe200078e00ff */
[----:B------:R-:W-:Y:S01]  /*32b90*/  LOP3.LUT R3, R57, R243, R144, 0x96, !PT ;  /* 0x000000f339037212 */ /* 0x000fe200078e9690 */
[C---:B------:R-:W-:Y:S04]  /*32ba0*/  HMMA.16816.F32 R24, R48.reuse, R52, R24 ;  /* 0x000000343018723c */ /* 0x040fe80000001818 */
[----:B------:R-:W-:Y:S01]  /*32bb0*/  LOP3.LUT R47, R56, 0xff, RZ, 0xc0, !PT ;  /* 0x000000ff382f7812 */ /* 0x000fe200078ec0ff */
[----:B------:R-:W-:Y:S01]  /*32bc0*/  IMAD.WIDE.U32 R78, R78, -0x326172a9, RZ ;  /* 0xcd9e8d574e4e7825 */ /* 0x000fe200078e00ff */
[----:B------:R-:W-:Y:S01]  /*32bd0*/  LOP3.LUT R72, R45, R242, R180, 0x96, !PT ;  /* 0x000000f22d487212 */ /* 0x000fe200078e96b4 */
[----:B------:R-:W1:Y:S01]  /*32be0*/  LDSM.16.MT88.4 R56, [R205+0x4400] ;  /* 0x00440000cd38783b */ /* 0x000e620000004200 */
[----:B------:R-:W-:Y:S01]  /*32bf0*/  LOP3.LUT R82, R65, R245, R44, 0x96, !PT ;  /* 0x000000f541527212 */ /* 0x000fe200078e962c */
[-C--:B------:R-:W-:Y:S03]  /*32c00*/  HMMA.16816.F32 R28, R48, R54.reuse, R28 ;  /* 0x00000036301c723c */ /* 0x080fe6000000181c */
[----:B------:R-:W-:Y:S01]  /*32c10*/  SHF.R.U32.HI R46, RZ, 0x8, R46 ;  /* 0x00000008ff2e7819 */ /* 0x000fe2000001162e */
[----:B------:R-:W-:Y:S01]  /*32c20*/  IMAD.WIDE.U32 R44, R66, -0x2daee0ad, RZ ;  /* 0xd2511f53422c7825 */ /* 0x000fe200078e00ff */
[----:B------:R-:W-:Y:S02]  /*32c30*/  LOP3.LUT R53, R3, 0xff, RZ, 0xc0, !PT ;  /* 0x000000ff03357812 */ /* 0x000fe400078ec0ff */
[----:B------:R-:W-:Y:S01]  /*32c40*/  PRMT R68, R47, 0x5410, R46 ;  /* 0x000054102f447816 */ /* 0x000fe2000000002e */
[----:B------:R-:W-:Y:S04]  /*32c50*/  HMMA.16816.F32 R32, R40, R54, R32 ;  /* 0x000000362820723c */ /* 0x000fe80000001820 */
[----:B------:R-:W-:Y:S01]  /*32c60*/  LOP3.LUT R0, R45, R243, R140, 0x96, !PT ;  /* 0x000000f32d007212 */ /* 0x000fe200078e968c */
[----:B------:R-:W-:Y:S01]  /*32c70*/  IMAD.WIDE.U32 R82, R82, -0x326172a9, RZ ;  /* 0xcd9e8d5752527825 */ /* 0x000fe200078e00ff */
[----:B------:R-:W-:Y:S02]  /*32c80*/  LOP3.LUT R45, R44, 0xffff, RZ, 0xc0, !PT ;  /* 0x0000ffff2c2d7812 */ /* 0x000fe400078ec0ff */
[--C-:B------:R-:W-:Y:S01]  /*32c90*/  SHF.R.U32.HI R63, RZ, 0x10, R44.reuse ;  /* 0x00000010ff3f7819 */ /* 0x100fe2000001162c */
[----:B------:R-:W-:Y:S03]  /*32ca0*/  IMAD.WIDE.U32 R54, R72, -0x326172a9, RZ ;  /* 0xcd9e8d5748367825 */ /* 0x000fe600078e00ff */
        /* <DEDUP_REMOVED lines=42> */
[----:B------:R-:W-:Y:S02]  /*32f50*/  LOP3.LUT R53, R53, R238, R178, 0x96, !PT ;  /* 0x000000ee35357212 */ /* 0x000fe400078e96b2 */
        /* <DEDUP_REMOVED lines=89> */
[----:B------:R-:W-:Y:S04]  /*334f0*/  IMAD.WIDE.U32 R52, R52, -0x2daee0ad, RZ ;  /* 0xd2511f5334347825 */ /* 0x000fe800078e00ff */
[C---:B------:R-:W-:Y:S04]  /*33500*/  HMMA.16816.F32 R24, R44.reuse, R48, R24 ;  /* 0x000000302c18723c */ /* 0x040fe80000001818 */
[-C--:B------:R-:W-:Y:S01]  /*33510*/  LOP3.LUT R75, R53, R242.reuse, R182, 0x96, !PT ;  /* 0x000000f2354b7212 */ /* 0x080fe200078e96b6 */
[----:B------:R-:W-:Y:S01]  /*33520*/  IMAD.WIDE.U32 R66, R57, -0x2daee0ad, RZ ;  /* 0xd2511f5339427825 */ /* 0x000fe200078e00ff */
[-C--:B------:R-:W-:Y:S02]  /*33530*/  LOP3.LUT R78, R65, R245.reuse, R52, 0x96, !PT ;  /* 0x000000f5414e7212 */ /* 0x080fe400078e9634 */
[-C--:B------:R-:W-:Y:S04]  /*33540*/  HMMA.16816.F32 R28, R44, R50.reuse, R28 ;  /* 0x000000322c1c723c */ /* 0x080fe8000000181c */
[----:B------:R-:W-:Y:S04]  /*33550*/  IMAD.WIDE.U32 R52, R3, -0x2daee0ad, RZ ;  /* 0xd2511f5303347825 */ /* 0x000fe800078e00ff */
[----:B------:R-:W-:Y:S04]  /*33560*/  HMMA.16816.F32 R32, R40, R50, R32 ;  /* 0x000000322820723c */ /* 0x000fe80000001820 */
[----:B------:R-:W-:Y:S01]  /*33570*/  LOP3.LUT R72, R53, R242, R180, 0x96, !PT ;  /* 0x000000f235487212 */ /* 0x000fe200078e96b4 */
[----:B------:R-:W-:Y:S01]  /*33580*/  IMAD.WIDE.U32 R56, R56, -0x2daee0ad, RZ ;  /* 0xd2511f5338387825 */ /* 0x000fe200078e00ff */
[----:B------:R-:W-:Y:S03]  /*33590*/  LOP3.LUT R86, R67, R245, R52, 0x96, !PT ;  /* 0x000000f543567212 */ /* 0x000fe600078e9634 */
[----:B------:R-:W-:Y:S03]  /*335a0*/  IMAD.WIDE.U32 R52, R62, -0x2daee0ad, RZ ;  /* 0xd2511f533e347825 */ /* 0x000fe600078e00ff */
[----:B------:R-:W-:Y:S01]  /*335b0*/  LOP3.LUT R54, R56, 0xffff, RZ, 0xc0, !PT ;  /* 0x0000ffff38367812 */ /* 0x000fe200078ec0ff */
[----:B------:R-:W-:Y:S01]  /*335c0*/  IMAD.WIDE.U32 R78, R78, -0x326172a9, RZ ;  /* 0xcd9e8d574e4e7825 */ /* 0x000fe200078e00ff */
[----:B------:R-:W-:Y:S02]  /*335d0*/  LOP3.LUT R55, R56, 0xff, RZ, 0xc0, !PT ;  /* 0x000000ff38377812 */ /* 0x000fe400078ec0ff */
[-C--:B------:R-:W-:Y:S01]  /*335e0*/  LOP3.LUT R0, R53, R243.reuse, R84, 0x96, !PT ;  /* 0x000000f335007212 */ /* 0x080fe200078e9654 */
[----:B------:R-:W-:Y:S01]  /*335f0*/  IMAD.WIDE.U32 R86, R86, -0x326172a9, RZ ;  /* 0xcd9e8d5756567825 */ /* 0x000fe200078e00ff */
[----:B------:R-:W-:Y:S02]  /*33600*/  SHF.R.U32.HI R54, RZ, 0x8, R54 ;  /* 0x00000008ff367819 */ /* 0x000fe40000011636 */
[C---:B------:R-:W-:Y:S02]  /*33610*/  LOP3.LUT R53, R52.reuse, 0xffff, RZ, 0xc0, !PT ;  /* 0x0000ffff34357812 */ /* 0x040fe400078ec0ff */
[----:B------:R-:W-:Y:S02]  /*33620*/  LOP3.LUT R3, R57, R243, R74, 0x96, !PT ;  /* 0x000000f339037212 */ /* 0x000fe400078e964a */
[--C-:B------:R-:W-:Y:S02]  /*33630*/  SHF.R.U32.HI R57, RZ, 0x10, R52.reuse ;  /* 0x00000010ff397819 */ /* 0x100fe40000011634 */
[----:B------:R-:W-:Y:S02]  /*33640*/  LOP3.LUT R65, R52, 0xff, RZ, 0xc0, !PT ;  /* 0x000000ff34417812 */ /* 0x000fe400078ec0ff */
[----:B------:R-:W-:Y:S02]  /*33650*/  SHF.R.U32.HI R63, RZ, 0x18, R52 ;  /* 0x00000018ff3f7819 */ /* 0x000fe40000011634 */
[----:B------:R-:W-:Y:S02]  /*33660*/  PRMT R68, R55, 0x5410, R54 ;  /* 0x0000541037447816 */ /* 0x000fe40000000036 */
[----:B------:R-:W-:Y:S02]  /*33670*/  SHF.R.U32.HI R58, RZ, 0x8, R53 ;  /* 0x00000008ff3a7819 */ /* 0x000fe40000011635 */
[--C-:B------:R-:W-:Y:S01]  /*33680*/  SHF.R.U32.HI R62, RZ, 0x10, R56.reuse ;  /* 0x00000010ff3e7819 */ /* 0x100fe20000011638 */
[----:B------:R-:W2:Y:S01]  /*33690*/  LDSM.16.MT88.4 R52, [R205+0x4c00] ;  /* 0x004c0000cd34783b */ /* 0x000ea20000004200 */
[----:B------:R-:W-:Y:S01]  /*336a0*/  SHF.R.U32.HI R67, RZ, 0x18, R56 ;  /* 0x00000018ff437819 */ /* 0x000fe20000011638 */
[--C-:B------:R-:W-:Y:S01]  /*336b0*/  HSET2.LE.AND R46, R68, R141.reuse, PT ;  /* 0x0000008d442e7233 */ /* 0x100fe20003803000 */
[--C-:B------:R-:W-:Y:S02]  /*336c0*/  SHF.R.U32.HI R56, RZ, 0x10, R3.reuse ;  /* 0x00000010ff387819 */ /* 0x100fe40000011603 */
[C---:B------:R-:W-:Y:S02]  /*336d0*/  LOP3.LUT R48, R3.reuse, 0xffff, RZ, 0xc0, !PT ;  /* 0x0000ffff03307812 */ /* 0x040fe400078ec0ff */
[----:B------:R-:W-:Y:S02]  /*336e0*/  LOP3.LUT R59, R3, 0xff, RZ, 0xc0, !PT ;  /* 0x000000ff033b7812 */ /* 0x000fe400078ec0ff */
[----:B------:R-:W-:Y:S02]  /*336f0*/  SHF.R.U32.HI R49, RZ, 0x18, R3 ;  /* 0x00000018ff317819 */ /* 0x000fe40000011603 */
[----:B------:R-:W-:Y:S02]  /*33700*/  LOP3.LUT R3, R56, 0xff, RZ, 0xc0, !PT ;  /* 0x000000ff38037812 */ /* 0x000fe400078ec0ff */
[----:B------:R-:W-:Y:S02]  /*33710*/  LOP3.LUT R62, R62, 0xff, RZ, 0xc0, !PT ;  /* 0x000000ff3e3e7812 */ /* 0x000fe400078ec0ff */
[----:B------:R-:W-:Y:S02]  /*33720*/  SHF.R.U32.HI R48, RZ, 0x8, R48 ;  /* 0x00000008ff307819 */ /* 0x000fe40000011630 */
[----:B------:R-:W-:Y:S02]  /*33730*/  SHF.R.U32.HI R44, RZ, 0x10, R0 ;  /* 0x00000010ff2c7819 */ /* 0x000fe40000011600 */
[----:B------:R-:W-:Y:S02]  /*33740*/  PRMT R49, R3, 0x5410, R49 ;  /* 0x0000541003317816 */ /* 0x000fe40000000031 */
[----:B------:R-:W-:Y:S02]  /*33750*/  LOP3.LUT R3, R0, 0xffff, RZ, 0xc0, !PT ;  /* 0x0000ffff00037812 */ /* 0x000fe400078ec0ff */
[----:B------:R-:W-:Y:S02]  /*33760*/  PRMT R62, R62, 0x5410, R67 ;  /* 0x000054103e3e7816 */ /* 0x000fe40000000043 */
[----:B------:R-:W-:Y:S02]  /*33770*/  PRMT R59, R59, 0x5410, R48 ;  /* 0x000054103b3b7816 */ /* 0x000fe40000000030 */
[----:B------:R-:W-:Y:S01]  /*33780*/  LOP3.LUT R48, R0, 0xff, RZ, 0xc0, !PT ;  /* 0x000000ff00307812 */ /* 0x000fe200078ec0ff */
[--C-:B------:R-:W-:Y:S01]  /*33790*/  HSET2.LE.AND R47, R62, R141.reuse, PT ;  /* 0x0000008d3e2f7233 */ /* 0x100fe20003803000 */
[----:B------:R-:W-:Y:S02]  /*337a0*/  SHF.R.U32.HI R45, RZ, 0x18, R0 ;  /* 0x00000018ff2d7819 */ /* 0x000fe40000011600 */
[----:B------:R-:W-:Y:S01]  /*337b0*/  LOP3.LUT R0, R44, 0xff, RZ, 0xc0, !PT ;  /* 0x000000ff2c007812 */ /* 0x000fe200078ec0ff */
[--C-:B------:R-:W-:Y:S01]  /*337c0*/  HSET2.LE.AND R44, R59, R141.reuse, PT ;  /* 0x0000008d3b2c7233 */ /* 0x100fe20003803000 */
[----:B------:R-:W-:Y:S02]  /*337d0*/  SHF.R.U32.HI R3, RZ, 0x8, R3 ;  /* 0x00000008ff037819 */ /* 0x000fe40000011603 */
[----:B------:R-:W-:Y:S02]  /*337e0*/  LOP3.LUT R57, R57, 0xff, RZ, 0xc0, !PT ;  /* 0x000000ff39397812 */ /* 0x000fe400078ec0ff */
[----:B------:R-:W-:Y:S01]  /*337f0*/  PRMT R0, R0, 0x5410, R45 ;  /* 0x0000541000007816 */ /* 0x000fe2000000002d */
[--C-:B------:R-:W-:Y:S01]  /*33800*/  HSET2.LE.AND R45, R49, R141.reuse, PT ;  /* 0x0000008d312d7233 */ /* 0x100fe20003803000 */
[----:B------:R-:W-:Y:S02]  /*33810*/  PRMT R3, R48, 0x5410, R3 ;  /* 0x0000541030037816 */ /* 0x000fe40000000003 */
[----:B------:R-:W-:Y:S01]  /*33820*/  PRMT R58, R65, 0x5410, R58 ;  /* 0x00005410413a7816 */ /* 0x000fe2000000003a */
[----:B------:R-:W3:Y:S01]  /*33830*/  LDSM.16.MT88.4 R48, [R206+0x4c00] ;  /* 0x004c0000ce30783b */ /* 0x000ee20000004200 */
        /* <DEDUP_REMOVED lines=16> */
[----:B------:R-:W-:Y:S02]  /*33940*/  LOP3.LUT R3, R57, R238, R178, 0x96, !PT ;  /* 0x000000ee39037212 */ /* 0x000fe400078e96b2 */
[----:B------:R-:W-:Y:S03]  /*33950*/  LOP3.LUT R56, R79, R248, R56, 0x96, !PT ;  /* 0x000000f84f387212 */ /* 0x000fe600078e9638 */
        /* <DEDUP_REMOVED lines=26> */
[C---:B------:R-:W-:Y:S02]  /*33b00*/  LOP3.LUT R0, R56.reuse, 0xffff, RZ, 0xc0, !PT ;  /* 0x0000ffff38007812 */ /* 0x040fe400078ec0ff */
[--C-:B------:R-:W-:Y:S02]  /*33b10*/  SHF.R.U32.HI R3, RZ, 0x10, R56.reuse ;  /* 0x00000010ff037819 */ /* 0x100fe40000011638 */
[----:B------:R-:W-:Y:S02]  /*33b20*/  LOP3.LUT R59, R56, 0xff, RZ, 0xc0, !PT ;  /* 0x000000ff383b7812 */ /* 0x000fe400078ec0ff */
[----:B------:R-:W-:Y:S02]  /*33b30*/  SHF.R.U32.HI R58, RZ, 0x18, R56 ;  /* 0x00000018ff3a7819 */ /* 0x000fe40000011638 */
[-C--:B------:R-:W-:Y:S02]  /*33b40*/  LOP3.LUT R56, R57, R249.reuse, R64, 0x96, !PT ;  /* 0x000000f939387212 */ /* 0x080fe400078e9640 */
[----:B------:R-:W-:Y:S02]  /*33b50*/  SHF.R.U32.HI R63, RZ, 0x10, R52 ;  /* 0x00000010ff3f7819 */ /* 0x000fe40000011634 */
[----:B------:R-:W-:Y:S02]  /*33b60*/  LOP3.LUT R54, R3, 0xff, RZ, 0xc0, !PT ;  /* 0x000000ff03367812 */ /* 0x000fe400078ec0ff */
[----:B------:R-:W-:Y:S02]  /*33b70*/  SHF.R.U32.HI R3, RZ, 0x8, R55 ;  /* 0x00000008ff037819 */ /* 0x000fe40000011637 */
[----:B------:R-:W-:Y:S02]  /*33b80*/  LOP3.LUT R48, R56, 0xffff, RZ, 0xc0, !PT ;  /* 0x0000ffff38307812 */ /* 0x000fe400078ec0ff */
[----:B------:R-:W-:Y:S02]  /*33b90*/  SHF.R.U32.HI R49, RZ, 0x10, R56 ;  /* 0x00000010ff317819 */ /* 0x000fe40000011638 */
[----:B------:R-:W-:Y:S02]  /*33ba0*/  PRMT R68, R54, 0x5410, R58 ;  /* 0x0000541036447816 */ /* 0x000fe4000000003a */
[----:B------:R-:W-:Y:S02]  /*33bb0*/  PRMT R72, R62, 0x5410, R3 ;  /* 0x000054103e487816 */ /* 0x000fe40000000003 */
[----:B------:R-:W-:Y:S01]  /*33bc0*/  LOP3.LUT R58, R63, 0xff, RZ, 0xc0, !PT ;  /* 0x000000ff3f3a7812 */ /* 0x000fe200078ec0ff */
[--C-:B------:R-:W-:Y:S01]  /*33bd0*/  HSET2.LE.AND R43, R68, R141.reuse, PT ;  /* 0x0000008d442b7233 */ /* 0x100fe20003803000 */
[----:B------:R-:W-:Y:S02]  /*33be0*/  LOP3.LUT R63, R56, 0xff, RZ, 0xc0, !PT ;  /* 0x000000ff383f7812 */ /* 0x000fe400078ec0ff */
[----:B------:R-:W-:Y:S02]  /*33bf0*/  SHF.R.U32.HI R62, RZ, 0x18, R56 ;  /* 0x00000018ff3e7819 */ /* 0x000fe40000011638 */
[----:B------:R-:W-:Y:S02]  /*33c00*/  SHF.R.U32.HI R56, RZ, 0x8, R48 ;  /* 0x00000008ff387819 */ /* 0x000fe40000011630 */
[----:B------:R-:W-:Y:S02]  /*33c10*/  LOP3.LUT R48, R49, 0xff, RZ, 0xc0, !PT ;  /* 0x000000ff31307812 */ /* 0x000fe400078ec0ff */
[----:B------:R-:W-:Y:S02]  /*33c20*/  SHF.R.U32.HI R57, RZ, 0x8, R0 ;  /* 0x00000008ff397819 */ /* 0x000fe40000011600 */
[----:B------:R-:W-:Y:S02]  /*33c30*/  PRMT R48, R48, 0x5410, R62 ;  /* 0x0000541030307816 */ /* 0x000fe4000000003e */
[----:B------:R-:W-:Y:S02]  /*33c40*/  LOP3.LUT R0, R53, R249, R66, 0x96, !PT ;  /* 0x000000f935007212 */ /* 0x000fe400078e9642 */
[----:B------:R-:W-:Y:S01]  /*33c50*/  SHF.R.U32.HI R66, RZ, 0x18, R52 ;  /* 0x00000018ff427819 */ /* 0x000fe20000011634 */
[--C-:B------:R-:W-:Y:S01]  /*33c60*/  HSET2.LE.AND R41, R48, R141.reuse, PT ;  /* 0x0000008d30297233 */ /* 0x100fe20003803000 */
[----:B------:R-:W-:Y:S01]  /*33c70*/  PRMT R75, R59, 0x5410, R57 ;  /* 0x000054103b4b7816 */ /* 0x000fe20000000039 */
[----:B------:R-:W2:Y:S01]  /*33c80*/  LDSM.16.MT88.4 R52, [R205+0x5000] ;  /* 0x00500000cd34783b */ /* 0x000ea20000004200 */
[C---:B------:R-:W-:Y:S01]  /*33c90*/  LOP3.LUT R3, R0.reuse, 0xffff, RZ, 0xc0, !PT ;  /* 0x0000ffff00037812 */ /* 0x040fe200078ec0ff */
[----:B------:R-:W-:Y:S01]  /*33ca0*/  IMAD.WIDE.U32 R48, R77, -0x326172a9, RZ ;  /* 0xcd9e8d574d307825 */ /* 0x000fe200078e00ff */
[----:B------:R-:W-:Y:S01]  /*33cb0*/  SHF.R.U32.HI R57, RZ, 0x10, R0 ;  /* 0x00000010ff397819 */ /* 0x000fe20000011600 */
[--C-:B------:R-:W-:Y:S01]  /*33cc0*/  HSET2.LE.AND R42, R75, R141.reuse, PT ;  /* 0x0000008d4b2a7233 */ /* 0x100fe20003803000 */
[----:B------:R-:W-:Y:S02]  /*33cd0*/  PRMT R56, R63, 0x5410, R56 ;  /* 0x000054103f387816 */ /* 0x000fe40000000038 */
[CC--:B------:R-:W-:Y:S02]  /*33ce0*/  LOP3.LUT R62, R49.reuse, R240.reuse, R210, 0x96, !PT ;  /* 0x000000f0313e7212 */ /* 0x0c0fe400078e96d2 */
[----:B------:R-:W-:Y:S01]  /*33cf0*/  LOP3.LUT R49, R49, R240, R208, 0x96, !PT ;  /* 0x000000f031317212 */ /* 0x000fe200078e96d0 */
[----:B------:R1:W5:Y:S01]  /*33d00*/  LDL.LU.64 R210, [R1+0x338] ;  /* 0x0003380001d27983 */ /* 0x0003620000300a00 */
[----:B------:R-:W-:Y:S01]  /*33d10*/  LOP3.LUT R64, R0, 0xff, RZ, 0xc0, !PT ;  /* 0x000000ff00407812 */ /* 0x000fe200078ec0ff */
[--C-:B------:R-:W-:Y:S01]  /*33d20*/  HSET2.LE.AND R40, R56, R141.reuse, PT ;  /* 0x0000008d38287233 */ /* 0x100fe20003803000 */
[----:B------:R-:W-:Y:S01]  /*33d30*/  SHF.R.U32.HI R59, RZ, 0x18, R0 ;  /* 0x00000018ff3b7819 */ /* 0x000fe20000011600 */
[----:B------:R-:W-:Y:S01]  /*33d40*/  IMAD.WIDE.U32 R62, R62, -0x2daee0ad, RZ ;  /* 0xd2511f533e3e7825 */ /* 0x000fe200078e00ff */
[----:B------:R-:W-:Y:S01]  /*33d50*/  SHF.R.U32.HI R3, RZ, 0x8, R3 ;  /* 0x00000008ff037819 */ /* 0x000fe20000011603 */
[----:B------:R1:W5:Y:S01]  /*33d60*/  LDL.LU.64 R208, [R1+0x330] ;  /* 0x0003300001d07983 */ /* 0x0003620000300a00 */
[----:B------:R-:W-:Y:S02]  /*33d70*/  LOP3.LUT R0, R57, 0xff, RZ, 0xc0, !PT ;  /* 0x000000ff39007812 */ /* 0x000fe400078ec0ff */
[----:B------:R-:W-:Y:S01]  /*33d80*/  PRMT R66, R58, 0x5410, R66 ;  /* 0x000054103a427816 */ /* 0x000fe20000000042 */
[--C-:B------:R-:W-:Y:S01]  /*33d90*/  HSET2.LE.AND R58, R72, R141.reuse, PT ;  /* 0x0000008d483a7233 */ /* 0x100fe20003803000 */
[----:B------:R-:W-:Y:S01]  /*33da0*/  PRMT R3, R64, 0x5410, R3 ;  /* 0x0000541040037816 */ /* 0x000fe20000000003 */
[----:B------:R-:W3:Y:S01]  /*33db0*/  LDL R197, [R1+0x2d8] ;  /* 0x0002d80001c57983 */ /* 0x000ee20000100800 */
        /* <DEDUP_REMOVED lines=10> */
[----:B------:R-:W-:Y:S02]  /*33e60*/  LOP3.LUT R56, R119, R56, RZ, 0xc0, !PT ;  /* 0x0000003877387212 */ /* 0x000fe400078ec0ff */
[----:B------:R-:W-:Y:S01]  /*33e70*/  LOP3.LUT R57, R120, R57, RZ, 0xc0, !PT ;  /* 0x0000003978397212 */ /* 0x000fe200078ec0ff */
[-C--:B--2---:R-:W-:Y:S05]  /*33e80*/  HMMA.16816.F32 R4, R40, R52.reuse, R4 ;  /* 0x000000342804723c */ /* 0x084fea0000001804 */
[-CC-:B------:R-:W-:Y:S02]  /*33e90*/  LOP3.LUT R3, R177, R239.reuse, R48.reuse, 0x96, !PT ;  /* 0x000000efb1037212 */ /* 0x180fe400078e9630 */
[----:B------:R-:W-:Y:S01]  /*33ea0*/  LOP3.LUT R0, R179, R239, R48, 0x96, !PT ;  /* 0x000000efb3007212 */ /* 0x000fe200078e9630 */
[C---:B------:R-:W-:Y:S04]  /*33eb0*/  HMMA.16816.F32 R8, R56.reuse, R52, R8 ;  /* 0x000000343808723c */ /* 0x040fe80000001808 */
[----:B------:R-:W-:Y:S01]  /*33ec0*/  LOP3.LUT R66, R67, R246, R86, 0x96, !PT ;  /* 0x000000f643427212 */ /* 0x000fe200078e9656 */
[----:B------:R-:W-:Y:S01]  /*33ed0*/  IMAD.WIDE.U32 R80, R3, -0x2daee0ad, RZ ;  /* 0xd2511f5303507825 */ /* 0x000fe200078e00ff */
[----:B------:R-:W-:Y:S02]  /*33ee0*/  LOP3.LUT R3, R51, R243, R74, 0x96, !PT ;  /* 0x000000f333037212 */ /* 0x000fe400078e964a */
[C---:B------:R-:W-:Y:S01]  /*33ef0*/  LOP3.LUT R51, R50.reuse, 0xffff, RZ, 0xc0, !PT ;  /* 0x0000ffff32337812 */ /* 0x040fe200078ec0ff */
[-C--:B------:R-:W-:Y:S03]  /*33f00*/  HMMA.16816.F32 R12, R56, R54.reuse, R12 ;  /* 0x00000036380c723c */ /* 0x080fe6000000180c */
[--C-:B------:R-:W-:Y:S01]  /*33f10*/  SHF.R.U32.HI R52, RZ, 0x10, R50.reuse ;  /* 0x00000010ff347819 */ /* 0x100fe20000011632 */
[----:B------:R-:W-:Y:S01]  /*33f20*/  IMAD.WIDE.U32 R48, R49, -0x2daee0ad, RZ ;  /* 0xd2511f5331307825 */ /* 0x000fe200078e00ff */
[----:B------:R-:W-:Y:S02]  /*33f30*/  LOP3.LUT R53, R50, 0xff, RZ, 0xc0, !PT ;  /* 0x000000ff32357812 */ /* 0x000fe400078ec0ff */
[----:B------:R-:W-:Y:S01]  /*33f40*/  SHF.R.U32.HI R50, RZ, 0x18, R50 ;  /* 0x00000018ff327819 */ /* 0x000fe20000011632 */
[C---:B------:R-:W-:Y:S04]  /*33f50*/  HMMA.16816.F32 R16, R40.reuse, R54, R16 ;  /* 0x000000362810723c */ /* 0x040fe80000001810 */
[----:B------:R-:W-:Y:S01]  /*33f60*/  SHF.R.U32.HI R51, RZ, 0x8, R51 ;  /* 0x00000008ff337819 */ /* 0x000fe20000011633 */
[----:B------:R-:W-:Y:S01]  /*33f70*/  IMAD.WIDE.U32 R84, R0, -0x2daee0ad, RZ ;  /* 0xd2511f5300547825 */ /* 0x000fe200078e00ff */
[----:B------:R-:W-:Y:S02]  /*33f80*/  LOP3.LUT R52, R52, 0xff, RZ, 0xc0, !PT ;  /* 0x000000ff34347812 */ /* 0x000fe400078ec0ff */
[-C--:B------:R-:W-:Y:S01]  /*33f90*/  LOP3.LUT R67, R49, R242.reuse, R180, 0x96, !PT ;  /* 0x000000f231437212 */ /* 0x080fe200078e96b4 */
[-C--:B------:R-:W-:Y:S03]  /*33fa0*/  HMMA.16816.F32 R20, R40, R44.reuse, R20 ;  /* 0x0000002c2814723c */ /* 0x080fe60000001814 */
[----:B------:R-:W-:Y:S01]  /*33fb0*/  LOP3.LUT R83, R81, R245, R48, 0x96, !PT ;  /* 0x000000f551537212 */ /* 0x000fe200078e9630 */
[----:B------:R-:W-:Y:S01]  /*33fc0*/  IMAD.WIDE.U32 R48, R66, -0x2daee0ad, RZ ;  /* 0xd2511f5342307825 */ /* 0x000fe200078e00ff */
[----:B------:R-:W-:Y:S02]  /*33fd0*/  PRMT R66, R53, 0x5410, R51 ;  /* 0x0000541035427816 */ /* 0x000fe40000000033 */
[----:B------:R-:W-:Y:S01]  /*33fe0*/  PRMT R65, R52, 0x5410, R50 ;  /* 0x0000541034417816 */ /* 0x000fe20000000032 */
[C---:B------:R-:W-:Y:S01]  /*33ff0*/  HMMA.16816.F32 R24, R56.reuse, R44, R24 ;  /* 0x0000002c3818723c */ /* 0x040fe20000001818 */
[----:B------:R-:W2:Y:S03]  /*34000*/  LDSM.16.MT88.4 R52, [R205+0x5400] ;  /* 0x00540000cd34783b */ /* 0x000ea60000004200 */
[----:B------:R-:W-:Y:S01]  /*34010*/  LOP3.LUT R0, R49, R243, R82, 0x96, !PT ;  /* 0x000000f331007212 */ /* 0x000fe200078e9652 */
[----:B------:R-:W-:Y:S01]  /*34020*/  IMAD.WIDE.U32 R82, R83, -0x326172a9, RZ ;  /* 0xcd9e8d5753527825 */ /* 0x000fe200078e00ff */
[C---:B------:R-:W-:Y:S02]  /*34030*/  LOP3.LUT R49, R48.reuse, 0xffff, RZ, 0xc0, !PT ;  /* 0x0000ffff30317812 */ /* 0x040fe400078ec0ff */
[----:B------:R-:W-:Y:S01]  /*34040*/  LOP3.LUT R68, R63, R242, R182, 0x96, !PT ;  /* 0x000000f23f447212 */ /* 0x000fe200078e96b6 */
[-C--:B------:R-:W-:Y:S03]  /*34050*/  HMMA.16816.F32 R28, R56, R46.reuse, R28 ;  /* 0x0000002e381c723c */ /* 0x080fe6000000181c */
[----:B------:R-:W-:Y:S02]  /*34060*/  LOP3.LUT R75, R85, R245, R62, 0x96, !PT ;  /* 0x000000f5554b7212 */ /* 0x000fe400078e963e */
[----:B------:R-:W-:Y:S02]  /*34070*/  LOP3.LUT R63, R48, 0xff, RZ, 0xc0, !PT ;  /* 0x000000ff303f7812 */ /* 0x000fe400078ec0ff */
[--C-:B------:R-:W-:Y:S01]  /*34080*/  SHF.R.U32.HI R62, RZ, 0x10, R48.reuse ;  /* 0x00000010ff3e7819 */ /* 0x100fe20000011630 */
[----:B------:R-:W-:Y:S04]  /*34090*/  HMMA.16816.F32 R32, R40, R46, R32 ;  /* 0x0000002e2820723c */ /* 0x000fe80000001820 */
[----:B------:R-:W-:Y:S01]  /*340a0*/  SHF.R.U32.HI R49, RZ, 0x8, R49 ;  /* 0x00000008ff317819 */ /* 0x000fe20000011631 */
[----:B------:R-:W-:Y:S01]  /*340b0*/  IMAD.WIDE.U32 R56, R68, -0x326172a9, RZ ;  /* 0xcd9e8d5744387825 */ /* 0x000fe200078e00ff */
[----:B------:R-:W-:Y:S02]  /*340c0*/  LOP3.LUT R44, R3, 0xffff, RZ, 0xc0, !PT ;  /* 0x0000ffff032c7812 */ /* 0x000fe400078ec0ff */
[----:B------:R-:W-:Y:S01]  /*340d0*/  SHF.R.U32.HI R45, RZ, 0x10, R3 ;  /* 0x00000010ff2d7819 */ /* 0x000fe20000011603 */
[----:B------:R-:W-:Y:S03]  /*340e0*/  IMAD.WIDE.U32 R58, R67, -0x326172a9, RZ ;  /* 0xcd9e8d57433a7825 */ /* 0x000fe600078e00ff */
[----:B------:R-:W-:Y:S01]  /*340f0*/  SHF.R.U32.HI R64, RZ, 0x18, R48 ;  /* 0x00000018ff407819 */ /* 0x000fe20000011630 */
[----:B------:R-:W-:Y:S01]  /*34100*/  IMAD.WIDE.U32 R74, R75, -0x326172a9, RZ ;  /* 0xcd9e8d574b4a7825 */ /* 0x000fe200078e00ff */
[----:B------:R-:W-:Y:S02]  /*34110*/  PRMT R63, R63, 0x5410, R49 ;  /* 0x000054103f3f7816 */ /* 0x000fe40000000031 */
[----:B------:R-:W-:Y:S02]  /*34120*/  LOP3.LUT R51, R62, 0xff, RZ, 0xc0, !PT ;  /* 0x000000ff3e337812 */ /* 0x000fe400078ec0ff */
[----:B------:R-:W-:Y:S01]  /*34130*/  LOP3.LUT R62, R3, 0xff, RZ, 0xc0, !PT ;  /* 0x000000ff033e7812 */ /* 0x000fe200078ec0ff */
[--C-:B------:R-:W-:Y:S01]  /*34140*/  HSET2.LE.AND R42, R63, R141.reuse, PT ;  /* 0x0000008d3f2a7233 */ /* 0x100fe20003803000 */
        /* <DEDUP_REMOVED lines=19> */
[----:B------:R-:W4:Y:S01]  /*34280*/  LDSM.16.MT88.4 R44, [R206+0x5400] ;  /* 0x00540000ce2c783b */ /* 0x000f220000004200 */
        /* <DEDUP_REMOVED lines=25> */
[-C--:B----4-:R-:W-:Y:S04]  /*34420*/  HMMA.16816.F32 R20, R48, R44.reuse, R20 ;  /* 0x0000002c3014723c */ /* 0x090fe80000001814 */
[----:B------:R-:W-:Y:S01]  /*34430*/  LOP3.LUT R52, R79, R244, R52, 0x96, !PT ;  /* 0x000000f44f347212 */ /* 0x000fe200078e9634 */
[----:B------:R-:W-:Y:S03]  /*34440*/  IMAD.WIDE.U32 R56, R56, -0x326172a9, RZ ;  /* 0xcd9e8d5738387825 */ /* 0x000fe600078e00ff */
[C---:B------:R-:W-:Y:S04]  /*34450*/  HMMA.16816.F32 R24, R40.reuse, R44, R24 ;  /* 0x0000002c2818723c */ /* 0x040fe80000001818 */
[----:B------:R-:W-:Y:S01]  /*34460*/  LOP3.LUT R3, R56, 0xffff, RZ, 0xc0, !PT ;  /* 0x0000ffff38037812 */ /* 0x000fe200078ec0ff */
[----:B------:R-:W-:Y:S01]  /*34470*/  IMAD.WIDE.U32 R52, R52, -0x326172a9, RZ ;  /* 0xcd9e8d5734347825 */ /* 0x000fe200078e00ff */
[--C-:B------:R-:W-:Y:S02]  /*34480*/  SHF.R.U32.HI R54, RZ, 0x10, R56.reuse ;  /* 0x00000010ff367819 */ /* 0x100fe40000011638 */
[----:B------:R-:W-:Y:S01]  /*34490*/  LOP3.LUT R58, R56, 0xff, RZ, 0xc0, !PT ;  /* 0x000000ff383a7812 */ /* 0x000fe200078ec0ff */
[----:B------:R-:W-:Y:S01]  /*344a0*/  IMAD.WIDE.U32 R62, R62, -0x326172a9, RZ ;  /* 0xcd9e8d573e3e7825 */ /* 0x000fe200078e00ff */
[-C--:B------:R-:W-:Y:S03]  /*344b0*/  HMMA.16816.F32 R28, R40, R46.reuse, R28 ;  /* 0x0000002e281c723c */ /* 0x080fe6000000181c */
[----:B------:R-:W-:Y:S01]  /*344c0*/  SHF.R.U32.HI R55, RZ, 0x18, R56 ;  /* 0x00000018ff377819 */ /* 0x000fe20000011638 */
        /* <DEDUP_REMOVED lines=23> */
[----:B------:R-:W-:Y:S02]  /*34640*/  LOP3.LUT R3, R0, 0xff, RZ, 0xc0, !PT ;  /* 0x000000ff00037812 */ /* 0x000fe400078ec0ff */
[----:B------:R-:W-:Y:S02]  /*34650*/  PRMT R57, R45, 0x5410, R57 ;  /* 0x000054102d397816 */ /* 0x000fe40000000039 */
[----:B------:R-:W-:Y:S02]  /*34660*/  SHF.R.U32.HI R45, RZ, 0x10, R0 ;  /* 0x00000010ff2d7819 */ /* 0x000fe40000011600 */
[----:B------:R-:W-:Y:S01]  /*34670*/  SHF.R.U32.HI R44, RZ, 0x8, R44 ;  /* 0x00000008ff2c7819 */ /* 0x000fe2000001162c */
[--C-:B------:R-:W-:Y:S01]  /*34680*/  HSET2.LE.AND R41, R57, R141.reuse, PT ;  /* 0x0000008d39297233 */ /* 0x100fe20003803000 */
        /* <DEDUP_REMOVED lines=8> */
[----:B------:R-:W4:Y:S01]  /*34710*/  LDSM.16.MT88.4 R56, [R206+0x5800] ;  /* 0x00580000ce38783b */ /* 0x000f220000004200 */
        /* <DEDUP_REMOVED lines=19> */
[----:B------:R-:W-:Y:S02]  /*34850*/  LOP3.LUT R3, R51, R243, R66, 0x96, !PT ;  /* 0x000000f333037212 */ /* 0x000fe400078e9642 */
[----:B------:R-:W-:Y:S01]  /*34860*/  LOP3.LUT R51, R50, 0xffff, RZ, 0xc0, !PT ;  /* 0x0000ffff32337812 */ /* 0x000fe200078ec0ff */
[C---:B------:R-:W-:Y:S04]  /*34870*/  HMMA.16816.F32 R8, R44.reuse, R52, R8 ;  /* 0x000000342c08723c */ /* 0x040fe80000001808 */
[----:B------:R-:W-:Y:S01]  /*34880*/  SHF.R.U32.HI R51, RZ, 0x8, R51 ;  /* 0x00000008ff337819 */ /* 0x000fe20000011633 */
[----:B------:R-:W-:Y:S01]  /*34890*/  IMAD.MOV.U32 R133, RZ, RZ, R36 ;  /* 0x000000ffff857224 */ /* 0x000fe200078e0024 */
[----:B------:R-:W-:Y:S02]  /*348a0*/  LOP3.LUT R62, R48, 0xff, RZ, 0xc0, !PT ;  /* 0x000000ff303e7812 */ /* 0x000fe400078ec0ff */
[-C--:B------:R-:W-:Y:S03]  /*348b0*/  HMMA.16816.F32 R12, R44, R54.reuse, R12 ;  /* 0x000000362c0c723c */ /* 0x080fe6000000180c */
[----:B---3--:R-:W-:Y:S02]  /*348c0*/  ISETP.GT.AND P0, PT, R252, R197, PT ;  /* 0x000000c5fc00720c */ /* 0x008fe40003f04270 */
[--C-:B------:R-:W-:Y:S02]  /*348d0*/  SHF.R.U32.HI R52, RZ, 0x10, R50.reuse ;  /* 0x00000010ff347819 */ /* 0x100fe40000011632 */
[----:B------:R-:W-:Y:S01]  /*348e0*/  LOP3.LUT R53, R50, 0xff, RZ, 0xc0, !PT ;  /* 0x000000ff32357812 */ /* 0x000fe200078ec0ff */
[C---:B------:R-:W-:Y:S04]  /*348f0*/  HMMA.16816.F32 R16, R40.reuse, R54, R16 ;  /* 0x000000362810723c */ /* 0x040fe80000001810 */
[----:B------:R-:W-:Y:S02]  /*34900*/  SHF.R.U32.HI R50, RZ, 0x18, R50 ;  /* 0x00000018ff327819 */ /* 0x000fe40000011632 */
[----:B------:R-:W-:Y:S02]  /*34910*/  PRMT R146, R53, 0x5410, R51 ;  /* 0x0000541035927816 */ /* 0x000fe40000000033 */
[-C--:B----4-:R-:W-:Y:S04]  /*34920*/  HMMA.16816.F32 R20, R40, R56.reuse, R20 ;  /* 0x000000382814723c */ /* 0x090fe80000001814 */
        /* <DEDUP_REMOVED lines=69> */
.L_x_1041:
[----:B-----5:R1:W5:Y:S04]  /*34d80*/  LD.E R26, [R134.64+0xd8] ;  /* 0x0000d804861a7980 */ /* 0x020368000c101900 */
[----:B------:R1:W5:Y:S01]  /*34d90*/  LD.E R4, [R134.64+0x17c] ;  /* 0x00017c0486047980 */ /* 0x000362000c101900 */
[----:B------:R-:W-:-:S02]  /*34da0*/  MOV R7, 0x1f ;  /* 0x0000001f00077802 */ /* 0x000fc40000000f00 */
[----:B------:R-:W-:Y:S01]  /*34db0*/  MOV R6, 0xffffffff ;  /* 0xffffffff00067802 */ /* 0x000fe20000000f00 */
[----:B------:R-:W-:Y:S05]  /*34dc0*/  BRA.DIV ~URZ, `(.L_x_1045) ;  /* 0x000015327f007947 */ /* 0x000fea000b800000 */
[----:B------:R-:W2:Y:S04]  /*34dd0*/  LDL R2, [R1+0x2a8] ;  /* 0x0002a80001027983 */ /* 0x000ea80000100800 */
[----:B--2---:R2:W3:Y:S02]  /*34de0*/  SHFL.BFLY PT, R0, R2, 0x2, 0x1f ;  /* 0x0c401f0002007f89 */ /* 0x0044e400000e0000 */
.L_x_1060:
        /* <DEDUP_REMOVED lines=19> */
.L_x_1061:
        /* <DEDUP_REMOVED lines=162> */
.L_x_1050:
[----:B------:R-:W-:Y:S05]  /*35940*/  BSYNC B0 ;  /* 0x0000000000007941 */ /* 0x000fea0003800000 */
.L_x_1049:
[----:B------:R-:W-:Y:S01]  /*35950*/  PLOP3.LUT P4, PT, PT, PT, PT, 0x80, 0x0 ;  /* 0x000000000000781c */ /* 0x000fe20003f8f070 */
[--C-:B------:R-:W-:Y:S01]  /*35960*/  IMAD.MOV.U32 R4, RZ, RZ, R28.reuse ;  /* 0x000000ffff047224 */ /* 0x100fe200078e001c */
[----:B------:R-:W-:Y:S02]  /*35970*/  SHF.R.S32.HI R5, RZ, 0x1f, R28 ;  /* 0x0000001fff057819 */ /* 0x000fe4000001141c */
[----:B------:R-:W-:-:S04]  /*35980*/  PRMT R0, RZ, 0x7610, R0 ;  /* 0x00007610ff007816 */ /* 0x000fc80000000000 */
.L_x_1048:
[----:B--2---:R-:W-:Y:S05]  /*35990*/  BSYNC B1 ;  /* 0x0000000000017941 */ /* 0x004fea0003800000 */
.L_x_1047:
        /* <DEDUP_REMOVED lines=11> */
.L_x_1051:
        /* <DEDUP_REMOVED lines=15> */
[----:B------:R-:W3:Y:S01]  /*35b40*/  LDS.128 R236, [R236+0x1800] ;  /* 0x00180000ecec7984 */ /* 0x000ee20000000c00 */
        /* <DEDUP_REMOVED lines=39> */
.L_x_1053:
[----:B------:R-:W-:Y:S05]  /*35dc0*/  BSYNC B0 ;  /* 0x0000000000007941 */ /* 0x000fea0003800000 */
.L_x_1052:
        /* <DEDUP_REMOVED lines=30> */
.L_x_1055:
[----:B---3--:R-:W-:Y:S05]  /*35fb0*/  BSYNC B0 ;  /* 0x0000000000007941 */ /* 0x008fea0003800000 */
.L_x_1054:
        /* <DEDUP_REMOVED lines=15> */
.L_x_1057:
[----:B------:R-:W-:Y:S05]  /*360b0*/  BSYNC B0 ;  /* 0x0000000000007941 */ /* 0x000fea0003800000 */
.L_x_1056:
        /* <DEDUP_REMOVED lines=15> */
.L_x_1059:
[----:B------:R-:W-:Y:S05]  /*361b0*/  BSYNC B0 ;  /* 0x0000000000007941 */ /* 0x000fea0003800000 */
.L_x_1058:
[----:B------:R-:W-:Y:S01]  /*361c0*/  LEA.HI.SX32 R0, R27, 0x60, 0x1e ;  /* 0x000000601b007811 */ /* 0x000fe200078ff2ff */
[----:B------:R-:W-:Y:S01]  /*361d0*/  IMAD.MOV.U32 R3, RZ, RZ, 0x0 ;  /* 0x00000000ff037424 */ /* 0x000fe200078e00ff */
[----:B-1----:R-:W-:Y:S02]  /*361e0*/  MOV R10, 0x70 ;  /* 0x00000070000a7802 */ /* 0x002fe40000000f00 */
[----:B------:R-:W-:-:S03]  /*361f0*/  ISETP.GE.OR P1, PT, R0, R12, P1 ;  /* 0x0000000c0000720c */ /* 0x000fc60000f26670 */
[----:B------:R-:W-:-:S10]  /*36200*/  IMAD.MOV.U32 R2, RZ, RZ, R10 ;  /* 0x000000ffff027224 */ /* 0x000fd400078e000a */
[----:B------:R-:W-:Y:S05]  /*36210*/  @P1 RET.REL.NODEC R2 `(_ZN5flash16flash_fwd_kernelI23Flash_fwd_kernel_traitsILi32ELi128ELi128ELi4ELb0ELb0EN7cutlass6half_tE19Flash_kernel_traitsILi32ELi128ELi128ELi4ES3_EELb1ELb0ELb1ELb1ELb0ELb0ELb0ELb1EEEvNS_16Flash_fwd_paramsE) ;  /* 0xfffc9de002001950 */ /* 0x000fea0003c3ffff */
        /* <DEDUP_REMOVED lines=13> */
[----:B------:R-:W-:Y:S05]  /*362f0*/  RET.REL.NODEC R2 `(_ZN5flash16flash_fwd_kernelI23Flash_fwd_kernel_traitsILi32ELi128ELi128ELi4ELb0ELb0EN7cutlass6half_tE19Flash_kernel_traitsILi32ELi128ELi128ELi4ES3_EELb1ELb0ELb1ELb1ELb0ELb0ELb0ELb1EEEvNS_16Flash_fwd_paramsE) ;  /* 0xfffc9d0002007950 */ /* 0x000fea0003c3ffff */
.L_x_1045:
[----:B------:R2:W5:Y:S01]  /*36300*/  LDL R0, [R1+0x2a8] ;  /* 0x0002a80001007983 */ /* 0x0005620000100800 */
[----:B------:R-:W-:Y:S02]  /*36310*/  MOV R3, 0x2 ;  /* 0x0000000200037802 */ /* 0x000fe40000000f00 */
[----:B------:R-:W-:Y:S02]  /*36320*/  MOV R2, 0x36340 ;  /* 0x0003634000027802 */ /* 0x000fe40000000f00 */
[----:B-12--5:R-:W-:Y:S05]  /*36330*/  CALL.REL.NOINC `($__internal_1_$__cuda_sm70_shflsync_bfly_p) ;  /* 0x0000026000007944 */ /* 0x026fea0003c00000 */
[----:B------:R-:W-:Y:S01]  /*36340*/  MOV R0, R9 ;  /* 0x0000000900007202 */ /* 0x000fe20000000f00 */
[----:B------:R-:W-:Y:S05]  /*36350*/  BRA `(.L_x_1060) ;  /* 0xffffea9000007947 */ /* 0x000fea000383ffff */
.L_x_1046:
[----:B------:R-:W-:Y:S02]  /*36360*/  MOV R3, 0x1 ;  /* 0x0000000100037802 */ /* 0x000fe40000000f00 */
[----:B------:R-:W-:Y:S02]  /*36370*/  MOV R2, 0x36390 ;  /* 0x0003639000027802 */ /* 0x000fe40000000f00 */
[----:B-1---5:R-:W-:Y:S05]  /*36380*/  CALL.REL.NOINC `($__internal_1_$__cuda_sm70_shflsync_bfly_p) ;  /* 0x0000021000007944 */ /* 0x022fea0003c00000 */
[----:B------:R-:W-:Y:S02]  /*36390*/  FADD.FTZ R23, R0, R9 ;  /* 0x0000000900177221 */ /* 0x000fe40000010000 */
[----:B------:R1:W5:Y:S01]  /*363a0*/  LDL R0, [R1+0x70] ;  /* 0x0000700001007983 */ /* 0x0003620000100800 */
[----:B------:R-:W-:Y:S02]  /*363b0*/  MOV R3, 0x2 ;  /* 0x0000000200037802 */ /* 0x000fe40000000f00 */
[----:B------:R-:W-:-:S02]  /*363c0*/  MOV R2, 0x363e0 ;  /* 0x000363e000027802 */ /* 0x000fc40000000f00 */
[----:B-1---5:R-:W-:Y:S05]  /*363d0*/  CALL.REL.NOINC `($__internal_1_$__cuda_sm70_shflsync_bfly_p) ;  /* 0x000001c000007944 */ /* 0x022fea0003c00000 */
[----:B------:R-:W2:Y:S01]  /*363e0*/  LDL.LU R0, [R1+0x70] ;  /* 0x0000700001007983 */ /* 0x000ea20000300800 */
[----:B------:R-:W-:-:S02]  /*363f0*/  MOV R3, 0x1 ;  /* 0x0000000100037802 */ /* 0x000fc40000000f00 */
[----:B------:R-:W-:Y:S01]  /*36400*/  MOV R2, 0x36430 ;  /* 0x0003643000027802 */ /* 0x000fe20000000f00 */
[----:B--2---:R-:W-:Y:S02]  /*36410*/  FADD.FTZ R0, R0, R9 ;  /* 0x0000000900007221 */ /* 0x004fe40000010000 */
[----:B------:R-:W-:Y:S05]  /*36420*/  CALL.REL.NOINC `($__internal_1_$__cuda_sm70_shflsync_bfly_p) ;  /* 0x0000017000007944 */ /* 0x000fea0003c00000 */
[----:B------:R-:W-:Y:S02]  /*36430*/  FADD.FTZ R22, R0, R9 ;  /* 0x0000000900167221 */ /* 0x000fe40000010000 */
[----:B------:R1:W5:Y:S01]  /*36440*/  LDL R0, [R1+0x6c] ;  /* 0x00006c0001007983 */ /* 0x0003620000100800 */
[----:B------:R-:W-:Y:S02]  /*36450*/  MOV R3, 0x2 ;  /* 0x0000000200037802 */ /* 0x000fe40000000f00 */
[----:B------:R-:W-:Y:S02]  /*36460*/  MOV R2, 0x36480 ;  /* 0x0003648000027802 */ /* 0x000fe40000000f00 */
[----:B-1---5:R-:W-:Y:S05]  /*36470*/  CALL.REL.NOINC `($__internal_1_$__cuda_sm70_shflsync_bfly_p) ;  /* 0x0000012000007944 */ /* 0x022fea0003c00000 */
[----:B------:R-:W2:Y:S01]  /*36480*/  LDL.LU R0, [R1+0x6c] ;  /* 0x00006c0001007983 */ /* 0x000ea20000300800 */
[----:B------:R-:W-:Y:S02]  /*36490*/  MOV R3, 0x1 ;  /* 0x0000000100037802 */ /* 0x000fe40000000f00 */
[----:B------:R-:W-:Y:S01]  /*364a0*/  MOV R2, 0x364e0 ;  /* 0x000364e000027802 */ /* 0x000fe20000000f00 */
[----:B--2---:R-:W-:-:S05]  /*364b0*/  FADD.FTZ R21, R0, R9 ;  /* 0x0000000900157221 */ /* 0x004fca0000010000 */
[----:B------:R-:W-:Y:S02]  /*364c0*/  MOV R0, R21 ;  /* 0x0000001500007202 */ /* 0x000fe40000000f00 */
[----:B------:R-:W-:Y:S05]  /*364d0*/  CALL.REL.NOINC `($__internal_1_$__cuda_sm70_shflsync_bfly_p) ;  /* 0x000000c000007944 */ /* 0x000fea0003c00000 */
[----:B------:R1:W5:Y:S01]  /*364e0*/  LDL R0, [R1+0x9c] ;  /* 0x00009c0001007983 */ /* 0x0003620000100800 */
[----:B------:R-:W-:Y:S01]  /*364f0*/  FADD.FTZ R21, R21, R9 ;  /* 0x0000000915157221 */ /* 0x000fe20000010000 */
        /* <DEDUP_REMOVED lines=9> */
[----:B------:R-:W-:Y:S05]  /*36590*/  BRA `(.L_x_1061) ;  /* 0xffffe98000007947 */ /* 0x000fea000383ffff */
        .weak           $__internal_1_$__cuda_sm70_shflsync_bfly_p
        .type           $__internal_1_$__cuda_sm70_shflsync_bfly_p,@function
        .size           $__internal_1_$__cuda_sm70_shflsync_bfly_p,(.L_x_1123 - $__internal_1_$__cuda_sm70_shflsync_bfly_p)
$__internal_1_$__cuda_sm70_shflsync_bfly_p:
[----:B------:R-:W-:Y:S04]  /*365a0*/  WARPSYNC R6 ;  /* 0x0000000600007348 */ /* 0x000fe80003800000 */
[----:B------:R1:W2:Y:S02]  /*365b0*/  SHFL.BFLY PT, R9, R0, R3, R7 ;  /* 0x0c00000300097389 */ /* 0x0002a400000e0007 */
[----:B-1----:R-:W-:-:S04]  /*365c0*/  MOV R3, 0x0 ;  /* 0x0000000000037802 */ /* 0x002fc80000000f00 */
[----:B--2---:R-:W-:Y:S05]  /*365d0*/  RET.REL.NODEC R2 `(_ZN5flash16flash_fwd_kernelI23Flash_fwd_kernel_traitsILi32ELi128ELi128ELi4ELb0ELb0EN7cutlass6half_tE19Flash_kernel_traitsILi32ELi128ELi128ELi4ES3_EELb1ELb0ELb1ELb1ELb0ELb0ELb0ELb1EEEvNS_16Flash_fwd_paramsE) ;  /* 0xfffc9a2002007950 */ /* 0x004fea0003c3ffff */
.L_x_1062:
        /* <DEDUP_REMOVED lines=10> */
.L_x_1123:


//--------------------- .text._ZN5flash16flash_fwd_kernelI23Flash_fwd_kernel_traitsILi32ELi128ELi128ELi4ELb0ELb0EN7cutlass6half_tE19Flash_kernel_traitsILi32ELi128ELi128ELi4ES3_EELb0ELb0ELb1ELb1ELb0ELb0ELb1ELb0EEEvNS_16Flash_fwd_paramsE --------------------------
	.section	.text._ZN5flash16flash_fwd_kernelI23Flash_fwd_kernel_traitsILi32ELi128ELi128ELi4ELb0ELb0EN7cutlass6half_tE19Flash_kernel_traitsILi32ELi128ELi128ELi4ES3_EELb0ELb0ELb1ELb1ELb0ELb0ELb1ELb0EEEvNS_16Flash_fwd_paramsE,"ax",@progbits
	.sectioninfo	@"SHI_REGISTERS=255"
	.align	128
        .global         _ZN5flash16flash_fwd_kernelI23Flash_fwd_kernel_traitsILi32ELi128ELi128ELi4ELb0ELb0EN7cutlass6half_tE19Flash_kernel_traitsILi32ELi128ELi128ELi4ES3_EELb0ELb0ELb1ELb1ELb0ELb0ELb1ELb0EEEvNS_16Flash_fwd_paramsE
        .type           _ZN5flash16flash_fwd_kernelI23Flash_fwd_kernel_traitsILi32ELi128ELi128ELi4ELb0ELb0EN7cutlass6half_tE19Flash_kernel_traitsILi32ELi128ELi128ELi4ES3_EELb0ELb0ELb1ELb1ELb0ELb0ELb1ELb0EEEvNS_16Flash_fwd_paramsE,@function
        .size           _ZN5flash16flash_fwd_kernelI23Flash_fwd_kernel_traitsILi32ELi128ELi128ELi4ELb0ELb0EN7cutlass6half_tE19Flash_kernel_traitsILi32ELi128ELi128ELi4ES3_EELb0ELb0ELb1ELb1ELb0ELb0ELb1ELb0EEEvNS_16Flash_fwd_paramsE,(.L_x_1148 - _ZN5flash16flash_fwd_kernelI23Flash_fwd_kernel_traitsILi32ELi128ELi128ELi4ELb0ELb0EN7cutlass6half_tE19Flash_kernel_traitsILi32ELi128ELi128ELi4ES3_EELb0ELb0ELb1ELb1ELb0ELb0ELb1ELb0EEEvNS_16Flash_fwd_paramsE)
        .other          _ZN5flash16flash_fwd_kernelI23Flash_fwd_kernel_traitsILi32ELi128ELi128ELi4ELb0ELb0EN7cutlass6half_tE19Flash_kernel_traitsILi32ELi128ELi128ELi4ES3_EELb0ELb0ELb1ELb1ELb0ELb0ELb1ELb0EEEvNS_16Flash_fwd_paramsE,@"STO_CUDA_ENTRY STV_DEFAULT"
_ZN5flash16flash_fwd_kernelI23Flash_fwd_kernel_traitsILi32ELi128ELi128ELi4ELb0ELb0EN7cutlass6half_tE19Flash_kernel_traitsILi32ELi128ELi128ELi4ES3_EELb0ELb0ELb1ELb1ELb0ELb0ELb1ELb0EEEvNS_16Flash_fwd_paramsE:
.text._ZN5flash16flash_fwd_kernelI23Flash_fwd_kernel_traitsILi32ELi128ELi128ELi4ELb0ELb0EN7cutlass6half_tE19Flash_kernel_traitsILi32ELi128ELi128ELi4ES3_EELb0ELb0ELb1ELb1ELb0ELb0ELb1ELb0EEEvNS_16Flash_fwd_paramsE:
[----:B------:R-:W-:Y:S02]  /*0000*/  MOV R1, c[0x0][0x28] ;  /* 0x00000a0000017a02 */ /* 0x000fe40000000f00 */
[----:B------:R-:W1:Y:S01]  /*0010*/  S2UR UR11, SR_CTAID.Y ;  /* 0x00000000000b79c3 */ /* 0x000e620000002600 */
[----:B------:R-:W-:Y:S01]  /*0020*/  ULDC.64 UR4, c[0x0][0x240] ;  /* 0x0000900000047ab9 */ /* 0x000fe20000000a00 */
[----:B------:R-:W-:Y:S01]  /*0030*/  IADD3 R1, R1, -0x30, RZ ;  /* 0xffffffd001017810 */ /* 0x000fe20007ffe0ff */
        /* <DEDUP_REMOVED lines=23> */
[----:B------:R-:W-:Y:S02]  /*01b0*/  IMAD.U32 R4, RZ, RZ, UR4 ;  /* 0x00000004ff047e24 */ /* 0x000fe4000f8e00ff */
[----:B------:R-:W-:Y:S01]  /*01c0*/  IMAD.U32 R5, RZ, RZ, UR5 ;  /* 0x00000005ff057e24 */ /* 0x000fe2000f8e00ff */
[----:B------:R-:W-:-:S04]  /*01d0*/  PLOP3.LUT P1, PT, PT, PT, UP1, 0x80, 0x0 ;  /* 0x000000000000781c */ /* 0x000fc80003f2f018 */
[----:B------:R4:W5:Y:S01]  /*01e0*/  @P0 LDG.E R4, [R4.64] ;  /* 0x0000001204040981 */ /* 0x000962000c1e1900 */
[----:B------:R-:W-:-:S06]  /*01f0*/  UIMAD.WIDE UR8, UR11, UR7, UR8 ;  /* 0x000000070b0872a5 */ /* 0x000fcc000f8e0208 */
[----:B-1----:R-:W-:Y:S02]  /*0200*/  IMAD.U32 R2, RZ, RZ, UR8 ;  /* 0x00000008ff027e24 */ /* 0x002fe4000f8e00ff */
[----:B------:R-:W-:-:S05]  /*0210*/  IMAD.U32 R3, RZ, RZ, UR9 ;  /* 0x00000009ff037e24 */ /* 0x000fca000f8e00ff */
[----:B----4-:R-:W4:Y:S01]  /*0220*/  @!P1 LDG.E R5, [R2.64] ;  /* 0x0000001202059981 */ /* 0x010f22000c1e1900 */
[----:B------:R-:W-:Y:S02]  /*0230*/  UMOV UR10, 0xffffffff ;  /* 0xffffffff000a7882 */ /* 0x000fe40000000000 */
[----:B------:R-:W-:Y:S02]  /*0240*/  UMOV UR21, URZ ;  /* 0x0000003f00157c82 */ /* 0x000fe40008000000 */
[----:B------:R-:W-:Y:S01]  /*0250*/  UMOV UR23, 0xffffffff ;  /* 0xffffffff00177882 */ /* 0x000fe20000000000 */
[----:B------:R-:W1:Y:S08]  /*0260*/  S2UR UR13, SR_CTAID.X ;  /* 0x00000000000d79c3 */ /* 0x000e700000002500 */
[----:B------:R-:W1:Y:S08]  /*0270*/  S2UR UR12, SR_CTAID.Z ;  /* 0x00000000000c79c3 */ /* 0x000e700000002700 */
[----:B--2---:R-:W2:Y:S08]  /*0280*/  @P2 R2UR UR10, R6 ;  /* 0x00000000060a23c2 */ /* 0x004eb000000e0000 */
[----:B---3--:R3:W2:Y:S08]  /*0290*/  @P2 R2UR UR16, R0 ;  /* 0x00000000001023c2 */ /* 0x0086b000000e0000 */
[----:B-----5:R1:W1:Y:S01]  /*02a0*/  @P0 R2UR UR21, R4 ;  /* 0x00000000041503c2 */ /* 0x02026200000e0000 */
[----:B------:R-:W-:-:S04]  /*02b0*/  ISETP.NE.U32.AND P0, PT, RZ, c[0x0][0x248], PT ;  /* 0x00009200ff007a0c */ /* 0x000fc80003f05070 */
[----:B------:R-:W-:Y:S01]  /*02c0*/  ISETP.NE.AND.EX P0, PT, RZ, c[0x0][0x24c], PT, P0 ;  /* 0x00009300ff007a0c */ /* 0x000fe20003f05300 */
[----:B---3--:R-:W3:Y:S01]  /*02d0*/  S2R R0, SR_TID.X ;  /* 0x0000000000007919 */ /* 0x008ee20000002100 */
[----:B--2---:R-:W-:Y:S01]  /*02e0*/  @UP2 UIADD3 UR16, UR16, -UR10, URZ ;  /* 0x8000000a10102290 */ /* 0x004fe2000fffe03f */
[----:B----4-:R2:W4:Y:S06]  /*02f0*/  @!P1 R2UR UR23, R5 ;  /* 0x00000000051793c2 */ /* 0x01052c00000e0000 */
[----:B------:R-:W-:-:S04]  /*0300*/  @!UP2 ULDC UR16, c[0x0][0x214] ;  /* 0x000085000010aab9 */ /* 0x000fc80000000800 */
[----:B-12-4-:R-:W-:Y:S05]  /*0310*/  @!P0 BRA `(.L_x_1063) ;  /* 0x0000007000008947 */ /* 0x016fea0003800000 */
[----:B------:R-:W-:-:S13]  /*0320*/  PLOP3.LUT P0, PT, PT, PT, UP3, 0x80, 0x0 ;  /* 0x000000000000781c */ /* 0x000fda0003f0f038 */
[----:B------:R-:W2:Y:S04]  /*0330*/  @P0 LDG.E R4, [R2.64+0x4] ;  /* 0x0000041202040981 */ /* 0x000ea8000c1e1900 */
[----:B------:R-:W4:Y:S01]  /*0340*/  @!P0 LDG.E R2, [R2.64] ;  /* 0x0000001202028981 */ /* 0x000f22000c1e1900 */
[----:B--2---:R-:W1:Y:S02]  /*0350*/  @P0 R2UR UR6, R4 ;  /* 0x00000000040603c2 */ /* 0x004e6400000e0000 */
[----:B-1----:R-:W-:-:S11]  /*0360*/  @UP3 UIADD3 UR6, UR6, -UR23, URZ ;  /* 0x8000001706063290 */ /* 0x002fd6000fffe03f */
[----:B----4-:R1:W2:Y:S02]  /*0370*/  @!P0 R2UR UR6, R2 ;  /* 0x00000000020683c2 */ /* 0x0102a400000e0000 */
[----:B-12---:R-:W-:Y:S05]  /*0380*/  BRA `(.L_x_1064) ;  /* 0x0000001000007947 */ /* 0x006fea0003800000 */
.L_x_1063:
[----:B------:R-:W-:Y:S02]  /*0390*/  ULDC UR6, c[0x0][0x218] ;  /* 0x0000860000067ab9 */ /* 0x000fe40000000800 */
.L_x_1064:
        /* <DEDUP_REMOVED lines=45> */
[----:B---3--:R-:W-:Y:S01]  /*0670*/  SHF.R.S32.HI R12, RZ, 0x1f, R0 ;  /* 0x0000001fff0c7819 */ /* 0x008fe20000011400 */
        /* <DEDUP_REMOVED lines=70> */
.L_x_1067:
[----:B------:R-:W-:Y:S05]  /*0ae0*/  BSYNC B0 ;  /* 0x0000000000007941 */ /* 0x000fea0003800000 */
.L_x_1066:
        /* <DEDUP_REMOVED lines=16> */
.L_x_1069:
[----:B------:R-:W-:Y:S05]  /*0bf0*/  BSYNC B0 ;  /* 0x0000000000007941 */ /* 0x000fea0003800000 */
.L_x_1068:
        /* <DEDUP_REMOVED lines=16> */
.L_x_1071:
[----:B------:R-:W-:Y:S05]  /*0d00*/  BSYNC B0 ;  /* 0x0000000000007941 */ /* 0x000fea0003800000 */
.L_x_1070:
        /* <DEDUP_REMOVED lines=15> */
.L_x_1073:
[----:B------:R-:W-:Y:S05]  /*0e00*/  BSYNC B0 ;  /* 0x0000000000007941 */ /* 0x000fea0003800000 */
.L_x_1072:
        /* <DEDUP_REMOVED lines=34> */
.L_x_1065:
        /* <DEDUP_REMOVED lines=33> */
.L_x_1074:
        /* <DEDUP_REMOVED lines=43> */
.L_x_1075:
[----:B---3--:R-:W-:Y:S01]  /*14f0*/  SHF.R.S32.HI R8, RZ, 0x1f, R0 ;  /* 0x0000001fff087819 */ /* 0x008fe20000011400 */
        /* <DEDUP_REMOVED lines=20> */
[----:B------:R-:W-:Y:S02]  /*1640*/  LOP3.LUT R4, R2, 0x18, R216, 0xf8, !PT ;  /* 0x0000001802047812 */ /* 0x000fe400078ef8d8 */
[----:B------:R-:W-:Y:S02]  /*1650*/  SHF.R.U32.HI R2, RZ, 0x3, R2 ;  /* 0x00000003ff027819 */ /* 0x000fe40000011602 */
[----:B------:R-:W-:Y:S02]  /*1660*/  LOP3.LUT R199, R199, 0x7fffffe, RZ, 0xc0, !PT ;  /* 0x07fffffec7c77812 */ /* 0x000fe400078ec0ff */
[----:B------:R-:W-:-:S02]  /*1670*/  LOP3.LUT R2, R4, R2, RZ, 0x3c, !PT ;  /* 0x0000000204027212 */ /* 0x000fc400078e3cff */
[----:B------:R-:W-:Y:S01]  /*1680*/  IADD3 R4, P0, R216, UR6, RZ ;  /* 0x00000006d8047c10 */ /* 0x000fe2000ff1e0ff */
[----:B------:R-:W-:Y:S01]  /*1690*/  IMAD.IADD R199, R16, 0x1, -R199 ;  /* 0x0000000110c77824 */ /* 0x000fe200078e0ac7 */
[--C-:B------:R-:W-:Y:S02]  /*16a0*/  SHF.R.S32.HI R17, RZ, 0x1f, R16.reuse ;  /* 0x0000001fff117819 */ /* 0x100fe40000011410 */
[----:B------:R-:W-:Y:S01]  /*16b0*/  IADD3.X R5, R217, UR20, RZ, P0, !PT ;  /* 0x00000014d9057c10 */ /* 0x000fe200087fe4ff */
[----:B------:R-:W-:Y:S01]  /*16c0*/  IMAD R199, R196, 0x8, R199 ;  /* 0x00000008c4c77824 */ /* 0x000fe200078e02c7 */
[----:B------:R-:W-:Y:S01]  /*16d0*/  ISETP.GE.AND P0, PT, R16, UR21, PT ;  /* 0x0000001510007c0c */ /* 0x000fe2000bf06270 */
[----:B------:R-:W-:Y:S01]  /*16e0*/  IMAD.WIDE R20, R20, 0x80, R16 ;  /* 0x0000008014147825 */ /* 0x000fe200078e0210 */
[----:B------:R-:W-:-:S03]  /*16f0*/  SHF.R.S32.HI R246, RZ, 0x1f, R38 ;  /* 0x0000001ffff67819 */ /* 0x000fc60000011426 */
[----:B-1----:R-:W-:-:S04]  /*1700*/  IMAD.WIDE.U32 R12, R12, c[0x0][0x1a8], R4 ;  /* 0x00006a000c0c7a25 */ /* 0x002fc800078e0004 */
[----:B------:R-:W-:Y:S01]  /*1710*/  IMAD.U32 R199, R199, 0x20, R2 ;  /* 0x00000020c7c77824 */ /* 0x000fe200078e0002 */
[----:B------:R-:W-:-:S03]  /*1720*/  IADD3 R19, R13, UR4, RZ ;  /* 0x000000040d137c10 */ /* 0x000fc6000fffe0ff */
        /* <DEDUP_REMOVED lines=18> */
.L_x_1077:
[----:B------:R-:W-:Y:S05]  /*1850*/  BSYNC B0 ;  /* 0x0000000000007941 */ /* 0x000fea0003800000 */
.L_x_1076:
        /* <DEDUP_REMOVED lines=21> */
.L_x_1079:
[----:B------:R-:W-:Y:S05]  /*19b0*/  BSYNC B0 ;  /* 0x0000000000007941 */ /* 0x000fea0003800000 */
.L_x_1078:
[----:B--2---:R-:W-:Y:S01]  /*19c0*/  IADD3 R6, R16, 0x40, RZ ;  /* 0x0000004010067810 */ /* 0x004fe20007ffe0ff */
        /* <DEDUP_REMOVED lines=20> */
.L_x_1081:
[----:B------:R-:W-:Y:S05]  /*1b10*/  BSYNC B0 ;  /* 0x0000000000007941 */ /* 0x000fea0003800000 */
.L_x_1080:
[----:B----4-:R-:W-:Y:S01]  /*1b20*/  IADD3 R5, R16, 0x60, RZ ;  /* 0x0000006010057810 */ /* 0x010fe20007ffe0ff */
        /* <DEDUP_REMOVED lines=23> */
.L_x_1083:
[----:B------:R-:W-:Y:S05]  /*1ca0*/  BSYNC B0 ;  /* 0x0000000000007941 */ /* 0x000fea0003800000 */
.L_x_1082:
[----:B------:R-:W-:Y:S01]  /*1cb0*/  LEA.HI R8, R8, R0, RZ, 0x4 ;  /* 0x0000000008087211 */ /* 0x000fe200078f20ff */
[----:B------:R-:W-:Y:S01]  /*1cc0*/  IMAD R4, R17, c[0x0][0x1a0], RZ ;  /* 0x0000680011047a24 */ /* 0x000fe200078e02ff */
[----:B------:R-:W-:Y:S01]  /*1cd0*/  BSSY B0, `(.L_x_1084) ;  /* 0x0000033000007945 */ /* 0x000fe20003800000 */
[----:B------:R-:W-:Y:S01]  /*1ce0*/  IMAD.WIDE.U32 R12, R16, c[0x0][0x1a0], R216 ;  /* 0x00006800100c7a25 */ /* 0x000fe200078e00d8 */
[----:B------:R-:W-:-:S03]  /*1cf0*/  LOP3.LUT R2, R8, 0xfffffff0, RZ, 0xc0, !PT ;  /* 0xfffffff008027812 */ /* 0x000fc600078ec0ff */
[----:B------:R-:W-:Y:S01]  /*1d00*/  IMAD R7, R17, c[0x0][0x198], RZ ;  /* 0x0000660011077a24 */ /* 0x000fe200078e02ff */
[----:B------:R-:W-:Y:S01]  /*1d10*/  IADD3 R12, P0, R12, UR26, RZ ;  /* 0x0000001a0c0c7c10 */ /* 0x000fe2000ff1e0ff */
[----:B-1----:R-:W-:-:S04]  /*1d20*/  IMAD.WIDE.U32 R18, R16, c[0x0][0x198], R216 ;  /* 0x0000660010127a25 */ /* 0x002fc800078e00d8 */
        /* <DEDUP_REMOVED lines=10> */
[----:B------:R-:W-:Y:S01]  /*1dd0*/  SHF.R.S32.HI R4, RZ, 0x1, R144 ;  /* 0x00000001ff047819 */ /* 0x000fe20000011490 */
        /* <DEDUP_REMOVED lines=16> */
[C---:B------:R-:W-:Y:S01]  /*1ee0*/  IMAD R246, R38.reuse, c[0x0][0x1bc], R246 ;  /* 0x00006f0026f67a24 */ /* 0x040fe200078e02f6 */
[----:B------:R-:W-:Y:S01]  /*1ef0*/  LOP3.LUT P1, RZ, R7, 0x2, RZ, 0xc0, !PT ;  /* 0x0000000207ff7812 */ /* 0x000fe2000782c0ff */
[----:B------:R-:W-:Y:S01]  /*1f00*/  IMAD.WIDE.U32 R38, R38, c[0x0][0x1b8], R12 ;  /* 0x00006e0026267a25 */ /* 0x000fe200078e000c */
[----:B------:R-:W-:Y:S02]  /*1f10*/  IADD3 R21, R19, UR4, RZ ;  /* 0x0000000413157c10 */ /* 0x000fe4000fffe0ff */
        /* <DEDUP_REMOVED lines=14> */
.L_x_1085:
[----:B------:R-:W-:Y:S05]  /*2000*/  BSYNC B0 ;  /* 0x0000000000007941 */ /* 0x000fea0003800000 */
.L_x_1084:
        /* <DEDUP_REMOVED lines=18> */
.L_x_1087:
[----:B------:R-:W-:Y:S05]  /*2130*/  BSYNC B0 ;  /* 0x0000000000007941 */ /* 0x000fea0003800000 */
.L_x_1086:
        /* <DEDUP_REMOVED lines=17> */
.L_x_1089:
[----:B------:R-:W-:Y:S05]  /*2250*/  BSYNC B0 ;  /* 0x0000000000007941 */ /* 0x000fea0003800000 */
.L_x_1088:
        /* <DEDUP_REMOVED lines=12> */
[----:B-1----:R-:W-:-:S04]  /*2320*/  LEA R12, P0, R20, c[0x0][0x168], 0x1 ;  /* 0x00005a00140c7a11 */ /* 0x002fc800078008ff */
[----:B------:R-:W-:-:S05]  /*2330*/  LEA.HI.X R13, R20, c[0x0][0x16c], R11, 0x1, P0 ;  /* 0x00005b00140d7a11 */ /* 0x000fca00000f0c0b */
[----:B------:R-:W-:Y:S01]  /*2340*/  @!PT LDS RZ, [RZ] ;  /* 0x00000000fffff984 */ /* 0x000fe20000000800 */
[----:B------:R-:W-:Y:S01]  /*2350*/  @!PT LDS RZ, [RZ] ;  /* 0x00000000fffff984 */ /* 0x000fe20000000800 */
[----:B------:R-:W-:Y:S01]  /*2360*/  @!PT LDS RZ, [RZ] ;  /* 0x00000000fffff984 */ /* 0x000fe20000000800 */
[----:B------:R1:W-:Y:S04]  /*2370*/  LDGSTS.E.BYPASS.LTC128B.128 [R199+0x3800], [R12.64] ;  /* 0x038000000cc77fae */ /* 0x0003e8000b901d52 */
.L_x_1091:
[----:B------:R-:W-:Y:S05]  /*2380*/  BSYNC B0 ;  /* 0x0000000000007941 */ /* 0x000fea0003800000 */
.L_x_1090:
        /* <DEDUP_REMOVED lines=24> */
[----:B------:R-:W-:Y:S01]  /*2510*/  LOP3.LUT R178, R14, 0xffffffe0, RZ, 0xc0, !PT ;  /* 0xffffffe00eb27812 */ /* 0x000fe200078ec0ff */
[----:B------:R-:W-:Y:S01]  /*2520*/  USHF.L.U64.HI UR5, UR4, UR20, UR5 ;  /* 0x0000001404057299 */ /* 0x000fe20008010205 */
[----:B------:R-:W-:Y:S01]  /*2530*/  IMAD.MOV.U32 R246, RZ, RZ, R38 ;  /* 0x000000fffff67224 */ /* 0x000fe200078e0026 */
[----:B------:R-:W-:Y:S01]  /*2540*/  BAR.SYNC.DEFER_BLOCKING 0x0 ;  /* 0x0000000000007b1d */ /* 0x000fe20000010000 */
[----:B------:R-:W-:Y:S01]  /*2550*/  USHF.L.U32 UR11, UR4, 0x7, URZ ;  /* 0x00000007040b7899 */ /* 0x000fe2000800063f */
[C---:B------:R-:W-:Y:S01]  /*2560*/  IMAD.IADD R178, R0.reuse, 0x1, -R178 ;  /* 0x0000000100b27824 */ /* 0x040fe200078e0ab2 */
[----:B------:R-:W-:Y:S01]  /*2570*/  UIMAD UR17, UR5, UR25, URZ ;  /* 0x00000019051172a4 */ /* 0x000fe2000f8e023f */
[----:B------:R-:W-:Y:S02]  /*2580*/  IMAD.SHL.U32 R198, R0, 0x2, RZ ;  /* 0x0000000200c67824 */ /* 0x000fe400078e00ff */
[----:B------:R-:W-:Y:S01]  /*2590*/  BSSY B0, `(.L_x_1092) ;  /* 0x000001c000007945 */ /* 0x000fe20003800000 */
[----:B------:R-:W-:-:S02]  /*25a0*/  UIMAD UR24, UR24, UR11, UR17 ;  /* 0x0000000b181872a4 */ /* 0x000fc4000f8e0211 */
[----:B------:R-:W-:Y:S01]  /*25b0*/  LOP3.LUT R198, R198, 0x6, RZ, 0xc0, !PT ;  /* 0x00000006c6c67812 */ /* 0x000fe200078ec0ff */
[----:B------:R-:W-:Y:S01]  /*25c0*/  UMOV UR17, URZ ;  /* 0x0000003f00117c82 */ /* 0x000fe20008000000 */
[----:B------:R2:W-:Y:S04]  /*25d0*/  @P1 STS [R199+0x4000], RZ ;  /* 0x004000ffc7001388 */ /* 0x0005e80000000800 */
[----:B------:R2:W-:Y:S04]  /*25e0*/  @P1 STS [R199+0x4004], RZ ;  /* 0x004004ffc7001388 */ /* 0x0005e80000000800 */
[----:B------:R2:W-:Y:S01]  /*25f0*/  @P1 STS.64 [R199+0x4008], RZ ;  /* 0x004008ffc7001388 */ /* 0x0005e20000000a00 */
[----:B-1----:R-:W-:-:S02]  /*2600*/  @P0 FMUL.FTZ R11, R12, R11 ;  /* 0x0000000b0c0b0220 */ /* 0x002fc40000410000 */
[----:B------:R-:W-:Y:S02]  /*2610*/  IMAD.U32 R12, RZ, RZ, UR25 ;  /* 0x00000019ff0c7e24 */ /* 0x000fe4000f8e00ff */
[----:B------:R1:W5:Y:S02]  /*2620*/  @P0 R2UR UR12, R11 ;  /* 0x000000000b0c03c2 */ /* 0x00036400000e0000 */
[----:B------:R-:W-:-:S05]  /*2630*/  IMAD.WIDE.U32 R12, R12, UR11, R246 ;  /* 0x0000000b0c0c7c25 */ /* 0x000fca000f8e00f6 */
[----:B------:R-:W-:Y:S02]  /*2640*/  IADD3 R15, R13, UR24, RZ ;  /* 0x000000180d0f7c10 */ /* 0x000fe4000fffe0ff */
[----:B-1----:R-:W-:Y:S01]  /*2650*/  SHF.R.S32.HI R11, RZ, 0x1f, R178 ;  /* 0x0000001fff0b7819 */ /* 0x002fe200000114b2 */
[----:B-----5:R-:W-:-:S03]  /*2660*/  @UP1 UMOV UR17, UR12 ;  /* 0x0000000c00111c82 */ /* 0x020fc60008000000 */
[----:B------:R-:W-:-:S04]  /*2670*/  LEA.HI R178, R11, R178, RZ, 0x2 ;  /* 0x000000b20bb27211 */ /* 0x000fc800078f10ff */
[----:B------:R-:W-:Y:S01]  /*2680*/  SHF.R.S32.HI R178, RZ, 0x2, R178 ;  /* 0x00000002ffb27819 */ /* 0x000fe200000114b2 */
        /* <DEDUP_REMOVED lines=12> */
.L_x_1093:
[----:B--2---:R-:W-:Y:S05]  /*2750*/  BSYNC B0 ;  /* 0x0000000000007941 */ /* 0x004fea0003800000 */
.L_x_1092:
        /* <DEDUP_REMOVED lines=18> */
.L_x_1095:
[----:B------:R-:W-:Y:S05]  /*2880*/  BSYNC B0 ;  /* 0x0000000000007941 */ /* 0x000fea0003800000 */
.L_x_1094:
        /* <DEDUP_REMOVED lines=18> */
.L_x_1097:
[----:B------:R-:W-:Y:S05]  /*29b0*/  BSYNC B0 ;  /* 0x0000000000007941 */ /* 0x000fea0003800000 */
.L_x_1096:
        /* <DEDUP_REMOVED lines=19> */
.L_x_1099:
[----:B------:R-:W-:Y:S05]  /*2af0*/  BSYNC B0 ;  /* 0x0000000000007941 */ /* 0x000fea0003800000 */
.L_x_1098:
[----:B------:R-:W-:Y:S01]  /*2b00*/  LOP3.LUT R9, R9, 0xfffffff8, RZ, 0xc0, !PT ;  /* 0xfffffff809097812 */ /* 0x000fe200078ec0ff */
[----:B------:R-:W-:Y:S01]  /*2b10*/  IMAD.SHL.U32 R7, R7, 0x40, RZ ;  /* 0x0000004007077824 */ /* 0x000fe200078e00ff */
[----:B------:R-:W-:Y:S01]  /*2b20*/  LOP3.LUT R144, R144, 0x7fffffe, RZ, 0xc0, !PT ;  /* 0x07fffffe90907812 */ /* 0x000fe200078ec0ff */
[----:B------:R-:W-:Y:S01]  /*2b30*/  IMAD.SHL.U32 R3, R3, 0x8, RZ ;  /* 0x0000000803037824 */ /* 0x000fe200078e00ff */
[----:B------:R-:W-:Y:S01]  /*2b40*/  SHF.R.S32.HI R192, RZ, 0x1f, R2 ;  /* 0x0000001fffc07819 */ /* 0x000fe20000011402 */
[----:B------:R-:W-:Y:S01]  /*2b50*/  IMAD.IADD R0, R0, 0x1, -R9 ;  /* 0x0000000100007824 */ /* 0x000fe200078e0a09 */
[----:B------:R-:W-:Y:S01]  /*2b60*/  SHF.R.S32.HI R9, RZ, 0x4, R8 ;  /* 0x00000004ff097819 */ /* 0x000fe20000011408 */
[----:B------:R-:W-:Y:S01]  /*2b70*/  IMAD.IADD R144, R2, 0x1, -R144 ;  /* 0x0000000102907824 */ /* 0x000fe200078e0a90 */
[----:B------:R-:W-:Y:S01]  /*2b80*/  LEA.HI R192, R192, R2, RZ, 0x3 ;  /* 0x00000002c0c07211 */ /* 0x000fe200078f18ff */
[----:B------:R-:W-:Y:S01]  /*2b90*/  IMAD.U32 R169, RZ, RZ, UR25 ;  /* 0x00000019ffa97e24 */ /* 0x000fe2000f8e00ff */
[----:B------:R-:W-:Y:S01]  /*2ba0*/  LEA.HI R8, R8, R9, RZ, 0x1 ;  /* 0x0000000908087211 */ /* 0x000fe200078f08ff */
[----:B------:R-:W-:Y:S01]  /*2bb0*/  UIADD3 UR20, UR15, 0x1, -UR16 ;  /* 0x000000010f147890 */ /* 0x000fe2000fffe810 */
[----:B------:R-:W-:Y:S01]  /*2bc0*/  LEA.HI R2, R0, R0, RZ, 0x1 ;  /* 0x0000000000027211 */ /* 0x000fe200078f08ff */
[----:B------:R-:W-:Y:S01]  /*2bd0*/  IMAD.SHL.U32 R192, R192, 0x20, RZ ;  /* 0x00000020c0c07824 */ /* 0x000fe200078e00ff */
[----:B------:R-:W-:Y:S01]  /*2be0*/  LOP3.LUT R8, R8, 0xfffffffe, RZ, 0xc0, !PT ;  /* 0xfffffffe08087812 */ /* 0x000fe200078ec0ff */
[----:B------:R-:W-:Y:S01]  /*2bf0*/  IMAD R169, R169, 0x80, R198 ;  /* 0x00000080a9a97824 */ /* 0x000fe200078e02c6 */
[----:B------:R-:W-:Y:S01]  /*2c00*/  LOP3.LUT R195, R2, 0x3fffffe, RZ, 0xc0, !PT ;  /* 0x03fffffe02c37812 */ /* 0x000fe200078ec0ff */
[----:B------:R-:W0:Y:S01]  /*2c10*/  LDGDEPBAR ;  /* 0x00000000000079af */ /* 0x000e220000000000 */
[----:B------:R-:W-:Y:S01]  /*2c20*/  LOP3.LUT R7, R7, 0xc0, RZ, 0xc0, !PT ;  /* 0x000000c007077812 */ /* 0x000fe200078ec0ff */
[----:B------:R-:W-:Y:S01]  /*2c30*/  IMAD.IADD R8, R9, 0x1, -R8 ;  /* 0x0000000109087824 */ /* 0x000fe200078e0a08 */
[----:B------:R-:W-:Y:S01]  /*2c40*/  SHF.R.S32.HI R2, RZ, 0x1, R2 ;  /* 0x00000001ff027819 */ /* 0x000fe20000011402 */
[----:B------:R-:W-:Y:S01]  /*2c50*/  IMAD.IADD R195, R0, 0x1, -R195 ;  /* 0x0000000100c37824 */ /* 0x000fe200078e0ac3 */
[----:B------:R-:W-:Y:S01]  /*2c60*/  LOP3.LUT R192, R192, 0xffffff00, RZ, 0xc0, !PT ;  /* 0xffffff00c0c07812 */ /* 0x000fe200078ec0ff */
[----:B------:R-:W-:Y:S01]  /*2c70*/  IMAD.SHL.U32 R0, R8, 0x8, RZ ;  /* 0x0000000808007824 */ /* 0x000fe200078e00ff */
[----:B------:R-:W-:Y:S01]  /*2c80*/  LEA R5, R196, UR14, 0x4 ;  /* 0x0000000ec4057c11 */ /* 0x000fe2000f8e20ff */
[----:B------:R-:W-:Y:S01]  /*2c90*/  IMAD R195, R8, 0x8, R195 ;  /* 0x0000000808c37824 */ /* 0x000fe200078e02c3 */
[----:B------:R-:W-:Y:S01]  /*2ca0*/  LOP3.LUT P0, RZ, R2, 0x2, RZ, 0xc0, !PT ;  /* 0x0000000202ff7812 */ /* 0x000fe2000780c0ff */
[----:B------:R-:W-:Y:S01]  /*2cb0*/  IMAD R196, R196, 0x200, R192 ;  /* 0x00000200c4c47824 */ /* 0x000fe200078e02c0 */
[----:B------:R-:W-:Y:S01]  /*2cc0*/  LOP3.LUT R0, R7, 0x8, R0, 0xf8, !PT ;  /* 0x0000000807007812 */ /* 0x000fe200078ef800 */
[----:B------:R-:W-:Y:S01]  /*2cd0*/  UIADD3 UR14, UR15, -UR16, URZ ;  /* 0x800000100f0e7290 */ /* 0x000fe2000fffe03f */
[----:B------:R-:W-:Y:S01]  /*2ce0*/  SHF.R.U32.HI R7, RZ, 0x3, R7 ;  /* 0x00000003ff077819 */ /* 0x000fe20000011607 */
[----:B------:R-:W-:Y:S01]  /*2cf0*/  IMAD R196, R144, 0x20, R196 ;  /* 0x0000002090c47824 */ /* 0x000fe200078e02c4 */
[C---:B------:R-:W-:Y:S01]  /*2d00*/  IADD3 R36, R169.reuse, 0x78, RZ ;  /* 0x00000078a9247810 */ /* 0x040fe20007ffe0ff */
[----:B------:R-:W-:Y:S01]  /*2d10*/  IMAD.IADD R178, R178, 0x1, R5 ;  /* 0x00000001b2b27824 */ /* 0x000fe200078e0205 */
[----:B------:R-:W-:Y:S01]  /*2d20*/  LOP3.LUT R0, R0, R7, RZ, 0x3c, !PT ;  /* 0x0000000700007212 */ /* 0x000fe200078e3cff */
[----:B------:R-:W-:Y:S01]  /*2d30*/  IMAD.SHL.U32 R7, R2, 0x40, RZ ;  /* 0x0000004002077824 */ /* 0x000fe200078e00ff */
[----:B------:R-:W-:Y:S01]  /*2d40*/  IADD3 R167, R169, 0x1, RZ ;  /* 0x00000001a9a77810 */ /* 0x000fe20007ffe0ff */
[----:B------:R-:W-:Y:S01]  /*2d50*/  IMAD R192, R144, 0x20, R192 ;  /* 0x0000002090c07824 */ /* 0x000fe200078e02c0 */
[----:B------:R-:W-:Y:S01]  /*2d60*/  IADD3 R197, R178, UR14, RZ ;  /* 0x0000000eb2c57c10 */ /* 0x000fe2000fffe0ff */
[----:B------:R-:W-:Y:S01]  /*2d70*/  IMAD.IADD R196, R0, 0x1, R196 ;  /* 0x0000000100c47824 */ /* 0x000fe200078e02c4 */
[----:B------:R-:W-:Y:S01]  /*2d80*/  LOP3.LUT R7, R7, 0xc0, RZ, 0xc0, !PT ;  /* 0x000000c007077812 */ /* 0x000fe200078ec0ff */
[----:B------:R-:W-:Y:S01]  /*2d90*/  UISETP.GT.AND UP0, UPT, UR25, UR9, UPT ;  /* 0x000000091900728c */ /* 0x000fe2000bf04270 */
[----:B------:R-:W-:Y:S01]  /*2da0*/  IADD3 R170, R178, 0x8, RZ ;  /* 0x00000008b2aa7810 */ /* 0x000fe20007ffe0ff */
[----:B------:R-:W-:Y:S01]  /*2db0*/  IMAD.SHL.U32 R196, R196, 0x2, RZ ;  /* 0x00000002c4c47824 */ /* 0x000fe200078e00ff */
[----:B------:R-:W-:Y:S01]  /*2dc0*/  LOP3.LUT R3, R7, 0x8, R3, 0xf8, !PT ;  /* 0x0000000807037812 */ /* 0x000fe200078ef803 */
[C---:B------:R-:W-:Y:S01]  /*2dd0*/  IMAD.IADD R168, R197.reuse, 0x1, -R169 ;  /* 0x00000001c5a87824 */ /* 0x040fe200078e0aa9 */
[----:B------:R-:W-:Y:S01]  /*2de0*/  SHF.R.U32.HI R7, RZ, 0x3, R7 ;  /* 0x00000003ff077819 */ /* 0x000fe20000011607 */
[----:B------:R-:W-:Y:S01]  /*2df0*/  IMAD R194, R4, 0x2, R196 ;  /* 0x0000000204c27824 */ /* 0x000fe200078e02c4 */
[----:B------:R-:W-:Y:S01]  /*2e00*/  LDSM.16.M88.4 R100, [R196] ;  /* 0x00000000c464783b */ /* 0x000fe20000000200 */
[----:B------:R-:W-:Y:S01]  /*2e10*/  IADD3 R210, R170, UR14, RZ ;  /* 0x0000000eaad27c10 */ /* 0x000fe2000fffe0ff */
[--C-:B------:R-:W-:Y:S01]  /*2e20*/  IMAD.IADD R6, R197, 0x1, -R167.reuse ;  /* 0x00000001c5067824 */ /* 0x100fe200078e0aa7 */
[----:B------:R-:W-:Y:S01]  /*2e30*/  LOP3.LUT R3, R3, R7, RZ, 0x3c, !PT ;  /* 0x0000000703037212 */ /* 0x000fe200078e3cff */
[----:B------:R-:W-:Y:S01]  /*2e40*/  LDSM.16.M88.4 R96, [R196+0x1000] ;  /* 0x00100000c460783b */ /* 0x000fe20000000200 */
[----:B------:R-:W-:Y:S01]  /*2e50*/  IADD3 R173, R178, 0x40, RZ ;  /* 0x00000040b2ad7810 */ /* 0x000fe20007ffe0ff */
[----:B------:R-:W-:Y:S01]  /*2e60*/  IMAD.IADD R174, R210, 0x1, -R167 ;  /* 0x00000001d2ae7824 */ /* 0x000fe200078e0aa7 */
[----:B------:R-:W-:Y:S01]  /*2e70*/  IADD3 R177, R178, 0x48, RZ ;  /* 0x00000048b2b17810 */ /* 0x000fe20007ffe0ff */
[----:B------:R-:W-:Y:S01]  /*2e80*/  IMAD.U32 R195, R195, 0x20, R3 ;  /* 0x00000020c3c37824 */ /* 0x000fe200078e0003 */
[----:B------:R-:W-:Y:S01]  /*2e90*/  IADD3 R3, R169, 0x79, RZ ;  /* 0x00000079a9037810 */ /* 0x000fe20007ffe0ff */
[----:B------:R-:W-:Y:S01]  /*2ea0*/  LDSM.16.M88.4 R92, [R194] ;  /* 0x00000000c25c783b */ /* 0x000fe20000000200 */
[----:B------:R-:W-:Y:S01]  /*2eb0*/  IADD3 R207, R173, UR14, RZ ;  /* 0x0000000eadcf7c10 */ /* 0x000fe2000fffe0ff */
[----:B------:R-:W-:Y:S01]  /*2ec0*/  IMAD.SHL.U32 R195, R195, 0x2, RZ ;  /* 0x00000002c3c37824 */ /* 0x000fe200078e00ff */
[----:B------:R-:W-:Y:S01]  /*2ed0*/  IADD3 R204, R177, UR14, RZ ;  /* 0x0000000eb1cc7c10 */ /* 0x000fe2000fffe0ff */
[----:B------:R-:W-:Y:S01]  /*2ee0*/  IMAD.IADD R12, R197, 0x1, -R3 ;  /* 0x00000001c50c7824 */ /* 0x000fe200078e0a03 */
[----:B------:R-:W-:Y:S01]  /*2ef0*/  LDSM.16.M88.4 R88, [R194+0x1000] ;  /* 0x00100000c258783b */ /* 0x000fe20000000200 */
[----:B------:R-:W-:Y:S01]  /*2f00*/  IMAD.IADD R13, R207, 0x1, -R169 ;  /* 0x00000001cf0d7824 */ /* 0x000fe200078e0aa9 */
[C---:B------:R-:W-:Y:S01]  /*2f10*/  IADD3 R2, R195.reuse, 0x2000, RZ ;  /* 0x00002000c3027810 */ /* 0x040fe20007ffe0ff */
[----:B------:R-:W-:Y:S01]  /*2f20*/  IMAD.IADD R182, R204, 0x1, -R167 ;  /* 0x00000001ccb67824 */ /* 0x000fe200078e0aa7 */
[----:B------:R-:W5:Y:S01]  /*2f30*/  LDSM.16.M88.4 R76, [R195+0x2000] ;  /* 0x00200000c34c783b */ /* 0x000f620000000200 */
[----:B------:R-:W-:Y:S01]  /*2f40*/  IADD3 R193, R195, 0x2020, RZ ;  /* 0x00002020c3c17810 */ /* 0x000fe20007ffe0ff */
[----:B------:R-:W-:Y:S01]  /*2f50*/  ULDC UR14, c[0x0][0x2e8] ;  /* 0x0000ba00000e7ab9 */ /* 0x000fe20000000800 */
[----:B------:R-:W-:Y:S01]  /*2f60*/  @P0 IADD3 R193, R2, -0x20, RZ ;  /* 0xffffffe002c10810 */ /* 0x000fe20007ffe0ff */
[----:B------:R-:W-:Y:S01]  /*2f70*/  IMAD.IADD R2, R197, 0x1, -R36 ;  /* 0x00000001c5027824 */ /* 0x000fe200078e0a24 */
[----:B------:R-:W1:Y:S01]  /*2f80*/  LDSM.16.M88.4 R60, [R195+0x2400] ;  /* 0x00240000c33c783b */ /* 0x000e620000000200 */
[C---:B------:R-:W-:Y:S01]  /*2f90*/  IADD3 R166, R169.reuse, 0x8, RZ ;  /* 0x00000008a9a67810 */ /* 0x040fe20007ffe0ff */
[----:B------:R-:W-:Y:S01]  /*2fa0*/  UIADD3 UR14, UR20, UR14, URZ ;  /* 0x0000000e140e7290 */ /* 0x000fe2000fffe03f */
[----:B------:R-:W-:Y:S01]  /*2fb0*/  IADD3 R164, R169, 0x10, RZ ;  /* 0x00000010a9a47810 */ /* 0x000fe20007ffe0ff */
[----:B-1----:R-:W1:Y:S01]  /*2fc0*/  LDSM.16.M88.4 R8, [R193] ;  /* 0x00000000c108783b */ /* 0x002e620000000200 */
[----:B------:R-:W-:Y:S01]  /*2fd0*/  IABS R2, R2 ;  /* 0x0000000200027213 */ /* 0x000fe20000000000 */
[----:B------:R-:W-:Y:S01]  /*2fe0*/  IMAD.IADD R5, R197, 0x1, -R166 ;  /* 0x00000001c5057824 */ /* 0x000fe200078e0aa6 */
[C---:B------:R-:W-:Y:S01]  /*2ff0*/  IADD3 R165, R169.reuse, 0x9, RZ ;  /* 0x00000009a9a57810 */ /* 0x040fe20007ffe0ff */
[----:B------:R-:W-:Y:S01]  /*3000*/  LDSM.16.M88.4 R44, [R195+0x2800] ;  /* 0x00280000c32c783b */ /* 0x000fe20000000200 */
[C---:B------:R-:W-:Y:S01]  /*3010*/  IADD3 R163, R169.reuse, 0x11, RZ ;  /* 0x00000011a9a37810 */ /* 0x040fe20007ffe0ff */
[----:B------:R-:W-:Y:S01]  /*3020*/  IMAD.MOV.U32 R7, RZ, RZ, R2 ;  /* 0x000000ffff077224 */ /* 0x000fe200078e0002 */
[----:B------:R-:W-:Y:S01]  /*3030*/  IABS R2, R12 ;  /* 0x0000000c00027213 */ /* 0x000fe20000000000 */
[----:B------:R-:W-:Y:S01]  /*3040*/  IMAD.IADD R12, R210, 0x1, -R169 ;  /* 0x00000001d20c7824 */ /* 0x000fe200078e0aa9 */
[----:B------:R-:W-:Y:S01]  /*3050*/  LDSM.16.M88.4 R24, [R195+0x2c00] ;  /* 0x002c0000c318783b */ /* 0x000fe20000000200 */
[----:B------:R-:W-:Y:S01]  /*3060*/  IADD3 R160, R169, 0x18, RZ ;  /* 0x00000018a9a07810 */ /* 0x000fe20007ffe0ff */
[C-C-:B------:R-:W-:Y:S01]  /*3070*/  IMAD.IADD R139, R197.reuse, 0x1, -R165.reuse ;  /* 0x00000001c58b7824 */ /* 0x140fe200078e0aa5 */
[----:B------:R-:W-:Y:S01]  /*3080*/  IABS R168, R168 ;  /* 0x000000a800a87213 */ /* 0x000fe20000000000 */
[----:B------:R-:W-:Y:S01]  /*3090*/  LDSM.16.M88.4 R108, [R193+0x1000] ;  /* 0x00100000c16c783b */ /* 0x000fe20000000200 */
[----:B------:R-:W-:Y:S01]  /*30a0*/  IABS R12, R12 ;  /* 0x0000000c000c7213 */ /* 0x000fe20000000000 */
[C---:B------:R-:W-:Y:S01]  /*30b0*/  IMAD.IADD R188, R204.reuse, 0x1, -R165 ;  /* 0x00000001ccbc7824 */ /* 0x040fe200078e0aa5 */
[----:B------:R-:W-:Y:S01]  /*30c0*/  IABS R174, R174 ;  /* 0x000000ae00ae7213 */ /* 0x000fe20000000000 */
[----:B------:R-:W-:Y:S01]  /*30d0*/  IMAD.IADD R132, R197, 0x1, -R164 ;  /* 0x00000001c5847824 */ /* 0x000fe200078e0aa4 */
[----:B------:R-:W-:Y:S01]  /*30e0*/  IABS R182, R182 ;  /* 0x000000b600b67213 */ /* 0x000fe20000000000 */
[----:B------:R-:W-:Y:S01]  /*30f0*/  IMAD.MOV.U32 R171, RZ, RZ, R12 ;  /* 0x000000ffffab7224 */ /* 0x000fe200078e000c */
[----:B------:R-:W-:Y:S01]  /*3100*/  IABS R12, R13 ;  /* 0x0000000d000c7213 */ /* 0x000fe20000000000 */
[----:B------:R-:W-:Y:S01]  /*3110*/  IMAD.IADD R13, R204, 0x1, -R169 ;  /* 0x00000001cc0d7824 */ /* 0x000fe200078e0aa9 */
[C---:B------:R-:W-:Y:S01]  /*3120*/  IADD3 R156, R169.reuse, 0x20, RZ ;  /* 0x00000020a99c7810 */ /* 0x040fe20007ffe0ff */
[----:B------:R-:W-:Y:S01]  /*3130*/  I2F R168, R168 ;  /* 0x000000a800a87306 */ /* 0x000fe20000201400 */
[----:B------:R-:W-:Y:S01]  /*3140*/  IADD3 R161, R169, 0x21, RZ ;  /* 0x00000021a9a17810 */ /* 0x000fe20007ffe0ff */
[----:B------:R-:W-:Y:S01]  /*3150*/  IMAD.MOV.U32 R172, RZ, RZ, R12 ;  /* 0x000000ffffac7224 */ /* 0x000fe200078e000c */
[----:B------:R-:W-:Y:S01]  /*3160*/  IABS R12, R13 ;  /* 0x0000000d000c7213 */ /* 0x000fe20000000000 */
[--C-:B------:R-:W-:Y:S01]  /*3170*/  IMAD.IADD R16, R210, 0x1, -R156.reuse ;  /* 0x00000001d2107824 */ /* 0x100fe200078e0a9c */
[----:B------:R-:W-:Y:S01]  /*3180*/  IADD3 R211, R178, UR14, RZ ;  /* 0x0000000eb2d37c10 */ /* 0x000fe2000fffe0ff */
[----:B------:R-:W-:Y:S01]  /*3190*/  IMAD.IADD R17, R207, 0x1, -R156 ;  /* 0x00000001cf117824 */ /* 0x000fe200078e0a9c */
[----:B------:R-:W-:Y:S01]  /*31a0*/  IADD3 R208, R170, UR14, RZ ;  /* 0x0000000eaad07c10 */ /* 0x000fe2000fffe0ff */
[-C--:B-----5:R-:W-:Y:S01]  /*31b0*/  HMMA.16816.F32 R104, R100, R76.reuse, RZ ;  /* 0x0000004c6468723c */ /* 0x0a0fe200000018ff */
[----:B------:R5:W-:Y:S01]  /*31c0*/  I2F R175, R12 ;  /* 0x0000000c00af7306 */ /* 0x000be20000201400 */
[----:B------:R-:W-:Y:S01]  /*31d0*/  IABS R5, R5 ;  /* 0x0000000500057213 */ /* 0x000fe20000000000 */
[--C-:B------:R-:W-:Y:S01]  /*31e0*/  IMAD.IADD R162, R197, 0x1, -R163.reuse ;  /* 0x00000001c5a27824 */ /* 0x100fe200078e0aa3 */
[----:B------:R-:W-:Y:S01]  /*31f0*/  IABS R16, R16 ;  /* 0x0000001000107213 */ /* 0x000fe20000000000 */
[----:B------:R-:W-:Y:S01]  /*3200*/  IMAD.IADD R252, R207, 0x1, -R164 ;  /* 0x00000001cffc7824 */ /* 0x000fe200078e0aa4 */
[----:B------:R-:W-:Y:S01]  /*3210*/  IMNMX R211, R211, UR15, PT ;  /* 0x0000000fd3d37c17 */ /* 0x000fe2000b800200 */
[----:B------:R-:W-:Y:S01]  /*3220*/  IMAD.IADD R186, R210, 0x1, -R163 ;  /* 0x00000001d2ba7824 */ /* 0x000fe200078e0aa3 */
[----:B------:R-:W-:Y:S01]  /*3230*/  HMMA.16816.F32 R84, R96, R76, RZ ;  /* 0x0000004c6054723c */ /* 0x000fe200000018ff */
[----:B------:R-:W-:Y:S01]  /*3240*/  I2F R172, R172 ;  /* 0x000000ac00ac7306 */ /* 0x000fe20000201400 */
[C---:B------:R-:W-:Y:S01]  /*3250*/  IADD3 R212, R197.reuse, -c[0x0][0x2e4], RZ ;  /* 0x8000b900c5d47a10 */ /* 0x040fe20007ffe0ff */
[----:B------:R-:W-:Y:S01]  /*3260*/  IMAD.MOV.U32 R223, RZ, RZ, R16 ;  /* 0x000000ffffdf7224 */ /* 0x000fe200078e0010 */
[----:B------:R-:W-:Y:S01]  /*3270*/  IMNMX R208, R208, UR15, PT ;  /* 0x0000000fd0d07c17 */ /* 0x000fe2000b800200 */
[----:B------:R-:W-:Y:S01]  /*3280*/  IMAD.IADD R141, R197, 0x1, -R160 ;  /* 0x00000001c58d7824 */ /* 0x000fe200078e0aa0 */
[----:B------:R-:W-:Y:S01]  /*3290*/  IADD3 R209, R210, -c[0x0][0x2e4], RZ ;  /* 0x8000b900d2d17a10 */ /* 0x000fe20007ffe0ff */
[----:B------:R-:W-:Y:S01]  /*32a0*/  IMAD.IADD R176, R207, 0x1, -R166 ;  /* 0x00000001cfb07824 */ /* 0x000fe200078e0aa6 */
[-C--:B------:R-:W-:Y:S01]  /*32b0*/  HMMA.16816.F32 R72, R100, R60.reuse, RZ ;  /* 0x0000003c6448723c */ /* 0x080fe200000018ff */
[----:B-----5:R-:W5:Y:S01]  /*32c0*/  LDSM.16.M88.4 R12, [R193+0x400] ;  /* 0x00040000c10c783b */ /* 0x020f620000000200 */
[----:B------:R-:W-:Y:S01]  /*32d0*/  I2F R174, R174 ;  /* 0x000000ae00ae7306 */ /* 0x000fe20000201400 */
[----:B------:R-:W-:Y:S01]  /*32e0*/  IADD3 R205, R173, UR14, RZ ;  /* 0x0000000eadcd7c10 */ /* 0x000fe2000fffe0ff */
[--C-:B------:R-:W-:Y:S01]  /*32f0*/  IMAD.IADD R133, R197, 0x1, -R156.reuse ;  /* 0x00000001c5857824 */ /* 0x100fe200078e0a9c */
[----:B------:R-:W-:Y:S01]  /*3300*/  IADD3 R157, R169, 0x28, RZ ;  /* 0x00000028a99d7810 */ /* 0x000fe20007ffe0ff */
[----:B------:R-:W-:Y:S01]  /*3310*/  IMAD.IADD R151, R197, 0x1, -R161 ;  /* 0x00000001c5977824 */ /* 0x000fe200078e0aa1 */
[----:B------:R-:W-:Y:S01]  /*3320*/  IABS R139, R139 ;  /* 0x0000008b008b7213 */ /* 0x000fe20000000000 */
[----:B------:R-:W-:Y:S01]  /*3330*/  HMMA.16816.F32 R68, R96, R60, RZ ;  /* 0x0000003c6044723c */ /* 0x000fe200000018ff */
[----:B------:R-:W-:Y:S01]  /*3340*/  IMNMX R212, RZ, R212, !PT ;  /* 0x000000d4ffd47217 */ /* 0x000fe20007800200 */
[----:B------:R-:W-:Y:S01]  /*3350*/  I2F R182, R182 ;  /* 0x000000b600b67306 */ /* 0x000fe20000201400 */
[----:B------:R-:W-:Y:S01]  /*3360*/  ISETP.GE.AND P3, PT, R169, R211, PT ;  /* 0x000000d3a900720c */ /* 0x000fe20003f66270 */
[--C-:B------:R-:W-:Y:S01]  /*3370*/  IMAD.IADD R181, R204, 0x1, -R157.reuse ;  /* 0x00000001ccb57824 */ /* 0x100fe200078e0a9d */
[----:B------:R-:W-:Y:S01]  /*3380*/  IMNMX R209, RZ, R209, !PT ;  /* 0x000000d1ffd17217 */ /* 0x000fe20007800200 */
[----:B------:R-:W-:Y:S01]  /*3390*/  IMAD.IADD R152, R197, 0x1, -R157 ;  /* 0x00000001c5987824 */ /* 0x000fe200078e0a9d */
[----:B------:R-:W-:Y:S01]  /*33a0*/  ISETP.GE.AND P6, PT, R167, R208, PT ;  /* 0x000000d0a700720c */ /* 0x000fe20003fc6270 */
[-C--:B-1----:R-:W-:Y:S01]  /*33b0*/  HMMA.16816.F32 R104, R92, R8.reuse, R104 ;  /* 0x000000085c68723c */ /* 0x082fe20000001868 */
[----:B------:R-:W-:Y:S01]  /*33c0*/  IADD3 R202, R177, UR14, RZ ;  /* 0x0000000eb1ca7c10 */ /* 0x000fe2000fffe0ff */
[----:B------:R-:W-:Y:S01]  /*33d0*/  I2F R171, R171 ;  /* 0x000000ab00ab7306 */ /* 0x000fe20000201400 */
[----:B------:R-:W-:Y:S01]  /*33e0*/  IMNMX R205, R205, UR15, PT ;  /* 0x0000000fcdcd7c17 */ /* 0x000fe2000b800200 */
[--C-:B------:R-:W-:Y:S01]  /*33f0*/  IMAD.IADD R237, R210, 0x1, -R161.reuse ;  /* 0x00000001d2ed7824 */ /* 0x100fe200078e0aa1 */
[----:B------:R-:W-:Y:S01]  /*3400*/  IADD3 R206, R207, -c[0x0][0x2e4], RZ ;  /* 0x8000b900cfce7a10 */ /* 0x000fe20007ffe0ff */
[C---:B------:R-:W-:Y:S01]  /*3410*/  IMAD.IADD R244, R204.reuse, 0x1, -R161 ;  /* 0x00000001ccf47824 */ /* 0x040fe200078e0aa1 */
[----:B------:R-:W-:Y:S01]  /*3420*/  IABS R16, R17 ;  /* 0x0000001100107213 */ /* 0x000fe20000000000 */
[----:B------:R-:W-:Y:S01]  /*3430*/  HMMA.16816.F32 R84, R88, R8, R84 ;  /* 0x000000085854723c */ /* 0x000fe20000001854 */
[----:B------:R-:W-:Y:S01]  /*3440*/  IMAD.IADD R17, R204, 0x1, -R156 ;  /* 0x00000001cc117824 */ /* 0x000fe200078e0a9c */
[----:B------:R-:W-:Y:S01]  /*3450*/  I2F R5, R5 ;  /* 0x0000000500057306 */ /* 0x000fe20000201400 */
[C---:B------:R-:W-:Y:S01]  /*3460*/  IADD3 R140, R169.reuse, 0x51, RZ ;  /* 0x00000051a98c7810 */ /* 0x040fe20007ffe0ff */
[----:B------:R-:W-:Y:S01]  /*3470*/  IMAD.MOV.U32 R225, RZ, RZ, R16 ;  /* 0x000000ffffe17224 */ /* 0x000fe200078e0010 */
[----:B------:R-:W-:Y:S01]  /*3480*/  ISETP.LT.OR P3, PT, R169, R212, P3 ;  /* 0x000000d4a900720c */ /* 0x000fe20001f61670 */
[----:B------:R-:W-:Y:S01]  /*3490*/  IMAD.IADD R239, R207, 0x1, -R157 ;  /* 0x00000001cfef7824 */ /* 0x000fe200078e0a9d */
[----:B------:R-:W-:Y:S01]  /*34a0*/  ISETP.LT.OR P6, PT, R167, R209, P6 ;  /* 0x000000d1a700720c */ /* 0x000fe200037c1670 */
[----:B------:R-:W-:Y:S01]  /*34b0*/  IMAD.IADD R8, R207, 0x1, -R167 ;  /* 0x00000001cf087824 */ /* 0x000fe200078e0aa7 */
[-C--:B------:R-:W-:Y:S01]  /*34c0*/  HMMA.16816.F32 R80, R96, R78.reuse, RZ ;  /* 0x0000004e6050723c */ /* 0x080fe200000018ff */
[----:B------:R-:W-:Y:S01]  /*34d0*/  IMAD.IADD R9, R210, 0x1, -R165 ;  /* 0x00000001d2097824 */ /* 0x000fe200078e0aa5 */
[----:B------:R-:W-:Y:S01]  /*34e0*/  I2F R139, R139 ;  /* 0x0000008b008b7306 */ /* 0x000fe20000201400 */
[----:B------:R-:W-:Y:S01]  /*34f0*/  IMNMX R202, R202, UR15, PT ;  /* 0x0000000fcaca7c17 */ /* 0x000fe2000b800200 */
[--C-:B------:R-:W-:Y:S01]  /*3500*/  IMAD.IADD R138, R197, 0x1, -R140.reuse ;  /* 0x00000001c58a7824 */ /* 0x100fe200078e0a8c */
[----:B------:R-:W-:Y:S01]  /*3510*/  IABS R8, R8 ;  /* 0x0000000800087213 */ /* 0x000fe20000000000 */
[--C-:B------:R-:W-:Y:S01]  /*3520*/  IMAD.IADD R219, R210, 0x1, -R140.reuse ;  /* 0x00000001d2db7824 */ /* 0x100fe200078e0a8c */
[----:B------:R-:W-:Y:S01]  /*3530*/  IADD3 R203, R204, -c[0x0][0x2e4], RZ ;  /* 0x8000b900cccb7a10 */ /* 0x000fe20007ffe0ff */
[----:B------:R-:W-:Y:S01]  /*3540*/  HMMA.16816.F32 R76, R100, R78, RZ ;  /* 0x0000004e644c723c */ /* 0x000fe200000018ff */
[----:B------:R-:W-:Y:S01]  /*3550*/  FMUL.FTZ R104, R104, c[0x0][0x2ec] ;  /* 0x0000bb0068687a20 */ /* 0x000fe20000410000 */
[----:B------:R1:W-:Y:S01]  /*3560*/  I2F R185, R8 ;  /* 0x0000000800b97306 */ /* 0x0003e20000201400 */
[----:B------:R-:W-:Y:S01]  /*3570*/  FMUL.FTZ R106, R106, c[0x0][0x2ec] ;  /* 0x0000bb006a6a7a20 */ /* 0x000fe20000410000 */
[----:B------:R-:W-:Y:S01]  /*3580*/  IMNMX R206, RZ, R206, !PT ;  /* 0x000000ceffce7217 */ /* 0x000fe20007800200 */
[----:B------:R-:W-:Y:S01]  /*3590*/  FMUL.FTZ R105, R105, c[0x0][0x2ec] ;  /* 0x0000bb0069697a20 */ /* 0x000fe20000410000 */
[----:B------:R-:W-:Y:S01]  /*35a0*/  ISETP.GE.AND P0, PT, R169, R205, PT ;  /* 0x000000cda900720c */ /* 0x000fe20003f06270 */
[----:B------:R-:W-:Y:S01]  /*35b0*/  FMUL.FTZ R84, R84, c[0x0][0x2ec] ;  /* 0x0000bb0054547a20 */ /* 0x000fe20000410000 */
[-C--:B-----5:R-:W-:Y:S01]  /*35c0*/  HMMA.16816.F32 R72, R92, R12.reuse, R72 ;  /* 0x0000000c5c48723c */ /* 0x0a0fe20000001848 */
[----:B------:R-:W-:Y:S01]  /*35d0*/  FMUL.FTZ R86, R86, c[0x0][0x2ec] ;  /* 0x0000bb0056567a20 */ /* 0x000fe20000410000 */
[----:B------:R-:W5:Y:S01]  /*35e0*/  MUFU.TANH R104, R104 ;  /* 0x0000006800687308 */ /* 0x000f620000002400 */
[----:B------:R-:W-:Y:S01]  /*35f0*/  FMUL.FTZ R87, R87, c[0x0][0x2ec] ;  /* 0x0000bb0057577a20 */ /* 0x000fe20000410000 */
[----:B------:R-:W-:Y:S01]  /*3600*/  IABS R16, R17 ;  /* 0x0000001100107213 */ /* 0x000fe20000000000 */
[----:B------:R-:W-:Y:S01]  /*3610*/  IMAD.IADD R218, R204, 0x1, -R140 ;  /* 0x00000001ccda7824 */ /* 0x000fe200078e0a8c */
[----:B------:R-:W-:Y:S01]  /*3620*/  IMNMX R203, RZ, R203, !PT ;  /* 0x000000cbffcb7217 */ /* 0x000fe20007800200 */
[----:B------:R-:W-:Y:S01]  /*3630*/  IMAD.IADD R192, R0, 0x1, R192 ;  /* 0x0000000100c07824 */ /* 0x000fe200078e02c0 */
[----:B------:R-:W-:Y:S01]  /*3640*/  HMMA.16816.F32 R68, R88, R12, R68 ;  /* 0x0000000c5844723c */ /* 0x000fe20000001844 */
[C---:B------:R-:W-:Y:S01]  /*3650*/  ISETP.LT.OR P0, PT, R169.reuse, R206, P0 ;  /* 0x000000cea900720c */ /* 0x040fe20000701670 */
[----:B-1----:R-:W-:Y:S01]  /*3660*/  IMAD.IADD R8, R210, 0x1, -R166 ;  /* 0x00000001d2087824 */ /* 0x002fe200078e0aa6 */
[----:B------:R-:W1:Y:S01]  /*3670*/  MUFU.TANH R84, R84 ;  /* 0x0000005400547308 */ /* 0x000e620000002400 */
[----:B------:R-:W-:-:S02]  /*3680*/  IADD3 R143, R169, 0x50, RZ ;  /* 0x00000050a98f7810 */ /* 0x000fc40007ffe0ff */
[----:B------:R-:W-:Y:S01]  /*3690*/  IADD3 R153, R169, 0x29, RZ ;  /* 0x00000029a9997810 */ /* 0x000fe20007ffe0ff */
[----:B------:R-:W-:Y:S01]  /*36a0*/  IMAD.IADD R12, R210, 0x1, -R164 ;  /* 0x00000001d20c7824 */ /* 0x000fe200078e0aa4 */
[----:B------:R-:W-:Y:S01]  /*36b0*/  IABS R8, R8 ;  /* 0x0000000800087213 */ /* 0x000fe20000000000 */
[-C--:B------:R-:W-:Y:S01]  /*36c0*/  HMMA.16816.F32 R64, R96, R62.reuse, RZ ;  /* 0x0000003e6040723c */ /* 0x080fe200000018ff */
[----:B------:R-:W-:Y:S01]  /*36d0*/  IMAD.IADD R13, R204, 0x1, -R163 ;  /* 0x00000001cc0d7824 */ /* 0x000fe200078e0aa3 */
[----:B------:R-:W2:Y:S01]  /*36e0*/  MUFU.TANH R87, R87 ;  /* 0x0000005700577308 */ /* 0x000ea20000002400 */
[----:B------:R-:W-:Y:S01]  /*36f0*/  IABS R12, R12 ;  /* 0x0000000c000c7213 */ /* 0x000fe20000000000 */
[----:B-----5:R-:W-:Y:S01]  /*3700*/  FFMA.FTZ R104, R168, -UR17, R104 ;  /* 0x80000011a8687c23 */ /* 0x020fe20008010068 */
[----:B------:R-:W-:Y:S01]  /*3710*/  IABS R188, R188 ;  /* 0x000000bc00bc7213 */ /* 0x000fe20000000000 */
[----:B------:R-:W-:Y:S01]  /*3720*/  IMAD.IADD R183, R210, 0x1, -R153 ;  /* 0x00000001d2b77824 */ /* 0x000fe200078e0a99 */
[----:B------:R-:W-:Y:S01]  /*3730*/  IABS R181, R181 ;  /* 0x000000b500b57213 */ /* 0x000fe20000000000 */
[----:B------:R-:W-:Y:S01]  /*3740*/  HMMA.16816.F32 R60, R100, R62, RZ ;  /* 0x0000003e643c723c */ /* 0x000fe200000018ff */
[----:B------:R-:W-:Y:S01]  /*3750*/  FSEL R104, R104, -INF , !P3 ;  /* 0xff80000068687808 */ /* 0x000fe20005800000 */
[----:B------:R5:W-:Y:S01]  /*3760*/  I2F R180, R8 ;  /* 0x0000000800b47306 */ /* 0x000be20000201400 */
[----:B-1----:R-:W-:Y:S01]  /*3770*/  FFMA.FTZ R172, R172, -UR17, R84 ;  /* 0x80000011acac7c23 */ /* 0x002fe20008010054 */
[----:B------:R-:W-:Y:S01]  /*3780*/  ISETP.GE.AND P3, PT, R167, R202, PT ;  /* 0x000000caa700720c */ /* 0x000fe20003f66270 */
[----:B------:R-:W-:Y:S01]  /*3790*/  FMUL.FTZ R72, R72, c[0x0][0x2ec] ;  /* 0x0000bb0048487a20 */ /* 0x000fe20000410000 */
[----:B------:R-:W-:Y:S01]  /*37a0*/  ISETP.GE.AND P1, PT, R169, R208, PT ;  /* 0x000000d0a900720c */ /* 0x000fe20003f26270 */
[----:B------:R-:W-:Y:S01]  /*37b0*/  IMAD.MOV.U32 R243, RZ, RZ, R181 ;  /* 0x000000fffff37224 */ /* 0x000fe200078e00b5 */
[-C--:B------:R-:W-:Y:S01]  /*37c0*/  HMMA.16816.F32 R80, R88, R10.reuse, R80 ;  /* 0x0000000a5850723c */ /* 0x080fe20000001850 */
[----:B------:R-:W-:Y:S01]  /*37d0*/  ISETP.LT.OR P3, PT, R167, R203, P3 ;  /* 0x000000cba700720c */ /* 0x000fe20001f61670 */
[----:B------:R1:W-:Y:S01]  /*37e0*/  I2F R189, R12 ;  /* 0x0000000c00bd7306 */ /* 0x0003e20000201400 */
[----:B--2---:R-:W-:Y:S01]  /*37f0*/  FFMA.FTZ R182, R182, -UR17, R87 ;  /* 0x80000011b6b67c23 */ /* 0x004fe20008010057 */
[----:B------:R-:W-:Y:S01]  /*3800*/  IABS R132, R132 ;  /* 0x0000008400847213 */ /* 0x000fe20000000000 */
[----:B------:R-:W-:Y:S01]  /*3810*/  FMUL.FTZ R73, R73, c[0x0][0x2ec] ;  /* 0x0000bb0049497a20 */ /* 0x000fe20000410000 */
[----:B------:R-:W-:Y:S01]  /*3820*/  ISETP.LT.OR P1, PT, R169, R209, P1 ;  /* 0x000000d1a900720c */ /* 0x000fe20000f21670 */
[----:B------:R-:W-:Y:S01]  /*3830*/  FMUL.FTZ R74, R74, c[0x0][0x2ec] ;  /* 0x0000bb004a4a7a20 */ /* 0x000fe20000410000 */
[----:B------:R-:W-:Y:S01]  /*3840*/  HMMA.16816.F32 R76, R92, R10, R76 ;  /* 0x0000000a5c4c723c */ /* 0x000fe2000000184c */
[----:B------:R-:W-:Y:S01]  /*3850*/  IABS R181, R183 ;  /* 0x000000b700b57213 */ /* 0x000fe20000000000 */
[C---:B-----5:R-:W-:Y:S01]  /*3860*/  IMAD.IADD R8, R204.reuse, 0x1, -R166 ;  /* 0x00000001cc087824 */ /* 0x060fe200078e0aa6 */
[----:B------:R-:W2:Y:S01]  /*3870*/  MUFU.TANH R84, R86 ;  /* 0x0000005600547308 */ /* 0x000ea20000002400 */
[----:B------:R-:W-:Y:S01]  /*3880*/  ISETP.GE.AND P5, PT, R167, R205, PT ;  /* 0x000000cda700720c */ /* 0x000fe20003fa6270 */
[----:B------:R-:W-:Y:S01]  /*3890*/  FMUL.FTZ R69, R69, c[0x0][0x2ec] ;  /* 0x0000bb0045457a20 */ /* 0x000fe20000410000 */
[----:B------:R-:W-:Y:S01]  /*38a0*/  IADD3 R137, R169, 0x58, RZ ;  /* 0x00000058a9897810 */ /* 0x000fe20007ffe0ff */
[----:B------:R-:W-:Y:S01]  /*38b0*/  IMAD.MOV.U32 R238, RZ, RZ, R181 ;  /* 0x000000ffffee7224 */ /* 0x000fe200078e00b5 */
[----:B------:R-:W-:Y:S01]  /*38c0*/  IABS R8, R8 ;  /* 0x0000000800087213 */ /* 0x000fe20000000000 */
[-C--:B------:R-:W-:Y:S01]  /*38d0*/  HMMA.16816.F32 R56, R100, R44.reuse, RZ ;  /* 0x0000002c6438723c */ /* 0x080fe200000018ff */
[----:B-1----:R-:W-:Y:S01]  /*38e0*/  IMAD.IADD R12, R204, 0x1, -R164 ;  /* 0x00000001cc0c7824 */ /* 0x002fe200078e0aa4 */
[----:B------:R-:W1:Y:S01]  /*38f0*/  MUFU.TANH R106, R106 ;  /* 0x0000006a006a7308 */ /* 0x000e620000002400 */
[----:B------:R-:W-:Y:S01]  /*3900*/  ISETP.LT.OR P5, PT, R167, R206, P5 ;  /* 0x000000cea700720c */ /* 0x000fe20002fa1670 */
[----:B------:R-:W-:Y:S01]  /*3910*/  IMAD.MOV.U32 R184, RZ, RZ, R8 ;  /* 0x000000ffffb87224 */ /* 0x000fe200078e0008 */
[----:B------:R-:W-:Y:S01]  /*3920*/  IABS R8, R9 ;  /* 0x0000000900087213 */ /* 0x000fe20000000000 */
[----:B------:R-:W-:Y:S01]  /*3930*/  IMAD.IADD R9, R207, 0x1, -R165 ;  /* 0x00000001cf097824 */ /* 0x000fe200078e0aa5 */
[----:B------:R-:W-:Y:S01]  /*3940*/  IABS R12, R12 ;  /* 0x0000000c000c7213 */ /* 0x000fe20000000000 */
[C---:B------:R-:W-:Y:S01]  /*3950*/  HMMA.16816.F32 R52, R96.reuse, R44, RZ ;  /* 0x0000002c6034723c */ /* 0x040fe200000018ff */
[----:B------:R-:W-:Y:S01]  /*3960*/  FMUL.FTZ R80, R80, c[0x0][0x2ec] ;  /* 0x0000bb0050507a20 */ /* 0x000fe20000410000 */
[----:B------:R-:W-:Y:S01]  /*3970*/  I2F R226, R16 ;  /* 0x0000001000e27306 */ /* 0x000fe20000201400 */
[----:B------:R-:W-:Y:S01]  /*3980*/  IMAD.MOV.U32 R179, RZ, RZ, R8 ;  /* 0x000000ffffb37224 */ /* 0x000fe200078e0008 */
[----:B------:R-:W-:Y:S01]  /*3990*/  IABS R8, R9 ;  /* 0x0000000900087213 */ /* 0x000fe20000000000 */
[----:B--2---:R-:W-:Y:S01]  /*39a0*/  FFMA.FTZ R175, R175, -UR17, R84 ;  /* 0x80000011afaf7c23 */ /* 0x004fe20008010054 */
[----:B------:R-:W-:Y:S01]  /*39b0*/  IADD3 R155, R169, 0x30, RZ ;  /* 0x00000030a99b7810 */ /* 0x000fe20007ffe0ff */
[----:B------:R-:W-:Y:S01]  /*39c0*/  FMUL.FTZ R84, R107, c[0x0][0x2ec] ;  /* 0x0000bb006b547a20 */ /* 0x000fe20000410000 */
[-C--:B------:R-:W-:Y:S01]  /*39d0*/  HMMA.16816.F32 R48, R96, R46.reuse, RZ ;  /* 0x0000002e6030723c */ /* 0x080fe200000018ff */
[----:B------:R-:W-:Y:S01]  /*39e0*/  FMUL.FTZ R76, R76, c[0x0][0x2ec] ;  /* 0x0000bb004c4c7a20 */ /* 0x000fe20000410000 */
[----:B------:R2:W-:Y:S01]  /*39f0*/  I2F R190, R12 ;  /* 0x0000000c00be7306 */ /* 0x0005e20000201400 */
[----:B------:R-:W-:Y:S01]  /*3a00*/  FMUL.FTZ R78, R78, c[0x0][0x2ec] ;  /* 0x0000bb004e4e7a20 */ /* 0x000fe20000410000 */
[----:B------:R-:W-:Y:S01]  /*3a10*/  IABS R6, R6 ;  /* 0x0000000600067213 */ /* 0x000fe20000000000 */
[----:B------:R-:W-:Y:S01]  /*3a20*/  FMUL.FTZ R77, R77, c[0x0][0x2ec] ;  /* 0x0000bb004d4d7a20 */ /* 0x000fe20000410000 */
[----:B------:R-:W-:Y:S01]  /*3a30*/  IABS R162, R162 ;  /* 0x000000a200a27213 */ /* 0x000fe20000000000 */
[----:B-1----:R-:W-:Y:S01]  /*3a40*/  FFMA.FTZ R171, R171, -UR17, R106 ;  /* 0x80000011abab7c23 */ /* 0x002fe2000801006a */
[----:B------:R-:W-:Y:S01]  /*3a50*/  HMMA.16816.F32 R44, R100, R46, RZ ;  /* 0x0000002e642c723c */ /* 0x000fe200000018ff */
[----:B------:R-:W-:Y:S01]  /*3a60*/  FMUL.FTZ R106, R85, c[0x0][0x2ec] ;  /* 0x0000bb00556a7a20 */ /* 0x000fe20000410000 */
[----:B------:R1:W-:Y:S01]  /*3a70*/  I2F R187, R8 ;  /* 0x0000000800bb7306 */ /* 0x0003e20000201400 */
[----:B------:R-:W-:Y:S01]  /*3a80*/  FSEL R85, R172, -INF , !P0 ;  /* 0xff800000ac557808 */ /* 0x000fe20004000000 */
[--C-:B------:R-:W-:Y:S01]  /*3a90*/  IMAD.IADD R86, R210, 0x1, -R143.reuse ;  /* 0x00000001d2567824 */ /* 0x100fe200078e0a8f */
[----:B------:R-:W-:Y:S01]  /*3aa0*/  ISETP.GE.AND P0, PT, R166, R208, PT ;  /* 0x000000d0a600720c */ /* 0x000fe20003f06270 */
[----:B------:R-:W-:Y:S01]  /*3ab0*/  IMAD.IADD R107, R204, 0x1, -R143 ;  /* 0x00000001cc6b7824 */ /* 0x000fe200078e0a8f */
[----:B------:R-:W-:Y:S01]  /*3ac0*/  IADD3 R135, R169, 0x59, RZ ;  /* 0x00000059a9877810 */ /* 0x000fe20007ffe0ff */
[-C--:B------:R-:W-:Y:S01]  /*3ad0*/  HMMA.16816.F32 R64, R88, R14.reuse, R64 ;  /* 0x0000000e5840723c */ /* 0x080fe20000001840 */
[----:B------:R-:W-:Y:S01]  /*3ae0*/  ISETP.LT.OR P0, PT, R166, R209, P0 ;  /* 0x000000d1a600720c */ /* 0x000fe20000701670 */
[----:B--2---:R-:W-:Y:S01]  /*3af0*/  IMAD.IADD R12, R207, 0x1, -R163 ;  /* 0x00000001cf0c7824 */ /* 0x004fe200078e0aa3 */
[----:B------:R-:W2:Y:S01]  /*3b00*/  MUFU.TANH R84, R84 ;  /* 0x0000005400547308 */ /* 0x000ea20000002400 */
[----:B------:R-:W-:Y:S01]  /*3b10*/  IABS R86, R86 ;  /* 0x0000005600567213 */ /* 0x000fe20000000000 */
[----:B------:R-:W-:Y:S01]  /*3b20*/  FMUL.FTZ R81, R81, c[0x0][0x2ec] ;  /* 0x0000bb0051517a20 */ /* 0x000fe20000410000 */
[----:B------:R-:W-:Y:S01]  /*3b30*/  IABS R107, R107 ;  /* 0x0000006b006b7213 */ /* 0x000fe20000000000 */
[C---:B------:R-:W-:Y:S01]  /*3b40*/  IMAD.IADD R181, R210.reuse, 0x1, -R155 ;  /* 0x00000001d2b57824 */ /* 0x040fe200078e0a9b */
[----:B------:R-:W-:Y:S01]  /*3b50*/  IABS R12, R12 ;  /* 0x0000000c000c7213 */ /* 0x000fe20000000000 */
[----:B------:R-:W-:Y:S01]  /*3b60*/  HMMA.16816.F32 R60, R92, R14, R60 ;  /* 0x0000000e5c3c723c */ /* 0x000fe2000000183c */
[----:B-1----:R-:W1:Y:S01]  /*3b70*/  LDSM.16.M88.4 R8, [R193+0x800] ;  /* 0x00080000c108783b */ /* 0x002e620000000200 */
[----:B------:R-:W5:Y:S01]  /*3b80*/  MUFU.TANH R76, R76 ;  /* 0x0000004c004c7308 */ /* 0x000f620000002400 */
[----:B------:R-:W-:Y:S01]  /*3b90*/  IADD3 R126, R169, 0x31, RZ ;  /* 0x00000031a97e7810 */ /* 0x000fe20007ffe0ff */
[----:B------:R-:W-:Y:S01]  /*3ba0*/  IMAD.MOV.U32 R240, RZ, RZ, R12 ;  /* 0x000000fffff07224 */ /* 0x000fe200078e000c */
[----:B------:R-:W-:Y:S01]  /*3bb0*/  IABS R12, R13 ;  /* 0x0000000d000c7213 */ /* 0x000fe20000000000 */
[----:B------:R-:W-:Y:S01]  /*3bc0*/  IMAD.IADD R13, R210, 0x1, -R160 ;  /* 0x00000001d20d7824 */ /* 0x000fe200078e0aa0 */
[----:B------:R-:W-:Y:S01]  /*3bd0*/  ISETP.GE.AND P2, PT, R167, R211, PT ;  /* 0x000000d3a700720c */ /* 0x000fe20003f46270 */
[-C--:B------:R-:W-:Y:S01]  /*3be0*/  HMMA.16816.F32 R40, R100, R24.reuse, RZ ;  /* 0x000000186428723c */ /* 0x080fe200000018ff */
[----:B------:R-:W-:Y:S01]  /*3bf0*/  FMUL.FTZ R82, R82, c[0x0][0x2ec] ;  /* 0x0000bb0052527a20 */ /* 0x000fe20000410000 */
[----:B------:R-:W3:Y:S01]  /*3c00*/  MUFU.TANH R78, R78 ;  /* 0x0000004e004e7308 */ /* 0x000ee20000002400 */
[----:B------:R-:W-:Y:S01]  /*3c10*/  IMAD.MOV.U32 R245, RZ, RZ, R12 ;  /* 0x000000fffff57224 */ /* 0x000fe200078e000c */
[----:B------:R-:W-:Y:S01]  /*3c20*/  IABS R12, R13 ;  /* 0x0000000d000c7213 */ /* 0x000fe20000000000 */
[----:B--2---:R-:W-:Y:S01]  /*3c30*/  FFMA.FTZ R84, R174, -UR17, R84 ;  /* 0x80000011ae547c23 */ /* 0x004fe20008010054 */
[----:B------:R-:W-:Y:S01]  /*3c40*/  IABS R252, R252 ;  /* 0x000000fc00fc7213 */ /* 0x000fe20000000000 */
[----:B------:R-:W-:Y:S01]  /*3c50*/  FMUL.FTZ R68, R68, c[0x0][0x2ec] ;  /* 0x0000bb0044447a20 */ /* 0x000fe20000410000 */
[C---:B------:R-:W-:Y:S01]  /*3c60*/  HMMA.16816.F32 R32, R96.reuse, R24, RZ ;  /* 0x000000186020723c */ /* 0x040fe200000018ff */
[----:B------:R-:W-:Y:S01]  /*3c70*/  IABS R186, R186 ;  /* 0x000000ba00ba7213 */ /* 0x000fe20000000000 */
[----:B------:R2:W-:Y:S01]  /*3c80*/  I2F R251, R12 ;  /* 0x0000000c00fb7306 */ /* 0x0005e20000201400 */
[----:B------:R-:W-:Y:S01]  /*3c90*/  FSEL R87, R84, -INF , !P6 ;  /* 0xff80000054577808 */ /* 0x000fe20007000000 */
[----:B------:R-:W-:Y:S01]  /*3ca0*/  IMAD.IADD R84, R207, 0x1, -R140 ;  /* 0x00000001cf547824 */ /* 0x000fe200078e0a8c */
[----:B------:R-:W-:Y:S01]  /*3cb0*/  IABS R141, R141 ;  /* 0x0000008d008d7213 */ /* 0x000fe20000000000 */
[----:B-----5:R-:W-:Y:S01]  /*3cc0*/  FFMA.FTZ R76, R5, -UR17, R76 ;  /* 0x80000011054c7c23 */ /* 0x020fe2000801004c */
[----:B------:R-:W-:Y:S01]  /*3cd0*/  FSEL R5, R182, -INF , !P3 ;  /* 0xff800000b6057808 */ /* 0x000fe20005800000 */
[-C--:B------:R-:W-:Y:S01]  /*3ce0*/  HMMA.16816.F32 R28, R96, R26.reuse, RZ ;  /* 0x0000001a601c723c */ /* 0x080fe200000018ff */
[----:B------:R-:W-:Y:S01]  /*3cf0*/  IABS R84, R84 ;  /* 0x0000005400547213 */ /* 0x000fe20000000000 */
[----:B------:R-:W5:Y:S01]  /*3d00*/  MUFU.TANH R77, R77 ;  /* 0x0000004d004d7308 */ /* 0x000f620000002400 */
[----:B---3--:R-:W-:Y:S01]  /*3d10*/  FFMA.FTZ R78, R180, -UR17, R78 ;  /* 0x80000011b44e7c23 */ /* 0x008fe2000801004e */
[----:B------:R-:W-:Y:S01]  /*3d20*/  ISETP.GE.AND P3, PT, R165, R205, PT ;  /* 0x000000cda500720c */ /* 0x000fe20003f66270 */
[----:B------:R-:W-:Y:S01]  /*3d30*/  FMUL.FTZ R75, R75, c[0x0][0x2ec] ;  /* 0x0000bb004b4b7a20 */ /* 0x000fe20000410000 */
[----:B------:R-:W-:Y:S01]  /*3d40*/  ISETP.LT.OR P2, PT, R167, R212, P2 ;  /* 0x000000d4a700720c */ /* 0x000fe20001741670 */
[----:B------:R-:W-:Y:S01]  /*3d50*/  IMAD.IADD R167, R207, 0x1, -R160 ;  /* 0x00000001cfa77824 */ /* 0x000fe200078e0aa0 */
[----:B------:R-:W-:Y:S01]  /*3d60*/  HMMA.16816.F32 R24, R100, R26, RZ ;  /* 0x0000001a6418723c */ /* 0x000fe200000018ff */
[----:B------:R-:W-:Y:S01]  /*3d70*/  ISETP.LT.OR P3, PT, R165, R206, P3 ;  /* 0x000000cea500720c */ /* 0x000fe20001f61670 */
[----:B--2---:R-:W2:Y:S01]  /*3d80*/  LDSM.16.M88.4 R12, [R193+0xc00] ;  /* 0x000c0000c10c783b */ /* 0x004ea20000000200 */
[----:B------:R3:W-:Y:S01]  /*3d90*/  I2F R182, R84 ;  /* 0x0000005400b67306 */ /* 0x0007e20000201400 */
[----:B------:R-:W-:Y:S01]  /*3da0*/  FMUL.FTZ R60, R60, c[0x0][0x2ec] ;  /* 0x0000bb003c3c7a20 */ /* 0x000fe20000410000 */
[C---:B------:R-:W-:Y:S01]  /*3db0*/  IADD3 R148, R169.reuse, 0x48, RZ ;  /* 0x00000048a9947810 */ /* 0x040fe20007ffe0ff */
[----:B------:R-:W-:Y:S01]  /*3dc0*/  FMUL.FTZ R70, R70, c[0x0][0x2ec] ;  /* 0x0000bb0046467a20 */ /* 0x000fe20000410000 */
[----:B------:R-:W-:Y:S01]  /*3dd0*/  IADD3 R130, R169, 0x60, RZ ;  /* 0x00000060a9827810 */ /* 0x000fe20007ffe0ff */
[----:B------:R-:W-:Y:S01]  /*3de0*/  FMUL.FTZ R62, R62, c[0x0][0x2ec] ;  /* 0x0000bb003e3e7a20 */ /* 0x000fe20000410000 */
[-C--:B-1----:R-:W-:Y:S01]  /*3df0*/  HMMA.16816.F32 R56, R92, R8.reuse, R56 ;  /* 0x000000085c38723c */ /* 0x082fe20000001838 */
[----:B-----5:R-:W-:Y:S01]  /*3e00*/  FFMA.FTZ R77, R139, -UR17, R77 ;  /* 0x800000118b4d7c23 */ /* 0x020fe2000801004d */
[----:B------:R-:W1:Y:S01]  /*3e10*/  MUFU.TANH R106, R106 ;  /* 0x0000006a006a7308 */ /* 0x000e620000002400 */
[----:B------:R-:W-:Y:S01]  /*3e20*/  FSEL R139, R78, -INF , !P0 ;  /* 0xff8000004e8b7808 */ /* 0x000fe20004000000 */
[----:B------:R-:W-:Y:S01]  /*3e30*/  FMUL.FTZ R64, R64, c[0x0][0x2ec] ;  /* 0x0000bb0040407a20 */ /* 0x000fe20000410000 */
[----:B------:R-:W-:Y:S01]  /*3e40*/  IABS R167, R167 ;  /* 0x000000a700a77213 */ /* 0x000fe20000000000 */
[----:B------:R-:W-:Y:S01]  /*3e50*/  FMUL.FTZ R66, R66, c[0x0][0x2ec] ;  /* 0x0000bb0042427a20 */ /* 0x000fe20000410000 */
[----:B------:R-:W-:Y:S01]  /*3e60*/  ISETP.GE.AND P6, PT, R165, R211, PT ;  /* 0x000000d3a500720c */ /* 0x000fe20003fc6270 */
[C---:B------:R-:W-:Y:S01]  /*3e70*/  HMMA.16816.F32 R52, R88.reuse, R8, R52 ;  /* 0x000000085834723c */ /* 0x040fe20000001834 */
[----:B------:R-:W-:Y:S01]  /*3e80*/  IADD3 R146, R169, 0x49, RZ ;  /* 0x00000049a9927810 */ /* 0x000fe20007ffe0ff */
[----:B---3--:R-:W-:Y:S01]  /*3e90*/  FMUL.FTZ R84, R83, c[0x0][0x2ec] ;  /* 0x0000bb0053547a20 */ /* 0x008fe20000410000 */
[----:B------:R-:W-:Y:S01]  /*3ea0*/  I2F R188, R188 ;  /* 0x000000bc00bc7306 */ /* 0x000fe20000201400 */
[----:B------:R-:W-:Y:S01]  /*3eb0*/  FMUL.FTZ R83, R79, c[0x0][0x2ec] ;  /* 0x0000bb004f537a20 */ /* 0x000fe20000410000 */
[----:B------:R-:W-:Y:S01]  /*3ec0*/  ISETP.LT.OR P6, PT, R165, R212, P6 ;  /* 0x000000d4a500720c */ /* 0x000fe200037c1670 */
[----:B------:R-:W-:Y:S01]  /*3ed0*/  FMUL.FTZ R65, R65, c[0x0][0x2ec] ;  /* 0x0000bb0041417a20 */ /* 0x000fe20000410000 */
[----:B------:R-:W-:Y:S01]  /*3ee0*/  IADD3 R127, R169, 0x61, RZ ;  /* 0x00000061a97f7810 */ /* 0x000fe20007ffe0ff */
[-C--:B------:R-:W-:Y:S01]  /*3ef0*/  HMMA.16816.F32 R48, R88, R10.reuse, R48 ;  /* 0x0000000a5830723c */ /* 0x080fe20000001830 */
[----:B------:R-:W-:Y:S01]  /*3f00*/  FSEL R77, R77, -INF , !P6 ;  /* 0xff8000004d4d7808 */ /* 0x000fe20007000000 */
[----:B-1----:R-:W-:Y:S01]  /*3f10*/  FFMA.FTZ R106, R185, -UR17, R106 ;  /* 0x80000011b96a7c23 */ /* 0x002fe2000801006a */
[----:B------:R-:W1:Y:S01]  /*3f20*/  MUFU.TANH R78, R84 ;  /* 0x00000054004e7308 */ /* 0x000e620000002400 */
[CC--:B------:R-:W-:Y:S01]  /*3f30*/  ISETP.GE.AND P6, PT, R164.reuse, R202.reuse, PT ;  /* 0x000000caa400720c */ /* 0x0c0fe20003fc6270 */
[----:B------:R-:W-:Y:S01]  /*3f40*/  FMUL.FTZ R63, R63, c[0x0][0x2ec] ;  /* 0x0000bb003f3f7a20 */ /* 0x000fe20000410000 */
[----:B------:R-:W-:Y:S01]  /*3f50*/  ISETP.GE.AND P4, PT, R169, R202, PT ;  /* 0x000000caa900720c */ /* 0x000fe20003f86270 */
[----:B------:R-:W-:Y:S01]  /*3f60*/  FMUL.FTZ R67, R67, c[0x0][0x2ec] ;  /* 0x0000bb0043437a20 */ /* 0x000fe20000410000 */
[C---:B------:R-:W-:Y:S01]  /*3f70*/  HMMA.16816.F32 R44, R92.reuse, R10, R44 ;  /* 0x0000000a5c2c723c */ /* 0x040fe2000000182c */
[----:B------:R-:W3:Y:S01]  /*3f80*/  LDSM.16.M88.4 R8, [R195+0x3000] ;  /* 0x00300000c308783b */ /* 0x000ee20000000200 */
[----:B------:R-:W-:Y:S01]  /*3f90*/  IABS R176, R176 ;  /* 0x000000b000b07213 */ /* 0x000fe20000000000 */
[----:B------:R5:W-:Y:S01]  /*3fa0*/  I2F R183, R86 ;  /* 0x0000005600b77306 */ /* 0x000be20000201400 */
[-C--:B------:R-:W-:Y:S01]  /*3fb0*/  ISETP.LT.OR P6, PT, R164, R203.reuse, P6 ;  /* 0x000000cba400720c */ /* 0x080fe200037c1670 */
[----:B------:R-:W-:Y:S01]  /*3fc0*/  FMUL.FTZ R56, R56, c[0x0][0x2ec] ;  /* 0x0000bb0038387a20 */ /* 0x000fe20000410000 */
[----:B------:R-:W-:Y:S01]  /*3fd0*/  ISETP.LT.OR P4, PT, R169, R203, P4 ;  /* 0x000000cba900720c */ /* 0x000fe20002781670 */
[----:B------:R-:W-:Y:S01]  /*3fe0*/  FMUL.FTZ R57, R57, c[0x0][0x2ec] ;  /* 0x0000bb0039397a20 */ /* 0x000fe20000410000 */
[C---:B------:R-:W-:Y:S01]  /*3ff0*/  IADD3 R123, R169.reuse, 0x68, RZ ;  /* 0x00000068a97b7810 */ /* 0x040fe20007ffe0ff */
[-C--:B--2---:R-:W-:Y:S01]  /*4000*/  HMMA.16816.F32 R40, R92, R12.reuse, R40 ;  /* 0x0000000c5c28723c */ /* 0x084fe20000001828 */
[----:B------:R-:W-:Y:S01]  /*4010*/  IADD3 R159, R169, 0x19, RZ ;  /* 0x00000019a99f7810 */ /* 0x000fe20007ffe0ff */
[----:B------:R-:W-:Y:S01]  /*4020*/  I2F R132, R132 ;  /* 0x0000008400847306 */ /* 0x000fe20000201400 */
[----:B-1----:R-:W-:Y:S01]  /*4030*/  FFMA.FTZ R78, R188, -UR17, R78 ;  /* 0x80000011bc4e7c23 */ /* 0x002fe2000801004e */
[----:B------:R-:W-:Y:S01]  /*4040*/  ISETP.GE.AND P0, PT, R164, R211, PT ;  /* 0x000000d3a400720c */ /* 0x000fe20003f06270 */
[----:B------:R-:W-:Y:S01]  /*4050*/  IMAD.IADD R84, R210, 0x1, -R137 ;  /* 0x00000001d2547824 */ /* 0x000fe200078e0a89 */
[----:B------:R-:W-:Y:S01]  /*4060*/  IABS R133, R133 ;  /* 0x0000008500857213 */ /* 0x000fe20000000000 */
[----:B------:R-:W-:Y:S01]  /*4070*/  IMAD.IADD R224, R204, 0x1, -R159 ;  /* 0x00000001cce07824 */ /* 0x000fe200078e0a9f */
[C---:B------:R-:W-:Y:S01]  /*4080*/  HMMA.16816.F32 R32, R88.reuse, R12, R32 ;  /* 0x0000000c5820723c */ /* 0x040fe20000001820 */
[----:B------:R-:W-:Y:S01]  /*4090*/  FMUL.FTZ R54, R54, c[0x0][0x2ec] ;  /* 0x0000bb0036367a20 */ /* 0x000fe20000410000 */
[----:B-----5:R-:W-:Y:S01]  /*40a0*/  FSEL R86, R171, -INF , !P1 ;  /* 0xff800000ab567808 */ /* 0x020fe20004800000 */
[----:B------:R-:W-:Y:S01]  /*40b0*/  MUFU.TANH R72, R72 ;  /* 0x0000004800487308 */ /* 0x000fe20000002400 */
[----:B------:R-:W-:Y:S01]  /*40c0*/  ISETP.GE.AND P1, PT, R166, R211, PT ;  /* 0x000000d3a600720c */ /* 0x000fe20003f26270 */
[----:B------:R-:W-:Y:S01]  /*40d0*/  FMUL.FTZ R58, R58, c[0x0][0x2ec] ;  /* 0x0000bb003a3a7a20 */ /* 0x000fe20000410000 */
[----:B------:R-:W-:Y:S01]  /*40e0*/  IABS R84, R84 ;  /* 0x0000005400547213 */ /* 0x000fe20000000000 */
[----:B------:R-:W-:Y:S01]  /*40f0*/  IMAD.IADD R12, R207, 0x1, -R161 ;  /* 0x00000001cf0c7824 */ /* 0x000fe200078e0aa1 */
[-C--:B------:R-:W-:Y:S01]  /*4100*/  HMMA.16816.F32 R28, R88, R14.reuse, R28 ;  /* 0x0000000e581c723c */ /* 0x080fe2000000181c */
[----:B------:R-:W-:Y:S01]  /*4110*/  ISETP.LT.OR P1, PT, R166, R212, P1 ;  /* 0x000000d4a600720c */ /* 0x000fe20000f21670 */
[----:B------:R-:W-:Y:S01]  /*4120*/  FMUL.FTZ R52, R52, c[0x0][0x2ec] ;  /* 0x0000bb0034347a20 */ /* 0x000fe20000410000 */
[----:B------:R-:W-:Y:S01]  /*4130*/  I2F R179, R179 ;  /* 0x000000b300b37306 */ /* 0x000fe20000201400 */
[----:B------:R-:W-:Y:S01]  /*4140*/  IABS R12, R12 ;  /* 0x0000000c000c7213 */ /* 0x000fe20000000000 */
[----:B------:R-:W-:Y:S01]  /*4150*/  FMUL.FTZ R48, R48, c[0x0][0x2ec] ;  /* 0x0000bb0030307a20 */ /* 0x000fe20000410000 */
[----:B------:R-:W-:Y:S01]  /*4160*/  FSEL R76, R76, -INF , !P1 ;  /* 0xff8000004c4c7808 */ /* 0x000fe20004800000 */
[----:B------:R-:W-:Y:S01]  /*4170*/  FMUL.FTZ R44, R44, c[0x0][0x2ec] ;  /* 0x0000bb002c2c7a20 */ /* 0x000fe20000410000 */
[----:B------:R-:W-:Y:S01]  /*4180*/  HMMA.16816.F32 R24, R92, R14, R24 ;  /* 0x0000000e5c18723c */ /* 0x000fe20000001818 */
[----:B------:R-:W-:Y:S01]  /*4190*/  ISETP.GE.AND P1, PT, R165, R202, PT ;  /* 0x000000caa500720c */ /* 0x000fe20003f26270 */
[----:B------:R-:W-:Y:S01]  /*41a0*/  FMUL.FTZ R40, R40, c[0x0][0x2ec] ;  /* 0x0000bb0028287a20 */ /* 0x000fe20000410000 */
[----:B------:R1:W-:Y:S01]  /*41b0*/  I2F R249, R12 ;  /* 0x0000000c00f97306 */ /* 0x0003e20000201400 */
[----:B------:R-:W-:Y:S01]  /*41c0*/  IABS R224, R224 ;  /* 0x000000e000e07213 */ /* 0x000fe20000000000 */
[----:B------:R-:W-:Y:S01]  /*41d0*/  FMUL.FTZ R53, R53, c[0x0][0x2ec] ;  /* 0x0000bb0035357a20 */ /* 0x000fe20000410000 */
[----:B------:R-:W-:Y:S01]  /*41e0*/  ISETP.LT.OR P1, PT, R165, R203, P1 ;  /* 0x000000cba500720c */ /* 0x000fe20000f21670 */
[----:B------:R-:W-:Y:S01]  /*41f0*/  FMUL.FTZ R47, R47, c[0x0][0x2ec] ;  /* 0x0000bb002f2f7a20 */ /* 0x000fe20000410000 */
[-C--:B---3--:R-:W-:Y:S01]  /*4200*/  HMMA.16816.F32 R20, R100, R8.reuse, RZ ;  /* 0x000000086414723c */ /* 0x088fe200000018ff */
[----:B------:R-:W-:Y:S01]  /*4210*/  ISETP.LT.OR P0, PT, R164, R212, P0 ;  /* 0x000000d4a400720c */ /* 0x000fe20000701670 */
[----:B------:R-:W-:Y:S01]  /*4220*/  FMUL.FTZ R42, R42, c[0x0][0x2ec] ;  /* 0x0000bb002a2a7a20 */ /* 0x000fe20000410000 */
[----:B------:R-:W2:Y:S01]  /*4230*/  MUFU.TANH R83, R83 ;  /* 0x0000005300537308 */ /* 0x000ea20000002400 */
[----:B------:R-:W-:Y:S01]  /*4240*/  IABS R151, R151 ;  /* 0x0000009700977213 */ /* 0x000fe20000000000 */
[----:B------:R-:W-:Y:S01]  /*4250*/  FMUL.FTZ R55, R55, c[0x0][0x2ec] ;  /* 0x0000bb0037377a20 */ /* 0x000fe20000410000 */
[----:B------:R-:W-:Y:S01]  /*4260*/  IABS R152, R152 ;  /* 0x0000009800987213 */ /* 0x000fe20000000000 */
[----:B------:R-:W-:Y:S01]  /*4270*/  FMUL.FTZ R59, R59, c[0x0][0x2ec] ;  /* 0x0000bb003b3b7a20 */ /* 0x000fe20000410000 */
[----:B------:R-:W-:Y:S01]  /*4280*/  HMMA.16816.F32 R16, R96, R8, RZ ;  /* 0x000000086010723c */ /* 0x000fe200000018ff */
[----:B------:R-:W-:Y:S01]  /*4290*/  IABS R237, R237 ;  /* 0x000000ed00ed7213 */ /* 0x000fe20000000000 */
[----:B------:R-:W-:Y:S01]  /*42a0*/  FMUL.FTZ R34, R34, c[0x0][0x2ec] ;  /* 0x0000bb0022227a20 */ /* 0x000fe20000410000 */
[----:B------:R-:W3:Y:S01]  /*42b0*/  MUFU.TANH R81, R81 ;  /* 0x0000005100517308 */ /* 0x000ee20000002400 */
[----:B-1----:R-:W-:Y:S01]  /*42c0*/  IMAD.IADD R12, R210, 0x1, -R157 ;  /* 0x00000001d20c7824 */ /* 0x002fe200078e0a9d */
[----:B------:R-:W-:Y:S01]  /*42d0*/  IABS R244, R244 ;  /* 0x000000f400f47213 */ /* 0x000fe20000000000 */
[----:B------:R-:W-:Y:S01]  /*42e0*/  FMUL.FTZ R50, R50, c[0x0][0x2ec] ;  /* 0x0000bb0032327a20 */ /* 0x000fe20000410000 */
[----:B------:R-:W-:Y:S01]  /*42f0*/  IABS R239, R239 ;  /* 0x000000ef00ef7213 */ /* 0x000fe20000000000 */
[----:B------:R-:W-:Y:S01]  /*4300*/  FMUL.FTZ R45, R45, c[0x0][0x2ec] ;  /* 0x0000bb002d2d7a20 */ /* 0x000fe20000410000 */
[----:B------:R-:W-:Y:S01]  /*4310*/  IABS R12, R12 ;  /* 0x0000000c000c7213 */ /* 0x000fe20000000000 */
[----:B------:R-:W-:Y:S01]  /*4320*/  FMUL.FTZ R35, R35, c[0x0][0x2ec] ;  /* 0x0000bb0023237a20 */ /* 0x000fe20000410000 */
[----:B------:R-:W-:Y:S01]  /*4330*/  I2F R6, R6 ;  /* 0x0000000600067306 */ /* 0x000fe20000201400 */
[----:B--2---:R-:W-:Y:S01]  /*4340*/  FFMA.FTZ R83, R179, -UR17, R83 ;  /* 0x80000011b3537c23 */ /* 0x004fe20008010053 */
[C---:B------:R-:W-:Y:S01]  /*4350*/  IADD3 R125, R169.reuse, 0x38, RZ ;  /* 0x00000038a97d7810 */ /* 0x040fe20007ffe0ff */
[----:B------:R-:W-:Y:S01]  /*4360*/  FMUL.FTZ R32, R32, c[0x0][0x2ec] ;  /* 0x0000bb0020207a20 */ /* 0x000fe20000410000 */
[----:B------:R-:W-:Y:S01]  /*4370*/  IADD3 R129, R169, 0x39, RZ ;  /* 0x00000039a9817810 */ /* 0x000fe20007ffe0ff */
[-C--:B------:R-:W-:Y:S01]  /*4380*/  HMMA.16816.F32 R20, R92, R108.reuse, R20 ;  /* 0x0000006c5c14723c */ /* 0x080fe20000001814 */
[----:B------:R-:W-:Y:S01]  /*4390*/  FMUL.FTZ R41, R41, c[0x0][0x2ec] ;  /* 0x0000bb0029297a20 */ /* 0x000fe20000410000 */
[----:B------:R-:W-:Y:S01]  /*43a0*/  IADD3 R131, R169, 0x40, RZ ;  /* 0x00000040a9837810 */ /* 0x000fe20007ffe0ff */
[----:B------:R1:W-:Y:S01]  /*43b0*/  I2F R241, R12 ;  /* 0x0000000c00f17306 */ /* 0x0003e20000201400 */
[----:B---3--:R-:W-:Y:S01]  /*43c0*/  FFMA.FTZ R81, R187, -UR17, R81 ;  /* 0x80000011bb517c23 */ /* 0x008fe20008010051 */
[C---:B------:R-:W-:Y:S01]  /*43d0*/  IADD3 R150, R169.reuse, 0x41, RZ ;  /* 0x00000041a9967810 */ /* 0x040fe20007ffe0ff */
[----:B------:R-:W-:Y:S01]  /*43e0*/  FMUL.FTZ R28, R28, c[0x0][0x2ec] ;  /* 0x0000bb001c1c7a20 */ /* 0x000fe20000410000 */
[----:B------:R-:W-:Y:S01]  /*43f0*/  IADD3 R120, R169, 0x69, RZ ;  /* 0x00000069a9787810 */ /* 0x000fe20007ffe0ff */
[----:B------:R-:W-:Y:S01]  /*4400*/  HMMA.16816.F32 R16, R88, R108, R16 ;  /* 0x0000006c5810723c */ /* 0x000fe20000001810 */
[----:B------:R-:W-:Y:S01]  /*4410*/  FMUL.FTZ R29, R29, c[0x0][0x2ec] ;  /* 0x0000bb001d1d7a20 */ /* 0x000fe20000410000 */
[C---:B------:R-:W-:Y:S01]  /*4420*/  IADD3 R115, R169.reuse, 0x70, RZ ;  /* 0x00000070a9737810 */ /* 0x040fe20007ffe0ff */
[----:B------:R-:W2:Y:S01]  /*4430*/  MUFU.TANH R105, R105 ;  /* 0x0000006900697308 */ /* 0x000ea20000002400 */
[----:B------:R-:W-:Y:S01]  /*4440*/  FMUL.FTZ R24, R24, c[0x0][0x2ec] ;  /* 0x0000bb0018187a20 */ /* 0x000fe20000410000 */
[----:B------:R-:W-:Y:S01]  /*4450*/  IADD3 R112, R169, 0x71, RZ ;  /* 0x00000071a9707810 */ /* 0x000fe20007ffe0ff */
[----:B------:R-:W-:Y:S01]  /*4460*/  FMUL.FTZ R25, R25, c[0x0][0x2ec] ;  /* 0x0000bb0019197a20 */ /* 0x000fe20000410000 */
[----:B------:R-:W-:Y:S01]  /*4470*/  IABS R108, R181 ;  /* 0x000000b5006c7213 */ /* 0x000fe20000000000 */
[----:B------:R-:W-:Y:S01]  /*4480*/  IMAD.IADD R109, R204, 0x1, -R126 ;  /* 0x00000001cc6d7824 */ /* 0x000fe200078e0a7e */
[----:B------:R-:W-:Y:S01]  /*4490*/  IABS R138, R138 ;  /* 0x0000008a008a7213 */ /* 0x000fe20000000000 */
[----:B------:R-:W-:Y:S01]  /*44a0*/  FMUL.FTZ R26, R26, c[0x0][0x2ec] ;  /* 0x0000bb001a1a7a20 */ /* 0x000fe20000410000 */
[----:B-1----:R-:W-:Y:S01]  /*44b0*/  HMMA.16816.F32 R12, R96, R10, RZ ;  /* 0x0000000a600c723c */ /* 0x002fe200000018ff */
[----:B------:R-:W-:Y:S01]  /*44c0*/  I2F R162, R162 ;  /* 0x000000a200a27306 */ /* 0x000fe20000201400 */
[----:B------:R-:W-:Y:S01]  /*44d0*/  FMUL.FTZ R27, R27, c[0x0][0x2ec] ;  /* 0x0000bb001b1b7a20 */ /* 0x000fe20000410000 */
[----:B------:R-:W-:Y:S01]  /*44e0*/  IABS R219, R219 ;  /* 0x000000db00db7213 */ /* 0x000fe20000000000 */
[----:B------:R-:W-:Y:S01]  /*44f0*/  FMUL.FTZ R49, R49, c[0x0][0x2ec] ;  /* 0x0000bb0031317a20 */ /* 0x000fe20000410000 */
[----:B------:R-:W-:Y:S01]  /*4500*/  IABS R218, R218 ;  /* 0x000000da00da7213 */ /* 0x000fe20000000000 */
[----:B------:R-:W-:-:S02]  /*4510*/  FMUL.FTZ R46, R46, c[0x0][0x2ec] ;  /* 0x0000bb002e2e7a20 */ /* 0x000fc40000410000 */
[----:B------:R-:W-:Y:S01]  /*4520*/  HMMA.16816.F32 R8, R100, R10, RZ ;  /* 0x0000000a6408723c */ /* 0x000fe200000018ff */
[----:B------:R-:W-:Y:S01]  /*4530*/  I2F R240, R240 ;  /* 0x000000f000f07306 */ /* 0x000fe20000201400 */
[----:B--2---:R-:W-:Y:S01]  /*4540*/  FFMA.FTZ R105, R6, -UR17, R105 ;  /* 0x8000001106697c23 */ /* 0x004fe20008010069 */
[----:B------:R-:W-:Y:S01]  /*4550*/  FSEL R6, R175, -INF , !P4 ;  /* 0xff800000af067808 */ /* 0x000fe20006000000 */
[C---:B------:R-:W-:Y:S01]  /*4560*/  IMAD.IADD R154, R197.reuse, 0x1, -R155 ;  /* 0x00000001c59a7824 */ /* 0x040fe200078e0a9b */
[C---:B------:R-:W-:Y:S01]  /*4570*/  ISETP.GE.AND P4, PT, R166.reuse, R205, PT ;  /* 0x000000cda600720c */ /* 0x040fe20003f86270 */
[----:B------:R-:W-:Y:S01]  /*4580*/  IMAD.IADD R158, R197, 0x1, -R159 ;  /* 0x00000001c59e7824 */ /* 0x000fe200078e0a9f */
[----:B------:R-:W-:Y:S01]  /*4590*/  FSEL R105, R105, -INF , !P2 ;  /* 0xff80000069697808 */ /* 0x000fe20005000000 */
[----:B------:R-:W-:Y:S01]  /*45a0*/  FMUL.FTZ R33, R33, c[0x0][0x2ec] ;  /* 0x0000bb0021217a20 */ /* 0x000fe20000410000 */
[----:B------:R-:W1:Y:S01]  /*45b0*/  MUFU.TANH R73, R73 ;  /* 0x0000004900497308 */ /* 0x000e620000002400 */
[C---:B------:R-:W-:Y:S01]  /*45c0*/  ISETP.GE.AND P2, PT, R166.reuse, R202, PT ;  /* 0x000000caa600720c */ /* 0x040fe20003f46270 */
[----:B------:R-:W-:Y:S01]  /*45d0*/  FMUL.FTZ R31, R31, c[0x0][0x2ec] ;  /* 0x0000bb001f1f7a20 */ /* 0x000fe20000410000 */
[----:B------:R-:W-:Y:S01]  /*45e0*/  ISETP.LT.OR P4, PT, R166, R206, P4 ;  /* 0x000000cea600720c */ /* 0x000fe20002781670 */
[----:B------:R-:W-:Y:S01]  /*45f0*/  FMUL.FTZ R20, R20, c[0x0][0x2ec] ;  /* 0x0000bb0014147a20 */ /* 0x000fe20000410000 */
[----:B------:R-:W-:Y:S01]  /*4600*/  ISETP.LT.OR P2, PT, R166, R203, P2 ;  /* 0x000000cba600720c */ /* 0x000fe20001741670 */
[----:B------:R-:W-:Y:S01]  /*4610*/  FMUL.FTZ R21, R21, c[0x0][0x2ec] ;  /* 0x0000bb0015157a20 */ /* 0x000fe20000410000 */
[----:B------:R-:W-:Y:S01]  /*4620*/  HMMA.16816.F32 R12, R88, R110, R12 ;  /* 0x0000006e580c723c */ /* 0x000fe2000000180c */
[----:B------:R2:W-:Y:S01]  /*4630*/  I2F R250, R108 ;  /* 0x0000006c00fa7306 */ /* 0x0005e20000201400 */
[----:B------:R-:W-:Y:S01]  /*4640*/  IABS R154, R154 ;  /* 0x0000009a009a7213 */ /* 0x000fe20000000000 */
[----:B------:R-:W-:Y:S01]  /*4650*/  FMUL.FTZ R22, R22, c[0x0][0x2ec] ;  /* 0x0000bb0016167a20 */ /* 0x000fe20000410000 */
[----:B------:R-:W-:Y:S01]  /*4660*/  IABS R158, R158 ;  /* 0x0000009e009e7213 */ /* 0x000fe20000000000 */
[----:B------:R-:W-:-:S02]  /*4670*/  FMUL.FTZ R23, R23, c[0x0][0x2ec] ;  /* 0x0000bb0017177a20 */ /* 0x000fc40000410000 */
[----:B------:R-:W-:Y:S01]  /*4680*/  FMUL.FTZ R61, R61, c[0x0][0x2ec] ;  /* 0x0000bb003d3d7a20 */ /* 0x000fe20000410000 */
[----:B------:R-:W-:Y:S01]  /*4690*/  HMMA.16816.F32 R8, R92, R110, R8 ;  /* 0x0000006e5c08723c */ /* 0x000fe20000001808 */
[----:B------:R-:W-:Y:S01]  /*46a0*/  I2F R184, R184 ;  /* 0x000000b800b87306 */ /* 0x000fe20000201400 */
[----:B-1----:R-:W-:Y:S02]  /*46b0*/  FFMA.FTZ R162, R162, -UR17, R73 ;  /* 0x80000011a2a27c23 */ /* 0x002fe40008010049 */
[----:B------:R-:W-:Y:S02]  /*46c0*/  IMAD.IADD R114, R197, 0x1, -R153 ;  /* 0x00000001c5727824 */ /* 0x000fe400078e0a99 */
[----:B------:R-:W-:Y:S02]  /*46d0*/  FMUL.FTZ R16, R16, c[0x0][0x2ec] ;  /* 0x0000bb0010107a20 */ /* 0x000fe40000410000 */
[----:B------:R-:W-:Y:S01]  /*46e0*/  IMAD.MOV.U32 R111, RZ, RZ, R190 ;  /* 0x000000ffff6f7224 */ /* 0x000fe200078e00be */
[----:B------:R-:W1:Y:S01]  /*46f0*/  MUFU.TANH R82, R82 ;  /* 0x0000005200527308 */ /* 0x000e620000002400 */
[----:B------:R-:W-:Y:S01]  /*4700*/  IMAD.MOV.U32 R110, RZ, RZ, R189 ;  /* 0x000000ffff6e7224 */ /* 0x000fe200078e00bd */
[----:B------:R-:W-:Y:S01]  /*4710*/  IABS R114, R114 ;  /* 0x0000007200727213 */ /* 0x000fe20000000000 */
[----:B--2---:R-:W-:-:S02]  /*4720*/  IMAD.IADD R108, R207, 0x1, -R126 ;  /* 0x00000001cf6c7824 */ /* 0x004fc400078e0a7e */
[----:B------:R-:W-:Y:S02]  /*4730*/  FMUL.FTZ R18, R18, c[0x0][0x2ec] ;  /* 0x0000bb0012127a20 */ /* 0x000fe40000410000 */
[----:B------:R-:W-:Y:S01]  /*4740*/  FMUL.FTZ R17, R17, c[0x0][0x2ec] ;  /* 0x0000bb0011117a20 */ /* 0x000fe20000410000 */
[----:B------:R-:W-:Y:S01]  /*4750*/  I2F R190, R107 ;  /* 0x0000006b00be7306 */ /* 0x000fe20000201400 */
[----:B------:R-:W-:Y:S01]  /*4760*/  IABS R108, R108 ;  /* 0x0000006c006c7213 */ /* 0x000fe20000000000 */
[----:B------:R-:W-:Y:S02]  /*4770*/  FMUL.FTZ R19, R19, c[0x0][0x2ec] ;  /* 0x0000bb0013137a20 */ /* 0x000fe40000410000 */
[----:B------:R-:W-:Y:S02]  /*4780*/  IMAD.IADD R116, R197, 0x1, -R126 ;  /* 0x00000001c5747824 */ /* 0x000fe400078e0a7e */
[----:B------:R-:W-:Y:S01]  /*4790*/  IMAD.MOV.U32 R235, RZ, RZ, R108 ;  /* 0x000000ffffeb7224 */ /* 0x000fe200078e006c */
[----:B------:R-:W-:Y:S01]  /*47a0*/  IABS R108, R109 ;  /* 0x0000006d006c7213 */ /* 0x000fe20000000000 */
[----:B------:R2:W-:Y:S01]  /*47b0*/  MUFU.TANH R107, R80 ;  /* 0x00000050006b7308 */ /* 0x0005e20000002400 */
[----:B-1----:R-:W-:Y:S01]  /*47c0*/  FFMA.FTZ R184, R184, -UR17, R82 ;  /* 0x80000011b8b87c23 */ /* 0x002fe20008010052 */
[----:B------:R-:W-:Y:S01]  /*47d0*/  IABS R116, R116 ;  /* 0x0000007400747213 */ /* 0x000fe20000000000 */
[----:B------:R-:W-:-:S02]  /*47e0*/  IMAD.IADD R109, R204, 0x1, -R160 ;  /* 0x00000001cc6d7824 */ /* 0x000fc400078e0aa0 */
[--C-:B------:R-:W-:Y:S01]  /*47f0*/  IMAD.IADD R248, R207, 0x1, -R155.reuse ;  /* 0x00000001cff87824 */ /* 0x100fe200078e0a9b */
[----:B------:R-:W-:Y:S01]  /*4800*/  FSEL R79, R184, -INF , !P2 ;  /* 0xff800000b84f7808 */ /* 0x000fe20005000000 */
[----:B------:R-:W-:Y:S01]  /*4810*/  IMAD.IADD R242, R204, 0x1, -R155 ;  /* 0x00000001ccf27824 */ /* 0x000fe200078e0a9b */
[----:B------:R-:W-:Y:S01]  /*4820*/  I2F R189, R84 ;  /* 0x0000005400bd7306 */ /* 0x000fe20000201400 */
[----:B------:R-:W-:Y:S01]  /*4830*/  IABS R109, R109 ;  /* 0x0000006d006d7213 */ /* 0x000fe20000000000 */
[----:B------:R-:W-:Y:S01]  /*4840*/  IMAD.IADD R117, R197, 0x1, -R125 ;  /* 0x00000001c5757824 */ /* 0x000fe200078e0a7d */
[----:B------:R-:W-:Y:S01]  /*4850*/  ISETP.GE.AND P2, PT, R164, R205, PT ;  /* 0x000000cda400720c */ /* 0x000fe20003f46270 */
[----:B------:R-:W-:Y:S01]  /*4860*/  IMAD.IADD R236, R210, 0x1, -R126 ;  /* 0x00000001d2ec7824 */ /* 0x000fe200078e0a7e */
[----:B------:R-:W-:Y:S01]  /*4870*/  IABS R248, R248 ;  /* 0x000000f800f87213 */ /* 0x000fe20000000000 */
[----:B------:R-:W-:Y:S01]  /*4880*/  FMUL.FTZ R43, R43, c[0x0][0x2ec] ;  /* 0x0000bb002b2b7a20 */ /* 0x000fe20000410000 */
[----:B------:R-:W-:Y:S01]  /*4890*/  ISETP.LT.OR P2, PT, R164, R206, P2 ;  /* 0x000000cea400720c */ /* 0x000fe20001741670 */
[----:B------:R1:W3:Y:S01]  /*48a0*/  MUFU.TANH R84, R74 ;  /* 0x0000004a00547308 */ /* 0x0002e20000002400 */
[----:B--2---:R-:W-:Y:S01]  /*48b0*/  FSEL R80, R106, -INF , !P5 ;  /* 0xff8000006a507808 */ /* 0x004fe20006800000 */
[----:B------:R-:W-:Y:S01]  /*48c0*/  FFMA.FTZ R106, R132, -UR17, R72 ;  /* 0x80000011846a7c23 */ /* 0x000fe20008010048 */
[----:B------:R-:W-:Y:S01]  /*48d0*/  FSEL R72, R78, -INF , !P1 ;  /* 0xff8000004e487808 */ /* 0x000fe20004800000 */
[C---:B------:R-:W-:Y:S01]  /*48e0*/  IMAD.IADD R78, R204.reuse, 0x1, -R137 ;  /* 0x00000001cc4e7824 */ /* 0x040fe200078e0a89 */
[----:B------:R-:W-:Y:S01]  /*48f0*/  ISETP.GE.AND P5, PT, R165, R208, PT ;  /* 0x000000d0a500720c */ /* 0x000fe20003fa6270 */
[----:B------:R-:W-:Y:S01]  /*4900*/  IMAD.IADD R231, R204, 0x1, -R125 ;  /* 0x00000001cce77824 */ /* 0x000fe200078e0a7d */
[----:B------:R-:W-:Y:S01]  /*4910*/  FSEL R132, R81, -INF , !P3 ;  /* 0xff80000051847808 */ /* 0x000fe20005800000 */
[----:B------:R-:W-:Y:S01]  /*4920*/  I2F R252, R252 ;  /* 0x000000fc00fc7306 */ /* 0x000fe20000201400 */
[----:B------:R-:W-:Y:S01]  /*4930*/  IABS R78, R78 ;  /* 0x0000004e004e7213 */ /* 0x000fe20000000000 */
[----:B------:R-:W-:Y:S01]  /*4940*/  IMAD.IADD R119, R197, 0x1, -R129 ;  /* 0x00000001c5777824 */ /* 0x000fe200078e0a81 */
[----:B------:R-:W-:Y:S01]  /*4950*/  ISETP.LT.OR P5, PT, R165, R209, P5 ;  /* 0x000000d1a500720c */ /* 0x000fe20002fa1670 */
[----:B------:R-:W-:Y:S01]  /*4960*/  IMAD.IADD R233, R210, 0x1, -R125 ;  /* 0x00000001d2e97824 */ /* 0x000fe200078e0a7d */
[C---:B------:R-:W-:Y:S01]  /*4970*/  ISETP.GE.AND P3, PT, R163.reuse, R208, PT ;  /* 0x000000d0a300720c */ /* 0x040fe20003f66270 */
[----:B------:R-:W-:Y:S01]  /*4980*/  FMUL.FTZ R30, R30, c[0x0][0x2ec] ;  /* 0x0000bb001e1e7a20 */ /* 0x000fe20000410000 */
[----:B------:R-:W-:Y:S01]  /*4990*/  ISETP.GE.AND P1, PT, R163, R205, PT ;  /* 0x000000cda300720c */ /* 0x000fe20003f26270 */
[----:B------:R-:W-:Y:S01]  /*49a0*/  I2F R179, R78 ;  /* 0x0000004e00b37306 */ /* 0x000fe20000201400 */
[----:B-1----:R-:W-:Y:S01]  /*49b0*/  FSEL R74, R83, -INF , !P5 ;  /* 0xff800000534a7808 */ /* 0x002fe20006800000 */
[----:B------:R-:W-:Y:S01]  /*49c0*/  IMAD.IADD R83, R207, 0x1, -R135 ;  /* 0x00000001cf537824 */ /* 0x000fe200078e0a87 */
[C---:B------:R-:W-:Y:S01]  /*49d0*/  ISETP.LT.OR P3, PT, R163.reuse, R209, P3 ;  /* 0x000000d1a300720c */ /* 0x040fe20001f61670 */
[----:B---3--:R-:W-:Y:S01]  /*49e0*/  FFMA.FTZ R84, R110, -UR17, R84 ;  /* 0x800000116e547c23 */ /* 0x008fe20008010054 */
[C---:B------:R-:W-:Y:S01]  /*49f0*/  ISETP.LT.OR P1, PT, R163.reuse, R206, P1 ;  /* 0x000000cea300720c */ /* 0x040fe20000f21670 */
[----:B------:R-:W-:Y:S01]  /*4a00*/  IMAD.IADD R110, R210, 0x1, -R159 ;  /* 0x00000001d26e7824 */ /* 0x000fe200078e0a9f */
[----:B------:R-:W-:Y:S01]  /*4a10*/  IABS R83, R83 ;  /* 0x0000005300537213 */ /* 0x000fe20000000000 */
[----:B------:R1:W2:Y:S01]  /*4a20*/  MUFU.TANH R78, R69 ;  /* 0x00000045004e7308 */ /* 0x0002a20000002400 */
[----:B------:R-:W-:Y:S01]  /*4a30*/  ISETP.GE.AND P5, PT, R163, R211, PT ;  /* 0x000000d3a300720c */ /* 0x000fe20003fa6270 */
[----:B------:R-:W-:Y:S01]  /*4a40*/  FMUL.FTZ R12, R12, c[0x0][0x2ec] ;  /* 0x0000bb000c0c7a20 */ /* 0x000fe20000410000 */
[----:B------:R-:W-:Y:S01]  /*4a50*/  IABS R110, R110 ;  /* 0x0000006e006e7213 */ /* 0x000fe20000000000 */
[----:B------:R-:W-:Y:S01]  /*4a60*/  FMUL.FTZ R13, R13, c[0x0][0x2ec] ;  /* 0x0000bb000d0d7a20 */ /* 0x000fe20000410000 */
[----:B------:R-:W-:Y:S01]  /*4a70*/  ISETP.LT.OR P5, PT, R163, R212, P5 ;  /* 0x000000d4a300720c */ /* 0x000fe20002fa1670 */
[----:B------:R-:W-:Y:S01]  /*4a80*/  FMUL.FTZ R14, R14, c[0x0][0x2ec] ;  /* 0x0000bb000e0e7a20 */ /* 0x000fe20000410000 */
[----:B------:R-:W-:Y:S01]  /*4a90*/  IABS R242, R242 ;  /* 0x000000f200f27213 */ /* 0x000fe20000000000 */
[----:B------:R3:W-:Y:S01]  /*4aa0*/  I2F R174, R83 ;  /* 0x0000005300ae7306 */ /* 0x0007e20000201400 */
[----:B------:R-:W-:Y:S01]  /*4ab0*/  IABS R117, R117 ;  /* 0x0000007500757213 */ /* 0x000fe20000000000 */
[----:B------:R-:W-:Y:S01]  /*4ac0*/  FMUL.FTZ R15, R15, c[0x0][0x2ec] ;  /* 0x0000bb000f0f7a20 */ /* 0x000fe20000410000 */
[----:B------:R-:W-:Y:S01]  /*4ad0*/  IABS R236, R236 ;  /* 0x000000ec00ec7213 */ /* 0x000fe20000000000 */
[----:B------:R-:W-:Y:S01]  /*4ae0*/  FMUL.FTZ R8, R8, c[0x0][0x2ec] ;  /* 0x0000bb0008087a20 */ /* 0x000fe20000410000 */
[----:B------:R-:W-:Y:S01]  /*4af0*/  IABS R231, R231 ;  /* 0x000000e700e77213 */ /* 0x000fe20000000000 */
[----:B------:R-:W-:Y:S01]  /*4b00*/  FMUL.FTZ R9, R9, c[0x0][0x2ec] ;  /* 0x0000bb0009097a20 */ /* 0x000fe20000410000 */
[----:B------:R-:W-:Y:S01]  /*4b10*/  IABS R119, R119 ;  /* 0x0000007700777213 */ /* 0x000fe20000000000 */
[----:B------:R-:W5:Y:S01]  /*4b20*/  MUFU.TANH R81, R68 ;  /* 0x0000004400517308 */ /* 0x000f620000002400 */
[----:B-1----:R-:W-:Y:S01]  /*4b30*/  FSEL R69, R162, -INF , !P5 ;  /* 0xff800000a2457808 */ /* 0x002fe20006800000 */
[----:B------:R-:W-:Y:S01]  /*4b40*/  FMUL.FTZ R10, R10, c[0x0][0x2ec] ;  /* 0x0000bb000a0a7a20 */ /* 0x000fe20000410000 */
[C---:B------:R-:W-:Y:S01]  /*4b50*/  ISETP.GE.AND P5, PT, R160.reuse, R202, PT ;  /* 0x000000caa000720c */ /* 0x040fe20003fa6270 */
[----:B------:R-:W-:Y:S01]  /*4b60*/  FMUL.FTZ R11, R11, c[0x0][0x2ec] ;  /* 0x0000bb000b0b7a20 */ /* 0x000fe20000410000 */
[----:B------:R-:W-:Y:S01]  /*4b70*/  IABS R233, R233 ;  /* 0x000000e900e97213 */ /* 0x000fe20000000000 */
[----:B------:R-:W-:Y:S01]  /*4b80*/  IMAD.IADD R232, R207, 0x1, -R125 ;  /* 0x00000001cfe87824 */ /* 0x000fe200078e0a7d */
[----:B------:R-:W-:Y:S01]  /*4b90*/  ISETP.LT.OR P5, PT, R160, R203, P5 ;  /* 0x000000cba000720c */ /* 0x000fe20002fa1670 */
[----:B---3--:R-:W-:Y:S01]  /*4ba0*/  FMUL.FTZ R83, R71, c[0x0][0x2ec] ;  /* 0x0000bb0047537a20 */ /* 0x008fe20000410000 */
[----:B------:R-:W-:Y:S01]  /*4bb0*/  I2F R186, R186 ;  /* 0x000000ba00ba7306 */ /* 0x000fe20000201400 */
[----:B--2---:R-:W-:Y:S01]  /*4bc0*/  FFMA.FTZ R71, R240, -UR17, R78 ;  /* 0x80000011f0477c23 */ /* 0x004fe2000801004e */
[----:B------:R-:W-:Y:S01]  /*4bd0*/  IABS R232, R232 ;  /* 0x000000e800e87213 */ /* 0x000fe20000000000 */
[----:B------:R-:W-:-:S02]  /*4be0*/  IMAD.IADD R230, R210, 0x1, -R129 ;  /* 0x00000001d2e67824 */ /* 0x000fc400078e0a81 */
[----:B------:R-:W-:Y:S01]  /*4bf0*/  IMAD.IADD R122, R197, 0x1, -R131 ;  /* 0x00000001c57a7824 */ /* 0x000fe200078e0a83 */
[----:B------:R-:W-:Y:S01]  /*4c00*/  FSEL R71, R71, -INF , !P1 ;  /* 0xff80000047477808 */ /* 0x000fe20004800000 */
[----:B-----5:R-:W-:Y:S01]  /*4c10*/  FFMA.FTZ R81, R252, -UR17, R81 ;  /* 0x80000011fc517c23 */ /* 0x020fe20008010051 */
[----:B------:R-:W1:Y:S01]  /*4c20*/  MUFU.TANH R73, R75 ;  /* 0x0000004b00497308 */ /* 0x000e620000002400 */
[----:B------:R-:W-:Y:S01]  /*4c30*/  FSEL R68, R106, -INF , !P0 ;  /* 0xff8000006a447808 */ /* 0x000fe20004000000 */
[--C-:B------:R-:W-:Y:S01]  /*4c40*/  IMAD.IADD R191, R207, 0x1, -R129.reuse ;  /* 0x00000001cfbf7824 */ /* 0x100fe200078e0a81 */
[----:B------:R-:W-:Y:S01]  /*4c50*/  ISETP.GE.AND P0, PT, R163, R202, PT ;  /* 0x000000caa300720c */ /* 0x000fe20003f06270 */
[----:B------:R-:W-:Y:S01]  /*4c60*/  IMAD.IADD R229, R204, 0x1, -R129 ;  /* 0x00000001cce57824 */ /* 0x000fe200078e0a81 */
[----:B------:R-:W-:Y:S01]  /*4c70*/  FSEL R81, R81, -INF , !P2 ;  /* 0xff80000051517808 */ /* 0x000fe20005000000 */
[--C-:B------:R-:W-:Y:S01]  /*4c80*/  IMAD.IADD R178, R207, 0x1, -R131.reuse ;  /* 0x00000001cfb27824 */ /* 0x100fe200078e0a83 */
[-C--:B------:R-:W-:Y:S01]  /*4c90*/  ISETP.GE.AND P2, PT, R160, R208.reuse, PT ;  /* 0x000000d0a000720c */ /* 0x080fe20003f46270 */
[----:B------:R-:W-:Y:S01]  /*4ca0*/  MUFU.TANH R78, R83 ;  /* 0x00000053004e7308 */ /* 0x000fe20000002400 */
[----:B------:R-:W-:Y:S01]  /*4cb0*/  ISETP.LT.OR P0, PT, R163, R203, P0 ;  /* 0x000000cba300720c */ /* 0x000fe20000701670 */
[----:B------:R-:W-:Y:S01]  /*4cc0*/  IMAD.IADD R168, R204, 0x1, -R131 ;  /* 0x00000001cca87824 */ /* 0x000fe200078e0a83 */
[-C--:B------:R-:W-:Y:S01]  /*4cd0*/  ISETP.LT.OR P2, PT, R160, R209.reuse, P2 ;  /* 0x000000d1a000720c */ /* 0x080fe20001741670 */
[--C-:B------:R-:W-:Y:S01]  /*4ce0*/  IMAD.IADD R227, R210, 0x1, -R150.reuse ;  /* 0x00000001d2e37824 */ /* 0x100fe200078e0a96 */
[----:B------:R-:W-:Y:S01]  /*4cf0*/  ISETP.GE.AND P1, PT, R159, R208, PT ;  /* 0x000000d09f00720c */ /* 0x000fe20003f26270 */
[----:B------:R-:W-:Y:S01]  /*4d00*/  IMAD.IADD R177, R207, 0x1, -R150 ;  /* 0x00000001cfb17824 */ /* 0x000fe200078e0a96 */
[----:B------:R-:W-:Y:S01]  /*4d10*/  IABS R230, R230 ;  /* 0x000000e600e67213 */ /* 0x000fe20000000000 */
[----:B------:R-:W-:Y:S01]  /*4d20*/  I2F R141, R141 ;  /* 0x0000008d008d7306 */ /* 0x000fe20000201400 */
[----:B-1----:R-:W-:Y:S01]  /*4d30*/  FFMA.FTZ R73, R186, -UR17, R73 ;  /* 0x80000011ba497c23 */ /* 0x002fe20008010049 */
[----:B------:R-:W-:Y:S01]  /*4d40*/  ISETP.LT.OR P1, PT, R159, R209, P1 ;  /* 0x000000d19f00720c */ /* 0x000fe20000f21670 */
[----:B------:R-:W-:Y:S01]  /*4d50*/  IMAD.IADD R228, R210, 0x1, -R131 ;  /* 0x00000001d2e47824 */ /* 0x000fe200078e0a83 */
[----:B------:R-:W-:Y:S01]  /*4d60*/  IABS R122, R122 ;  /* 0x0000007a007a7213 */ /* 0x000fe20000000000 */
[C---:B------:R-:W-:Y:S01]  /*4d70*/  IMAD.IADD R147, R197.reuse, 0x1, -R148 ;  /* 0x00000001c5937824 */ /* 0x040fe200078e0a94 */
[----:B------:R-:W-:Y:S01]  /*4d80*/  IABS R191, R191 ;  /* 0x000000bf00bf7213 */ /* 0x000fe20000000000 */
[C---:B------:R-:W-:Y:S01]  /*4d90*/  IMAD.IADD R145, R197.reuse, 0x1, -R146 ;  /* 0x00000001c5917824 */ /* 0x040fe200078e0a92 */
[----:B------:R1:W2:Y:S01]  /*4da0*/  MUFU.TANH R83, R60 ;  /* 0x0000003c00537308 */ /* 0x0002a20000002400 */
[----:B------:R-:W-:Y:S01]  /*4db0*/  IABS R229, R229 ;  /* 0x000000e500e57213 */ /* 0x000fe20000000000 */
[----:B------:R-:W-:Y:S01]  /*4dc0*/  IMAD.IADD R149, R197, 0x1, -R150 ;  /* 0x00000001c5957824 */ /* 0x000fe200078e0a96 */
[----:B------:R-:W-:Y:S01]  /*4dd0*/  IABS R178, R178 ;  /* 0x000000b200b27213 */ /* 0x000fe20000000000 */
[C---:B------:R-:W-:Y:S01]  /*4de0*/  IMAD.IADD R181, R207.reuse, 0x1, -R148 ;  /* 0x00000001cfb57824 */ /* 0x040fe200078e0a94 */
[----:B------:R-:W-:Y:S01]  /*4df0*/  IABS R168, R168 ;  /* 0x000000a800a87213 */ /* 0x000fe20000000000 */
[----:B------:R-:W-:Y:S01]  /*4e00*/  IMAD.IADD R169, R204, 0x1, -R150 ;  /* 0x00000001cca97824 */ /* 0x000fe200078e0a96 */
[----:B------:R-:W-:Y:S01]  /*4e10*/  IABS R227, R227 ;  /* 0x000000e300e37213 */ /* 0x000fe20000000000 */
[----:B------:R3:W-:Y:S01]  /*4e20*/  I2F R234, R108 ;  /* 0x0000006c00ea7306 */ /* 0x0007e20000201400 */
[----:B------:R-:W-:Y:S01]  /*4e30*/  IABS R177, R177 ;  /* 0x000000b100b17213 */ /* 0x000fe20000000000 */
[----:B------:R-:W-:Y:S01]  /*4e40*/  IMAD.IADD R222, R210, 0x1, -R148 ;  /* 0x00000001d2de7824 */ /* 0x000fe200078e0a94 */
[----:B------:R-:W-:Y:S01]  /*4e50*/  IABS R147, R147 ;  /* 0x0000009300937213 */ /* 0x000fe20000000000 */
[--C-:B------:R-:W-:Y:S01]  /*4e60*/  IMAD.IADD R173, R204, 0x1, -R146.reuse ;  /* 0x00000001ccad7824 */ /* 0x100fe200078e0a92 */
[----:B------:R-:W-:Y:S01]  /*4e70*/  IABS R145, R145 ;  /* 0x0000009100917213 */ /* 0x000fe20000000000 */
[----:B------:R-:W-:Y:S01]  /*4e80*/  IMAD.IADD R221, R210, 0x1, -R146 ;  /* 0x00000001d2dd7824 */ /* 0x000fe200078e0a92 */
[----:B------:R-:W-:Y:S01]  /*4e90*/  IABS R228, R228 ;  /* 0x000000e400e47213 */ /* 0x000fe20000000000 */
[----:B------:R-:W5:Y:S01]  /*4ea0*/  MUFU.TANH R70, R70 ;  /* 0x0000004600467308 */ /* 0x000f620000002400 */
[C---:B-1----:R-:W-:Y:S01]  /*4eb0*/  IMAD.IADD R60, R207.reuse, 0x1, -R130 ;  /* 0x00000001cf3c7824 */ /* 0x042fe200078e0a82 */
[----:B------:R-:W-:Y:S01]  /*4ec0*/  IABS R149, R149 ;  /* 0x0000009500957213 */ /* 0x000fe20000000000 */
[--C-:B------:R-:W-:Y:S01]  /*4ed0*/  IMAD.IADD R213, R207, 0x1, -R143.reuse ;  /* 0x00000001cfd57824 */ /* 0x100fe200078e0a8f */
[----:B------:R-:W-:Y:S01]  /*4ee0*/  IABS R181, R181 ;  /* 0x000000b500b57213 */ /* 0x000fe20000000000 */
[C---:B------:R-:W-:Y:S01]  /*4ef0*/  IMAD.IADD R142, R197.reuse, 0x1, -R143 ;  /* 0x00000001c58e7824 */ /* 0x040fe200078e0a8f */
[----:B------:R-:W-:Y:S01]  /*4f00*/  IABS R60, R60 ;  /* 0x0000003c003c7213 */ /* 0x000fe20000000000 */
[----:B------:R-:W-:Y:S01]  /*4f10*/  IMAD.IADD R136, R197, 0x1, -R137 ;  /* 0x00000001c5887824 */ /* 0x000fe200078e0a89 */
[----:B------:R-:W-:Y:S01]  /*4f20*/  I2F R167, R167 ;  /* 0x000000a700a77306 */ /* 0x000fe20000201400 */
[C---:B---3--:R-:W-:Y:S01]  /*4f30*/  IMAD.IADD R108, R204.reuse, 0x1, -R148 ;  /* 0x00000001cc6c7824 */ /* 0x048fe200078e0a94 */
[----:B------:R-:W-:Y:S01]  /*4f40*/  IABS R169, R169 ;  /* 0x000000a900a97213 */ /* 0x000fe20000000000 */
[----:B------:R-:W-:Y:S01]  /*4f50*/  IMAD.MOV.U32 R165, RZ, RZ, R60 ;  /* 0x000000ffffa57224 */ /* 0x000fe200078e003c */
[----:B------:R-:W-:Y:S01]  /*4f60*/  IABS R222, R222 ;  /* 0x000000de00de7213 */ /* 0x000fe20000000000 */
[----:B--2---:R-:W-:Y:S01]  /*4f70*/  FFMA.FTZ R60, R141, -UR17, R83 ;  /* 0x800000118d3c7c23 */ /* 0x004fe20008010053 */
[----:B------:R-:W-:Y:S01]  /*4f80*/  IABS R108, R108 ;  /* 0x0000006c006c7213 */ /* 0x000fe20000000000 */
[----:B------:R-:W-:Y:S01]  /*4f90*/  IMAD.IADD R83, R204, 0x1, -R130 ;  /* 0x00000001cc537824 */ /* 0x000fe200078e0a82 */
[----:B------:R-:W1:Y:S01]  /*4fa0*/  MUFU.TANH R62, R62 ;  /* 0x0000003e003e7308 */ /* 0x000e620000002400 */
[----:B-----5:R-:W-:Y:S01]  /*4fb0*/  FFMA.FTZ R70, R111, -UR17, R70 ;  /* 0x800000116f467c23 */ /* 0x020fe20008010046 */
[----:B------:R-:W-:Y:S01]  /*4fc0*/  FSEL R141, R73, -INF , !P3 ;  /* 0xff800000498d7808 */ /* 0x000fe20005800000 */
[C---:B------:R-:W-:Y:S01]  /*4fd0*/  IMAD.IADD R73, R207.reuse, 0x1, -R127 ;  /* 0x00000001cf497824 */ /* 0x040fe200078e0a7f */
[----:B------:R-:W-:Y:S01]  /*4fe0*/  IABS R83, R83 ;  /* 0x0000005300537213 */ /* 0x000fe20000000000 */
[C---:B------:R-:W-:Y:S01]  /*4ff0*/  IMAD.IADD R111, R207.reuse, 0x1, -R159 ;  /* 0x00000001cf6f7824 */ /* 0x040fe200078e0a9f */
[----:B------:R-:W-:Y:S01]  /*5000*/  FSEL R70, R70, -INF , !P6 ;  /* 0xff80000046467808 */ /* 0x000fe20007000000 */
[----:B------:R-:W-:Y:S01]  /*5010*/  IMAD.IADD R188, R207, 0x1, -R137 ;  /* 0x00000001cfbc7824 */ /* 0x000fe200078e0a89 */
[----:B------:R-:W-:Y:S01]  /*5020*/  MUFU.TANH R64, R64 ;  /* 0x0000004000407308 */ /* 0x000fe20000002400 */
[----:B------:R-:W-:Y:S01]  /*5030*/  ISETP.GE.AND P6, PT, R160, R205, PT ;  /* 0x000000cda000720c */ /* 0x000fe20003fc6270 */
[--C-:B------:R-:W-:Y:S01]  /*5040*/  IMAD.IADD R186, R204, 0x1, -R135.reuse ;  /* 0x00000001ccba7824 */ /* 0x100fe200078e0a87 */
[----:B------:R-:W-:Y:S01]  /*5050*/  IABS R73, R73 ;  /* 0x0000004900497213 */ /* 0x000fe20000000000 */
[--C-:B------:R-:W-:Y:S01]  /*5060*/  IMAD.IADD R187, R210, 0x1, -R135.reuse ;  /* 0x00000001d2bb7824 */ /* 0x100fe200078e0a87 */
[----:B------:R-:W-:Y:S01]  /*5070*/  ISETP.LT.OR P6, PT, R160, R206, P6 ;  /* 0x000000cea000720c */ /* 0x000fe200037c1670 */
[----:B------:R-:W-:Y:S01]  /*5080*/  IMAD.IADD R134, R197, 0x1, -R135 ;  /* 0x00000001c5867824 */ /* 0x000fe200078e0a87 */
[----:B------:R-:W-:Y:S01]  /*5090*/  IABS R111, R111 ;  /* 0x0000006f006f7213 */ /* 0x000fe20000000000 */
[----:B------:R2:W-:Y:S01]  /*50a0*/  I2F R170, R108 ;  /* 0x0000006c00aa7306 */ /* 0x0005e20000201400 */
[----:B-1----:R-:W-:Y:S01]  /*50b0*/  FFMA.FTZ R62, R251, -UR17, R62 ;  /* 0x80000011fb3e7c23 */ /* 0x002fe2000801003e */
[----:B------:R-:W-:Y:S01]  /*50c0*/  ISETP.GE.AND P3, PT, R159, R211, PT ;  /* 0x000000d39f00720c */ /* 0x000fe20003f66270 */
[----:B------:R-:W-:Y:S01]  /*50d0*/  IMAD.MOV.U32 R166, RZ, RZ, R73 ;  /* 0x000000ffffa67224 */ /* 0x000fe200078e0049 */
[----:B------:R-:W-:Y:S01]  /*50e0*/  IABS R173, R173 ;  /* 0x000000ad00ad7213 */ /* 0x000fe20000000000 */
[----:B------:R-:W-:Y:S01]  /*50f0*/  IMAD.IADD R128, R197, 0x1, -R130 ;  /* 0x00000001c5807824 */ /* 0x000fe200078e0a82 */
[----:B------:R-:W-:Y:S01]  /*5100*/  ISETP.LT.OR P3, PT, R159, R212, P3 ;  /* 0x000000d49f00720c */ /* 0x000fe20001f61670 */
[C-C-:B------:R-:W-:Y:S01]  /*5110*/  IMAD.IADD R124, R197.reuse, 0x1, -R127.reuse ;  /* 0x00000001c57c7824 */ /* 0x140fe200078e0a7f */
[----:B------:R-:W-:Y:S01]  /*5120*/  I2F R109, R109 ;  /* 0x0000006d006d7306 */ /* 0x000fe20000201400 */
[----:B------:R-:W-:Y:S01]  /*5130*/  IABS R221, R221 ;  /* 0x000000dd00dd7213 */ /* 0x000fe20000000000 */
[C---:B------:R-:W-:Y:S01]  /*5140*/  IMAD.IADD R175, R210.reuse, 0x1, -R127 ;  /* 0x00000001d2af7824 */ /* 0x040fe200078e0a7f */
[----:B------:R-:W-:Y:S01]  /*5150*/  IABS R213, R213 ;  /* 0x000000d500d57213 */ /* 0x000fe20000000000 */
[--C-:B------:R-:W-:Y:S01]  /*5160*/  IMAD.IADD R184, R210, 0x1, -R120.reuse ;  /* 0x00000001d2b87824 */ /* 0x100fe200078e0a78 */
[----:B------:R-:W-:Y:S01]  /*5170*/  IABS R142, R142 ;  /* 0x0000008e008e7213 */ /* 0x000fe20000000000 */
[----:B------:R-:W-:Y:S01]  /*5180*/  IMAD.IADD R118, R197, 0x1, -R120 ;  /* 0x00000001c5767824 */ /* 0x000fe200078e0a78 */
[----:B------:R-:W-:Y:S01]  /*5190*/  IABS R136, R136 ;  /* 0x0000008800887213 */ /* 0x000fe20000000000 */
[----:B--2---:R-:W-:Y:S01]  /*51a0*/  IMAD.IADD R108, R207, 0x1, -R146 ;  /* 0x00000001cf6c7824 */ /* 0x004fe200078e0a92 */
[----:B------:R-:W1:Y:S01]  /*51b0*/  MUFU.TANH R66, R66 ;  /* 0x0000004200427308 */ /* 0x000e620000002400 */
[----:B------:R-:W-:Y:S01]  /*51c0*/  IABS R186, R186 ;  /* 0x000000ba00ba7213 */ /* 0x000fe20000000000 */
[C---:B------:R-:W-:Y:S01]  /*51d0*/  IMAD.IADD R121, R197.reuse, 0x1, -R123 ;  /* 0x00000001c5797824 */ /* 0x040fe200078e0a7b */
[----:B------:R-:W-:Y:S01]  /*51e0*/  IABS R187, R187 ;  /* 0x000000bb00bb7213 */ /* 0x000fe20000000000 */
[--C-:B------:R-:W-:Y:S01]  /*51f0*/  IMAD.IADD R163, R204, 0x1, -R120.reuse ;  /* 0x00000001cca37824 */ /* 0x100fe200078e0a78 */
[----:B------:R-:W-:Y:S01]  /*5200*/  IABS R108, R108 ;  /* 0x0000006c006c7213 */ /* 0x000fe20000000000 */
[--C-:B------:R-:W-:Y:S01]  /*5210*/  IMAD.IADD R113, R197, 0x1, -R115.reuse ;  /* 0x00000001c5717824 */ /* 0x100fe200078e0a73 */
[----:B------:R-:W-:Y:S01]  /*5220*/  IABS R134, R134 ;  /* 0x0000008600867213 */ /* 0x000fe20000000000 */
[----:B------:R-:W2:Y:S01]  /*5230*/  I2F R176, R176 ;  /* 0x000000b000b07306 */ /* 0x000ea20000201400 */
[----:B------:R-:W-:Y:S01]  /*5240*/  IABS R128, R128 ;  /* 0x0000008000807213 */ /* 0x000fe20000000000 */
[----:B------:R-:W-:Y:S01]  /*5250*/  IMAD.IADD R171, R207, 0x1, -R120 ;  /* 0x00000001cfab7824 */ /* 0x000fe200078e0a78 */
[----:B------:R-:W-:Y:S01]  /*5260*/  IABS R188, R188 ;  /* 0x000000bc00bc7213 */ /* 0x000fe20000000000 */
[--C-:B------:R-:W-:Y:S01]  /*5270*/  IMAD.IADD R162, R210, 0x1, -R115.reuse ;  /* 0x00000001d2a27824 */ /* 0x100fe200078e0a73 */
[----:B------:R-:W-:Y:S01]  /*5280*/  IABS R124, R124 ;  /* 0x0000007c007c7213 */ /* 0x000fe20000000000 */
[----:B------:R-:W-:Y:S01]  /*5290*/  IMAD.IADD R37, R197, 0x1, -R112 ;  /* 0x00000001c5257824 */ /* 0x000fe200078e0a70 */
[----:B------:R-:W-:Y:S01]  /*52a0*/  IABS R175, R175 ;  /* 0x000000af00af7213 */ /* 0x000fe20000000000 */
[----:B------:R3:W-:Y:S01]  /*52b0*/  I2F R220, R108 ;  /* 0x0000006c00dc7306 */ /* 0x0007e20000201400 */
[----:B-1----:R-:W-:Y:S01]  /*52c0*/  FFMA.FTZ R73, R109, -UR17, R66 ;  /* 0x800000116d497c23 */ /* 0x002fe20008010042 */
[----:B------:R-:W-:Y:S01]  /*52d0*/  IABS R184, R184 ;  /* 0x000000b800b87213 */ /* 0x000fe20000000000 */
[C---:B------:R-:W-:Y:S01]  /*52e0*/  IMAD.IADD R109, R207.reuse, 0x1, -R115 ;  /* 0x00000001cf6d7824 */ /* 0x040fe200078e0a73 */
[----:B------:R-:W-:Y:S01]  /*52f0*/  IABS R118, R118 ;  /* 0x0000007600767213 */ /* 0x000fe20000000000 */
[----:B------:R-:W-:Y:S01]  /*5300*/  IMAD.IADD R106, R207, 0x1, -R3 ;  /* 0x00000001cf6a7824 */ /* 0x000fe200078e0a03 */
[----:B------:R-:W-:Y:S01]  /*5310*/  FSEL R73, R73, -INF , !P5 ;  /* 0xff80000049497808 */ /* 0x000fe20006800000 */
[----:B--2---:R-:W-:Y:S01]  /*5320*/  FFMA.FTZ R107, R176, -UR17, R107 ;  /* 0x80000011b06b7c23 */ /* 0x004fe2000801006b */
[----:B------:R-:W1:Y:S01]  /*5330*/  I2F R245, R245 ;  /* 0x000000f500f57306 */ /* 0x000e620000201400 */
[----:B------:R-:W-:Y:S01]  /*5340*/  ISETP.GE.AND P5, PT, R156, R205, PT ;  /* 0x000000cd9c00720c */ /* 0x000fe20003fa6270 */
[----:B------:R-:W-:Y:S01]  /*5350*/  IMAD.IADD R176, R210, 0x1, -R130 ;  /* 0x00000001d2b07824 */ /* 0x000fe200078e0a82 */
[----:B------:R-:W-:-:S02]  /*5360*/  IABS R121, R121 ;  /* 0x0000007900797213 */ /* 0x000fc40000000000 */
[----:B------:R-:W-:Y:S01]  /*5370*/  FSEL R82, R107, -INF , !P4 ;  /* 0xff8000006b527808 */ /* 0x000fe20006000000 */
[----:B------:R-:W-:Y:S01]  /*5380*/  IMAD.IADD R107, R207, 0x1, -R36 ;  /* 0x00000001cf6b7824 */ /* 0x000fe200078e0a24 */
[----:B------:R-:W-:Y:S01]  /*5390*/  ISETP.GE.AND P4, PT, R164, R208, PT ;  /* 0x000000d0a400720c */ /* 0x000fe20003f86270 */
[----:B---3--:R-:W-:Y:S01]  /*53a0*/  IMAD.MOV.U32 R108, RZ, RZ, R167 ;  /* 0x000000ffff6c7224 */ /* 0x008fe200078e00a7 */
[----:B------:R-:W-:Y:S01]  /*53b0*/  I2F R110, R110 ;  /* 0x0000006e006e7306 */ /* 0x000fe20000201400 */
[----:B------:R-:W-:Y:S02]  /*53c0*/  ISETP.LT.OR P5, PT, R156, R206, P5 ;  /* 0x000000ce9c00720c */ /* 0x000fe40002fa1670 */
[----:B------:R-:W-:Y:S01]  /*53d0*/  ISETP.LT.OR P4, PT, R164, R209, P4 ;  /* 0x000000d1a400720c */ /* 0x000fe20002781670 */
[----:B------:R-:W-:Y:S01]  /*53e0*/  IMAD.IADD R164, R204, 0x1, -R123 ;  /* 0x00000001cca47824 */ /* 0x000fe200078e0a7b */
[----:B------:R-:W-:Y:S02]  /*53f0*/  IABS R176, R176 ;  /* 0x000000b000b07213 */ /* 0x000fe40000000000 */
[----:B------:R-:W-:Y:S01]  /*5400*/  FSEL R75, R84, -INF , !P4 ;  /* 0xff800000544b7808 */ /* 0x000fe20006000000 */
[----:B------:R2:W-:Y:S01]  /*5410*/  I2F R167, R83 ;  /* 0x0000005300a77306 */ /* 0x0005e20000201400 */
[----:B-1----:R-:W-:Y:S01]  /*5420*/  FFMA.FTZ R78, R245, -UR17, R78 ;  /* 0x80000011f54e7c23 */ /* 0x002fe2000801004e */
[----:B------:R-:W-:-:S02]  /*5430*/  ISETP.GE.AND P4, PT, R160, R211, PT ;  /* 0x000000d3a000720c */ /* 0x000fc40003f86270 */
[----:B------:R-:W-:Y:S02]  /*5440*/  IABS R164, R164 ;  /* 0x000000a400a47213 */ /* 0x000fe40000000000 */
[----:B------:R-:W-:Y:S02]  /*5450*/  FSEL R78, R78, -INF , !P0 ;  /* 0xff8000004e4e7808 */ /* 0x000fe40004000000 */
[----:B------:R-:W1:Y:S01]  /*5460*/  MUFU.TANH R63, R63 ;  /* 0x0000003f003f7308 */ /* 0x000e620000002400 */
[C---:B------:R-:W-:Y:S02]  /*5470*/  ISETP.GE.AND P0, PT, R159.reuse, R205, PT ;  /* 0x000000cd9f00720c */ /* 0x040fe40003f06270 */
[----:B------:R-:W-:Y:S01]  /*5480*/  ISETP.LT.OR P4, PT, R160, R212, P4 ;  /* 0x000000d4a000720c */ /* 0x000fe20002781670 */
[----:B------:R-:W-:Y:S01]  /*5490*/  IMAD.IADD R160, R204, 0x1, -R115 ;  /* 0x00000001cca07824 */ /* 0x000fe200078e0a73 */
[C---:B------:R-:W-:Y:S02]  /*54a0*/  ISETP.LT.OR P0, PT, R159.reuse, R206, P0 ;  /* 0x000000ce9f00720c */ /* 0x040fe40000701670 */
[----:B------:R-:W-:Y:S01]  /*54b0*/  FSEL R60, R60, -INF , !P4 ;  /* 0xff8000003c3c7808 */ /* 0x000fe20006000000 */
[----:B--2---:R-:W-:Y:S01]  /*54c0*/  FFMA.FTZ R83, R108, -UR17, R64 ;  /* 0x800000116c537c23 */ /* 0x004fe20008010040 */
[----:B------:R-:W-:Y:S01]  /*54d0*/  FSEL R64, R62, -INF , !P2 ;  /* 0xff8000003e407808 */ /* 0x000fe20005000000 */
[----:B------:R-:W-:Y:S01]  /*54e0*/  IMAD.IADD R62, R204, 0x1, -R127 ;  /* 0x00000001cc3e7824 */ /* 0x000fe200078e0a7f */
[----:B------:R-:W-:Y:S01]  /*54f0*/  I2F R111, R111 ;  /* 0x0000006f006f7306 */ /* 0x000fe20000201400 */
[----:B------:R-:W-:Y:S01]  /*5500*/  ISETP.GE.AND P4, PT, R159, R202, PT ;  /* 0x000000ca9f00720c */ /* 0x000fe20003f86270 */
[----:B------:R-:W-:Y:S01]  /*5510*/  IMAD.IADD R108, R210, 0x1, -R3 ;  /* 0x00000001d26c7824 */ /* 0x000fe200078e0a03 */
[----:B------:R-:W-:-:S02]  /*5520*/  FSEL R66, R83, -INF , !P6 ;  /* 0xff80000053427808 */ /* 0x000fc40007000000 */
[----:B------:R-:W-:Y:S01]  /*5530*/  IABS R83, R62 ;  /* 0x0000003e00537213 */ /* 0x000fe20000000000 */
[----:B-1----:R-:W-:Y:S01]  /*5540*/  FFMA.FTZ R63, R110, -UR17, R63 ;  /* 0x800000116e3f7c23 */ /* 0x002fe2000801003f */
[----:B------:R-:W-:Y:S01]  /*5550*/  ISETP.GE.AND P2, PT, R156, R211, PT ;  /* 0x000000d39c00720c */ /* 0x000fe20003f46270 */
[----:B------:R1:W2:Y:S01]  /*5560*/  MUFU.TANH R62, R65 ;  /* 0x00000041003e7308 */ /* 0x0002a20000002400 */
[----:B------:R-:W-:Y:S01]  /*5570*/  ISETP.LT.OR P4, PT, R159, R203, P4 ;  /* 0x000000cb9f00720c */ /* 0x000fe20002781670 */
[----:B------:R-:W-:Y:S01]  /*5580*/  IMAD.IADD R159, R210, 0x1, -R112 ;  /* 0x00000001d29f7824 */ /* 0x000fe200078e0a70 */
[C---:B------:R-:W-:Y:S02]  /*5590*/  ISETP.LT.OR P2, PT, R156.reuse, R212, P2 ;  /* 0x000000d49c00720c */ /* 0x040fe40001741670 */
[C---:B------:R-:W-:Y:S02]  /*55a0*/  ISETP.GE.AND P6, PT, R156.reuse, R208, PT ;  /* 0x000000d09c00720c */ /* 0x040fe40003fc6270 */
[----:B------:R-:W-:Y:S01]  /*55b0*/  FSEL R63, R63, -INF , !P1 ;  /* 0xff8000003f3f7808 */ /* 0x000fe20004800000 */
[----:B------:R3:W-:Y:S01]  /*55c0*/  I2F R180, R83 ;  /* 0x0000005300b47306 */ /* 0x0007e20000201400 */
[----:B------:R-:W-:-:S02]  /*55d0*/  ISETP.LT.OR P6, PT, R156, R209, P6 ;  /* 0x000000d19c00720c */ /* 0x000fc400037c1670 */
[C---:B------:R-:W-:Y:S02]  /*55e0*/  ISETP.GE.AND P1, PT, R161.reuse, R211, PT ;  /* 0x000000d3a100720c */ /* 0x040fe40003f26270 */
[----:B------:R-:W-:Y:S02]  /*55f0*/  IABS R109, R109 ;  /* 0x0000006d006d7213 */ /* 0x000fe40000000000 */
[----:B------:R-:W-:Y:S01]  /*5600*/  ISETP.LT.OR P1, PT, R161, R212, P1 ;  /* 0x000000d4a100720c */ /* 0x000fe20000f21670 */
[C---:B-1----:R-:W-:Y:S01]  /*5610*/  IMAD.IADD R65, R210.reuse, 0x1, -R123 ;  /* 0x00000001d2417824 */ /* 0x042fe200078e0a7b */
[----:B------:R-:W-:Y:S01]  /*5620*/  MUFU.TANH R84, R54 ;  /* 0x0000003600547308 */ /* 0x000fe20000002400 */
[----:B--2---:R-:W-:Y:S01]  /*5630*/  FFMA.FTZ R110, R111, -UR17, R62 ;  /* 0x800000116f6e7c23 */ /* 0x004fe2000801003e */
[----:B------:R-:W-:Y:S01]  /*5640*/  IABS R163, R163 ;  /* 0x000000a300a37213 */ /* 0x000fe20000000000 */
[----:B------:R-:W-:Y:S01]  /*5650*/  IMAD.IADD R111, R210, 0x1, -R36 ;  /* 0x00000001d26f7824 */ /* 0x000fe200078e0a24 */
[----:B------:R-:W-:Y:S01]  /*5660*/  IABS R65, R65 ;  /* 0x0000004100417213 */ /* 0x000fe20000000000 */
[----:B------:R-:W-:Y:S01]  /*5670*/  IMAD.IADD R62, R204, 0x1, -R3 ;  /* 0x00000001cc3e7824 */ /* 0x000fe200078e0a03 */
[----:B------:R-:W-:Y:S01]  /*5680*/  IABS R113, R113 ;  /* 0x0000007100717213 */ /* 0x000fe20000000000 */
[----:B---3--:R-:W-:Y:S01]  /*5690*/  IMAD.IADD R83, R207, 0x1, -R123 ;  /* 0x00000001cf537824 */ /* 0x008fe200078e0a7b */
[----:B------:R-:W-:Y:S01]  /*56a0*/  I2F R224, R224 ;  /* 0x000000e000e07306 */ /* 0x000fe20000201400 */
[----:B------:R-:W-:Y:S01]  /*56b0*/  IMAD.MOV.U32 R185, RZ, RZ, R65 ;  /* 0x000000ffffb97224 */ /* 0x000fe200078e0041 */
[----:B------:R-:W-:-:S02]  /*56c0*/  IABS R171, R171 ;  /* 0x000000ab00ab7213 */ /* 0x000fc40000000000 */
[----:B------:R-:W-:Y:S02]  /*56d0*/  IABS R65, R83 ;  /* 0x0000005300417213 */ /* 0x000fe40000000000 */
[----:B------:R-:W-:Y:S02]  /*56e0*/  IABS R162, R162 ;  /* 0x000000a200a27213 */ /* 0x000fe40000000000 */
[----:B------:R-:W1:Y:S01]  /*56f0*/  MUFU.TANH R83, R67 ;  /* 0x0000004300537308 */ /* 0x000e620000002400 */
[----:B------:R-:W-:Y:S02]  /*5700*/  IABS R111, R111 ;  /* 0x0000006f006f7213 */ /* 0x000fe40000000000 */
[----:B------:R-:W-:Y:S02]  /*5710*/  IABS R62, R62 ;  /* 0x0000003e003e7213 */ /* 0x000fe40000000000 */
[----:B------:R-:W-:Y:S02]  /*5720*/  IABS R160, R160 ;  /* 0x000000a000a07213 */ /* 0x000fe40000000000 */
[----:B------:R-:W-:Y:S01]  /*5730*/  IABS R37, R37 ;  /* 0x0000002500257213 */ /* 0x000fe20000000000 */
[----:B------:R-:W-:Y:S01]  /*5740*/  MUFU.TANH R54, R57 ;  /* 0x0000003900367308 */ /* 0x000fe20000002400 */
[----:B------:R-:W-:-:S02]  /*5750*/  IABS R159, R159 ;  /* 0x0000009f009f7213 */ /* 0x000fc40000000000 */
[----:B------:R-:W-:Y:S02]  /*5760*/  IABS R107, R107 ;  /* 0x0000006b006b7213 */ /* 0x000fe40000000000 */
[----:B------:R-:W-:Y:S02]  /*5770*/  IABS R108, R108 ;  /* 0x0000006c006c7213 */ /* 0x000fe40000000000 */
[----:B------:R-:W-:Y:S01]  /*5780*/  IABS R106, R106 ;  /* 0x0000006a006a7213 */ /* 0x000fe20000000000 */
[----:B------:R-:W-:Y:S08]  /*5790*/  I2F R133, R133 ;  /* 0x0000008500857306 */ /* 0x000ff00000201400 */
[----:B------:R-:W2:Y:S08]  /*57a0*/  MUFU.TANH R56, R56 ;  /* 0x0000003800387308 */ /* 0x000eb00000002400 */
[----:B------:R1:W-:Y:S08]  /*57b0*/  MUFU.TANH R252, R52 ;  /* 0x0000003400fc7308 */ /* 0x0003f00000002400 */
[----:B------:R-:W-:Y:S01]  /*57c0*/  MUFU.TANH R67, R58 ;  /* 0x0000003a00437308 */ /* 0x000fe20000002400 */
[----:B-1----:R-:W-:-:S07]  /*57d0*/  IMAD.MOV.U32 R52, RZ, RZ, R83 ;  /* 0x000000ffff347224 */ /* 0x002fce00078e0053 */
[----:B------:R-:W-:Y:S08]  /*57e0*/  MUFU.TANH R58, R48 ;  /* 0x00000030003a7308 */ /* 0x000ff00000002400 */
[----:B------:R-:W-:Y:S08]  /*57f0*/  MUFU.TANH R48, R44 ;  /* 0x0000002c00307308 */ /* 0x000ff00000002400 */
[----:B------:R1:W-:Y:S08]  /*5800*/  MUFU.TANH R44, R40 ;  /* 0x00000028002c7308 */ /* 0x0003f00000002400 */
[----:B------:R3:W5:Y:S01]  /*5810*/  MUFU.TANH R251, R53 ;  /* 0x0000003500fb7308 */ /* 0x0007620000002400 */
[----:B-1----:R-:W-:-:S07]  /*5820*/  IMAD.MOV.U32 R40, RZ, RZ, R52 ;  /* 0x000000ffff287224 */ /* 0x002fce00078e0034 */
[----:B------:R-:W1:Y:S01]  /*5830*/  I2F R223, R223 ;  /* 0x000000df00df7306 */ /* 0x000e620000201400 */
[----:B------:R-:W-:Y:S02]  /*5840*/  FFMA.FTZ R144, R224, -UR17, R40 ;  /* 0x80000011e0907c23 */ /* 0x000fe40008010028 */
[----:B--2---:R-:W-:Y:S02]  /*5850*/  FFMA.FTZ R40, R133, -UR17, R56 ;  /* 0x8000001185287c23 */ /* 0x004fe40008010038 */
[----:B---3--:R-:W-:-:S03]  /*5860*/  IMAD.MOV.U32 R53, RZ, RZ, R110 ;  /* 0x000000ffff357224 */ /* 0x008fc600078e006e */
[----:B------:R-:W-:Y:S01]  /*5870*/  I2F R151, R151 ;  /* 0x0000009700977306 */ /* 0x000fe20000201400 */
[----:B------:R-:W-:Y:S01]  /*5880*/  FSEL R144, R144, -INF , !P4 ;  /* 0xff80000090907808 */ /* 0x000fe20006000000 */
[----:B-----5:R-:W-:Y:S01]  /*5890*/  FFMA.FTZ R249, R249, -UR17, R251 ;  /* 0x80000011f9f97c23 */ /* 0x020fe200080100fb */
[----:B------:R-:W-:Y:S01]  /*58a0*/  FSEL R40, R40, -INF , !P2 ;  /* 0xff80000028287808 */ /* 0x000fe20005000000 */
[----:B------:R-:W-:Y:S01]  /*58b0*/  FFMA.FTZ R224, R226, -UR17, R84 ;  /* 0x80000011e2e07c23 */ /* 0x000fe20008010054 */
[----:B------:R-:W-:Y:S01]  /*58c0*/  FSEL R133, R53, -INF , !P0 ;  /* 0xff80000035857808 */ /* 0x000fe20004000000 */
[----:B------:R-:W-:Y:S01]  /*58d0*/  IMAD.IADD R53, R207, 0x1, -R153 ;  /* 0x00000001cf357824 */ /* 0x000fe200078e0a99 */
[----:B------:R-:W-:Y:S01]  /*58e0*/  ISETP.GE.AND P0, PT, R161, R208, PT ;  /* 0x000000d0a100720c */ /* 0x000fe20003f06270 */
[----:B------:R2:W-:Y:S01]  /*58f0*/  MUFU.TANH R110, R47 ;  /* 0x0000002f006e7308 */ /* 0x0005e20000002400 */
[----:B-1----:R-:W-:Y:S01]  /*5900*/  FFMA.FTZ R67, R223, -UR17, R67 ;  /* 0x80000011df437c23 */ /* 0x002fe20008010043 */
[----:B------:R-:W-:-:S02]  /*5910*/  ISETP.GE.AND P4, PT, R161, R205, PT ;  /* 0x000000cda100720c */ /* 0x000fc40003f86270 */
[----:B------:R-:W-:Y:S02]  /*5920*/  IABS R53, R53 ;  /* 0x0000003500357213 */ /* 0x000fe40000000000 */
[C---:B------:R-:W-:Y:S02]  /*5930*/  ISETP.GE.AND P2, PT, R161.reuse, R202, PT ;  /* 0x000000caa100720c */ /* 0x040fe40003f46270 */
[----:B------:R-:W-:Y:S01]  /*5940*/  I2F R152, R152 ;  /* 0x0000009800987306 */ /* 0x000fe20000201400 */
[C---:B------:R-:W-:Y:S02]  /*5950*/  ISETP.LT.OR P0, PT, R161.reuse, R209, P0 ;  /* 0x000000d1a100720c */ /* 0x040fe40000701670 */
[C---:B------:R-:W-:Y:S02]  /*5960*/  ISETP.LT.OR P4, PT, R161.reuse, R206, P4 ;  /* 0x000000cea100720c */ /* 0x040fe40002781670 */
[----:B------:R-:W-:Y:S01]  /*5970*/  ISETP.LT.OR P2, PT, R161, R203, P2 ;  /* 0x000000cba100720c */ /* 0x000fe20001741670 */
[----:B--2---:R-:W-:-:S02]  /*5980*/  IMAD.MOV.U32 R47, RZ, RZ, R54 ;  /* 0x000000ffff2f7224 */ /* 0x004fc400078e0036 */
[----:B------:R-:W-:Y:S08]  /*5990*/  I2F R53, R53 ;  /* 0x0000003500357306 */ /* 0x000ff00000201400 */
[----:B------:R1:W2:Y:S08]  /*59a0*/  MUFU.TANH R54, R42 ;  /* 0x0000002a00367308 */ /* 0x0002b00000002400 */
[----:B------:R-:W-:Y:S01]  /*59b0*/  MUFU.TANH R245, R55 ;  /* 0x0000003700f57308 */ /* 0x000fe20000002400 */
[----:B-1----:R-:W-:-:S07]  /*59c0*/  IMAD.IADD R42, R204, 0x1, -R153 ;  /* 0x00000001cc2a7824 */ /* 0x002fce00078e0a99 */
[----:B------:R1:W-:Y:S01]  /*59d0*/  MUFU.TANH R55, R34 ;  /* 0x0000002200377308 */ /* 0x0003e20000002400 */
[----:B--2---:R-:W-:Y:S01]  /*59e0*/  FFMA.FTZ R54, R250, -UR17, R54 ;  /* 0x80000011fa367c23 */ /* 0x004fe20008010036 */
[----:B------:R-:W-:-:S06]  /*59f0*/  IABS R42, R42 ;  /* 0x0000002a002a7213 */ /* 0x000fcc0000000000 */
[----:B------:R-:W-:Y:S08]  /*5a00*/  MUFU.TANH R83, R59 ;  /* 0x0000003b00537308 */ /* 0x000ff00000002400 */
[----:B------:R-:W-:Y:S01]  /*5a10*/  I2F R42, R42 ;  /* 0x0000002a002a7306 */ /* 0x000fe20000201400 */
[----:B-1----:R-:W-:-:S07]  /*5a20*/  IMAD.MOV.U32 R34, RZ, RZ, R47 ;  /* 0x000000ffff227224 */ /* 0x002fce00078e002f */
[----:B------:R-:W1:Y:S08]  /*5a30*/  I2F R237, R237 ;  /* 0x000000ed00ed7306 */ /* 0x000e700000201400 */
[----:B------:R2:W-:Y:S08]  /*5a40*/  MUFU.TANH R59, R50 ;  /* 0x00000032003b7308 */ /* 0x0005f00000002400 */
[----:B------:R-:W3:Y:S01]  /*5a50*/  I2F R244, R244 ;  /* 0x000000f400f47306 */ /* 0x000ee20000201400 */
[----:B-1----:R-:W-:-:S02]  /*5a60*/  FFMA.FTZ R83, R237, -UR17, R83 ;  /* 0x80000011ed537c23 */ /* 0x002fc40008010053 */
[----:B--2---:R-:W-:-:S05]  /*5a70*/  FMUL.FTZ R50, R51, c[0x0][0x2ec] ;  /* 0x0000bb0033327a20 */ /* 0x004fca0000410000 */
[----:B------:R-:W-:Y:S01]  /*5a80*/  MUFU.TANH R240, R45 ;  /* 0x0000002d00f07308 */ /* 0x000fe20000002400 */
[----:B---3--:R-:W-:-:S07]  /*5a90*/  FFMA.FTZ R223, R244, -UR17, R245 ;  /* 0x80000011f4df7c23 */ /* 0x008fce00080100f5 */
[----:B------:R-:W-:Y:S01]  /*5aa0*/  MUFU.TANH R56, R35 ;  /* 0x0000002300387308 */ /* 0x000fe20000002400 */
[----:B------:R-:W-:Y:S02]  /*5ab0*/  FSEL R223, R223, -INF , !P2 ;  /* 0xff800000dfdf7808 */ /* 0x000fe40005000000 */
[----:B------:R-:W-:-:S05]  /*5ac0*/  ISETP.GE.AND P2, PT, R153, R205, PT ;  /* 0x000000cd9900720c */ /* 0x000fca0003f46270 */
[----:B------:R-:W-:Y:S01]  /*5ad0*/  MUFU.TANH R51, R32 ;  /* 0x0000002000337308 */ /* 0x000fe20000002400 */
[----:B------:R-:W-:-:S07]  /*5ae0*/  ISETP.LT.OR P2, PT, R153, R206, P2 ;  /* 0x000000ce9900720c */ /* 0x000fce0001741670 */
[----:B------:R1:W-:Y:S08]  /*5af0*/  MUFU.TANH R45, R41 ;  /* 0x00000029002d7308 */ /* 0x0003f00000002400 */
[----:B------:R2:W-:Y:S08]  /*5b00*/  MUFU.TANH R35, R28 ;  /* 0x0000001c00237308 */ /* 0x0005f00000002400 */
[----:B------:R3:W-:Y:S01]  /*5b10*/  MUFU.TANH R32, R29 ;  /* 0x0000001d00207308 */ /* 0x0007e20000002400 */
[----:B-1----:R-:W-:Y:S01]  /*5b20*/  FFMA.FTZ R41, R151, -UR17, R34 ;  /* 0x8000001197297c23 */ /* 0x002fe20008010022 */
[----:B------:R-:W-:-:S02]  /*5b30*/  FSEL R151, R67, -INF , !P6 ;  /* 0xff80000043977808 */ /* 0x000fc40007000000 */
[----:B------:R-:W-:Y:S02]  /*5b40*/  ISETP.GE.AND P6, PT, R157, R211, PT ;  /* 0x000000d39d00720c */ /* 0x000fe40003fc6270 */
[----:B------:R-:W-:Y:S01]  /*5b50*/  FSEL R41, R41, -INF , !P1 ;  /* 0xff80000029297808 */ /* 0x000fe20004800000 */
[----:B--2---:R-:W-:Y:S01]  /*5b60*/  IMAD.MOV.U32 R28, RZ, RZ, R42 ;  /* 0x000000ffff1c7224 */ /* 0x004fe200078e002a */
[----:B------:R-:W-:Y:S01]  /*5b70*/  MUFU.TANH R67, R24 ;  /* 0x0000001800437308 */ /* 0x000fe20000002400 */
[----:B------:R-:W-:Y:S01]  /*5b80*/  FFMA.FTZ R42, R152, -UR17, R48 ;  /* 0x80000011982a7c23 */ /* 0x000fe20008010030 */
[----:B------:R-:W-:Y:S02]  /*5b90*/  ISETP.LT.OR P6, PT, R157, R212, P6 ;  /* 0x000000d49d00720c */ /* 0x000fe400037c1670 */
[----:B------:R-:W-:Y:S02]  /*5ba0*/  FSEL R152, R83, -INF , !P0 ;  /* 0xff80000053987808 */ /* 0x000fe40004000000 */
[----:B------:R-:W-:Y:S01]  /*5bb0*/  FSEL R83, R249, -INF , !P4 ;  /* 0xff800000f9537808 */ /* 0x000fe20006000000 */
[----:B---3--:R-:W-:Y:S01]  /*5bc0*/  IMAD.MOV.U32 R29, RZ, RZ, R53 ;  /* 0x000000ffff1d7224 */ /* 0x008fe200078e0035 */
[----:B------:R-:W-:Y:S01]  /*5bd0*/  MUFU.TANH R161, R26 ;  /* 0x0000001a00a17308 */ /* 0x000fe20000002400 */
[----:B------:R-:W-:-:S02]  /*5be0*/  FSEL R42, R42, -INF , !P6 ;  /* 0xff8000002a2a7808 */ /* 0x000fc40007000000 */
[C---:B------:R-:W-:Y:S02]  /*5bf0*/  ISETP.GE.AND P0, PT, R153.reuse, R211, PT ;  /* 0x000000d39900720c */ /* 0x040fe40003f06270 */
[C---:B------:R-:W-:Y:S02]  /*5c00*/  ISETP.GE.AND P4, PT, R153.reuse, R208, PT ;  /* 0x000000d09900720c */ /* 0x040fe40003f86270 */
[C---:B------:R-:W-:Y:S01]  /*5c10*/  ISETP.GE.AND P6, PT, R153.reuse, R202, PT ;  /* 0x000000ca9900720c */ /* 0x040fe20003fc6270 */
[----:B------:R-:W-:Y:S01]  /*5c20*/  MUFU.TANH R53, R25 ;  /* 0x0000001900357308 */ /* 0x000fe20000002400 */
[C---:B------:R-:W-:Y:S02]  /*5c30*/  ISETP.LT.OR P0, PT, R153.reuse, R212, P0 ;  /* 0x000000d49900720c */ /* 0x040fe40000701670 */
[C---:B------:R-:W-:Y:S02]  /*5c40*/  ISETP.LT.OR P4, PT, R153.reuse, R209, P4 ;  /* 0x000000d19900720c */ /* 0x040fe40002781670 */
[----:B------:R-:W-:-:S02]  /*5c50*/  ISETP.LT.OR P6, PT, R153, R203, P6 ;  /* 0x000000cb9900720c */ /* 0x000fc400037c1670 */
[C---:B------:R-:W-:Y:S01]  /*5c60*/  ISETP.GE.AND P1, PT, R157.reuse, R202, PT ;  /* 0x000000ca9d00720c */ /* 0x040fe20003f26270 */
[----:B------:R1:W-:Y:S03]  /*5c70*/  MUFU.TANH R48, R27 ;  /* 0x0000001b00307308 */ /* 0x0003e60000002400 */
[----:B------:R-:W-:-:S05]  /*5c80*/  ISETP.LT.OR P1, PT, R157, R203, P1 ;  /* 0x000000cb9d00720c */ /* 0x000fca0000f21670 */
[----:B------:R-:W-:Y:S01]  /*5c90*/  MUFU.TANH R57, R49 ;  /* 0x0000003100397308 */ /* 0x000fe20000002400 */
[----:B-1----:R-:W1:Y:S07]  /*5ca0*/  LDSM.16.M88.4 R24, [R195+0x3400] ;  /* 0x00340000c318783b */ /* 0x002e6e0000000200 */
[----:B------:R-:W2:Y:S08]  /*5cb0*/  I2F R239, R239 ;  /* 0x000000ef00ef7306 */ /* 0x000eb00000201400 */
[----:B------:R-:W3:Y:S08]  /*5cc0*/  MUFU.TANH R49, R46 ;  /* 0x0000002e00317308 */ /* 0x000ef00000002400 */
[----:B------:R-:W5:Y:S01]  /*5cd0*/  I2F R225, R225 ;  /* 0x000000e100e17306 */ /* 0x000f620000201400 */
[----:B--2---:R-:W-:-:S07]  /*5ce0*/  FFMA.FTZ R226, R239, -UR17, R58 ;  /* 0x80000011efe27c23 */ /* 0x004fce000801003a */
[----:B------:R-:W2:Y:S01]  /*5cf0*/  I2F R243, R243 ;  /* 0x000000f300f37306 */ /* 0x000ea20000201400 */
[----:B---3--:R-:W-:-:S07]  /*5d00*/  FFMA.FTZ R153, R241, -UR17, R49 ;  /* 0x80000011f1997c23 */ /* 0x008fce0008010031 */
[----:B------:R-:W3:Y:S01]  /*5d10*/  I2F R238, R238 ;  /* 0x000000ee00ee7306 */ /* 0x000ee20000201400 */
[----:B-----5:R-:W-:-:S05]  /*5d20*/  FFMA.FTZ R225, R225, -UR17, R252 ;  /* 0x80000011e1e17c23 */ /* 0x020fca00080100fc */
[----:B------:R-:W-:Y:S01]  /*5d30*/  FSEL R84, R225, -INF , !P5 ;  /* 0xff800000e1547808 */ /* 0x000fe20006800000 */
[----:B------:R-:W-:Y:S01]  /*5d40*/  FFMA.FTZ R225, R29, -UR17, R57 ;  /* 0x800000111de17c23 */ /* 0x000fe20008010039 */
[----:B------:R-:W-:Y:S01]  /*5d50*/  MUFU.TANH R50, R50 ;  /* 0x0000003200327308 */ /* 0x000fe20000002400 */
[----:B--2---:R-:W-:Y:S01]  /*5d60*/  FFMA.FTZ R243, R243, -UR17, R59 ;  /* 0x80000011f3f37c23 */ /* 0x004fe2000801003b */
[----:B------:R-:W-:Y:S02]  /*5d70*/  ISETP.GE.AND P5, PT, R157, R208, PT ;  /* 0x000000d09d00720c */ /* 0x000fe40003fa6270 */
[----:B------:R-:W-:Y:S02]  /*5d80*/  FSEL R225, R225, -INF , !P2 ;  /* 0xff800000e1e17808 */ /* 0x000fe40005000000 */
[----:B------:R-:W-:Y:S02]  /*5d90*/  ISETP.LT.OR P5, PT, R157, R209, P5 ;  /* 0x000000d19d00720c */ /* 0x000fe40002fa1670 */
[----:B------:R-:W2:Y:S01]  /*5da0*/  I2F R154, R154 ;  /* 0x0000009a009a7306 */ /* 0x000ea20000201400 */
[----:B---3--:R-:W-:Y:S01]  /*5db0*/  FFMA.FTZ R110, R238, -UR17, R110 ;  /* 0x80000011ee6e7c23 */ /* 0x008fe2000801006e */
[----:B------:R-:W-:-:S02]  /*5dc0*/  FSEL R153, R153, -INF , !P5 ;  /* 0xff80000099997808 */ /* 0x000fc40006800000 */
[C---:B------:R-:W-:Y:S02]  /*5dd0*/  ISETP.GE.AND P5, PT, R155.reuse, R211, PT ;  /* 0x000000d39b00720c */ /* 0x040fe40003fa6270 */
[C---:B------:R-:W-:Y:S02]  /*5de0*/  ISETP.GE.AND P2, PT, R126.reuse, R208, PT ;  /* 0x000000d07e00720c */ /* 0x040fe40003f46270 */
[----:B------:R-:W-:Y:S01]  /*5df0*/  MUFU.TANH R46, R33 ;  /* 0x00000021002e7308 */ /* 0x000fe20000002400 */
[----:B------:R-:W-:Y:S02]  /*5e00*/  ISETP.LT.OR P5, PT, R155, R212, P5 ;  /* 0x000000d49b00720c */ /* 0x000fe40002fa1670 */
[----:B------:R-:W-:-:S05]  /*5e10*/  ISETP.LT.OR P2, PT, R126, R209, P2 ;  /* 0x000000d17e00720c */ /* 0x000fca0001741670 */
[----:B------:R-:W-:Y:S01]  /*5e20*/  MUFU.TANH R33, R31 ;  /* 0x0000001f00217308 */ /* 0x000fe20000002400 */
[----:B--2---:R-:W-:Y:S01]  /*5e30*/  FFMA.FTZ R44, R154, -UR17, R44 ;  /* 0x800000119a2c7c23 */ /* 0x004fe2000801002c */
[----:B------:R-:W-:Y:S02]  /*5e40*/  FSEL R154, R110, -INF , !P4 ;  /* 0xff8000006e9a7808 */ /* 0x000fe40006000000 */
[----:B------:R-:W-:Y:S02]  /*5e50*/  ISETP.GE.AND P4, PT, R126, R211, PT ;  /* 0x000000d37e00720c */ /* 0x000fe40003f86270 */
[----:B------:R-:W-:Y:S02]  /*5e60*/  FSEL R44, R44, -INF , !P5 ;  /* 0xff8000002c2c7808 */ /* 0x000fe40006800000 */
[----:B------:R-:W-:Y:S01]  /*5e70*/  MUFU.TANH R34, R20 ;  /* 0x0000001400227308 */ /* 0x000fe20000002400 */
[C---:B------:R-:W-:Y:S02]  /*5e80*/  ISETP.GE.AND P5, PT, R126.reuse, R202, PT ;  /* 0x000000ca7e00720c */ /* 0x040fe40003fa6270 */
[----:B------:R-:W-:-:S02]  /*5e90*/  ISETP.LT.OR P4, PT, R126, R212, P4 ;  /* 0x000000d47e00720c */ /* 0x000fc40002781670 */
[----:B------:R-:W-:-:S03]  /*5ea0*/  ISETP.LT.OR P5, PT, R126, R203, P5 ;  /* 0x000000cb7e00720c */ /* 0x000fc60002fa1670 */
[----:B------:R-:W-:Y:S08]  /*5eb0*/  MUFU.TANH R31, R21 ;  /* 0x00000015001f7308 */ /* 0x000ff00000002400 */
[----:B------:R-:W-:Y:S08]  /*5ec0*/  MUFU.TANH R49, R22 ;  /* 0x0000001600317308 */ /* 0x000ff00000002400 */
[----:B------:R2:W-:Y:S08]  /*5ed0*/  MUFU.TANH R58, R23 ;  /* 0x00000017003a7308 */ /* 0x0005f00000002400 */
[----:B------:R-:W-:Y:S01]  /*5ee0*/  I2F R158, R158 ;  /* 0x0000009e009e7306 */ /* 0x000fe20000201400 */
[----:B--2---:R-:W2:Y:S07]  /*5ef0*/  LDSM.16.M88.4 R20, [R193+0x1400] ;  /* 0x00140000c114783b */ /* 0x004eae0000000200 */
[----:B------:R-:W3:Y:S08]  /*5f00*/  MUFU.TANH R61, R61 ;  /* 0x0000003d003d7308 */ /* 0x000ef00000002400 */
[----:B------:R5:W-:Y:S08]  /*5f10*/  MUFU.TANH R59, R16 ;  /* 0x00000010003b7308 */ /* 0x000bf00000002400 */
[----:B------:R-:W-:Y:S01]  /*5f20*/  MUFU.TANH R239, R18 ;  /* 0x0000001200ef7308 */ /* 0x000fe20000002400 */
[----:B---3--:R-:W-:-:S02]  /*5f30*/  FFMA.FTZ R61, R158, -UR17, R61 ;  /* 0x800000119e3d7c23 */ /* 0x008fc4000801003d */
[----:B------:R-:W-:-:S03]  /*5f40*/  IMAD.IADD R158, R207, 0x1, -R112 ;  /* 0x00000001cf9e7824 */ /* 0x000fc600078e0a70 */
[----:B------:R-:W-:Y:S01]  /*5f50*/  FSEL R61, R61, -INF , !P3 ;  /* 0xff8000003d3d7808 */ /* 0x000fe20005800000 */
[----:B-----5:R-:W-:Y:S01]  /*5f60*/  FFMA.FTZ R16, R28, -UR17, R50 ;  /* 0x800000111c107c23 */ /* 0x020fe20008010032 */
[----:B------:R-:W-:Y:S01]  /*5f70*/  MUFU.TANH R57, R17 ;  /* 0x0000001100397308 */ /* 0x000fe20000002400 */
[----:B------:R-:W-:Y:S02]  /*5f80*/  ISETP.GE.AND P3, PT, R156, R202, PT ;  /* 0x000000ca9c00720c */ /* 0x000fe40003f66270 */
[----:B------:R-:W-:Y:S02]  /*5f90*/  IABS R158, R158 ;  /* 0x0000009e009e7213 */ /* 0x000fe40000000000 */
[----:B------:R-:W-:Y:S02]  /*5fa0*/  FSEL R110, R16, -INF , !P6 ;  /* 0xff800000106e7808 */ /* 0x000fe40007000000 */
[----:B------:R-:W-:Y:S01]  /*5fb0*/  ISETP.LT.OR P3, PT, R156, R203, P3 ;  /* 0x000000cb9c00720c */ /* 0x000fe20001f61670 */
[----:B------:R1:W-:Y:S01]  /*5fc0*/  MUFU.TANH R50, R19 ;  /* 0x0000001300327308 */ /* 0x0003e20000002400 */
[----:B------:R-:W-:Y:S01]  /*5fd0*/  ISETP.GE.AND P6, PT, R126, R205, PT ;  /* 0x000000cd7e00720c */ /* 0x000fe20003fc6270 */
[----:B------:R-:W-:Y:S01]  /*5fe0*/  IMAD.IADD R156, R204, 0x1, -R112 ;  /* 0x00000001cc9c7824 */ /* 0x000fe200078e0a70 */
[----:B------:R-:W-:-:S02]  /*5ff0*/  FSEL R224, R224, -INF , !P3 ;  /* 0xff800000e0e07808 */ /* 0x000fc40005800000 */
[C---:B------:R-:W-:Y:S02]  /*6000*/  ISETP.GE.AND P3, PT, R157.reuse, R205, PT ;  /* 0x000000cd9d00720c */ /* 0x040fe40003f66270 */
[-C--:B------:R-:W-:Y:S01]  /*6010*/  ISETP.LT.OR P6, PT, R126, R206.reuse, P6 ;  /* 0x000000ce7e00720c */ /* 0x080fe200037c1670 */
[----:B------:R-:W-:Y:S01]  /*6020*/  I2F R114, R114 ;  /* 0x0000007200727306 */ /* 0x000fe20000201400 */
[----:B------:R-:W-:Y:S02]  /*6030*/  ISETP.LT.OR P3, PT, R157, R206, P3 ;  /* 0x000000ce9d00720c */ /* 0x000fe40001f61670 */
[----:B------:R-:W-:Y:S02]  /*6040*/  IABS R156, R156 ;  /* 0x0000009c009c7213 */ /* 0x000fe40000000000 */
[----:B------:R-:W-:Y:S02]  /*6050*/  FSEL R226, R226, -INF , !P3 ;  /* 0xff800000e2e27808 */ /* 0x000fe40005800000 */
[C---:B------:R-:W-:Y:S01]  /*6060*/  ISETP.GE.AND P3, PT, R155.reuse, R208, PT ;  /* 0x000000d09b00720c */ /* 0x040fe20003f66270 */
[----:B-1----:R-:W-:Y:S01]  /*6070*/  HMMA.16816.F32 R16, R100, R24, RZ ;  /* 0x000000186410723c */ /* 0x002fe200000018ff */
[----:B------:R-:W1:Y:S02]  /*6080*/  I2F R116, R116 ;  /* 0x0000007400747306 */ /* 0x000e640000201400 */
[----:B------:R-:W-:-:S06]  /*6090*/  ISETP.LT.OR P3, PT, R155, R209, P3 ;  /* 0x000000d19b00720c */ /* 0x000fcc0001f61670 */
[----:B------:R-:W3:Y:S08]  /*60a0*/  I2F R248, R248 ;  /* 0x000000f800f87306 */ /* 0x000ef00000201400 */
[----:B------:R-:W5:Y:S01]  /*60b0*/  I2F R242, R242 ;  /* 0x000000f200f27306 */ /* 0x000f620000201400 */
[----:B-1----:R-:W-:-:S05]  /*60c0*/  FFMA.FTZ R45, R116, -UR17, R45 ;  /* 0x80000011742d7c23 */ /* 0x002fca000801002d */
[----:B------:R-:W-:Y:S01]  /*60d0*/  FSEL R45, R45, -INF , !P4 ;  /* 0xff8000002d2d7808 */ /* 0x000fe20006000000 */
[----:B--2---:R-:W-:Y:S01]  /*60e0*/  HMMA.16816.F32 R16, R92, R20, R16 ;  /* 0x000000145c10723c */ /* 0x004fe20000001810 */
[----:B------:R1:W-:Y:S01]  /*60f0*/  MUFU.TANH R52, R43 ;  /* 0x0000002b00347308 */ /* 0x0003e20000002400 */
[----:B---3--:R-:W-:Y:S01]  /*6100*/  FFMA.FTZ R248, R248, -UR17, R51 ;  /* 0x80000011f8f87c23 */ /* 0x008fe20008010033 */
[----:B------:R-:W-:-:S04]  /*6110*/  ISETP.GE.AND P4, PT, R125, R202, PT ;  /* 0x000000ca7d00720c */ /* 0x000fc80003f86270 */
[----:B------:R-:W-:Y:S02]  /*6120*/  ISETP.LT.OR P4, PT, R125, R203, P4 ;  /* 0x000000cb7d00720c */ /* 0x000fe40002781670 */
[----:B------:R-:W2:Y:S01]  /*6130*/  I2F R235, R235 ;  /* 0x000000eb00eb7306 */ /* 0x000ea20000201400 */
[----:B-----5:R-:W-:Y:S02]  /*6140*/  FFMA.FTZ R126, R242, -UR17, R55 ;  /* 0x80000011f27e7c23 */ /* 0x020fe40008010037 */
[----:B-1----:R-:W-:-:S05]  /*6150*/  FFMA.FTZ R43, R114, -UR17, R240 ;  /* 0x80000011722b7c23 */ /* 0x002fca00080100f0 */
[----:B------:R-:W1:Y:S01]  /*6160*/  I2F R117, R117 ;  /* 0x0000007500757306 */ /* 0x000e620000201400 */
[----:B------:R-:W-:Y:S02]  /*6170*/  FSEL R114, R243, -INF , !P1 ;  /* 0xff800000f3727808 */ /* 0x000fe40004800000 */
[----:B------:R-:W-:Y:S02]  /*6180*/  ISETP.GE.AND P1, PT, R155, R205, PT ;  /* 0x000000cd9b00720c */ /* 0x000fe40003f26270 */
[----:B------:R-:W-:Y:S02]  /*6190*/  FSEL R43, R43, -INF , !P0 ;  /* 0xff8000002b2b7808 */ /* 0x000fe40004000000 */
[----:B------:R-:W-:Y:S01]  /*61a0*/  FMUL.FTZ R16, R16, c[0x0][0x2ec] ;  /* 0x0000bb0010107a20 */ /* 0x000fe20000410000 */
[C---:B------:R-:W-:Y:S01]  /*61b0*/  ISETP.GE.AND P0, PT, R155.reuse, R202, PT ;  /* 0x000000ca9b00720c */ /* 0x040fe20003f06270 */
[----:B------:R-:W3:Y:S01]  /*61c0*/  I2F R236, R236 ;  /* 0x000000ec00ec7306 */ /* 0x000ee20000201400 */
[----:B------:R-:W-:Y:S01]  /*61d0*/  ISETP.LT.OR P1, PT, R155, R206, P1 ;  /* 0x000000ce9b00720c */ /* 0x000fe20000f21670 */
[----:B--2---:R-:W-:Y:S01]  /*61e0*/  FFMA.FTZ R235, R235, -UR17, R46 ;  /* 0x80000011ebeb7c23 */ /* 0x004fe2000801002e */
[----:B------:R-:W-:Y:S01]  /*61f0*/  ISETP.LT.OR P0, PT, R155, R203, P0 ;  /* 0x000000cb9b00720c */ /* 0x000fe20000701670 */
[----:B------:R-:W-:Y:S01]  /*6200*/  FMUL.FTZ R17, R17, c[0x0][0x2ec] ;  /* 0x0000bb0011117a20 */ /* 0x000fe20000410000 */
[----:B------:R-:W-:Y:S01]  /*6210*/  FSEL R155, R54, -INF , !P3 ;  /* 0xff800000369b7808 */ /* 0x000fe20005800000 */
[----:B------:R-:W-:Y:S01]  /*6220*/  FMUL.FTZ R18, R18, c[0x0][0x2ec] ;  /* 0x0000bb0012127a20 */ /* 0x000fe20000410000 */
[----:B------:R-:W-:Y:S01]  /*6230*/  FSEL R116, R248, -INF , !P1 ;  /* 0xff800000f8747808 */ /* 0x000fe20004800000 */
[----:B------:R-:W-:Y:S01]  /*6240*/  MUFU.TANH R47, R30 ;  /* 0x0000001e002f7308 */ /* 0x000fe20000002400 */
[----:B------:R-:W-:Y:S01]  /*6250*/  FSEL R126, R126, -INF , !P0 ;  /* 0xff8000007e7e7808 */ /* 0x000fe20004000000 */
[----:B-1----:R-:W-:Y:S01]  /*6260*/  FFMA.FTZ R46, R117, -UR17, R67 ;  /* 0x80000011752e7c23 */ /* 0x002fe20008010043 */
[----:B------:R-:W-:Y:S01]  /*6270*/  ISETP.GE.AND P3, PT, R125, R211, PT ;  /* 0x000000d37d00720c */ /* 0x000fe20003f66270 */
[----:B------:R-:W-:Y:S01]  /*6280*/  FMUL.FTZ R19, R19, c[0x0][0x2ec] ;  /* 0x0000bb0013137a20 */ /* 0x000fe20000410000 */
[----:B------:R-:W-:-:S02]  /*6290*/  ISETP.GE.AND P1, PT, R125, R208, PT ;  /* 0x000000d07d00720c */ /* 0x000fc40003f26270 */
[C---:B------:R-:W-:Y:S01]  /*62a0*/  ISETP.GE.AND P0, PT, R125.reuse, R205, PT ;  /* 0x000000cd7d00720c */ /* 0x040fe20003f06270 */
[----:B------:R-:W1:Y:S01]  /*62b0*/  I2F R231, R231 ;  /* 0x000000e700e77306 */ /* 0x000e620000201400 */
[C---:B------:R-:W-:Y:S01]  /*62c0*/  ISETP.LT.OR P3, PT, R125.reuse, R212, P3 ;  /* 0x000000d47d00720c */ /* 0x040fe20001f61670 */
[----:B---3--:R-:W-:Y:S01]  /*62d0*/  FFMA.FTZ R52, R236, -UR17, R52 ;  /* 0x80000011ec347c23 */ /* 0x008fe20008010034 */
[C---:B------:R-:W-:Y:S02]  /*62e0*/  ISETP.LT.OR P1, PT, R125.reuse, R209, P1 ;  /* 0x000000d17d00720c */ /* 0x040fe40000f21670 */
[----:B------:R-:W-:Y:S01]  /*62f0*/  ISETP.LT.OR P0, PT, R125, R206, P0 ;  /* 0x000000ce7d00720c */ /* 0x000fe20000701670 */
[----:B------:R-:W-:Y:S01]  /*6300*/  FFMA.FTZ R125, R234, -UR17, R56 ;  /* 0x80000011ea7d7c23 */ /* 0x000fe20008010038 */
[----:B------:R-:W-:Y:S01]  /*6310*/  FSEL R157, R52, -INF , !P2 ;  /* 0xff800000349d7808 */ /* 0x000fe20005000000 */
[----:B------:R-:W-:Y:S01]  /*6320*/  MUFU.TANH R29, R12 ;  /* 0x0000000c001d7308 */ /* 0x000fe20000002400 */
[----:B------:R-:W-:-:S02]  /*6330*/  FSEL R117, R235, -INF , !P6 ;  /* 0xff800000eb757808 */ /* 0x000fc40007000000 */
[----:B------:R-:W-:Y:S02]  /*6340*/  FSEL R125, R125, -INF , !P5 ;  /* 0xff8000007d7d7808 */ /* 0x000fe40006800000 */
[----:B------:R-:W-:Y:S02]  /*6350*/  FSEL R46, R46, -INF , !P3 ;  /* 0xff8000002e2e7808 */ /* 0x000fe40005800000 */
[C---:B------:R-:W-:Y:S01]  /*6360*/  ISETP.GE.AND P2, PT, R129.reuse, R211, PT ;  /* 0x000000d38100720c */ /* 0x040fe20003f46270 */
[----:B------:R-:W2:Y:S01]  /*6370*/  MUFU.TANH R28, R13 ;  /* 0x0000000d001c7308 */ /* 0x000ea20000002400 */
[C---:B------:R-:W-:Y:S02]  /*6380*/  ISETP.GE.AND P6, PT, R129.reuse, R208, PT ;  /* 0x000000d08100720c */ /* 0x040fe40003fc6270 */
[C---:B------:R-:W-:Y:S02]  /*6390*/  ISETP.GE.AND P5, PT, R129.reuse, R205, PT ;  /* 0x000000cd8100720c */ /* 0x040fe40003fa6270 */
[----:B------:R-:W-:-:S02]  /*63a0*/  ISETP.GE.AND P3, PT, R129, R202, PT ;  /* 0x000000ca8100720c */ /* 0x000fc40003f66270 */
[C---:B------:R-:W-:Y:S01]  /*63b0*/  ISETP.LT.OR P2, PT, R129.reuse, R212, P2 ;  /* 0x000000d48100720c */ /* 0x040fe20001741670 */
[----:B------:R-:W3:Y:S01]  /*63c0*/  MUFU.TANH R30, R14 ;  /* 0x0000000e001e7308 */ /* 0x000ee20000002400 */
[C---:B------:R-:W-:Y:S02]  /*63d0*/  ISETP.LT.OR P6, PT, R129.reuse, R209, P6 ;  /* 0x000000d18100720c */ /* 0x040fe400037c1670 */
[C---:B------:R-:W-:Y:S02]  /*63e0*/  ISETP.LT.OR P5, PT, R129.reuse, R206, P5 ;  /* 0x000000ce8100720c */ /* 0x040fe40002fa1670 */
[----:B------:R-:W-:Y:S01]  /*63f0*/  ISETP.LT.OR P3, PT, R129, R203, P3 ;  /* 0x000000cb8100720c */ /* 0x000fe20001f61670 */
[----:B-1----:R-:W-:Y:S02]  /*6400*/  FFMA.FTZ R129, R231, -UR17, R47 ;  /* 0x80000011e7817c23 */ /* 0x002fe4000801002f */
[----:B------:R1:W-:Y:S01]  /*6410*/  MUFU.TANH R51, R15 ;  /* 0x0000000f00337308 */ /* 0x0003e20000002400 */
[----:B--2---:R-:W-:-:S02]  /*6420*/  FFMA.FTZ R220, R220, -UR17, R28 ;  /* 0x80000011dcdc7c23 */ /* 0x004fc4000801001c */
[----:B------:R-:W-:Y:S02]  /*6430*/  FSEL R129, R129, -INF , !P4 ;  /* 0xff80000081817808 */ /* 0x000fe40006000000 */
[----:B------:R-:W-:-:S03]  /*6440*/  ISETP.GE.AND P4, PT, R131, R205, PT ;  /* 0x000000cd8300720c */ /* 0x000fc60003f86270 */
[----:B------:R-:W2:Y:S01]  /*6450*/  I2F R119, R119 ;  /* 0x0000007700777306 */ /* 0x000ea20000201400 */
[----:B------:R-:W-:Y:S01]  /*6460*/  ISETP.LT.OR P4, PT, R131, R206, P4 ;  /* 0x000000ce8300720c */ /* 0x000fe20002781670 */
[----:B---3--:R-:W-:-:S06]  /*6470*/  FFMA.FTZ R30, R170, -UR17, R30 ;  /* 0x80000011aa1e7c23 */ /* 0x008fcc000801001e */
[----:B------:R-:W3:Y:S01]  /*6480*/  I2F R233, R233 ;  /* 0x000000e900e97306 */ /* 0x000ee20000201400 */
[----:B-1----:R-:W-:Y:S07]  /*6490*/  HMMA.16816.F32 R12, R96, R24, RZ ;  /* 0x00000018600c723c */ /* 0x002fee00000018ff */
[----:B------:R-:W-:Y:S01]  /*64a0*/  MUFU.TANH R238, R8 ;  /* 0x0000000800ee7308 */ /* 0x000fe20000002400 */
[----:B--2---:R-:W-:-:S05]  /*64b0*/  FFMA.FTZ R47, R119, -UR17, R53 ;  /* 0x80000011772f7c23 */ /* 0x004fca0008010035 */
[----:B------:R-:W-:Y:S02]  /*64c0*/  FSEL R47, R47, -INF , !P2 ;  /* 0xff8000002f2f7808 */ /* 0x000fe40005000000 */
[----:B------:R-:W-:Y:S01]  /*64d0*/  MUFU.TANH R55, R9 ;  /* 0x0000000900377308 */ /* 0x000fe20000002400 */
[----:B---3--:R-:W-:Y:S01]  /*64e0*/  FFMA.FTZ R161, R233, -UR17, R161 ;  /* 0x80000011e9a17c23 */ /* 0x008fe200080100a1 */
[----:B------:R-:W-:-:S04]  /*64f0*/  ISETP.GE.AND P2, PT, R131, R202, PT ;  /* 0x000000ca8300720c */ /* 0x000fc80003f46270 */
[----:B------:R-:W-:Y:S02]  /*6500*/  FSEL R161, R161, -INF , !P1 ;  /* 0xff800000a1a17808 */ /* 0x000fe40004800000 */
[----:B------:R-:W-:Y:S01]  /*6510*/  MUFU.TANH R237, R10 ;  /* 0x0000000a00ed7308 */ /* 0x000fe20000002400 */
[----:B------:R-:W-:Y:S01]  /*6520*/  HMMA.16816.F32 R12, R88, R20, R12 ;  /* 0x00000014580c723c */ /* 0x000fe2000000180c */
[C---:B------:R-:W-:Y:S02]  /*6530*/  ISETP.GE.AND P1, PT, R131.reuse, R211, PT ;  /* 0x000000d38300720c */ /* 0x040fe40003f26270 */
[C---:B------:R-:W-:Y:S02]  /*6540*/  ISETP.LT.OR P2, PT, R131.reuse, R203, P2 ;  /* 0x000000cb8300720c */ /* 0x040fe40001741670 */
[----:B------:R-:W-:Y:S02]  /*6550*/  ISETP.LT.OR P1, PT, R131, R212, P1 ;  /* 0x000000d48300720c */ /* 0x000fe40000f21670 */
[----:B------:R1:W-:Y:S08]  /*6560*/  MUFU.TANH R54, R11 ;  /* 0x0000000b00367308 */ /* 0x0003f00000002400 */
[----:B------:R-:W2:Y:S01]  /*6570*/  I2F R232, R232 ;  /* 0x000000e800e87306 */ /* 0x000ea20000201400 */
[----:B-1----:R-:W-:Y:S07]  /*6580*/  HMMA.16816.F32 R8, R96, R26, RZ ;  /* 0x0000001a6008723c */ /* 0x002fee00000018ff */
[----:B------:R-:W-:Y:S01]  /*6590*/  MUFU.TANH R56, R16 ;  /* 0x0000001000387308 */ /* 0x000fe20000002400 */
[----:B------:R-:W-:-:S02]  /*65a0*/  FMUL.FTZ R12, R12, c[0x0][0x2ec] ;  /* 0x0000bb000c0c7a20 */ /* 0x000fc40000410000 */
[----:B------:R-:W-:Y:S02]  /*65b0*/  FMUL.FTZ R13, R13, c[0x0][0x2ec] ;  /* 0x0000bb000d0d7a20 */ /* 0x000fe40000410000 */
[----:B------:R-:W-:Y:S02]  /*65c0*/  FMUL.FTZ R14, R14, c[0x0][0x2ec] ;  /* 0x0000bb000e0e7a20 */ /* 0x000fe40000410000 */
[----:B--2---:R-:W-:Y:S01]  /*65d0*/  FFMA.FTZ R35, R232, -UR17, R35 ;  /* 0x80000011e8237c23 */ /* 0x004fe20008010023 */
[----:B------:R-:W-:Y:S01]  /*65e0*/  MUFU.TANH R52, R17 ;  /* 0x0000001100347308 */ /* 0x000fe20000002400 */
[----:B------:R-:W-:Y:S01]  /*65f0*/  HMMA.16816.F32 R24, R100, R26, RZ ;  /* 0x0000001a6418723c */ /* 0x000fe200000018ff */
[----:B------:R-:W-:Y:S02]  /*6600*/  FMUL.FTZ R15, R15, c[0x0][0x2ec] ;  /* 0x0000bb000f0f7a20 */ /* 0x000fe40000410000 */
[----:B------:R-:W-:Y:S02]  /*6610*/  FSEL R119, R35, -INF , !P0 ;  /* 0xff80000023777808 */ /* 0x000fe40004000000 */
[----:B------:R-:W-:-:S02]  /*6620*/  ISETP.GE.AND P0, PT, R131, R208, PT ;  /* 0x000000d08300720c */ /* 0x000fc40003f06270 */
[----:B------:R-:W1:Y:S02]  /*6630*/  MUFU.TANH R233, R18 ;  /* 0x0000001200e97308 */ /* 0x000e640000002400 */
[----:B------:R-:W-:Y:S01]  /*6640*/  ISETP.LT.OR P0, PT, R131, R209, P0 ;  /* 0x000000d18300720c */ /* 0x000fe20000701670 */
[-C--:B------:R-:W-:Y:S05]  /*6650*/  HMMA.16816.F32 R8, R88, R22.reuse, R8 ;  /* 0x000000165808723c */ /* 0x080fea0000001808 */
[----:B------:R2:W-:Y:S08]  /*6660*/  MUFU.TANH R53, R19 ;  /* 0x0000001300357308 */ /* 0x0005f00000002400 */
[----:B------:R-:W3:Y:S01]  /*6670*/  I2F R230, R230 ;  /* 0x000000e600e67306 */ /* 0x000ee20000201400 */
[----:B------:R-:W-:Y:S01]  /*6680*/  HMMA.16816.F32 R20, R92, R22, R24 ;  /* 0x000000165c14723c */ /* 0x000fe20000001818 */
[----:B------:R-:W-:Y:S01]  /*6690*/  LDSM.16.M88.4 R24, [R195+0x3c00] ;  /* 0x003c0000c318783b */ /* 0x000fe20000000200 */
[----:B-1----:R-:W-:-:S03]  /*66a0*/  FFMA.FTZ R233, R183, -UR17, R233 ;  /* 0x80000011b7e97c23 */ /* 0x002fc600080100e9 */
[----:B--2---:R-:W1:Y:S02]  /*66b0*/  LDSM.16.M88.4 R16, [R195+0x3800] ;  /* 0x00380000c310783b */ /* 0x004e640000000200 */
[----:B------:R-:W2:Y:S03]  /*66c0*/  I2F R122, R122 ;  /* 0x0000007a007a7306 */ /* 0x000ea60000201400 */
[----:B------:R-:W-:-:S05]  /*66d0*/  FMUL.FTZ R8, R8, c[0x0][0x2ec] ;  /* 0x0000bb0008087a20 */ /* 0x000fca0000410000 */
[----:B------:R-:W5:Y:S01]  /*66e0*/  I2F R191, R191 ;  /* 0x000000bf00bf7306 */ /* 0x000f620000201400 */
[----:B---3--:R-:W-:Y:S02]  /*66f0*/  FFMA.FTZ R48, R230, -UR17, R48 ;  /* 0x80000011e6307c23 */ /* 0x008fe40008010030 */
[----:B------:R-:W-:-:S05]  /*6700*/  FMUL.FTZ R9, R9, c[0x0][0x2ec] ;  /* 0x0000bb0009097a20 */ /* 0x000fca0000410000 */
[----:B------:R-:W3:Y:S01]  /*6710*/  I2F R229, R229 ;  /* 0x000000e500e57306 */ /* 0x000ee20000201400 */
[----:B--2---:R-:W-:Y:S02]  /*6720*/  FFMA.FTZ R34, R122, -UR17, R34 ;  /* 0x800000117a227c23 */ /* 0x004fe40008010022 */
[----:B------:R-:W-:Y:S02]  /*6730*/  FMUL.FTZ R21, R21, c[0x0][0x2ec] ;  /* 0x0000bb0015157a20 */ /* 0x000fe40000410000 */
[----:B------:R-:W-:-:S03]  /*6740*/  FMUL.FTZ R23, R23, c[0x0][0x2ec] ;  /* 0x0000bb0017177a20 */ /* 0x000fc60000410000 */
[----:B------:R-:W2:Y:S01]  /*6750*/  I2F R178, R178 ;  /* 0x000000b200b27306 */ /* 0x000ea20000201400 */
[----:B-----5:R-:W-:Y:S01]  /*6760*/  FFMA.FTZ R32, R191, -UR17, R32 ;  /* 0x80000011bf207c23 */ /* 0x020fe20008010020 */
[----:B------:R-:W-:Y:S02]  /*6770*/  FSEL R191, R48, -INF , !P6 ;  /* 0xff80000030bf7808 */ /* 0x000fe40007000000 */
[----:B------:R-:W-:Y:S02]  /*6780*/  FSEL R48, R34, -INF , !P1 ;  /* 0xff80000022307808 */ /* 0x000fe40004800000 */
[----:B------:R-:W-:Y:S01]  /*6790*/  FSEL R122, R32, -INF , !P5 ;  /* 0xff800000207a7808 */ /* 0x000fe20006800000 */
[----:B---3--:R-:W-:Y:S01]  /*67a0*/  FFMA.FTZ R33, R229, -UR17, R33 ;  /* 0x80000011e5217c23 */ /* 0x008fe20008010021 */
[----:B------:R-:W3:Y:S01]  /*67b0*/  I2F R168, R168 ;  /* 0x000000a800a87306 */ /* 0x000ee20000201400 */
[C---:B------:R-:W-:Y:S02]  /*67c0*/  ISETP.GE.AND P6, PT, R150.reuse, R211, PT ;  /* 0x000000d39600720c */ /* 0x040fe40003fc6270 */
[----:B------:R-:W-:-:S02]  /*67d0*/  ISETP.GE.AND P1, PT, R150, R202, PT ;  /* 0x000000ca9600720c */ /* 0x000fc40003f26270 */
[----:B------:R-:W-:Y:S02]  /*67e0*/  FSEL R131, R33, -INF , !P3 ;  /* 0xff80000021837808 */ /* 0x000fe40005800000 */
[----:B------:R-:W5:Y:S01]  /*67f0*/  LDSM.16.M88.4 R32, [R193+0x1800] ;  /* 0x00180000c120783b */ /* 0x000f620000000200 */
[----:B------:R-:W4:Y:S01]  /*6800*/  I2F R227, R227 ;  /* 0x000000e300e37306 */ /* 0x000f220000201400 */
[----:B--2---:R-:W-:Y:S01]  /*6810*/  FFMA.FTZ R59, R178, -UR17, R59 ;  /* 0x80000011b23b7c23 */ /* 0x004fe2000801003b */
[C---:B------:R-:W-:Y:S02]  /*6820*/  ISETP.LT.OR P6, PT, R150.reuse, R212, P6 ;  /* 0x000000d49600720c */ /* 0x040fe400037c1670 */
[C---:B------:R-:W-:Y:S02]  /*6830*/  ISETP.GE.AND P3, PT, R150.reuse, R205, PT ;  /* 0x000000cd9600720c */ /* 0x040fe40003f66270 */
[----:B------:R-:W-:Y:S02]  /*6840*/  ISETP.GE.AND P5, PT, R150, R208, PT ;  /* 0x000000d09600720c */ /* 0x000fe40003fa6270 */
[----:B------:R-:W2:Y:S01]  /*6850*/  I2F R177, R177 ;  /* 0x000000b100b17306 */ /* 0x000ea20000201400 */
[----:B---3--:R-:W-:Y:S01]  /*6860*/  FFMA.FTZ R178, R168, -UR17, R239 ;  /* 0x80000011a8b27c23 */ /* 0x008fe200080100ef */
[----:B------:R-:W-:-:S02]  /*6870*/  FSEL R168, R59, -INF , !P4 ;  /* 0xff8000003ba87808 */ /* 0x000fc40006000000 */
[-C--:B------:R-:W-:Y:S02]  /*6880*/  ISETP.LT.OR P3, PT, R150, R206.reuse, P3 ;  /* 0x000000ce9600720c */ /* 0x080fe40001f61670 */
[----:B------:R-:W-:Y:S02]  /*6890*/  FSEL R178, R178, -INF , !P2 ;  /* 0xff800000b2b27808 */ /* 0x000fe40005000000 */
[----:B------:R3:W-:Y:S01]  /*68a0*/  MUFU.TANH R232, R12 ;  /* 0x0000000c00e87308 */ /* 0x0007e20000002400 */
[----:B----4-:R-:W-:Y:S01]  /*68b0*/  FFMA.FTZ R227, R227, -UR17, R58 ;  /* 0x80000011e3e37c23 */ /* 0x010fe2000801003a */
[----:B------:R-:W-:Y:S02]  /*68c0*/  ISETP.GE.AND P2, PT, R148, R205, PT ;  /* 0x000000cd9400720c */ /* 0x000fe40003f46270 */
[----:B------:R-:W-:Y:S02]  /*68d0*/  ISETP.LT.OR P1, PT, R150, R203, P1 ;  /* 0x000000cb9600720c */ /* 0x000fe40000f21670 */
[----:B------:R-:W-:-:S02]  /*68e0*/  ISETP.LT.OR P2, PT, R148, R206, P2 ;  /* 0x000000ce9400720c */ /* 0x000fc40001741670 */
[----:B------:R4:W1:Y:S01]  /*68f0*/  MUFU.TANH R231, R13 ;  /* 0x0000000d00e77308 */ /* 0x0008620000002400 */
[----:B--2---:R-:W-:Y:S01]  /*6900*/  FFMA.FTZ R177, R177, -UR17, R57 ;  /* 0x80000011b1b17c23 */ /* 0x004fe20008010039 */
[----:B------:R-:W-:Y:S02]  /*6910*/  ISETP.GE.AND P4, PT, R148, R208, PT ;  /* 0x000000d09400720c */ /* 0x000fe40003f86270 */
[-C--:B------:R-:W-:Y:S02]  /*6920*/  ISETP.LT.OR P5, PT, R150, R209.reuse, P5 ;  /* 0x000000d19600720c */ /* 0x080fe40002fa1670 */
[----:B------:R-:W-:Y:S01]  /*6930*/  ISETP.LT.OR P4, PT, R148, R209, P4 ;  /* 0x000000d19400720c */ /* 0x000fe20002781670 */
[----:B---3--:R-:W-:Y:S01]  /*6940*/  FMUL.FTZ R12, R11, c[0x0][0x2ec] ;  /* 0x0000bb000b0c7a20 */ /* 0x008fe20000410000 */
[----:B------:R-:W2:Y:S01]  /*6950*/  MUFU.TANH R230, R14 ;  /* 0x0000000e00e67308 */ /* 0x000ea20000002400 */
[----:B----4-:R-:W-:-:S07]  /*6960*/  FMUL.FTZ R13, R10, c[0x0][0x2ec] ;  /* 0x0000bb000a0d7a20 */ /* 0x010fce0000410000 */
[----:B------:R-:W-:Y:S01]  /*6970*/  MUFU.TANH R229, R15 ;  /* 0x0000000f00e57308 */ /* 0x000fe20000002400 */
[----:B-1----:R-:W-:-:S07]  /*6980*/  FFMA.FTZ R182, R182, -UR17, R231 ;  /* 0x80000011b6b67c23 */ /* 0x002fce00080100e7 */
[----:B------:R-:W-:Y:S01]  /*6990*/  MUFU.TANH R67, R8 ;  /* 0x0000000800437308 */ /* 0x000fe20000002400 */
[----:B--2---:R-:W-:-:S07]  /*69a0*/  FFMA.FTZ R190, R190, -UR17, R230 ;  /* 0x80000011bebe7c23 */ /* 0x004fce00080100e6 */
[----:B------:R1:W2:Y:S08]  /*69b0*/  MUFU.TANH R58, R9 ;  /* 0x00000009003a7308 */ /* 0x0002b00000002400 */
[----:B------:R-:W3:Y:S08]  /*69c0*/  MUFU.TANH R59, R13 ;  /* 0x0000000d003b7308 */ /* 0x000ef00000002400 */
[----:B------:R4:W-:Y:S01]  /*69d0*/  MUFU.TANH R57, R12 ;  /* 0x0000000c00397308 */ /* 0x0009e20000002400 */
[----:B-1----:R-:W-:Y:S01]  /*69e0*/  HMMA.16816.F32 R8, R100, R16, RZ ;  /* 0x000000106408723c */ /* 0x002fe200000018ff */
[----:B--2---:R-:W-:-:S06]  /*69f0*/  FFMA.FTZ R58, R174, -UR17, R58 ;  /* 0x80000011ae3a7c23 */ /* 0x004fcc000801003a */
[----:B------:R-:W1:Y:S01]  /*6a00*/  I2F R147, R147 ;  /* 0x0000009300937306 */ /* 0x000e620000201400 */
[----:B---3--:R-:W-:Y:S01]  /*6a10*/  FFMA.FTZ R179, R179, -UR17, R59 ;  /* 0x80000011b3b37c23 */ /* 0x008fe2000801003b */
[----:B----4-:R-:W-:Y:S06]  /*6a20*/  HMMA.16816.F32 R12, R96, R16, RZ ;  /* 0x00000010600c723c */ /* 0x010fec00000018ff */
[----:B------:R-:W-:Y:S01]  /*6a30*/  I2F R145, R145 ;  /* 0x0000009100917306 */ /* 0x000fe20000201400 */
[----:B------:R-:W-:-:S07]  /*6a40*/  FMUL.FTZ R16, R20, c[0x0][0x2ec] ;  /* 0x0000bb0014107a20 */ /* 0x000fce0000410000 */
[----:B------:R-:W2:Y:S01]  /*6a50*/  I2F R228, R228 ;  /* 0x000000e400e47306 */ /* 0x000ea20000201400 */
[----:B-----5:R-:W-:Y:S01]  /*6a60*/  HMMA.16816.F32 R8, R92, R32, R8 ;  /* 0x000000205c08723c */ /* 0x020fe20000001808 */
[----:B-1----:R-:W-:Y:S02]  /*6a70*/  FFMA.FTZ R238, R147, -UR17, R238 ;  /* 0x8000001193ee7c23 */ /* 0x002fe400080100ee */
[----:B------:R-:W-:-:S04]  /*6a80*/  FMUL.FTZ R17, R22, c[0x0][0x2ec] ;  /* 0x0000bb0016117a20 */ /* 0x000fc80000410000 */
[----:B------:R-:W1:Y:S02]  /*6a90*/  I2F R149, R149 ;  /* 0x0000009500957306 */ /* 0x000e640000201400 */
[----:B------:R-:W-:Y:S06]  /*6aa0*/  HMMA.16816.F32 R12, R88, R32, R12 ;  /* 0x00000020580c723c */ /* 0x000fec000000180c */
[----:B------:R-:W3:Y:S01]  /*6ab0*/  I2F R181, R181 ;  /* 0x000000b500b57306 */ /* 0x000ee20000201400 */
[----:B--2---:R-:W-:Y:S02]  /*6ac0*/  FFMA.FTZ R49, R228, -UR17, R49 ;  /* 0x80000011e4317c23 */ /* 0x004fe40008010031 */
[----:B------:R-:W-:-:S05]  /*6ad0*/  FFMA.FTZ R32, R145, -UR17, R55 ;  /* 0x8000001191207c23 */ /* 0x000fca0008010037 */
[----:B------:R-:W-:Y:S01]  /*6ae0*/  MUFU.TANH R147, R21 ;  /* 0x0000001500937308 */ /* 0x000fe20000002400 */
[----:B-1----:R-:W-:Y:S01]  /*6af0*/  FFMA.FTZ R31, R149, -UR17, R31 ;  /* 0x80000011951f7c23 */ /* 0x002fe2000801001f */
[----:B------:R-:W-:Y:S01]  /*6b00*/  FSEL R149, R49, -INF , !P0 ;  /* 0xff80000031957808 */ /* 0x000fe20004000000 */
[----:B------:R-:W-:Y:S01]  /*6b10*/  FMUL.FTZ R8, R8, c[0x0][0x2ec] ;  /* 0x0000bb0008087a20 */ /* 0x000fe20000410000 */
[----:B------:R-:W-:Y:S01]  /*6b20*/  ISETP.GE.AND P0, PT, R148, R211, PT ;  /* 0x000000d39400720c */ /* 0x000fe20003f06270 */
[----:B------:R-:W-:Y:S01]  /*6b30*/  FMUL.FTZ R9, R9, c[0x0][0x2ec] ;  /* 0x0000bb0009097a20 */ /* 0x000fe20000410000 */
[----:B------:R-:W-:Y:S01]  /*6b40*/  FSEL R49, R31, -INF , !P6 ;  /* 0xff8000001f317808 */ /* 0x000fe20007000000 */
[----:B------:R-:W-:Y:S01]  /*6b50*/  FMUL.FTZ R10, R10, c[0x0][0x2ec] ;  /* 0x0000bb000a0a7a20 */ /* 0x000fe20000410000 */
[----:B------:R1:W-:Y:S01]  /*6b60*/  MUFU.TANH R145, R23 ;  /* 0x0000001700917308 */ /* 0x0003e20000002400 */
[C---:B------:R-:W-:Y:S01]  /*6b70*/  ISETP.GE.AND P6, PT, R148.reuse, R202, PT ;  /* 0x000000ca9400720c */ /* 0x040fe20003fc6270 */
[----:B---3--:R-:W-:Y:S01]  /*6b80*/  FFMA.FTZ R29, R181, -UR17, R29 ;  /* 0x80000011b51d7c23 */ /* 0x008fe2000801001d */
[C---:B------:R-:W-:Y:S01]  /*6b90*/  ISETP.LT.OR P0, PT, R148.reuse, R212, P0 ;  /* 0x000000d49400720c */ /* 0x040fe20000701670 */
[----:B------:R-:W-:Y:S01]  /*6ba0*/  FMUL.FTZ R11, R11, c[0x0][0x2ec] ;  /* 0x0000bb000b0b7a20 */ /* 0x000fe20000410000 */
[----:B------:R-:W-:-:S02]  /*6bb0*/  ISETP.LT.OR P6, PT, R148, R203, P6 ;  /* 0x000000cb9400720c */ /* 0x000fc400037c1670 */
[----:B------:R-:W-:Y:S01]  /*6bc0*/  FSEL R170, R29, -INF , !P2 ;  /* 0xff8000001daa7808 */ /* 0x000fe20005000000 */
[----:B------:R-:W2:Y:S01]  /*6bd0*/  I2F R169, R169 ;  /* 0x000000a900a97306 */ /* 0x000ea20000201400 */
[----:B------:R-:W-:Y:S01]  /*6be0*/  FSEL R181, R30, -INF , !P6 ;  /* 0xff8000001eb57808 */ /* 0x000fe20007000000 */
[----:B------:R-:W-:Y:S01]  /*6bf0*/  FMUL.FTZ R12, R12, c[0x0][0x2ec] ;  /* 0x0000bb000c0c7a20 */ /* 0x000fe20000410000 */
[----:B------:R-:W-:Y:S01]  /*6c00*/  HMMA.16816.F32 R28, R100, R24, RZ ;  /* 0x00000018641c723c */ /* 0x000fe200000018ff */
[----:B------:R-:W-:Y:S01]  /*6c10*/  FSEL R148, R227, -INF , !P5 ;  /* 0xff800000e3947808 */ /* 0x000fe20006800000 */
[----:B------:R-:W-:Y:S01]  /*6c20*/  FMUL.FTZ R13, R13, c[0x0][0x2ec] ;  /* 0x0000bb000d0d7a20 */ /* 0x000fe20000410000 */
[----:B------:R-:W-:Y:S01]  /*6c30*/  ISETP.GE.AND P5, PT, R146, R211, PT ;  /* 0x000000d39200720c */ /* 0x000fe20003fa6270 */
[----:B------:R-:W-:Y:S01]  /*6c40*/  FMUL.FTZ R14, R14, c[0x0][0x2ec] ;  /* 0x0000bb000e0e7a20 */ /* 0x000fe20000410000 */
[----:B-1----:R-:W1:Y:S01]  /*6c50*/  LDSM.16.M88.4 R20, [R193+0x1c00] ;  /* 0x001c0000c114783b */ /* 0x002e620000000200 */
[----:B------:R-:W-:Y:S01]  /*6c60*/  I2F R222, R222 ;  /* 0x000000de00de7306 */ /* 0x000fe20000201400 */
[----:B------:R-:W-:Y:S01]  /*6c70*/  ISETP.LT.OR P5, PT, R146, R212, P5 ;  /* 0x000000d49200720c */ /* 0x000fe20002fa1670 */
[----:B------:R-:W-:Y:S01]  /*6c80*/  FMUL.FTZ R15, R15, c[0x0][0x2ec] ;  /* 0x0000bb000f0f7a20 */ /* 0x000fe20000410000 */
[----:B------:R-:W-:Y:S01]  /*6c90*/  ISETP.GE.AND P2, PT, R143, R208, PT ;  /* 0x000000d08f00720c */ /* 0x000fe20003f46270 */
[----:B------:R-:W-:-:S04]  /*6ca0*/  DEPBAR.LE SB0, 0x0 ;  /* 0x000080000000791a */ /* 0x000fc80000000000 */
[----:B--2---:R-:W-:Y:S01]  /*6cb0*/  FFMA.FTZ R50, R169, -UR17, R50 ;  /* 0x80000011a9327c23 */ /* 0x004fe20008010032 */
[----:B------:R-:W2:Y:S01]  /*6cc0*/  I2F R173, R173 ;  /* 0x000000ad00ad7306 */ /* 0x000ea20000201400 */
[----:B------:R-:W-:Y:S02]  /*6cd0*/  FSEL R169, R177, -INF , !P3 ;  /* 0xff800000b1a97808 */ /* 0x000fe40005800000 */
[----:B------:R-:W-:Y:S02]  /*6ce0*/  ISETP.GE.AND P3, PT, R146, R208, PT ;  /* 0x000000d09200720c */ /* 0x000fe40003f66270 */
[----:B------:R-:W-:Y:S02]  /*6cf0*/  FSEL R177, R50, -INF , !P1 ;  /* 0xff80000032b17808 */ /* 0x000fe40004800000 */
[----:B------:R-:W-:Y:S01]  /*6d00*/  FSEL R50, R238, -INF , !P0 ;  /* 0xff800000ee327808 */ /* 0x000fe20004000000 */
[----:B------:R-:W3:Y:S01]  /*6d10*/  I2F R221, R221 ;  /* 0x000000dd00dd7306 */ /* 0x000ee20000201400 */
[----:B------:R-:W-:-:S02]  /*6d20*/  ISETP.GE.AND P1, PT, R146, R205, PT ;  /* 0x000000cd9200720c */ /* 0x000fc40003f26270 */
[C---:B------:R-:W-:Y:S02]  /*6d30*/  ISETP.GE.AND P0, PT, R146.reuse, R202, PT ;  /* 0x000000ca9200720c */ /* 0x040fe40003f06270 */
[C---:B------:R-:W-:Y:S02]  /*6d40*/  ISETP.LT.OR P3, PT, R146.reuse, R209, P3 ;  /* 0x000000d19200720c */ /* 0x040fe40001f61670 */
[C---:B------:R-:W-:Y:S01]  /*6d50*/  ISETP.LT.OR P1, PT, R146.reuse, R206, P1 ;  /* 0x000000ce9200720c */ /* 0x040fe20000f21670 */
[----:B--2---:R-:W-:Y:S01]  /*6d60*/  FFMA.FTZ R51, R173, -UR17, R51 ;  /* 0x80000011ad337c23 */ /* 0x004fe20008010033 */
[----:B------:R-:W-:Y:S01]  /*6d70*/  ISETP.LT.OR P0, PT, R146, R203, P0 ;  /* 0x000000cb9200720c */ /* 0x000fe20000701670 */
[----:B------:R-:W-:Y:S01]  /*6d80*/  FFMA.FTZ R146, R222, -UR17, R237 ;  /* 0x80000011de927c23 */ /* 0x000fe200080100ed */
[----:B------:R-:W-:Y:S01]  /*6d90*/  FSEL R32, R32, -INF , !P5 ;  /* 0xff80000020207808 */ /* 0x000fe20006800000 */
[----:B------:R-:W2:Y:S01]  /*6da0*/  I2F R213, R213 ;  /* 0x000000d500d57306 */ /* 0x000ea20000201400 */
[----:B------:R-:W-:-:S02]  /*6db0*/  ISETP.GE.AND P6, PT, R143, R205, PT ;  /* 0x000000cd8f00720c */ /* 0x000fc40003fc6270 */
[----:B------:R-:W-:Y:S02]  /*6dc0*/  FSEL R146, R146, -INF , !P4 ;  /* 0xff80000092927808 */ /* 0x000fe40006000000 */
[C---:B------:R-:W-:Y:S02]  /*6dd0*/  ISETP.GE.AND P4, PT, R143.reuse, R211, PT ;  /* 0x000000d38f00720c */ /* 0x040fe40003f86270 */
[C---:B------:R-:W-:Y:S01]  /*6de0*/  ISETP.GE.AND P5, PT, R143.reuse, R202, PT ;  /* 0x000000ca8f00720c */ /* 0x040fe20003fa6270 */
[----:B------:R-:W4:Y:S01]  /*6df0*/  I2F R138, R138 ;  /* 0x0000008a008a7306 */ /* 0x000f220000201400 */
[C---:B------:R-:W-:Y:S01]  /*6e00*/  ISETP.LT.OR P4, PT, R143.reuse, R212, P4 ;  /* 0x000000d48f00720c */ /* 0x040fe20002781670 */
[----:B-1----:R-:W-:Y:S01]  /*6e10*/  HMMA.16816.F32 R28, R92, R20, R28 ;  /* 0x000000145c1c723c */ /* 0x002fe2000000181c */
[C---:B------:R-:W-:Y:S02]  /*6e20*/  ISETP.LT.OR P2, PT, R143.reuse, R209, P2 ;  /* 0x000000d18f00720c */ /* 0x040fe40001741670 */
[----:B------:R-:W-:-:S02]  /*6e30*/  ISETP.LT.OR P6, PT, R143, R206, P6 ;  /* 0x000000ce8f00720c */ /* 0x000fc400037c1670 */
[----:B------:R-:W-:Y:S01]  /*6e40*/  ISETP.LT.OR P5, PT, R143, R203, P5 ;  /* 0x000000cb8f00720c */ /* 0x000fe20002fa1670 */
[----:B---3--:R-:W-:Y:S01]  /*6e50*/  FFMA.FTZ R143, R221, -UR17, R54 ;  /* 0x80000011dd8f7c23 */ /* 0x008fe20008010036 */
[----:B------:R-:W-:Y:S01]  /*6e60*/  FSEL R183, R51, -INF , !P0 ;  /* 0xff80000033b77808 */ /* 0x000fe20004000000 */
[----:B------:R-:W-:Y:S01]  /*6e70*/  MUFU.TANH R55, R8 ;  /* 0x0000000800377308 */ /* 0x000fe20000002400 */
[----:B--2---:R-:W-:Y:S01]  /*6e80*/  FFMA.FTZ R213, R213, -UR17, R232 ;  /* 0x80000011d5d57c23 */ /* 0x004fe200080100e8 */
[----:B------:R-:W-:Y:S02]  /*6e90*/  FSEL R173, R220, -INF , !P1 ;  /* 0xff800000dcad7808 */ /* 0x000fe40004800000 */
[----:B------:R-:W-:Y:S02]  /*6ea0*/  FSEL R143, R143, -INF , !P3 ;  /* 0xff8000008f8f7808 */ /* 0x000fe40005800000 */
[----:B------:R-:W-:Y:S02]  /*6eb0*/  ISETP.GE.AND P3, PT, R140, R211, PT ;  /* 0x000000d38c00720c */ /* 0x000fe40003f66270 */
[----:B------:R-:W-:Y:S01]  /*6ec0*/  MUFU.TANH R54, R9 ;  /* 0x0000000900367308 */ /* 0x000fe20000002400 */
[----:B------:R-:W-:-:S02]  /*6ed0*/  FSEL R221, R213, -INF , !P6 ;  /* 0xff800000d5dd7808 */ /* 0x000fc40007000000 */
[----:B------:R-:W-:Y:S02]  /*6ee0*/  ISETP.LT.OR P3, PT, R140, R212, P3 ;  /* 0x000000d48c00720c */ /* 0x000fe40001f61670 */
[----:B------:R-:W-:Y:S02]  /*6ef0*/  FSEL R213, R190, -INF , !P5 ;  /* 0xff800000bed57808 */ /* 0x000fe40006800000 */
[-C--:B------:R-:W-:Y:S01]  /*6f00*/  ISETP.GE.AND P1, PT, R140, R208.reuse, PT ;  /* 0x000000d08c00720c */ /* 0x080fe20003f26270 */
[----:B------:R-:W-:Y:S01]  /*6f10*/  MUFU.TANH R150, R10 ;  /* 0x0000000a00967308 */ /* 0x000fe20000002400 */
[C---:B------:R-:W-:Y:S01]  /*6f20*/  ISETP.GE.AND P6, PT, R137.reuse, R208, PT ;  /* 0x000000d08900720c */ /* 0x040fe20003fc6270 */
[----:B------:R-:W-:Y:S01]  /*6f30*/  FMUL.FTZ R28, R28, c[0x0][0x2ec] ;  /* 0x0000bb001c1c7a20 */ /* 0x000fe20000410000 */
[----:B------:R-:W-:Y:S01]  /*6f40*/  ISETP.GE.AND P5, PT, R137, R205, PT ;  /* 0x000000cd8900720c */ /* 0x000fe20003fa6270 */
[----:B------:R-:W-:Y:S01]  /*6f50*/  FMUL.FTZ R30, R30, c[0x0][0x2ec] ;  /* 0x0000bb001e1e7a20 */ /* 0x000fe20000410000 */
[CC--:B------:R-:W-:Y:S01]  /*6f60*/  ISETP.LT.OR P1, PT, R140.reuse, R209.reuse, P1 ;  /* 0x000000d18c00720c */ /* 0x0c0fe20000f21670 */
[----:B------:R-:W-:Y:S01]  /*6f70*/  FMUL.FTZ R29, R29, c[0x0][0x2ec] ;  /* 0x0000bb001d1d7a20 */ /* 0x000fe20000410000 */
[C---:B------:R-:W-:Y:S01]  /*6f80*/  ISETP.LT.OR P6, PT, R137.reuse, R209, P6 ;  /* 0x000000d18900720c */ /* 0x040fe200037c1670 */
[----:B------:R1:W-:Y:S01]  /*6f90*/  MUFU.TANH R51, R11 ;  /* 0x0000000b00337308 */ /* 0x0003e20000002400 */
[----:B------:R-:W-:Y:S01]  /*6fa0*/  ISETP.LT.OR P5, PT, R137, R206, P5 ;  /* 0x000000ce8900720c */ /* 0x000fe20002fa1670 */
[----:B------:R-:W-:Y:S01]  /*6fb0*/  FMUL.FTZ R31, R31, c[0x0][0x2ec] ;  /* 0x0000bb001f1f7a20 */ /* 0x000fe20000410000 */
[----:B------:R-:W-:-:S02]  /*6fc0*/  ISETP.GE.AND P0, PT, R140, R205, PT ;  /* 0x000000cd8c00720c */ /* 0x000fc40003f06270 */
[----:B------:R-:W-:Y:S02]  /*6fd0*/  IADD3 R190, R193, 0x400, RZ ;  /* 0x00000400c1be7810 */ /* 0x000fe40007ffe0ff */
[----:B------:R-:W-:Y:S01]  /*6fe0*/  ISETP.LT.OR P0, PT, R140, R206, P0 ;  /* 0x000000ce8c00720c */ /* 0x000fe20000701670 */
[----:B------:R-:W2:Y:S03]  /*6ff0*/  I2F R219, R219 ;  /* 0x000000db00db7306 */ /* 0x000ea60000201400 */
[----:B------:R-:W-:Y:S02]  /*7000*/  FSEL R222, R182, -INF , !P0 ;  /* 0xff800000b6de7808 */ /* 0x000fe40004000000 */
[C---:B------:R-:W-:Y:S01]  /*7010*/  ISETP.GE.AND P0, PT, R135.reuse, R208, PT ;  /* 0x000000d08700720c */ /* 0x040fe20003f06270 */
[----:B-1----:R-:W-:Y:S02]  /*7020*/  HMMA.16816.F32 R8, R96, R24, RZ ;  /* 0x000000186008723c */ /* 0x002fe400000018ff */
[----:B------:R-:W1:Y:S01]  /*7030*/  I2F R142, R142 ;  /* 0x0000008e008e7306 */ /* 0x000e620000201400 */
[----:B------:R-:W-:-:S04]  /*7040*/  ISETP.LT.OR P0, PT, R135, R209, P0 ;  /* 0x000000d18700720c */ /* 0x000fc80000701670 */
[----:B----4-:R-:W-:Y:S01]  /*7050*/  FFMA.FTZ R25, R138, -UR17, R52 ;  /* 0x800000118a197c23 */ /* 0x010fe20008010034 */
[----:B------:R-:W-:Y:S02]  /*7060*/  FSEL R24, R233, -INF , !P2 ;  /* 0xff800000e9187808 */ /* 0x000fe40005000000 */
[----:B------:R-:W-:Y:S01]  /*7070*/  I2F R136, R136 ;  /* 0x0000008800887306 */ /* 0x000fe20000201400 */
[----:B------:R-:W-:Y:S01]  /*7080*/  ISETP.GE.AND P2, PT, R137, R211, PT ;  /* 0x000000d38900720c */ /* 0x000fe20003f46270 */
[----:B--2---:R-:W-:Y:S01]  /*7090*/  FFMA.FTZ R53, R219, -UR17, R53 ;  /* 0x80000011db357c23 */ /* 0x004fe20008010035 */
[----:B------:R-:W-:Y:S02]  /*70a0*/  FSEL R25, R25, -INF , !P3 ;  /* 0xff80000019197808 */ /* 0x000fe40005800000 */
[C---:B------:R-:W-:Y:S02]  /*70b0*/  ISETP.GE.AND P3, PT, R137.reuse, R202, PT ;  /* 0x000000ca8900720c */ /* 0x040fe40003f66270 */
[C---:B------:R-:W-:Y:S01]  /*70c0*/  ISETP.LT.OR P2, PT, R137.reuse, R212, P2 ;  /* 0x000000d48900720c */ /* 0x040fe20001741670 */
[----:B------:R-:W2:Y:S01]  /*70d0*/  MUFU.TANH R16, R16 ;  /* 0x0000001000107308 */ /* 0x000ea20000002400 */
[----:B-1----:R-:W-:Y:S01]  /*70e0*/  FFMA.FTZ R33, R142, -UR17, R56 ;  /* 0x800000118e217c23 */ /* 0x002fe20008010038 */
[----:B------:R-:W-:-:S04]  /*70f0*/  ISETP.LT.OR P3, PT, R137, R203, P3 ;  /* 0x000000cb8900720c */ /* 0x000fc80001f61670 */
[----:B------:R-:W-:Y:S01]  /*7100*/  FSEL R33, R33, -INF , !P4 ;  /* 0xff80000021217808 */ /* 0x000fe20006000000 */
[----:B------:R-:W-:Y:S01]  /*7110*/  HMMA.16816.F32 R8, R88, R20, R8 ;  /* 0x000000145808723c */ /* 0x000fe20000001808 */
[----:B------:R-:W1:Y:S01]  /*7120*/  MUFU.TANH R17, R17 ;  /* 0x0000001100117308 */ /* 0x000e620000002400 */
[C---:B------:R-:W-:Y:S02]  /*7130*/  ISETP.GE.AND P4, PT, R140.reuse, R202, PT ;  /* 0x000000ca8c00720c */ /* 0x040fe40003f86270 */
[----:B------:R-:W-:Y:S02]  /*7140*/  FSEL R179, R179, -INF , !P3 ;  /* 0xff800000b3b37808 */ /* 0x000fe40005800000 */
[----:B------:R-:W-:Y:S02]  /*7150*/  ISETP.LT.OR P4, PT, R140, R203, P4 ;  /* 0x000000cb8c00720c */ /* 0x000fe40002781670 */
[----:B------:R-:W-:Y:S01]  /*7160*/  FSEL R21, R53, -INF , !P1 ;  /* 0xff80000035157808 */ /* 0x000fe20004800000 */
[----:B------:R-:W-:Y:S01]  /*7170*/  MUFU.TANH R56, R12 ;  /* 0x0000000c00387308 */ /* 0x000fe20000002400 */
[----:B--2---:R-:W-:Y:S01]  /*7180*/  FFMA.FTZ R16, R136, -UR17, R16 ;  /* 0x8000001188107c23 */ /* 0x004fe20008010010 */
[----:B------:R-:W-:-:S02]  /*7190*/  ISETP.GE.AND P1, PT, R135, R211, PT ;  /* 0x000000d38700720c */ /* 0x000fc40003f26270 */
[C---:B------:R-:W-:Y:S02]  /*71a0*/  ISETP.GE.AND P3, PT, R130.reuse, R205, PT ;  /* 0x000000cd8200720c */ /* 0x040fe40003f66270 */
[----:B------:R-:W-:Y:S02]  /*71b0*/  ISETP.LT.OR P1, PT, R135, R212, P1 ;  /* 0x000000d48700720c */ /* 0x000fe40000f21670 */
[----:B------:R-:W-:Y:S01]  /*71c0*/  MUFU.TANH R52, R13 ;  /* 0x0000000d00347308 */ /* 0x000fe20000002400 */
[----:B-1----:R-:W-:Y:S01]  /*71d0*/  FFMA.FTZ R20, R189, -UR17, R17 ;  /* 0x80000011bd147c23 */ /* 0x002fe20008010011 */
[----:B------:R-:W-:Y:S02]  /*71e0*/  ISETP.LT.OR P3, PT, R130, R206, P3 ;  /* 0x000000ce8200720c */ /* 0x000fe40001f61670 */
[----:B------:R-:W-:Y:S02]  /*71f0*/  IADD3 R189, R193, 0x800, RZ ;  /* 0x00000800c1bd7810 */ /* 0x000fe40007ffe0ff */
[----:B------:R-:W-:Y:S01]  /*7200*/  FSEL R20, R20, -INF , !P6 ;  /* 0xff80000014147808 */ /* 0x000fe20007000000 */
[----:B------:R-:W-:Y:S01]  /*7210*/  FMUL.FTZ R9, R9, c[0x0][0x2ec] ;  /* 0x0000bb0009097a20 */ /* 0x000fe20000410000 */
[----:B------:R-:W1:Y:S01]  /*7220*/  MUFU.TANH R138, R14 ;  /* 0x0000000e008a7308 */ /* 0x000e620000002400 */
[----:B------:R-:W-:Y:S01]  /*7230*/  FMUL.FTZ R59, R8, c[0x0][0x2ec] ;  /* 0x0000bb00083b7a20 */ /* 0x000fe20000410000 */
[----:B------:R-:W-:Y:S01]  /*7240*/  ISETP.GE.AND P6, PT, R130, R211, PT ;  /* 0x000000d38200720c */ /* 0x000fe20003fc6270 */
[----:B------:R-:W-:-:S02]  /*7250*/  FMUL.FTZ R10, R10, c[0x0][0x2ec] ;  /* 0x0000bb000a0a7a20 */ /* 0x000fc40000410000 */
[----:B------:R-:W-:Y:S01]  /*7260*/  FMUL.FTZ R11, R11, c[0x0][0x2ec] ;  /* 0x0000bb000b0b7a20 */ /* 0x000fe20000410000 */
[----:B------:R-:W-:Y:S02]  /*7270*/  ISETP.LT.OR P6, PT, R130, R212, P6 ;  /* 0x000000d48200720c */ /* 0x000fe400037c1670 */
[----:B------:R2:W3:Y:S08]  /*7280*/  MUFU.TANH R137, R15 ;  /* 0x0000000f00897308 */ /* 0x0004f00000002400 */
[----:B------:R4:W-:Y:S01]  /*7290*/  MUFU.TANH R53, R28 ;  /* 0x0000001c00357308 */ /* 0x0009e20000002400 */
[----:B-1----:R-:W-:Y:S01]  /*72a0*/  FFMA.FTZ R167, R167, -UR17, R138 ;  /* 0x80000011a7a77c23 */ /* 0x002fe2000801008a */
[C---:B--2---:R-:W-:Y:S06]  /*72b0*/  HMMA.16816.F32 R12, R96.reuse, R18, RZ ;  /* 0x00000012600c723c */ /* 0x044fec00000018ff */
[----:B------:R-:W1:Y:S01]  /*72c0*/  I2F R218, R218 ;  /* 0x000000da00da7306 */ /* 0x000e620000201400 */
[----:B---3--:R-:W-:Y:S01]  /*72d0*/  FFMA.FTZ R137, R180, -UR17, R137 ;  /* 0x80000011b4897c23 */ /* 0x008fe20008010089 */
[----:B----4-:R-:W-:Y:S01]  /*72e0*/  FSEL R28, R16, -INF , !P2 ;  /* 0xff800000101c7808 */ /* 0x010fe20005000000 */
[----:B------:R-:W-:Y:S05]  /*72f0*/  HMMA.16816.F32 R96, R96, R26, RZ ;  /* 0x0000001a6060723c */ /* 0x000fea00000018ff */
[----:B------:R-:W2:Y:S01]  /*7300*/  I2F R186, R186 ;  /* 0x000000ba00ba7306 */ /* 0x000ea20000201400 */
[----:B------:R-:W-:-:S04]  /*7310*/  ISETP.GE.AND P2, PT, R135, R202, PT ;  /* 0x000000ca8700720c */ /* 0x000fc80003f46270 */
[----:B------:R-:W-:Y:S01]  /*7320*/  ISETP.LT.OR P2, PT, R135, R203, P2 ;  /* 0x000000cb8700720c */ /* 0x000fe20001741670 */
[----:B------:R-:W-:Y:S02]  /*7330*/  HMMA.16816.F32 R16, R100, R18, RZ ;  /* 0x000000126410723c */ /* 0x000fe400000018ff */
[----:B------:R-:W3:Y:S01]  /*7340*/  I2F R187, R187 ;  /* 0x000000bb00bb7306 */ /* 0x000ee20000201400 */
[----:B-1----:R-:W-:-:S05]  /*7350*/  FFMA.FTZ R218, R218, -UR17, R229 ;  /* 0x80000011dada7c23 */ /* 0x002fca00080100e5 */
[----:B------:R-:W-:Y:S01]  /*7360*/  FSEL R182, R218, -INF , !P4 ;  /* 0xff800000dab67808 */ /* 0x000fe20006000000 */
[----:B------:R-:W-:Y:S01]  /*7370*/  HMMA.16816.F32 R12, R88, R34, R12 ;  /* 0x00000022580c723c */ /* 0x000fe2000000180c */
[----:B------:R-:W1:Y:S01]  /*7380*/  I2F R166, R166 ;  /* 0x000000a600a67306 */ /* 0x000e620000201400 */
[----:B--2---:R-:W-:Y:S01]  /*7390*/  FFMA.FTZ R57, R186, -UR17, R57 ;  /* 0x80000011ba397c23 */ /* 0x004fe20008010039 */
[-C--:B------:R-:W-:Y:S02]  /*73a0*/  ISETP.GE.AND P4, PT, R135, R205.reuse, PT ;  /* 0x000000cd8700720c */ /* 0x080fe40003f86270 */
[----:B------:R-:W-:Y:S02]  /*73b0*/  IADD3 R186, R193, 0x1400, RZ ;  /* 0x00001400c1ba7810 */ /* 0x000fe40007ffe0ff */
[----:B------:R-:W-:Y:S01]  /*73c0*/  FSEL R174, R57, -INF , !P2 ;  /* 0xff80000039ae7808 */ /* 0x000fe20005000000 */
[----:B------:R-:W-:Y:S01]  /*73d0*/  HMMA.16816.F32 R100, R100, R26, RZ ;  /* 0x0000001a6464723c */ /* 0x000fe200000018ff */
[----:B------:R-:W2:Y:S01]  /*73e0*/  I2F R134, R134 ;  /* 0x0000008600867306 */ /* 0x000ea20000201400 */
[----:B---3--:R-:W-:Y:S01]  /*73f0*/  FFMA.FTZ R145, R187, -UR17, R145 ;  /* 0x80000011bb917c23 */ /* 0x008fe20008010091 */
[----:B------:R-:W-:-:S02]  /*7400*/  ISETP.GE.AND P2, PT, R127, R205, PT ;  /* 0x000000cd7f00720c */ /* 0x000fc40003f46270 */
[-C--:B------:R-:W-:Y:S02]  /*7410*/  ISETP.LT.OR P4, PT, R135, R206.reuse, P4 ;  /* 0x000000ce8700720c */ /* 0x080fe40002781670 */
[----:B------:R-:W-:Y:S01]  /*7420*/  FSEL R227, R145, -INF , !P0 ;  /* 0xff80000091e37808 */ /* 0x000fe20004000000 */
[----:B------:R-:W-:Y:S01]  /*7430*/  HMMA.16816.F32 R16, R92, R34, R16 ;  /* 0x000000225c10723c */ /* 0x000fe20000001810 */
[----:B------:R-:W-:Y:S01]  /*7440*/  I2F R128, R128 ;  /* 0x0000008000807306 */ /* 0x000fe20000201400 */
[C---:B------:R-:W-:Y:S01]  /*7450*/  ISETP.GE.AND P0, PT, R127.reuse, R211, PT ;  /* 0x000000d37f00720c */ /* 0x040fe20003f06270 */
[----:B-1----:R-:W-:Y:S01]  /*7460*/  FFMA.FTZ R52, R166, -UR17, R52 ;  /* 0x80000011a6347c23 */ /* 0x002fe20008010034 */
[C---:B------:R-:W-:Y:S02]  /*7470*/  ISETP.LT.OR P2, PT, R127.reuse, R206, P2 ;  /* 0x000000ce7f00720c */ /* 0x040fe40001741670 */
[----:B------:R-:W-:Y:S02]  /*7480*/  ISETP.LT.OR P0, PT, R127, R212, P0 ;  /* 0x000000d47f00720c */ /* 0x000fe40000701670 */
[----:B------:R-:W-:Y:S01]  /*7490*/  FMUL.FTZ R13, R13, c[0x0][0x2ec] ;  /* 0x0000bb000d0d7a20 */ /* 0x000fe20000410000 */
[----:B------:R-:W1:Y:S01]  /*74a0*/  I2F R188, R188 ;  /* 0x000000bc00bc7306 */ /* 0x000e620000201400 */
[-C--:B------:R-:W-:Y:S01]  /*74b0*/  HMMA.16816.F32 R96, R88, R22.reuse, R96 ;  /* 0x000000165860723c */ /* 0x080fe20000001860 */
[----:B------:R-:W-:Y:S01]  /*74c0*/  FMUL.FTZ R14, R14, c[0x0][0x2ec] ;  /* 0x0000bb000e0e7a20 */ /* 0x000fe20000410000 */
[----:B------:R-:W-:Y:S01]  /*74d0*/  FSEL R219, R58, -INF , !P4 ;  /* 0xff8000003adb7808 */ /* 0x000fe20006000000 */
[----:B------:R-:W-:Y:S01]  /*74e0*/  FMUL.FTZ R12, R12, c[0x0][0x2ec] ;  /* 0x0000bb000c0c7a20 */ /* 0x000fe20000410000 */
[----:B------:R-:W-:Y:S01]  /*74f0*/  ISETP.GE.AND P4, PT, R127, R208, PT ;  /* 0x000000d07f00720c */ /* 0x000fe20003f86270 */
[----:B--2---:R-:W-:Y:S01]  /*7500*/  FFMA.FTZ R134, R134, -UR17, R147 ;  /* 0x8000001186867c23 */ /* 0x004fe20008010093 */
[----:B------:R-:W-:Y:S01]  /*7510*/  IADD3 R187, R193, 0x1000, RZ ;  /* 0x00001000c1bb7810 */ /* 0x000fe20007ffe0ff */
[----:B------:R2:W-:Y:S01]  /*7520*/  MUFU.TANH R35, R13 ;  /* 0x0000000d00237308 */ /* 0x0005e20000002400 */
[----:B------:R-:W-:Y:S01]  /*7530*/  HMMA.16816.F32 R100, R92, R22, R100 ;  /* 0x000000165c64723c */ /* 0x000fe20000001864 */
[----:B------:R-:W-:Y:S01]  /*7540*/  FMUL.FTZ R15, R15, c[0x0][0x2ec] ;  /* 0x0000bb000f0f7a20 */ /* 0x000fe20000410000 */
[----:B------:R-:W-:-:S02]  /*7550*/  FSEL R8, R134, -INF , !P1 ;  /* 0xff80000086087808 */ /* 0x000fc40004800000 */
[----:B------:R-:W-:Y:S02]  /*7560*/  ISETP.GE.AND P1, PT, R130, R202, PT ;  /* 0x000000ca8200720c */ /* 0x000fe40003f26270 */
[----:B------:R-:W-:Y:S01]  /*7570*/  FMUL.FTZ R19, R19, c[0x0][0x2ec] ;  /* 0x0000bb0013137a20 */ /* 0x000fe20000410000 */
[----:B------:R-:W-:Y:S01]  /*7580*/  I2F R124, R124 ;  /* 0x0000007c007c7306 */ /* 0x000fe20000201400 */
[----:B------:R-:W-:Y:S01]  /*7590*/  FMUL.FTZ R17, R17, c[0x0][0x2ec] ;  /* 0x0000bb0011117a20 */ /* 0x000fe20000410000 */
[----:B------:R-:W-:Y:S01]  /*75a0*/  ISETP.LT.OR P4, PT, R127, R209, P4 ;  /* 0x000000d17f00720c */ /* 0x000fe20002781670 */
[----:B-1----:R-:W-:Y:S01]  /*75b0*/  FFMA.FTZ R67, R188, -UR17, R67 ;  /* 0x80000011bc437c23 */ /* 0x002fe20008010043 */
[----:B------:R-:W-:Y:S02]  /*75c0*/  ISETP.LT.OR P1, PT, R130, R203, P1 ;  /* 0x000000cb8200720c */ /* 0x000fe40000f21670 */
[----:B------:R-:W-:Y:S01]  /*75d0*/  IADD3 R188, R193, 0xc00, RZ ;  /* 0x00000c00c1bc7810 */ /* 0x000fe20007ffe0ff */
[----:B--2---:R-:W-:Y:S01]  /*75e0*/  FMUL.FTZ R13, R16, c[0x0][0x2ec] ;  /* 0x0000bb00100d7a20 */ /* 0x004fe20000410000 */
[----:B------:R-:W1:Y:S01]  /*75f0*/  I2F R175, R175 ;  /* 0x000000af00af7306 */ /* 0x000e620000201400 */
[----:B------:R-:W-:Y:S01]  /*7600*/  FMUL.FTZ R16, R18, c[0x0][0x2ec] ;  /* 0x0000bb0012107a20 */ /* 0x000fe20000410000 */
[----:B------:R-:W-:Y:S01]  /*7610*/  FSEL R220, R67, -INF , !P5 ;  /* 0xff80000043dc7808 */ /* 0x000fe20006800000 */
[----:B------:R-:W-:Y:S01]  /*7620*/  FMUL.FTZ R99, R99, c[0x0][0x2ec] ;  /* 0x0000bb0063637a20 */ /* 0x000fe20000410000 */
[----:B------:R-:W-:Y:S01]  /*7630*/  ISETP.GE.AND P5, PT, R130, R208, PT ;  /* 0x000000d08200720c */ /* 0x000fe20003fa6270 */
[----:B------:R-:W-:Y:S01]  /*7640*/  FMUL.FTZ R96, R96, c[0x0][0x2ec] ;  /* 0x0000bb0060607a20 */ /* 0x000fe20000410000 */
[----:B------:R-:W-:-:S02]  /*7650*/  FSEL R167, R167, -INF , !P1 ;  /* 0xff800000a7a77808 */ /* 0x000fc40004800000 */
[----:B------:R-:W-:Y:S01]  /*7660*/  I2F R185, R185 ;  /* 0x000000b900b97306 */ /* 0x000fe20000201400 */
[----:B------:R-:W-:Y:S01]  /*7670*/  FMUL.FTZ R22, R102, c[0x0][0x2ec] ;  /* 0x0000bb0066167a20 */ /* 0x000fe20000410000 */
[----:B------:R-:W-:Y:S01]  /*7680*/  ISETP.LT.OR P5, PT, R130, R209, P5 ;  /* 0x000000d18200720c */ /* 0x000fe20002fa1670 */
[----:B------:R-:W-:Y:S01]  /*7690*/  FMUL.FTZ R18, R101, c[0x0][0x2ec] ;  /* 0x0000bb0065127a20 */ /* 0x000fe20000410000 */
[----:B------:R-:W-:Y:S01]  /*76a0*/  ISETP.GE.AND P1, PT, R123, R205, PT ;  /* 0x000000cd7b00720c */ /* 0x000fe20003f26270 */
[----:B------:R-:W-:-:S03]  /*76b0*/  FMUL.FTZ R103, R103, c[0x0][0x2ec] ;  /* 0x0000bb0067677a20 */ /* 0x000fc60000410000 */
[----:B------:R-:W2:Y:S01]  /*76c0*/  MUFU.TANH R16, R16 ;  /* 0x0000001000107308 */ /* 0x000ea20000002400 */
[----:B-1----:R-:W-:Y:S01]  /*76d0*/  FFMA.FTZ R51, R175, -UR17, R51 ;  /* 0x80000011af337c23 */ /* 0x002fe20008010033 */
[----:B------:R-:W-:Y:S02]  /*76e0*/  FSEL R175, R52, -INF , !P2 ;  /* 0xff80000034af7808 */ /* 0x000fe40005000000 */
[C---:B------:R-:W-:Y:S02]  /*76f0*/  ISETP.GE.AND P2, PT, R120.reuse, R208, PT ;  /* 0x000000d07800720c */ /* 0x040fe40003f46270 */
[----:B------:R-:W-:Y:S02]  /*7700*/  FSEL R218, R51, -INF , !P4 ;  /* 0xff80000033da7808 */ /* 0x000fe40006000000 */
[----:B------:R-:W-:Y:S01]  /*7710*/  I2F R184, R184 ;  /* 0x000000b800b87306 */ /* 0x000fe20000201400 */
[C---:B------:R-:W-:Y:S02]  /*7720*/  ISETP.LT.OR P2, PT, R120.reuse, R209, P2 ;  /* 0x000000d17800720c */ /* 0x040fe40001741670 */
[----:B------:R-:W-:-:S02]  /*7730*/  ISETP.GE.AND P4, PT, R120, R211, PT ;  /* 0x000000d37800720c */ /* 0x000fc40003f86270 */
[----:B------:R-:W-:Y:S02]  /*7740*/  ISETP.LT.OR P1, PT, R123, R206, P1 ;  /* 0x000000ce7b00720c */ /* 0x000fe40000f21670 */
[----:B------:R-:W-:Y:S01]  /*7750*/  ISETP.LT.OR P4, PT, R120, R212, P4 ;  /* 0x000000d47800720c */ /* 0x000fe20002781670 */
[----:B------:R-:W1:Y:S01]  /*7760*/  MUFU.TANH R19, R19 ;  /* 0x0000001300137308 */ /* 0x000e620000002400 */
[----:B--2---:R-:W-:Y:S01]  /*7770*/  FFMA.FTZ R180, R185, -UR17, R16 ;  /* 0x80000011b9b47c23 */ /* 0x004fe20008010010 */
[----:B------:R-:W-:-:S06]  /*7780*/  IADD3 R185, R193, 0x1800, RZ ;  /* 0x00001800c1b97810 */ /* 0x000fcc0007ffe0ff */
[----:B------:R-:W2:Y:S08]  /*7790*/  I2F R176, R176 ;  /* 0x000000b000b07306 */ /* 0x000eb00000201400 */
[----:B------:R-:W3:Y:S01]  /*77a0*/  I2F R165, R165 ;  /* 0x000000a500a57306 */ /* 0x000ee20000201400 */
[----:B-1----:R-:W-:Y:S01]  /*77b0*/  FFMA.FTZ R19, R184, -UR17, R19 ;  /* 0x80000011b8137c23 */ /* 0x002fe20008010013 */
[----:B------:R-:W-:-:S06]  /*77c0*/  IADD3 R184, R193, 0x1c00, RZ ;  /* 0x00001c00c1b87810 */ /* 0x000fcc0007ffe0ff */
[----:B------:R-:W-:Y:S01]  /*77d0*/  I2F R164, R164 ;  /* 0x000000a400a47306 */ /* 0x000fe20000201400 */
[----:B--2---:R-:W-:-:S07]  /*77e0*/  FFMA.FTZ R150, R176, -UR17, R150 ;  /* 0x80000011b0967c23 */ /* 0x004fce0008010096 */
[----:B------:R-:W1:Y:S01]  /*77f0*/  MUFU.TANH R14, R14 ;  /* 0x0000000e000e7308 */ /* 0x000e620000002400 */
[----:B---3--:R-:W-:Y:S01]  /*7800*/  FFMA.FTZ R56, R165, -UR17, R56 ;  /* 0x80000011a5387c23 */ /* 0x008fe20008010038 */
[----:B------:R-:W-:Y:S02]  /*7810*/  FSEL R165, R150, -INF , !P5 ;  /* 0xff80000096a57808 */ /* 0x000fe40006800000 */
[C---:B------:R-:W-:Y:S02]  /*7820*/  ISETP.GE.AND P5, PT, R123.reuse, R211, PT ;  /* 0x000000d37b00720c */ /* 0x040fe40003fa6270 */
[----:B------:R-:W-:Y:S02]  /*7830*/  FSEL R176, R56, -INF , !P3 ;  /* 0xff80000038b07808 */ /* 0x000fe40005800000 */
[----:B------:R2:W-:Y:S01]  /*7840*/  MUFU.TANH R34, R9 ;  /* 0x0000000900227308 */ /* 0x0005e20000002400 */
[C---:B------:R-:W-:Y:S02]  /*7850*/  ISETP.GE.AND P3, PT, R123.reuse, R208, PT ;  /* 0x000000d07b00720c */ /* 0x040fe40003f66270 */
[----:B------:R-:W-:-:S02]  /*7860*/  ISETP.LT.OR P5, PT, R123, R212, P5 ;  /* 0x000000d47b00720c */ /* 0x000fc40002fa1670 */
[----:B------:R-:W-:-:S03]  /*7870*/  ISETP.LT.OR P3, PT, R123, R209, P3 ;  /* 0x000000d17b00720c */ /* 0x000fc60001f61670 */
[----:B------:R-:W-:Y:S01]  /*7880*/  I2F R118, R118 ;  /* 0x0000007600767306 */ /* 0x000fe20000201400 */
[----:B-1----:R-:W-:Y:S01]  /*7890*/  FFMA.FTZ R164, R164, -UR17, R14 ;  /* 0x80000011a4a47c23 */ /* 0x002fe2000801000e */
[----:B------:R-:W-:Y:S02]  /*78a0*/  FSEL R180, R180, -INF , !P3 ;  /* 0xff800000b4b47808 */ /* 0x000fe40005800000 */
[----:B------:R-:W-:Y:S01]  /*78b0*/  ISETP.GE.AND P3, PT, R115, R211, PT ;  /* 0x000000d37300720c */ /* 0x000fe20003f66270 */
[----:B--2---:R-:W-:-:S03]  /*78c0*/  FFMA.FTZ R9, R128, -UR17, R55 ;  /* 0x8000001180097c23 */ /* 0x004fc60008010037 */
[----:B------:R-:W1:Y:S01]  /*78d0*/  MUFU.TANH R17, R17 ;  /* 0x0000001100117308 */ /* 0x000e620000002400 */
[----:B------:R-:W-:Y:S01]  /*78e0*/  FSEL R128, R19, -INF , !P2 ;  /* 0xff80000013807808 */ /* 0x000fe20005000000 */
[----:B------:R-:W-:Y:S01]  /*78f0*/  FMUL.FTZ R19, R100, c[0x0][0x2ec] ;  /* 0x0000bb0064137a20 */ /* 0x000fe20000410000 */
[----:B------:R-:W-:Y:S02]  /*7900*/  ISETP.LT.OR P3, PT, R115, R212, P3 ;  /* 0x000000d47300720c */ /* 0x000fe40001f61670 */
[----:B------:R-:W-:Y:S02]  /*7910*/  FSEL R9, R9, -INF , !P6 ;  /* 0xff80000009097808 */ /* 0x000fe40007000000 */
[C---:B------:R-:W-:Y:S01]  /*7920*/  ISETP.GE.AND P6, PT, R127.reuse, R202, PT ;  /* 0x000000ca7f00720c */ /* 0x040fe20003fc6270 */
[----:B------:R2:W-:Y:S01]  /*7930*/  MUFU.TANH R55, R12 ;  /* 0x0000000c00377308 */ /* 0x0005e20000002400 */
[----:B------:R-:W-:Y:S02]  /*7940*/  ISETP.GE.AND P2, PT, R112, R211, PT ;  /* 0x000000d37000720c */ /* 0x000fe40003f46270 */
[----:B------:R-:W-:-:S02]  /*7950*/  ISETP.LT.OR P6, PT, R127, R203, P6 ;  /* 0x000000cb7f00720c */ /* 0x000fc400037c1670 */
[----:B------:R-:W-:Y:S02]  /*7960*/  ISETP.LT.OR P2, PT, R112, R212, P2 ;  /* 0x000000d47000720c */ /* 0x000fe40001741670 */
[----:B------:R-:W-:Y:S01]  /*7970*/  FSEL R166, R137, -INF , !P6 ;  /* 0xff80000089a67808 */ /* 0x000fe20007000000 */
[----:B------:R-:W-:Y:S01]  /*7980*/  I2F R121, R121 ;  /* 0x0000007900797306 */ /* 0x000fe20000201400 */
[----:B-1----:R-:W-:Y:S01]  /*7990*/  FFMA.FTZ R17, R118, -UR17, R17 ;  /* 0x8000001176117c23 */ /* 0x002fe20008010011 */
[----:B------:R-:W-:-:S04]  /*79a0*/  ISETP.GE.AND P6, PT, R120, R205, PT ;  /* 0x000000cd7800720c */ /* 0x000fc80003fc6270 */
[----:B------:R-:W-:Y:S02]  /*79b0*/  ISETP.LT.OR P6, PT, R120, R206, P6 ;  /* 0x000000ce7800720c */ /* 0x000fe400037c1670 */
[----:B------:R1:W3:Y:S01]  /*79c0*/  I2F R172, R65 ;  /* 0x0000004100ac7306 */ /* 0x0002e20000201400 */
[----:B--2---:R-:W-:-:S05]  /*79d0*/  FFMA.FTZ R12, R124, -UR17, R54 ;  /* 0x800000117c0c7c23 */ /* 0x004fca0008010036 */
[----:B------:R-:W-:Y:S02]  /*79e0*/  FSEL R12, R12, -INF , !P0 ;  /* 0xff8000000c0c7808 */ /* 0x000fe40004000000 */
[----:B------:R-:W2:Y:S01]  /*79f0*/  MUFU.TANH R13, R13 ;  /* 0x0000000d000d7308 */ /* 0x000ea20000002400 */
[----:B------:R-:W-:-:S04]  /*7a00*/  ISETP.GE.AND P0, PT, R123, R202, PT ;  /* 0x000000ca7b00720c */ /* 0x000fc80003f06270 */
[----:B------:R-:W-:-:S03]  /*7a10*/  ISETP.LT.OR P0, PT, R123, R203, P0 ;  /* 0x000000cb7b00720c */ /* 0x000fc60000701670 */
[----:B------:R-:W-:Y:S01]  /*7a20*/  I2F R109, R109 ;  /* 0x0000006d006d7306 */ /* 0x000fe20000201400 */
[----:B------:R-:W-:Y:S01]  /*7a30*/  FSEL R164, R164, -INF , !P0 ;  /* 0xff800000a4a47808 */ /* 0x000fe20004000000 */
[----:B-1----:R-:W-:Y:S01]  /*7a40*/  IMAD.IADD R65, R204, 0x1, -R36 ;  /* 0x00000001cc417824 */ /* 0x002fe200078e0a24 */
[----:B------:R-:W-:Y:S01]  /*7a50*/  ISETP.GE.AND P0, PT, R115, R205, PT ;  /* 0x000000cd7300720c */ /* 0x000fe20003f06270 */
[----:B---3--:R-:W-:-:S03]  /*7a60*/  FFMA.FTZ R172, R172, -UR17, R55 ;  /* 0x80000011acac7c23 */ /* 0x008fc60008010037 */
[----:B------:R-:W-:Y:S01]  /*7a70*/  ISETP.LT.OR P0, PT, R115, R206, P0 ;  /* 0x000000ce7300720c */ /* 0x000fe20000701670 */
[----:B------:R-:W1:Y:S01]  /*7a80*/  MUFU.TANH R59, R59 ;  /* 0x0000003b003b7308 */ /* 0x000e620000002400 */
[----:B--2---:R-:W-:Y:S01]  /*7a90*/  FFMA.FTZ R13, R121, -UR17, R13 ;  /* 0x80000011790d7c23 */ /* 0x004fe2000801000d */
[----:B------:R-:W-:Y:S02]  /*7aa0*/  IABS R65, R65 ;  /* 0x0000004100417213 */ /* 0x000fe40000000000 */
[----:B------:R-:W-:Y:S02]  /*7ab0*/  FSEL R172, R172, -INF , !P1 ;  /* 0xff800000acac7808 */ /* 0x000fe40004800000 */
[----:B------:R-:W-:Y:S02]  /*7ac0*/  FSEL R13, R13, -INF , !P5 ;  /* 0xff8000000d0d7808 */ /* 0x000fe40006800000 */
[----:B------:R-:W-:Y:S01]  /*7ad0*/  I2F R163, R163 ;  /* 0x000000a300a37306 */ /* 0x000fe20000201400 */
[----:B------:R-:W-:-:S02]  /*7ae0*/  ISETP.GE.AND P5, PT, R120, R202, PT ;  /* 0x000000ca7800720c */ /* 0x000fc40003fa6270 */
[C---:B------:R-:W-:Y:S02]  /*7af0*/  ISETP.GE.AND P1, PT, R115.reuse, R208, PT ;  /* 0x000000d07300720c */ /* 0x040fe40003f26270 */
[----:B------:R-:W-:Y:S02]  /*7b00*/  ISETP.LT.OR P5, PT, R120, R203, P5 ;  /* 0x000000cb7800720c */ /* 0x000fe40002fa1670 */
[----:B------:R-:W-:Y:S01]  /*7b10*/  ISETP.LT.OR P1, PT, R115, R209, P1 ;  /* 0x000000d17300720c */ /* 0x000fe20000f21670 */
[----:B------:R-:W2:Y:S01]  /*7b20*/  MUFU.TANH R16, R15 ;  /* 0x0000000f00107308 */ /* 0x000ea20000002400 */
[----:B-1----:R-:W-:-:S05]  /*7b30*/  FFMA.FTZ R59, R109, -UR17, R59 ;  /* 0x800000116d3b7c23 */ /* 0x002fca000801003b */
[----:B------:R-:W-:Y:S02]  /*7b40*/  FSEL R127, R59, -INF , !P0 ;  /* 0xff8000003b7f7808 */ /* 0x000fe40004000000 */
[----:B------:R-:W-:Y:S01]  /*7b50*/  I2F R113, R113 ;  /* 0x0000007100717306 */ /* 0x000fe20000201400 */
[----:B------:R-:W-:-:S04]  /*7b60*/  ISETP.GE.AND P0, PT, R36, R208, PT ;  /* 0x000000d02400720c */ /* 0x000fc80003f06270 */
[----:B------:R-:W-:-:S03]  /*7b70*/  ISETP.LT.OR P0, PT, R36, R209, P0 ;  /* 0x000000d12400720c */ /* 0x000fc60000701670 */
[----:B------:R-:W1:Y:S01]  /*7b80*/  I2F R171, R171 ;  /* 0x000000ab00ab7306 */ /* 0x000e620000201400 */
[----:B--2---:R-:W-:Y:S02]  /*7b90*/  FFMA.FTZ R130, R163, -UR17, R16 ;  /* 0x80000011a3827c23 */ /* 0x004fe40008010010 */
[----:B------:R-:W-:-:S03]  /*7ba0*/  FMUL.FTZ R16, R97, c[0x0][0x2ec] ;  /* 0x0000bb0061107a20 */ /* 0x000fc60000410000 */
[----:B------:R-:W-:Y:S02]  /*7bb0*/  FSEL R130, R130, -INF , !P5 ;  /* 0xff80000082827808 */ /* 0x000fe40006800000 */
[----:B------:R-:W-:Y:S01]  /*7bc0*/  I2F R162, R162 ;  /* 0x000000a200a27306 */ /* 0x000fe20000201400 */
[----:B------:R-:W-:-:S04]  /*7bd0*/  ISETP.GE.AND P5, PT, R112, R205, PT ;  /* 0x000000cd7000720c */ /* 0x000fc80003fa6270 */
[----:B------:R-:W-:-:S03]  /*7be0*/  ISETP.LT.OR P5, PT, R112, R206, P5 ;  /* 0x000000ce7000720c */ /* 0x000fc60002fa1670 */
[----:B------:R-:W2:Y:S01]  /*7bf0*/  MUFU.TANH R30, R30 ;  /* 0x0000001e001e7308 */ /* 0x000ea20000002400 */
[----:B-1----:R-:W-:-:S05]  /*7c00*/  FFMA.FTZ R171, R171, -UR17, R35 ;  /* 0x80000011abab7c23 */ /* 0x002fca0008010023 */
[----:B------:R-:W-:Y:S02]  /*7c10*/  FSEL R171, R171, -INF , !P6 ;  /* 0xff800000abab7808 */ /* 0x000fe40007000000 */
[----:B------:R-:W-:Y:S01]  /*7c20*/  I2F R111, R111 ;  /* 0x0000006f006f7306 */ /* 0x000fe20000201400 */
[----:B------:R-:W-:-:S04]  /*7c30*/  ISETP.GE.AND P6, PT, R112, R208, PT ;  /* 0x000000d07000720c */ /* 0x000fc80003fc6270 */
[----:B------:R-:W-:-:S03]  /*7c40*/  ISETP.LT.OR P6, PT, R112, R209, P6 ;  /* 0x000000d17000720c */ /* 0x000fc600037c1670 */
[----:B------:R-:W1:Y:S01]  /*7c50*/  MUFU.TANH R22, R22 ;  /* 0x0000001600167308 */ /* 0x000e620000002400 */
[----:B--2---:R-:W-:-:S05]  /*7c60*/  FFMA.FTZ R30, R162, -UR17, R30 ;  /* 0x80000011a21e7c23 */ /* 0x004fca000801001e */
[----:B------:R-:W-:Y:S02]  /*7c70*/  FSEL R109, R30, -INF , !P1 ;  /* 0xff8000001e6d7808 */ /* 0x000fe40004800000 */
[----:B------:R-:W-:Y:S01]  /*7c80*/  I2F R62, R62 ;  /* 0x0000003e003e7306 */ /* 0x000fe20000201400 */
[----:B------:R-:W-:-:S04]  /*7c90*/  ISETP.GE.AND P1, PT, R36, R211, PT ;  /* 0x000000d32400720c */ /* 0x000fc80003f26270 */
[----:B------:R-:W-:-:S03]  /*7ca0*/  ISETP.LT.OR P1, PT, R36, R212, P1 ;  /* 0x000000d42400720c */ /* 0x000fc60000f21670 */
[----:B------:R-:W2:Y:S01]  /*7cb0*/  MUFU.TANH R99, R99 ;  /* 0x0000006300637308 */ /* 0x000ea20000002400 */
[----:B-1----:R-:W-:-:S07]  /*7cc0*/  FFMA.FTZ R22, R111, -UR17, R22 ;  /* 0x800000116f167c23 */ /* 0x002fce0008010016 */
[----:B------:R-:W-:Y:S08]  /*7cd0*/  I2F R160, R160 ;  /* 0x000000a000a07306 */ /* 0x000ff00000201400 */
[----:B------:R1:W3:Y:S01]  /*7ce0*/  MUFU.TANH R14, R10 ;  /* 0x0000000a000e7308 */ /* 0x0002e20000002400 */
[----:B--2---:R-:W-:Y:S01]  /*7cf0*/  FFMA.FTZ R62, R62, -UR17, R99 ;  /* 0x800000113e3e7c23 */ /* 0x004fe20008010063 */
[----:B------:R-:W-:-:S02]  /*7d00*/  FSEL R99, R22, -INF , !P0 ;  /* 0xff80000016637808 */ /* 0x000fc40004000000 */
[----:B------:R-:W-:-:S04]  /*7d10*/  PLOP3.LUT P0, PT, PT, PT, UP0, 0x80, 0x0 ;  /* 0x000000000000781c */ /* 0x000fc80003f0f008 */
[----:B------:R-:W-:Y:S08]  /*7d20*/  I2F R37, R37 ;  /* 0x0000002500257306 */ /* 0x000ff00000201400 */
[----:B------:R-:W-:Y:S01]  /*7d30*/  I2F R7, R7 ;  /* 0x0000000700077306 */ /* 0x000fe20000201400 */
[----:B-1----:R-:W-:Y:S01]  /*7d40*/  FSEL R10, R17, -INF , !P4 ;  /* 0xff800000110a7808 */ /* 0x002fe20006000000 */
[----:B------:R-:W-:Y:S01]  /*7d50*/  FMUL.FTZ R17, R98, c[0x0][0x2ec] ;  /* 0x0000bb0062117a20 */ /* 0x000fe20000410000 */
[----:B------:R-:W-:Y:S01]  /*7d60*/  ISETP.GE.AND P4, PT, R115, R202, PT ;  /* 0x000000ca7300720c */ /* 0x000fe20003f86270 */
[----:B---3--:R-:W-:-:S03]  /*7d70*/  FFMA.FTZ R14, R160, -UR17, R14 ;  /* 0x80000011a00e7c23 */ /* 0x008fc6000801000e */
[----:B------:R-:W-:Y:S01]  /*7d80*/  ISETP.LT.OR P4, PT, R115, R203, P4 ;  /* 0x000000cb7300720c */ /* 0x000fe20002781670 */
[----:B------:R-:W-:Y:S03]  /*7d90*/  I2F R159, R159 ;  /* 0x0000009f009f7306 */ /* 0x000fe60000201400 */
[----:B------:R-:W-:Y:S02]  /*7da0*/  FSEL R118, R14, -INF , !P4 ;  /* 0xff8000000e767808 */ /* 0x000fe40006000000 */
[----:B------:R-:W-:-:S03]  /*7db0*/  ISETP.GE.AND P4, PT, R36, R205, PT ;  /* 0x000000cd2400720c */ /* 0x000fc60003f86270 */
[----:B------:R-:W1:Y:S01]  /*7dc0*/  I2F R158, R158 ;  /* 0x0000009e009e7306 */ /* 0x000e620000201400 */
[----:B------:R-:W-:-:S07]  /*7dd0*/  ISETP.LT.OR P4, PT, R36, R206, P4 ;  /* 0x000000ce2400720c */ /* 0x000fce0002781670 */
[----:B------:R-:W-:Y:S08]  /*7de0*/  I2F R156, R156 ;  /* 0x0000009c009c7306 */ /* 0x000ff00000201400 */
[----:B------:R-:W2:Y:S01]  /*7df0*/  MUFU.TANH R29, R29 ;  /* 0x0000001d001d7308 */ /* 0x000ea20000002400 */
[----:B-1----:R-:W-:-:S05]  /*7e00*/  FFMA.FTZ R34, R158, -UR17, R34 ;  /* 0x800000119e227c23 */ /* 0x002fca0008010022 */
[----:B------:R-:W-:Y:S02]  /*7e10*/  FSEL R124, R34, -INF , !P5 ;  /* 0xff800000227c7808 */ /* 0x000fe40006800000 */
[----:B------:R-:W1:Y:S01]  /*7e20*/  MUFU.TANH R31, R31 ;  /* 0x0000001f001f7308 */ /* 0x000e620000002400 */
[----:B------:R-:W-:-:S04]  /*7e30*/  ISETP.GE.AND P5, PT, R3, R208, PT ;  /* 0x000000d00300720c */ /* 0x000fc80003fa6270 */
[----:B------:R-:W-:-:S03]  /*7e40*/  ISETP.LT.OR P5, PT, R3, R209, P5 ;  /* 0x000000d10300720c */ /* 0x000fc60002fa1670 */
[----:B------:R3:W4:Y:S01]  /*7e50*/  MUFU.TANH R15, R11 ;  /* 0x0000000b000f7308 */ /* 0x0007220000002400 */
[----:B--2---:R-:W-:-:S05]  /*7e60*/  FFMA.FTZ R29, R37, -UR17, R29 ;  /* 0x80000011251d7c23 */ /* 0x004fca000801001d */
[----:B------:R-:W-:Y:S02]  /*7e70*/  FSEL R14, R29, -INF , !P2 ;  /* 0xff8000001d0e7808 */ /* 0x000fe40005000000 */
[----:B------:R-:W2:Y:S01]  /*7e80*/  MUFU.TANH R19, R19 ;  /* 0x0000001300137308 */ /* 0x000ea20000002400 */
[----:B-1----:R-:W-:Y:S01]  /*7e90*/  FFMA.FTZ R31, R159, -UR17, R31 ;  /* 0x800000119f1f7c23 */ /* 0x002fe2000801001f */
[----:B------:R-:W-:-:S04]  /*7ea0*/  ISETP.GE.AND P2, PT, R36, R202, PT ;  /* 0x000000ca2400720c */ /* 0x000fc80003f46270 */
[----:B------:R-:W-:Y:S01]  /*7eb0*/  FSEL R100, R31, -INF , !P6 ;  /* 0xff8000001f647808 */ /* 0x000fe20007000000 */
[----:B---3--:R-:W-:Y:S01]  /*7ec0*/  FFMA.FTZ R11, R113, -UR17, R53 ;  /* 0x80000011710b7c23 */ /* 0x008fe20008010035 */
[----:B------:R-:W-:Y:S01]  /*7ed0*/  I2F R2, R2 ;  /* 0x0000000200027306 */ /* 0x000fe20000201400 */
[----:B----4-:R-:W-:Y:S01]  /*7ee0*/  FFMA.FTZ R15, R156, -UR17, R15 ;  /* 0x800000119c0f7c23 */ /* 0x010fe2000801000f */
[----:B------:R-:W-:Y:S02]  /*7ef0*/  ISETP.GE.AND P6, PT, R3, R211, PT ;  /* 0x000000d30300720c */ /* 0x000fe40003fc6270 */
[----:B------:R-:W-:Y:S02]  /*7f00*/  FSEL R11, R11, -INF , !P3 ;  /* 0xff8000000b0b7808 */ /* 0x000fe40005800000 */
[----:B------:R-:W-:Y:S01]  /*7f10*/  ISETP.GE.AND P3, PT, R112, R202, PT ;  /* 0x000000ca7000720c */ /* 0x000fe20003f66270 */
[----:B--2---:R-:W-:Y:S01]  /*7f20*/  FFMA.FTZ R7, R7, -UR17, R19 ;  /* 0x8000001107077c23 */ /* 0x004fe20008010013 */
[----:B------:R-:W-:Y:S01]  /*7f30*/  I2F R107, R107 ;  /* 0x0000006b006b7306 */ /* 0x000fe20000201400 */
[----:B------:R-:W-:-:S02]  /*7f40*/  ISETP.LT.OR P2, PT, R36, R203, P2 ;  /* 0x000000cb2400720c */ /* 0x000fc40001741670 */
[----:B------:R-:W-:Y:S02]  /*7f50*/  ISETP.LT.OR P3, PT, R112, R203, P3 ;  /* 0x000000cb7000720c */ /* 0x000fe40001f61670 */
[----:B------:R-:W-:Y:S02]  /*7f60*/  FSEL R7, R7, -INF , !P1 ;  /* 0xff80000007077808 */ /* 0x000fe40004800000 */
[----:B------:R-:W-:Y:S01]  /*7f70*/  FSEL R115, R15, -INF , !P3 ;  /* 0xff8000000f737808 */ /* 0x000fe20005800000 */
[----:B------:R-:W-:Y:S01]  /*7f80*/  I2F R65, R65 ;  /* 0x0000004100417306 */ /* 0x000fe20000201400 */
[C---:B------:R-:W-:Y:S02]  /*7f90*/  ISETP.GE.AND P3, PT, R3.reuse, R205, PT ;  /* 0x000000cd0300720c */ /* 0x040fe40003f66270 */
[C---:B------:R-:W-:Y:S02]  /*7fa0*/  ISETP.GE.AND P1, PT, R3.reuse, R202, PT ;  /* 0x000000ca0300720c */ /* 0x040fe40003f26270 */
[----:B------:R-:W-:-:S02]  /*7fb0*/  ISETP.LT.OR P6, PT, R3, R212, P6 ;  /* 0x000000d40300720c */ /* 0x000fc400037c1670 */
[C---:B------:R-:W-:Y:S01]  /*7fc0*/  ISETP.LT.OR P3, PT, R3.reuse, R206, P3 ;  /* 0x000000ce0300720c */ /* 0x040fe20001f61670 */
[----:B------:R-:W-:Y:S01]  /*7fd0*/  I2F R108, R108 ;  /* 0x0000006c006c7306 */ /* 0x000fe20000201400 */
[----:B------:R-:W-:Y:S01]  /*7fe0*/  BAR.SYNC.DEFER_BLOCKING 0x0 ;  /* 0x0000000000007b1d */ /* 0x000fe20000010000 */
[----:B------:R-:W-:-:S04]  /*7ff0*/  ISETP.LT.OR P1, PT, R3, R203, P1 ;  /* 0x000000cb0300720c */ /* 0x000fc80000f21670 */
[----:B------:R-:W-:Y:S02]  /*8000*/  FSEL R111, R62, -INF , !P1 ;  /* 0xff8000003e6f7808 */ /* 0x000fe40004800000 */
[----:B------:R-:W-:Y:S08]  /*8010*/  I2F R106, R106 ;  /* 0x0000006a006a7306 */ /* 0x000ff00000201400 */
[----:B------:R-:W1:Y:S08]  /*8020*/  MUFU.TANH R96, R96 ;  /* 0x0000006000607308 */ /* 0x000e700000002400 */
[----:B------:R-:W2:Y:S08]  /*8030*/  MUFU.TANH R16, R16 ;  /* 0x0000001000107308 */ /* 0x000eb00000002400 */
[----:B------:R-:W3:Y:S01]  /*8040*/  MUFU.TANH R17, R17 ;  /* 0x0000001100117308 */ /* 0x000ee20000002400 */
[----:B-1----:R-:W-:-:S05]  /*8050*/  FFMA.FTZ R96, R107, -UR17, R96 ;  /* 0x800000116b607c23 */ /* 0x002fca0008010060 */
[----:B------:R-:W-:Y:S02]  /*8060*/  FSEL R123, R96, -INF , !P4 ;  /* 0xff800000607b7808 */ /* 0x000fe40006000000 */
[----:B------:R-:W1:Y:S01]  /*8070*/  MUFU.TANH R18, R18 ;  /* 0x0000001200127308 */ /* 0x000e620000002400 */
[----:B--2---:R-:W-:-:S05]  /*8080*/  FFMA.FTZ R16, R106, -UR17, R16 ;  /* 0x800000116a107c23 */ /* 0x004fca0008010010 */
[----:B------:R-:W-:Y:S02]  /*8090*/  FSEL R120, R16, -INF , !P3 ;  /* 0xff80000010787808 */ /* 0x000fe40005800000 */
[----:B------:R-:W2:Y:S01]  /*80a0*/  MUFU.TANH R103, R103 ;  /* 0x0000006700677308 */ /* 0x000ea20000002400 */
[----:B---3--:R-:W-:-:S05]  /*80b0*/  FFMA.FTZ R17, R65, -UR17, R17 ;  /* 0x8000001141117c23 */ /* 0x008fca0008010011 */
[----:B------:R-:W-:Y:S01]  /*80c0*/  FSEL R112, R17, -INF , !P2 ;  /* 0xff80000011707808 */ /* 0x000fe20005000000 */
[----:B-1----:R-:W-:-:S05]  /*80d0*/  FFMA.FTZ R0, R2, -UR17, R18 ;  /* 0x8000001102007c23 */ /* 0x002fca0008010012 */
[----:B------:R-:W-:Y:S01]  /*80e0*/  FSEL R0, R0, -INF , !P6 ;  /* 0xff80000000007808 */ /* 0x000fe20007000000 */
[----:B--2---:R-:W-:-:S05]  /*80f0*/  FFMA.FTZ R98, R108, -UR17, R103 ;  /* 0x800000116c627c23 */ /* 0x004fca0008010067 */
[----:B------:R-:W-:Y:S01]  /*8100*/  FSEL R98, R98, -INF , !P5 ;  /* 0xff80000062627808 */ /* 0x000fe20006800000 */
        /* <DEDUP_REMOVED lines=16> */
[----:B------:R-:W-:Y:S02]  /*8210*/  @!P1 IADD3 R15, P3, R18, UR28, RZ ;  /* 0x0000001c120f9c10 */ /* 0x000fe4000ff7e0ff */
        /* <DEDUP_REMOVED lines=37> */
.L_x_1102:
[----:B------:R-:W-:Y:S05]  /*8470*/  BSYNC B0 ;  /* 0x0000000000007941 */ /* 0x000fea0003800000 */
.L_x_1101:
[----:B------:R-:W0:Y:S02]  /*8480*/  LDGDEPBAR ;  /* 0x00000000000079af */ /* 0x000e240000000000 */
.L_x_1100:
[----:B------:R-:W-:Y:S01]  /*8490*/  FMNMX.FTZ R3, R104, R105, !PT ;  /* 0x0000006968037209 */ /* 0x000fe20007810000 */
[----:B------:R-:W-:Y:S01]  /*84a0*/  UMOV UR7, UR25 ;  /* 0x0000001900077c82 */ /* 0x000fe20008000000 */
        /* <DEDUP_REMOVED lines=31> */
[----:B------:R-:W3:Y:S02]  /*86a0*/  SHFL.BFLY PT, R2, R3, 0x2, 0x1f ;  /* 0x0c401f0003027f89 */ /* 0x000ee400000e0000 */
[----:B---3--:R-:W-:Y:S02]  /*86b0*/  FMNMX.FTZ R2, R3, R2, !PT ;  /* 0x0000000203027209 */ /* 0x008fe40007810000 */
[----:B------:R-:W-:-:S03]  /*86c0*/  FMNMX.FTZ R3, R86, R87, !PT ;  /* 0x0000005756037209 */ /* 0x000fc60007810000 */
[----:B------:R-:W3:Y:S01]  /*86d0*/  SHFL.BFLY PT, R36, R2, 0x1, 0x1f ;  /* 0x0c201f0002247f89 */ /* 0x000ee200000e0000 */
[----:B------:R-:W-:-:S04]  /*86e0*/  FMNMX.FTZ R3, R139, R3, !PT ;  /* 0x000000038b037209 */ /* 0x000fc80007810000 */
[----:B------:R-:W-:-:S04]  /*86f0*/  FMNMX.FTZ R3, R74, R3, !PT ;  /* 0x000000034a037209 */ /* 0x000fc80007810000 */
[----:B------:R-:W-:-:S04]  /*8700*/  FMNMX.FTZ R3, R75, R3, !PT ;  /* 0x000000034b037209 */ /* 0x000fc80007810000 */
[----:B------:R-:W-:-:S04]  /*8710*/  FMNMX.FTZ R3, R141, R3, !PT ;  /* 0x000000038d037209 */ /* 0x000fc80007810000 */
[----:B------:R-:W-:-:S04]  /*8720*/  FMNMX.FTZ R3, R64, R3, !PT ;  /* 0x0000000340037209 */ /* 0x000fc80007810000 */
[----:B------:R-:W-:Y:S02]  /*8730*/  FMNMX.FTZ R3, R63, R3, !PT ;  /* 0x000000033f037209 */ /* 0x000fe40007810000 */
[----:B---3--:R-:W-:Y:S02]  /*8740*/  FMNMX.FTZ R36, R2, R36, !PT ;  /* 0x0000002402247209 */ /* 0x008fe40007810000 */
[----:B------:R-:W-:Y:S02]  /*8750*/  FMNMX.FTZ R3, R151, R3, !PT ;  /* 0x0000000397037209 */ /* 0x000fe40007810000 */
[C---:B------:R-:W-:Y:S01]  /*8760*/  FSETP.NEU.FTZ.AND P1, PT, R36.reuse, -INF , PT ;  /* 0xff8000002400780b */ /* 0x040fe20003f3d000 */
[----:B------:R-:W-:Y:S01]  /*8770*/  FMUL.FTZ R2, R36, c[0x0][0x23c] ;  /* 0x00008f0024027a20 */ /* 0x000fe20000410000 */
[----:B------:R-:W-:-:S04]  /*8780*/  FMNMX.FTZ R3, R152, R3, !PT ;  /* 0x0000000398037209 */ /* 0x000fc80007810000 */
        /* <DEDUP_REMOVED lines=81> */
[----:B------:R-:W3:Y:S01]  /*8ca0*/  MUFU.EX2 R89, R89 ;  /* 0x0000005900597308 */ /* 0x000ee20000000800 */
        /* <DEDUP_REMOVED lines=44> */
[----:B------:R-:W4:Y:S01]  /*8f70*/  SHFL.BFLY PT, R15, R3, 0x2, 0x1f ;  /* 0x0c401f00030f7f89 */ /* 0x000f2200000e0000 */
[----:B------:R-:W-:Y:S01]  /*8f80*/  FMNMX.FTZ R2, R120, R2, !PT ;  /* 0x0000000278027209 */ /* 0x000fe20007810000 */
[----:B------:R-:W-:Y:S01]  /*8f90*/  MUFU.EX2 R59, R59 ;  /* 0x0000003b003b7308 */ /* 0x000fe20000000800 */
[----:B------:R-:W-:-:S02]  /*8fa0*/  FMNMX.FTZ R0, R112, R0, !PT ;  /* 0x0000000070007209 */ /* 0x000fc40007810000 */
[----:B---3--:R-:W-:Y:S01]  /*8fb0*/  F2FP.PACK_AB R134, R89, R90 ;  /* 0x0000005a5986723e */ /* 0x008fe200000000ff */
[----:B------:R-:W3:Y:S01]  /*8fc0*/  SHFL.BFLY PT, R8, R2, 0x2, 0x1f ;  /* 0x0c401f0002087f89 */ /* 0x000ee200000e0000 */
[----:B------:R-:W-:-:S03]  /*8fd0*/  FMNMX.FTZ R0, R111, R0, !PT ;  /* 0x000000006f007209 */ /* 0x000fc60007810000 */
[----:B------:R-:W-:Y:S02]  /*8fe0*/  MUFU.EX2 R58, R58 ;  /* 0x0000003a003a7308 */ /* 0x000fe40000000800 */
[----:B------:R-:W5:Y:S06]  /*8ff0*/  SHFL.BFLY PT, R7, R0, 0x2, 0x1f ;  /* 0x0c401f0000077f89 */ /* 0x000f6c00000e0000 */
[----:B------:R-:W-:Y:S01]  /*9000*/  MUFU.EX2 R57, R57 ;  /* 0x0000003900397308 */ /* 0x000fe20000000800 */
[----:B----4-:R-:W-:-:S07]  /*9010*/  FMNMX.FTZ R15, R3, R15, !PT ;  /* 0x0000000f030f7209 */ /* 0x010fce0007810000 */
[----:B------:R-:W-:Y:S01]  /*9020*/  MUFU.EX2 R56, R56 ;  /* 0x0000003800387308 */ /* 0x000fe20000000800 */
[----:B------:R-:W4:Y:S01]  /*9030*/  SHFL.BFLY PT, R3, R15, 0x1, 0x1f ;  /* 0x0c201f000f037f89 */ /* 0x000f2200000e0000 */
[----:B---3--:R-:W-:-:S06]  /*9040*/  FMNMX.FTZ R2, R2, R8, !PT ;  /* 0x0000000802027209 */ /* 0x008fcc0007810000 */
[----:B------:R-:W-:Y:S01]  /*9050*/  MUFU.EX2 R55, R55 ;  /* 0x0000003700377308 */ /* 0x000fe20000000800 */
[----:B------:R-:W3:Y:S01]  /*9060*/  SHFL.BFLY PT, R8, R2, 0x1, 0x1f ;  /* 0x0c201f0002087f89 */ /* 0x000ee200000e0000 */
[----:B-----5:R-:W-:-:S05]  /*9070*/  FMNMX.FTZ R0, R0, R7, !PT ;  /* 0x0000000700007209 */ /* 0x020fca0007810000 */
[----:B------:R-:W5:Y:S01]  /*9080*/  SHFL.BFLY PT, R7, R0, 0x1, 0x1f ;  /* 0x0c201f0000077f89 */ /* 0x000f6200000e0000 */
[----:B------:R-:W-:Y:S08]  /*9090*/  MUFU.EX2 R54, R54 ;  /* 0x0000003600367308 */ /* 0x000ff00000000800 */
[----:B------:R-:W-:Y:S01]  /*90a0*/  MUFU.EX2 R53, R53 ;  /* 0x0000003500357308 */ /* 0x000fe20000000800 */
[----:B----4-:R-:W-:-:S02]  /*90b0*/  FMNMX.FTZ R3, R15, R3, !PT ;  /* 0x000000030f037209 */ /* 0x010fc40007810000 */
[----:B------:R-:W-:Y:S02]  /*90c0*/  LDSM.16.MT88.4 R12, [R192+0x4400] ;  /* 0x00440000c00c783b */ /* 0x000fe40000004200 */
[C---:B------:R-:W-:Y:S01]  /*90d0*/  FSETP.NEU.FTZ.AND P1, PT, R3.reuse, -INF , PT ;  /* 0xff8000000300780b */ /* 0x040fe20003f3d000 */
[----:B------:R-:W-:Y:S01]  /*90e0*/  FMUL.FTZ R106, R3, c[0x0][0x23c] ;  /* 0x00008f00036a7a20 */ /* 0x000fe20000410000 */
[----:B---3--:R-:W-:Y:S01]  /*90f0*/  FMNMX.FTZ R2, R2, R8, !PT ;  /* 0x0000000802027209 */ /* 0x008fe20007810000 */
[----:B------:R-:W-:Y:S03]  /*9100*/  MUFU.EX2 R52, R52 ;  /* 0x0000003400347308 */ /* 0x000fe60000000800 */
[----:B------:R-:W-:Y:S01]  /*9110*/  FSEL R106, R106, RZ, P1 ;  /* 0x000000ff6a6a7208 */ /* 0x000fe20000800000 */
[----:B------:R-:W-:Y:S01]  /*9120*/  FMUL.FTZ R121, R2, c[0x0][0x23c] ;  /* 0x00008f0002797a20 */ /* 0x000fe20000410000 */
[----:B-----5:R-:W-:-:S02]  /*9130*/  FMNMX.FTZ R0, R0, R7, !PT ;  /* 0x0000000700007209 */ /* 0x020fc40007810000 */
[----:B------:R-:W-:Y:S01]  /*9140*/  FSETP.NEU.FTZ.AND P1, PT, R2, -INF , PT ;  /* 0xff8000000200780b */ /* 0x000fe20003f3d000 */
[--C-:B-1----:R-:W-:Y:S01]  /*9150*/  FFMA.FTZ R30, R191, c[0x0][0x23c], -R106.reuse ;  /* 0x00008f00bf1e7a23 */ /* 0x102fe2000001086a */
[----:B------:R-:W-:Y:S01]  /*9160*/  LEA R191, R4, R192, 0x1 ;  /* 0x000000c004bf7211 */ /* 0x000fe200078e08ff */
[----:B------:R-:W-:Y:S01]  /*9170*/  FMUL.FTZ R113, R0, c[0x0][0x23c] ;  /* 0x00008f0000717a20 */ /* 0x000fe20000410000 */
[----:B------:R-:W-:Y:S01]  /*9180*/  FSEL R121, R121, RZ, P1 ;  /* 0x000000ff79797208 */ /* 0x000fe20000800000 */
[--C-:B------:R-:W-:Y:S01]  /*9190*/  FFMA.FTZ R67, R64, c[0x0][0x23c], -R106.reuse ;  /* 0x00008f0040437a23 */ /* 0x100fe2000001086a */
[----:B------:R-:W-:Y:S01]  /*91a0*/  FSETP.NEU.FTZ.AND P1, PT, R0, -INF , PT ;  /* 0xff8000000000780b */ /* 0x000fe20003f3d000 */
[--C-:B------:R-:W-:Y:S01]  /*91b0*/  FFMA.FTZ R64, R63, c[0x0][0x23c], -R106.reuse ;  /* 0x00008f003f407a23 */ /* 0x100fe2000001086a */
[----:B------:R-:W-:Y:S01]  /*91c0*/  LDSM.16.MT88.4 R8, [R191+0x4400] ;  /* 0x00440000bf08783b */ /* 0x000fe20000004200 */
[--C-:B------:R-:W-:Y:S01]  /*91d0*/  FFMA.FTZ R63, R151, c[0x0][0x23c], -R106.reuse ;  /* 0x00008f00973f7a23 */ /* 0x100fe2000001086a */
[----:B------:R-:W-:Y:S01]  /*91e0*/  FSEL R113, R113, RZ, P1 ;  /* 0x000000ff71717208 */ /* 0x000fe20000800000 */
[--C-:B------:R-:W-:Y:S01]  /*91f0*/  FFMA.FTZ R29, R149, c[0x0][0x23c], -R106.reuse ;  /* 0x00008f00951d7a23 */ /* 0x100fe2000001086a */
[----:B--2---:R-:W-:Y:S01]  /*9200*/  LDSM.16.MT88.4 R16, [R191+0x4800] ;  /* 0x00480000bf10783b */ /* 0x004fe20000004200 */
[----:B------:R-:W-:Y:S01]  /*9210*/  FFMA.FTZ R28, R148, c[0x0][0x23c], -R106 ;  /* 0x00008f00941c7a23 */ /* 0x000fe2000001086a */
[----:B------:R-:W-:Y:S01]  /*9220*/  MUFU.EX2 R67, R67 ;  /* 0x0000004300437308 */ /* 0x000fe20000000800 */
[--C-:B------:R-:W-:Y:S01]  /*9230*/  FFMA.FTZ R93, R6, c[0x0][0x23c], -R113.reuse ;  /* 0x00008f00065d7a23 */ /* 0x100fe20000010871 */
[----:B------:R-:W1:Y:S01]  /*9240*/  LDSM.16.MT88.4 R148, [R192+0x4000] ;  /* 0x00400000c094783b */ /* 0x000e620000004200 */
[----:B------:R-:W-:-:S02]  /*9250*/  FFMA.FTZ R94, R5, c[0x0][0x23c], -R113 ;  /* 0x00008f00055e7a23 */ /* 0x000fc40000010871 */
[----:B------:R-:W-:Y:S01]  /*9260*/  FFMA.FTZ R105, R86, c[0x0][0x23c], -R106 ;  /* 0x00008f0056697a23 */ /* 0x000fe2000001086a */
[----:B------:R-:W2:Y:S01]  /*9270*/  LDSM.16.MT88.4 R4, [R191+0x4000] ;  /* 0x00400000bf04783b */ /* 0x000ea20000004200 */
[--C-:B------:R-:W-:Y:S01]  /*9280*/  FFMA.FTZ R103, R85, c[0x0][0x23c], -R121.reuse ;  /* 0x00008f0055677a23 */ /* 0x100fe20000010879 */
[----:B------:R-:W-:Y:S01]  /*9290*/  MUFU.EX2 R93, R93 ;  /* 0x0000005d005d7308 */ /* 0x000fe20000000800 */
[--C-:B------:R-:W-:Y:S02]  /*92a0*/  FFMA.FTZ R102, R80, c[0x0][0x23c], -R121.reuse ;  /* 0x00008f0050667a23 */ /* 0x100fe40000010879 */
[--C-:B------:R-:W-:Y:S02]  /*92b0*/  FFMA.FTZ R86, R82, c[0x0][0x23c], -R121.reuse ;  /* 0x00008f0052567a23 */ /* 0x100fe40000010879 */
[----:B------:R-:W-:Y:S01]  /*92c0*/  FFMA.FTZ R85, R132, c[0x0][0x23c], -R121 ;  /* 0x00008f0084557a23 */ /* 0x000fe20000010879 */
[----:B------:R-:W-:Y:S01]  /*92d0*/  F2FP.PACK_AB R132, R107, R108 ;  /* 0x0000006c6b84723e */ /* 0x000fe200000000ff */
[--C-:B------:R-:W-:Y:S01]  /*92e0*/  FFMA.FTZ R91, R79, c[0x0][0x23c], -R113.reuse ;  /* 0x00008f004f5b7a23 */ /* 0x100fe20000010871 */
[----:B------:R-:W-:Y:S01]  /*92f0*/  MUFU.EX2 R103, R103 ;  /* 0x0000006700677308 */ /* 0x000fe20000000800 */
[----:B------:R-:W-:-:S02]  /*9300*/  FFMA.FTZ R80, R72, c[0x0][0x23c], -R113 ;  /* 0x00008f0048507a23 */ /* 0x000fc40000010871 */
[--C-:B------:R-:W-:Y:S02]  /*9310*/  FFMA.FTZ R104, R87, c[0x0][0x23c], -R106.reuse ;  /* 0x00008f0057687a23 */ /* 0x100fe4000001086a */
[--C-:B------:R-:W-:Y:S02]  /*9320*/  FFMA.FTZ R88, R139, c[0x0][0x23c], -R106.reuse ;  /* 0x00008f008b587a23 */ /* 0x100fe4000001086a */
[----:B------:R-:W-:Y:S01]  /*9330*/  FFMA.FTZ R87, R74, c[0x0][0x23c], -R106 ;  /* 0x00008f004a577a23 */ /* 0x000fe2000001086a */
[----:B------:R-:W3:Y:S01]  /*9340*/  MUFU.EX2 R102, R102 ;  /* 0x0000006600667308 */ /* 0x000ee20000000800 */
[----:B------:R-:W-:Y:S02]  /*9350*/  FFMA.FTZ R72, R71, c[0x0][0x23c], -R121 ;  /* 0x00008f0047487a23 */ /* 0x000fe40000010879 */
[----:B------:R-:W-:Y:S02]  /*9360*/  FFMA.FTZ R79, R70, c[0x0][0x23c], -R113 ;  /* 0x00008f00464f7a23 */ /* 0x000fe40000010871 */
[----:B------:R-:W-:-:S02]  /*9370*/  FFMA.FTZ R71, R66, c[0x0][0x23c], -R121 ;  /* 0x00008f0042477a23 */ /* 0x000fc40000010879 */
[----:B------:R-:W-:Y:S01]  /*9380*/  FFMA.FTZ R70, R78, c[0x0][0x23c], -R113 ;  /* 0x00008f004e467a23 */ /* 0x000fe20000010871 */
[----:B------:R-:W-:Y:S01]  /*9390*/  MUFU.EX2 R86, R86 ;  /* 0x0000005600567308 */ /* 0x000fe20000000800 */
[--C-:B------:R-:W-:Y:S02]  /*93a0*/  FFMA.FTZ R81, R81, c[0x0][0x23c], -R121.reuse ;  /* 0x00008f0051517a23 */ /* 0x100fe40000010879 */
[----:B------:R-:W-:Y:S02]  /*93b0*/  FFMA.FTZ R66, R133, c[0x0][0x23c], -R121 ;  /* 0x00008f0085427a23 */ /* 0x000fe40000010879 */
[--C-:B------:R-:W-:Y:S02]  /*93c0*/  FFMA.FTZ R82, R73, c[0x0][0x23c], -R113.reuse ;  /* 0x00008f0049527a23 */ /* 0x100fe40000010871 */
[----:B------:R-:W-:Y:S01]  /*93d0*/  FFMA.FTZ R78, R144, c[0x0][0x23c], -R113 ;  /* 0x00008f00904e7a23 */ /* 0x000fe20000010871 */
[----:B------:R-:W4:Y:S01]  /*93e0*/  MUFU.EX2 R85, R85 ;  /* 0x0000005500557308 */ /* 0x000f220000000800 */
[----:B---3--:R-:W-:Y:S01]  /*93f0*/  F2FP.PACK_AB R136, R102, R103 ;  /* 0x000000676688723e */ /* 0x008fe200000000ff */
[----:B------:R-:W-:-:S02]  /*9400*/  FFMA.FTZ R74, R141, c[0x0][0x23c], -R106 ;  /* 0x00008f008d4a7a23 */ /* 0x000fc4000001086a */
[--C-:B------:R-:W-:Y:S02]  /*9410*/  FFMA.FTZ R37, R152, c[0x0][0x23c], -R106.reuse ;  /* 0x00008f0098257a23 */ /* 0x100fe4000001086a */
[--C-:B------:R-:W-:Y:S02]  /*9420*/  FFMA.FTZ R35, R153, c[0x0][0x23c], -R106.reuse ;  /* 0x00008f0099237a23 */ /* 0x100fe4000001086a */
[----:B------:R-:W3:Y:S01]  /*9430*/  MUFU.EX2 R94, R94 ;  /* 0x0000005e005e7308 */ /* 0x000ee20000000800 */
[--C-:B------:R-:W-:Y:S02]  /*9440*/  FFMA.FTZ R34, R154, c[0x0][0x23c], -R106.reuse ;  /* 0x00008f009a227a23 */ /* 0x100fe4000001086a */
[--C-:B------:R-:W-:Y:S02]  /*9450*/  FFMA.FTZ R33, R155, c[0x0][0x23c], -R106.reuse ;  /* 0x00008f009b217a23 */ /* 0x100fe4000001086a */
[--C-:B------:R-:W-:Y:S02]  /*9460*/  FFMA.FTZ R32, R157, c[0x0][0x23c], -R106.reuse ;  /* 0x00008f009d207a23 */ /* 0x100fe4000001086a */
[--C-:B------:R-:W-:Y:S01]  /*9470*/  FFMA.FTZ R26, R143, c[0x0][0x23c], -R106.reuse ;  /* 0x00008f008f1a7a23 */ /* 0x100fe2000001086a */
[----:B------:R-:W-:Y:S01]  /*9480*/  MUFU.EX2 R91, R91 ;  /* 0x0000005b005b7308 */ /* 0x000fe20000000800 */
[----:B----4-:R-:W-:Y:S01]  /*9490*/  F2FP.PACK_AB R138, R85, R86 ;  /* 0x00000056558a723e */ /* 0x010fe200000000ff */
[----:B------:R-:W-:-:S02]  /*94a0*/  FFMA.FTZ R75, R75, c[0x0][0x23c], -R106 ;  /* 0x00008f004b4b7a23 */ /* 0x000fc4000001086a */
[--C-:B------:R-:W-:Y:S02]  /*94b0*/  FFMA.FTZ R31, R161, c[0x0][0x23c], -R106.reuse ;  /* 0x00008f00a11f7a23 */ /* 0x100fe4000001086a */
[--C-:B------:R-:W-:Y:S02]  /*94c0*/  FFMA.FTZ R27, R146, c[0x0][0x23c], -R106.reuse ;  /* 0x00008f00921b7a23 */ /* 0x100fe4000001086a */
[----:B------:R-:W4:Y:S01]  /*94d0*/  MUFU.EX2 R80, R80 ;  /* 0x0000005000507308 */ /* 0x000f220000000800 */
[----:B---3--:R-:W-:Y:S01]  /*94e0*/  F2FP.PACK_AB R137, R94, R93 ;  /* 0x0000005d5e89723e */ /* 0x008fe200000000ff */
[--C-:B------:R-:W-:Y:S02]  /*94f0*/  FFMA.FTZ R25, R24, c[0x0][0x23c], -R106.reuse ;  /* 0x00008f0018197a23 */ /* 0x100fe4000001086a */
[--C-:B------:R-:W-:Y:S02]  /*9500*/  FFMA.FTZ R24, R21, c[0x0][0x23c], -R106.reuse ;  /* 0x00008f0015187a23 */ /* 0x100fe4000001086a */
[----:B------:R-:W-:-:S02]  /*9510*/  FFMA.FTZ R73, R20, c[0x0][0x23c], -R106 ;  /* 0x00008f0014497a23 */ /* 0x000fc4000001086a */
[----:B------:R-:W-:Y:S01]  /*9520*/  MUFU.EX2 R105, R105 ;  /* 0x0000006900697308 */ /* 0x000fe20000000800 */
[----:B------:R-:W3:Y:S01]  /*9530*/  LDSM.16.MT88.4 R20, [R192+0x4800] ;  /* 0x00480000c014783b */ /* 0x000ee20000004200 */
[--C-:B------:R-:W-:Y:S02]  /*9540*/  FFMA.FTZ R84, R84, c[0x0][0x23c], -R121.reuse ;  /* 0x00008f0054547a23 */ /* 0x100fe40000010879 */
[--C-:B------:R-:W-:Y:S02]  /*9550*/  FFMA.FTZ R83, R83, c[0x0][0x23c], -R121.reuse ;  /* 0x00008f0053537a23 */ /* 0x100fe40000010879 */
[--C-:B------:R-:W-:Y:S02]  /*9560*/  FFMA.FTZ R92, R226, c[0x0][0x23c], -R121.reuse ;  /* 0x00008f00e25c7a23 */ /* 0x100fe40000010879 */
[----:B------:R-:W5:Y:S01]  /*9570*/  MUFU.EX2 R104, R104 ;  /* 0x0000006800687308 */ /* 0x000f620000000800 */
[----:B----4-:R-:W-:Y:S01]  /*9580*/  F2FP.PACK_AB R139, R80, R91 ;  /* 0x0000005b508b723e */ /* 0x010fe200000000ff */
[----:B------:R-:W-:-:S02]  /*9590*/  FFMA.FTZ R95, R225, c[0x0][0x23c], -R121 ;  /* 0x00008f00e15f7a23 */ /* 0x000fc40000010879 */
[--C-:B------:R-:W-:Y:S02]  /*95a0*/  FFMA.FTZ R97, R224, c[0x0][0x23c], -R113.reuse ;  /* 0x00008f00e0617a23 */ /* 0x100fe40000010871 */
[--C-:B------:R-:W-:Y:S02]  /*95b0*/  FFMA.FTZ R96, R223, c[0x0][0x23c], -R113.reuse ;  /* 0x00008f00df607a23 */ /* 0x100fe40000010871 */
[----:B------:R-:W-:Y:S01]  /*95c0*/  MUFU.EX2 R88, R88 ;  /* 0x0000005800587308 */ /* 0x000fe20000000800 */
[----:B-1----:R-:W-:Y:S01]  /*95d0*/  HMMA.16816.F32 R156, R136, R148, RZ ;  /* 0x00000094889c723c */ /* 0x002fe200000018ff */
[--C-:B------:R-:W-:Y:S02]  /*95e0*/  FFMA.FTZ R101, R114, c[0x0][0x23c], -R113.reuse ;  /* 0x00008f0072657a23 */ /* 0x100fe40000010871 */
[----:B------:R-:W-:Y:S02]  /*95f0*/  FFMA.FTZ R110, R110, c[0x0][0x23c], -R113 ;  /* 0x00008f006e6e7a23 */ /* 0x000fe40000010871 */
[----:B------:R-:W-:-:S02]  /*9600*/  FFMA.FTZ R116, R116, c[0x0][0x23c], -R121 ;  /* 0x00008f0074747a23 */ /* 0x000fc40000010879 */
[----:B------:R-:W1:Y:S01]  /*9610*/  MUFU.EX2 R87, R87 ;  /* 0x0000005700577308 */ /* 0x000e620000000800 */
[C---:B--2---:R-:W-:Y:S01]  /*9620*/  HMMA.16816.F32 R140, R136.reuse, R4, RZ ;  /* 0x00000004888c723c */ /* 0x044fe200000018ff */
[----:B-----5:R-:W-:Y:S01]  /*9630*/  F2FP.PACK_AB R133, R104, R105 ;  /* 0x000000696885723e */ /* 0x020fe200000000ff */
[--C-:B------:R-:W-:Y:S02]  /*9640*/  FFMA.FTZ R117, R117, c[0x0][0x23c], -R121.reuse ;  /* 0x00008f0075757a23 */ /* 0x100fe40000010879 */
[--C-:B------:R-:W-:Y:S02]  /*9650*/  FFMA.FTZ R119, R119, c[0x0][0x23c], -R121.reuse ;  /* 0x00008f0077777a23 */ /* 0x100fe40000010879 */
[----:B------:R-:W-:Y:S01]  /*9660*/  FFMA.FTZ R122, R122, c[0x0][0x23c], -R121 ;  /* 0x00008f007a7a7a23 */ /* 0x000fe20000010879 */
[----:B------:R-:W-:Y:S01]  /*9670*/  MUFU.EX2 R81, R81 ;  /* 0x0000005100517308 */ /* 0x000fe20000000800 */
[----:B------:R-:W-:Y:S01]  /*9680*/  HMMA.16816.F32 R152, R136, R150, RZ ;  /* 0x000000968898723c */ /* 0x000fe200000018ff */
[----:B------:R-:W-:-:S02]  /*9690*/  FFMA.FTZ R126, R126, c[0x0][0x23c], -R113 ;  /* 0x00008f007e7e7a23 */ /* 0x000fc40000010871 */
[--C-:B------:R-:W-:Y:S02]  /*96a0*/  FFMA.FTZ R125, R125, c[0x0][0x23c], -R113.reuse ;  /* 0x00008f007d7d7a23 */ /* 0x100fe40000010871 */
[--C-:B------:R-:W-:Y:S01]  /*96b0*/  FFMA.FTZ R129, R129, c[0x0][0x23c], -R113.reuse ;  /* 0x00008f0081817a23 */ /* 0x100fe20000010871 */
[----:B-1----:R-:W-:Y:S02]  /*96c0*/  F2FP.PACK_AB R135, R87, R88 ;  /* 0x000000585787723e */ /* 0x002fe400000000ff */
[----:B------:R-:W-:Y:S01]  /*96d0*/  HMMA.16816.F32 R136, R136, R6, RZ ;  /* 0x000000068888723c */ /* 0x000fe200000018ff */
[----:B------:R-:W1:Y:S01]  /*96e0*/  MUFU.EX2 R72, R72 ;  /* 0x0000004800487308 */ /* 0x000e620000000800 */
[----:B------:R-:W-:Y:S02]  /*96f0*/  FFMA.FTZ R131, R131, c[0x0][0x23c], -R113 ;  /* 0x00008f0083837a23 */ /* 0x000fe40000010871 */
[--C-:B------:R-:W-:Y:S02]  /*9700*/  FFMA.FTZ R168, R168, c[0x0][0x23c], -R121.reuse ;  /* 0x00008f00a8a87a23 */ /* 0x100fe40000010879 */
[----:B------:R-:W-:-:S02]  /*9710*/  FFMA.FTZ R169, R169, c[0x0][0x23c], -R121 ;  /* 0x00008f00a9a97a23 */ /* 0x000fc40000010879 */
[C---:B------:R-:W-:Y:S01]  /*9720*/  HMMA.16816.F32 R160, R132.reuse, R148, RZ ;  /* 0x0000009484a0723c */ /* 0x040fe200000018ff */
[----:B------:R-:W-:Y:S01]  /*9730*/  MUFU.EX2 R71, R71 ;  /* 0x0000004700477308 */ /* 0x000fe20000000800 */
[--C-:B------:R-:W-:Y:S02]  /*9740*/  FFMA.FTZ R170, R170, c[0x0][0x23c], -R121.reuse ;  /* 0x00008f00aaaa7a23 */ /* 0x100fe40000010879 */
[----:B------:R-:W-:Y:S02]  /*9750*/  FFMA.FTZ R173, R173, c[0x0][0x23c], -R121 ;  /* 0x00008f00adad7a23 */ /* 0x000fe40000010879 */
[--C-:B------:R-:W-:Y:S02]  /*9760*/  FFMA.FTZ R178, R178, c[0x0][0x23c], -R113.reuse ;  /* 0x00008f00b2b27a23 */ /* 0x100fe40000010871 */
[----:B------:R-:W-:Y:S01]  /*9770*/  HMMA.16816.F32 R148, R132, R150, RZ ;  /* 0x000000968494723c */ /* 0x000fe200000018ff */
[----:B------:R-:W2:Y:S01]  /*9780*/  MUFU.EX2 R66, R66 ;  /* 0x0000004200427308 */ /* 0x000ea20000000800 */
[----:B------:R-:W-:-:S02]  /*9790*/  FFMA.FTZ R177, R177, c[0x0][0x23c], -R113 ;  /* 0x00008f00b1b17a23 */ /* 0x000fc40000010871 */
[--C-:B------:R-:W-:Y:S02]  /*97a0*/  FFMA.FTZ R181, R181, c[0x0][0x23c], -R113.reuse ;  /* 0x00008f00b5b57a23 */ /* 0x100fe40000010871 */
[----:B------:R-:W-:Y:S02]  /*97b0*/  FFMA.FTZ R183, R183, c[0x0][0x23c], -R113 ;  /* 0x00008f00b7b77a23 */ /* 0x000fe40000010871 */
[C---:B------:R-:W-:Y:S01]  /*97c0*/  HMMA.16816.F32 R144, R132.reuse, R4, RZ ;  /* 0x000000048490723c */ /* 0x040fe200000018ff */
[----:B------:R-:W-:Y:S01]  /*97d0*/  MUFU.EX2 R79, R79 ;  /* 0x0000004f004f7308 */ /* 0x000fe20000000800 */
[----:B------:R-:W-:Y:S02]  /*97e0*/  FADD.FTZ R107, R108, R107 ;  /* 0x0000006b6c6b7221 */ /* 0x000fe40000010000 */
[----:B------:R-:W-:Y:S02]  /*97f0*/  FADD.FTZ R104, R105, R104 ;  /* 0x0000006869687221 */ /* 0x000fe40000010000 */
[----:B------:R-:W-:Y:S01]  /*9800*/  FADD.FTZ R102, R103, R102 ;  /* 0x0000006667667221 */ /* 0x000fe20000010000 */
[----:B-1----:R-:W-:Y:S01]  /*9810*/  F2FP.PACK_AB R4, R72, R81 ;  /* 0x000000514804723e */ /* 0x002fe200000000ff */
[----:B------:R-:W-:Y:S01]  /*9820*/  HMMA.16816.F32 R132, R132, R6, RZ ;  /* 0x000000068484723c */ /* 0x000fe200000018ff */
[----:B------:R-:W1:Y:S01]  /*9830*/  MUFU.EX2 R70, R70 ;  /* 0x0000004600467308 */ /* 0x000e620000000800 */
[----:B------:R-:W-:-:S02]  /*9840*/  FADD.FTZ R93, R93, R94 ;  /* 0x0000005e5d5d7221 */ /* 0x000fc40000010000 */
[----:B------:R-:W-:Y:S02]  /*9850*/  FADD.FTZ R107, R90, R107 ;  /* 0x0000006b5a6b7221 */ /* 0x000fe40000010000 */
        /* <DEDUP_REMOVED lines=8> */
[----:B------:R-:W2:Y:S01]  /*98e0*/  MUFU.EX2 R78, R78 ;  /* 0x0000004e004e7308 */ /* 0x000ea20000000800 */
[----:B-1----:R-:W-:Y:S01]  /*98f0*/  F2FP.PACK_AB R5, R70, R79 ;  /* 0x0000004f4605723e */ /* 0x002fe200000000ff */
[----:B------:R-:W-:Y:S02]  /*9900*/  FADD.FTZ R91, R80, R91 ;  /* 0x0000005b505b7221 */ /* 0x000fe40000010000 */
[----:B------:R-:W-:Y:S02]  /*9910*/  FADD.FTZ R89, R77, R89 ;  /* 0x000000594d597221 */ /* 0x000fe40000010000 */
[----:B------:R-:W-:Y:S02]  /*9920*/  FADD.FTZ R85, R81, R85 ;  /* 0x0000005551557221 */ /* 0x000fe40000010000 */
[----:B------:R-:W1:Y:S01]  /*9930*/  MUFU.EX2 R75, R75 ;  /* 0x0000004b004b7308 */ /* 0x000e620000000800 */
[----:B------:R-:W-:-:S02]  /*9940*/  FADD.FTZ R91, R79, R91 ;  /* 0x0000005b4f5b7221 */ /* 0x000fc40000010000 */
[----:B------:R-:W-:Y:S02]  /*9950*/  FADD.FTZ R89, R76, R89 ;  /* 0x000000594c597221 */ /* 0x000fe40000010000 */
[----:B------:R-:W-:Y:S02]  /*9960*/  FADD.FTZ R85, R72, R85 ;  /* 0x0000005548557221 */ /* 0x000fe40000010000 */
[----:B------:R-:W-:Y:S01]  /*9970*/  FADD.FTZ R91, R70, R91 ;  /* 0x0000005b465b7221 */ /* 0x000fe20000010000 */
[----:B------:R-:W4:Y:S01]  /*9980*/  MUFU.EX2 R74, R74 ;  /* 0x0000004a004a7308 */ /* 0x000f220000000800 */
[----:B--2---:R-:W-:Y:S01]  /*9990*/  F2FP.PACK_AB R7, R78, R82 ;  /* 0x000000524e07723e */ /* 0x004fe200000000ff */
[--C-:B------:R-:W-:Y:S02]  /*99a0*/  FFMA.FTZ R221, R221, c[0x0][0x23c], -R121.reuse ;  /* 0x00008f00dddd7a23 */ /* 0x100fe40000010879 */
[--C-:B------:R-:W-:Y:S02]  /*99b0*/  FFMA.FTZ R222, R222, c[0x0][0x23c], -R121.reuse ;  /* 0x00008f00dede7a23 */ /* 0x100fe40000010879 */
[----:B------:R-:W-:-:S02]  /*99c0*/  FFMA.FTZ R220, R220, c[0x0][0x23c], -R121 ;  /* 0x00008f00dcdc7a23 */ /* 0x000fc40000010879 */
[----:B------:R-:W2:Y:S01]  /*99d0*/  MUFU.EX2 R64, R64 ;  /* 0x0000004000407308 */ /* 0x000ea20000000800 */
[C---:B------:R-:W-:Y:S01]  /*99e0*/  HMMA.16816.F32 R156, R4.reuse, R12, R156 ;  /* 0x0000000c049c723c */ /* 0x040fe2000000189c */
[----:B-1----:R-:W-:Y:S02]  /*99f0*/  FADD.FTZ R87, R75, R87 ;  /* 0x000000574b577221 */ /* 0x002fe40000010000 */
[----:B------:R-:W-:Y:S02]  /*9a00*/  FFMA.FTZ R219, R219, c[0x0][0x23c], -R121 ;  /* 0x00008f00dbdb7a23 */ /* 0x000fe40000010879 */
[----:B------:R-:W-:Y:S02]  /*9a10*/  FFMA.FTZ R213, R213, c[0x0][0x23c], -R113 ;  /* 0x00008f00d5d57a23 */ /* 0x000fe40000010871 */
[----:B------:R-:W1:Y:S01]  /*9a20*/  MUFU.EX2 R84, R84 ;  /* 0x0000005400547308 */ /* 0x000e620000000800 */
[----:B------:R-:W-:Y:S01]  /*9a30*/  HMMA.16816.F32 R140, R4, R8, R140 ;  /* 0x00000008048c723c */ /* 0x000fe2000000188c */
[----:B----4-:R-:W-:-:S02]  /*9a40*/  FADD.FTZ R87, R74, R87 ;  /* 0x000000574a577221 */ /* 0x010fc40000010000 */
[--C-:B------:R-:W-:Y:S02]  /*9a50*/  FFMA.FTZ R182, R182, c[0x0][0x23c], -R113.reuse ;  /* 0x00008f00b6b67a23 */ /* 0x100fe40000010871 */
[--C-:B------:R-:W-:Y:S02]  /*9a60*/  FFMA.FTZ R179, R179, c[0x0][0x23c], -R113.reuse ;  /* 0x00008f00b3b37a23 */ /* 0x100fe40000010871 */
[----:B------:R-:W4:Y:S01]  /*9a70*/  MUFU.EX2 R83, R83 ;  /* 0x0000005300537308 */ /* 0x000f220000000800 */
[----:B------:R-:W-:Y:S01]  /*9a80*/  HMMA.16816.F32 R152, R4, R14, R152 ;  /* 0x0000000e0498723c */ /* 0x000fe20000001898 */
[----:B------:R-:W-:Y:S02]  /*9a90*/  FFMA.FTZ R174, R174, c[0x0][0x23c], -R113 ;  /* 0x00008f00aeae7a23 */ /* 0x000fe40000010871 */
[----:B------:R-:W-:Y:S02]  /*9aa0*/  FADD.FTZ R89, R69, R89 ;  /* 0x0000005945597221 */ /* 0x000fe40000010000 */
[----:B------:R-:W-:-:S02]  /*9ab0*/  FADD.FTZ R87, R67, R87 ;  /* 0x0000005743577221 */ /* 0x000fc40000010000 */
[----:B------:R-:W5:Y:S01]  /*9ac0*/  MUFU.EX2 R92, R92 ;  /* 0x0000005c005c7308 */ /* 0x000f620000000800 */
[----:B------:R-:W-:Y:S01]  /*9ad0*/  HMMA.16816.F32 R136, R4, R10, R136 ;  /* 0x0000000a0488723c */ /* 0x000fe20000001888 */
[----:B------:R-:W-:Y:S02]  /*9ae0*/  FADD.FTZ R85, R71, R85 ;  /* 0x0000005547557221 */ /* 0x000fe40000010000 */
[----:B------:R-:W-:Y:S02]  /*9af0*/  FADD.FTZ R91, R82, R91 ;  /* 0x0000005b525b7221 */ /* 0x000fe40000010000 */
[----:B------:R-:W-:Y:S02]  /*9b00*/  FADD.FTZ R89, R68, R89 ;  /* 0x0000005944597221 */ /* 0x000fe40000010000 */
[----:B------:R-:W-:Y:S01]  /*9b10*/  MUFU.EX2 R95, R95 ;  /* 0x0000005f005f7308 */ /* 0x000fe20000000800 */
[----:B------:R-:W-:Y:S01]  /*9b20*/  F2FP.PACK_AB R4, R76, R77 ;  /* 0x0000004d4c04723e */ /* 0x000fe200000000ff */
[----:B--2---:R-:W-:Y:S01]  /*9b30*/  FADD.FTZ R87, R64, R87 ;  /* 0x0000005740577221 */ /* 0x004fe20000010000 */
[----:B------:R-:W-:Y:S01]  /*9b40*/  F2FP.PACK_AB R5, R74, R75 ;  /* 0x0000004b4a05723e */ /* 0x000fe200000000ff */
[----:B------:R-:W-:Y:S01]  /*9b50*/  FADD.FTZ R85, R66, R85 ;  /* 0x0000005542557221 */ /* 0x000fe20000010000 */
[----:B------:R-:W-:Y:S01]  /*9b60*/  F2FP.PACK_AB R6, R68, R69 ;  /* 0x000000454406723e */ /* 0x000fe200000000ff */
[----:B------:R-:W-:Y:S01]  /*9b70*/  FADD.FTZ R91, R78, R91 ;  /* 0x0000005b4e5b7221 */ /* 0x000fe20000010000 */
[----:B------:R-:W-:Y:S01]  /*9b80*/  F2FP.PACK_AB R7, R64, R67 ;  /* 0x000000434007723e */ /* 0x000fe200000000ff */
[----:B------:R-:W2:Y:S01]  /*9b90*/  MUFU.EX2 R97, R97 ;  /* 0x0000006100617308 */ /* 0x000ea20000000800 */
[----:B------:R-:W-:-:S02]  /*9ba0*/  FFMA.FTZ R114, R227, c[0x0][0x23c], -R106 ;  /* 0x00008f00e3727a23 */ /* 0x000fc4000001086a */
[----:B------:R-:W-:Y:S02]  /*9bb0*/  FADD.FTZ R89, R65, R89 ;  /* 0x0000005941597221 */ /* 0x000fe40000010000 */
[----:B-1----:R-:W-:Y:S01]  /*9bc0*/  FADD.FTZ R85, R84, R85 ;  /* 0x0000005554557221 */ /* 0x002fe20000010000 */
[C---:B------:R-:W-:Y:S01]  /*9bd0*/  HMMA.16816.F32 R160, R4.reuse, R12, R160 ;  /* 0x0000000c04a0723c */ /* 0x040fe200000018a0 */
[----:B------:R-:W-:Y:S01]  /*9be0*/  FADD.FTZ R89, R62, R89 ;  /* 0x000000593e597221 */ /* 0x000fe20000010000 */
[----:B------:R-:W1:Y:S01]  /*9bf0*/  MUFU.EX2 R96, R96 ;  /* 0x0000006000607308 */ /* 0x000e620000000800 */
[----:B----4-:R-:W-:Y:S02]  /*9c00*/  FADD.FTZ R85, R83, R85 ;  /* 0x0000005553557221 */ /* 0x010fe40000010000 */
[----:B------:R-:W-:Y:S02]  /*9c10*/  FADD.FTZ R89, R61, R89 ;  /* 0x000000593d597221 */ /* 0x000fe40000010000 */
[----:B-----5:R-:W-:Y:S01]  /*9c20*/  FADD.FTZ R85, R92, R85 ;  /* 0x000000555c557221 */ /* 0x020fe20000010000 */
[----:B------:R-:W-:Y:S01]  /*9c30*/  HMMA.16816.F32 R144, R4, R8, R144 ;  /* 0x000000080490723c */ /* 0x000fe20000001890 */
[----:B------:R-:W-:Y:S01]  /*9c40*/  FADD.FTZ R89, R60, R89 ;  /* 0x000000593c597221 */ /* 0x000fe20000010000 */
[----:B------:R-:W4:Y:S01]  /*9c50*/  MUFU.EX2 R101, R101 ;  /* 0x0000006500657308 */ /* 0x000f220000000800 */
[----:B--2---:R-:W-:-:S02]  /*9c60*/  FADD.FTZ R91, R97, R91 ;  /* 0x0000005b615b7221 */ /* 0x004fc40000010000 */
[----:B------:R-:W-:Y:S02]  /*9c70*/  FADD.FTZ R85, R95, R85 ;  /* 0x000000555f557221 */ /* 0x000fe40000010000 */
[----:B------:R-:W-:Y:S01]  /*9c80*/  FFMA.FTZ R176, R176, c[0x0][0x23c], -R121 ;  /* 0x00008f00b0b07a23 */ /* 0x000fe20000010879 */
[C---:B------:R-:W-:Y:S01]  /*9c90*/  HMMA.16816.F32 R148, R4.reuse, R14, R148 ;  /* 0x0000000e0494723c */ /* 0x040fe20000001894 */
[----:B------:R-:W2:Y:S01]  /*9ca0*/  LDSM.16.MT88.4 R12, [R192+0x4c00] ;  /* 0x004c0000c00c783b */ /* 0x000ea20000004200 */
[----:B------:R-:W5:Y:S01]  /*9cb0*/  MUFU.EX2 R110, R110 ;  /* 0x0000006e006e7308 */ /* 0x000f620000000800 */
[----:B-1----:R-:W-:Y:S02]  /*9cc0*/  FADD.FTZ R91, R96, R91 ;  /* 0x0000005b605b7221 */ /* 0x002fe40000010000 */
[--C-:B------:R-:W-:Y:S02]  /*9cd0*/  FFMA.FTZ R175, R175, c[0x0][0x23c], -R121.reuse ;  /* 0x00008f00afaf7a23 */ /* 0x100fe40000010879 */
[----:B------:R-:W-:Y:S01]  /*9ce0*/  FFMA.FTZ R172, R172, c[0x0][0x23c], -R121 ;  /* 0x00008f00acac7a23 */ /* 0x000fe20000010879 */
[----:B------:R-:W-:Y:S01]  /*9cf0*/  HMMA.16816.F32 R132, R4, R10, R132 ;  /* 0x0000000a0484723c */ /* 0x000fe20000001884 */
[----:B------:R-:W1:Y:S01]  /*9d00*/  LDSM.16.MT88.4 R8, [R191+0x4c00] ;  /* 0x004c0000bf08783b */ /* 0x000e620000004200 */
[----:B------:R-:W3:Y:S01]  /*9d10*/  MUFU.EX2 R63, R63 ;  /* 0x0000003f003f7308 */ /* 0x000ee20000000800 */
[----:B----4-:R-:W-:-:S02]  /*9d20*/  FADD.FTZ R91, R101, R91 ;  /* 0x0000005b655b7221 */ /* 0x010fc40000010000 */
[----:B------:R-:W-:Y:S02]  /*9d30*/  FFMA.FTZ R171, R171, c[0x0][0x23c], -R121 ;  /* 0x00008f00abab7a23 */ /* 0x000fe40000010879 */
[----:B------:R-:W-:Y:S01]  /*9d40*/  F2FP.PACK_AB R4, R83, R84 ;  /* 0x000000545304723e */ /* 0x000fe200000000ff */
[----:B------:R-:W-:Y:S01]  /*9d50*/  FFMA.FTZ R167, R167, c[0x0][0x23c], -R113 ;  /* 0x00008f00a7a77a23 */ /* 0x000fe20000010871 */
[----:B------:R-:W-:Y:S01]  /*9d60*/  F2FP.PACK_AB R5, R96, R97 ;  /* 0x000000616005723e */ /* 0x000fe200000000ff */
[----:B------:R-:W4:Y:S01]  /*9d70*/  MUFU.EX2 R37, R37 ;  /* 0x0000002500257308 */ /* 0x000f220000000800 */
[----:B------:R-:W-:Y:S01]  /*9d80*/  F2FP.PACK_AB R6, R95, R92 ;  /* 0x0000005c5f06723e */ /* 0x000fe200000000ff */
[C---:B-----5:R-:W-:Y:S01]  /*9d90*/  FADD.FTZ R91, R110.reuse, R91 ;  /* 0x0000005b6e5b7221 */ /* 0x060fe20000010000 */
[----:B------:R-:W-:Y:S01]  /*9da0*/  F2FP.PACK_AB R7, R110, R101 ;  /* 0x000000656e07723e */ /* 0x000fe200000000ff */
[--C-:B------:R-:W-:Y:S02]  /*9db0*/  FFMA.FTZ R166, R166, c[0x0][0x23c], -R113.reuse ;  /* 0x00008f00a6a67a23 */ /* 0x100fe40000010871 */
[----:B------:R-:W-:-:S02]  /*9dc0*/  FFMA.FTZ R164, R164, c[0x0][0x23c], -R113 ;  /* 0x00008f00a4a47a23 */ /* 0x000fc40000010871 */
[----:B------:R-:W5:Y:S01]  /*9dd0*/  MUFU.EX2 R35, R35 ;  /* 0x0000002300237308 */ /* 0x000f620000000800 */
[----:B---3--:R-:W-:Y:S01]  /*9de0*/  FADD.FTZ R87, R63, R87 ;  /* 0x000000573f577221 */ /* 0x008fe20000010000 */
[C---:B------:R-:W-:Y:S01]  /*9df0*/  HMMA.16816.F32 R156, R4.reuse, R20, R156 ;  /* 0x00000014049c723c */ /* 0x040fe2000000189c */
[----:B------:R-:W-:Y:S02]  /*9e00*/  FFMA.FTZ R130, R130, c[0x0][0x23c], -R113 ;  /* 0x00008f0082827a23 */ /* 0x000fe40000010871 */
[----:B------:R-:W-:Y:S02]  /*9e10*/  FADD.FTZ R89, R59, R89 ;  /* 0x000000593b597221 */ /* 0x000fe40000010000 */
[----:B------:R-:W-:Y:S01]  /*9e20*/  FFMA.FTZ R165, R165, c[0x0][0x23c], -R106 ;  /* 0x00008f00a5a57a23 */ /* 0x000fe2000001086a */
[----:B------:R-:W3:Y:S01]  /*9e30*/  MUFU.EX2 R34, R34 ;  /* 0x0000002200227308 */ /* 0x000ee20000000800 */
[----:B----4-:R-:W-:Y:S01]  /*9e40*/  FADD.FTZ R87, R37, R87 ;  /* 0x0000005725577221 */ /* 0x010fe20000010000 */
[----:B------:R-:W-:Y:S01]  /*9e50*/  HMMA.16816.F32 R140, R4, R16, R140 ;  /* 0x00000010048c723c */ /* 0x000fe2000000188c */
[----:B------:R-:W-:-:S02]  /*9e60*/  FADD.FTZ R89, R58, R89 ;  /* 0x000000593a597221 */ /* 0x000fc40000010000 */
[--C-:B------:R-:W-:Y:S02]  /*9e70*/  FFMA.FTZ R218, R218, c[0x0][0x23c], -R106.reuse ;  /* 0x00008f00dada7a23 */ /* 0x100fe4000001086a */
[--C-:B------:R-:W-:Y:S01]  /*9e80*/  FFMA.FTZ R180, R180, c[0x0][0x23c], -R106.reuse ;  /* 0x00008f00b4b47a23 */ /* 0x100fe2000001086a */
[----:B------:R-:W4:Y:S01]  /*9e90*/  MUFU.EX2 R116, R116 ;  /* 0x0000007400747308 */ /* 0x000f220000000800 */
[----:B-----5:R-:W-:Y:S01]  /*9ea0*/  FADD.FTZ R87, R35, R87 ;  /* 0x0000005723577221 */ /* 0x020fe20000010000 */
[C---:B------:R-:W-:Y:S01]  /*9eb0*/  HMMA.16816.F32 R152, R4.reuse, R22, R152 ;  /* 0x000000160498723c */ /* 0x040fe20000001898 */
[----:B------:R-:W-:Y:S02]  /*9ec0*/  FFMA.FTZ R128, R128, c[0x0][0x23c], -R106 ;  /* 0x00008f0080807a23 */ /* 0x000fe4000001086a */
[----:B------:R-:W-:Y:S02]  /*9ed0*/  FADD.FTZ R89, R57, R89 ;  /* 0x0000005939597221 */ /* 0x000fe40000010000 */
[----:B------:R-:W-:Y:S01]  /*9ee0*/  FFMA.FTZ R127, R127, c[0x0][0x23c], -R121 ;  /* 0x00008f007f7f7a23 */ /* 0x000fe20000010879 */
[----:B------:R-:W5:Y:S01]  /*9ef0*/  MUFU.EX2 R117, R117 ;  /* 0x0000007500757308 */ /* 0x000f620000000800 */
[----:B---3--:R-:W-:Y:S01]  /*9f00*/  FADD.FTZ R87, R34, R87 ;  /* 0x0000005722577221 */ /* 0x008fe20000010000 */
[----:B------:R-:W-:Y:S01]  /*9f10*/  HMMA.16816.F32 R136, R4, R18, R136 ;  /* 0x000000120488723c */ /* 0x000fe20000001888 */
[----:B------:R-:W-:-:S02]  /*9f20*/  FADD.FTZ R89, R56, R89 ;  /* 0x0000005938597221 */ /* 0x000fc40000010000 */
[----:B------:R-:W-:Y:S02]  /*9f30*/  FFMA.FTZ R124, R124, c[0x0][0x23c], -R121 ;  /* 0x00008f007c7c7a23 */ /* 0x000fe40000010879 */
[----:B------:R-:W-:Y:S01]  /*9f40*/  FADD.FTZ R89, R55, R89 ;  /* 0x0000005937597221 */ /* 0x000fe20000010000 */
[----:B------:R-:W3:Y:S01]  /*9f50*/  MUFU.EX2 R119, R119 ;  /* 0x0000007700777308 */ /* 0x000ee20000000800 */
[----:B------:R-:W-:Y:S01]  /*9f60*/  F2FP.PACK_AB R4, R62, R65 ;  /* 0x000000413e04723e */ /* 0x000fe200000000ff */
[----:B----4-:R-:W-:Y:S01]  /*9f70*/  FADD.FTZ R85, R116, R85 ;  /* 0x0000005574557221 */ /* 0x010fe20000010000 */
[----:B------:R-:W-:Y:S01]  /*9f80*/  F2FP.PACK_AB R5, R37, R63 ;  /* 0x0000003f2505723e */ /* 0x000fe200000000ff */
[----:B------:R-:W-:Y:S01]  /*9f90*/  FADD.FTZ R89, R54, R89 ;  /* 0x0000005936597221 */ /* 0x000fe20000010000 */
[----:B------:R-:W-:Y:S01]  /*9fa0*/  F2FP.PACK_AB R6, R60, R61 ;  /* 0x0000003d3c06723e */ /* 0x000fe200000000ff */
[----:B------:R-:W-:Y:S01]  /*9fb0*/  FFMA.FTZ R123, R123, c[0x0][0x23c], -R121 ;  /* 0x00008f007b7b7a23 */ /* 0x000fe20000010879 */
[----:B------:R-:W-:Y:S01]  /*9fc0*/  F2FP.PACK_AB R7, R34, R35 ;  /* 0x000000232207723e */ /* 0x000fe200000000ff */
[----:B------:R-:W4:Y:S01]  /*9fd0*/  MUFU.EX2 R122, R122 ;  /* 0x0000007a007a7308 */ /* 0x000f220000000800 */
[----:B-----5:R-:W-:-:S02]  /*9fe0*/  FADD.FTZ R85, R117, R85 ;  /* 0x0000005575557221 */ /* 0x020fc40000010000 */
[----:B------:R-:W-:Y:S02]  /*9ff0*/  FADD.FTZ R89, R53, R89 ;  /* 0x0000005935597221 */ /* 0x000fe40000010000 */
[----:B------:R-:W-:Y:S01]  /*a000*/  FFMA.FTZ R120, R120, c[0x0][0x23c], -R121 ;  /* 0x00008f0078787a23 */ /* 0x000fe20000010879 */
[C---:B------:R-:W-:Y:S01]  /*a010*/  HMMA.16816.F32 R160, R4.reuse, R20, R160 ;  /* 0x0000001404a0723c */ /* 0x040fe200000018a0 */
[----:B------:R-:W-:Y:S01]  /*a020*/  FADD.FTZ R89, R52, R89 ;  /* 0x0000005934597221 */ /* 0x000fe20000010000 */
[----:B------:R-:W5:Y:S01]  /*a030*/  MUFU.EX2 R126, R126 ;  /* 0x0000007e007e7308 */ /* 0x000f620000000800 */
[----:B---3--:R-:W-:Y:S02]  /*a040*/  FADD.FTZ R85, R119, R85 ;  /* 0x0000005577557221 */ /* 0x008fe40000010000 */
[--C-:B------:R-:W-:Y:S02]  /*a050*/  FFMA.FTZ R118, R118, c[0x0][0x23c], -R113.reuse ;  /* 0x00008f0076767a23 */ /* 0x100fe40000010871 */
[----:B------:R-:W-:Y:S01]  /*a060*/  FFMA.FTZ R115, R115, c[0x0][0x23c], -R113 ;  /* 0x00008f0073737a23 */ /* 0x000fe20000010871 */
[----:B------:R-:W-:Y:S01]  /*a070*/  HMMA.16816.F32 R148, R4, R22, R148 ;  /* 0x000000160494723c */ /* 0x000fe20000001894 */
[----:B------:R-:W3:Y:S01]  /*a080*/  LDSM.16.MT88.4 R20, [R192+0x5000] ;  /* 0x00500000c014783b */ /* 0x000ee20000004200 */
[----:B------:R-:W1:Y:S01]  /*a090*/  MUFU.EX2 R125, R125 ;  /* 0x0000007d007d7308 */ /* 0x000e620000000800 */
[----:B----4-:R-:W-:-:S02]  /*a0a0*/  FADD.FTZ R85, R122, R85 ;  /* 0x000000557a557221 */ /* 0x010fc40000010000 */
[--C-:B------:R-:W-:Y:S02]  /*a0b0*/  FFMA.FTZ R109, R109, c[0x0][0x23c], -R106.reuse ;  /* 0x00008f006d6d7a23 */ /* 0x100fe4000001086a */
[--C-:B------:R-:W-:Y:S01]  /*a0c0*/  FFMA.FTZ R99, R99, c[0x0][0x23c], -R106.reuse ;  /* 0x00008f0063637a23 */ /* 0x100fe2000001086a */
[----:B------:R-:W-:Y:S01]  /*a0d0*/  HMMA.16816.F32 R144, R4, R16, R144 ;  /* 0x000000100490723c */ /* 0x000fe20000001890 */
[----:B------:R-:W-:Y:S01]  /*a0e0*/  FFMA.FTZ R98, R98, c[0x0][0x23c], -R106 ;  /* 0x00008f0062627a23 */ /* 0x000fe2000001086a */
[----:B------:R-:W4:Y:S01]  /*a0f0*/  MUFU.EX2 R129, R129 ;  /* 0x0000008100817308 */ /* 0x000f220000000800 */
[----:B-----5:R-:W-:-:S05]  /*a100*/  FADD.FTZ R91, R126, R91 ;  /* 0x0000005b7e5b7221 */ /* 0x020fca0000010000 */
[----:B------:R-:W-:Y:S01]  /*a110*/  HMMA.16816.F32 R132, R4, R18, R132 ;  /* 0x000000120484723c */ /* 0x000fe20000001884 */
[----:B------:R-:W5:Y:S01]  /*a120*/  LDSM.16.MT88.4 R16, [R191+0x5000] ;  /* 0x00500000bf10783b */ /* 0x000f620000004200 */
[----:B------:R-:W2:Y:S01]  /*a130*/  MUFU.EX2 R131, R131 ;  /* 0x0000008300837308 */ /* 0x000ea20000000800 */
[----:B-1----:R-:W-:-:S04]  /*a140*/  FADD.FTZ R91, R125, R91 ;  /* 0x0000005b7d5b7221 */ /* 0x002fc80000010000 */
[----:B------:R-:W-:Y:S02]  /*a150*/  F2FP.PACK_AB R4, R117, R116 ;  /* 0x000000747504723e */ /* 0x000fe400000000ff */
[----:B------:R-:W-:Y:S01]  /*a160*/  F2FP.PACK_AB R5, R125, R126 ;  /* 0x0000007e7d05723e */ /* 0x000fe200000000ff */
[----:B------:R-:W1:Y:S01]  /*a170*/  MUFU.EX2 R33, R33 ;  /* 0x0000002100217308 */ /* 0x000e620000000800 */
[----:B------:R-:W-:Y:S01]  /*a180*/  F2FP.PACK_AB R6, R122, R119 ;  /* 0x000000777a06723e */ /* 0x000fe200000000ff */
[----:B----4-:R-:W-:-:S06]  /*a190*/  FADD.FTZ R91, R129, R91 ;  /* 0x0000005b815b7221 */ /* 0x010fcc0000010000 */
[----:B------:R-:W4:Y:S01]  /*a1a0*/  MUFU.EX2 R32, R32 ;  /* 0x0000002000207308 */ /* 0x000f220000000800 */
[C---:B--2---:R-:W-:Y:S01]  /*a1b0*/  F2FP.PACK_AB R7, R131.reuse, R129 ;  /* 0x000000818307723e */ /* 0x044fe200000000ff */
[----:B------:R-:W-:-:S06]  /*a1c0*/  FADD.FTZ R91, R131, R91 ;  /* 0x0000005b835b7221 */ /* 0x000fcc0000010000 */
[----:B------:R-:W2:Y:S01]  /*a1d0*/  MUFU.EX2 R31, R31 ;  /* 0x0000001f001f7308 */ /* 0x000ea20000000800 */
[----:B------:R-:W-:Y:S01]  /*a1e0*/  HMMA.16816.F32 R156, R4, R12, R156 ;  /* 0x0000000c049c723c */ /* 0x000fe2000000189c */
[----:B-1----:R-:W-:-:S06]  /*a1f0*/  FADD.FTZ R87, R33, R87 ;  /* 0x0000005721577221 */ /* 0x002fcc0000010000 */
[----:B------:R-:W1:Y:S01]  /*a200*/  MUFU.EX2 R30, R30 ;  /* 0x0000001e001e7308 */ /* 0x000e620000000800 */
[----:B------:R-:W-:Y:S01]  /*a210*/  HMMA.16816.F32 R152, R4, R14, R152 ;  /* 0x0000000e0498723c */ /* 0x000fe20000001898 */
[----:B----4-:R-:W-:-:S06]  /*a220*/  FADD.FTZ R87, R32, R87 ;  /* 0x0000005720577221 */ /* 0x010fcc0000010000 */
[----:B------:R-:W4:Y:S01]  /*a230*/  MUFU.EX2 R168, R168 ;  /* 0x000000a800a87308 */ /* 0x000f220000000800 */
[----:B------:R-:W-:Y:S01]  /*a240*/  HMMA.16816.F32 R140, R4, R8, R140 ;  /* 0x00000008048c723c */ /* 0x000fe2000000188c */
[----:B--2---:R-:W-:-:S06]  /*a250*/  FADD.FTZ R87, R31, R87 ;  /* 0x000000571f577221 */ /* 0x004fcc0000010000 */
[----:B------:R-:W2:Y:S01]  /*a260*/  MUFU.EX2 R169, R169 ;  /* 0x000000a900a97308 */ /* 0x000ea20000000800 */
[----:B------:R-:W-:Y:S01]  /*a270*/  HMMA.16816.F32 R136, R4, R10, R136 ;  /* 0x0000000a0488723c */ /* 0x000fe20000001888 */
[----:B-1----:R-:W-:-:S06]  /*a280*/  FADD.FTZ R87, R30, R87 ;  /* 0x000000571e577221 */ /* 0x002fcc0000010000 */
[----:B------:R-:W1:Y:S01]  /*a290*/  MUFU.EX2 R170, R170 ;  /* 0x000000aa00aa7308 */ /* 0x000e620000000800 */
[----:B------:R-:W-:Y:S01]  /*a2a0*/  F2FP.PACK_AB R4, R58, R59 ;  /* 0x0000003b3a04723e */ /* 0x000fe200000000ff */
[----:B----4-:R-:W-:Y:S01]  /*a2b0*/  FADD.FTZ R85, R168, R85 ;  /* 0x00000055a8557221 */ /* 0x010fe20000010000 */
[----:B------:R-:W-:Y:S02]  /*a2c0*/  F2FP.PACK_AB R5, R32, R33 ;  /* 0x000000212005723e */ /* 0x000fe400000000ff */
[----:B------:R-:W-:Y:S02]  /*a2d0*/  F2FP.PACK_AB R6, R56, R57 ;  /* 0x000000393806723e */ /* 0x000fe400000000ff */
[----:B------:R-:W-:Y:S01]  /*a2e0*/  F2FP.PACK_AB R7, R30, R31 ;  /* 0x0000001f1e07723e */ /* 0x000fe200000000ff */
[----:B------:R-:W4:Y:S01]  /*a2f0*/  MUFU.EX2 R173, R173 ;  /* 0x000000ad00ad7308 */ /* 0x000f220000000800 */
[----:B--2---:R-:W-:-:S05]  /*a300*/  FADD.FTZ R85, R169, R85 ;  /* 0x00000055a9557221 */ /* 0x004fca0000010000 */
[----:B------:R-:W-:Y:S02]  /*a310*/  HMMA.16816.F32 R160, R4, R12, R160 ;  /* 0x0000000c04a0723c */ /* 0x000fe400000018a0 */
[----:B------:R-:W2:Y:S01]  /*a320*/  MUFU.EX2 R178, R178 ;  /* 0x000000b200b27308 */ /* 0x000ea20000000800 */
[----:B-1----:R-:W-:-:S05]  /*a330*/  FADD.FTZ R85, R170, R85 ;  /* 0x00000055aa557221 */ /* 0x002fca0000010000 */
[----:B------:R-:W-:Y:S01]  /*a340*/  HMMA.16816.F32 R148, R4, R14, R148 ;  /* 0x0000000e0494723c */ /* 0x000fe20000001894 */
[----:B------:R-:W1:Y:S01]  /*a350*/  LDSM.16.MT88.4 R12, [R192+0x5400] ;  /* 0x00540000c00c783b */ /* 0x000e620000004200 */
[----:B------:R-:W3:Y:S01]  /*a360*/  MUFU.EX2 R177, R177 ;  /* 0x000000b100b17308 */ /* 0x000ee20000000800 */
[----:B----4-:R-:W-:-:S05]  /*a370*/  FADD.FTZ R85, R173, R85 ;  /* 0x00000055ad557221 */ /* 0x010fca0000010000 */
[----:B------:R-:W-:Y:S02]  /*a380*/  HMMA.16816.F32 R144, R4, R8, R144 ;  /* 0x000000080490723c */ /* 0x000fe40000001890 */
[----:B------:R-:W4:Y:S01]  /*a390*/  MUFU.EX2 R181, R181 ;  /* 0x000000b500b57308 */ /* 0x000f220000000800 */
[----:B--2---:R-:W-:-:S05]  /*a3a0*/  FADD.FTZ R91, R178, R91 ;  /* 0x0000005bb25b7221 */ /* 0x004fca0000010000 */
[----:B------:R-:W-:Y:S01]  /*a3b0*/  HMMA.16816.F32 R132, R4, R10, R132 ;  /* 0x0000000a0484723c */ /* 0x000fe20000001884 */
[----:B------:R-:W2:Y:S01]  /*a3c0*/  LDSM.16.MT88.4 R8, [R191+0x5400] ;  /* 0x00540000bf08783b */ /* 0x000ea20000004200 */
[----:B------:R-:W5:Y:S01]  /*a3d0*/  MUFU.EX2 R183, R183 ;  /* 0x000000b700b77308 */ /* 0x000f620000000800 */
[----:B---3--:R-:W-:-:S04]  /*a3e0*/  FADD.FTZ R91, R177, R91 ;  /* 0x0000005bb15b7221 */ /* 0x008fc80000010000 */
[----:B------:R-:W-:Y:S02]  /*a3f0*/  F2FP.PACK_AB R4, R169, R168 ;  /* 0x000000a8a904723e */ /* 0x000fe400000000ff */
[----:B------:R-:W-:Y:S01]  /*a400*/  F2FP.PACK_AB R5, R177, R178 ;  /* 0x000000b2b105723e */ /* 0x000fe200000000ff */
[----:B------:R-:W3:Y:S01]  /*a410*/  MUFU.EX2 R29, R29 ;  /* 0x0000001d001d7308 */ /* 0x000ee20000000800 */
[----:B------:R-:W-:Y:S01]  /*a420*/  F2FP.PACK_AB R6, R173, R170 ;  /* 0x000000aaad06723e */ /* 0x000fe200000000ff */
[----:B----4-:R-:W-:-:S06]  /*a430*/  FADD.FTZ R91, R181, R91 ;  /* 0x0000005bb55b7221 */ /* 0x010fcc0000010000 */
[----:B------:R-:W4:Y:S01]  /*a440*/  MUFU.EX2 R28, R28 ;  /* 0x0000001c001c7308 */ /* 0x000f220000000800 */
[C---:B-----5:R-:W-:Y:S01]  /*a450*/  F2FP.PACK_AB R7, R183.reuse, R181 ;  /* 0x000000b5b707723e */ /* 0x060fe200000000ff */
[----:B------:R-:W-:-:S06]  /*a460*/  FADD.FTZ R91, R183, R91 ;  /* 0x0000005bb75b7221 */ /* 0x000fcc0000010000 */
[----:B------:R-:W5:Y:S01]  /*a470*/  MUFU.EX2 R27, R27 ;  /* 0x0000001b001b7308 */ /* 0x000f620000000800 */
[----:B------:R-:W-:Y:S01]  /*a480*/  HMMA.16816.F32 R156, R4, R20, R156 ;  /* 0x00000014049c723c */ /* 0x000fe2000000189c */
[----:B---3--:R-:W-:-:S06]  /*a490*/  FADD.FTZ R87, R29, R87 ;  /* 0x000000571d577221 */ /* 0x008fcc0000010000 */
[----:B------:R-:W3:Y:S01]  /*a4a0*/  MUFU.EX2 R26, R26 ;  /* 0x0000001a001a7308 */ /* 0x000ee20000000800 */
[----:B------:R-:W-:Y:S01]  /*a4b0*/  HMMA.16816.F32 R152, R4, R22, R152 ;  /* 0x000000160498723c */ /* 0x000fe20000001898 */
[----:B----4-:R-:W-:-:S06]  /*a4c0*/  FADD.FTZ R87, R28, R87 ;  /* 0x000000571c577221 */ /* 0x010fcc0000010000 */
[----:B------:R-:W4:Y:S01]  /*a4d0*/  MUFU.EX2 R221, R221 ;  /* 0x000000dd00dd7308 */ /* 0x000f220000000800 */
[----:B------:R-:W-:Y:S01]  /*a4e0*/  HMMA.16816.F32 R140, R4, R16, R140 ;  /* 0x00000010048c723c */ /* 0x000fe2000000188c */
[----:B-----5:R-:W-:-:S06]  /*a4f0*/  FADD.FTZ R87, R27, R87 ;  /* 0x000000571b577221 */ /* 0x020fcc0000010000 */
[----:B------:R-:W5:Y:S01]  /*a500*/  MUFU.EX2 R222, R222 ;  /* 0x000000de00de7308 */ /* 0x000f620000000800 */
[----:B------:R-:W-:Y:S01]  /*a510*/  HMMA.16816.F32 R136, R4, R18, R136 ;  /* 0x000000120488723c */ /* 0x000fe20000001888 */
[----:B---3--:R-:W-:-:S06]  /*a520*/  FADD.FTZ R87, R26, R87 ;  /* 0x000000571a577221 */ /* 0x008fcc0000010000 */
[----:B------:R-:W-:Y:S01]  /*a530*/  F2FP.PACK_AB R4, R54, R55 ;  /* 0x000000373604723e */ /* 0x000fe200000000ff */
[----:B------:R-:W3:Y:S01]  /*a540*/  MUFU.EX2 R220, R220 ;  /* 0x000000dc00dc7308 */ /* 0x000ee20000000800 */
[----:B------:R-:W-:Y:S01]  /*a550*/  F2FP.PACK_AB R5, R28, R29 ;  /* 0x0000001d1c05723e */ /* 0x000fe200000000ff */
[----:B----4-:R-:W-:Y:S01]  /*a560*/  FADD.FTZ R85, R221, R85 ;  /* 0x00000055dd557221 */ /* 0x010fe20000010000 */
[----:B------:R-:W-:Y:S02]  /*a570*/  F2FP.PACK_AB R6, R52, R53 ;  /* 0x000000353406723e */ /* 0x000fe400000000ff */
[----:B------:R-:W-:Y:S01]  /*a580*/  F2FP.PACK_AB R7, R26, R27 ;  /* 0x0000001b1a07723e */ /* 0x000fe200000000ff */
[----:B-----5:R-:W-:Y:S02]  /*a590*/  FADD.FTZ R85, R222, R85 ;  /* 0x00000055de557221 */ /* 0x020fe40000010000 */
[----:B------:R-:W4:Y:S04]  /*a5a0*/  MUFU.EX2 R219, R219 ;  /* 0x000000db00db7308 */ /* 0x000f280000000800 */
[----:B------:R-:W-:Y:S04]  /*a5b0*/  HMMA.16816.F32 R160, R4, R20, R160 ;  /* 0x0000001404a0723c */ /* 0x000fe800000018a0 */
[----:B------:R-:W5:Y:S01]  /*a5c0*/  MUFU.EX2 R213, R213 ;  /* 0x000000d500d57308 */ /* 0x000f620000000800 */
[----:B---3--:R-:W-:-:S03]  /*a5d0*/  FADD.FTZ R85, R220, R85 ;  /* 0x00000055dc557221 */ /* 0x008fc60000010000 */
[----:B------:R-:W-:Y:S01]  /*a5e0*/  HMMA.16816.F32 R148, R4, R22, R148 ;  /* 0x000000160494723c */ /* 0x000fe20000001894 */
[----:B------:R-:W3:Y:S03]  /*a5f0*/  LDSM.16.MT88.4 R20, [R192+0x5800] ;  /* 0x00580000c014783b */ /* 0x000ee60000004200 */
[----:B------:R-:W1:Y:S01]  /*a600*/  MUFU.EX2 R182, R182 ;  /* 0x000000b600b67308 */ /* 0x000e620000000800 */
[----:B----4-:R-:W-:-:S03]  /*a610*/  FADD.FTZ R85, R219, R85 ;  /* 0x00000055db557221 */ /* 0x010fc60000010000 */
[----:B------:R-:W-:Y:S04]  /*a620*/  HMMA.16816.F32 R144, R4, R16, R144 ;  /* 0x000000100490723c */ /* 0x000fe80000001890 */
[----:B------:R-:W4:Y:S01]  /*a630*/  MUFU.EX2 R179, R179 ;  /* 0x000000b300b37308 */ /* 0x000f220000000800 */
[----:B-----5:R-:W-:-:S03]  /*a640*/  FADD.FTZ R91, R213, R91 ;  /* 0x0000005bd55b7221 */ /* 0x020fc60000010000 */
[----:B------:R-:W-:Y:S01]  /*a650*/  HMMA.16816.F32 R132, R4, R18, R132 ;  /* 0x000000120484723c */ /* 0x000fe20000001884 */
[----:B------:R-:W5:Y:S03]  /*a660*/  LDSM.16.MT88.4 R16, [R191+0x5800] ;  /* 0x00580000bf10783b */ /* 0x000f660000004200 */
[----:B------:R-:W2:Y:S01]  /*a670*/  MUFU.EX2 R174, R174 ;  /* 0x000000ae00ae7308 */ /* 0x000ea20000000800 */
[----:B-1----:R-:W-:Y:S02]  /*a680*/  FADD.FTZ R91, R182, R91 ;  /* 0x0000005bb65b7221 */ /* 0x002fe40000010000 */
[----:B------:R-:W-:Y:S02]  /*a690*/  F2FP.PACK_AB R4, R222, R221 ;  /* 0x000000ddde04723e */ /* 0x000fe400000000ff */
[----:B------:R-:W-:Y:S02]  /*a6a0*/  F2FP.PACK_AB R5, R182, R213 ;  /* 0x000000d5b605723e */ /* 0x000fe400000000ff */
[----:B------:R-:W-:Y:S01]  /*a6b0*/  F2FP.PACK_AB R6, R219, R220 ;  /* 0x000000dcdb06723e */ /* 0x000fe200000000ff */
[----:B------:R-:W1:Y:S01]  /*a6c0*/  MUFU.EX2 R51, R51 ;  /* 0x0000003300337308 */ /* 0x000e620000000800 */
[----:B----4-:R-:W-:-:S07]  /*a6d0*/  FADD.FTZ R91, R179, R91 ;  /* 0x0000005bb35b7221 */ /* 0x010fce0000010000 */
        /* <DEDUP_REMOVED lines=18> */
[----:B------:R-:W-:-:S05]  /*a800*/  F2FP.PACK_AB R6, R48, R49 ;  /* 0x000000313006723e */ /* 0x000fca00000000ff */
[----:B------:R-:W4:Y:S01]  /*a810*/  MUFU.EX2 R114, R114 ;  /* 0x0000007200727308 */ /* 0x000f220000000800 */
[C---:B--2---:R-:W-:Y:S01]  /*a820*/  F2FP.PACK_AB R5, R24.reuse, R25 ;  /* 0x000000191805723e */ /* 0x044fe200000000ff */
[----:B------:R-:W-:-:S06]  /*a830*/  FADD.FTZ R87, R24, R87 ;  /* 0x0000005718577221 */ /* 0x000fcc0000010000 */
[----:B------:R-:W2:Y:S01]  /*a840*/  MUFU.EX2 R176, R176 ;  /* 0x000000b000b07308 */ /* 0x000ea20000000800 */
[----:B-1----:R-:W-:-:S07]  /*a850*/  FADD.FTZ R87, R73, R87 ;  /* 0x0000005749577221 */ /* 0x002fce0000010000 */
[----:B------:R-:W1:Y:S01]  /*a860*/  MUFU.EX2 R175, R175 ;  /* 0x000000af00af7308 */ /* 0x000e620000000800 */
[C---:B----4-:R-:W-:Y:S01]  /*a870*/  F2FP.PACK_AB R7, R114.reuse, R73 ;  /* 0x000000497207723e */ /* 0x050fe200000000ff */
[----:B------:R-:W-:-:S06]  /*a880*/  FADD.FTZ R87, R114, R87 ;  /* 0x0000005772577221 */ /* 0x000fcc0000010000 */
[----:B------:R-:W4:Y:S01]  /*a890*/  MUFU.EX2 R172, R172 ;  /* 0x000000ac00ac7308 */ /* 0x000f220000000800 */
[----:B------:R-:W-:Y:S01]  /*a8a0*/  HMMA.16816.F32 R160, R4, R12, R160 ;  /* 0x0000000c04a0723c */ /* 0x000fe200000018a0 */
[----:B--2---:R-:W-:-:S06]  /*a8b0*/  FADD.FTZ R85, R176, R85 ;  /* 0x00000055b0557221 */ /* 0x004fcc0000010000 */
[----:B------:R-:W2:Y:S01]  /*a8c0*/  MUFU.EX2 R171, R171 ;  /* 0x000000ab00ab7308 */ /* 0x000ea20000000800 */
[----:B------:R-:W-:Y:S01]  /*a8d0*/  HMMA.16816.F32 R148, R4, R14, R148 ;  /* 0x0000000e0494723c */ /* 0x000fe20000001894 */
[----:B------:R-:W3:Y:S01]  /*a8e0*/  LDSM.16.MT88.4 R12, [R192+0x5c00] ;  /* 0x005c0000c00c783b */ /* 0x000ee20000004200 */
[----:B-1----:R-:W-:-:S05]  /*a8f0*/  FADD.FTZ R85, R175, R85 ;  /* 0x00000055af557221 */ /* 0x002fca0000010000 */
[----:B------:R-:W1:Y:S01]  /*a900*/  MUFU.EX2 R167, R167 ;  /* 0x000000a700a77308 */ /* 0x000e620000000800 */
[----:B------:R-:W-:Y:S01]  /*a910*/  HMMA.16816.F32 R144, R4, R8, R144 ;  /* 0x000000080490723c */ /* 0x000fe20000001890 */
[----:B----4-:R-:W-:-:S06]  /*a920*/  FADD.FTZ R85, R172, R85 ;  /* 0x00000055ac557221 */ /* 0x010fcc0000010000 */
[----:B------:R-:W4:Y:S01]  /*a930*/  MUFU.EX2 R166, R166 ;  /* 0x000000a600a67308 */ /* 0x000f220000000800 */
[----:B------:R-:W-:Y:S01]  /*a940*/  HMMA.16816.F32 R132, R4, R10, R132 ;  /* 0x0000000a0484723c */ /* 0x000fe20000001884 */
[----:B------:R-:W5:Y:S01]  /*a950*/  LDSM.16.MT88.4 R8, [R191+0x5c00] ;  /* 0x005c0000bf08783b */ /* 0x000f620000004200 */
[----:B--2---:R-:W-:-:S05]  /*a960*/  FADD.FTZ R85, R171, R85 ;  /* 0x00000055ab557221 */ /* 0x004fca0000010000 */
[----:B------:R-:W2:Y:S01]  /*a970*/  MUFU.EX2 R164, R164 ;  /* 0x000000a400a47308 */ /* 0x000ea20000000800 */
[----:B------:R-:W-:Y:S01]  /*a980*/  F2FP.PACK_AB R4, R175, R176 ;  /* 0x000000b0af04723e */ /* 0x000fe200000000ff */
[----:B-1----:R-:W-:Y:S01]  /*a990*/  FADD.FTZ R91, R167, R91 ;  /* 0x0000005ba75b7221 */ /* 0x002fe20000010000 */
[----:B------:R-:W-:-:S05]  /*a9a0*/  F2FP.PACK_AB R6, R171, R172 ;  /* 0x000000acab06723e */ /* 0x000fca00000000ff */
[----:B------:R-:W1:Y:S01]  /*a9b0*/  MUFU.EX2 R130, R130 ;  /* 0x0000008200827308 */ /* 0x000e620000000800 */
[C---:B----4-:R-:W-:Y:S01]  /*a9c0*/  F2FP.PACK_AB R5, R166.reuse, R167 ;  /* 0x000000a7a605723e */ /* 0x050fe200000000ff */
[----:B------:R-:W-:-:S06]  /*a9d0*/  FADD.FTZ R91, R166, R91 ;  /* 0x0000005ba65b7221 */ /* 0x000fcc0000010000 */
[----:B------:R-:W4:Y:S01]  /*a9e0*/  MUFU.EX2 R47, R47 ;  /* 0x0000002f002f7308 */ /* 0x000f220000000800 */
[----:B--2---:R-:W-:-:S07]  /*a9f0*/  FADD.FTZ R91, R164, R91 ;  /* 0x0000005ba45b7221 */ /* 0x004fce0000010000 */
[----:B------:R-:W2:Y:S01]  /*aa00*/  MUFU.EX2 R46, R46 ;  /* 0x0000002e002e7308 */ /* 0x000ea20000000800 */
[C---:B-1----:R-:W-:Y:S01]  /*aa10*/  F2FP.PACK_AB R7, R130.reuse, R164 ;  /* 0x000000a48207723e */ /* 0x042fe200000000ff */
[----:B------:R-:W-:-:S06]  /*aa20*/  FADD.FTZ R91, R130, R91 ;  /* 0x0000005b825b7221 */ /* 0x000fcc0000010000 */
[----:B------:R-:W1:Y:S01]  /*aa30*/  MUFU.EX2 R45, R45 ;  /* 0x0000002d002d7308 */ /* 0x000e620000000800 */
[----:B---3--:R-:W-:Y:S01]  /*aa40*/  HMMA.16816.F32 R156, R4, R20, R156 ;  /* 0x00000014049c723c */ /* 0x008fe2000000189c */
[----:B----4-:R-:W-:-:S06]  /*aa50*/  FADD.FTZ R89, R47, R89 ;  /* 0x000000592f597221 */ /* 0x010fcc0000010000 */
[----:B------:R-:W3:Y:S01]  /*aa60*/  MUFU.EX2 R44, R44 ;  /* 0x0000002c002c7308 */ /* 0x000ee20000000800 */
[----:B------:R-:W-:Y:S01]  /*aa70*/  HMMA.16816.F32 R152, R4, R22, R152 ;  /* 0x000000160498723c */ /* 0x000fe20000001898 */
[----:B--2---:R-:W-:-:S06]  /*aa80*/  FADD.FTZ R89, R46, R89 ;  /* 0x000000592e597221 */ /* 0x004fcc0000010000 */
[----:B------:R-:W2:Y:S01]  /*aa90*/  MUFU.EX2 R165, R165 ;  /* 0x000000a500a57308 */ /* 0x000ea20000000800 */
[----:B-----5:R-:W-:Y:S01]  /*aaa0*/  HMMA.16816.F32 R140, R4, R16, R140 ;  /* 0x00000010048c723c */ /* 0x020fe2000000188c */
[----:B-1----:R-:W-:-:S06]  /*aab0*/  FADD.FTZ R89, R45, R89 ;  /* 0x000000592d597221 */ /* 0x002fcc0000010000 */
[----:B------:R-:W1:Y:S01]  /*aac0*/  MUFU.EX2 R218, R218 ;  /* 0x000000da00da7308 */ /* 0x000e620000000800 */
[----:B------:R-:W-:Y:S01]  /*aad0*/  HMMA.16816.F32 R136, R4, R18, R136 ;  /* 0x000000120488723c */ /* 0x000fe20000001888 */
[----:B---3--:R-:W-:-:S06]  /*aae0*/  FADD.FTZ R89, R44, R89 ;  /* 0x000000592c597221 */ /* 0x008fcc0000010000 */
[----:B------:R-:W3:Y:S01]  /*aaf0*/  MUFU.EX2 R180, R180 ;  /* 0x000000b400b47308 */ /* 0x000ee20000000800 */
[----:B------:R-:W-:Y:S01]  /*ab00*/  F2FP.PACK_AB R4, R46, R47 ;  /* 0x0000002f2e04723e */ /* 0x000fe200000000ff */
[----:B--2---:R-:W-:Y:S01]  /*ab10*/  FADD.FTZ R87, R165, R87 ;  /* 0x00000057a5577221 */ /* 0x004fe20000010000 */
[----:B------:R-:W-:-:S05]  /*ab20*/  F2FP.PACK_AB R6, R44, R45 ;  /* 0x0000002d2c06723e */ /* 0x000fca00000000ff */
[----:B------:R-:W2:Y:S01]  /*ab30*/  MUFU.EX2 R128, R128 ;  /* 0x0000008000807308 */ /* 0x000ea20000000800 */
[C---:B-1----:R-:W-:Y:S01]  /*ab40*/  F2FP.PACK_AB R5, R218.reuse, R165 ;  /* 0x000000a5da05723e */ /* 0x042fe200000000ff */
[----:B------:R-:W-:-:S06]  /*ab50*/  FADD.FTZ R87, R218, R87 ;  /* 0x00000057da577221 */ /* 0x000fcc0000010000 */
[----:B------:R-:W1:Y:S01]  /*ab60*/  MUFU.EX2 R127, R127 ;  /* 0x0000007f007f7308 */ /* 0x000e620000000800 */
[----:B---3--:R-:W-:Y:S01]  /*ab70*/  FADD.FTZ R87, R180, R87 ;  /* 0x00000057b4577221 */ /* 0x008fe20000010000 */
[----:B--2---:R-:W-:-:S06]  /*ab80*/  F2FP.PACK_AB R7, R128, R180 ;  /* 0x000000b48007723e */ /* 0x004fcc00000000ff */
[----:B------:R-:W2:Y:S01]  /*ab90*/  MUFU.EX2 R124, R124 ;  /* 0x0000007c007c7308 */ /* 0x000ea20000000800 */
[----:B------:R-:W-:Y:S01]  /*aba0*/  FADD.FTZ R87, R128, R87 ;  /* 0x0000005780577221 */ /* 0x000fe20000010000 */
[----:B------:R-:W-:Y:S01]  /*abb0*/  HMMA.16816.F32 R160, R4, R20, R160 ;  /* 0x0000001404a0723c */ /* 0x000fe200000018a0 */
[----:B-1----:R-:W-:-:S05]  /*abc0*/  FADD.FTZ R85, R127, R85 ;  /* 0x000000557f557221 */ /* 0x002fca0000010000 */
[----:B------:R-:W1:Y:S01]  /*abd0*/  MUFU.EX2 R123, R123 ;  /* 0x0000007b007b7308 */ /* 0x000e620000000800 */
[--C-:B------:R-:W-:Y:S01]  /*abe0*/  FFMA.FTZ R20, R112, c[0x0][0x23c], -R113.reuse ;  /* 0x00008f0070147a23 */ /* 0x100fe20000010871 */
[----:B------:R-:W-:Y:S01]  /*abf0*/  HMMA.16816.F32 R144, R4, R16, R144 ;  /* 0x000000100490723c */ /* 0x000fe20000001890 */
[----:B------:R-:W-:-:S05]  /*ac00*/  FFMA.FTZ R21, R111, c[0x0][0x23c], -R113 ;  /* 0x00008f006f157a23 */ /* 0x000fca0000010871 */
[----:B------:R-:W3:Y:S01]  /*ac10*/  MUFU.EX2 R120, R120 ;  /* 0x0000007800787308 */ /* 0x000ee20000000800 */
[----:B--2---:R-:W-:Y:S02]  /*ac20*/  FADD.FTZ R85, R124, R85 ;  /* 0x000000557c557221 */ /* 0x004fe40000010000 */
[----:B------:R-:W-:Y:S01]  /*ac30*/  FFMA.FTZ R17, R100, c[0x0][0x23c], -R106 ;  /* 0x00008f0064117a23 */ /* 0x000fe2000001086a */
[----:B------:R-:W-:Y:S04]  /*ac40*/  HMMA.16816.F32 R148, R4, R22, R148 ;  /* 0x000000160494723c */ /* 0x000fe80000001894 */
[----:B------:R-:W2:Y:S01]  /*ac50*/  MUFU.EX2 R118, R118 ;  /* 0x0000007600767308 */ /* 0x000ea20000000800 */
[----:B-1----:R-:W-:-:S03]  /*ac60*/  FADD.FTZ R85, R123, R85 ;  /* 0x000000557b557221 */ /* 0x002fc60000010000 */
[----:B------:R-:W-:Y:S04]  /*ac70*/  HMMA.16816.F32 R132, R4, R18, R132 ;  /* 0x000000120484723c */ /* 0x000fe80000001884 */
[----:B------:R-:W1:Y:S01]  /*ac80*/  MUFU.EX2 R115, R115 ;  /* 0x0000007300737308 */ /* 0x000e620000000800 */
[----:B---3--:R-:W-:Y:S02]  /*ac90*/  FADD.FTZ R218, R120, R85 ;  /* 0x0000005578da7221 */ /* 0x008fe40000010000 */
[----:B------:R-:W-:Y:S02]  /*aca0*/  F2FP.PACK_AB R4, R124, R127 ;  /* 0x0000007f7c04723e */ /* 0x000fe400000000ff */
[----:B------:R-:W-:-:S03]  /*acb0*/  F2FP.PACK_AB R6, R120, R123 ;  /* 0x0000007b7806723e */ /* 0x000fc600000000ff */
[----:B------:R-:W3:Y:S01]  /*acc0*/  MUFU.EX2 R20, R20 ;  /* 0x0000001400147308 */ /* 0x000ee20000000800 */
[----:B--2---:R-:W-:-:S07]  /*acd0*/  FADD.FTZ R91, R118, R91 ;  /* 0x0000005b765b7221 */ /* 0x004fce0000010000 */
[----:B------:R-:W2:Y:S01]  /*ace0*/  MUFU.EX2 R21, R21 ;  /* 0x0000001500157308 */ /* 0x000ea20000000800 */
[C---:B-1----:R-:W-:Y:S01]  /*acf0*/  F2FP.PACK_AB R5, R115.reuse, R118 ;  /* 0x000000767305723e */ /* 0x042fe200000000ff */
[----:B------:R-:W-:-:S06]  /*ad00*/  FADD.FTZ R91, R115, R91 ;  /* 0x0000005b735b7221 */ /* 0x000fcc0000010000 */
[----:B------:R-:W1:Y:S01]  /*ad10*/  MUFU.EX2 R43, R43 ;  /* 0x0000002b002b7308 */ /* 0x000e620000000800 */
[----:B---3--:R-:W-:-:S07]  /*ad20*/  FADD.FTZ R91, R20, R91 ;  /* 0x0000005b145b7221 */ /* 0x008fce0000010000 */
[----:B------:R-:W3:Y:S01]  /*ad30*/  MUFU.EX2 R16, R109 ;  /* 0x0000006d00107308 */ /* 0x000ee20000000800 */
[C---:B--2---:R-:W-:Y:S01]  /*ad40*/  F2FP.PACK_AB R7, R21.reuse, R20 ;  /* 0x000000141507723e */ /* 0x044fe200000000ff */
[----:B------:R-:W-:-:S06]  /*ad50*/  FADD.FTZ R213, R21, R91 ;  /* 0x0000005b15d57221 */ /* 0x000fcc0000010000 */
[----:B------:R-:W2:Y:S01]  /*ad60*/  MUFU.EX2 R42, R42 ;  /* 0x0000002a002a7308 */ /* 0x000ea20000000800 */
[----:B-1----:R-:W-:Y:S01]  /*ad70*/  FADD.FTZ R89, R43, R89 ;  /* 0x000000592b597221 */ /* 0x002fe20000010000 */
[C---:B------:R-:W-:Y:S06]  /*ad80*/  HMMA.16816.F32 R156, R4.reuse, R12, R156 ;  /* 0x0000000c049c723c */ /* 0x040fec000000189c */
[----:B------:R-:W1:Y:S01]  /*ad90*/  MUFU.EX2 R41, R41 ;  /* 0x0000002900297308 */ /* 0x000e620000000800 */
[----:B---3--:R-:W-:Y:S01]  /*ada0*/  FADD.FTZ R87, R16, R87 ;  /* 0x0000005710577221 */ /* 0x008fe20000010000 */
[C---:B------:R-:W-:Y:S06]  /*adb0*/  HMMA.16816.F32 R152, R4.reuse, R14, R152 ;  /* 0x0000000e0498723c */ /* 0x040fec0000001898 */
[----:B------:R-:W3:Y:S01]  /*adc0*/  MUFU.EX2 R40, R40 ;  /* 0x0000002800287308 */ /* 0x000ee20000000800 */
[C---:B--2---:R-:W-:Y:S01]  /*add0*/  FADD.FTZ R89, R42.reuse, R89 ;  /* 0x000000592a597221 */ /* 0x044fe20000010000 */
[C---:B------:R-:W-:Y:S06]  /*ade0*/  HMMA.16816.F32 R140, R4.reuse, R8, R140 ;  /* 0x00000008048c723c */ /* 0x040fec000000188c */
[----:B------:R-:W2:Y:S01]  /*adf0*/  MUFU.EX2 R17, R17 ;  /* 0x0000001100117308 */ /* 0x000ea20000000800 */
[----:B-1----:R-:W-:Y:S01]  /*ae00*/  FADD.FTZ R89, R41, R89 ;  /* 0x0000005929597221 */ /* 0x002fe20000010000 */
[----:B------:R-:W-:Y:S06]  /*ae10*/  HMMA.16816.F32 R136, R4, R10, R136 ;  /* 0x0000000a0488723c */ /* 0x000fec0000001888 */
[----:B------:R-:W1:Y:S01]  /*ae20*/  MUFU.EX2 R18, R99 ;  /* 0x0000006300127308 */ /* 0x000e620000000800 */
[----:B------:R-:W-:Y:S01]  /*ae30*/  F2FP.PACK_AB R4, R42, R43 ;  /* 0x0000002b2a04723e */ /* 0x000fe200000000ff */
[C---:B---3--:R-:W-:Y:S01]  /*ae40*/  FADD.FTZ R244, R40.reuse, R89 ;  /* 0x0000005928f47221 */ /* 0x048fe20000010000 */
[----:B------:R-:W-:-:S05]  /*ae50*/  F2FP.PACK_AB R6, R40, R41 ;  /* 0x000000292806723e */ /* 0x000fca00000000ff */
[----:B------:R-:W3:Y:S01]  /*ae60*/  MUFU.EX2 R19, R98 ;  /* 0x0000006200137308 */ /* 0x000ee20000000800 */
[C---:B--2---:R-:W-:Y:S01]  /*ae70*/  F2FP.PACK_AB R5, R17.reuse, R16 ;  /* 0x000000101105723e */ /* 0x044fe200000000ff */
[----:B------:R-:W-:-:S04]  /*ae80*/  FADD.FTZ R87, R17, R87 ;  /* 0x0000005711577221 */ /* 0x000fc80000010000 */
[----:B-1----:R-:W-:Y:S01]  /*ae90*/  FADD.FTZ R87, R18, R87 ;  /* 0x0000005712577221 */ /* 0x002fe20000010000 */
        /* <DEDUP_REMOVED lines=67> */
[----:B------:R-:W-:Y:S04]  /*b2d0*/  LDSM.16.M88.4 R116, [R195+0x2400] ;  /* 0x00240000c374783b */ /* 0x000fe80000000200 */
[----:B------:R-:W-:Y:S04]  /*b2e0*/  LDSM.16.M88.4 R108, [R195+0x2800] ;  /* 0x00280000c36c783b */ /* 0x000fe80000000200 */
[----:B------:R-:W-:Y:S04]  /*b2f0*/  LDSM.16.M88.4 R100, [R195+0x2c00] ;  /* 0x002c0000c364783b */ /* 0x000fe80000000200 */
[----:B------:R-:W-:Y:S04]  /*b300*/  LDSM.16.M88.4 R92, [R195+0x3000] ;  /* 0x00300000c35c783b */ /* 0x000fe80000000200 */
[----:B------:R-:W-:Y:S04]  /*b310*/  LDSM.16.M88.4 R84, [R195+0x3400] ;  /* 0x00340000c354783b */ /* 0x000fe80000000200 */
[----:B---3--:R-:W3:Y:S04]  /*b320*/  LDSM.16.M88.4 R4, [R196+0x1000] ;  /* 0x00100000c404783b */ /* 0x008ee80000000200 */
[----:B------:R-:W1:Y:S04]  /*b330*/  LDSM.16.M88.4 R76, [R195+0x3800] ;  /* 0x00380000c34c783b */ /* 0x000e680000000200 */
[----:B------:R-:W4:Y:S04]  /*b340*/  LDSM.16.M88.4 R240, [R195+0x3c00] ;  /* 0x003c0000c3f0783b */ /* 0x000f280000000200 */
[----:B------:R-:W5:Y:S04]  /*b350*/  LDSM.16.M88.4 R236, [R196] ;  /* 0x00000000c4ec783b */ /* 0x000f680000000200 */
[----:B------:R-:W-:Y:S04]  /*b360*/  LDSM.16.M88.4 R228, [R193] ;  /* 0x00000000c1e4783b */ /* 0x000fe80000000200 */
[----:B------:R-:W1:Y:S04]  /*b370*/  LDSM.16.M88.4 R72, [R194+0x1000] ;  /* 0x00100000c248783b */ /* 0x000e680000000200 */
[----:B------:R-:W1:Y:S04]  /*b380*/  LDSM.16.M88.4 R224, [R190] ;  /* 0x00000000bee0783b */ /* 0x000e680000000200 */
[----:B------:R-:W1:Y:S04]  /*b390*/  LDSM.16.M88.4 R220, [R189] ;  /* 0x00000000bddc783b */ /* 0x000e680000000200 */
[----:B------:R-:W1:Y:S04]  /*b3a0*/  LDSM.16.M88.4 R180, [R188] ;  /* 0x00000000bcb4783b */ /* 0x000e680000000200 */
[----:B------:R-:W1:Y:S04]  /*b3b0*/  LDSM.16.M88.4 R176, [R187] ;  /* 0x00000000bbb0783b */ /* 0x000e680000000200 */
[----:B------:R-:W1:Y:S01]  /*b3c0*/  LDSM.16.M88.4 R172, [R186] ;  /* 0x00000000baac783b */ /* 0x000e620000000200 */
[C---:B---3--:R-:W-:Y:S03]  /*b3d0*/  HMMA.16816.F32 R68, R4.reuse, R124, RZ ;  /* 0x0000007c0444723c */ /* 0x048fe600000018ff */
[----:B------:R-:W3:Y:S04]  /*b3e0*/  LDSM.16.M88.4 R168, [R185] ;  /* 0x00000000b9a8783b */ /* 0x000ee80000000200 */
[----:B------:R-:W1:Y:S01]  /*b3f0*/  LDSM.16.M88.4 R164, [R184] ;  /* 0x00000000b8a4783b */ /* 0x000e620000000200 */
[C---:B------:R-:W-:Y:S03]  /*b400*/  HMMA.16816.F32 R64, R4.reuse, R126, RZ ;  /* 0x0000007e0440723c */ /* 0x040fe600000018ff */
[----:B------:R-:W1:Y:S04]  /*b410*/  LDSM.16.M88.4 R232, [R194] ;  /* 0x00000000c2e8783b */ /* 0x000e680000000200 */
[----:B------:R-:W0:Y:S01]  /*b420*/  LDGDEPBAR ;  /* 0x00000000000079af */ /* 0x000e220000000000 */
[C---:B------:R-:W-:Y:S08]  /*b430*/  HMMA.16816.F32 R60, R4.reuse, R116, RZ ;  /* 0x00000074043c723c */ /* 0x040ff000000018ff */
[C---:B------:R-:W-:Y:S08]  /*b440*/  HMMA.16816.F32 R56, R4.reuse, R118, RZ ;  /* 0x000000760438723c */ /* 0x040ff000000018ff */
[----:B------:R-:W-:Y:S01]  /*b450*/  HMMA.16816.F32 R52, R4, R108, RZ ;  /* 0x0000006c0434723c */ /* 0x000fe200000018ff */
[----:B------:R-:W-:-:S07]  /*b460*/  DEPBAR.LE SB0, 0x0 ;  /* 0x000080000000791a */ /* 0x000fce0000000000 */
[C---:B------:R-:W-:Y:S08]  /*b470*/  HMMA.16816.F32 R48, R4.reuse, R110, RZ ;  /* 0x0000006e0430723c */ /* 0x040ff000000018ff */
[C---:B------:R-:W-:Y:S08]  /*b480*/  HMMA.16816.F32 R44, R4.reuse, R100, RZ ;  /* 0x00000064042c723c */ /* 0x040ff000000018ff */
[C---:B------:R-:W-:Y:S08]  /*b490*/  HMMA.16816.F32 R40, R4.reuse, R102, RZ ;  /* 0x000000660428723c */ /* 0x040ff000000018ff */
[C---:B------:R-:W-:Y:S08]  /*b4a0*/  HMMA.16816.F32 R32, R4.reuse, R92, RZ ;  /* 0x0000005c0420723c */ /* 0x040ff000000018ff */
[C---:B------:R-:W-:Y:S08]  /*b4b0*/  HMMA.16816.F32 R28, R4.reuse, R94, RZ ;  /* 0x0000005e041c723c */ /* 0x040ff000000018ff */
[C---:B------:R-:W-:Y:S08]  /*b4c0*/  HMMA.16816.F32 R24, R4.reuse, R84, RZ ;  /* 0x000000540418723c */ /* 0x040ff000000018ff */
[C---:B------:R-:W-:Y:S08]  /*b4d0*/  HMMA.16816.F32 R20, R4.reuse, R86, RZ ;  /* 0x000000560414723c */ /* 0x040ff000000018ff */
[C---:B-1----:R-:W-:Y:S08]  /*b4e0*/  HMMA.16816.F32 R16, R4.reuse, R76, RZ ;  /* 0x0000004c0410723c */ /* 0x042ff000000018ff */
[C---:B----4-:R-:W-:Y:S08]  /*b4f0*/  HMMA.16816.F32 R8, R4.reuse, R240, RZ ;  /* 0x000000f00408723c */ /* 0x050ff000000018ff */
[C---:B--2---:R-:W-:Y:S08]  /*b500*/  HMMA.16816.F32 R12, R4.reuse, R78, RZ ;  /* 0x0000004e040c723c */ /* 0x044ff000000018ff */
[----:B------:R-:W-:Y:S08]  /*b510*/  HMMA.16816.F32 R4, R4, R242, RZ ;  /* 0x000000f20404723c */ /* 0x000ff000000018ff */
[C---:B-----5:R-:W-:Y:S08]  /*b520*/  HMMA.16816.F32 R128, R236.reuse, R124, RZ ;  /* 0x0000007cec80723c */ /* 0x060ff000000018ff */
[----:B------:R-:W-:Y:S08]  /*b530*/  HMMA.16816.F32 R80, R236, R76, RZ ;  /* 0x0000004cec50723c */ /* 0x000ff000000018ff */
[C---:B------:R-:W-:Y:S08]  /*b540*/  HMMA.16816.F32 R68, R72.reuse, R228, R68 ;  /* 0x000000e44844723c */ /* 0x040ff00000001844 */
[C---:B------:R-:W-:Y:S08]  /*b550*/  HMMA.16816.F32 R64, R72.reuse, R230, R64 ;  /* 0x000000e64840723c */ /* 0x040ff00000001840 */
[C---:B------:R-:W-:Y:S08]  /*b560*/  HMMA.16816.F32 R60, R72.reuse, R224, R60 ;  /* 0x000000e0483c723c */ /* 0x040ff0000000183c */
[----:B------:R-:W-:Y:S01]  /*b570*/  HMMA.16816.F32 R56, R72, R226, R56 ;  /* 0x000000e24838723c */ /* 0x000fe20000001838 */
[----:B------:R-:W-:-:S02]  /*b580*/  FMUL.FTZ R70, R70, c[0x0][0x2ec] ;  /* 0x0000bb0046467a20 */ /* 0x000fc40000410000 */
[----:B------:R-:W-:Y:S02]  /*b590*/  FMUL.FTZ R68, R68, c[0x0][0x2ec] ;  /* 0x0000bb0044447a20 */ /* 0x000fe40000410000 */
[----:B------:R-:W-:-:S03]  /*b5a0*/  FMUL.FTZ R69, R69, c[0x0][0x2ec] ;  /* 0x0000bb0045457a20 */ /* 0x000fc60000410000 */
[C---:B------:R-:W-:Y:S01]  /*b5b0*/  HMMA.16816.F32 R52, R72.reuse, R220, R52 ;  /* 0x000000dc4834723c */ /* 0x040fe20000001834 */
[----:B------:R-:W-:Y:S02]  /*b5c0*/  FMUL.FTZ R64, R64, c[0x0][0x2ec] ;  /* 0x0000bb0040407a20 */ /* 0x000fe40000410000 */
[----:B------:R-:W-:Y:S02]  /*b5d0*/  FMUL.FTZ R66, R66, c[0x0][0x2ec] ;  /* 0x0000bb0042427a20 */ /* 0x000fe40000410000 */
[----:B------:R-:W-:Y:S02]  /*b5e0*/  FMUL.FTZ R65, R65, c[0x0][0x2ec] ;  /* 0x0000bb0041417a20 */ /* 0x000fe40000410000 */
[----:B------:R-:W-:Y:S01]  /*b5f0*/  FMUL.FTZ R67, R67, c[0x0][0x2ec] ;  /* 0x0000bb0043437a20 */ /* 0x000fe20000410000 */
[----:B------:R-:W-:Y:S01]  /*b600*/  HMMA.16816.F32 R48, R72, R222, R48 ;  /* 0x000000de4830723c */ /* 0x000fe20000001830 */
[----:B------:R-:W-:Y:S01]  /*b610*/  MUFU.TANH R66, R66 ;  /* 0x0000004200427308 */ /* 0x000fe20000002400 */
[----:B------:R-:W-:-:S02]  /*b620*/  FMUL.FTZ R62, R62, c[0x0][0x2ec] ;  /* 0x0000bb003e3e7a20 */ /* 0x000fc40000410000 */
[----:B------:R-:W-:Y:S02]  /*b630*/  FMUL.FTZ R61, R61, c[0x0][0x2ec] ;  /* 0x0000bb003d3d7a20 */ /* 0x000fe40000410000 */
[----:B------:R-:W-:Y:S02]  /*b640*/  FMUL.FTZ R63, R63, c[0x0][0x2ec] ;  /* 0x0000bb003f3f7a20 */ /* 0x000fe40000410000 */
[----:B------:R-:W-:Y:S01]  /*b650*/  HMMA.16816.F32 R44, R72, R180, R44 ;  /* 0x000000b4482c723c */ /* 0x000fe2000000182c */
[----:B------:R-:W-:Y:S01]  /*b660*/  MUFU.TANH R67, R67 ;  /* 0x0000004300437308 */ /* 0x000fe20000002400 */
[----:B------:R-:W-:Y:S02]  /*b670*/  FMUL.FTZ R56, R56, c[0x0][0x2ec] ;  /* 0x0000bb0038387a20 */ /* 0x000fe40000410000 */
[----:B------:R-:W-:Y:S02]  /*b680*/  FMUL.FTZ R58, R58, c[0x0][0x2ec] ;  /* 0x0000bb003a3a7a20 */ /* 0x000fe40000410000 */
[----:B------:R-:W-:-:S02]  /*b690*/  FMUL.FTZ R59, R59, c[0x0][0x2ec] ;  /* 0x0000bb003b3b7a20 */ /* 0x000fc40000410000 */
[C---:B------:R-:W-:Y:S01]  /*b6a0*/  HMMA.16816.F32 R40, R72.reuse, R182, R40 ;  /* 0x000000b64828723c */ /* 0x040fe20000001828 */
[----:B------:R-:W-:Y:S01]  /*b6b0*/  MUFU.TANH R63, R63 ;  /* 0x0000003f003f7308 */ /* 0x000fe20000002400 */
[----:B------:R-:W-:Y:S02]  /*b6c0*/  FMUL.FTZ R52, R52, c[0x0][0x2ec] ;  /* 0x0000bb0034347a20 */ /* 0x000fe40000410000 */
[----:B------:R-:W-:Y:S02]  /*b6d0*/  FMUL.FTZ R55, R55, c[0x0][0x2ec] ;  /* 0x0000bb0037377a20 */ /* 0x000fe40000410000 */
[----:B------:R-:W-:Y:S02]  /*b6e0*/  FMUL.FTZ R54, R54, c[0x0][0x2ec] ;  /* 0x0000bb0036367a20 */ /* 0x000fe40000410000 */
[----:B------:R-:W-:Y:S01]  /*b6f0*/  HMMA.16816.F32 R32, R72, R176, R32 ;  /* 0x000000b04820723c */ /* 0x000fe20000001820 */
[----:B------:R-:W-:Y:S01]  /*b700*/  MUFU.TANH R59, R59 ;  /* 0x0000003b003b7308 */ /* 0x000fe20000002400 */
[----:B------:R-:W-:-:S02]  /*b710*/  FMUL.FTZ R48, R48, c[0x0][0x2ec] ;  /* 0x0000bb0030307a20 */ /* 0x000fc40000410000 */
[----:B------:R-:W-:-:S04]  /*b720*/  FMUL.FTZ R49, R49, c[0x0][0x2ec] ;  /* 0x0000bb0031317a20 */ /* 0x000fc80000410000 */
        /* <DEDUP_REMOVED lines=15> */
[C---:B---3--:R-:W-:Y:S01]  /*b820*/  HMMA.16816.F32 R16, R72.reuse, R168, R16 ;  /* 0x000000a84810723c */ /* 0x048fe20000001810 */
        /* <DEDUP_REMOVED lines=14> */
[----:B------:R-:W-:Y:S01]  /*b910*/  HMMA.16816.F32 R4, R72, R166, R4 ;  /* 0x000000a64804723c */ /* 0x000fe20000001804 */
[----:B------:R-:W-:Y:S01]  /*b920*/  MUFU.TANH R21, R21 ;  /* 0x0000001500157308 */ /* 0x000fe20000002400 */
[----:B------:R-:W-:Y:S02]  /*b930*/  FMUL.FTZ R25, R25, c[0x0][0x2ec] ;  /* 0x0000bb0019197a20 */ /* 0x000fe40000410000 */
[----:B------:R-:W-:Y:S02]  /*b940*/  FMUL.FTZ R16, R16, c[0x0][0x2ec] ;  /* 0x0000bb0010107a20 */ /* 0x000fe40000410000 */
[----:B------:R-:W-:Y:S02]  /*b950*/  FMUL.FTZ R20, R20, c[0x0][0x2ec] ;  /* 0x0000bb0014147a20 */ /* 0x000fe40000410000 */
[----:B------:R-:W-:Y:S01]  /*b960*/  HMMA.16816.F32 R72, R236, R240, RZ ;  /* 0x000000f0ec48723c */ /* 0x000fe200000018ff */
[----:B------:R-:W-:Y:S01]  /*b970*/  MUFU.TANH R23, R23 ;  /* 0x0000001700177308 */ /* 0x000fe20000002400 */
[----:B------:R-:W-:-:S02]  /*b980*/  FMUL.FTZ R18, R18, c[0x0][0x2ec] ;  /* 0x0000bb0012127a20 */ /* 0x000fc40000410000 */
[----:B------:R-:W-:Y:S02]  /*b990*/  FMUL.FTZ R17, R17, c[0x0][0x2ec] ;  /* 0x0000bb0011117a20 */ /* 0x000fe40000410000 */
[----:B------:R-:W-:Y:S02]  /*b9a0*/  FMUL.FTZ R19, R19, c[0x0][0x2ec] ;  /* 0x0000bb0013137a20 */ /* 0x000fe40000410000 */
[C---:B------:R-:W-:Y:S01]  /*b9b0*/  HMMA.16816.F32 R120, R236.reuse, R116, RZ ;  /* 0x00000074ec78723c */ /* 0x040fe200000018ff */
[----:B------:R-:W-:Y:S02]  /*b9c0*/  FMUL.FTZ R12, R12, c[0x0][0x2ec] ;  /* 0x0000bb000c0c7a20 */ /* 0x000fe40000410000 */
[----:B------:R-:W-:Y:S02]  /*b9d0*/  FMUL.FTZ R14, R14, c[0x0][0x2ec] ;  /* 0x0000bb000e0e7a20 */ /* 0x000fe40000410000 */
[----:B------:R-:W-:Y:S02]  /*b9e0*/  FMUL.FTZ R15, R15, c[0x0][0x2ec] ;  /* 0x0000bb000f0f7a20 */ /* 0x000fe40000410000 */
[----:B------:R-:W-:Y:S01]  /*b9f0*/  FMUL.FTZ R10, R10, c[0x0][0x2ec] ;  /* 0x0000bb000a0a7a20 */ /* 0x000fe20000410000 */
[----:B------:R-:W-:Y:S01]  /*ba00*/  HMMA.16816.F32 R116, R236, R118, RZ ;  /* 0x00000076ec74723c */ /* 0x000fe200000018ff */
[----:B------:R-:W-:Y:S01]  /*ba10*/  MUFU.TANH R14, R14 ;  /* 0x0000000e000e7308 */ /* 0x000fe20000002400 */
[----:B------:R-:W-:-:S02]  /*ba20*/  FMUL.FTZ R5, R5, c[0x0][0x2ec] ;  /* 0x0000bb0005057a20 */ /* 0x000fc40000410000 */
[----:B------:R-:W-:Y:S02]  /*ba30*/  FMUL.FTZ R4, R4, c[0x0][0x2ec] ;  /* 0x0000bb0004047a20 */ /* 0x000fe40000410000 */
[----:B------:R-:W-:Y:S02]  /*ba40*/  FMUL.FTZ R11, R11, c[0x0][0x2ec] ;  /* 0x0000bb000b0b7a20 */ /* 0x000fe40000410000 */
[----:B------:R-:W-:Y:S01]  /*ba50*/  HMMA.16816.F32 R128, R232, R228, R128 ;  /* 0x000000e4e880723c */ /* 0x000fe20000001880 */
[----:B------:R-:W-:Y:S01]  /*ba60*/  MUFU.TANH R15, R15 ;  /* 0x0000000f000f7308 */ /* 0x000fe20000002400 */
[----:B------:R-:W-:Y:S02]  /*ba70*/  FMUL.FTZ R7, R7, c[0x0][0x2ec] ;  /* 0x0000bb0007077a20 */ /* 0x000fe40000410000 */
[----:B------:R-:W-:-:S04]  /*ba80*/  FMUL.FTZ R6, R6, c[0x0][0x2ec] ;  /* 0x0000bb0006067a20 */ /* 0x000fc80000410000 */
[C---:B------:R-:W-:Y:S01]  /*ba90*/  HMMA.16816.F32 R112, R236.reuse, R108, RZ ;  /* 0x0000006cec70723c */ /* 0x040fe200000018ff */
[----:B------:R-:W-:Y:S07]  /*baa0*/  MUFU.TANH R11, R11 ;  /* 0x0000000b000b7308 */ /* 0x000fee0000002400 */
[C---:B------:R-:W-:Y:S01]  /*bab0*/  HMMA.16816.F32 R104, R236.reuse, R100, RZ ;  /* 0x00000064ec68723c */ /* 0x040fe200000018ff */
[----:B------:R-:W-:Y:S07]  /*bac0*/  MUFU.TANH R7, R7 ;  /* 0x0000000700077308 */ /* 0x000fee0000002400 */
[----:B------:R-:W-:Y:S01]  /*bad0*/  HMMA.16816.F32 R96, R236, R92, RZ ;  /* 0x0000005cec60723c */ /* 0x000fe200000018ff */
[----:B------:R-:W-:-:S02]  /*bae0*/  FMUL.FTZ R128, R128, c[0x0][0x2ec] ;  /* 0x0000bb0080807a20 */ /* 0x000fc40000410000 */
[----:B------:R-:W-:Y:S02]  /*baf0*/  FMUL.FTZ R129, R129, c[0x0][0x2ec] ;  /* 0x0000bb0081817a20 */ /* 0x000fe40000410000 */
[----:B------:R-:W-:Y:S02]  /*bb00*/  FMUL.FTZ R131, R131, c[0x0][0x2ec] ;  /* 0x0000bb0083837a20 */ /* 0x000fe40000410000 */
[----:B------:R-:W-:Y:S01]  /*bb10*/  MUFU.TANH R128, R128 ;  /* 0x0000008000807308 */ /* 0x000fe20000002400 */
        /* <DEDUP_REMOVED lines=8> */
[C---:B------:R-:W-:Y:S07]  /*bba0*/  HMMA.16816.F32 R80, R232.reuse, R168, R80 ;  /* 0x000000a8e850723c */ /* 0x040fee0000001850 */
[----:B------:R-:W-:Y:S01]  /*bbb0*/  IADD3 R169, R37, 0x10, RZ ;  /* 0x0000001025a97810 */ /* 0x000fe20007ffe0ff */
[C---:B------:R-:W-:Y:S01]  /*bbc0*/  HMMA.16816.F32 R72, R232.reuse, R164, R72 ;  /* 0x000000a4e848723c */ /* 0x040fe20000001848 */
[----:B------:R-:W-:Y:S06]  /*bbd0*/  MUFU.TANH R165, R68 ;  /* 0x0000004400a57308 */ /* 0x000fec0000002400 */
[----:B------:R-:W-:Y:S01]  /*bbe0*/  IMAD.IADD R164, R210, 0x1, -R169 ;  /* 0x00000001d2a47824 */ /* 0x000fe200078e0aa9 */
[----:B------:R-:W-:Y:S04]  /*bbf0*/  HMMA.16816.F32 R120, R232, R224, R120 ;  /* 0x000000e0e878723c */ /* 0x000fe80000001878 */
[----:B------:R-:W-:-:S03]  /*bc00*/  IABS R164, R164 ;  /* 0x000000a400a47213 */ /* 0x000fc60000000000 */
[--C-:B------:R-:W-:Y:S01]  /*bc10*/  IMAD.IADD R224, R197, 0x1, -R37.reuse ;  /* 0x00000001c5e07824 */ /* 0x100fe200078e0a25 */
[C---:B------:R-:W-:Y:S01]  /*bc20*/  HMMA.16816.F32 R116, R232.reuse, R226, R116 ;  /* 0x000000e2e874723c */ /* 0x040fe20000001874 */
[----:B------:R-:W-:Y:S01]  /*bc30*/  IMAD.IADD R225, R210, 0x1, -R37 ;  /* 0x00000001d2e17824 */ /* 0x000fe200078e0a25 */
[----:B------:R1:W-:Y:S01]  /*bc40*/  I2F R227, R164 ;  /* 0x000000a400e37306 */ /* 0x0003e20000201400 */
[----:B------:R-:W-:Y:S01]  /*bc50*/  FMUL.FTZ R82, R82, c[0x0][0x2ec] ;  /* 0x0000bb0052527a20 */ /* 0x000fe20000410000 */
[----:B------:R-:W-:Y:S01]  /*bc60*/  IABS R224, R224 ;  /* 0x000000e000e07213 */ /* 0x000fe20000000000 */
[----:B------:R-:W-:Y:S01]  /*bc70*/  FMUL.FTZ R80, R80, c[0x0][0x2ec] ;  /* 0x0000bb0050507a20 */ /* 0x000fe20000410000 */
[----:B------:R-:W-:Y:S02]  /*bc80*/  IABS R225, R225 ;  /* 0x000000e100e17213 */ /* 0x000fe40000000000 */
[C---:B------:R-:W-:Y:S01]  /*bc90*/  HMMA.16816.F32 R236, R232.reuse, R166, R236 ;  /* 0x000000a6e8ec723c */ /* 0x040fe200000018ec */
[----:B------:R-:W-:Y:S01]  /*bca0*/  FMUL.FTZ R72, R72, c[0x0][0x2ec] ;  /* 0x0000bb0048487a20 */ /* 0x000fe20000410000 */
[----:B------:R2:W-:Y:S06]  /*bcb0*/  MUFU.TANH R166, R129 ;  /* 0x0000008100a67308 */ /* 0x0005ec0000002400 */
[----:B------:R-:W-:Y:S01]  /*bcc0*/  HMMA.16816.F32 R124, R232, R230, R124 ;  /* 0x000000e6e87c723c */ /* 0x000fe2000000187c */
[----:B------:R-:W-:Y:S01]  /*bcd0*/  FMUL.FTZ R120, R120, c[0x0][0x2ec] ;  /* 0x0000bb0078787a20 */ /* 0x000fe20000410000 */
[----:B------:R-:W-:Y:S01]  /*bce0*/  I2F R224, R224 ;  /* 0x000000e000e07306 */ /* 0x000fe20000201400 */
[----:B-1----:R-:W-:-:S02]  /*bcf0*/  IMAD.IADD R164, R204, 0x1, -R169 ;  /* 0x00000001cca47824 */ /* 0x002fc400078e0aa9 */
[----:B------:R-:W-:-:S03]  /*bd00*/  FMUL.FTZ R121, R121, c[0x0][0x2ec] ;  /* 0x0000bb0079797a20 */ /* 0x000fc60000410000 */
[C---:B------:R-:W-:Y:S01]  /*bd10*/  HMMA.16816.F32 R112, R232.reuse, R220, R112 ;  /* 0x000000dce870723c */ /* 0x040fe20000001870 */
[----:B------:R-:W-:Y:S01]  /*bd20*/  IABS R164, R164 ;  /* 0x000000a400a47213 */ /* 0x000fe20000000000 */
[----:B--2---:R-:W-:Y:S01]  /*bd30*/  FMUL.FTZ R129, R130, c[0x0][0x2ec] ;  /* 0x0000bb0082817a20 */ /* 0x004fe20000410000 */
[----:B------:R1:W-:Y:S01]  /*bd40*/  MUFU.TANH R167, R69 ;  /* 0x0000004500a77308 */ /* 0x0003e20000002400 */
[----:B------:R-:W-:Y:S02]  /*bd50*/  FMUL.FTZ R117, R117, c[0x0][0x2ec] ;  /* 0x0000bb0075757a20 */ /* 0x000fe40000410000 */
[----:B------:R-:W-:Y:S02]  /*bd60*/  FMUL.FTZ R119, R119, c[0x0][0x2ec] ;  /* 0x0000bb0077777a20 */ /* 0x000fe40000410000 */
[C---:B------:R-:W-:Y:S01]  /*bd70*/  HMMA.16816.F32 R108, R232.reuse, R222, R108 ;  /* 0x000000dee86c723c */ /* 0x040fe2000000186c */
[----:B------:R-:W-:Y:S02]  /*bd80*/  IMAD.IADD R221, R207, 0x1, -R37 ;  /* 0x00000001cfdd7824 */ /* 0x000fe400078e0a25 */
[----:B------:R-:W-:Y:S01]  /*bd90*/  IMAD.MOV.U32 R220, RZ, RZ, R225 ;  /* 0x000000ffffdc7224 */ /* 0x000fe200078e00e1 */
[----:B------:R-:W-:Y:S01]  /*bda0*/  MUFU.TANH R129, R129 ;  /* 0x0000008100817308 */ /* 0x000fe20000002400 */
[----:B------:R-:W-:Y:S01]  /*bdb0*/  FMUL.FTZ R239, R239, c[0x0][0x2ec] ;  /* 0x0000bb00efef7a20 */ /* 0x000fe20000410000 */
[----:B------:R-:W-:Y:S01]  /*bdc0*/  IABS R225, R221 ;  /* 0x000000dd00e17213 */ /* 0x000fe20000000000 */
[----:B------:R-:W-:Y:S01]  /*bdd0*/  IMAD.IADD R221, R204, 0x1, -R37 ;  /* 0x00000001ccdd7824 */ /* 0x000fe200078e0a25 */
[----:B------:R-:W-:Y:S01]  /*bde0*/  HMMA.16816.F32 R104, R232, R180, R104 ;  /* 0x000000b4e868723c */ /* 0x000fe20000001868 */
[----:B------:R-:W-:Y:S01]  /*bdf0*/  IADD3 R223, R37, 0x1, RZ ;  /* 0x0000000125df7810 */ /* 0x000fe20007ffe0ff */
[----:B------:R-:W-:-:S02]  /*be00*/  FMUL.FTZ R124, R124, c[0x0][0x2ec] ;  /* 0x0000bb007c7c7a20 */ /* 0x000fc40000410000 */
[----:B------:R-:W2:Y:S01]  /*be10*/  I2F R220, R220 ;  /* 0x000000dc00dc7306 */ /* 0x000ea20000201400 */
[----:B------:R-:W-:Y:S01]  /*be20*/  IMAD.MOV.U32 R222, RZ, RZ, R225 ;  /* 0x000000ffffde7224 */ /* 0x000fe200078e00e1 */
[----:B------:R-:W-:Y:S01]  /*be30*/  IABS R221, R221 ;  /* 0x000000dd00dd7213 */ /* 0x000fe20000000000 */
[--C-:B------:R-:W-:Y:S01]  /*be40*/  IMAD.IADD R225, R197, 0x1, -R223.reuse ;  /* 0x00000001c5e17824 */ /* 0x100fe200078e0adf */
[C---:B------:R-:W-:Y:S01]  /*be50*/  HMMA.16816.F32 R100, R232.reuse, R182, R100 ;  /* 0x000000b6e864723c */ /* 0x040fe20000001864 */
[--C-:B------:R-:W-:Y:S01]  /*be60*/  IMAD.IADD R181, R210, 0x1, -R223.reuse ;  /* 0x00000001d2b57824 */ /* 0x100fe200078e0adf */
[----:B------:R-:W-:Y:S01]  /*be70*/  ISETP.GE.AND P6, PT, R223, R211, PT ;  /* 0x000000d3df00720c */ /* 0x000fe20003fc6270 */
[--C-:B------:R-:W-:Y:S01]  /*be80*/  IMAD.IADD R180, R207, 0x1, -R223.reuse ;  /* 0x00000001cfb47824 */ /* 0x100fe200078e0adf */
[----:B------:R-:W-:Y:S01]  /*be90*/  IABS R225, R225 ;  /* 0x000000e100e17213 */ /* 0x000fe20000000000 */
[----:B------:R-:W3:Y:S01]  /*bea0*/  I2F R222, R222 ;  /* 0x000000de00de7306 */ /* 0x000ee20000201400 */
[----:B------:R-:W-:Y:S01]  /*beb0*/  IABS R181, R181 ;  /* 0x000000b500b57213 */ /* 0x000fe20000000000 */
[----:B------:R-:W-:Y:S01]  /*bec0*/  IMAD.IADD R183, R204, 0x1, -R223 ;  /* 0x00000001ccb77824 */ /* 0x000fe200078e0adf */
[C---:B------:R-:W-:Y:S01]  /*bed0*/  HMMA.16816.F32 R96, R232.reuse, R176, R96 ;  /* 0x000000b0e860723c */ /* 0x040fe20000001860 */
[----:B------:R-:W-:Y:S01]  /*bee0*/  IADD3 R182, R37, 0x8, RZ ;  /* 0x0000000825b67810 */ /* 0x000fe20007ffe0ff */
[----:B-1----:R-:W-:Y:S01]  /*bef0*/  FMUL.FTZ R69, R71, c[0x0][0x2ec] ;  /* 0x0000bb0047457a20 */ /* 0x002fe20000410000 */
[----:B------:R-:W-:Y:S01]  /*bf00*/  ISETP.GE.AND P5, PT, R223, R208, PT ;  /* 0x000000d0df00720c */ /* 0x000fe20003fa6270 */
[----:B--2---:R-:W-:Y:S01]  /*bf10*/  FFMA.FTZ R68, R220, -UR17, R129 ;  /* 0x80000011dc447c23 */ /* 0x004fe20008010081 */
[----:B------:R-:W1:Y:S01]  /*bf20*/  I2F R225, R225 ;  /* 0x000000e100e17306 */ /* 0x000e620000201400 */
[----:B------:R-:W-:Y:S01]  /*bf30*/  IABS R183, R183 ;  /* 0x000000b700b77213 */ /* 0x000fe20000000000 */
[--C-:B------:R-:W-:Y:S01]  /*bf40*/  IMAD.IADD R177, R197, 0x1, -R182.reuse ;  /* 0x00000001c5b17824 */ /* 0x100fe200078e0ab6 */
[C---:B------:R-:W-:Y:S01]  /*bf50*/  HMMA.16816.F32 R92, R232.reuse, R178, R92 ;  /* 0x000000b2e85c723c */ /* 0x040fe2000000185c */
[----:B------:R-:W-:Y:S01]  /*bf60*/  FSEL R68, R68, -INF , !P3 ;  /* 0xff80000044447808 */ /* 0x000fe20005800000 */
[----:B------:R-:W-:Y:S01]  /*bf70*/  FMUL.FTZ R109, R109, c[0x0][0x2ec] ;  /* 0x0000bb006d6d7a20 */ /* 0x000fe20000410000 */
[----:B------:R-:W-:Y:S01]  /*bf80*/  ISETP.GE.AND P3, PT, R37, R202, PT ;  /* 0x000000ca2500720c */ /* 0x000fe20003f66270 */
[----:B------:R-:W-:Y:S01]  /*bf90*/  IMAD.MOV.U32 R176, RZ, RZ, R183 ;  /* 0x000000ffffb07224 */ /* 0x000fe200078e00b7 */
[----:B------:R-:W-:Y:S01]  /*bfa0*/  I2F R221, R221 ;  /* 0x000000dd00dd7306 */ /* 0x000fe20000201400 */
[--C-:B------:R-:W-:Y:S01]  /*bfb0*/  IMAD.IADD R183, R210, 0x1, -R182.reuse ;  /* 0x00000001d2b77824 */ /* 0x100fe200078e0ab6 */
[C---:B------:R-:W-:Y:S01]  /*bfc0*/  ISETP.LT.OR P6, PT, R223.reuse, R212, P6 ;  /* 0x000000d4df00720c */ /* 0x040fe200037c1670 */
[C---:B------:R-:W-:Y:S01]  /*bfd0*/  HMMA.16816.F32 R88, R232.reuse, R172, R88 ;  /* 0x000000ace858723c */ /* 0x040fe20000001858 */
[----:B------:R-:W-:Y:S01]  /*bfe0*/  IABS R180, R180 ;  /* 0x000000b400b47213 */ /* 0x000fe20000000000 */
[----:B---3--:R-:W-:Y:S01]  /*bff0*/  FFMA.FTZ R165, R222, -UR17, R165 ;  /* 0x80000011dea57c23 */ /* 0x008fe200080100a5 */
[----:B------:R-:W-:Y:S01]  /*c000*/  ISETP.LT.OR P5, PT, R223, R209, P5 ;  /* 0x000000d1df00720c */ /* 0x000fe20002fa1670 */
[----:B------:R-:W-:Y:S01]  /*c010*/  IMAD.IADD R179, R207, 0x1, -R182 ;  /* 0x00000001cfb37824 */ /* 0x000fe200078e0ab6 */
[----:B------:R-:W-:Y:S01]  /*c020*/  I2F R181, R181 ;  /* 0x000000b500b57306 */ /* 0x000fe20000201400 */
[----:B-1----:R-:W-:Y:S01]  /*c030*/  FFMA.FTZ R166, R225, -UR17, R166 ;  /* 0x80000011e1a67c23 */ /* 0x002fe200080100a6 */
[----:B------:R-:W-:Y:S01]  /*c040*/  ISETP.LT.OR P3, PT, R37, R203, P3 ;  /* 0x000000cb2500720c */ /* 0x000fe20001f61670 */
[C---:B------:R-:W-:Y:S01]  /*c050*/  HMMA.16816.F32 R84, R232.reuse, R174, R84 ;  /* 0x000000aee854723c */ /* 0x040fe20000001854 */
[----:B------:R-:W-:Y:S01]  /*c060*/  IABS R183, R183 ;  /* 0x000000b700b77213 */ /* 0x000fe20000000000 */
[----:B------:R-:W-:Y:S01]  /*c070*/  FMUL.FTZ R111, R111, c[0x0][0x2ec] ;  /* 0x0000bb006f6f7a20 */ /* 0x000fe20000410000 */
[----:B------:R-:W-:Y:S01]  /*c080*/  FSEL R71, R166, -INF , !P6 ;  /* 0xff800000a6477808 */ /* 0x000fe20007000000 */
[----:B------:R-:W-:Y:S01]  /*c090*/  FMUL.FTZ R106, R106, c[0x0][0x2ec] ;  /* 0x0000bb006a6a7a20 */ /* 0x000fe20000410000 */
[----:B------:R-:W-:Y:S01]  /*c0a0*/  MUFU.TANH R166, R69 ;  /* 0x0000004500a67308 */ /* 0x000fe20000002400 */
[----:B------:R-:W-:Y:S01]  /*c0b0*/  ISETP.GE.AND P6, PT, R182, R205, PT ;  /* 0x000000cdb600720c */ /* 0x000fe20003fc6270 */
[----:B------:R-:W-:Y:S01]  /*c0c0*/  IMAD.MOV.U32 R178, RZ, RZ, R183 ;  /* 0x000000ffffb27224 */ /* 0x000fe200078e00b7 */
[----:B------:R-:W-:Y:S01]  /*c0d0*/  HMMA.16816.F32 R76, R232, R170, R76 ;  /* 0x000000aae84c723c */ /* 0x000fe2000000184c */
[----:B------:R-:W-:Y:S01]  /*c0e0*/  IMAD.IADD R183, R204, 0x1, -R182 ;  /* 0x00000001ccb77824 */ /* 0x000fe200078e0ab6 */
[----:B------:R-:W-:Y:S01]  /*c0f0*/  ISETP.LT.OR P6, PT, R182, R206, P6 ;  /* 0x000000ceb600720c */ /* 0x000fe200037c1670 */
[----:B------:R-:W-:Y:S01]  /*c100*/  FMUL.FTZ R107, R107, c[0x0][0x2ec] ;  /* 0x0000bb006b6b7a20 */ /* 0x000fe20000410000 */
[----:B------:R-:W-:Y:S01]  /*c110*/  IABS R179, R179 ;  /* 0x000000b300b37213 */ /* 0x000fe20000000000 */
[----:B------:R1:W-:Y:S01]  /*c120*/  I2F R233, R164 ;  /* 0x000000a400e97306 */ /* 0x0003e20000201400 */
[----:B------:R-:W-:Y:S01]  /*c130*/  IABS R177, R177 ;  /* 0x000000b100b17213 */ /* 0x000fe20000000000 */
[----:B------:R-:W-:Y:S01]  /*c140*/  IMAD.IADD R170, R207, 0x1, -R169 ;  /* 0x00000001cfaa7824 */ /* 0x000fe200078e0aa9 */
[C---:B------:R-:W-:Y:S01]  /*c150*/  IADD3 R232, R37.reuse, 0x18, RZ ;  /* 0x0000001825e87810 */ /* 0x040fe20007ffe0ff */
[----:B------:R-:W-:Y:S01]  /*c160*/  IMAD.MOV.U32 R173, RZ, RZ, R179 ;  /* 0x000000ffffad7224 */ /* 0x000fe200078e00b3 */
[----:B------:R-:W-:Y:S01]  /*c170*/  IABS R172, R183 ;  /* 0x000000b700ac7213 */ /* 0x000fe20000000000 */
[----:B------:R-:W-:Y:S01]  /*c180*/  FMUL.FTZ R104, R104, c[0x0][0x2ec] ;  /* 0x0000bb0068687a20 */ /* 0x000fe20000410000 */
[----:B------:R-:W-:Y:S01]  /*c190*/  IADD3 R179, R37, 0x9, RZ ;  /* 0x0000000925b37810 */ /* 0x000fe20007ffe0ff */
[----:B------:R-:W2:Y:S01]  /*c1a0*/  I2F R180, R180 ;  /* 0x000000b400b47306 */ /* 0x000ea20000201400 */
[----:B------:R-:W-:Y:S01]  /*c1b0*/  ISETP.GE.AND P4, PT, R223, R205, PT ;  /* 0x000000cddf00720c */ /* 0x000fe20003f86270 */
[--C-:B------:R-:W-:Y:S01]  /*c1c0*/  IMAD.IADD R231, R197, 0x1, -R232.reuse ;  /* 0x00000001c5e77824 */ /* 0x100fe200078e0ae8 */
[----:B------:R-:W-:Y:S01]  /*c1d0*/  ISETP.GE.AND P2, PT, R223, R202, PT ;  /* 0x000000cadf00720c */ /* 0x000fe20003f46270 */
[--C-:B------:R-:W-:Y:S01]  /*c1e0*/  IMAD.IADD R183, R197, 0x1, -R179.reuse ;  /* 0x00000001c5b77824 */ /* 0x100fe200078e0ab3 */
[C---:B------:R-:W-:Y:S01]  /*c1f0*/  ISETP.LT.OR P4, PT, R223.reuse, R206, P4 ;  /* 0x000000cedf00720c */ /* 0x040fe20002781670 */
[C-C-:B------:R-:W-:Y:S01]  /*c200*/  IMAD.IADD R174, R210.reuse, 0x1, -R179.reuse ;  /* 0x00000001d2ae7824 */ /* 0x140fe200078e0ab3 */
[----:B------:R-:W-:Y:S01]  /*c210*/  ISETP.LT.OR P2, PT, R223, R203, P2 ;  /* 0x000000cbdf00720c */ /* 0x000fe20001741670 */
[--C-:B-1----:R-:W-:Y:S01]  /*c220*/  IMAD.IADD R164, R210, 0x1, -R232.reuse ;  /* 0x00000001d2a47824 */ /* 0x102fe200078e0ae8 */
[----:B------:R-:W1:Y:S01]  /*c230*/  I2F R176, R176 ;  /* 0x000000b000b07306 */ /* 0x000e620000201400 */
[----:B------:R-:W-:Y:S01]  /*c240*/  IABS R183, R183 ;  /* 0x000000b700b77213 */ /* 0x000fe20000000000 */
[C---:B------:R-:W-:Y:S01]  /*c250*/  IMAD.IADD R226, R204.reuse, 0x1, -R179 ;  /* 0x00000001cce27824 */ /* 0x040fe200078e0ab3 */
[----:B------:R-:W-:Y:S01]  /*c260*/  IABS R174, R174 ;  /* 0x000000ae00ae7213 */ /* 0x000fe20000000000 */
[----:B------:R-:W-:Y:S01]  /*c270*/  IMAD.IADD R130, R204, 0x1, -R232 ;  /* 0x00000001cc827824 */ /* 0x000fe200078e0ae8 */
[----:B------:R-:W-:Y:S01]  /*c280*/  IABS R164, R164 ;  /* 0x000000a400a47213 */ /* 0x000fe20000000000 */
[----:B------:R-:W-:Y:S01]  /*c290*/  IMAD.MOV.U32 R175, RZ, RZ, R183 ;  /* 0x000000ffffaf7224 */ /* 0x000fe200078e00b7 */
[----:B------:R-:W-:Y:S01]  /*c2a0*/  IADD3 R171, R37, 0x11, RZ ;  /* 0x0000001125ab7810 */ /* 0x000fe20007ffe0ff */
[----:B------:R-:W-:Y:S01]  /*c2b0*/  I2F R178, R178 ;  /* 0x000000b200b27306 */ /* 0x000fe20000201400 */
[----:B--2---:R-:W-:Y:S01]  /*c2c0*/  FFMA.FTZ R180, R180, -UR17, R167 ;  /* 0x80000011b4b47c23 */ /* 0x004fe200080100a7 */
[----:B------:R-:W-:Y:S01]  /*c2d0*/  IABS R170, R170 ;  /* 0x000000aa00aa7213 */ /* 0x000fe20000000000 */
[----:B------:R-:W-:Y:S01]  /*c2e0*/  IMAD.IADD R183, R207, 0x1, -R179 ;  /* 0x00000001cfb77824 */ /* 0x000fe200078e0ab3 */
[----:B------:R-:W-:Y:S01]  /*c2f0*/  IABS R231, R231 ;  /* 0x000000e700e77213 */ /* 0x000fe20000000000 */
[--C-:B------:R-:W-:Y:S01]  /*c300*/  IMAD.IADD R235, R197, 0x1, -R171.reuse ;  /* 0x00000001c5eb7824 */ /* 0x100fe200078e0aab */
[----:B------:R-:W-:Y:S01]  /*c310*/  IADD3 R223, R37, 0x19, RZ ;  /* 0x0000001925df7810 */ /* 0x000fe20007ffe0ff */
[--C-:B------:R-:W-:Y:S01]  /*c320*/  IMAD.IADD R234, R210, 0x1, -R171.reuse ;  /* 0x00000001d2ea7824 */ /* 0x100fe200078e0aab */
[----:B------:R-:W-:Y:S01]  /*c330*/  I2F R230, R164 ;  /* 0x000000a400e67306 */ /* 0x000fe20000201400 */
[----:B-1----:R-:W-:Y:S01]  /*c340*/  FFMA.FTZ R166, R176, -UR17, R166 ;  /* 0x80000011b0a67c23 */ /* 0x002fe200080100a6 */
[----:B------:R-:W-:Y:S01]  /*c350*/  IABS R183, R183 ;  /* 0x000000b700b77213 */ /* 0x000fe20000000000 */
[----:B------:R-:W-:Y:S01]  /*c360*/  FMUL.FTZ R176, R125, c[0x0][0x2ec] ;  /* 0x0000bb007db07a20 */ /* 0x000fe20000410000 */
[----:B------:R-:W-:Y:S01]  /*c370*/  IABS R235, R235 ;  /* 0x000000eb00eb7213 */ /* 0x000fe20000000000 */
[----:B------:R-:W-:Y:S01]  /*c380*/  IMAD.IADD R229, R207, 0x1, -R171 ;  /* 0x00000001cfe57824 */ /* 0x000fe200078e0aab */
[----:B------:R-:W-:Y:S01]  /*c390*/  FSEL R166, R166, -INF , !P2 ;  /* 0xff800000a6a67808 */ /* 0x000fe20005000000 */
[----:B------:R-:W-:Y:S01]  /*c3a0*/  IMAD.MOV.U32 R168, RZ, RZ, R183 ;  /* 0x000000ffffa87224 */ /* 0x000fe200078e00b7 */
[----:B------:R1:W2:Y:S01]  /*c3b0*/  MUFU.TANH R164, R70 ;  /* 0x0000004600a47308 */ /* 0x0002a20000002400 */
[----:B------:R-:W-:Y:S01]  /*c3c0*/  IABS R183, R226 ;  /* 0x000000e200b77213 */ /* 0x000fe20000000000 */
[----:B------:R-:W-:Y:S01]  /*c3d0*/  IMAD.IADD R226, R197, 0x1, -R169 ;  /* 0x00000001c5e27824 */ /* 0x000fe200078e0aa9 */
[C---:B------:R-:W-:Y:S01]  /*c3e0*/  ISETP.GE.AND P2, PT, R179.reuse, R208, PT ;  /* 0x000000d0b300720c */ /* 0x040fe20003f46270 */
[----:B------:R-:W-:Y:S01]  /*c3f0*/  IMAD.IADD R228, R204, 0x1, -R171 ;  /* 0x00000001cce47824 */ /* 0x000fe200078e0aab */
[----:B------:R-:W-:Y:S01]  /*c400*/  IABS R234, R234 ;  /* 0x000000ea00ea7213 */ /* 0x000fe20000000000 */
[----:B------:R-:W-:Y:S01]  /*c410*/  FMUL.FTZ R100, R100, c[0x0][0x2ec] ;  /* 0x0000bb0064647a20 */ /* 0x000fe20000410000 */
[----:B------:R-:W-:Y:S01]  /*c420*/  IABS R226, R226 ;  /* 0x000000e200e27213 */ /* 0x000fe20000000000 */
[----:B------:R-:W-:Y:S01]  /*c430*/  I2F R173, R173 ;  /* 0x000000ad00ad7306 */ /* 0x000fe20000201400 */
[----:B------:R-:W-:Y:S01]  /*c440*/  ISETP.LT.OR P2, PT, R179, R209, P2 ;  /* 0x000000d1b300720c */ /* 0x000fe20001741670 */
[----:B------:R-:W-:Y:S01]  /*c450*/  FMUL.FTZ R102, R102, c[0x0][0x2ec] ;  /* 0x0000bb0066667a20 */ /* 0x000fe20000410000 */
[----:B------:R-:W-:Y:S01]  /*c460*/  IABS R229, R229 ;  /* 0x000000e500e57213 */ /* 0x000fe20000000000 */
[----:B------:R-:W-:Y:S01]  /*c470*/  FMUL.FTZ R101, R101, c[0x0][0x2ec] ;  /* 0x0000bb0065657a20 */ /* 0x000fe20000410000 */
[----:B------:R-:W-:Y:S01]  /*c480*/  IABS R228, R228 ;  /* 0x000000e400e47213 */ /* 0x000fe20000000000 */
[----:B------:R-:W-:-:S02]  /*c490*/  FMUL.FTZ R98, R98, c[0x0][0x2ec] ;  /* 0x0000bb0062627a20 */ /* 0x000fc40000410000 */
[----:B-1----:R-:W-:Y:S01]  /*c4a0*/  FFMA.FTZ R70, R224, -UR17, R128 ;  /* 0x80000011e0467c23 */ /* 0x002fe20008010080 */
[----:B------:R-:W1:Y:S01]  /*c4b0*/  MUFU.TANH R167, R64 ;  /* 0x0000004000a77308 */ /* 0x000e620000002400 */
[----:B------:R-:W-:Y:S02]  /*c4c0*/  IMAD.IADD R128, R207, 0x1, -R232 ;  /* 0x00000001cf807824 */ /* 0x000fe400078e0ae8 */
[----:B--2---:R-:W-:Y:S01]  /*c4d0*/  FFMA.FTZ R164, R221, -UR17, R164 ;  /* 0x80000011dda47c23 */ /* 0x004fe200080100a4 */
[----:B------:R-:W-:Y:S01]  /*c4e0*/  FSEL R70, R70, -INF , !P0 ;  /* 0xff80000046467808 */ /* 0x000fe20004000000 */
[----:B------:R-:W-:Y:S01]  /*c4f0*/  FMUL.FTZ R96, R96, c[0x0][0x2ec] ;  /* 0x0000bb0060607a20 */ /* 0x000fe20000410000 */
[----:B------:R-:W-:Y:S01]  /*c500*/  IABS R129, R128 ;  /* 0x0000008000817213 */ /* 0x000fe20000000000 */
[----:B------:R-:W-:Y:S01]  /*c510*/  FMUL.FTZ R94, R94, c[0x0][0x2ec] ;  /* 0x0000bb005e5e7a20 */ /* 0x000fe20000410000 */
[----:B------:R-:W2:Y:S01]  /*c520*/  MUFU.TANH R128, R131 ;  /* 0x0000008300807308 */ /* 0x000ea20000002400 */
[----:B------:R-:W-:Y:S01]  /*c530*/  ISETP.GE.AND P0, PT, R37, R205, PT ;  /* 0x000000cd2500720c */ /* 0x000fe20003f06270 */
[----:B------:R-:W-:Y:S01]  /*c540*/  FMUL.FTZ R99, R99, c[0x0][0x2ec] ;  /* 0x0000bb0063637a20 */ /* 0x000fe20000410000 */
[----:B------:R-:W-:Y:S01]  /*c550*/  FSEL R164, R164, -INF , !P3 ;  /* 0xff800000a4a47808 */ /* 0x000fe20005800000 */
[----:B------:R-:W-:Y:S01]  /*c560*/  IMAD.MOV.U32 R222, RZ, RZ, R129 ;  /* 0x000000ffffde7224 */ /* 0x000fe200078e0081 */
[----:B------:R-:W-:Y:S01]  /*c570*/  ISETP.LT.OR P0, PT, R37, R206, P0 ;  /* 0x000000ce2500720c */ /* 0x000fe20000701670 */
[----:B------:R-:W-:Y:S01]  /*c580*/  FMUL.FTZ R93, R93, c[0x0][0x2ec] ;  /* 0x0000bb005d5d7a20 */ /* 0x000fe20000410000 */
[C---:B------:R-:W-:Y:S01]  /*c590*/  ISETP.GE.AND P3, PT, R182.reuse, R208, PT ;  /* 0x000000d0b600720c */ /* 0x040fe20003f66270 */
[----:B------:R-:W-:Y:S01]  /*c5a0*/  I2F R177, R177 ;  /* 0x000000b100b17306 */ /* 0x000fe20000201400 */
[----:B------:R-:W-:Y:S01]  /*c5b0*/  FSEL R165, R165, -INF , !P0 ;  /* 0xff800000a5a57808 */ /* 0x000fe20004000000 */
[----:B-1----:R-:W-:Y:S01]  /*c5c0*/  FFMA.FTZ R173, R173, -UR17, R167 ;  /* 0x80000011adad7c23 */ /* 0x002fe200080100a7 */
[C---:B------:R-:W-:Y:S01]  /*c5d0*/  ISETP.GE.AND P0, PT, R182.reuse, R211, PT ;  /* 0x000000d3b600720c */ /* 0x040fe20003f06270 */
[----:B------:R-:W-:Y:S01]  /*c5e0*/  FMUL.FTZ R95, R95, c[0x0][0x2ec] ;  /* 0x0000bb005f5f7a20 */ /* 0x000fe20000410000 */
[----:B------:R-:W-:Y:S01]  /*c5f0*/  ISETP.LT.OR P3, PT, R182, R209, P3 ;  /* 0x000000d1b600720c */ /* 0x000fe20001f61670 */
[----:B------:R-:W-:Y:S01]  /*c600*/  FMUL.FTZ R92, R92, c[0x0][0x2ec] ;  /* 0x0000bb005c5c7a20 */ /* 0x000fe20000410000 */
[----:B------:R-:W-:Y:S01]  /*c610*/  ISETP.LT.OR P0, PT, R182, R212, P0 ;  /* 0x000000d4b600720c */ /* 0x000fe20000701670 */
[----:B--2---:R-:W-:Y:S01]  /*c620*/  FFMA.FTZ R128, R181, -UR17, R128 ;  /* 0x80000011b5807c23 */ /* 0x004fe20008010080 */
[----:B------:R-:W-:Y:S01]  /*c630*/  IADD3 R181, R37, 0x20, RZ ;  /* 0x0000002025b57810 */ /* 0x000fe20007ffe0ff */
[----:B------:R-:W-:Y:S01]  /*c640*/  I2F R172, R172 ;  /* 0x000000ac00ac7306 */ /* 0x000fe20000201400 */
[----:B------:R-:W-:Y:S01]  /*c650*/  IABS R129, R130 ;  /* 0x0000008200817213 */ /* 0x000fe20000000000 */
[----:B------:R-:W-:Y:S01]  /*c660*/  IMAD.IADD R130, R197, 0x1, -R223 ;  /* 0x00000001c5827824 */ /* 0x000fe200078e0adf */
[----:B------:R-:W-:Y:S01]  /*c670*/  FSEL R69, R128, -INF , !P5 ;  /* 0xff80000080457808 */ /* 0x000fe20006800000 */
[--C-:B------:R-:W-:Y:S01]  /*c680*/  IMAD.IADD R128, R210, 0x1, -R181.reuse ;  /* 0x00000001d2807824 */ /* 0x100fe200078e0ab5 */
[----:B------:R-:W-:Y:S01]  /*c690*/  ISETP.GE.AND P5, PT, R182, R202, PT ;  /* 0x000000cab600720c */ /* 0x000fe20003fa6270 */
[----:B------:R-:W-:-:S02]  /*c6a0*/  IMAD.IADD R167, R204, 0x1, -R181 ;  /* 0x00000001cca77824 */ /* 0x000fc400078e0ab5 */
[----:B------:R-:W1:Y:S01]  /*c6b0*/  MUFU.TANH R124, R124 ;  /* 0x0000007c007c7308 */ /* 0x000e620000002400 */
[----:B------:R-:W-:Y:S01]  /*c6c0*/  ISETP.LT.OR P5, PT, R182, R203, P5 ;  /* 0x000000cbb600720c */ /* 0x000fe20002fa1670 */
[----:B------:R-:W-:Y:S01]  /*c6d0*/  FMUL.FTZ R182, R126, c[0x0][0x2ec] ;  /* 0x0000bb007eb67a20 */ /* 0x000fe20000410000 */
[----:B------:R-:W-:Y:S01]  /*c6e0*/  IABS R126, R128 ;  /* 0x00000080007e7213 */ /* 0x000fe20000000000 */
[----:B------:R-:W-:Y:S01]  /*c6f0*/  IMAD.MOV.U32 R221, RZ, RZ, R129 ;  /* 0x000000ffffdd7224 */ /* 0x000fe200078e0081 */
[----:B------:R-:W-:Y:S01]  /*c700*/  IABS R129, R130 ;  /* 0x0000008200817213 */ /* 0x000fe20000000000 */
[----:B------:R-:W-:Y:S02]  /*c710*/  IMAD.IADD R130, R210, 0x1, -R223 ;  /* 0x00000001d2827824 */ /* 0x000fe400078e0adf */
[----:B------:R2:W3:Y:S01]  /*c720*/  MUFU.TANH R128, R182 ;  /* 0x000000b600807308 */ /* 0x0004e20000002400 */
[----:B------:R-:W-:Y:S02]  /*c730*/  IMAD.IADD R131, R197, 0x1, -R181 ;  /* 0x00000001c5837824 */ /* 0x000fe400078e0ab5 */
[----:B------:R-:W-:Y:S01]  /*c740*/  IABS R130, R130 ;  /* 0x0000008200827213 */ /* 0x000fe20000000000 */
[----:B------:R-:W-:-:S02]  /*c750*/  FMUL.FTZ R89, R89, c[0x0][0x2ec] ;  /* 0x0000bb0059597a20 */ /* 0x000fc40000410000 */
[----:B------:R-:W-:Y:S01]  /*c760*/  IABS R131, R131 ;  /* 0x0000008300837213 */ /* 0x000fe20000000000 */
[----:B------:R-:W-:Y:S01]  /*c770*/  FMUL.FTZ R86, R86, c[0x0][0x2ec] ;  /* 0x0000bb0056567a20 */ /* 0x000fe20000410000 */
[----:B------:R-:W-:Y:S01]  /*c780*/  I2F R175, R175 ;  /* 0x000000af00af7306 */ /* 0x000fe20000201400 */
[----:B-1----:R-:W-:Y:S01]  /*c790*/  FFMA.FTZ R177, R177, -UR17, R124 ;  /* 0x80000011b1b17c23 */ /* 0x002fe2000801007c */
[----:B------:R-:W-:Y:S01]  /*c7a0*/  FSEL R124, R180, -INF , !P4 ;  /* 0xff800000b47c7808 */ /* 0x000fe20006000000 */
[----:B------:R-:W-:Y:S01]  /*c7b0*/  IMAD.MOV.U32 R224, RZ, RZ, R130 ;  /* 0x000000ffffe07224 */ /* 0x000fe200078e0082 */
[----:B------:R-:W-:Y:S01]  /*c7c0*/  ISETP.GE.AND P4, PT, R179, R211, PT ;  /* 0x000000d3b300720c */ /* 0x000fe20003f86270 */
[----:B------:R-:W-:Y:S01]  /*c7d0*/  FMUL.FTZ R90, R90, c[0x0][0x2ec] ;  /* 0x0000bb005a5a7a20 */ /* 0x000fe20000410000 */
[----:B------:R-:W-:Y:S01]  /*c7e0*/  FSEL R125, R177, -INF , !P0 ;  /* 0xff800000b17d7808 */ /* 0x000fe20004000000 */
[----:B------:R-:W-:Y:S01]  /*c7f0*/  FMUL.FTZ R88, R88, c[0x0][0x2ec] ;  /* 0x0000bb0058587a20 */ /* 0x000fe20000410000 */
[----:B--2---:R-:W-:Y:S01]  /*c800*/  IADD3 R182, R37, 0x21, RZ ;  /* 0x0000002125b67810 */ /* 0x004fe20007ffe0ff */
[----:B---3--:R-:W-:Y:S01]  /*c810*/  FFMA.FTZ R64, R178, -UR17, R128 ;  /* 0x80000011b2407c23 */ /* 0x008fe20008010080 */
[----:B------:R-:W-:Y:S01]  /*c820*/  I2F R174, R174 ;  /* 0x000000ae00ae7306 */ /* 0x000fe20000201400 */
[----:B------:R-:W-:Y:S01]  /*c830*/  FMUL.FTZ R128, R127, c[0x0][0x2ec] ;  /* 0x0000bb007f807a20 */ /* 0x000fe20000410000 */
[----:B------:R-:W-:Y:S01]  /*c840*/  IADD3 R177, R37, 0x28, RZ ;  /* 0x0000002825b17810 */ /* 0x000fe20007ffe0ff */
[----:B------:R-:W-:Y:S01]  /*c850*/  FMUL.FTZ R91, R91, c[0x0][0x2ec] ;  /* 0x0000bb005b5b7a20 */ /* 0x000fe20000410000 */
[----:B------:R-:W-:Y:S01]  /*c860*/  FSEL R64, R64, -INF , !P3 ;  /* 0xff80000040407808 */ /* 0x000fe20005800000 */
[----:B------:R-:W-:Y:S01]  /*c870*/  FMUL.FTZ R87, R87, c[0x0][0x2ec] ;  /* 0x0000bb0057577a20 */ /* 0x000fe20000410000 */
[C---:B------:R-:W-:Y:S01]  /*c880*/  ISETP.GE.AND P0, PT, R179.reuse, R205, PT ;  /* 0x000000cdb300720c */ /* 0x040fe20003f06270 */
[----:B------:R-:W-:Y:S01]  /*c890*/  FMUL.FTZ R84, R84, c[0x0][0x2ec] ;  /* 0x0000bb0054547a20 */ /* 0x000fe20000410000 */
[----:B------:R1:W2:Y:S01]  /*c8a0*/  MUFU.TANH R127, R176 ;  /* 0x000000b0007f7308 */ /* 0x0002a20000002400 */
[----:B------:R-:W-:Y:S01]  /*c8b0*/  ISETP.GE.AND P3, PT, R179, R202, PT ;  /* 0x000000cab300720c */ /* 0x000fe20003f66270 */
[----:B------:R-:W-:Y:S01]  /*c8c0*/  FMUL.FTZ R85, R85, c[0x0][0x2ec] ;  /* 0x0000bb0055557a20 */ /* 0x000fe20000410000 */
[C---:B------:R-:W-:Y:S01]  /*c8d0*/  ISETP.LT.OR P4, PT, R179.reuse, R212, P4 ;  /* 0x000000d4b300720c */ /* 0x040fe20002781670 */
[----:B------:R-:W-:Y:S01]  /*c8e0*/  FMUL.FTZ R78, R78, c[0x0][0x2ec] ;  /* 0x0000bb004e4e7a20 */ /* 0x000fe20000410000 */
[----:B------:R-:W-:Y:S01]  /*c8f0*/  ISETP.LT.OR P0, PT, R179, R206, P0 ;  /* 0x000000ceb300720c */ /* 0x000fe20000701670 */
[----:B------:R-:W-:Y:S01]  /*c900*/  FMUL.FTZ R79, R79, c[0x0][0x2ec] ;  /* 0x0000bb004f4f7a20 */ /* 0x000fe20000410000 */
[----:B------:R-:W-:Y:S01]  /*c910*/  ISETP.LT.OR P3, PT, R179, R203, P3 ;  /* 0x000000cbb300720c */ /* 0x000fe20001f61670 */
[----:B------:R-:W3:Y:S01]  /*c920*/  MUFU.TANH R128, R128 ;  /* 0x0000008000807308 */ /* 0x000ee20000002400 */
[----:B-1----:R-:W-:-:S07]  /*c930*/  IMAD.IADD R176, R207, 0x1, -R181 ;  /* 0x00000001cfb07824 */ /* 0x002fce00078e0ab5 */
[----:B------:R-:W-:Y:S01]  /*c940*/  I2F R226, R226 ;  /* 0x000000e200e27306 */ /* 0x000fe20000201400 */
[----:B--2---:R-:W-:Y:S02]  /*c950*/  FFMA.FTZ R175, R175, -UR17, R127 ;  /* 0x80000011afaf7c23 */ /* 0x004fe4000801007f */
[----:B------:R-:W-:Y:S01]  /*c960*/  IMAD.IADD R127, R210, 0x1, -R182 ;  /* 0x00000001d27f7824 */ /* 0x000fe200078e0ab6 */
[----:B------:R-:W-:Y:S02]  /*c970*/  IABS R176, R176 ;  /* 0x000000b000b07213 */ /* 0x000fe40000000000 */
[----:B------:R-:W-:Y:S01]  /*c980*/  FSEL R179, R175, -INF , !P4 ;  /* 0xff800000afb37808 */ /* 0x000fe20006000000 */
[----:B---3--:R-:W-:Y:S01]  /*c990*/  FFMA.FTZ R128, R174, -UR17, R128 ;  /* 0x80000011ae807c23 */ /* 0x008fe20008010080 */
[----:B------:R-:W1:Y:S01]  /*c9a0*/  MUFU.TANH R120, R120 ;  /* 0x0000007800787308 */ /* 0x000e620000002400 */
[----:B------:R-:W-:Y:S01]  /*c9b0*/  IMAD.MOV.U32 R178, RZ, RZ, R176 ;  /* 0x000000ffffb27224 */ /* 0x000fe200078e00b0 */
[----:B------:R-:W-:Y:S01]  /*c9c0*/  IABS R176, R167 ;  /* 0x000000a700b07213 */ /* 0x000fe20000000000 */
[----:B------:R-:W-:Y:S01]  /*c9d0*/  FFMA.FTZ R167, R172, -UR17, R66 ;  /* 0x80000011aca77c23 */ /* 0x000fe20008010042 */
[----:B------:R-:W-:Y:S01]  /*c9e0*/  FSEL R172, R173, -INF , !P6 ;  /* 0xff800000adac7808 */ /* 0x000fe20007000000 */
[--C-:B------:R-:W-:Y:S01]  /*c9f0*/  IMAD.IADD R66, R197, 0x1, -R182.reuse ;  /* 0x00000001c5427824 */ /* 0x100fe200078e0ab6 */
[----:B------:R-:W-:Y:S01]  /*ca00*/  ISETP.GE.AND P6, PT, R169, R211, PT ;  /* 0x000000d3a900720c */ /* 0x000fe20003fc6270 */
[----:B------:R-:W-:Y:S01]  /*ca10*/  IMAD.IADD R174, R207, 0x1, -R182 ;  /* 0x00000001cfae7824 */ /* 0x000fe200078e0ab6 */
[----:B------:R-:W2:Y:S01]  /*ca20*/  I2F R240, R176 ;  /* 0x000000b000f07306 */ /* 0x000ea20000201400 */
[----:B------:R-:W-:-:S02]  /*ca30*/  FSEL R167, R167, -INF , !P5 ;  /* 0xff800000a7a77808 */ /* 0x000fc40006800000 */
[----:B------:R-:W-:Y:S02]  /*ca40*/  IABS R66, R66 ;  /* 0x0000004200427213 */ /* 0x000fe40000000000 */
[C---:B------:R-:W-:Y:S02]  /*ca50*/  ISETP.GE.AND P5, PT, R169.reuse, R208, PT ;  /* 0x000000d0a900720c */ /* 0x040fe40003fa6270 */
[C---:B------:R-:W-:Y:S01]  /*ca60*/  ISETP.GE.AND P4, PT, R169.reuse, R205, PT ;  /* 0x000000cda900720c */ /* 0x040fe20003f86270 */
[----:B------:R3:W-:Y:S01]  /*ca70*/  I2F R242, R66 ;  /* 0x0000004200f27306 */ /* 0x0007e20000201400 */
[C---:B------:R-:W-:Y:S01]  /*ca80*/  ISETP.LT.OR P6, PT, R169.reuse, R212, P6 ;  /* 0x000000d4a900720c */ /* 0x040fe200037c1670 */
[----:B-1----:R-:W-:Y:S01]  /*ca90*/  FFMA.FTZ R120, R226, -UR17, R120 ;  /* 0x80000011e2787c23 */ /* 0x002fe20008010078 */
[C---:B------:R-:W-:Y:S02]  /*caa0*/  ISETP.LT.OR P5, PT, R169.reuse, R209, P5 ;  /* 0x000000d1a900720c */ /* 0x040fe40002fa1670 */
[----:B------:R-:W-:-:S02]  /*cab0*/  ISETP.LT.OR P4, PT, R169, R206, P4 ;  /* 0x000000cea900720c */ /* 0x000fc40002781670 */
[----:B------:R-:W-:Y:S01]  /*cac0*/  FSEL R180, R120, -INF , !P6 ;  /* 0xff80000078b47808 */ /* 0x000fe20007000000 */
[----:B------:R-:W1:Y:S01]  /*cad0*/  I2F R183, R183 ;  /* 0x000000b700b77306 */ /* 0x000e620000201400 */
[C---:B------:R-:W-:Y:S01]  /*cae0*/  ISETP.GE.AND P6, PT, R171.reuse, R205, PT ;  /* 0x000000cdab00720c */ /* 0x040fe20003fc6270 */
[----:B--2---:R-:W-:Y:S01]  /*caf0*/  FFMA.FTZ R54, R240, -UR17, R54 ;  /* 0x80000011f0367c23 */ /* 0x004fe20008010036 */
[----:B------:R-:W-:Y:S02]  /*cb00*/  IABS R127, R127 ;  /* 0x0000007f007f7213 */ /* 0x000fe40000000000 */
[----:B------:R-:W-:Y:S02]  /*cb10*/  ISETP.LT.OR P6, PT, R171, R206, P6 ;  /* 0x000000ceab00720c */ /* 0x000fe400037c1670 */
[----:B------:R-:W-:Y:S01]  /*cb20*/  IABS R174, R174 ;  /* 0x000000ae00ae7213 */ /* 0x000fe20000000000 */
[----:B---3--:R-:W-:Y:S01]  /*cb30*/  IMAD.IADD R66, R197, 0x1, -R177 ;  /* 0x00000001c5427824 */ /* 0x008fe200078e0ab1 */
[----:B------:R-:W-:Y:S04]  /*cb40*/  I2F R168, R168 ;  /* 0x000000a800a87306 */ /* 0x000fe80000201400 */
[----:B------:R-:W-:Y:S01]  /*cb50*/  IABS R66, R66 ;  /* 0x0000004200427213 */ /* 0x000fe20000000000 */
[----:B-1----:R-:W-:-:S03]  /*cb60*/  FFMA.FTZ R67, R183, -UR17, R67 ;  /* 0x80000011b7437c23 */ /* 0x002fc60008010043 */
[----:B------:R-:W-:Y:S01]  /*cb70*/  I2F R176, R66 ;  /* 0x0000004200b07306 */ /* 0x000fe20000201400 */
[----:B------:R-:W-:-:S05]  /*cb80*/  IMAD.IADD R183, R207, 0x1, -R245 ;  /* 0x00000001cfb77824 */ /* 0x000fca00078e0af5 */
[----:B------:R-:W-:Y:S02]  /*cb90*/  IABS R183, R183 ;  /* 0x000000b700b77213 */ /* 0x000fe40000000000 */
[----:B------:R1:W2:Y:S08]  /*cba0*/  MUFU.TANH R66, R65 ;  /* 0x0000004100427308 */ /* 0x0002b00000002400 */
[----:B------:R3:W4:Y:S01]  /*cbb0*/  MUFU.TANH R120, R62 ;  /* 0x0000003e00787308 */ /* 0x0007220000002400 */
[----:B-1----:R-:W-:Y:S01]  /*cbc0*/  FSEL R65, R128, -INF , !P2 ;  /* 0xff80000080417808 */ /* 0x002fe20005000000 */
[----:B------:R-:W-:Y:S01]  /*cbd0*/  IMAD.IADD R128, R210, 0x1, -R177 ;  /* 0x00000001d2807824 */ /* 0x000fe200078e0ab1 */
[----:B------:R-:W-:-:S05]  /*cbe0*/  ISETP.GE.AND P2, PT, R169, R202, PT ;  /* 0x000000caa900720c */ /* 0x000fca0003f46270 */
[----:B------:R-:W-:Y:S01]  /*cbf0*/  I2F R235, R235 ;  /* 0x000000eb00eb7306 */ /* 0x000fe20000201400 */
[----:B--2---:R-:W-:Y:S01]  /*cc00*/  FFMA.FTZ R66, R168, -UR17, R66 ;  /* 0x80000011a8427c23 */ /* 0x004fe20008010042 */
[----:B------:R-:W-:Y:S01]  /*cc10*/  FSEL R168, R67, -INF , !P3 ;  /* 0xff80000043a87808 */ /* 0x000fe20005800000 */
[--C-:B------:R-:W-:Y:S01]  /*cc20*/  IMAD.IADD R67, R204, 0x1, -R177.reuse ;  /* 0x00000001cc437824 */ /* 0x100fe200078e0ab1 */
[----:B------:R-:W-:Y:S01]  /*cc30*/  ISETP.LT.OR P2, PT, R169, R203, P2 ;  /* 0x000000cba900720c */ /* 0x000fe20001741670 */
[----:B------:R-:W-:Y:S01]  /*cc40*/  FMUL.FTZ R169, R122, c[0x0][0x2ec] ;  /* 0x0000bb007aa97a20 */ /* 0x000fe20000410000 */
[----:B------:R-:W-:Y:S01]  /*cc50*/  IABS R122, R128 ;  /* 0x00000080007a7213 */ /* 0x000fe20000000000 */
[----:B---3--:R-:W-:Y:S01]  /*cc60*/  IMAD.IADD R62, R207, 0x1, -R177 ;  /* 0x00000001cf3e7824 */ /* 0x008fe200078e0ab1 */
[----:B------:R1:W2:Y:S01]  /*cc70*/  MUFU.TANH R220, R121 ;  /* 0x0000007900dc7308 */ /* 0x0002a20000002400 */
[----:B----4-:R-:W-:Y:S01]  /*cc80*/  FFMA.FTZ R120, R233, -UR17, R120 ;  /* 0x80000011e9787c23 */ /* 0x010fe20008010078 */
[----:B------:R-:W-:-:S02]  /*cc90*/  ISETP.GE.AND P3, PT, R171, R208, PT ;  /* 0x000000d0ab00720c */ /* 0x000fc40003f66270 */
[----:B------:R-:W-:Y:S02]  /*cca0*/  IABS R62, R62 ;  /* 0x0000003e003e7213 */ /* 0x000fe40000000000 */
[----:B------:R-:W-:Y:S02]  /*ccb0*/  ISETP.LT.OR P3, PT, R171, R209, P3 ;  /* 0x000000d1ab00720c */ /* 0x000fe40001f61670 */
[----:B------:R-:W3:Y:S01]  /*ccc0*/  MUFU.TANH R128, R169 ;  /* 0x000000a900807308 */ /* 0x000ee20000002400 */
[----:B------:R-:W-:Y:S01]  /*ccd0*/  IMAD.MOV.U32 R243, RZ, RZ, R62 ;  /* 0x000000fffff37224 */ /* 0x000fe200078e003e */
[----:B------:R-:W-:Y:S01]  /*cce0*/  IABS R62, R67 ;  /* 0x00000043003e7213 */ /* 0x000fe20000000000 */
[--C-:B------:R-:W-:Y:S01]  /*ccf0*/  IMAD.IADD R67, R197, 0x1, -R245.reuse ;  /* 0x00000001c5437824 */ /* 0x100fe200078e0af5 */
[----:B------:R-:W-:Y:S02]  /*cd00*/  FSEL R120, R120, -INF , !P2 ;  /* 0xff80000078787808 */ /* 0x000fe40005000000 */
[----:B------:R-:W-:Y:S01]  /*cd10*/  ISETP.GE.AND P2, PT, R232, R208, PT ;  /* 0x000000d0e800720c */ /* 0x000fe20003f46270 */
[----:B------:R-:W-:Y:S01]  /*cd20*/  IMAD.MOV.U32 R233, RZ, RZ, R62 ;  /* 0x000000ffffe97224 */ /* 0x000fe200078e003e */
[----:B------:R-:W-:Y:S01]  /*cd30*/  I2F R234, R234 ;  /* 0x000000ea00ea7306 */ /* 0x000fe20000201400 */
[----:B-1----:R-:W-:Y:S01]  /*cd40*/  FMUL.FTZ R121, R60, c[0x0][0x2ec] ;  /* 0x0000bb003c797a20 */ /* 0x002fe20000410000 */
[----:B------:R-:W-:Y:S01]  /*cd50*/  IABS R62, R67 ;  /* 0x00000043003e7213 */ /* 0x000fe20000000000 */
[----:B--2---:R-:W-:Y:S01]  /*cd60*/  FFMA.FTZ R220, R235, -UR17, R220 ;  /* 0x80000011ebdc7c23 */ /* 0x004fe200080100dc */
[----:B------:R-:W-:Y:S01]  /*cd70*/  ISETP.LT.OR P2, PT, R232, R209, P2 ;  /* 0x000000d1e800720c */ /* 0x000fe20001741670 */
[----:B------:R-:W-:-:S02]  /*cd80*/  IMAD.IADD R67, R210, 0x1, -R245 ;  /* 0x00000001d2437824 */ /* 0x000fc400078e0af5 */
[----:B---3--:R-:W-:Y:S01]  /*cd90*/  FFMA.FTZ R60, R227, -UR17, R128 ;  /* 0x80000011e33c7c23 */ /* 0x008fe20008010080 */
[----:B------:R-:W-:Y:S01]  /*cda0*/  IADD3 R227, R37, 0x30, RZ ;  /* 0x0000003025e37810 */ /* 0x000fe20007ffe0ff */
[----:B------:R-:W-:Y:S01]  /*cdb0*/  FMUL.FTZ R128, R123, c[0x0][0x2ec] ;  /* 0x0000bb007b807a20 */ /* 0x000fe20000410000 */
[----:B------:R-:W-:Y:S01]  /*cdc0*/  FSEL R123, R66, -INF , !P0 ;  /* 0xff800000427b7808 */ /* 0x000fe20004000000 */
[----:B------:R1:W-:Y:S01]  /*cdd0*/  I2F R235, R62 ;  /* 0x0000003e00eb7306 */ /* 0x0003e20000201400 */
[----:B------:R-:W-:Y:S02]  /*cde0*/  IABS R67, R67 ;  /* 0x0000004300437213 */ /* 0x000fe40000000000 */
[----:B------:R-:W-:Y:S02]  /*cdf0*/  FSEL R60, R60, -INF , !P5 ;  /* 0xff8000003c3c7808 */ /* 0x000fe40006800000 */
[C---:B------:R-:W-:Y:S02]  /*ce00*/  ISETP.GE.AND P5, PT, R171.reuse, R202, PT ;  /* 0x000000caab00720c */ /* 0x040fe40003fa6270 */
[C---:B------:R-:W-:Y:S01]  /*ce10*/  ISETP.GE.AND P0, PT, R171.reuse, R211, PT ;  /* 0x000000d3ab00720c */ /* 0x040fe20003f06270 */
[----:B------:R-:W2:Y:S01]  /*ce20*/  MUFU.TANH R66, R128 ;  /* 0x0000008000427308 */ /* 0x000ea20000002400 */
[----:B------:R-:W-:-:S02]  /*ce30*/  ISETP.LT.OR P5, PT, R171, R203, P5 ;  /* 0x000000cbab00720c */ /* 0x000fc40002fa1670 */
[----:B------:R-:W-:Y:S01]  /*ce40*/  ISETP.LT.OR P0, PT, R171, R212, P0 ;  /* 0x000000d4ab00720c */ /* 0x000fe20000701670 */
[----:B------:R-:W-:-:S03]  /*ce50*/  IMAD.IADD R171, R204, 0x1, -R245 ;  /* 0x00000001ccab7824 */ /* 0x000fc600078e0af5 */
[----:B------:R-:W-:Y:S01]  /*ce60*/  FSEL R220, R220, -INF , !P0 ;  /* 0xff800000dcdc7808 */ /* 0x000fe20004000000 */
[----:B-1----:R-:W-:Y:S01]  /*ce70*/  IMAD.IADD R62, R197, 0x1, -R227 ;  /* 0x00000001c53e7824 */ /* 0x002fe200078e0ae3 */
[----:B------:R-:W-:Y:S01]  /*ce80*/  I2F R170, R170 ;  /* 0x000000aa00aa7306 */ /* 0x000fe20000201400 */
[----:B------:R-:W-:Y:S02]  /*ce90*/  ISETP.GE.AND P0, PT, R232, R205, PT ;  /* 0x000000cde800720c */ /* 0x000fe40003f06270 */
[----:B------:R-:W-:Y:S02]  /*cea0*/  IABS R171, R171 ;  /* 0x000000ab00ab7213 */ /* 0x000fe40000000000 */
[----:B------:R-:W-:Y:S01]  /*ceb0*/  IABS R62, R62 ;  /* 0x0000003e003e7213 */ /* 0x000fe20000000000 */
[----:B--2---:R-:W-:Y:S02]  /*cec0*/  FFMA.FTZ R66, R234, -UR17, R66 ;  /* 0x80000011ea427c23 */ /* 0x004fe40008010042 */
[----:B------:R-:W1:Y:S01]  /*ced0*/  MUFU.TANH R121, R121 ;  /* 0x0000007900797308 */ /* 0x000e620000002400 */
[----:B------:R-:W-:-:S07]  /*cee0*/  ISETP.LT.OR P0, PT, R232, R206, P0 ;  /* 0x000000cee800720c */ /* 0x000fce0000701670 */
[----:B------:R-:W-:Y:S08]  /*cef0*/  I2F R226, R62 ;  /* 0x0000003e00e27306 */ /* 0x000ff00000201400 */
[----:B------:R2:W-:Y:S01]  /*cf00*/  MUFU.TANH R62, R61 ;  /* 0x0000003d003e7308 */ /* 0x0005e20000002400 */
[----:B-1----:R-:W-:-:S05]  /*cf10*/  FFMA.FTZ R170, R170, -UR17, R121 ;  /* 0x80000011aaaa7c23 */ /* 0x002fca0008010079 */
[----:B------:R-:W-:Y:S02]  /*cf20*/  FSEL R175, R170, -INF , !P4 ;  /* 0xff800000aaaf7808 */ /* 0x000fe40006000000 */
[----:B------:R1:W-:Y:S01]  /*cf30*/  I2F R234, R67 ;  /* 0x0000004300ea7306 */ /* 0x0003e20000201400 */
[----:B------:R-:W-:-:S04]  /*cf40*/  ISETP.GE.AND P4, PT, R232, R211, PT ;  /* 0x000000d3e800720c */ /* 0x000fc80003f86270 */
[----:B------:R-:W-:Y:S02]  /*cf50*/  ISETP.LT.OR P4, PT, R232, R212, P4 ;  /* 0x000000d4e800720c */ /* 0x000fe40002781670 */
[----:B--2---:R-:W-:Y:S01]  /*cf60*/  FSEL R61, R66, -INF , !P3 ;  /* 0xff800000423d7808 */ /* 0x004fe20005800000 */
[----:B------:R-:W-:Y:S01]  /*cf70*/  FMUL.FTZ R66, R116, c[0x0][0x2ec] ;  /* 0x0000bb0074427a20 */ /* 0x000fe20000410000 */
[----:B------:R-:W2:Y:S01]  /*cf80*/  I2F R229, R229 ;  /* 0x000000e500e57306 */ /* 0x000ea20000201400 */
[----:B------:R-:W-:Y:S01]  /*cf90*/  IMAD.IADD R116, R210, 0x1, -R227 ;  /* 0x00000001d2747824 */ /* 0x000fe200078e0ae3 */
[----:B------:R-:W-:Y:S01]  /*cfa0*/  ISETP.GE.AND P3, PT, R232, R202, PT ;  /* 0x000000cae800720c */ /* 0x000fe20003f66270 */
[----:B-1----:R-:W-:-:S03]  /*cfb0*/  FMUL.FTZ R67, R118, c[0x0][0x2ec] ;  /* 0x0000bb0076437a20 */ /* 0x002fc60000410000 */
[----:B------:R-:W-:Y:S02]  /*cfc0*/  IABS R116, R116 ;  /* 0x0000007400747213 */ /* 0x000fe40000000000 */
[----:B------:R-:W1:Y:S01]  /*cfd0*/  I2F R228, R228 ;  /* 0x000000e400e47306 */ /* 0x000e620000201400 */
[----:B------:R-:W-:-:S07]  /*cfe0*/  ISETP.LT.OR P3, PT, R232, R203, P3 ;  /* 0x000000cbe800720c */ /* 0x000fce0001f61670 */
[----:B------:R-:W-:Y:S01]  /*cff0*/  I2F R231, R231 ;  /* 0x000000e700e77306 */ /* 0x000fe20000201400 */
[----:B--2---:R-:W-:Y:S01]  /*d000*/  FFMA.FTZ R62, R229, -UR17, R62 ;  /* 0x80000011e53e7c23 */ /* 0x004fe2000801003e */
[----:B------:R-:W-:-:S04]  /*d010*/  IADD3 R229, R37, 0x31, RZ ;  /* 0x0000003125e57810 */ /* 0x000fc80007ffe0ff */
[----:B------:R-:W-:Y:S02]  /*d020*/  FSEL R169, R62, -INF , !P6 ;  /* 0xff8000003ea97808 */ /* 0x000fe40007000000 */
[----:B------:R-:W2:Y:S01]  /*d030*/  MUFU.TANH R66, R66 ;  /* 0x0000004200427308 */ /* 0x000ea20000002400 */
[----:B-1----:R-:W-:Y:S01]  /*d040*/  FFMA.FTZ R63, R228, -UR17, R63 ;  /* 0x80000011e43f7c23 */ /* 0x002fe2000801003f */
[----:B------:R-:W-:-:S04]  /*d050*/  ISETP.GE.AND P6, PT, R223, R211, PT ;  /* 0x000000d3df00720c */ /* 0x000fc80003fc6270 */
[----:B------:R-:W-:Y:S02]  /*d060*/  FSEL R128, R63, -INF , !P5 ;  /* 0xff8000003f807808 */ /* 0x000fe40006800000 */
[----:B------:R-:W1:Y:S01]  /*d070*/  MUFU.TANH R67, R67 ;  /* 0x0000004300437308 */ /* 0x000e620000002400 */
[C---:B------:R-:W-:Y:S02]  /*d080*/  ISETP.GE.AND P5, PT, R223.reuse, R208, PT ;  /* 0x000000d0df00720c */ /* 0x040fe40003fa6270 */
[C---:B------:R-:W-:Y:S02]  /*d090*/  ISETP.LT.OR P6, PT, R223.reuse, R212, P6 ;  /* 0x000000d4df00720c */ /* 0x040fe400037c1670 */
[----:B------:R-:W-:-:S03]  /*d0a0*/  ISETP.LT.OR P5, PT, R223, R209, P5 ;  /* 0x000000d1df00720c */ /* 0x000fc60002fa1670 */
[----:B------:R3:W-:Y:S01]  /*d0b0*/  MUFU.TANH R170, R56 ;  /* 0x0000003800aa7308 */ /* 0x0007e20000002400 */
[----:B--2---:R-:W-:-:S07]  /*d0c0*/  FFMA.FTZ R66, R231, -UR17, R66 ;  /* 0x80000011e7427c23 */ /* 0x004fce0008010042 */
[----:B------:R2:W-:Y:S01]  /*d0d0*/  I2F R225, R129 ;  /* 0x0000008100e17306 */ /* 0x0005e20000201400 */
[----:B-1----:R-:W-:-:S05]  /*d0e0*/  FFMA.FTZ R67, R230, -UR17, R67 ;  /* 0x80000011e6437c23 */ /* 0x002fca0008010043 */
[----:B------:R-:W-:Y:S01]  /*d0f0*/  FSEL R62, R67, -INF , !P2 ;  /* 0xff800000433e7808 */ /* 0x000fe20005000000 */
[----:B------:R-:W-:Y:S01]  /*d100*/  FMUL.FTZ R67, R115, c[0x0][0x2ec] ;  /* 0x0000bb0073437a20 */ /* 0x000fe20000410000 */
[----:B------:R-:W1:Y:S01]  /*d110*/  MUFU.TANH R117, R117 ;  /* 0x0000007500757308 */ /* 0x000e620000002400 */
[----:B---3--:R-:W-:Y:S01]  /*d120*/  IMAD.IADD R56, R207, 0x1, -R227 ;  /* 0x00000001cf387824 */ /* 0x008fe200078e0ae3 */
[----:B------:R-:W-:-:S04]  /*d130*/  ISETP.GE.AND P2, PT, R223, R202, PT ;  /* 0x000000cadf00720c */ /* 0x000fc80003f46270 */
[----:B------:R-:W-:Y:S02]  /*d140*/  IABS R56, R56 ;  /* 0x0000003800387213 */ /* 0x000fe40000000000 */
[----:B------:R3:W-:Y:S01]  /*d150*/  MUFU.TANH R121, R58 ;  /* 0x0000003a00797308 */ /* 0x0007e20000002400 */
[----:B--2---:R-:W-:Y:S01]  /*d160*/  IMAD.IADD R129, R207, 0x1, -R223 ;  /* 0x00000001cf817824 */ /* 0x004fe200078e0adf */
[----:B------:R-:W-:Y:S01]  /*d170*/  ISETP.LT.OR P2, PT, R223, R203, P2 ;  /* 0x000000cbdf00720c */ /* 0x000fe20001741670 */
[----:B------:R-:W-:-:S03]  /*d180*/  IMAD.MOV.U32 R228, RZ, RZ, R56 ;  /* 0x000000ffffe47224 */ /* 0x000fc600078e0038 */
[----:B------:R-:W-:Y:S01]  /*d190*/  IABS R130, R129 ;  /* 0x0000008100827213 */ /* 0x000fe20000000000 */
[----:B------:R-:W-:Y:S01]  /*d1a0*/  IMAD.IADD R129, R204, 0x1, -R223 ;  /* 0x00000001cc817824 */ /* 0x000fe200078e0adf */
[----:B------:R2:W-:Y:S01]  /*d1b0*/  I2F R118, R116 ;  /* 0x0000007400767306 */ /* 0x0005e20000201400 */
[----:B-1----:R-:W-:-:S03]  /*d1c0*/  FFMA.FTZ R117, R225, -UR17, R117 ;  /* 0x80000011e1757c23 */ /* 0x002fc60008010075 */
[----:B------:R-:W-:Y:S02]  /*d1d0*/  IABS R129, R129 ;  /* 0x0000008100817213 */ /* 0x000fe40000000000 */
[----:B------:R-:W-:Y:S01]  /*d1e0*/  FSEL R117, R117, -INF , !P6 ;  /* 0xff80000075757808 */ /* 0x000fe20007000000 */
[----:B---3--:R-:W-:Y:S01]  /*d1f0*/  IMAD.IADD R58, R204, 0x1, -R227 ;  /* 0x00000001cc3a7824 */ /* 0x008fe200078e0ae3 */
[----:B------:R-:W-:Y:S01]  /*d200*/  I2F R224, R224 ;  /* 0x000000e000e07306 */ /* 0x000fe20000201400 */
[----:B------:R-:W-:-:S03]  /*d210*/  ISETP.GE.AND P6, PT, R181, R205, PT ;  /* 0x000000cdb500720c */ /* 0x000fc60003fc6270 */
[----:B------:R-:W-:Y:S01]  /*d220*/  IABS R56, R58 ;  /* 0x0000003a00387213 */ /* 0x000fe20000000000 */
[--C-:B------:R-:W-:Y:S01]  /*d230*/  IMAD.IADD R58, R197, 0x1, -R229.reuse ;  /* 0x00000001c53a7824 */ /* 0x100fe200078e0ae5 */
[----:B------:R-:W-:Y:S02]  /*d240*/  ISETP.LT.OR P6, PT, R181, R206, P6 ;  /* 0x000000ceb500720c */ /* 0x000fe400037c1670 */
[----:B--2---:R-:W-:Y:S01]  /*d250*/  FSEL R116, R66, -INF , !P4 ;  /* 0xff80000042747808 */ /* 0x004fe20006000000 */
[----:B------:R-:W1:Y:S01]  /*d260*/  MUFU.TANH R63, R119 ;  /* 0x00000077003f7308 */ /* 0x000e620000002400 */
[C---:B------:R-:W-:Y:S01]  /*d270*/  ISETP.GE.AND P4, PT, R223.reuse, R205, PT ;  /* 0x000000cddf00720c */ /* 0x040fe20003f86270 */
[----:B------:R-:W-:Y:S01]  /*d280*/  IMAD.MOV.U32 R230, RZ, RZ, R56 ;  /* 0x000000ffffe67224 */ /* 0x000fe200078e0038 */
[----:B------:R-:W-:Y:S01]  /*d290*/  IABS R56, R58 ;  /* 0x0000003a00387213 */ /* 0x000fe20000000000 */
[----:B------:R-:W-:Y:S01]  /*d2a0*/  IMAD.IADD R58, R210, 0x1, -R229 ;  /* 0x00000001d23a7824 */ /* 0x000fe200078e0ae5 */
[----:B------:R-:W-:-:S02]  /*d2b0*/  ISETP.LT.OR P4, PT, R223, R206, P4 ;  /* 0x000000cedf00720c */ /* 0x000fc40002781670 */
[----:B------:R-:W-:Y:S01]  /*d2c0*/  IADD3 R223, R37, 0x38, RZ ;  /* 0x0000003825df7810 */ /* 0x000fe20007ffe0ff */
[----:B------:R-:W2:Y:S01]  /*d2d0*/  I2F R222, R222 ;  /* 0x000000de00de7306 */ /* 0x000ea20000201400 */
[----:B------:R-:W-:-:S03]  /*d2e0*/  IABS R58, R58 ;  /* 0x0000003a003a7213 */ /* 0x000fc60000000000 */
[----:B------:R-:W-:-:S04]  /*d2f0*/  IMAD.IADD R66, R210, 0x1, -R223 ;  /* 0x00000001d2427824 */ /* 0x000fc800078e0adf */
[----:B------:R3:W-:Y:S01]  /*d300*/  I2F R225, R56 ;  /* 0x0000003800e17306 */ /* 0x0007e20000201400 */
[----:B-1----:R-:W-:Y:S01]  /*d310*/  FFMA.FTZ R63, R224, -UR17, R63 ;  /* 0x80000011e03f7c23 */ /* 0x002fe2000801003f */
[----:B------:R-:W-:Y:S01]  /*d320*/  IABS R66, R66 ;  /* 0x0000004200427213 */ /* 0x000fe20000000000 */
[----:B------:R-:W-:-:S03]  /*d330*/  IMAD.IADD R119, R204, 0x1, -R229 ;  /* 0x00000001cc777824 */ /* 0x000fc600078e0ae5 */
[----:B------:R-:W-:Y:S01]  /*d340*/  FSEL R63, R63, -INF , !P5 ;  /* 0xff8000003f3f7808 */ /* 0x000fe20006800000 */
[----:B--2---:R-:W-:Y:S01]  /*d350*/  FFMA.FTZ R170, R222, -UR17, R170 ;  /* 0x80000011deaa7c23 */ /* 0x004fe200080100aa */
[----:B------:R1:W-:Y:S01]  /*d360*/  I2F R224, R58 ;  /* 0x0000003a00e07306 */ /* 0x0003e20000201400 */
[----:B------:R-:W-:Y:S02]  /*d370*/  ISETP.GE.AND P5, PT, R181, R202, PT ;  /* 0x000000cab500720c */ /* 0x000fe40003fa6270 */
[----:B------:R-:W-:Y:S02]  /*d380*/  IABS R119, R119 ;  /* 0x0000007700777213 */ /* 0x000fe40000000000 */
[----:B------:R-:W-:Y:S01]  /*d390*/  FSEL R170, R170, -INF , !P0 ;  /* 0xff800000aaaa7808 */ /* 0x000fe20004000000 */
[----:B---3--:R-:W-:Y:S02]  /*d3a0*/  IMAD.IADD R56, R197, 0x1, -R223 ;  /* 0x00000001c5387824 */ /* 0x008fe400078e0adf */
[----:B------:R-:W2:Y:S01]  /*d3b0*/  I2F R221, R221 ;  /* 0x000000dd00dd7306 */ /* 0x000ea20000201400 */
[----:B------:R-:W-:-:S02]  /*d3c0*/  ISETP.GE.AND P0, PT, R181, R211, PT ;  /* 0x000000d3b500720c */ /* 0x000fc40003f06270 */
[C---:B------:R-:W-:Y:S02]  /*d3d0*/  ISETP.LT.OR P5, PT, R181.reuse, R203, P5 ;  /* 0x000000cbb500720c */ /* 0x040fe40002fa1670 */
[----:B------:R-:W-:Y:S02]  /*d3e0*/  IABS R56, R56 ;  /* 0x0000003800387213 */ /* 0x000fe40000000000 */
[----:B------:R-:W-:Y:S01]  /*d3f0*/  ISETP.LT.OR P0, PT, R181, R212, P0 ;  /* 0x000000d4b500720c */ /* 0x000fe20000701670 */
[----:B-1----:R-:W-:Y:S01]  /*d400*/  FMUL.FTZ R58, R114, c[0x0][0x2ec] ;  /* 0x0000bb00723a7a20 */ /* 0x002fe20000410000 */
[----:B------:R1:W-:Y:S01]  /*d410*/  I2F R222, R56 ;  /* 0x0000003800de7306 */ /* 0x0003e20000201400 */
[----:B------:R-:W-:Y:S02]  /*d420*/  FSEL R54, R54, -INF , !P5 ;  /* 0xff80000036367808 */ /* 0x000fe40006800000 */
[----:B------:R-:W-:Y:S01]  /*d430*/  ISETP.GE.AND P5, PT, R177, R208, PT ;  /* 0x000000d0b100720c */ /* 0x000fe20003fa6270 */
[----:B--2---:R-:W-:-:S04]  /*d440*/  FFMA.FTZ R121, R221, -UR17, R121 ;  /* 0x80000011dd797c23 */ /* 0x004fc80008010079 */
[----:B------:R-:W-:Y:S01]  /*d450*/  I2F R126, R126 ;  /* 0x0000007e007e7306 */ /* 0x000fe20000201400 */
[-C--:B------:R-:W-:Y:S01]  /*d460*/  ISETP.LT.OR P5, PT, R177, R209.reuse, P5 ;  /* 0x000000d1b100720c */ /* 0x080fe20002fa1670 */
[----:B------:R-:W-:Y:S01]  /*d470*/  IMAD.IADD R221, R207, 0x1, -R229 ;  /* 0x00000001cfdd7824 */ /* 0x000fe200078e0ae5 */
[----:B------:R-:W-:Y:S02]  /*d480*/  FSEL R121, R121, -INF , !P3 ;  /* 0xff80000079797808 */ /* 0x000fe40005800000 */
[----:B------:R-:W-:Y:S01]  /*d490*/  ISETP.GE.AND P3, PT, R181, R208, PT ;  /* 0x000000d0b500720c */ /* 0x000fe20003f66270 */
[----:B-1----:R-:W-:Y:S02]  /*d4a0*/  FMUL.FTZ R56, R57, c[0x0][0x2ec] ;  /* 0x0000bb0039387a20 */ /* 0x002fe40000410000 */
[----:B------:R-:W-:Y:S01]  /*d4b0*/  MUFU.TANH R58, R58 ;  /* 0x0000003a003a7308 */ /* 0x000fe20000002400 */
[----:B------:R-:W-:Y:S01]  /*d4c0*/  FMUL.FTZ R57, R112, c[0x0][0x2ec] ;  /* 0x0000bb0070397a20 */ /* 0x000fe20000410000 */
[----:B------:R-:W-:-:S02]  /*d4d0*/  ISETP.LT.OR P3, PT, R181, R209, P3 ;  /* 0x000000d1b500720c */ /* 0x000fc40001f61670 */
[----:B------:R-:W-:Y:S02]  /*d4e0*/  IADD3 R181, R37, 0x39, RZ ;  /* 0x0000003925b57810 */ /* 0x000fe40007ffe0ff */
[----:B------:R-:W-:Y:S02]  /*d4f0*/  IABS R221, R221 ;  /* 0x000000dd00dd7213 */ /* 0x000fe40000000000 */
[----:B------:R-:W-:Y:S08]  /*d500*/  I2F R131, R131 ;  /* 0x0000008300837306 */ /* 0x000ff00000201400 */
[----:B------:R-:W1:Y:S08]  /*d510*/  MUFU.TANH R57, R57 ;  /* 0x0000003900397308 */ /* 0x000e700000002400 */
[----:B------:R-:W-:Y:S08]  /*d520*/  I2F R130, R130 ;  /* 0x0000008200827306 */ /* 0x000ff00000201400 */
[----:B------:R-:W2:Y:S01]  /*d530*/  I2F R129, R129 ;  /* 0x0000008100817306 */ /* 0x000ea20000201400 */
[----:B-1----:R-:W-:-:S05]  /*d540*/  FFMA.FTZ R57, R131, -UR17, R57 ;  /* 0x8000001183397c23 */ /* 0x002fca0008010039 */
[----:B------:R-:W-:Y:S01]  /*d550*/  FSEL R112, R57, -INF , !P0 ;  /* 0xff80000039707808 */ /* 0x000fe20004000000 */
[----:B------:R-:W-:Y:S01]  /*d560*/  IMAD.IADD R57, R204, 0x1, -R223 ;  /* 0x00000001cc397824 */ /* 0x000fe200078e0adf */
[----:B------:R-:W1:Y:S01]  /*d570*/  MUFU.TANH R56, R56 ;  /* 0x0000003800387308 */ /* 0x000e620000002400 */
[----:B------:R-:W-:-:S04]  /*d580*/  ISETP.GE.AND P0, PT, R182, R205, PT ;  /* 0x000000cdb600720c */ /* 0x000fc80003f06270 */
[----:B------:R-:W-:-:S03]  /*d590*/  ISETP.LT.OR P0, PT, R182, R206, P0 ;  /* 0x000000ceb600720c */ /* 0x000fc60000701670 */
[----:B------:R3:W-:Y:S01]  /*d5a0*/  I2F R114, R66 ;  /* 0x0000004200727306 */ /* 0x0007e20000201400 */
[----:B--2---:R-:W-:-:S05]  /*d5b0*/  FFMA.FTZ R59, R129, -UR17, R59 ;  /* 0x80000011813b7c23 */ /* 0x004fca000801003b */
[----:B------:R-:W-:Y:S01]  /*d5c0*/  FSEL R59, R59, -INF , !P2 ;  /* 0xff8000003b3b7808 */ /* 0x000fe20005000000 */
[----:B-1----:R-:W-:Y:S01]  /*d5d0*/  FFMA.FTZ R130, R130, -UR17, R56 ;  /* 0x8000001182827c23 */ /* 0x002fe20008010038 */
[----:B------:R-:W-:Y:S01]  /*d5e0*/  ISETP.GE.AND P2, PT, R182, R208, PT ;  /* 0x000000d0b600720c */ /* 0x000fe20003f46270 */
[----:B------:R-:W-:Y:S01]  /*d5f0*/  FMUL.FTZ R56, R113, c[0x0][0x2ec] ;  /* 0x0000bb0071387a20 */ /* 0x000fe20000410000 */
[----:B------:R1:W-:Y:S01]  /*d600*/  I2F R241, R127 ;  /* 0x0000007f00f17306 */ /* 0x0003e20000201400 */
[--C-:B------:R-:W-:Y:S01]  /*d610*/  IMAD.IADD R113, R204, 0x1, -R181.reuse ;  /* 0x00000001cc717824 */ /* 0x100fe200078e0ab5 */
[----:B------:R-:W-:Y:S02]  /*d620*/  FSEL R173, R130, -INF , !P4 ;  /* 0xff80000082ad7808 */ /* 0x000fe40006000000 */
[----:B------:R-:W-:Y:S01]  /*d630*/  ISETP.GE.AND P4, PT, R182, R211, PT ;  /* 0x000000d3b600720c */ /* 0x000fe20003f86270 */
[----:B---3--:R-:W-:Y:S01]  /*d640*/  FFMA.FTZ R66, R126, -UR17, R58 ;  /* 0x800000117e427c23 */ /* 0x008fe2000801003a */
[C---:B------:R-:W-:Y:S01]  /*d650*/  ISETP.LT.OR P2, PT, R182.reuse, R209, P2 ;  /* 0x000000d1b600720c */ /* 0x040fe20001741670 */
[----:B------:R-:W-:Y:S01]  /*d660*/  IMAD.IADD R126, R207, 0x1, -R181 ;  /* 0x00000001cf7e7824 */ /* 0x000fe200078e0ab5 */
[----:B------:R2:W-:Y:S01]  /*d670*/  MUFU.TANH R58, R52 ;  /* 0x00000034003a7308 */ /* 0x0005e20000002400 */
[----:B------:R-:W-:-:S02]  /*d680*/  ISETP.LT.OR P4, PT, R182, R212, P4 ;  /* 0x000000d4b600720c */ /* 0x000fc40002781670 */
[----:B------:R-:W-:Y:S02]  /*d690*/  FSEL R66, R66, -INF , !P3 ;  /* 0xff80000042427808 */ /* 0x000fe40005800000 */
[----:B------:R-:W-:Y:S02]  /*d6a0*/  ISETP.GE.AND P3, PT, R182, R202, PT ;  /* 0x000000cab600720c */ /* 0x000fe40003f66270 */
[----:B------:R-:W-:Y:S01]  /*d6b0*/  IADD3 R130, R37, 0x40, RZ ;  /* 0x0000004025827810 */ /* 0x000fe20007ffe0ff */
[----:B------:R-:W3:Y:S01]  /*d6c0*/  MUFU.TANH R56, R56 ;  /* 0x0000003800387308 */ /* 0x000ee20000002400 */
[----:B-1----:R-:W-:Y:S01]  /*d6d0*/  IMAD.IADD R127, R204, 0x1, -R182 ;  /* 0x00000001cc7f7824 */ /* 0x002fe200078e0ab6 */
[----:B------:R-:W-:Y:S02]  /*d6e0*/  ISETP.LT.OR P3, PT, R182, R203, P3 ;  /* 0x000000cbb600720c */ /* 0x000fe40001f61670 */
[----:B------:R-:W-:Y:S02]  /*d6f0*/  IABS R113, R113 ;  /* 0x0000007100717213 */ /* 0x000fe40000000000 */
[----:B------:R-:W-:Y:S01]  /*d700*/  IABS R127, R127 ;  /* 0x0000007f007f7213 */ /* 0x000fe20000000000 */
[----:B--2---:R-:W-:Y:S01]  /*d710*/  IMAD.IADD R52, R207, 0x1, -R223 ;  /* 0x00000001cf347824 */ /* 0x004fe200078e0adf */
[----:B------:R-:W-:Y:S01]  /*d720*/  I2F R174, R174 ;  /* 0x000000ae00ae7306 */ /* 0x000fe20000201400 */
[----:B------:R-:W-:-:S03]  /*d730*/  IABS R126, R126 ;  /* 0x0000007e007e7213 */ /* 0x000fc60000000000 */
[----:B------:R-:W-:Y:S01]  /*d740*/  IABS R52, R52 ;  /* 0x0000003400347213 */ /* 0x000fe20000000000 */
[----:B---3--:R-:W-:-:S03]  /*d750*/  FFMA.FTZ R115, R242, -UR17, R56 ;  /* 0x80000011f2737c23 */ /* 0x008fc60008010038 */
[----:B------:R-:W1:Y:S01]  /*d760*/  I2F R127, R127 ;  /* 0x0000007f007f7306 */ /* 0x000e620000201400 */
[----:B------:R-:W-:Y:S01]  /*d770*/  IMAD.MOV.U32 R131, RZ, RZ, R52 ;  /* 0x000000ffff837224 */ /* 0x000fe200078e0034 */
[----:B------:R-:W-:Y:S01]  /*d780*/  IABS R52, R57 ;  /* 0x0000003900347213 */ /* 0x000fe20000000000 */
[--C-:B------:R-:W-:Y:S01]  /*d790*/  IMAD.IADD R57, R197, 0x1, -R181.reuse ;  /* 0x00000001c5397824 */ /* 0x100fe200078e0ab5 */
[----:B------:R-:W-:Y:S01]  /*d7a0*/  FSEL R115, R115, -INF , !P4 ;  /* 0xff80000073737808 */ /* 0x000fe20006000000 */
[C---:B------:R-:W-:Y:S01]  /*d7b0*/  IMAD.IADD R56, R210.reuse, 0x1, -R181 ;  /* 0x00000001d2387824 */ /* 0x040fe200078e0ab5 */
[C---:B------:R-:W-:Y:S01]  /*d7c0*/  ISETP.GE.AND P4, PT, R177.reuse, R205, PT ;  /* 0x000000cdb100720c */ /* 0x040fe20003f86270 */
[----:B------:R-:W-:Y:S01]  /*d7d0*/  IMAD.MOV.U32 R182, RZ, RZ, R52 ;  /* 0x000000ffffb67224 */ /* 0x000fe200078e0034 */
[----:B------:R-:W-:Y:S01]  /*d7e0*/  IABS R52, R57 ;  /* 0x0000003900347213 */ /* 0x000fe20000000000 */
[----:B------:R-:W-:Y:S01]  /*d7f0*/  I2F R122, R122 ;  /* 0x0000007a007a7306 */ /* 0x000fe20000201400 */
[----:B------:R-:W-:Y:S01]  /*d800*/  IABS R56, R56 ;  /* 0x0000003800387213 */ /* 0x000fe20000000000 */
[----:B------:R-:W-:Y:S01]  /*d810*/  IMAD.IADD R57, R210, 0x1, -R130 ;  /* 0x00000001d2397824 */ /* 0x000fe200078e0a82 */
[----:B------:R-:W-:Y:S01]  /*d820*/  ISETP.LT.OR P4, PT, R177, R206, P4 ;  /* 0x000000ceb100720c */ /* 0x000fe20002781670 */
[----:B-1----:R-:W-:-:S04]  /*d830*/  FFMA.FTZ R127, R127, -UR17, R55 ;  /* 0x800000117f7f7c23 */ /* 0x002fc80008010037 */
[----:B------:R1:W-:Y:S01]  /*d840*/  I2F R232, R52 ;  /* 0x0000003400e87306 */ /* 0x0003e20000201400 */
[----:B------:R-:W-:Y:S01]  /*d850*/  FMUL.FTZ R55, R50, c[0x0][0x2ec] ;  /* 0x0000bb0032377a20 */ /* 0x000fe20000410000 */
[----:B------:R-:W-:-:S06]  /*d860*/  IABS R57, R57 ;  /* 0x0000003900397213 */ /* 0x000fcc0000000000 */
[----:B------:R2:W-:Y:S01]  /*d870*/  I2F R231, R56 ;  /* 0x0000003800e77306 */ /* 0x0005e20000201400 */
[----:B-1----:R-:W-:-:S07]  /*d880*/  IMAD.IADD R52, R197, 0x1, -R130 ;  /* 0x00000001c5347824 */ /* 0x002fce00078e0a82 */
[----:B------:R-:W-:Y:S01]  /*d890*/  I2F R243, R243 ;  /* 0x000000f300f37306 */ /* 0x000fe20000201400 */
[----:B------:R-:W-:Y:S01]  /*d8a0*/  IABS R52, R52 ;  /* 0x0000003400347213 */ /* 0x000fe20000000000 */
[----:B--2---:R-:W-:-:S06]  /*d8b0*/  FMUL.FTZ R56, R110, c[0x0][0x2ec] ;  /* 0x0000bb006e387a20 */ /* 0x004fcc0000410000 */
[----:B------:R1:W-:Y:S08]  /*d8c0*/  I2F R129, R52 ;  /* 0x0000003400817306 */ /* 0x0003f00000201400 */
[----:B------:R-:W2:Y:S01]  /*d8d0*/  MUFU.TANH R56, R56 ;  /* 0x0000003800387308 */ /* 0x000ea20000002400 */
[----:B-1----:R-:W-:-:S07]  /*d8e0*/  FMUL.FTZ R52, R53, c[0x0][0x2ec] ;  /* 0x0000bb0035347a20 */ /* 0x002fce0000410000 */
[----:B------:R-:W-:Y:S01]  /*d8f0*/  I2F R233, R233 ;  /* 0x000000e900e97306 */ /* 0x000fe20000201400 */
[----:B------:R-:W-:Y:S02]  /*d900*/  FMUL.FTZ R53, R108, c[0x0][0x2ec] ;  /* 0x0000bb006c357a20 */ /* 0x000fe40000410000 */
[----:B--2---:R-:W-:-:S05]  /*d910*/  FFMA.FTZ R50, R122, -UR17, R56 ;  /* 0x800000117a327c23 */ /* 0x004fca0008010038 */
[----:B------:R-:W1:Y:S01]  /*d920*/  MUFU.TANH R52, R52 ;  /* 0x0000003400347308 */ /* 0x000e620000002400 */
[----:B------:R-:W-:Y:S02]  /*d930*/  FFMA.FTZ R56, R243, -UR17, R48 ;  /* 0x80000011f3387c23 */ /* 0x000fe40008010030 */
[----:B------:R-:W-:Y:S01]  /*d940*/  IMAD.IADD R48, R204, 0x1, -R130 ;  /* 0x00000001cc307824 */ /* 0x000fe200078e0a82 */
[----:B------:R-:W-:Y:S02]  /*d950*/  FSEL R50, R50, -INF , !P5 ;  /* 0xff80000032327808 */ /* 0x000fe40006800000 */
[C---:B------:R-:W-:Y:S02]  /*d960*/  ISETP.GE.AND P5, PT, R245.reuse, R202, PT ;  /* 0x000000caf500720c */ /* 0x040fe40003fa6270 */
[----:B------:R-:W2:Y:S01]  /*d970*/  MUFU.TANH R53, R53 ;  /* 0x0000003500357308 */ /* 0x000ea20000002400 */
[----:B------:R-:W-:Y:S02]  /*d980*/  IABS R48, R48 ;  /* 0x0000003000307213 */ /* 0x000fe40000000000 */
[----:B------:R-:W-:-:S02]  /*d990*/  ISETP.LT.OR P5, PT, R245, R203, P5 ;  /* 0x000000cbf500720c */ /* 0x000fc40002fa1670 */
[----:B------:R-:W-:Y:S02]  /*d9a0*/  FSEL R56, R56, -INF , !P4 ;  /* 0xff80000038387808 */ /* 0x000fe40006000000 */
[----:B------:R-:W-:Y:S01]  /*d9b0*/  ISETP.GE.AND P4, PT, R227, R211, PT ;  /* 0x000000d3e300720c */ /* 0x000fe20003f86270 */
[----:B-1----:R-:W-:Y:S01]  /*d9c0*/  FFMA.FTZ R52, R174, -UR17, R52 ;  /* 0x80000011ae347c23 */ /* 0x002fe20008010034 */
[----:B------:R-:W-:Y:S01]  /*d9d0*/  MUFU.TANH R55, R55 ;  /* 0x0000003700377308 */ /* 0x000fe20000002400 */
[----:B------:R-:W-:Y:S02]  /*d9e0*/  IADD3 R174, R37, 0x41, RZ ;  /* 0x0000004125ae7810 */ /* 0x000fe40007ffe0ff */
[----:B------:R-:W-:-:S03]  /*d9f0*/  ISETP.LT.OR P4, PT, R227, R212, P4 ;  /* 0x000000d4e300720c */ /* 0x000fc60002781670 */
[----:B------:R-:W-:Y:S02]  /*da00*/  IMAD.IADD R122, R207, 0x1, -R174 ;  /* 0x00000001cf7a7824 */ /* 0x000fe400078e0aae */
[----:B------:R1:W-:Y:S01]  /*da10*/  I2F R108, R57 ;  /* 0x00000039006c7306 */ /* 0x0003e20000201400 */
[----:B--2---:R-:W-:Y:S01]  /*da20*/  FFMA.FTZ R110, R176, -UR17, R53 ;  /* 0x80000011b06e7c23 */ /* 0x004fe20008010035 */
[----:B------:R-:W-:Y:S01]  /*da30*/  FSEL R53, R127, -INF , !P3 ;  /* 0xff8000007f357808 */ /* 0x000fe20005800000 */
[----:B------:R-:W-:Y:S01]  /*da40*/  IMAD.MOV.U32 R176, RZ, RZ, R48 ;  /* 0x000000ffffb07224 */ /* 0x000fe200078e0030 */
[C---:B------:R-:W-:Y:S02]  /*da50*/  ISETP.GE.AND P3, PT, R245.reuse, R208, PT ;  /* 0x000000d0f500720c */ /* 0x040fe40003f66270 */
[----:B------:R-:W-:Y:S02]  /*da60*/  IABS R122, R122 ;  /* 0x0000007a007a7213 */ /* 0x000fe40000000000 */
[----:B------:R-:W2:Y:S01]  /*da70*/  MUFU.TANH R109, R109 ;  /* 0x0000006d006d7308 */ /* 0x000ea20000002400 */
[----:B------:R-:W-:-:S02]  /*da80*/  ISETP.LT.OR P3, PT, R245, R209, P3 ;  /* 0x000000d1f500720c */ /* 0x000fc40001f61670 */
[----:B-1----:R-:W-:Y:S01]  /*da90*/  FSEL R57, R52, -INF , !P0 ;  /* 0xff80000034397808 */ /* 0x002fe20004000000 */
[----:B------:R-:W-:-:S04]  /*daa0*/  IMAD.IADD R52, R207, 0x1, -R130 ;  /* 0x00000001cf347824 */ /* 0x000fc800078e0a82 */
[----:B------:R-:W-:Y:S01]  /*dab0*/  MUFU.TANH R111, R111 ;  /* 0x0000006f006f7308 */ /* 0x000fe20000002400 */
[----:B------:R-:W-:Y:S02]  /*dac0*/  ISETP.GE.AND P0, PT, R245, R211, PT ;  /* 0x000000d3f500720c */ /* 0x000fe40003f06270 */
[----:B------:R-:W-:Y:S01]  /*dad0*/  IABS R52, R52 ;  /* 0x0000003400347213 */ /* 0x000fe20000000000 */
[----:B--2---:R-:W-:Y:S01]  /*dae0*/  FFMA.FTZ R109, R235, -UR17, R109 ;  /* 0x80000011eb6d7c23 */ /* 0x004fe2000801006d */
[----:B------:R-:W-:-:S03]  /*daf0*/  ISETP.LT.OR P0, PT, R245, R212, P0 ;  /* 0x000000d4f500720c */ /* 0x000fc60000701670 */
[----:B------:R1:W-:Y:S01]  /*db00*/  I2F R127, R52 ;  /* 0x00000034007f7306 */ /* 0x0003e20000201400 */
[----:B------:R-:W-:Y:S02]  /*db10*/  FSEL R109, R109, -INF , !P0 ;  /* 0xff8000006d6d7808 */ /* 0x000fe40004000000 */
[----:B------:R-:W-:-:S05]  /*db20*/  ISETP.GE.AND P0, PT, R227, R205, PT ;  /* 0x000000cde300720c */ /* 0x000fca0003f06270 */
[----:B------:R-:W2:Y:S01]  /*db30*/  I2F R178, R178 ;  /* 0x000000b200b27306 */ /* 0x000ea20000201400 */
[----:B------:R-:W-:Y:S01]  /*db40*/  ISETP.LT.OR P0, PT, R227, R206, P0 ;  /* 0x000000cee300720c */ /* 0x000fe20000701670 */
[----:B-1----:R-:W-:-:S06]  /*db50*/  FFMA.FTZ R52, R233, -UR17, R55 ;  /* 0x80000011e9347c23 */ /* 0x002fcc0008010037 */
[----:B------:R-:W-:Y:S01]  /*db60*/  I2F R171, R171 ;  /* 0x000000ab00ab7306 */ /* 0x000fe20000201400 */
[----:B------:R-:W-:-:S05]  /*db70*/  IMAD.IADD R55, R197, 0x1, -R174 ;  /* 0x00000001c5377824 */ /* 0x000fca00078e0aae */
[----:B------:R-:W-:Y:S01]  /*db80*/  IABS R48, R55 ;  /* 0x0000003700307213 */ /* 0x000fe20000000000 */
[----:B------:R-:W-:Y:S01]  /*db90*/  IMAD.IADD R55, R210, 0x1, -R174 ;  /* 0x00000001d2377824 */ /* 0x000fe200078e0aae */
[----:B------:R-:W1:Y:S01]  /*dba0*/  MUFU.TANH R106, R106 ;  /* 0x0000006a006a7308 */ /* 0x000e620000002400 */
[----:B--2---:R-:W-:Y:S02]  /*dbb0*/  FFMA.FTZ R58, R178, -UR17, R58 ;  /* 0x80000011b23a7c23 */ /* 0x004fe4000801003a */
[----:B------:R-:W-:Y:S01]  /*dbc0*/  IMAD.MOV.U32 R235, RZ, RZ, R48 ;  /* 0x000000ffffeb7224 */ /* 0x000fe200078e0030 */
[----:B------:R-:W-:Y:S01]  /*dbd0*/  IABS R55, R55 ;  /* 0x0000003700377213 */ /* 0x000fe20000000000 */
[----:B------:R-:W-:Y:S01]  /*dbe0*/  FFMA.FTZ R48, R234, -UR17, R111 ;  /* 0x80000011ea307c23 */ /* 0x000fe2000801006f */
[----:B------:R-:W-:Y:S01]  /*dbf0*/  FSEL R58, R58, -INF , !P6 ;  /* 0xff8000003a3a7808 */ /* 0x000fe20007000000 */
[----:B------:R-:W-:Y:S01]  /*dc00*/  FMUL.FTZ R178, R105, c[0x0][0x2ec] ;  /* 0x0000bb0069b27a20 */ /* 0x000fe20000410000 */
[----:B------:R-:W-:Y:S01]  /*dc10*/  I2F R234, R55 ;  /* 0x0000003700ea7306 */ /* 0x000fe20000201400 */
[----:B------:R-:W-:Y:S01]  /*dc20*/  ISETP.GE.AND P6, PT, R177, R211, PT ;  /* 0x000000d3b100720c */ /* 0x000fe20003fc6270 */
[----:B------:R-:W-:Y:S01]  /*dc30*/  IMAD.IADD R111, R204, 0x1, -R174 ;  /* 0x00000001cc6f7824 */ /* 0x000fe200078e0aae */
[----:B------:R-:W-:-:S02]  /*dc40*/  FSEL R48, R48, -INF , !P3 ;  /* 0xff80000030307808 */ /* 0x000fc40005800000 */
[----:B------:R-:W-:Y:S02]  /*dc50*/  ISETP.LT.OR P6, PT, R177, R212, P6 ;  /* 0x000000d4b100720c */ /* 0x000fe400037c1670 */
[----:B------:R-:W-:Y:S01]  /*dc60*/  ISETP.GE.AND P3, PT, R227, R202, PT ;  /* 0x000000cae300720c */ /* 0x000fe20003f66270 */
[----:B------:R2:W-:Y:S01]  /*dc70*/  MUFU.TANH R55, R49 ;  /* 0x0000003100377308 */ /* 0x0005e20000002400 */
[----:B-1----:R-:W-:Y:S01]  /*dc80*/  FFMA.FTZ R105, R118, -UR17, R106 ;  /* 0x8000001176697c23 */ /* 0x002fe2000801006a */
[----:B------:R-:W-:Y:S02]  /*dc90*/  FSEL R110, R110, -INF , !P6 ;  /* 0xff8000006e6e7808 */ /* 0x000fe40007000000 */
[----:B------:R-:W-:Y:S02]  /*dca0*/  ISETP.GE.AND P6, PT, R245, R205, PT ;  /* 0x000000cdf500720c */ /* 0x000fe40003fc6270 */
[----:B------:R-:W-:Y:S02]  /*dcb0*/  ISETP.LT.OR P3, PT, R227, R203, P3 ;  /* 0x000000cbe300720c */ /* 0x000fe40001f61670 */
[----:B------:R-:W1:Y:S01]  /*dcc0*/  I2F R183, R183 ;  /* 0x000000b700b77306 */ /* 0x000e620000201400 */
[----:B------:R-:W-:-:S02]  /*dcd0*/  ISETP.LT.OR P6, PT, R245, R206, P6 ;  /* 0x000000cef500720c */ /* 0x000fc400037c1670 */
[----:B------:R-:W-:Y:S01]  /*dce0*/  IABS R111, R111 ;  /* 0x0000006f006f7213 */ /* 0x000fe20000000000 */
[----:B--2---:R-:W-:-:S04]  /*dcf0*/  FMUL.FTZ R49, R51, c[0x0][0x2ec] ;  /* 0x0000bb0033317a20 */ /* 0x004fc80000410000 */
[----:B------:R-:W2:Y:S01]  /*dd00*/  MUFU.TANH R118, R178 ;  /* 0x000000b200767308 */ /* 0x000ea20000002400 */
[----:B-1----:R-:W-:-:S07]  /*dd10*/  FFMA.FTZ R55, R183, -UR17, R55 ;  /* 0x80000011b7377c23 */ /* 0x002fce0008010037 */
[----:B------:R-:W1:Y:S01]  /*dd20*/  MUFU.TANH R49, R49 ;  /* 0x0000003100317308 */ /* 0x000e620000002400 */
[----:B------:R-:W-:Y:S02]  /*dd30*/  FSEL R55, R55, -INF , !P6 ;  /* 0xff80000037377808 */ /* 0x000fe40007000000 */
[----:B------:R-:W-:-:S05]  /*dd40*/  ISETP.GE.AND P6, PT, R229, R211, PT ;  /* 0x000000d3e500720c */ /* 0x000fca0003fc6270 */
[----:B------:R-:W3:Y:S01]  /*dd50*/  I2F R230, R230 ;  /* 0x000000e600e67306 */ /* 0x000ee20000201400 */
[----:B--2---:R-:W-:Y:S01]  /*dd60*/  FFMA.FTZ R225, R225, -UR17, R118 ;  /* 0x80000011e1e17c23 */ /* 0x004fe20008010076 */
[----:B------:R-:W-:Y:S01]  /*dd70*/  ISETP.LT.OR P6, PT, R229, R212, P6 ;  /* 0x000000d4e500720c */ /* 0x000fe200037c1670 */
[----:B-1----:R-:W-:-:S05]  /*dd80*/  FFMA.FTZ R171, R171, -UR17, R49 ;  /* 0x80000011abab7c23 */ /* 0x002fca0008010031 */
[----:B------:R-:W-:Y:S01]  /*dd90*/  I2F R228, R228 ;  /* 0x000000e400e47306 */ /* 0x000fe20000201400 */
[----:B------:R-:W-:Y:S02]  /*dda0*/  FSEL R178, R171, -INF , !P5 ;  /* 0xff800000abb27808 */ /* 0x000fe40006800000 */
[----:B------:R-:W-:Y:S01]  /*ddb0*/  ISETP.GE.AND P5, PT, R229, R208, PT ;  /* 0x000000d0e500720c */ /* 0x000fe20003fa6270 */
[----:B---3--:R-:W-:-:S04]  /*ddc0*/  FFMA.FTZ R46, R230, -UR17, R46 ;  /* 0x80000011e62e7c23 */ /* 0x008fc8000801002e */
[----:B------:R-:W1:Y:S01]  /*ddd0*/  MUFU.TANH R67, R67 ;  /* 0x0000004300437308 */ /* 0x000e620000002400 */
[----:B------:R-:W-:Y:S02]  /*dde0*/  ISETP.LT.OR P5, PT, R229, R209, P5 ;  /* 0x000000d1e500720c */ /* 0x000fe40002fa1670 */
[----:B------:R-:W-:Y:S02]  /*ddf0*/  FSEL R248, R46, -INF , !P3 ;  /* 0xff8000002ef87808 */ /* 0x000fe40005800000 */
[----:B------:R-:W-:-:S03]  /*de00*/  FSEL R46, R225, -INF , !P6 ;  /* 0xff800000e12e7808 */ /* 0x000fc60007000000 */
[----:B------:R-:W2:Y:S01]  /*de10*/  MUFU.TANH R171, R44 ;  /* 0x0000002c00ab7308 */ /* 0x000ea20000002400 */
[C---:B------:R-:W-:Y:S02]  /*de20*/  ISETP.GE.AND P3, PT, R223.reuse, R208, PT ;  /* 0x000000d0df00720c */ /* 0x040fe40003f66270 */
[C---:B------:R-:W-:Y:S02]  /*de30*/  ISETP.GE.AND P6, PT, R223.reuse, R205, PT ;  /* 0x000000cddf00720c */ /* 0x040fe40003fc6270 */
[C---:B------:R-:W-:Y:S02]  /*de40*/  ISETP.LT.OR P3, PT, R223.reuse, R209, P3 ;  /* 0x000000d1df00720c */ /* 0x040fe40001f61670 */
[----:B------:R-:W-:Y:S01]  /*de50*/  ISETP.LT.OR P6, PT, R223, R206, P6 ;  /* 0x000000cedf00720c */ /* 0x000fe200037c1670 */
[----:B------:R-:W-:Y:S01]  /*de60*/  MUFU.TANH R183, R107 ;  /* 0x0000006b00b77308 */ /* 0x000fe20000002400 */
[----:B-1----:R-:W-:-:S05]  /*de70*/  FFMA.FTZ R67, R241, -UR17, R67 ;  /* 0x80000011f1437c23 */ /* 0x002fca0008010043 */
[----:B------:R-:W-:Y:S02]  /*de80*/  FSEL R67, R67, -INF , !P2 ;  /* 0xff80000043437808 */ /* 0x000fe40005000000 */
[----:B------:R-:W1:Y:S01]  /*de90*/  MUFU.TANH R49, R104 ;  /* 0x0000006800317308 */ /* 0x000e620000002400 */
[----:B--2---:R-:W-:Y:S01]  /*dea0*/  FFMA.FTZ R171, R228, -UR17, R171 ;  /* 0x80000011e4ab7c23 */ /* 0x004fe200080100ab */
[----:B------:R-:W-:-:S04]  /*deb0*/  ISETP.GE.AND P2, PT, R177, R202, PT ;  /* 0x000000cab100720c */ /* 0x000fc80003f46270 */
[----:B------:R-:W-:Y:S02]  /*dec0*/  FSEL R171, R171, -INF , !P0 ;  /* 0xff800000abab7808 */ /* 0x000fe40004000000 */
[----:B------:R2:W-:Y:S01]  /*ded0*/  MUFU.TANH R118, R45 ;  /* 0x0000002d00767308 */ /* 0x0005e20000002400 */
[----:B------:R-:W-:Y:S02]  /*dee0*/  ISETP.GE.AND P0, PT, R223, R211, PT ;  /* 0x000000d3df00720c */ /* 0x000fe40003f06270 */
[----:B------:R-:W-:Y:S01]  /*def0*/  ISETP.LT.OR P2, PT, R177, R203, P2 ;  /* 0x000000cbb100720c */ /* 0x000fe20001741670 */
[----:B------:R3:W-:Y:S01]  /*df00*/  STL [R1+0x2c], R171 ;  /* 0x00002cab01007387 */ /* 0x0007e20000100800 */
[----:B------:R-:W-:Y:S02]  /*df10*/  ISETP.LT.OR P0, PT, R223, R212, P0 ;  /* 0x000000d4df00720c */ /* 0x000fe40000701670 */
[----:B------:R-:W-:Y:S01]  /*df20*/  FSEL R52, R52, -INF , !P2 ;  /* 0xff80000034347808 */ /* 0x000fe20005000000 */
[----:B------:R-:W4:Y:S01]  /*df30*/  I2F R221, R221 ;  /* 0x000000dd00dd7306 */ /* 0x000f220000201400 */
[----:B-1----:R-:W-:Y:S01]  /*df40*/  FFMA.FTZ R49, R226, -UR17, R49 ;  /* 0x80000011e2317c23 */ /* 0x002fe20008010031 */
[----:B------:R-:W-:-:S02]  /*df50*/  ISETP.GE.AND P2, PT, R227, R208, PT ;  /* 0x000000d0e300720c */ /* 0x000fc40003f46270 */
[----:B------:R-:W-:Y:S02]  /*df60*/  IADD3 R177, R37, 0x48, RZ ;  /* 0x0000004825b17810 */ /* 0x000fe40007ffe0ff */
[----:B------:R-:W-:Y:S01]  /*df70*/  FSEL R49, R49, -INF , !P4 ;  /* 0xff80000031317808 */ /* 0x000fe20006000000 */
[----:B--2---:R-:W-:Y:S01]  /*df80*/  FFMA.FTZ R45, R224, -UR17, R183 ;  /* 0x80000011e02d7c23 */ /* 0x004fe200080100b7 */
[----:B------:R-:W-:Y:S01]  /*df90*/  I2F R119, R119 ;  /* 0x0000007700777306 */ /* 0x000fe20000201400 */
[----:B------:R-:W-:Y:S01]  /*dfa0*/  ISETP.GE.AND P4, PT, R229, R205, PT ;  /* 0x000000cde500720c */ /* 0x000fe20003f86270 */
[--C-:B------:R-:W-:Y:S01]  /*dfb0*/  IMAD.IADD R104, R207, 0x1, -R177.reuse ;  /* 0x00000001cf687824 */ /* 0x100fe200078e0ab1 */
[----:B------:R-:W-:Y:S01]  /*dfc0*/  ISETP.LT.OR P2, PT, R227, R209, P2 ;  /* 0x000000d1e300720c */ /* 0x000fe20001741670 */
[--C-:B------:R-:W-:Y:S01]  /*dfd0*/  IMAD.IADD R233, R197, 0x1, -R177.reuse ;  /* 0x00000001c5e97824 */ /* 0x100fe200078e0ab1 */
[----:B------:R-:W-:Y:S01]  /*dfe0*/  FSEL R45, R45, -INF , !P5 ;  /* 0xff8000002d2d7808 */ /* 0x000fe20006800000 */
[----:B------:R-:W-:Y:S01]  /*dff0*/  IMAD.IADD R51, R210, 0x1, -R177 ;  /* 0x00000001d2337824 */ /* 0x000fe200078e0ab1 */
[----:B------:R-:W-:Y:S01]  /*e000*/  ISETP.GE.AND P5, PT, R223, R202, PT ;  /* 0x000000cadf00720c */ /* 0x000fe20003fa6270 */
[----:B------:R4:W1:Y:S01]  /*e010*/  MUFU.TANH R245, R47 ;  /* 0x0000002f00f57308 */ /* 0x0008620000002400 */
[----:B------:R-:W-:-:S02]  /*e020*/  ISETP.LT.OR P4, PT, R229, R206, P4 ;  /* 0x000000cee500720c */ /* 0x000fc40002781670 */
[-C--:B------:R-:W-:Y:S02]  /*e030*/  ISETP.LT.OR P5, PT, R223, R203.reuse, P5 ;  /* 0x000000cbdf00720c */ /* 0x080fe40002fa1670 */
[----:B------:R-:W-:Y:S02]  /*e040*/  FSEL R44, R105, -INF , !P2 ;  /* 0xff800000692c7808 */ /* 0x000fe40005000000 */
[----:B------:R-:W-:Y:S01]  /*e050*/  ISETP.GE.AND P2, PT, R229, R202, PT ;  /* 0x000000cae500720c */ /* 0x000fe20003f46270 */
[----:B------:R-:W2:Y:S01]  /*e060*/  MUFU.TANH R224, R100 ;  /* 0x0000006400e07308 */ /* 0x000ea20000002400 */
[----:B------:R-:W-:Y:S02]  /*e070*/  IADD3 R105, R37, 0x49, RZ ;  /* 0x0000004925697810 */ /* 0x000fe40007ffe0ff */
[----:B------:R-:W-:Y:S02]  /*e080*/  ISETP.LT.OR P2, PT, R229, R203, P2 ;  /* 0x000000cbe500720c */ /* 0x000fe40001741670 */
[----:B------:R-:W-:Y:S01]  /*e090*/  IABS R104, R104 ;  /* 0x0000006800687213 */ /* 0x000fe20000000000 */
[----:B------:R-:W-:Y:S01]  /*e0a0*/  IMAD.IADD R106, R197, 0x1, -R105 ;  /* 0x00000001c56a7824 */ /* 0x000fe200078e0a69 */
[----:B------:R-:W-:Y:S01]  /*e0b0*/  IADD3 R183, R37, 0x50, RZ ;  /* 0x0000005025b77810 */ /* 0x000fe20007ffe0ff */
[----:B------:R-:W5:Y:S01]  /*e0c0*/  MUFU.TANH R223, R102 ;  /* 0x0000006600df7308 */ /* 0x000f620000002400 */
[----:B----4-:R-:W-:Y:S01]  /*e0d0*/  FFMA.FTZ R47, R221, -UR17, R118 ;  /* 0x80000011dd2f7c23 */ /* 0x010fe20008010076 */
[----:B------:R-:W-:Y:S01]  /*e0e0*/  IABS R233, R233 ;  /* 0x000000e900e97213 */ /* 0x000fe20000000000 */
[----:B-1----:R-:W-:Y:S01]  /*e0f0*/  FFMA.FTZ R245, R119, -UR17, R245 ;  /* 0x8000001177f57c23 */ /* 0x002fe200080100f5 */
[----:B------:R-:W-:Y:S01]  /*e100*/  IABS R106, R106 ;  /* 0x0000006a006a7213 */ /* 0x000fe20000000000 */
[----:B------:R-:W-:Y:S01]  /*e110*/  IMAD.IADD R107, R210, 0x1, -R105 ;  /* 0x00000001d26b7824 */ /* 0x000fe200078e0a69 */
[----:B------:R-:W-:Y:S01]  /*e120*/  FSEL R47, R47, -INF , !P4 ;  /* 0xff8000002f2f7808 */ /* 0x000fe20006000000 */
[----:B--2---:R-:W-:Y:S01]  /*e130*/  FFMA.FTZ R224, R222, -UR17, R224 ;  /* 0x80000011dee07c23 */ /* 0x004fe200080100e0 */
[----:B------:R1:W-:Y:S01]  /*e140*/  MUFU.TANH R225, R40 ;  /* 0x0000002800e17308 */ /* 0x0003e20000002400 */
[----:B------:R-:W-:-:S02]  /*e150*/  FSEL R245, R245, -INF , !P2 ;  /* 0xff800000f5f57808 */ /* 0x000fc40005000000 */
[----:B------:R2:W-:Y:S01]  /*e160*/  STL [R1+0x28], R47 ;  /* 0x0000282f01007387 */ /* 0x0005e20000100800 */
[----:B------:R-:W-:Y:S01]  /*e170*/  ISETP.GE.AND P4, PT, R181, R211, PT ;  /* 0x000000d3b500720c */ /* 0x000fe20003f86270 */
[----:B------:R-:W-:Y:S01]  /*e180*/  IMAD.IADD R100, R207, 0x1, -R105 ;  /* 0x00000001cf647824 */ /* 0x000fe200078e0a69 */
[C---:B------:R-:W-:Y:S01]  /*e190*/  ISETP.GE.AND P2, PT, R181.reuse, R208, PT ;  /* 0x000000d0b500720c */ /* 0x040fe20003f46270 */
[----:B-----5:R-:W-:Y:S01]  /*e1a0*/  FFMA.FTZ R223, R114, -UR17, R223 ;  /* 0x8000001172df7c23 */ /* 0x020fe200080100df */
[----:B------:R-:W4:Y:S01]  /*e1b0*/  I2F R182, R182 ;  /* 0x000000b600b67306 */ /* 0x000f220000201400 */
[C---:B------:R-:W-:Y:S01]  /*e1c0*/  ISETP.LT.OR P4, PT, R181.reuse, R212, P4 ;  /* 0x000000d4b500720c */ /* 0x040fe20002781670 */
[----:B------:R-:W-:Y:S01]  /*e1d0*/  IMAD.IADD R102, R204, 0x1, -R105 ;  /* 0x00000001cc667824 */ /* 0x000fe200078e0a69 */
[----:B------:R-:W-:Y:S02]  /*e1e0*/  ISETP.LT.OR P2, PT, R181, R209, P2 ;  /* 0x000000d1b500720c */ /* 0x000fe40001741670 */
[----:B------:R-:W-:-:S02]  /*e1f0*/  IABS R100, R100 ;  /* 0x0000006400647213 */ /* 0x000fc40000000000 */
[----:B------:R-:W-:Y:S01]  /*e200*/  IABS R107, R107 ;  /* 0x0000006b006b7213 */ /* 0x000fe20000000000 */
[----:B------:R-:W5:Y:S01]  /*e210*/  I2F R131, R131 ;  /* 0x0000008300837306 */ /* 0x000f620000201400 */
[----:B-1----:R-:W-:Y:S01]  /*e220*/  FSEL R40, R223, -INF , !P3 ;  /* 0xff800000df287808 */ /* 0x002fe20005800000 */
[----:B------:R-:W-:Y:S01]  /*e230*/  FMUL.FTZ R223, R103, c[0x0][0x2ec] ;  /* 0x0000bb0067df7a20 */ /* 0x000fe20000410000 */
[----:B------:R-:W-:Y:S01]  /*e240*/  ISETP.GE.AND P3, PT, R181, R202, PT ;  /* 0x000000cab500720c */ /* 0x000fe20003f66270 */
[----:B---3--:R-:W-:Y:S01]  /*e250*/  IMAD.MOV.U32 R171, RZ, RZ, R100 ;  /* 0x000000ffffab7224 */ /* 0x008fe200078e0064 */
[----:B------:R-:W-:Y:S01]  /*e260*/  IABS R100, R102 ;  /* 0x0000006600647213 */ /* 0x000fe20000000000 */
[----:B------:R-:W-:Y:S01]  /*e270*/  IMAD.IADD R102, R197, 0x1, -R183 ;  /* 0x00000001c5667824 */ /* 0x000fe200078e0ab7 */
[----:B------:R-:W-:Y:S01]  /*e280*/  ISETP.LT.OR P3, PT, R181, R203, P3 ;  /* 0x000000cbb500720c */ /* 0x000fe20001f61670 */
[----:B----4-:R-:W-:Y:S01]  /*e290*/  FFMA.FTZ R42, R182, -UR17, R42 ;  /* 0x80000011b62a7c23 */ /* 0x010fe2000801002a */
[----:B------:R-:W1:Y:S01]  /*e2a0*/  MUFU.TANH R223, R223 ;  /* 0x000000df00df7308 */ /* 0x000e620000002400 */
[----:B------:R-:W-:Y:S01]  /*e2b0*/  FMUL.FTZ R182, R41, c[0x0][0x2ec] ;  /* 0x0000bb0029b67a20 */ /* 0x000fe20000410000 */
[----:B--2---:R-:W-:Y:S01]  /*e2c0*/  FSEL R47, R224, -INF , !P0 ;  /* 0xff800000e02f7808 */ /* 0x004fe20004000000 */
[----:B------:R-:W-:Y:S01]  /*e2d0*/  IMAD.MOV.U32 R119, RZ, RZ, R100 ;  /* 0x000000ffff777224 */ /* 0x000fe200078e0064 */
[----:B------:R-:W-:-:S02]  /*e2e0*/  ISETP.GE.AND P0, PT, R181, R205, PT ;  /* 0x000000cdb500720c */ /* 0x000fc40003f06270 */
[----:B------:R-:W-:Y:S01]  /*e2f0*/  IABS R100, R102 ;  /* 0x0000006600647213 */ /* 0x000fe20000000000 */
[----:B-----5:R-:W-:Y:S01]  /*e300*/  FFMA.FTZ R131, R131, -UR17, R225 ;  /* 0x8000001183837c23 */ /* 0x020fe200080100e1 */
[----:B------:R-:W-:Y:S01]  /*e310*/  ISETP.LT.OR P0, PT, R181, R206, P0 ;  /* 0x000000ceb500720c */ /* 0x000fe20000701670 */
[----:B------:R-:W2:Y:S01]  /*e320*/  I2F R113, R113 ;  /* 0x0000007100717306 */ /* 0x000ea20000201400 */
[----:B------:R-:W-:Y:S01]  /*e330*/  IMAD.IADD R102, R210, 0x1, -R183 ;  /* 0x00000001d2667824 */ /* 0x000fe200078e0ab7 */
[----:B------:R-:W-:Y:S02]  /*e340*/  IABS R51, R51 ;  /* 0x0000003300337213 */ /* 0x000fe40000000000 */
[----:B------:R-:W-:Y:S02]  /*e350*/  IADD3 R118, R37, 0x51, RZ ;  /* 0x0000005125767810 */ /* 0x000fe40007ffe0ff */
[----:B------:R-:W-:Y:S01]  /*e360*/  IABS R102, R102 ;  /* 0x0000006600667213 */ /* 0x000fe20000000000 */
[----:B-1----:R-:W-:Y:S01]  /*e370*/  FFMA.FTZ R41, R231, -UR17, R223 ;  /* 0x80000011e7297c23 */ /* 0x002fe200080100df */
[----:B------:R-:W1:Y:S01]  /*e380*/  MUFU.TANH R181, R101 ;  /* 0x0000006500b57308 */ /* 0x000e620000002400 */
[----:B------:R-:W-:Y:S01]  /*e390*/  FSEL R223, R131, -INF , !P6 ;  /* 0xff80000083df7808 */ /* 0x000fe20007000000 */
[----:B------:R-:W-:Y:S01]  /*e3a0*/  IMAD.IADD R114, R197, 0x1, -R118 ;  /* 0x00000001c5727824 */ /* 0x000fe200078e0a76 */
[----:B------:R-:W-:Y:S01]  /*e3b0*/  FSEL R131, R42, -INF , !P5 ;  /* 0xff8000002a837808 */ /* 0x000fe20006800000 */
[----:B------:R-:W-:Y:S01]  /*e3c0*/  IMAD.MOV.U32 R221, RZ, RZ, R102 ;  /* 0x000000ffffdd7224 */ /* 0x000fe200078e0066 */
[----:B------:R-:W-:Y:S01]  /*e3d0*/  FSEL R41, R41, -INF , !P2 ;  /* 0xff80000029297808 */ /* 0x000fe20005000000 */
[----:B------:R-:W-:Y:S01]  /*e3e0*/  STL [R1+0x24], R223 ;  /* 0x000024df01007387 */ /* 0x000fe20000100800 */
[C---:B------:R-:W-:Y:S01]  /*e3f0*/  ISETP.GE.AND P2, PT, R130.reuse, R202, PT ;  /* 0x000000ca8200720c */ /* 0x040fe20003f46270 */
[----:B------:R-:W-:Y:S01]  /*e400*/  I2F R126, R126 ;  /* 0x0000007e007e7306 */ /* 0x000fe20000201400 */
[----:B--2---:R-:W-:Y:S01]  /*e410*/  FFMA.FTZ R43, R113, -UR17, R43 ;  /* 0x80000011712b7c23 */ /* 0x004fe2000801002b */
[----:B------:R2:W-:Y:S01]  /*e420*/  STL [R1+0x4], R131 ;  /* 0x0000048301007387 */ /* 0x0005e20000100800 */
[----:B------:R-:W-:Y:S01]  /*e430*/  ISETP.LT.OR P2, PT, R130, R203, P2 ;  /* 0x000000cb8200720c */ /* 0x000fe20001741670 */
[----:B------:R-:W-:Y:S01]  /*e440*/  IMAD.IADD R103, R210, 0x1, -R118 ;  /* 0x00000001d2677824 */ /* 0x000fe200078e0a76 */
[----:B------:R-:W-:-:S02]  /*e450*/  ISETP.GE.AND P6, PT, R130, R211, PT ;  /* 0x000000d38200720c */ /* 0x000fc40003fc6270 */
[----:B------:R-:W-:Y:S01]  /*e460*/  ISETP.GE.AND P5, PT, R130, R208, PT ;  /* 0x000000d08200720c */ /* 0x000fe20003fa6270 */
[----:B-1----:R-:W-:Y:S01]  /*e470*/  FFMA.FTZ R181, R232, -UR17, R181 ;  /* 0x80000011e8b57c23 */ /* 0x002fe200080100b5 */
[----:B------:R-:W1:Y:S01]  /*e480*/  MUFU.TANH R182, R182 ;  /* 0x000000b600b67308 */ /* 0x000e620000002400 */
[----:B------:R-:W-:Y:S01]  /*e490*/  FMUL.FTZ R232, R34, c[0x0][0x2ec] ;  /* 0x0000bb0022e87a20 */ /* 0x000fe20000410000 */
[C---:B------:R-:W-:Y:S01]  /*e4a0*/  ISETP.LT.OR P6, PT, R130.reuse, R212, P6 ;  /* 0x000000d48200720c */ /* 0x040fe200037c1670 */
[----:B------:R-:W-:Y:S01]  /*e4b0*/  IMAD.IADD R101, R207, 0x1, -R118 ;  /* 0x00000001cf657824 */ /* 0x000fe200078e0a76 */
[----:B------:R-:W-:Y:S02]  /*e4c0*/  FSEL R42, R181, -INF , !P4 ;  /* 0xff800000b52a7808 */ /* 0x000fe40006000000 */
[C---:B------:R-:W-:Y:S02]  /*e4d0*/  ISETP.GE.AND P4, PT, R130.reuse, R205, PT ;  /* 0x000000cd8200720c */ /* 0x040fe40003f86270 */
[----:B------:R3:W4:Y:S01]  /*e4e0*/  MUFU.TANH R241, R32 ;  /* 0x0000002000f17308 */ /* 0x0007220000002400 */
[----:B------:R-:W-:-:S02]  /*e4f0*/  ISETP.LT.OR P5, PT, R130, R209, P5 ;  /* 0x000000d18200720c */ /* 0x000fc40002fa1670 */
[----:B------:R-:W-:Y:S01]  /*e500*/  ISETP.LT.OR P4, PT, R130, R206, P4 ;  /* 0x000000ce8200720c */ /* 0x000fe20002781670 */
[----:B------:R-:W-:Y:S01]  /*e510*/  IMAD.IADD R130, R204, 0x1, -R118 ;  /* 0x00000001cc827824 */ /* 0x000fe200078e0a76 */
[----:B------:R-:W-:Y:S02]  /*e520*/  IABS R114, R114 ;  /* 0x0000007200727213 */ /* 0x000fe40000000000 */
[C---:B------:R-:W-:Y:S01]  /*e530*/  IADD3 R229, R37.reuse, 0x59, RZ ;  /* 0x0000005925e57810 */ /* 0x040fe20007ffe0ff */
[----:B------:R-:W-:Y:S01]  /*e540*/  I2F R176, R176 ;  /* 0x000000b000b07306 */ /* 0x000fe20000201400 */
[----:B-1----:R-:W-:Y:S01]  /*e550*/  FFMA.FTZ R182, R126, -UR17, R182 ;  /* 0x800000117eb67c23 */ /* 0x002fe200080100b6 */
[----:B--2---:R-:W-:Y:S02]  /*e560*/  IADD3 R131, R37, 0x58, RZ ;  /* 0x0000005825837810 */ /* 0x004fe40007ffe0ff */
[----:B------:R-:W-:Y:S01]  /*e570*/  IABS R103, R103 ;  /* 0x0000006700677213 */ /* 0x000fe20000000000 */
[----:B------:R-:W-:Y:S01]  /*e580*/  IMAD.IADD R223, R207, 0x1, -R229 ;  /* 0x00000001cfdf7824 */ /* 0x000fe200078e0ae5 */
[----:B------:R-:W-:Y:S01]  /*e590*/  IABS R126, R130 ;  /* 0x00000082007e7213 */ /* 0x000fe20000000000 */
[----:B------:R-:W-:Y:S01]  /*e5a0*/  IMAD.IADD R181, R210, 0x1, -R131 ;  /* 0x00000001d2b57824 */ /* 0x000fe200078e0a83 */
[----:B------:R-:W1:Y:S01]  /*e5b0*/  MUFU.TANH R232, R232 ;  /* 0x000000e800e87308 */ /* 0x000e620000002400 */
[----:B---3--:R-:W-:Y:S01]  /*e5c0*/  FSEL R32, R43, -INF , !P3 ;  /* 0xff8000002b207808 */ /* 0x008fe20005800000 */
[----:B----4-:R-:W-:Y:S01]  /*e5d0*/  FFMA.FTZ R241, R127, -UR17, R241 ;  /* 0x800000117ff17c23 */ /* 0x010fe200080100f1 */
[----:B------:R-:W-:Y:S01]  /*e5e0*/  ISETP.GE.AND P3, PT, R174, R208, PT ;  /* 0x000000d0ae00720c */ /* 0x000fe20003f66270 */
[----:B------:R-:W-:Y:S01]  /*e5f0*/  FMUL.FTZ R43, R97, c[0x0][0x2ec] ;  /* 0x0000bb00612b7a20 */ /* 0x000fe20000410000 */
[----:B------:R-:W-:Y:S01]  /*e600*/  IABS R181, R181 ;  /* 0x000000b500b57213 */ /* 0x000fe20000000000 */
[----:B------:R-:W-:Y:S01]  /*e610*/  IMAD.IADD R97, R204, 0x1, -R131 ;  /* 0x00000001cc617824 */ /* 0x000fe200078e0a83 */
[----:B------:R-:W-:Y:S01]  /*e620*/  ISETP.LT.OR P3, PT, R174, R209, P3 ;  /* 0x000000d1ae00720c */ /* 0x000fe20001f61670 */
[----:B------:R-:W2:Y:S01]  /*e630*/  MUFU.TANH R98, R98 ;  /* 0x0000006200627308 */ /* 0x000ea20000002400 */
[----:B------:R-:W-:Y:S01]  /*e640*/  IABS R223, R223 ;  /* 0x000000df00df7213 */ /* 0x000fe20000000000 */
[----:B------:R-:W-:Y:S01]  /*e650*/  IMAD.IADD R231, R210, 0x1, -R229 ;  /* 0x00000001d2e77824 */ /* 0x000fe200078e0ae5 */
[----:B------:R-:W-:Y:S01]  /*e660*/  IABS R101, R101 ;  /* 0x0000006500657213 */ /* 0x000fe20000000000 */
[----:B------:R-:W-:Y:S01]  /*e670*/  IMAD.IADD R130, R197, 0x1, -R131 ;  /* 0x00000001c5827824 */ /* 0x000fe200078e0a83 */
[----:B------:R-:W-:-:S02]  /*e680*/  IADD3 R226, R37, 0x60, RZ ;  /* 0x0000006025e27810 */ /* 0x000fc40007ffe0ff */
[----:B------:R-:W-:Y:S01]  /*e690*/  IABS R231, R231 ;  /* 0x000000e700e77213 */ /* 0x000fe20000000000 */
[----:B-1----:R-:W-:Y:S01]  /*e6a0*/  FFMA.FTZ R232, R176, -UR17, R232 ;  /* 0x80000011b0e87c23 */ /* 0x002fe200080100e8 */
[----:B------:R1:W-:Y:S01]  /*e6b0*/  MUFU.TANH R242, R35 ;  /* 0x0000002300f27308 */ /* 0x0003e20000002400 */
[----:B------:R-:W-:Y:S01]  /*e6c0*/  IADD3 R176, R37, 0x61, RZ ;  /* 0x0000006125b07810 */ /* 0x000fe20007ffe0ff */
[--C-:B------:R-:W-:Y:S01]  /*e6d0*/  IMAD.IADD R113, R204, 0x1, -R226.reuse ;  /* 0x00000001cc717824 */ /* 0x100fe200078e0ae2 */
[----:B------:R-:W-:Y:S01]  /*e6e0*/  IABS R130, R130 ;  /* 0x0000008200827213 */ /* 0x000fe20000000000 */
[--C-:B------:R-:W-:Y:S01]  /*e6f0*/  IMAD.IADD R127, R207, 0x1, -R226.reuse ;  /* 0x00000001cf7f7824 */ /* 0x100fe200078e0ae2 */
[----:B------:R-:W-:Y:S01]  /*e700*/  FSEL R232, R232, -INF , !P2 ;  /* 0xff800000e8e87808 */ /* 0x000fe20005000000 */
[----:B------:R-:W-:Y:S01]  /*e710*/  IMAD.IADD R224, R210, 0x1, -R226 ;  /* 0x00000001d2e07824 */ /* 0x000fe200078e0ae2 */
[C---:B------:R-:W-:Y:S01]  /*e720*/  ISETP.GE.AND P2, PT, R177.reuse, R208, PT ;  /* 0x000000d0b100720c */ /* 0x040fe20003f46270 */
[----:B--2---:R-:W-:Y:S01]  /*e730*/  FFMA.FTZ R98, R108, -UR17, R98 ;  /* 0x800000116c627c23 */ /* 0x004fe20008010062 */
[----:B------:R-:W-:Y:S01]  /*e740*/  FSEL R108, R182, -INF , !P0 ;  /* 0xff800000b66c7808 */ /* 0x000fe20004000000 */
[----:B------:R-:W2:Y:S01]  /*e750*/  MUFU.TANH R96, R96 ;  /* 0x0000006000607308 */ /* 0x000ea20000002400 */
[----:B------:R-:W-:Y:S01]  /*e760*/  ISETP.GE.AND P0, PT, R174, R211, PT ;  /* 0x000000d3ae00720c */ /* 0x000fe20003f06270 */
[----:B------:R-:W-:Y:S01]  /*e770*/  IMAD.IADD R182, R204, 0x1, -R229 ;  /* 0x00000001ccb67824 */ /* 0x000fe200078e0ae5 */
[----:B------:R-:W-:Y:S01]  /*e780*/  ISETP.LT.OR P2, PT, R177, R209, P2 ;  /* 0x000000d1b100720c */ /* 0x000fe20001741670 */
[----:B------:R-:W-:Y:S01]  /*e790*/  STL [R1+0x10], R108 ;  /* 0x0000106c01007387 */ /* 0x000fe20000100800 */
[----:B------:R-:W-:Y:S01]  /*e7a0*/  ISETP.LT.OR P0, PT, R174, R212, P0 ;  /* 0x000000d4ae00720c */ /* 0x000fe20000701670 */
[----:B------:R-:W-:Y:S01]  /*e7b0*/  IMAD.IADD R225, R197, 0x1, -R226 ;  /* 0x00000001c5e17824 */ /* 0x000fe200078e0ae2 */
[----:B-1----:R-:W-:Y:S01]  /*e7c0*/  FSEL R35, R241, -INF , !P4 ;  /* 0xff800000f1237808 */ /* 0x002fe20006000000 */
[----:B------:R-:W-:Y:S01]  /*e7d0*/  I2F R235, R235 ;  /* 0x000000eb00eb7306 */ /* 0x000fe20000201400 */
[----:B------:R1:W-:Y:S01]  /*e7e0*/  STL [R1+0xc], R32 ;  /* 0x00000c2001007387 */ /* 0x0003e20000100800 */
[----:B------:R-:W-:-:S02]  /*e7f0*/  ISETP.GE.AND P4, PT, R177, R211, PT ;  /* 0x000000d3b100720c */ /* 0x000fc40003f86270 */
[----:B------:R-:W-:Y:S01]  /*e800*/  IABS R182, R182 ;  /* 0x000000b600b67213 */ /* 0x000fe20000000000 */
[----:B------:R3:W-:Y:S01]  /*e810*/  STL [R1+0x20], R35 ;  /* 0x0000202301007387 */ /* 0x0007e20000100800 */
[----:B------:R-:W-:Y:S02]  /*e820*/  ISETP.LT.OR P4, PT, R177, R212, P4 ;  /* 0x000000d4b100720c */ /* 0x000fe40002781670 */
[----:B------:R-:W4:Y:S01]  /*e830*/  MUFU.TANH R43, R43 ;  /* 0x0000002b002b7308 */ /* 0x000f220000002400 */
[----:B------:R5:W-:Y:S01]  /*e840*/  STL [R1+0x8], R232 ;  /* 0x000008e801007387 */ /* 0x000be20000100800 */
[----:B--2---:R-:W-:Y:S01]  /*e850*/  FFMA.FTZ R96, R129, -UR17, R96 ;  /* 0x8000001181607c23 */ /* 0x004fe20008010060 */
[----:B------:R-:W-:Y:S01]  /*e860*/  IABS R113, R113 ;  /* 0x0000007100717213 */ /* 0x000fe20000000000 */
[----:B------:R-:W-:Y:S01]  /*e870*/  IMAD.IADD R129, R210, 0x1, -R176 ;  /* 0x00000001d2817824 */ /* 0x000fe200078e0ab0 */
[----:B------:R-:W-:Y:S02]  /*e880*/  IABS R127, R127 ;  /* 0x0000007f007f7213 */ /* 0x000fe40000000000 */
[----:B------:R-:W-:Y:S01]  /*e890*/  FSEL R34, R96, -INF , !P6 ;  /* 0xff80000060227808 */ /* 0x000fe20007000000 */
[----:B------:R-:W-:Y:S01]  /*e8a0*/  I2F R104, R104 ;  /* 0x0000006800687306 */ /* 0x000fe20000201400 */
[----:B------:R-:W-:Y:S01]  /*e8b0*/  ISETP.GE.AND P6, PT, R174, R205, PT ;  /* 0x000000cdae00720c */ /* 0x000fe20003fc6270 */
[----:B------:R-:W-:Y:S01]  /*e8c0*/  IMAD.IADD R96, R207, 0x1, -R131 ;  /* 0x00000001cf607824 */ /* 0x000fe200078e0a83 */
[----:B------:R-:W-:-:S02]  /*e8d0*/  IABS R224, R224 ;  /* 0x000000e000e07213 */ /* 0x000fc40000000000 */
[----:B------:R-:W-:Y:S02]  /*e8e0*/  ISETP.LT.OR P6, PT, R174, R206, P6 ;  /* 0x000000ceae00720c */ /* 0x000fe400037c1670 */
[----:B------:R-:W-:Y:S01]  /*e8f0*/  IABS R96, R96 ;  /* 0x0000006000607213 */ /* 0x000fe20000000000 */
[----:B------:R-:W-:Y:S01]  /*e900*/  MUFU.TANH R243, R99 ;  /* 0x0000006300f37308 */ /* 0x000fe20000002400 */
[----:B----4-:R-:W-:Y:S01]  /*e910*/  FFMA.FTZ R235, R235, -UR17, R43 ;  /* 0x80000011ebeb7c23 */ /* 0x010fe2000801002b */
[----:B-1----:R-:W-:Y:S01]  /*e920*/  FSEL R32, R98, -INF , !P5 ;  /* 0xff80000062207808 */ /* 0x002fe20006800000 */
[----:B------:R-:W-:Y:S01]  /*e930*/  IMAD.IADD R43, R204, 0x1, -R176 ;  /* 0x00000001cc2b7824 */ /* 0x000fe200078e0ab0 */
[----:B------:R-:W-:Y:S01]  /*e940*/  ISETP.GE.AND P5, PT, R174, R202, PT ;  /* 0x000000caae00720c */ /* 0x000fe20003fa6270 */
[----:B------:R-:W-:Y:S01]  /*e950*/  IMAD.MOV.U32 R228, RZ, RZ, R96 ;  /* 0x000000ffffe47224 */ /* 0x000fe200078e0060 */
[----:B---3--:R-:W-:Y:S02]  /*e960*/  FSEL R35, R235, -INF , !P0 ;  /* 0xff800000eb237808 */ /* 0x008fe40004000000 */
[----:B------:R-:W-:Y:S01]  /*e970*/  I2F R122, R122 ;  /* 0x0000007a007a7306 */ /* 0x000fe20000201400 */
[----:B------:R-:W-:-:S02]  /*e980*/  ISETP.GE.AND P0, PT, R177, R205, PT ;  /* 0x000000cdb100720c */ /* 0x000fc40003f06270 */
[----:B------:R-:W-:Y:S01]  /*e990*/  ISETP.LT.OR P5, PT, R174, R203, P5 ;  /* 0x000000cbae00720c */ /* 0x000fe20002fa1670 */
[----:B------:R-:W-:Y:S01]  /*e9a0*/  IMAD.IADD R174, R197, 0x1, -R176 ;  /* 0x00000001c5ae7824 */ /* 0x000fe200078e0ab0 */
[----:B------:R-:W-:Y:S02]  /*e9b0*/  ISETP.LT.OR P0, PT, R177, R206, P0 ;  /* 0x000000ceb100720c */ /* 0x000fe40000701670 */
[----:B------:R-:W-:Y:S01]  /*e9c0*/  IABS R96, R97 ;  /* 0x0000006100607213 */ /* 0x000fe20000000000 */
[----:B-----5:R-:W-:Y:S01]  /*e9d0*/  MUFU.TANH R232, R94 ;  /* 0x0000005e00e87308 */ /* 0x020fe20000002400 */
[----:B------:R-:W-:Y:S01]  /*e9e0*/  IABS R174, R174 ;  /* 0x000000ae00ae7213 */ /* 0x000fe20000000000 */
[----:B------:R-:W-:Y:S01]  /*e9f0*/  IMAD.IADD R97, R197, 0x1, -R229 ;  /* 0x00000001c5617824 */ /* 0x000fe200078e0ae5 */
[----:B------:R-:W-:Y:S01]  /*ea00*/  IADD3 R108, R37, 0x68, RZ ;  /* 0x00000068256c7810 */ /* 0x000fe20007ffe0ff */
[----:B------:R-:W-:Y:S01]  /*ea10*/  IMAD.MOV.U32 R230, RZ, RZ, R96 ;  /* 0x000000ffffe67224 */ /* 0x000fe200078e0060 */
[----:B------:R-:W-:-:S02]  /*ea20*/  IABS R225, R225 ;  /* 0x000000e100e17213 */ /* 0x000fc40000000000 */
[----:B------:R-:W-:Y:S01]  /*ea30*/  IABS R96, R97 ;  /* 0x0000006100607213 */ /* 0x000fe20000000000 */
[----:B------:R-:W1:Y:S01]  /*ea40*/  MUFU.TANH R94, R28 ;  /* 0x0000001c005e7308 */ /* 0x000e620000002400 */
[--C-:B------:R-:W-:Y:S01]  /*ea50*/  IMAD.IADD R97, R210, 0x1, -R108.reuse ;  /* 0x00000001d2617824 */ /* 0x100fe200078e0a6c */
[----:B------:R-:W-:Y:S01]  /*ea60*/  IABS R43, R43 ;  /* 0x0000002b002b7213 */ /* 0x000fe20000000000 */
[----:B------:R-:W-:Y:S01]  /*ea70*/  IMAD.IADD R98, R197, 0x1, -R108 ;  /* 0x00000001c5627824 */ /* 0x000fe200078e0a6c */
[----:B------:R-:W-:Y:S02]  /*ea80*/  IABS R129, R129 ;  /* 0x0000008100817213 */ /* 0x000fe40000000000 */
[----:B------:R-:W-:Y:S02]  /*ea90*/  IABS R97, R97 ;  /* 0x0000006100617213 */ /* 0x000fe40000000000 */
[----:B------:R-:W2:Y:S01]  /*eaa0*/  MUFU.TANH R99, R33 ;  /* 0x0000002100637308 */ /* 0x000ea20000002400 */
[----:B------:R-:W-:-:S07]  /*eab0*/  IABS R98, R98 ;  /* 0x0000006200627213 */ /* 0x000fce0000000000 */
[----:B------:R-:W3:Y:S01]  /*eac0*/  I2F R111, R111 ;  /* 0x0000006f006f7306 */ /* 0x000ee20000201400 */
[----:B-1----:R-:W-:-:S07]  /*ead0*/  FFMA.FTZ R104, R104, -UR17, R94 ;  /* 0x8000001168687c23 */ /* 0x002fce000801005e */
[----:B------:R-:W-:Y:S01]  /*eae0*/  I2F R106, R106 ;  /* 0x0000006a006a7306 */ /* 0x000fe20000201400 */
[----:B--2---:R-:W-:Y:S02]  /*eaf0*/  FFMA.FTZ R122, R122, -UR17, R99 ;  /* 0x800000117a7a7c23 */ /* 0x004fe40008010063 */
[----:B------:R-:W-:-:S03]  /*eb00*/  FFMA.FTZ R33, R234, -UR17, R243 ;  /* 0x80000011ea217c23 */ /* 0x000fc600080100f3 */
[----:B------:R-:W-:Y:S02]  /*eb10*/  FSEL R122, R122, -INF , !P6 ;  /* 0xff8000007a7a7808 */ /* 0x000fe40007000000 */
[----:B------:R-:W1:Y:S01]  /*eb20*/  MUFU.TANH R93, R93 ;  /* 0x0000005d005d7308 */ /* 0x000e620000002400 */
[----:B---3--:R-:W-:Y:S01]  /*eb30*/  FFMA.FTZ R111, R111, -UR17, R242 ;  /* 0x800000116f6f7c23 */ /* 0x008fe200080100f2 */
[----:B------:R-:W-:Y:S01]  /*eb40*/  FSEL R33, R33, -INF , !P3 ;  /* 0xff80000021217808 */ /* 0x000fe20005800000 */
[----:B------:R-:W-:Y:S01]  /*eb50*/  STL [R1+0x1c], R122 ;  /* 0x00001c7a01007387 */ /* 0x000fe20000100800 */
[----:B------:R-:W-:Y:S02]  /*eb60*/  ISETP.GE.AND P3, PT, R177, R202, PT ;  /* 0x000000cab100720c */ /* 0x000fe40003f66270 */
[----:B------:R-:W-:Y:S02]  /*eb70*/  FSEL R111, R111, -INF , !P5 ;  /* 0xff8000006f6f7808 */ /* 0x000fe40006800000 */
[----:B------:R-:W-:Y:S01]  /*eb80*/  I2F R107, R107 ;  /* 0x0000006b006b7306 */ /* 0x000fe20000201400 */
[----:B------:R-:W-:-:S02]  /*eb90*/  ISETP.GE.AND P5, PT, R105, R208, PT ;  /* 0x000000d06900720c */ /* 0x000fc40003fa6270 */
[----:B------:R-:W-:Y:S01]  /*eba0*/  STL [R1], R111 ;  /* 0x0000006f01007387 */ /* 0x000fe20000100800 */
[C---:B------:R-:W-:Y:S02]  /*ebb0*/  ISETP.GE.AND P6, PT, R105.reuse, R211, PT ;  /* 0x000000d36900720c */ /* 0x040fe40003fc6270 */
[----:B------:R-:W-:Y:S02]  /*ebc0*/  ISETP.LT.OR P5, PT, R105, R209, P5 ;  /* 0x000000d16900720c */ /* 0x000fe40002fa1670 */
[----:B------:R-:W2:Y:S01]  /*ebd0*/  MUFU.TANH R95, R95 ;  /* 0x0000005f005f7308 */ /* 0x000ea20000002400 */
[----:B------:R-:W-:Y:S02]  /*ebe0*/  ISETP.LT.OR P3, PT, R177, R203, P3 ;  /* 0x000000cbb100720c */ /* 0x000fe40001f61670 */
[----:B------:R-:W-:-:S05]  /*ebf0*/  ISETP.LT.OR P6, PT, R105, R212, P6 ;  /* 0x000000d46900720c */ /* 0x000fca00037c1670 */
[----:B------:R-:W-:Y:S08]  /*ec00*/  I2F R233, R233 ;  /* 0x000000e900e97306 */ /* 0x000ff00000201400 */
[----:B------:R-:W-:Y:S08]  /*ec10*/  MUFU.TANH R92, R92 ;  /* 0x0000005c005c7308 */ /* 0x000ff00000002400 */
[----:B------:R3:W-:Y:S08]  /*ec20*/  MUFU.TANH R94, R29 ;  /* 0x0000001d005e7308 */ /* 0x0007f00000002400 */
[----:B------:R4:W-:Y:S01]  /*ec30*/  I2F R222, R100 ;  /* 0x0000006400de7306 */ /* 0x0009e20000201400 */
[----:B---3--:R-:W-:-:S07]  /*ec40*/  FMUL.FTZ R29, R31, c[0x0][0x2ec] ;  /* 0x0000bb001f1d7a20 */ /* 0x008fce0000410000 */
[----:B------:R-:W-:Y:S01]  /*ec50*/  I2F R119, R119 ;  /* 0x0000007700777306 */ /* 0x000fe20000201400 */
[----:B-1----:R-:W-:-:S05]  /*ec60*/  FFMA.FTZ R31, R106, -UR17, R93 ;  /* 0x800000116a1f7c23 */ /* 0x002fca000801005d */
[----:B------:R-:W-:Y:S01]  /*ec70*/  FSEL R31, R31, -INF , !P6 ;  /* 0xff8000001f1f7808 */ /* 0x000fe20007000000 */
[----:B----4-:R-:W-:Y:S01]  /*ec80*/  IMAD.IADD R100, R207, 0x1, -R183 ;  /* 0x00000001cf647824 */ /* 0x010fe200078e0ab7 */
[----:B------:R2:W1:Y:S01]  /*ec90*/  MUFU.TANH R93, R29 ;  /* 0x0000001d005d7308 */ /* 0x0004620000002400 */
[----:B------:R-:W-:-:S03]  /*eca0*/  ISETP.GE.AND P6, PT, R183, R205, PT ;  /* 0x000000cdb700720c */ /* 0x000fc60003fc6270 */
[----:B------:R-:W-:Y:S01]  /*ecb0*/  IABS R102, R100 ;  /* 0x0000006400667213 */ /* 0x000fe20000000000 */
[----:B------:R-:W-:Y:S01]  /*ecc0*/  IMAD.IADD R100, R204, 0x1, -R183 ;  /* 0x00000001cc647824 */ /* 0x000fe200078e0ab7 */
[----:B------:R-:W-:Y:S02]  /*ecd0*/  ISETP.LT.OR P6, PT, R183, R206, P6 ;  /* 0x000000ceb700720c */ /* 0x000fe400037c1670 */
[----:B------:R3:W4:Y:S02]  /*ece0*/  I2F R227, R51 ;  /* 0x0000003300e37306 */ /* 0x0007240000201400 */
[----:B------:R-:W-:Y:S01]  /*ecf0*/  IABS R100, R100 ;  /* 0x0000006400647213 */ /* 0x000fe20000000000 */
[----:B--2---:R-:W-:Y:S01]  /*ed00*/  FFMA.FTZ R29, R107, -UR17, R95 ;  /* 0x800000116b1d7c23 */ /* 0x004fe2000801005f */
[----:B------:R-:W-:-:S04]  /*ed10*/  FSEL R95, R104, -INF , !P0 ;  /* 0xff800000685f7808 */ /* 0x000fc80004000000 */
[----:B------:R-:W2:Y:S01]  /*ed20*/  I2F R171, R171 ;  /* 0x000000ab00ab7306 */ /* 0x000ea20000201400 */
[----:B-1----:R-:W-:Y:S01]  /*ed30*/  FFMA.FTZ R119, R119, -UR17, R93 ;  /* 0x8000001177777c23 */ /* 0x002fe2000801005d */
[----:B------:R-:W-:Y:S01]  /*ed40*/  ISETP.GE.AND P0, PT, R183, R211, PT ;  /* 0x000000d3b700720c */ /* 0x000fe20003f06270 */
[----:B------:R1:W-:Y:S01]  /*ed50*/  STL [R1+0x18], R95 ;  /* 0x0000185f01007387 */ /* 0x0003e20000100800 */
[----:B------:R-:W-:Y:S01]  /*ed60*/  FSEL R29, R29, -INF , !P5 ;  /* 0xff8000001d1d7808 */ /* 0x000fe20006800000 */
[----:B---3--:R-:W-:Y:S01]  /*ed70*/  IMAD.IADD R51, R204, 0x1, -R177 ;  /* 0x00000001cc337824 */ /* 0x008fe200078e0ab1 */
[----:B------:R-:W-:Y:S02]  /*ed80*/  ISETP.GE.AND P5, PT, R183, R202, PT ;  /* 0x000000cab700720c */ /* 0x000fe40003fa6270 */
[----:B------:R3:W-:Y:S01]  /*ed90*/  MUFU.TANH R99, R30 ;  /* 0x0000001e00637308 */ /* 0x0007e20000002400 */
[----:B----4-:R-:W-:Y:S01]  /*eda0*/  FFMA.FTZ R28, R227, -UR17, R232 ;  /* 0x80000011e31c7c23 */ /* 0x010fe200080100e8 */
[----:B------:R-:W-:-:S02]  /*edb0*/  ISETP.LT.OR P0, PT, R183, R212, P0 ;  /* 0x000000d4b700720c */ /* 0x000fc40000701670 */
[----:B------:R-:W-:Y:S02]  /*edc0*/  IABS R51, R51 ;  /* 0x0000003300337213 */ /* 0x000fe40000000000 */
[----:B------:R-:W-:Y:S02]  /*edd0*/  FSEL R28, R28, -INF , !P2 ;  /* 0xff8000001c1c7808 */ /* 0x000fe40005000000 */
[----:B------:R-:W-:Y:S01]  /*ede0*/  I2F R100, R100 ;  /* 0x0000006400647306 */ /* 0x000fe20000201400 */
[----:B--2---:R-:W-:Y:S01]  /*edf0*/  FFMA.FTZ R94, R171, -UR17, R94 ;  /* 0x80000011ab5e7c23 */ /* 0x004fe2000801005e */
[----:B------:R-:W-:Y:S02]  /*ee00*/  ISETP.GE.AND P2, PT, R105, R202, PT ;  /* 0x000000ca6900720c */ /* 0x000fe40003f46270 */
[-C--:B------:R-:W-:Y:S02]  /*ee10*/  ISETP.LT.OR P5, PT, R183, R203.reuse, P5 ;  /* 0x000000cbb700720c */ /* 0x080fe40002fa1670 */
[----:B------:R-:W-:Y:S01]  /*ee20*/  ISETP.LT.OR P2, PT, R105, R203, P2 ;  /* 0x000000cb6900720c */ /* 0x000fe20001741670 */
[----:B---3--:R-:W-:Y:S01]  /*ee30*/  FFMA.FTZ R30, R233, -UR17, R92 ;  /* 0x80000011e91e7c23 */ /* 0x008fe2000801005c */
[----:B------:R-:W2:Y:S02]  /*ee40*/  I2F R51, R51 ;  /* 0x0000003300337306 */ /* 0x000ea40000201400 */
[----:B------:R-:W-:Y:S01]  /*ee50*/  FSEL R243, R119, -INF , !P2 ;  /* 0xff80000077f37808 */ /* 0x000fe20005000000 */
[----:B------:R-:W-:Y:S01]  /*ee60*/  IMAD.IADD R92, R207, 0x1, -R108 ;  /* 0x00000001cf5c7824 */ /* 0x000fe200078e0a6c */
[----:B------:R-:W-:Y:S01]  /*ee70*/  ISETP.GE.AND P2, PT, R118, R208, PT ;  /* 0x000000d07600720c */ /* 0x000fe20003f46270 */
[----:B-1----:R-:W-:Y:S01]  /*ee80*/  FMUL.FTZ R95, R26, c[0x0][0x2ec] ;  /* 0x0000bb001a5f7a20 */ /* 0x002fe20000410000 */
[----:B------:R-:W-:-:S02]  /*ee90*/  FSEL R30, R30, -INF , !P4 ;  /* 0xff8000001e1e7808 */ /* 0x000fc40006000000 */
[C---:B------:R-:W-:Y:S01]  /*eea0*/  ISETP.GE.AND P4, PT, R105.reuse, R205, PT ;  /* 0x000000cd6900720c */ /* 0x040fe20003f86270 */
[----:B------:R-:W-:Y:S01]  /*eeb0*/  I2F R114, R114 ;  /* 0x0000007200727306 */ /* 0x000fe20000201400 */
[----:B------:R-:W-:Y:S02]  /*eec0*/  ISETP.LT.OR P2, PT, R118, R209, P2 ;  /* 0x000000d17600720c */ /* 0x000fe40001741670 */
[----:B------:R-:W-:Y:S02]  /*eed0*/  ISETP.LT.OR P4, PT, R105, R206, P4 ;  /* 0x000000ce6900720c */ /* 0x000fe40002781670 */
[----:B------:R-:W-:-:S03]  /*eee0*/  IABS R92, R92 ;  /* 0x0000005c005c7213 */ /* 0x000fc60000000000 */
[----:B------:R-:W1:Y:S01]  /*eef0*/  MUFU.TANH R95, R95 ;  /* 0x0000005f005f7308 */ /* 0x000e620000002400 */
[----:B--2---:R-:W-:-:S05]  /*ef00*/  FFMA.FTZ R51, R51, -UR17, R99 ;  /* 0x8000001133337c23 */ /* 0x004fca0008010063 */
[----:B------:R-:W-:Y:S01]  /*ef10*/  FSEL R249, R51, -INF , !P3 ;  /* 0xff80000033f97808 */ /* 0x000fe20005800000 */
[----:B------:R-:W-:Y:S01]  /*ef20*/  IMAD.IADD R51, R204, 0x1, -R108 ;  /* 0x00000001cc337824 */ /* 0x000fe200078e0a6c */
[----:B------:R2:W3:Y:S01]  /*ef30*/  MUFU.TANH R93, R89 ;  /* 0x00000059005d7308 */ /* 0x0004e20000002400 */
[----:B------:R-:W-:-:S03]  /*ef40*/  ISETP.GE.AND P3, PT, R183, R208, PT ;  /* 0x000000d0b700720c */ /* 0x000fc60003f66270 */
[----:B------:R-:W-:Y:S02]  /*ef50*/  IABS R51, R51 ;  /* 0x0000003300337213 */ /* 0x000fe40000000000 */
[----:B------:R-:W-:Y:S02]  /*ef60*/  ISETP.LT.OR P3, PT, R183, R209, P3 ;  /* 0x000000d1b700720c */ /* 0x000fe40001f61670 */
[----:B------:R-:W-:Y:S01]  /*ef70*/  I2F R181, R181 ;  /* 0x000000b500b57306 */ /* 0x000fe20000201400 */
[----:B-1----:R-:W-:-:S05]  /*ef80*/  FFMA.FTZ R95, R100, -UR17, R95 ;  /* 0x80000011645f7c23 */ /* 0x002fca000801005f */
[----:B------:R-:W-:Y:S02]  /*ef90*/  FSEL R232, R95, -INF , !P5 ;  /* 0xff8000005fe87808 */ /* 0x000fe40006800000 */
[----:B------:R-:W1:Y:S01]  /*efa0*/  MUFU.TANH R86, R86 ;  /* 0x0000005600567308 */ /* 0x000e620000002400 */
[----:B--2---:R-:W-:Y:S01]  /*efb0*/  FSEL R89, R94, -INF , !P4 ;  /* 0xff8000005e597808 */ /* 0x004fe20006000000 */
[----:B---3--:R-:W-:Y:S01]  /*efc0*/  FFMA.FTZ R114, R114, -UR17, R93 ;  /* 0x8000001172727c23 */ /* 0x008fe2000801005d */
[C---:B------:R-:W-:Y:S02]  /*efd0*/  ISETP.GE.AND P5, PT, R131.reuse, R208, PT ;  /* 0x000000d08300720c */ /* 0x040fe40003fa6270 */
[C---:B------:R-:W-:Y:S01]  /*efe0*/  ISETP.GE.AND P4, PT, R118.reuse, R211, PT ;  /* 0x000000d37600720c */ /* 0x040fe20003f86270 */
[----:B------:R2:W-:Y:S01]  /*eff0*/  STL [R1+0x14], R89 ;  /* 0x0000145901007387 */ /* 0x0005e20000100800 */
[----:B------:R-:W-:Y:S01]  /*f000*/  ISETP.LT.OR P5, PT, R131, R209, P5 ;  /* 0x000000d18300720c */ /* 0x000fe20002fa1670 */
[----:B------:R-:W-:Y:S01]  /*f010*/  I2F R221, R221 ;  /* 0x000000dd00dd7306 */ /* 0x000fe20000201400 */
[----:B------:R-:W-:-:S02]  /*f020*/  ISETP.LT.OR P4, PT, R118, R212, P4 ;  /* 0x000000d47600720c */ /* 0x000fc40002781670 */
[----:B------:R-:W-:-:S05]  /*f030*/  IADD3 R95, R37, 0x79, RZ ;  /* 0x00000079255f7810 */ /* 0x000fca0007ffe0ff */
[----:B------:R-:W3:Y:S01]  /*f040*/  MUFU.TANH R90, R90 ;  /* 0x0000005a005a7308 */ /* 0x000ee20000002400 */
[----:B-1----:R-:W-:Y:S02]  /*f050*/  FFMA.FTZ R181, R181, -UR17, R86 ;  /* 0x80000011b5b57c23 */ /* 0x002fe40008010056 */
[----:B------:R-:W-:-:S05]  /*f060*/  IMAD.IADD R86, R207, 0x1, -R95 ;  /* 0x00000001cf567824 */ /* 0x000fca00078e0a5f */
[----:B------:R-:W-:Y:S01]  /*f070*/  I2F R102, R102 ;  /* 0x0000006600667306 */ /* 0x000fe20000201400 */
[----:B------:R-:W-:-:S07]  /*f080*/  IABS R86, R86 ;  /* 0x0000005600567213 */ /* 0x000fce0000000000 */
[----:B------:R-:W-:Y:S01]  /*f090*/  I2F R103, R103 ;  /* 0x0000006700677306 */ /* 0x000fe20000201400 */
[----:B---3--:R-:W-:-:S07]  /*f0a0*/  FFMA.FTZ R90, R221, -UR17, R90 ;  /* 0x80000011dd5a7c23 */ /* 0x008fce000801005a */
[----:B------:R-:W1:Y:S08]  /*f0b0*/  MUFU.TANH R88, R88 ;  /* 0x0000005800587308 */ /* 0x000e700000002400 */
[----:B------:R-:W-:Y:S08]  /*f0c0*/  MUFU.TANH R91, R91 ;  /* 0x0000005b005b7308 */ /* 0x000ff00000002400 */
[----:B------:R-:W3:Y:S01]  /*f0d0*/  MUFU.TANH R94, R24 ;  /* 0x00000018005e7308 */ /* 0x000ee20000002400 */
[----:B-1----:R-:W-:Y:S01]  /*f0e0*/  FFMA.FTZ R222, R222, -UR17, R88 ;  /* 0x80000011dede7c23 */ /* 0x002fe20008010058 */
[----:B------:R-:W-:-:S04]  /*f0f0*/  IADD3 R88, R37, 0x69, RZ ;  /* 0x0000006925587810 */ /* 0x000fc80007ffe0ff */
[----:B------:R-:W-:Y:S01]  /*f100*/  FSEL R26, R222, -INF , !P0 ;  /* 0xff800000de1a7808 */ /* 0x000fe20004000000 */
[----:B--2---:R-:W-:Y:S01]  /*f110*/  IMAD.IADD R89, R197, 0x1, -R88 ;  /* 0x00000001c5597824 */ /* 0x004fe200078e0a58 */
[----:B------:R-:W1:Y:S01]  /*f120*/  I2F R223, R223 ;  /* 0x000000df00df7306 */ /* 0x000e620000201400 */
[----:B------:R-:W-:-:S03]  /*f130*/  ISETP.GE.AND P0, PT, R118, R205, PT ;  /* 0x000000cd7600720c */ /* 0x000fc60003f06270 */
[----:B------:R-:W-:Y:S02]  /*f140*/  IABS R89, R89 ;  /* 0x0000005900597213 */ /* 0x000fe40000000000 */
[----:B------:R-:W-:Y:S02]  /*f150*/  ISETP.LT.OR P0, PT, R118, R206, P0 ;  /* 0x000000ce7600720c */ /* 0x000fe40000701670 */
[----:B------:R-:W2:Y:S01]  /*f160*/  I2F R182, R182 ;  /* 0x000000b600b67306 */ /* 0x000ea20000201400 */
[----:B---3--:R-:W-:Y:S01]  /*f170*/  FFMA.FTZ R94, R102, -UR17, R94 ;  /* 0x80000011665e7c23 */ /* 0x008fe2000801005e */
[----:B------:R-:W-:Y:S01]  /*f180*/  FSEL R24, R90, -INF , !P3 ;  /* 0xff8000005a187808 */ /* 0x000fe20005800000 */
[----:B------:R-:W-:Y:S01]  /*f190*/  IMAD.IADD R90, R210, 0x1, -R88 ;  /* 0x00000001d25a7824 */ /* 0x000fe200078e0a58 */
[----:B------:R-:W-:Y:S02]  /*f1a0*/  ISETP.GE.AND P3, PT, R118, R202, PT ;  /* 0x000000ca7600720c */ /* 0x000fe40003f66270 */
[----:B------:R-:W-:Y:S01]  /*f1b0*/  FSEL R242, R94, -INF , !P6 ;  /* 0xff8000005ef27808 */ /* 0x000fe20007000000 */
[----:B------:R-:W-:Y:S01]  /*f1c0*/  IMAD.IADD R94, R197, 0x1, -R95 ;  /* 0x00000001c55e7824 */ /* 0x000fe200078e0a5f */
[----:B------:R-:W-:Y:S01]  /*f1d0*/  I2F R126, R126 ;  /* 0x0000007e007e7306 */ /* 0x000fe20000201400 */
[----:B------:R-:W-:Y:S01]  /*f1e0*/  ISETP.GE.AND P6, PT, R131, R211, PT ;  /* 0x000000d38300720c */ /* 0x000fe20003fc6270 */
[----:B-1----:R-:W-:Y:S01]  /*f1f0*/  FFMA.FTZ R223, R223, -UR17, R21 ;  /* 0x80000011dfdf7c23 */ /* 0x002fe20008010015 */
[----:B------:R-:W-:Y:S01]  /*f200*/  ISETP.LT.OR P3, PT, R118, R203, P3 ;  /* 0x000000cb7600720c */ /* 0x000fe20001f61670 */
[----:B------:R-:W-:Y:S01]  /*f210*/  FMUL.FTZ R21, R75, c[0x0][0x2ec] ;  /* 0x0000bb004b157a20 */ /* 0x000fe20000410000 */
[----:B------:R-:W-:Y:S01]  /*f220*/  ISETP.LT.OR P6, PT, R131, R212, P6 ;  /* 0x000000d48300720c */ /* 0x000fe200037c1670 */
[----:B------:R-:W-:Y:S01]  /*f230*/  FMUL.FTZ R75, R9, c[0x0][0x2ec] ;  /* 0x0000bb00094b7a20 */ /* 0x000fe20000410000 */
[----:B------:R-:W-:Y:S01]  /*f240*/  IADD3 R118, R37, 0x70, RZ ;  /* 0x0000007025767810 */ /* 0x000fe20007ffe0ff */
[----:B------:R1:W3:Y:S01]  /*f250*/  MUFU.TANH R235, R27 ;  /* 0x0000001b00eb7308 */ /* 0x0002e20000002400 */
[----:B--2---:R-:W-:Y:S01]  /*f260*/  FFMA.FTZ R23, R182, -UR17, R23 ;  /* 0x80000011b6177c23 */ /* 0x004fe20008010017 */
[----:B------:R-:W-:-:S02]  /*f270*/  IABS R90, R90 ;  /* 0x0000005a005a7213 */ /* 0x000fc40000000000 */
[--C-:B------:R-:W-:Y:S01]  /*f280*/  IMAD.IADD R104, R204, 0x1, -R118.reuse ;  /* 0x00000001cc687824 */ /* 0x100fe200078e0a76 */
[----:B------:R-:W-:Y:S01]  /*f290*/  IABS R94, R94 ;  /* 0x0000005e005e7213 */ /* 0x000fe20000000000 */
[----:B------:R-:W-:Y:S02]  /*f2a0*/  IMAD.IADD R105, R207, 0x1, -R118 ;  /* 0x00000001cf697824 */ /* 0x000fe400078e0a76 */
[----:B------:R2:W-:Y:S01]  /*f2b0*/  MUFU.TANH R177, R22 ;  /* 0x0000001600b17308 */ /* 0x0005e20000002400 */
[----:B------:R-:W-:Y:S02]  /*f2c0*/  IABS R104, R104 ;  /* 0x0000006800687213 */ /* 0x000fe40000000000 */
[----:B------:R-:W-:-:S05]  /*f2d0*/  IABS R105, R105 ;  /* 0x0000006900697213 */ /* 0x000fca0000000000 */
[----:B------:R-:W-:Y:S01]  /*f2e0*/  I2F R101, R101 ;  /* 0x0000006500657306 */ /* 0x000fe20000201400 */
[----:B-1----:R-:W-:Y:S01]  /*f2f0*/  FSEL R27, R114, -INF , !P4 ;  /* 0xff800000721b7808 */ /* 0x002fe20006000000 */
[----:B---3--:R-:W-:Y:S01]  /*f300*/  FFMA.FTZ R235, R126, -UR17, R235 ;  /* 0x800000117eeb7c23 */ /* 0x008fe200080100eb */
[----:B------:R-:W-:Y:S02]  /*f310*/  ISETP.GE.AND P4, PT, R131, R205, PT ;  /* 0x000000cd8300720c */ /* 0x000fe40003f86270 */
[----:B------:R-:W-:Y:S02]  /*f320*/  IADD3 R114, R37, 0x71, RZ ;  /* 0x0000007125727810 */ /* 0x000fe40007ffe0ff */
[----:B------:R-:W-:Y:S01]  /*f330*/  ISETP.LT.OR P4, PT, R131, R206, P4 ;  /* 0x000000ce8300720c */ /* 0x000fe20002781670 */
[----:B--2---:R-:W-:Y:S01]  /*f340*/  FMUL.FTZ R22, R81, c[0x0][0x2ec] ;  /* 0x0000bb0051167a20 */ /* 0x004fe20000410000 */
[----:B------:R1:W2:Y:S01]  /*f350*/  MUFU.TANH R93, R25 ;  /* 0x00000019005d7308 */ /* 0x0002a20000002400 */
[----:B------:R-:W-:Y:S01]  /*f360*/  FSEL R235, R235, -INF , !P3 ;  /* 0xff800000ebeb7808 */ /* 0x000fe20005800000 */
[--C-:B------:R-:W-:Y:S01]  /*f370*/  IMAD.IADD R111, R197, 0x1, -R114.reuse ;  /* 0x00000001c56f7824 */ /* 0x100fe200078e0a72 */
[----:B------:R-:W-:Y:S01]  /*f380*/  ISETP.GE.AND P3, PT, R229, R208, PT ;  /* 0x000000d0e500720c */ /* 0x000fe20003f66270 */
[----:B------:R-:W-:-:S02]  /*f390*/  IMAD.IADD R107, R210, 0x1, -R114 ;  /* 0x00000001d26b7824 */ /* 0x000fc400078e0a72 */
[--C-:B------:R-:W-:Y:S01]  /*f3a0*/  IMAD.IADD R100, R207, 0x1, -R114.reuse ;  /* 0x00000001cf647824 */ /* 0x100fe200078e0a72 */
[----:B------:R-:W-:Y:S01]  /*f3b0*/  ISETP.LT.OR P3, PT, R229, R209, P3 ;  /* 0x000000d1e500720c */ /* 0x000fe20001f61670 */
[----:B------:R-:W-:Y:S01]  /*f3c0*/  I2F R174, R174 ;  /* 0x000000ae00ae7306 */ /* 0x000fe20000201400 */
[----:B------:R-:W-:Y:S01]  /*f3d0*/  IABS R111, R111 ;  /* 0x0000006f006f7213 */ /* 0x000fe20000000000 */
[----:B------:R-:W-:Y:S01]  /*f3e0*/  IMAD.IADD R99, R204, 0x1, -R114 ;  /* 0x00000001cc637824 */ /* 0x000fe200078e0a72 */
[----:B------:R-:W-:Y:S02]  /*f3f0*/  IABS R107, R107 ;  /* 0x0000006b006b7213 */ /* 0x000fe40000000000 */
[----:B------:R-:W-:Y:S02]  /*f400*/  IABS R100, R100 ;  /* 0x0000006400647213 */ /* 0x000fe40000000000 */
[----:B------:R-:W-:Y:S01]  /*f410*/  IABS R99, R99 ;  /* 0x0000006300637213 */ /* 0x000fe20000000000 */
[----:B------:R-:W-:Y:S01]  /*f420*/  MUFU.TANH R22, R22 ;  /* 0x0000001600167308 */ /* 0x000fe20000002400 */
[----:B-1----:R-:W-:Y:S01]  /*f430*/  FFMA.FTZ R25, R103, -UR17, R91 ;  /* 0x8000001167197c23 */ /* 0x002fe2000801005b */
[----:B------:R-:W-:Y:S01]  /*f440*/  IADD3 R103, R37, 0x78, RZ ;  /* 0x0000007825677810 */ /* 0x000fe20007ffe0ff */
[----:B------:R-:W-:-:S02]  /*f450*/  IMAD.IADD R91, R207, 0x1, -R88 ;  /* 0x00000001cf5b7824 */ /* 0x000fc400078e0a58 */
[C---:B------:R-:W-:Y:S01]  /*f460*/  IMAD.IADD R37, R204.reuse, 0x1, -R95 ;  /* 0x00000001cc257824 */ /* 0x040fe200078e0a5f */
[----:B------:R-:W-:Y:S01]  /*f470*/  FSEL R25, R25, -INF , !P2 ;  /* 0xff80000019197808 */ /* 0x000fe20005000000 */
[----:B------:R-:W-:Y:S01]  /*f480*/  IMAD.IADD R102, R197, 0x1, -R103 ;  /* 0x00000001c5667824 */ /* 0x000fe200078e0a67 */
[----:B------:R-:W-:Y:S01]  /*f490*/  MUFU.TANH R221, R87 ;  /* 0x0000005700dd7308 */ /* 0x000fe20000002400 */
[C---:B------:R-:W-:Y:S02]  /*f4a0*/  ISETP.GE.AND P2, PT, R131.reuse, R202, PT ;  /* 0x000000ca8300720c */ /* 0x040fe40003f46270 */
[----:B------:R-:W-:Y:S02]  /*f4b0*/  IABS R91, R91 ;  /* 0x0000005b005b7213 */ /* 0x000fe40000000000 */
[----:B------:R-:W-:Y:S01]  /*f4c0*/  ISETP.LT.OR P2, PT, R131, R203, P2 ;  /* 0x000000cb8300720c */ /* 0x000fe20001741670 */
[----:B--2---:R-:W-:Y:S01]  /*f4d0*/  FFMA.FTZ R131, R101, -UR17, R93 ;  /* 0x8000001165837c23 */ /* 0x004fe2000801005d */
[----:B------:R-:W-:Y:S01]  /*f4e0*/  IABS R102, R102 ;  /* 0x0000006600667213 */ /* 0x000fe20000000000 */
[----:B------:R-:W-:Y:S01]  /*f4f0*/  I2F R231, R231 ;  /* 0x000000e700e77306 */ /* 0x000fe20000201400 */
[----:B------:R-:W-:Y:S01]  /*f500*/  IMAD.IADD R93, R204, 0x1, -R88 ;  /* 0x00000001cc5d7824 */ /* 0x000fe200078e0a58 */
[----:B------:R-:W-:Y:S01]  /*f510*/  IABS R37, R37 ;  /* 0x0000002500257213 */ /* 0x000fe20000000000 */
[----:B------:R-:W-:Y:S01]  /*f520*/  IMAD.MOV.U32 R106, RZ, RZ, R91 ;  /* 0x000000ffff6a7224 */ /* 0x000fe200078e005b */
[----:B------:R-:W-:Y:S01]  /*f530*/  FSEL R222, R131, -INF , !P0 ;  /* 0xff80000083de7808 */ /* 0x000fe20004000000 */
[----:B------:R-:W-:Y:S01]  /*f540*/  IMAD.IADD R101, R210, 0x1, -R103 ;  /* 0x00000001d2657824 */ /* 0x000fe200078e0a67 */
[----:B------:R-:W-:Y:S01]  /*f550*/  IABS R91, R93 ;  /* 0x0000005d005b7213 */ /* 0x000fe20000000000 */
[----:B------:R-:W-:Y:S01]  /*f560*/  IMAD.IADD R93, R197, 0x1, -R118 ;  /* 0x00000001c55d7824 */ /* 0x000fe200078e0a76 */
[----:B------:R-:W-:Y:S01]  /*f570*/  MUFU.TANH R87, R82 ;  /* 0x0000005200577308 */ /* 0x000fe20000002400 */
[----:B------:R-:W-:-:S02]  /*f580*/  ISETP.GE.AND P0, PT, R229, R211, PT ;  /* 0x000000d3e500720c */ /* 0x000fc40003f06270 */
[----:B------:R-:W-:Y:S01]  /*f590*/  IMAD.MOV.U32 R119, RZ, RZ, R91 ;  /* 0x000000ffff777224 */ /* 0x000fe200078e005b */
[----:B------:R-:W-:Y:S01]  /*f5a0*/  IABS R91, R93 ;  /* 0x0000005d005b7213 */ /* 0x000fe20000000000 */
[----:B------:R-:W-:Y:S01]  /*f5b0*/  IMAD.IADD R93, R210, 0x1, -R95 ;  /* 0x00000001d25d7824 */ /* 0x000fe200078e0a5f */
[----:B------:R-:W-:Y:S02]  /*f5c0*/  ISETP.LT.OR P0, PT, R229, R212, P0 ;  /* 0x000000d4e500720c */ /* 0x000fe40000701670 */
[----:B------:R1:W-:Y:S01]  /*f5d0*/  MUFU.TANH R82, R16 ;  /* 0x0000001000527308 */ /* 0x0003e20000002400 */
[----:B------:R-:W-:Y:S02]  /*f5e0*/  IABS R101, R101 ;  /* 0x0000006500657213 */ /* 0x000fe40000000000 */
[----:B------:R-:W-:-:S05]  /*f5f0*/  IABS R93, R93 ;  /* 0x0000005d005d7213 */ /* 0x000fca0000000000 */
[----:B------:R-:W-:Y:S08]  /*f600*/  I2F R130, R130 ;  /* 0x0000008200827306 */ /* 0x000ff00000201400 */
[----:B------:R-:W2:Y:S01]  /*f610*/  MUFU.TANH R84, R84 ;  /* 0x0000005400547308 */ /* 0x000ea20000002400 */
[----:B-1----:R-:W-:Y:S02]  /*f620*/  FSEL R16, R181, -INF , !P5 ;  /* 0xff800000b5107808 */ /* 0x002fe40006800000 */
[----:B------:R-:W-:-:S04]  /*f630*/  ISETP.GE.AND P5, PT, R229, R202, PT ;  /* 0x000000cae500720c */ /* 0x000fc80003fa6270 */
[----:B------:R-:W-:Y:S01]  /*f640*/  ISETP.LT.OR P5, PT, R229, R203, P5 ;  /* 0x000000cbe500720c */ /* 0x000fe20002fa1670 */
[----:B------:R1:W-:Y:S03]  /*f650*/  I2F R240, R96 ;  /* 0x0000006000f07306 */ /* 0x0003e60000201400 */
[----:B------:R-:W-:Y:S02]  /*f660*/  FSEL R233, R23, -INF , !P5 ;  /* 0xff80000017e97808 */ /* 0x000fe40006800000 */
[----:B------:R-:W-:-:S03]  /*f670*/  ISETP.GE.AND P5, PT, R176, R208, PT ;  /* 0x000000d0b000720c */ /* 0x000fc60003fa6270 */
[----:B------:R-:W-:Y:S01]  /*f680*/  MUFU.TANH R183, R85 ;  /* 0x0000005500b77308 */ /* 0x000fe20000002400 */
[----:B--2---:R-:W-:Y:S01]  /*f690*/  FFMA.FTZ R130, R130, -UR17, R84 ;  /* 0x8000001182827c23 */ /* 0x004fe20008010054 */
[----:B------:R-:W-:Y:S01]  /*f6a0*/  ISETP.LT.OR P5, PT, R176, R209, P5 ;  /* 0x000000d1b000720c */ /* 0x000fe20002fa1670 */
[----:B------:R-:W-:-:S05]  /*f6b0*/  IMAD.IADD R84, R210, 0x1, -R118 ;  /* 0x00000001d2547824 */ /* 0x000fca00078e0a76 */
[----:B------:R-:W2:Y:S01]  /*f6c0*/  I2F R230, R230 ;  /* 0x000000e600e67306 */ /* 0x000ea20000201400 */
[----:B-1----:R-:W-:Y:S01]  /*f6d0*/  IMAD.IADD R96, R207, 0x1, -R176 ;  /* 0x00000001cf607824 */ /* 0x002fe200078e0ab0 */
[----:B------:R-:W-:-:S04]  /*f6e0*/  IABS R84, R84 ;  /* 0x0000005400547213 */ /* 0x000fc80000000000 */
[----:B------:R-:W-:Y:S02]  /*f6f0*/  IABS R96, R96 ;  /* 0x0000006000607213 */ /* 0x000fe40000000000 */
[----:B------:R1:W-:Y:S08]  /*f700*/  MUFU.TANH R85, R80 ;  /* 0x0000005000557308 */ /* 0x0003f00000002400 */
[----:B------:R-:W-:Y:S01]  /*f710*/  I2F R228, R228 ;  /* 0x000000e400e47306 */ /* 0x000fe20000201400 */
[----:B--2---:R-:W-:-:S05]  /*f720*/  FFMA.FTZ R177, R230, -UR17, R177 ;  /* 0x80000011e6b17c23 */ /* 0x004fca00080100b1 */
[----:B------:R-:W-:Y:S01]  /*f730*/  FSEL R234, R177, -INF , !P2 ;  /* 0xff800000b1ea7808 */ /* 0x000fe20005000000 */
[----:B-1----:R-:W-:Y:S01]  /*f740*/  FMUL.FTZ R80, R83, c[0x0][0x2ec] ;  /* 0x0000bb0053507a20 */ /* 0x002fe20000410000 */
[----:B------:R-:W-:Y:S01]  /*f750*/  I2F R113, R113 ;  /* 0x0000007100717306 */ /* 0x000fe20000201400 */
[----:B------:R-:W-:-:S04]  /*f760*/  ISETP.GE.AND P2, PT, R226, R208, PT ;  /* 0x000000d0e200720c */ /* 0x000fc80003f46270 */
[----:B------:R-:W-:-:S03]  /*f770*/  ISETP.LT.OR P2, PT, R226, R209, P2 ;  /* 0x000000d1e200720c */ /* 0x000fc60001741670 */
[----:B------:R1:W2:Y:S08]  /*f780*/  MUFU.TANH R171, R20 ;  /* 0x0000001400ab7308 */ /* 0x0002b00000002400 */
[----:B------:R3:W4:Y:S08]  /*f790*/  MUFU.TANH R83, R18 ;  /* 0x0000001200537308 */ /* 0x0007300000002400 */
[----:B------:R-:W5:Y:S01]  /*f7a0*/  I2F R127, R127 ;  /* 0x0000007f007f7306 */ /* 0x000f620000201400 */
[----:B-1----:R-:W-:Y:S01]  /*f7b0*/  FSEL R20, R130, -INF , !P6 ;  /* 0xff80000082147808 */ /* 0x002fe20007000000 */
[----:B--2---:R-:W-:Y:S01]  /*f7c0*/  FFMA.FTZ R171, R228, -UR17, R171 ;  /* 0x80000011e4ab7c23 */ /* 0x004fe200080100ab */
[----:B------:R-:W-:-:S04]  /*f7d0*/  ISETP.GE.AND P6, PT, R229, R205, PT ;  /* 0x000000cde500720c */ /* 0x000fc80003fc6270 */
[----:B------:R-:W-:Y:S01]  /*f7e0*/  FSEL R252, R171, -INF , !P4 ;  /* 0xff800000abfc7808 */ /* 0x000fe20006000000 */
[----:B------:R-:W-:Y:S01]  /*f7f0*/  MUFU.TANH R23, R75 ;  /* 0x0000004b00177308 */ /* 0x000fe20000002400 */
[----:B---3--:R-:W-:Y:S01]  /*f800*/  FFMA.FTZ R18, R240, -UR17, R183 ;  /* 0x80000011f0127c23 */ /* 0x008fe200080100b7 */
[----:B------:R-:W-:Y:S01]  /*f810*/  ISETP.GE.AND P4, PT, R226, R211, PT ;  /* 0x000000d3e200720c */ /* 0x000fe20003f86270 */
[----:B----4-:R-:W-:Y:S01]  /*f820*/  FFMA.FTZ R83, R113, -UR17, R83 ;  /* 0x8000001171537c23 */ /* 0x010fe20008010053 */
[----:B------:R-:W-:Y:S02]  /*f830*/  ISETP.LT.OR P6, PT, R229, R206, P6 ;  /* 0x000000cee500720c */ /* 0x000fe400037c1670 */
[----:B------:R-:W-:Y:S02]  /*f840*/  FSEL R18, R18, -INF , !P0 ;  /* 0xff80000012127808 */ /* 0x000fe40004000000 */
[----:B------:R1:W-:Y:S01]  /*f850*/  MUFU.TANH R75, R12 ;  /* 0x0000000c004b7308 */ /* 0x0003e20000002400 */
[C---:B------:R-:W-:Y:S01]  /*f860*/  ISETP.GE.AND P0, PT, R226.reuse, R205, PT ;  /* 0x000000cde200720c */ /* 0x040fe20003f06270 */
[----:B-----5:R-:W-:Y:S01]  /*f870*/  FFMA.FTZ R82, R127, -UR17, R82 ;  /* 0x800000117f527c23 */ /* 0x020fe20008010052 */
[----:B------:R-:W-:-:S02]  /*f880*/  ISETP.LT.OR P4, PT, R226, R212, P4 ;  /* 0x000000d4e200720c */ /* 0x000fc40002781670 */
[----:B------:R-:W-:Y:S02]  /*f890*/  ISETP.LT.OR P0, PT, R226, R206, P0 ;  /* 0x000000cee200720c */ /* 0x000fe40000701670 */
[----:B------:R-:W-:Y:S01]  /*f8a0*/  FSEL R251, R223, -INF , !P6 ;  /* 0xff800000dffb7808 */ /* 0x000fe20007000000 */
[----:B------:R-:W-:Y:S01]  /*f8b0*/  I2F R224, R224 ;  /* 0x000000e000e07306 */ /* 0x000fe20000201400 */
[----:B------:R-:W-:Y:S02]  /*f8c0*/  FSEL R250, R82, -INF , !P0 ;  /* 0xff80000052fa7808 */ /* 0x000fe40004000000 */
[-C--:B------:R-:W-:Y:S02]  /*f8d0*/  ISETP.GE.AND P0, PT, R108, R211.reuse, PT ;  /* 0x000000d36c00720c */ /* 0x080fe40003f06270 */
[----:B------:R-:W-:Y:S02]  /*f8e0*/  ISETP.GE.AND P6, PT, R176, R211, PT ;  /* 0x000000d3b000720c */ /* 0x000fe40003fc6270 */
[-C--:B------:R-:W-:Y:S01]  /*f8f0*/  ISETP.LT.OR P0, PT, R108, R212.reuse, P0 ;  /* 0x000000d46c00720c */ /* 0x080fe20000701670 */
[----:B-1----:R-:W-:Y:S01]  /*f900*/  FFMA.FTZ R12, R174, -UR17, R22 ;  /* 0x80000011ae0c7c23 */ /* 0x002fe20008010016 */
[----:B------:R1:W-:Y:S01]  /*f910*/  MUFU.TANH R81, R17 ;  /* 0x0000001100517308 */ /* 0x0003e20000002400 */
[----:B------:R-:W-:Y:S01]  /*f920*/  FMUL.FTZ R22, R76, c[0x0][0x2ec] ;  /* 0x0000bb004c167a20 */ /* 0x000fe20000410000 */
[----:B------:R-:W-:Y:S01]  /*f930*/  ISETP.LT.OR P6, PT, R176, R212, P6 ;  /* 0x000000d4b000720c */ /* 0x000fe200037c1670 */
[----:B------:R-:W-:-:S02]  /*f940*/  FMUL.FTZ R76, R77, c[0x0][0x2ec] ;  /* 0x0000bb004d4c7a20 */ /* 0x000fc40000410000 */
[----:B------:R-:W-:Y:S01]  /*f950*/  FMUL.FTZ R77, R13, c[0x0][0x2ec] ;  /* 0x0000bb000d4d7a20 */ /* 0x000fe20000410000 */
[----:B------:R-:W-:Y:S02]  /*f960*/  FSEL R12, R12, -INF , !P6 ;  /* 0xff8000000c0c7808 */ /* 0x000fe40007000000 */
[----:B------:R-:W2:Y:S01]  /*f970*/  I2F R225, R225 ;  /* 0x000000e100e17306 */ /* 0x000ea20000201400 */
[----:B------:R-:W-:-:S04]  /*f980*/  ISETP.GE.AND P6, PT, R108, R205, PT ;  /* 0x000000cd6c00720c */ /* 0x000fc80003fc6270 */
[----:B------:R-:W-:Y:S01]  /*f990*/  ISETP.LT.OR P6, PT, R108, R206, P6 ;  /* 0x000000ce6c00720c */ /* 0x000fe200037c1670 */
[----:B-1----:R-:W-:Y:S02]  /*f9a0*/  FFMA.FTZ R17, R231, -UR17, R221 ;  /* 0x80000011e7117c23 */ /* 0x002fe400080100dd */
[----:B------:R-:W-:Y:S03]  /*f9b0*/  I2F R97, R97 ;  /* 0x0000006100617306 */ /* 0x000fe60000201400 */
[----:B------:R-:W-:Y:S02]  /*f9c0*/  FSEL R17, R17, -INF , !P3 ;  /* 0xff80000011117808 */ /* 0x000fe40005800000 */
[C---:B------:R-:W-:Y:S01]  /*f9d0*/  ISETP.GE.AND P3, PT, R226.reuse, R202, PT ;  /* 0x000000cae200720c */ /* 0x040fe20003f66270 */
[----:B--2---:R-:W-:Y:S02]  /*f9e0*/  FFMA.FTZ R85, R225, -UR17, R85 ;  /* 0x80000011e1557c23 */ /* 0x004fe40008010055 */
[----:B------:R-:W1:Y:S01]  /*f9f0*/  MUFU.TANH R78, R78 ;  /* 0x0000004e004e7308 */ /* 0x000e620000002400 */
[----:B------:R-:W-:-:S02]  /*fa00*/  ISETP.LT.OR P3, PT, R226, R203, P3 ;  /* 0x000000cbe200720c */ /* 0x000fc40001f61670 */
[----:B------:R-:W-:Y:S02]  /*fa10*/  FSEL R9, R85, -INF , !P4 ;  /* 0xff80000055097808 */ /* 0x000fe40006000000 */
[----:B------:R-:W-:-:S03]  /*fa20*/  FSEL R177, R83, -INF , !P3 ;  /* 0xff80000053b17808 */ /* 0x000fc60005800000 */
[----:B------:R-:W-:Y:S01]  /*fa30*/  I2F R98, R98 ;  /* 0x0000006200627306 */ /* 0x000fe20000201400 */
[----:B------:R-:W-:Y:S02]  /*fa40*/  ISETP.GE.AND P3, PT, R108, R208, PT ;  /* 0x000000d06c00720c */ /* 0x000fe40003f66270 */
[----:B------:R-:W-:Y:S02]  /*fa50*/  ISETP.GE.AND P4, PT, R176, R205, PT ;  /* 0x000000cdb000720c */ /* 0x000fe40003f86270 */
        /* <DEDUP_REMOVED lines=8> */
[----:B------:R1:W3:Y:S01]  /*fae0*/  MUFU.TANH R130, R19 ;  /* 0x0000001300827308 */ /* 0x0002e20000002400 */
[----:B--2---:R-:W-:-:S05]  /*faf0*/  FFMA.FTZ R13, R98, -UR17, R22 ;  /* 0x80000011620d7c23 */ /* 0x004fca0008010016 */
[----:B------:R-:W-:Y:S02]  /*fb00*/  FSEL R13, R13, -INF , !P0 ;  /* 0xff8000000d0d7808 */ /* 0x000fe40004000000 */
[----:B------:R-:W2:Y:S01]  /*fb10*/  I2F R51, R51 ;  /* 0x0000003300337306 */ /* 0x000ea20000201400 */
[----:B------:R-:W-:-:S04]  /*fb20*/  ISETP.GE.AND P0, PT, R88, R205, PT ;  /* 0x000000cd5800720c */ /* 0x000fc80003f06270 */
[----:B------:R-:W-:Y:S01]  /*fb30*/  ISETP.LT.OR P0, PT, R88, R206, P0 ;  /* 0x000000ce5800720c */ /* 0x000fe20000701670 */
[----:B-1----:R-:W-:Y:S02]  /*fb40*/  FMUL.FTZ R19, R73, c[0x0][0x2ec] ;  /* 0x0000bb0049137a20 */ /* 0x002fe40000410000 */
[----:B------:R-:W1:Y:S01]  /*fb50*/  I2F R119, R119 ;  /* 0x0000007700777306 */ /* 0x000e620000201400 */
[----:B------:R-:W-:Y:S02]  /*fb60*/  FMUL.FTZ R73, R74, c[0x0][0x2ec] ;  /* 0x0000bb004a497a20 */ /* 0x000fe40000410000 */
[----:B------:R-:W-:Y:S02]  /*fb70*/  FMUL.FTZ R74, R8, c[0x0][0x2ec] ;  /* 0x0000bb00084a7a20 */ /* 0x000fe40000410000 */
[----:B------:R-:W-:Y:S02]  /*fb80*/  FFMA.FTZ R8, R224, -UR17, R87 ;  /* 0x80000011e0087c23 */ /* 0x000fe40008010057 */
[----:B---3--:R-:W-:Y:S01]  /*fb90*/  FFMA.FTZ R43, R43, -UR17, R130 ;  /* 0x800000112b2b7c23 */ /* 0x008fe20008010082 */
[----:B------:R-:W-:Y:S01]  /*fba0*/  I2F R129, R129 ;  /* 0x0000008100817306 */ /* 0x000fe20000201400 */
[----:B--2---:R-:W-:Y:S01]  /*fbb0*/  FFMA.FTZ R51, R51, -UR17, R14 ;  /* 0x8000001133337c23 */ /* 0x004fe2000801000e */
[----:B------:R-:W-:-:S02]  /*fbc0*/  FSEL R8, R8, -INF , !P2 ;  /* 0xff80000008087808 */ /* 0x000fc40005000000 */
[----:B------:R-:W-:-:S04]  /*fbd0*/  ISETP.GE.AND P2, PT, R176, R202, PT ;  /* 0x000000cab000720c */ /* 0x000fc80003f46270 */
[----:B------:R-:W2:Y:S01]  /*fbe0*/  I2F R96, R96 ;  /* 0x0000006000607306 */ /* 0x000ea20000201400 */
[----:B------:R-:W-:Y:S01]  /*fbf0*/  ISETP.LT.OR P2, PT, R176, R203, P2 ;  /* 0x000000cbb000720c */ /* 0x000fe20001741670 */
[----:B-1----:R-:W-:-:S03]  /*fc00*/  FFMA.FTZ R119, R119, -UR17, R15 ;  /* 0x8000001177777c23 */ /* 0x002fc6000801000f */
[----:B------:R-:W-:Y:S01]  /*fc10*/  FSEL R176, R43, -INF , !P2 ;  /* 0xff8000002bb07808 */ /* 0x000fe20005000000 */
[----:B------:R-:W-:Y:S01]  /*fc20*/  FMUL.FTZ R43, R236, c[0x0][0x2ec] ;  /* 0x0000bb00ec2b7a20 */ /* 0x000fe20000410000 */
[-C--:B------:R-:W-:Y:S01]  /*fc30*/  ISETP.GE.AND P2, PT, R88, R208.reuse, PT ;  /* 0x000000d05800720c */ /* 0x080fe20003f46270 */
[----:B------:R-:W1:Y:S01]  /*fc40*/  MUFU.TANH R80, R80 ;  /* 0x0000005000507308 */ /* 0x000e620000002400 */
[----:B------:R-:W-:Y:S02]  /*fc50*/  FSEL R171, R119, -INF , !P3 ;  /* 0xff80000077ab7808 */ /* 0x000fe40005800000 */
[----:B------:R-:W-:Y:S02]  /*fc60*/  ISETP.GE.AND P3, PT, R114, R208, PT ;  /* 0x000000d07200720c */ /* 0x000fe40003f66270 */
[-C--:B------:R-:W-:Y:S02]  /*fc70*/  ISETP.LT.OR P2, PT, R88, R209.reuse, P2 ;  /* 0x000000d15800720c */ /* 0x080fe40001741670 */
[----:B------:R-:W-:Y:S01]  /*fc80*/  ISETP.LT.OR P3, PT, R114, R209, P3 ;  /* 0x000000d17200720c */ /* 0x000fe20001f61670 */
[----:B------:R-:W-:Y:S01]  /*fc90*/  I2F R106, R106 ;  /* 0x0000006a006a7306 */ /* 0x000fe20000201400 */
[----:B--2---:R-:W-:-:S05]  /*fca0*/  FFMA.FTZ R81, R96, -UR17, R81 ;  /* 0x8000001160517c23 */ /* 0x004fca0008010051 */
[----:B------:R-:W-:Y:S02]  /*fcb0*/  FSEL R240, R81, -INF , !P4 ;  /* 0xff80000051f07808 */ /* 0x000fe40006000000 */
[----:B------:R-:W2:Y:S01]  /*fcc0*/  MUFU.TANH R77, R77 ;  /* 0x0000004d004d7308 */ /* 0x000ea20000002400 */
[----:B-1----:R-:W-:Y:S01]  /*fcd0*/  FFMA.FTZ R80, R129, -UR17, R80 ;  /* 0x8000001181507c23 */ /* 0x002fe20008010050 */
[----:B------:R-:W-:-:S04]  /*fce0*/  ISETP.GE.AND P4, PT, R88, R211, PT ;  /* 0x000000d35800720c */ /* 0x000fc80003f86270 */
[----:B------:R-:W-:Y:S02]  /*fcf0*/  FSEL R224, R80, -INF , !P5 ;  /* 0xff80000050e07808 */ /* 0x000fe40006800000 */
[----:B------:R-:W-:Y:S01]  /*fd00*/  I2F R111, R111 ;  /* 0x0000006f006f7306 */ /* 0x000fe20000201400 */
[----:B------:R-:W-:Y:S02]  /*fd10*/  ISETP.GE.AND P5, PT, R108, R202, PT ;  /* 0x000000ca6c00720c */ /* 0x000fe40003fa6270 */
[----:B------:R-:W-:Y:S02]  /*fd20*/  ISETP.LT.OR P4, PT, R88, R212, P4 ;  /* 0x000000d45800720c */ /* 0x000fe40002781670 */
[----:B------:R-:W-:-:S03]  /*fd30*/  ISETP.LT.OR P5, PT, R108, R203, P5 ;  /* 0x000000cb6c00720c */ /* 0x000fc60002fa1670 */
[----:B------:R-:W-:Y:S01]  /*fd40*/  MUFU.TANH R19, R19 ;  /* 0x0000001300137308 */ /* 0x000fe20000002400 */
[----:B--2---:R-:W-:Y:S01]  /*fd50*/  FFMA.FTZ R77, R106, -UR17, R77 ;  /* 0x800000116a4d7c23 */ /* 0x004fe2000801004d */
[----:B------:R-:W-:Y:S02]  /*fd60*/  FSEL R174, R51, -INF , !P5 ;  /* 0xff80000033ae7808 */ /* 0x000fe40006800000 */
[----:B------:R-:W-:Y:S02]  /*fd70*/  ISETP.GE.AND P5, PT, R118, R208, PT ;  /* 0x000000d07600720c */ /* 0x000fe40003fa6270 */
[----:B------:R-:W-:Y:S02]  /*fd80*/  FSEL R230, R77, -INF , !P0 ;  /* 0xff8000004de67808 */ /* 0x000fe40004000000 */
[----:B------:R-:W-:Y:S01]  /*fd90*/  I2F R90, R90 ;  /* 0x0000005a005a7306 */ /* 0x000fe20000201400 */
[----:B------:R-:W-:Y:S02]  /*fda0*/  ISETP.GE.AND P0, PT, R114, R211, PT ;  /* 0x000000d37200720c */ /* 0x000fe40003f06270 */
[----:B------:R-:W-:-:S02]  /*fdb0*/  ISETP.LT.OR P5, PT, R118, R209, P5 ;  /* 0x000000d17600720c */ /* 0x000fc40002fa1670 */
[----:B------:R-:W-:-:S03]  /*fdc0*/  ISETP.LT.OR P0, PT, R114, R212, P0 ;  /* 0x000000d47200720c */ /* 0x000fc60000701670 */
[----:B------:R-:W1:Y:S08]  /*fdd0*/  MUFU.TANH R79, R79 ;  /* 0x0000004f004f7308 */ /* 0x000e700000002400 */
[----:B------:R2:W-:Y:S08]  /*fde0*/  I2F R126, R91 ;  /* 0x0000005b007e7306 */ /* 0x0005f00000201400 */
[----:B------:R-:W-:Y:S01]  /*fdf0*/  I2F R107, R107 ;  /* 0x0000006b006b7306 */ /* 0x000fe20000201400 */
[----:B-1----:R-:W-:-:S05]  /*fe00*/  FFMA.FTZ R79, R90, -UR17, R79 ;  /* 0x800000115a4f7c23 */ /* 0x002fca000801004f */
[----:B------:R-:W-:Y:S02]  /*fe10*/  FSEL R183, R79, -INF , !P2 ;  /* 0xff8000004fb77808 */ /* 0x000fe40005000000 */
[----:B------:R-:W1:Y:S01]  /*fe20*/  MUFU.TANH R21, R21 ;  /* 0x0000001500157308 */ /* 0x000e620000002400 */
[----:B--2---:R-:W-:Y:S01]  /*fe30*/  IMAD.IADD R91, R207, 0x1, -R103 ;  /* 0x00000001cf5b7824 */ /* 0x004fe200078e0a67 */
[----:B------:R-:W-:-:S04]  /*fe40*/  ISETP.GE.AND P2, PT, R118, R202, PT ;  /* 0x000000ca7600720c */ /* 0x000fc80003f46270 */
[----:B------:R-:W-:Y:S02]  /*fe50*/  IABS R91, R91 ;  /* 0x0000005b005b7213 */ /* 0x000fe40000000000 */
[----:B------:R-:W2:Y:S01]  /*fe60*/  I2F R92, R92 ;  /* 0x0000005c005c7306 */ /* 0x000ea20000201400 */
[----:B------:R-:W-:-:S07]  /*fe70*/  ISETP.LT.OR P2, PT, R118, R203, P2 ;  /* 0x000000cb7600720c */ /* 0x000fce0001741670 */
[----:B------:R-:W-:Y:S01]  /*fe80*/  I2F R89, R89 ;  /* 0x0000005900597306 */ /* 0x000fe20000201400 */
[----:B-1----:R-:W-:-:S05]  /*fe90*/  FFMA.FTZ R21, R107, -UR17, R21 ;  /* 0x800000116b157c23 */ /* 0x002fca0008010015 */
[----:B------:R-:W-:Y:S01]  /*fea0*/  FSEL R231, R21, -INF , !P3 ;  /* 0xff80000015e77808 */ /* 0x000fe20005800000 */
[----:B------:R-:W-:Y:S01]  /*feb0*/  FMUL.FTZ R21, R237, c[0x0][0x2ec] ;  /* 0x0000bb00ed157a20 */ /* 0x000fe20000410000 */
[----:B------:R-:W1:Y:S01]  /*fec0*/  MUFU.TANH R76, R76 ;  /* 0x0000004c004c7308 */ /* 0x000e620000002400 */
[----:B--2---:R-:W-:Y:S01]  /*fed0*/  FFMA.FTZ R75, R92, -UR17, R75 ;  /* 0x800000115c4b7c23 */ /* 0x004fe2000801004b */
[----:B------:R-:W-:-:S04]  /*fee0*/  ISETP.GE.AND P3, PT, R103, R202, PT ;  /* 0x000000ca6700720c */ /* 0x000fc80003f66270 */
[----:B------:R-:W-:Y:S02]  /*fef0*/  FSEL R241, R75, -INF , !P6 ;  /* 0xff8000004bf17808 */ /* 0x000fe40007000000 */
[----:B------:R-:W-:Y:S01]  /*ff00*/  I2F R104, R104 ;  /* 0x0000006800687306 */ /* 0x000fe20000201400 */
[C---:B------:R-:W-:Y:S02]  /*ff10*/  ISETP.GE.AND P6, PT, R118.reuse, R211, PT ;  /* 0x000000d37600720c */ /* 0x040fe40003fc6270 */
[----:B------:R-:W-:Y:S02]  /*ff20*/  ISETP.LT.OR P3, PT, R103, R203, P3 ;  /* 0x000000cb6700720c */ /* 0x000fe40001f61670 */
[----:B------:R-:W-:-:S03]  /*ff30*/  ISETP.LT.OR P6, PT, R118, R212, P6 ;  /* 0x000000d47600720c */ /* 0x000fc600037c1670 */
[----:B------:R2:W3:Y:S01]  /*ff40*/  MUFU.TANH R14, R10 ;  /* 0x0000000a000e7308 */ /* 0x0004e20000002400 */
[----:B-1----:R-:W-:-:S07]  /*ff50*/  FFMA.FTZ R76, R89, -UR17, R76 ;  /* 0x80000011594c7c23 */ /* 0x002fce000801004c */
[----:B------:R1:W-:Y:S08]  /*ff60*/  I2F R122, R84 ;  /* 0x00000054007a7306 */ /* 0x0003f00000201400 */
[----:B------:R-:W-:Y:S01]  /*ff70*/  I2F R105, R105 ;  /* 0x0000006900697306 */ /* 0x000fe20000201400 */
[----:B--2---:R-:W-:Y:S01]  /*ff80*/  FSEL R10, R76, -INF , !P4 ;  /* 0xff8000004c0a7808 */ /* 0x004fe20006000000 */
[----:B---3--:R-:W-:Y:S01]  /*ff90*/  FFMA.FTZ R14, R104, -UR17, R14 ;  /* 0x80000011680e7c23 */ /* 0x008fe2000801000e */
[----:B------:R-:W-:-:S04]  /*ffa0*/  ISETP.GE.AND P4, PT, R118, R205, PT ;  /* 0x000000cd7600720c */ /* 0x000fc80003f86270 */
[----:B------:R-:W-:Y:S01]  /*ffb0*/  ISETP.LT.OR P4, PT, R118, R206, P4 ;  /* 0x000000ce7600720c */ /* 0x000fe20002781670 */
[----:B------:R-:W2:Y:S01]  /*ffc0*/  MUFU.TANH R72, R72 ;  /* 0x0000004800487308 */ /* 0x000ea20000002400 */
[----:B-1----:R-:W-:-:S05]  /*ffd0*/  IMAD.IADD R84, R204, 0x1, -R103 ;  /* 0x00000001cc547824 */ /* 0x002fca00078e0a67 */
[----:B------:R-:W-:Y:S02]  /*ffe0*/  IABS R84, R84 ;  /* 0x0000005400547213 */ /* 0x000fe40000000000 */
[----:B------:R-:W1:Y:S08]  /*fff0*/  MUFU.TANH R73, R73 ;  /* 0x0000004900497308 */ /* 0x000e700000002400 */
[----:B------:R-:W3:Y:S01]  /*10000*/  MUFU.TANH R74, R74 ;  /* 0x0000004a004a7308 */ /* 0x000ee20000002400 */
[----:B--2---:R-:W-:-:S07]  /*10010*/  FFMA.FTZ R72, R126, -UR17, R72 ;  /* 0x800000117e487c23 */ /* 0x004fce0008010048 */
[----:B------:R2:W-:Y:S01]  /*10020*/  MUFU.TANH R22, R5 ;  /* 0x0000000500167308 */ /* 0x0005e20000002400 */
[----:B-1----:R-:W-:Y:S01]  /*10030*/  FFMA.FTZ R73, R122, -UR17, R73 ;  /* 0x800000117a497c23 */ /* 0x002fe20008010049 */
[----:B------:R-:W-:Y:S02]  /*10040*/  FSEL R122, R14, -INF , !P2 ;  /* 0xff8000000e7a7808 */ /* 0x000fe40005000000 */
[----:B------:R-:W-:Y:S02]  /*10050*/  ISETP.GE.AND P2, PT, R103, R208, PT ;  /* 0x000000d06700720c */ /* 0x000fe40003f46270 */
[----:B------:R-:W-:Y:S02]  /*10060*/  FSEL R223, R73, -INF , !P5 ;  /* 0xff80000049df7808 */ /* 0x000fe40006800000 */
[----:B------:R-:W-:Y:S01]  /*10070*/  I2F R91, R91 ;  /* 0x0000005b005b7306 */ /* 0x000fe20000201400 */
[----:B---3--:R-:W-:Y:S01]  /*10080*/  FFMA.FTZ R74, R105, -UR17, R74 ;  /* 0x80000011694a7c23 */ /* 0x008fe2000801004a */
[----:B------:R-:W-:-:S02]  /*10090*/  ISETP.GE.AND P5, PT, R114, R202, PT ;  /* 0x000000ca7200720c */ /* 0x000fc40003fa6270 */
[----:B------:R-:W-:Y:S02]  /*100a0*/  ISETP.LT.OR P2, PT, R103, R209, P2 ;  /* 0x000000d16700720c */ /* 0x000fe40001741670 */
[----:B------:R-:W-:Y:S02]  /*100b0*/  FSEL R182, R74, -INF , !P4 ;  /* 0xff8000004ab67808 */ /* 0x000fe40006000000 */
[----:B------:R-:W1:Y:S01]  /*100c0*/  MUFU.TANH R15, R4 ;  /* 0x00000004000f7308 */ /* 0x000e620000002400 */
[----:B--2---:R-:W-:Y:S01]  /*100d0*/  FFMA.FTZ R5, R111, -UR17, R19 ;  /* 0x800000116f057c23 */ /* 0x004fe20008010013 */
[----:B------:R-:W-:Y:S01]  /*100e0*/  ISETP.GE.AND P4, PT, R103, R211, PT ;  /* 0x000000d36700720c */ /* 0x000fe20003f86270 */
[----:B------:R-:W-:Y:S01]  /*100f0*/  FMUL.FTZ R19, R238, c[0x0][0x2ec] ;  /* 0x0000bb00ee137a20 */ /* 0x000fe20000410000 */
[----:B------:R-:W-:Y:S02]  /*10100*/  ISETP.LT.OR P5, PT, R114, R203, P5 ;  /* 0x000000cb7200720c */ /* 0x000fe40002fa1670 */
[----:B------:R-:W-:-:S02]  /*10110*/  FSEL R5, R5, -INF , !P0 ;  /* 0xff80000005057808 */ /* 0x000fc40004000000 */
[----:B------:R-:W2:Y:S01]  /*10120*/  I2F R100, R100 ;  /* 0x0000006400647306 */ /* 0x000ea20000201400 */
[C---:B------:R-:W-:Y:S02]  /*10130*/  ISETP.GE.AND P0, PT, R103.reuse, R205, PT ;  /* 0x000000cd6700720c */ /* 0x040fe40003f06270 */
[C---:B------:R-:W-:Y:S02]  /*10140*/  ISETP.LT.OR P4, PT, R103.reuse, R212, P4 ;  /* 0x000000d46700720c */ /* 0x040fe40002781670 */
[----:B------:R-:W-:-:S03]  /*10150*/  ISETP.LT.OR P0, PT, R103, R206, P0 ;  /* 0x000000ce6700720c */ /* 0x000fc60000701670 */
[----:B------:R-:W3:Y:S01]  /*10160*/  I2F R99, R99 ;  /* 0x0000006300637306 */ /* 0x000ee20000201400 */
[----:B-1----:R-:W-:Y:S01]  /*10170*/  FFMA.FTZ R15, R91, -UR17, R15 ;  /* 0x800000115b0f7c23 */ /* 0x002fe2000801000f */
[----:B------:R-:W-:Y:S02]  /*10180*/  FSEL R4, R72, -INF , !P6 ;  /* 0xff80000048047808 */ /* 0x000fe40007000000 */
[----:B------:R-:W-:Y:S02]  /*10190*/  ISETP.GE.AND P6, PT, R114, R205, PT ;  /* 0x000000cd7200720c */ /* 0x000fe40003fc6270 */
[----:B------:R-:W-:Y:S02]  /*101a0*/  FSEL R225, R15, -INF , !P0 ;  /* 0xff8000000fe17808 */ /* 0x000fe40004000000 */
[----:B------:R-:W-:Y:S01]  /*101b0*/  I2F R102, R102 ;  /* 0x0000006600667306 */ /* 0x000fe20000201400 */
[----:B------:R-:W-:Y:S01]  /*101c0*/  PLOP3.LUT P0, PT, PT, PT, UP0, 0x80, 0x0 ;  /* 0x000000000000781c */ /* 0x000fe20003f0f008 */
[----:B--2---:R-:W-:Y:S01]  /*101d0*/  FFMA.FTZ R23, R100, -UR17, R23 ;  /* 0x8000001164177c23 */ /* 0x004fe20008010017 */
[----:B------:R-:W-:-:S04]  /*101e0*/  ISETP.LT.OR P6, PT, R114, R206, P6 ;  /* 0x000000ce7200720c */ /* 0x000fc800037c1670 */
[----:B------:R-:W-:Y:S01]  /*101f0*/  FSEL R226, R23, -INF , !P6 ;  /* 0xff80000017e27808 */ /* 0x000fe20007000000 */
[----:B------:R-:W-:Y:S01]  /*10200*/  I2F R101, R101 ;  /* 0x0000006500657306 */ /* 0x000fe20000201400 */
[----:B---3--:R-:W-:Y:S01]  /*10210*/  FFMA.FTZ R11, R99, -UR17, R11 ;  /* 0x80000011630b7c23 */ /* 0x008fe2000801000b */
[----:B------:R-:W-:-:S04]  /*10220*/  ISETP.GE.AND P6, PT, R95, R211, PT ;  /* 0x000000d35f00720c */ /* 0x000fc80003fc6270 */
[----:B------:R-:W-:Y:S02]  /*10230*/  FSEL R131, R11, -INF , !P5 ;  /* 0xff8000000b837808 */ /* 0x000fe40006800000 */
[----:B------:R-:W-:Y:S01]  /*10240*/  MUFU.TANH R43, R43 ;  /* 0x0000002b002b7308 */ /* 0x000fe20000002400 */
[C---:B------:R-:W-:Y:S02]  /*10250*/  ISETP.GE.AND P5, PT, R95.reuse, R208, PT ;  /* 0x000000d05f00720c */ /* 0x040fe40003fa6270 */
[C---:B------:R-:W-:Y:S02]  /*10260*/  ISETP.LT.OR P6, PT, R95.reuse, R212, P6 ;  /* 0x000000d45f00720c */ /* 0x040fe400037c1670 */
[----:B------:R-:W-:-:S03]  /*10270*/  ISETP.LT.OR P5, PT, R95, R209, P5 ;  /* 0x000000d15f00720c */ /* 0x000fc60002fa1670 */
[----:B------:R-:W1:Y:S08]  /*10280*/  MUFU.TANH R19, R19 ;  /* 0x0000001300137308 */ /* 0x000e700000002400 */
[----:B------:R-:W-:Y:S08]  /*10290*/  I2F R84, R84 ;  /* 0x0000005400547306 */ /* 0x000ff00000201400 */
[----:B------:R-:W-:Y:S01]  /*102a0*/  I2F R94, R94 ;  /* 0x0000005e005e7306 */ /* 0x000fe20000201400 */
[----:B-1----:R-:W-:-:S05]  /*102b0*/  FFMA.FTZ R19, R101, -UR17, R19 ;  /* 0x8000001165137c23 */ /* 0x002fca0008010013 */
[----:B------:R-:W-:Y:S02]  /*102c0*/  FSEL R228, R19, -INF , !P2 ;  /* 0xff80000013e47808 */ /* 0x000fe40005000000 */
[----:B------:R-:W-:Y:S01]  /*102d0*/  I2F R93, R93 ;  /* 0x0000005d005d7306 */ /* 0x000fe20000201400 */
[----:B------:R-:W-:Y:S01]  /*102e0*/  BAR.SYNC.DEFER_BLOCKING 0x0 ;  /* 0x0000000000007b1d */ /* 0x000fe20000010000 */
[----:B------:R-:W-:-:S04]  /*102f0*/  ISETP.GE.AND P2, PT, R95, R202, PT ;  /* 0x000000ca5f00720c */ /* 0x000fc80003f46270 */
[----:B------:R-:W-:Y:S02]  /*10300*/  ISETP.LT.OR P2, PT, R95, R203, P2 ;  /* 0x000000cb5f00720c */ /* 0x000fe40001741670 */
[----:B------:R-:W1:Y:S08]  /*10310*/  I2F R86, R86 ;  /* 0x0000005600567306 */ /* 0x000e700000201400 */
[----:B------:R-:W2:Y:S08]  /*10320*/  I2F R37, R37 ;  /* 0x0000002500257306 */ /* 0x000eb00000201400 */
[----:B------:R3:W4:Y:S01]  /*10330*/  MUFU.TANH R14, R6 ;  /* 0x00000006000e7308 */ /* 0x0007220000002400 */
[----:B-1----:R-:W-:-:S07]  /*10340*/  FFMA.FTZ R22, R86, -UR17, R22 ;  /* 0x8000001156167c23 */ /* 0x002fce0008010016 */
[----:B------:R-:W1:Y:S01]  /*10350*/  MUFU.TANH R21, R21 ;  /* 0x0000001500157308 */ /* 0x000e620000002400 */
[----:B--2---:R-:W-:-:S05]  /*10360*/  FFMA.FTZ R37, R37, -UR17, R7 ;  /* 0x8000001125257c23 */ /* 0x004fca0008010007 */
[----:B------:R-:W-:Y:S02]  /*10370*/  FSEL R129, R37, -INF , !P2 ;  /* 0xff80000025817808 */ /* 0x000fe40005000000 */
[----:B------:R-:W2:Y:S01]  /*10380*/  MUFU.TANH R239, R239 ;  /* 0x000000ef00ef7308 */ /* 0x000ea20000002400 */
[----:B---3--:R-:W-:Y:S02]  /*10390*/  FFMA.FTZ R6, R102, -UR17, R43 ;  /* 0x8000001166067c23 */ /* 0x008fe4000801002b */
[----:B----4-:R-:W-:-:S03]  /*103a0*/  FFMA.FTZ R14, R84, -UR17, R14 ;  /* 0x80000011540e7c23 */ /* 0x010fc6000801000e */
[----:B------:R-:W-:Y:S02]  /*103b0*/  FSEL R6, R6, -INF , !P4 ;  /* 0xff80000006067808 */ /* 0x000fe40006000000 */
[C---:B------:R-:W-:Y:S01]  /*103c0*/  ISETP.GE.AND P4, PT, R95.reuse, R205, PT ;  /* 0x000000cd5f00720c */ /* 0x040fe20003f86270 */
[----:B-1----:R-:W-:Y:S01]  /*103d0*/  FFMA.FTZ R21, R94, -UR17, R21 ;  /* 0x800000115e157c23 */ /* 0x002fe20008010015 */
[----:B------:R-:W-:Y:S02]  /*103e0*/  FSEL R130, R14, -INF , !P3 ;  /* 0xff8000000e827808 */ /* 0x000fe40005800000 */
[----:B------:R-:W-:Y:S02]  /*103f0*/  ISETP.LT.OR P4, PT, R95, R206, P4 ;  /* 0x000000ce5f00720c */ /* 0x000fe40002781670 */
[----:B------:R-:W-:Y:S01]  /*10400*/  FSEL R7, R21, -INF , !P6 ;  /* 0xff80000015077808 */ /* 0x000fe20007000000 */
[----:B--2---:R-:W-:Y:S01]  /*10410*/  FFMA.FTZ R93, R93, -UR17, R239 ;  /* 0x800000115d5d7c23 */ /* 0x004fe200080100ef */
[----:B------:R-:W-:-:S04]  /*10420*/  FSEL R181, R22, -INF , !P4 ;  /* 0xff80000016b57808 */ /* 0x000fc80006000000 */
        /* <DEDUP_REMOVED lines=58> */
.L_x_1106:
[----:B------:R-:W-:Y:S05]  /*107d0*/  BSYNC B0 ;  /* 0x0000000000007941 */ /* 0x000fea0003800000 */
.L_x_1105:
[----:B------:R-:W0:Y:S02]  /*107e0*/  LDGDEPBAR ;  /* 0x00000000000079af */ /* 0x000e240000000000 */
.L_x_1104:
[----:B------:R-:W3:Y:S04]  /*107f0*/  LDL.LU R43, [R1] ;  /* 0x00000000012b7983 */ /* 0x000ee80000300800 */
[----:B------:R-:W4:Y:S04]  /*10800*/  LDL.LU R51, [R1+0x4] ;  /* 0x0000040001337983 */ /* 0x000f280000300800 */
[----:B------:R-:W5:Y:S04]  /*10810*/  LDL.LU R19, [R1+0xc] ;  /* 0x00000c0001137983 */ /* 0x000f680000300800 */
[----:B--2---:R-:W2:Y:S04]  /*10820*/  LDL.LU R21, [R1+0x1c] ;  /* 0x00001c0001157983 */ /* 0x004ea80000300800 */
[----:B------:R-:W3:Y:S04]  /*10830*/  LDL.LU R22, [R1+0x18] ;  /* 0x0000180001167983 */ /* 0x000ee80000300800 */
[----:B------:R-:W3:Y:S04]  /*10840*/  LDL.LU R23, [R1+0x14] ;  /* 0x0000140001177983 */ /* 0x000ee80000300800 */
[----:B------:R-:W3:Y:S04]  /*10850*/  LDL.LU R15, [R1+0x8] ;  /* 0x00000800010f7983 */ /* 0x000ee80000300800 */
[----:B------:R-:W3:Y:S01]  /*10860*/  LDL.LU R37, [R1+0x20] ;  /* 0x0000200001257983 */ /* 0x000ee20000300800 */
[----:B-1----:R-:W-:-:S03]  /*10870*/  MOV R72, R222 ;  /* 0x000000de00487202 */ /* 0x002fc60000000f00 */
[----:B------:R-:W3:Y:S04]  /*10880*/  LDL.LU R236, [R1+0x2c] ;  /* 0x00002c0001ec7983 */ /* 0x000ee80000300800 */
[----:B------:R-:W3:Y:S04]  /*10890*/  LDL.LU R237, [R1+0x28] ;  /* 0x0000280001ed7983 */ /* 0x000ee80000300800 */
[----:B------:R-:W3:Y:S04]  /*108a0*/  LDL.LU R238, [R1+0x24] ;  /* 0x0000240001ee7983 */ /* 0x000ee80000300800 */
[----:B------:R-:W3:Y:S01]  /*108b0*/  LDL.LU R239, [R1+0x10] ;  /* 0x0000100001ef7983 */ /* 0x000ee20000300800 */
        /* <DEDUP_REMOVED lines=72> */
[----:B------:R-:W-:-:S03]  /*10d40*/  FMNMX.FTZ R107, R8, R107, !PT ;  /* 0x0000006b086b7209 */ /* 0x000fc60007810000 */
[----:B------:R-:W1:Y:S01]  /*10d50*/  SHFL.BFLY PT, R108, R11, 0x1, 0x1f ;  /* 0x0c201f000b6c7f89 */ /* 0x000e6200000e0000 */
[----:B------:R-:W-:Y:S02]  /*10d60*/  FMNMX.FTZ R107, R224, R107, !PT ;  /* 0x0000006be06b7209 */ /* 0x000fe40007810000 */
        /* <DEDUP_REMOVED lines=14> */
[----:B------:R-:W-:Y:S01]  /*10e50*/  MOV R46, R72 ;  /* 0x00000048002e7202 */ /* 0x000fe20000000f00 */
[--C-:B------:R-:W-:Y:S01]  /*10e60*/  FFMA.FTZ R98, R49, c[0x0][0x23c], -R11.reuse ;  /* 0x00008f0031627a23 */ /* 0x100fe2000001080b */
[----:B------:R-:W-:Y:S01]  /*10e70*/  FMNMX.FTZ R4, R123, R4, !PT ;  /* 0x000000047b047209 */ /* 0x000fe20007810000 */
[--C-:B------:R-:W-:Y:S01]  /*10e80*/  FFMA.FTZ R81, R5, c[0x0][0x23c], -R11.reuse ;  /* 0x00008f0005517a23 */ /* 0x100fe2000001080b */
[----:B------:R-:W-:Y:S01]  /*10e90*/  MOV R49, R229 ;  /* 0x000000e500317202 */ /* 0x000fe20000000f00 */
        /* <DEDUP_REMOVED lines=28> */
[----:B------:R-:W1:Y:S01]  /*11060*/  SHFL.BFLY PT, R14, R107, 0x2, 0x1f ;  /* 0x0c401f006b0e7f89 */ /* 0x000e6200000e0000 */
[----:B------:R-:W-:Y:S01]  /*11070*/  FMNMX.FTZ R4, R55, R4, !PT ;  /* 0x0000000437047209 */ /* 0x000fe20007810000 */
[----:B------:R-:W-:-:S02]  /*11080*/  FFMA.FTZ R127, R71, c[0x0][0x23c], -R11 ;  /* 0x00008f00477f7a23 */ /* 0x000fc4000001080b */
[--C-:B------:R-:W-:Y:S02]  /*11090*/  FFMA.FTZ R126, R125, c[0x0][0x23c], -R11.reuse ;  /* 0x00008f007d7e7a23 */ /* 0x100fe4000001080b */
[--C-:B------:R-:W-:Y:S01]  /*110a0*/  FFMA.FTZ R99, R109, c[0x0][0x23c], -R11.reuse ;  /* 0x00008f006d637a23 */ /* 0x100fe2000001080b */
[----:B------:R-:W-:Y:S01]  /*110b0*/  MUFU.EX2 R222, R222 ;  /* 0x000000de00de7308 */ /* 0x000fe20000000800 */
[--C-:B------:R-:W-:Y:S02]  /*110c0*/  FFMA.FTZ R90, R26, c[0x0][0x23c], -R11.reuse ;  /* 0x00008f001a5a7a23 */ /* 0x100fe4000001080b */
[--C-:B------:R-:W-:Y:S02]  /*110d0*/  FFMA.FTZ R89, R27, c[0x0][0x23c], -R11.reuse ;  /* 0x00008f001b597a23 */ /* 0x100fe4000001080b */
[--C-:B------:R-:W-:Y:S02]  /*110e0*/  FFMA.FTZ R88, R20, c[0x0][0x23c], -R11.reuse ;  /* 0x00008f0014587a23 */ /* 0x100fe4000001080b */
[--C-:B------:R-:W-:Y:S01]  /*110f0*/  FFMA.FTZ R87, R18, c[0x0][0x23c], -R11.reuse ;  /* 0x00008f0012577a23 */ /* 0x100fe2000001080b */
[----:B------:R-:W-:Y:S01]  /*11100*/  MUFU.EX2 R127, R127 ;  /* 0x0000007f007f7308 */ /* 0x000fe20000000800 */
[--C-:B------:R-:W-:Y:S01]  /*11110*/  FFMA.FTZ R85, R12, c[0x0][0x23c], -R11.reuse ;  /* 0x00008f000c557a23 */ /* 0x100fe2000001080b */
[----:B----4-:R-:W-:Y:S01]  /*11120*/  FMNMX.FTZ R105, R51, R105, !PT ;  /* 0x0000006933697209 */ /* 0x010fe20007810000 */
[----:B------:R-:W-:-:S02]  /*11130*/  FFMA.FTZ R84, R13, c[0x0][0x23c], -R11 ;  /* 0x00008f000d547a23 */ /* 0x000fc4000001080b */
[----:B------:R-:W-:Y:S01]  /*11140*/  FFMA.FTZ R83, R10, c[0x0][0x23c], -R11 ;  /* 0x00008f000a537a23 */ /* 0x000fe2000001080b */
[----:B-----5:R-:W-:Y:S02]  /*11150*/  FMNMX.FTZ R105, R19, R105, !PT ;  /* 0x0000006913697209 */ /* 0x020fe40007810000 */
[----:B------:R-:W4:Y:S01]  /*11160*/  MUFU.EX2 R126, R126 ;  /* 0x0000007e007e7308 */ /* 0x000f220000000800 */
[----:B-1----:R-:W-:Y:S02]  /*11170*/  FMNMX.FTZ R107, R107, R14, !PT ;  /* 0x0000000e6b6b7209 */ /* 0x002fe40007810000 */
[----:B--2---:R-:W-:-:S03]  /*11180*/  MOV R35, R21 ;  /* 0x0000001500237202 */ /* 0x004fc60000000f00 */
[----:B------:R-:W1:Y:S01]  /*11190*/  SHFL.BFLY PT, R9, R107, 0x1, 0x1f ;  /* 0x0c201f006b097f89 */ /* 0x000e6200000e0000 */
[----:B---3--:R-:W-:Y:S01]  /*111a0*/  MOV R34, R22 ;  /* 0x0000001600227202 */ /* 0x008fe20000000f00 */
[----:B------:R-:W-:Y:S01]  /*111b0*/  MUFU.EX2 R114, R114 ;  /* 0x0000007200727308 */ /* 0x000fe20000000800 */
[----:B------:R-:W-:Y:S02]  /*111c0*/  MOV R42, R23 ;  /* 0x00000017002a7202 */ /* 0x000fe40000000f00 */
[----:B------:R-:W-:-:S05]  /*111d0*/  FMNMX.FTZ R105, R15, R105, !PT ;  /* 0x000000690f697209 */ /* 0x000fca0007810000 */
[----:B------:R-:W-:Y:S01]  /*111e0*/  MUFU.EX2 R113, R113 ;  /* 0x0000007100717308 */ /* 0x000fe20000000800 */
[----:B------:R-:W-:Y:S02]  /*111f0*/  MOV R47, R37 ;  /* 0x00000025002f7202 */ /* 0x000fe40000000f00 */
[----:B------:R-:W-:Y:S02]  /*11200*/  FMNMX.FTZ R105, R43, R105, !PT ;  /* 0x000000692b697209 */ /* 0x000fe40007810000 */
[----:B------:R-:W-:-:S03]  /*11210*/  FMNMX.FTZ R4, R236, R4, !PT ;  /* 0x00000004ec047209 */ /* 0x000fc60007810000 */
[----:B------:R-:W-:Y:S01]  /*11220*/  MUFU.EX2 R104, R104 ;  /* 0x0000006800687308 */ /* 0x000fe20000000800 */
[----:B------:R-:W-:Y:S02]  /*11230*/  FMNMX.FTZ R105, R249, R105, !PT ;  /* 0x00000069f9697209 */ /* 0x000fe40007810000 */
[----:B------:R-:W-:Y:S02]  /*11240*/  FMNMX.FTZ R4, R237, R4, !PT ;  /* 0x00000004ed047209 */ /* 0x000fe40007810000 */
        /* <DEDUP_REMOVED lines=33> */
[----:B-1----:R-:W-:Y:S01]  /*11460*/  FMNMX.FTZ R107, R107, R9, !PT ;  /* 0x000000096b6b7209 */ /* 0x002fe20007810000 */
[----:B------:R-:W1:Y:S01]  /*11470*/  SHFL.BFLY PT, R5, R105, 0x2, 0x1f ;  /* 0x0c401f0069057f89 */ /* 0x000e6200000e0000 */
        /* <DEDUP_REMOVED lines=11> */
[--C-:B------:R-:W-:Y:S02]  /*11530*/  FFMA.FTZ R112, R65, c[0x0][0x23c], -R229.reuse ;  /* 0x00008f0041707a23 */ /* 0x100fe400000108e5 */
[--C-:B------:R-:W-:Y:S02]  /*11540*/  FFMA.FTZ R65, R28, c[0x0][0x23c], -R229.reuse ;  /* 0x00008f001c417a23 */ /* 0x100fe400000108e5 */
[----:B------:R-:W2:Y:S01]  /*11550*/  SHFL.BFLY PT, R106, R4, 0x2, 0x1f ;  /* 0x0c401f00046a7f89 */ /* 0x000ea200000e0000 */
[--C-:B------:R-:W-:Y:S01]  /*11560*/  FFMA.FTZ R64, R29, c[0x0][0x23c], -R229.reuse ;  /* 0x00008f001d407a23 */ /* 0x100fe200000108e5 */
[----:B-1----:R-:W-:Y:S01]  /*11570*/  FMNMX.FTZ R105, R105, R5, !PT ;  /* 0x0000000569697209 */ /* 0x002fe20007810000 */
[--C-:B------:R-:W-:Y:S01]  /*11580*/  FFMA.FTZ R78, R61, c[0x0][0x23c], -R229.reuse ;  /* 0x00008f003d4e7a23 */ /* 0x100fe200000108e5 */
[----:B------:R-:W-:Y:S01]  /*11590*/  LDSM.16.MT88.4 R28, [R192+0x4000] ;  /* 0x00400000c01c783b */ /* 0x000fe20000004200 */
[--C-:B------:R-:W-:Y:S01]  /*115a0*/  FFMA.FTZ R61, R16, c[0x0][0x23c], -R229.reuse ;  /* 0x00008f00103d7a23 */ /* 0x100fe200000108e5 */
[----:B------:R-:W-:Y:S01]  /*115b0*/  FSEL R16, R108, RZ, P3 ;  /* 0x000000ff6c107208 */ /* 0x000fe20001800000 */
[--C-:B------:R-:W-:Y:S01]  /*115c0*/  FFMA.FTZ R76, R63, c[0x0][0x23c], -R229.reuse ;  /* 0x00008f003f4c7a23 */ /* 0x100fe200000108e5 */
[----:B------:R-:W-:Y:S01]  /*115d0*/  MUFU.EX2 R118, R118 ;  /* 0x0000007600767308 */ /* 0x000fe20000000800 */
[--C-:B------:R-:W-:Y:S01]  /*115e0*/  FFMA.FTZ R63, R24, c[0x0][0x23c], -R229.reuse ;  /* 0x00008f00183f7a23 */ /* 0x100fe200000108e5 */
[----:B------:R-:W-:Y:S01]  /*115f0*/  FSEL R24, R107, RZ, P2 ;  /* 0x000000ff6b187208 */ /* 0x000fe20001000000 */
[----:B------:R-:W-:-:S02]  /*11600*/  FFMA.FTZ R221, R68, c[0x0][0x23c], -R229 ;  /* 0x00008f0044dd7a23 */ /* 0x000fc400000108e5 */
[--C-:B------:R-:W-:Y:S02]  /*11610*/  FFMA.FTZ R125, R69, c[0x0][0x23c], -R229.reuse ;  /* 0x00008f00457d7a23 */ /* 0x100fe400000108e5 */
[--C-:B------:R-:W-:Y:S01]  /*11620*/  FFMA.FTZ R75, R66, c[0x0][0x23c], -R229.reuse ;  /* 0x00008f00424b7a23 */ /* 0x100fe200000108e5 */
[----:B------:R-:W-:Y:S01]  /*11630*/  MUFU.EX2 R112, R112 ;  /* 0x0000007000707308 */ /* 0x000fe20000000800 */
[--C-:B------:R-:W-:Y:S02]  /*11640*/  FFMA.FTZ R74, R67, c[0x0][0x23c], -R229.reuse ;  /* 0x00008f00434a7a23 */ /* 0x100fe400000108e5 */
[----:B------:R-:W-:Y:S02]  /*11650*/  FADD.FTZ R16, R36, -R16 ;  /* 0x8000001024107221 */ /* 0x000fe40000010000 */
[--C-:B------:R-:W-:Y:S02]  /*11660*/  FFMA.FTZ R69, R40, c[0x0][0x23c], -R229.reuse ;  /* 0x00008f0028457a23 */ /* 0x100fe400000108e5 */
[--C-:B------:R-:W-:Y:S01]  /*11670*/  FFMA.FTZ R68, R41, c[0x0][0x23c], -R229.reuse ;  /* 0x00008f0029447a23 */ /* 0x100fe200000108e5 */
[----:B--2---:R-:W-:Y:S01]  /*11680*/  FMNMX.FTZ R106, R4, R106, !PT ;  /* 0x0000006a046a7209 */ /* 0x004fe20007810000 */
[--C-:B------:R-:W-:Y:S01]  /*11690*/  FFMA.FTZ R67, R32, c[0x0][0x23c], -R229.reuse ;  /* 0x00008f0020437a23 */ /* 0x100fe200000108e5 */
[----:B------:R-:W-:Y:S01]  /*116a0*/  MUFU.EX2 R221, R221 ;  /* 0x000000dd00dd7308 */ /* 0x000fe20000000800 */
[----:B------:R-:W-:-:S02]  /*116b0*/  FFMA.FTZ R66, R33, c[0x0][0x23c], -R229 ;  /* 0x00008f0021427a23 */ /* 0x000fc400000108e5 */
[----:B------:R-:W1:Y:S01]  /*116c0*/  SHFL.BFLY PT, R4, R106, 0x1, 0x1f ;  /* 0x0c201f006a047f89 */ /* 0x000e6200000e0000 */
[----:B------:R-:W-:Y:S02]  /*116d0*/  FADD.FTZ R24, R3, -R24 ;  /* 0x8000001803187221 */ /* 0x000fe40000010000 */
[----:B------:R-:W-:Y:S02]  /*116e0*/  FMUL.FTZ R16, R16, c[0x0][0x23c] ;  /* 0x00008f0010107a20 */ /* 0x000fe40000410000 */
[----:B------:R-:W-:Y:S01]  /*116f0*/  FMUL.FTZ R24, R24, c[0x0][0x23c] ;  /* 0x00008f0018187a20 */ /* 0x000fe20000410000 */
[----:B------:R-:W-:Y:S01]  /*11700*/  MUFU.EX2 R125, R125 ;  /* 0x0000007d007d7308 */ /* 0x000fe20000000800 */
[--C-:B------:R-:W-:Y:S02]  /*11710*/  FFMA.FTZ R111, R60, c[0x0][0x23c], -R229.reuse ;  /* 0x00008f003c6f7a23 */ /* 0x100fe400000108e5 */
[--C-:B------:R-:W-:Y:S02]  /*11720*/  FFMA.FTZ R60, R17, c[0x0][0x23c], -R229.reuse ;  /* 0x00008f00113c7a23 */ /* 0x100fe400000108e5 */
[----:B------:R-:W-:-:S02]  /*11730*/  FFMA.FTZ R37, R8, c[0x0][0x23c], -R229 ;  /* 0x00008f0008257a23 */ /* 0x000fc400000108e5 */
[--C-:B------:R-:W-:Y:S01]  /*11740*/  FFMA.FTZ R77, R62, c[0x0][0x23c], -R229.reuse ;  /* 0x00008f003e4d7a23 */ /* 0x100fe200000108e5 */
[----:B------:R-:W-:Y:S01]  /*11750*/  MUFU.EX2 R111, R111 ;  /* 0x0000006f006f7308 */ /* 0x000fe20000000800 */
[--C-:B------:R-:W-:Y:S01]  /*11760*/  FFMA.FTZ R73, R50, c[0x0][0x23c], -R229.reuse ;  /* 0x00008f0032497a23 */ /* 0x100fe200000108e5 */
[----:B----4-:R-:W-:Y:S01]  /*11770*/  F2FP.PACK_AB R50, R119, R126 ;  /* 0x0000007e7732723e */ /* 0x010fe200000000ff */
[--C-:B------:R-:W-:Y:S01]  /*11780*/  FFMA.FTZ R72, R48, c[0x0][0x23c], -R229.reuse ;  /* 0x00008f0030487a23 */ /* 0x100fe200000108e5 */
[----:B------:R-:W-:Y:S01]  /*11790*/  F2FP.PACK_AB R48, R127, R222 ;  /* 0x000000de7f30723e */ /* 0x000fe200000000ff */
[--C-:B------:R-:W-:Y:S02]  /*117a0*/  FFMA.FTZ R71, R44, c[0x0][0x23c], -R229.reuse ;  /* 0x00008f002c477a23 */ /* 0x100fe400000108e5 */
[--C-:B------:R-:W-:Y:S01]  /*117b0*/  FFMA.FTZ R70, R45, c[0x0][0x23c], -R229.reuse ;  /* 0x00008f002d467a23 */ /* 0x100fe200000108e5 */
[----:B------:R-:W-:Y:S01]  /*117c0*/  MUFU.EX2 R78, R78 ;  /* 0x0000004e004e7308 */ /* 0x000fe20000000800 */
[--C-:B------:R-:W-:Y:S01]  /*117d0*/  FFMA.FTZ R62, R25, c[0x0][0x23c], -R229.reuse ;  /* 0x00008f00193e7a23 */ /* 0x100fe200000108e5 */
[----:B-1----:R-:W-:Y:S01]  /*117e0*/  FMNMX.FTZ R106, R106, R4, !PT ;  /* 0x000000046a6a7209 */ /* 0x002fe20007810000 */
[--C-:B------:R-:W-:Y:S01]  /*117f0*/  FFMA.FTZ R224, R224, c[0x0][0x23c], -R229.reuse ;  /* 0x00008f00e0e07a23 */ /* 0x100fe200000108e5 */
[----:B------:R-:W1:Y:S01]  /*11800*/  SHFL.BFLY PT, R4, R105, 0x1, 0x1f ;  /* 0x0c201f0069047f89 */ /* 0x000e6200000e0000 */
[--C-:B------:R-:W-:Y:S01]  /*11810*/  FFMA.FTZ R183, R183, c[0x0][0x23c], -R229.reuse ;  /* 0x00008f00b7b77a23 */ /* 0x100fe200000108e5 */
[C---:B------:R-:W-:Y:S01]  /*11820*/  FSETP.NEU.FTZ.AND P1, PT, R106.reuse, -INF , PT ;  /* 0xff8000006a00780b */ /* 0x040fe20003f3d000 */
[----:B------:R-:W-:Y:S01]  /*11830*/  FMUL.FTZ R220, R106, c[0x0][0x23c] ;  /* 0x00008f006adc7a20 */ /* 0x000fe20000410000 */
[----:B------:R-:W-:Y:S01]  /*11840*/  MUFU.EX2 R77, R77 ;  /* 0x0000004d004d7308 */ /* 0x000fe20000000800 */
[----:B------:R-:W-:-:S02]  /*11850*/  FFMA.FTZ R223, R223, c[0x0][0x23c], -R229 ;  /* 0x00008f00dfdf7a23 */ /* 0x000fc400000108e5 */
[--C-:B------:R-:W-:Y:S01]  /*11860*/  FFMA.FTZ R231, R231, c[0x0][0x23c], -R229.reuse ;  /* 0x00008f00e7e77a23 */ /* 0x100fe200000108e5 */
[----:B------:R-:W-:Y:S01]  /*11870*/  FSEL R220, R220, RZ, P1 ;  /* 0x000000ffdcdc7208 */ /* 0x000fe20000800000 */
[--C-:B------:R-:W-:Y:S02]  /*11880*/  FFMA.FTZ R228, R228, c[0x0][0x23c], -R229.reuse ;  /* 0x00008f00e4e47a23 */ /* 0x100fe400000108e5 */
[----:B------:R-:W-:Y:S01]  /*11890*/  FFMA.FTZ R227, R227, c[0x0][0x23c], -R229 ;  /* 0x00008f00e3e37a23 */ /* 0x000fe200000108e5 */
[----:B------:R-:W-:Y:S01]  /*118a0*/  MUFU.EX2 R76, R76 ;  /* 0x0000004c004c7308 */ /* 0x000fe20000000800 */
[--C-:B------:R-:W-:Y:S02]  /*118b0*/  FFMA.FTZ R179, R165, c[0x0][0x23c], -R220.reuse ;  /* 0x00008f00a5b37a23 */ /* 0x100fe400000108dc */
[--C-:B------:R-:W-:Y:S02]  /*118c0*/  FFMA.FTZ R110, R123, c[0x0][0x23c], -R220.reuse ;  /* 0x00008f007b6e7a23 */ /* 0x100fe400000108dc */
[----:B------:R-:W-:-:S02]  /*118d0*/  FFMA.FTZ R124, R124, c[0x0][0x23c], -R220 ;  /* 0x00008f007c7c7a23 */ /* 0x000fc400000108dc */
[--C-:B------:R-:W-:Y:S01]  /*118e0*/  FFMA.FTZ R117, R172, c[0x0][0x23c], -R220.reuse ;  /* 0x00008f00ac757a23 */ /* 0x100fe200000108dc */
[----:B------:R-:W-:Y:S01]  /*118f0*/  MUFU.EX2 R179, R179 ;  /* 0x000000b300b37308 */ /* 0x000fe20000000800 */
[--C-:B------:R-:W-:Y:S02]  /*11900*/  FFMA.FTZ R109, R175, c[0x0][0x23c], -R220.reuse ;  /* 0x00008f00af6d7a23 */ /* 0x100fe400000108dc */
[--C-:B------:R-:W-:Y:S01]  /*11910*/  FFMA.FTZ R173, R173, c[0x0][0x23c], -R220.reuse ;  /* 0x00008f00adad7a23 */ /* 0x100fe200000108dc */
[----:B-1----:R-:W-:Y:S01]  /*11920*/  FMNMX.FTZ R105, R105, R4, !PT ;  /* 0x0000000469697209 */ /* 0x002fe20007810000 */
[--C-:B------:R-:W-:Y:S01]  /*11930*/  FFMA.FTZ R236, R236, c[0x0][0x23c], -R220.reuse ;  /* 0x00008f00ecec7a23 */ /* 0x100fe200000108dc */
[----:B------:R-:W-:Y:S01]  /*11940*/  FSEL R4, R106, RZ, P1 ;  /* 0x000000ff6a047208 */ /* 0x000fe20000800000 */
[----:B------:R-:W-:Y:S01]  /*11950*/  FFMA.FTZ R237, R237, c[0x0][0x23c], -R220 ;  /* 0x00008f00eded7a23 */ /* 0x000fe200000108dc */
[C---:B------:R-:W-:Y:S01]  /*11960*/  FSETP.NEU.FTZ.AND P0, PT, R105.reuse, -INF , PT ;  /* 0xff8000006900780b */ /* 0x040fe20003f1d000 */
[C---:B------:R-:W-:Y:S01]  /*11970*/  FMUL.FTZ R165, R105.reuse, c[0x0][0x23c] ;  /* 0x00008f0069a57a20 */ /* 0x040fe20000410000 */
[----:B------:R-:W1:Y:S01]  /*11980*/  MUFU.EX2 R124, R124 ;  /* 0x0000007c007c7308 */ /* 0x000e620000000800 */
[----:B------:R-:W-:Y:S01]  /*11990*/  FADD.FTZ R2, R2, -R4 ;  /* 0x8000000402027221 */ /* 0x000fe20000010000 */
[----:B------:R-:W-:Y:S01]  /*119a0*/  FSEL R4, R105, RZ, P0 ;  /* 0x000000ff69047208 */ /* 0x000fe20000000000 */
[----:B------:R-:W-:Y:S01]  /*119b0*/  FFMA.FTZ R238, R238, c[0x0][0x23c], -R220 ;  /* 0x00008f00eeee7a23 */ /* 0x000fe200000108dc */
[----:B------:R-:W-:Y:S01]  /*119c0*/  FSEL R165, R165, RZ, P0 ;  /* 0x000000ffa5a57208 */ /* 0x000fe20000000000 */
[----:B------:R-:W-:-:S02]  /*119d0*/  FMUL.FTZ R2, R2, c[0x0][0x23c] ;  /* 0x00008f0002027a20 */ /* 0x000fc40000410000 */
[----:B------:R-:W-:Y:S01]  /*119e0*/  FADD.FTZ R4, R0, -R4 ;  /* 0x8000000400047221 */ /* 0x000fe20000010000 */
[----:B------:R-:W-:Y:S01]  /*119f0*/  MUFU.EX2 R117, R117 ;  /* 0x0000007500757308 */ /* 0x000fe20000000800 */
[--C-:B------:R-:W-:Y:S02]  /*11a00*/  FFMA.FTZ R123, R166, c[0x0][0x23c], -R165.reuse ;  /* 0x00008f00a67b7a23 */ /* 0x100fe400000108a5 */
[----:B------:R-:W-:Y:S02]  /*11a10*/  FMUL.FTZ R4, R4, c[0x0][0x23c] ;  /* 0x00008f0004047a20 */ /* 0x000fe40000410000 */
[--C-:B------:R-:W-:Y:S02]  /*11a20*/  FFMA.FTZ R164, R164, c[0x0][0x23c], -R165.reuse ;  /* 0x00008f00a4a47a23 */ /* 0x100fe400000108a5 */
[--C-:B------:R-:W-:Y:S01]  /*11a30*/  FFMA.FTZ R116, R167, c[0x0][0x23c], -R165.reuse ;  /* 0x00008f00a7747a23 */ /* 0x100fe200000108a5 */
[----:B------:R2:W3:Y:S01]  /*11a40*/  MUFU.EX2 R166, R4 ;  /* 0x0000000400a67308 */ /* 0x0004e20000000800 */
[--C-:B------:R-:W-:Y:S01]  /*11a50*/  FFMA.FTZ R115, R168, c[0x0][0x23c], -R165.reuse ;  /* 0x00008f00a8737a23 */ /* 0x100fe200000108a5 */
[----:B-1----:R-:W-:Y:S01]  /*11a60*/  F2FP.PACK_AB R20, R124, R179 ;  /* 0x000000b37c14723e */ /* 0x002fe200000000ff */
[----:B------:R-:W-:-:S02]  /*11a70*/  FFMA.FTZ R36, R128, c[0x0][0x23c], -R165 ;  /* 0x00008f0080247a23 */ /* 0x000fc400000108a5 */
[--C-:B------:R-:W-:Y:S02]  /*11a80*/  FFMA.FTZ R0, R169, c[0x0][0x23c], -R220.reuse ;  /* 0x00008f00a9007a23 */ /* 0x100fe400000108dc */
[--C-:B------:R-:W-:Y:S01]  /*11a90*/  FFMA.FTZ R120, R120, c[0x0][0x23c], -R165.reuse ;  /* 0x00008f0078787a23 */ /* 0x100fe200000108a5 */
[----:B------:R-:W1:Y:S01]  /*11aa0*/  MUFU.EX2 R180, R2 ;  /* 0x0000000200b47308 */ /* 0x000e620000000800 */
[--C-:B------:R-:W-:Y:S02]  /*11ab0*/  FFMA.FTZ R121, R121, c[0x0][0x23c], -R165.reuse ;  /* 0x00008f0079797a23 */ /* 0x100fe400000108a5 */
[--C-:B------:R-:W-:Y:S01]  /*11ac0*/  FFMA.FTZ R128, R59, c[0x0][0x23c], -R165.reuse ;  /* 0x00008f003b807a23 */ /* 0x100fe200000108a5 */
[----:B------:R-:W-:Y:S01]  /*11ad0*/  F2FP.PACK_AB R59, R76, R77 ;  /* 0x0000004d4c3b723e */ /* 0x000fe200000000ff */
[--C-:B------:R-:W-:Y:S02]  /*11ae0*/  FFMA.FTZ R172, R53, c[0x0][0x23c], -R165.reuse ;  /* 0x00008f0035ac7a23 */ /* 0x100fe400000108a5 */
[----:B------:R-:W-:Y:S01]  /*11af0*/  FFMA.FTZ R175, R52, c[0x0][0x23c], -R165 ;  /* 0x00008f0034af7a23 */ /* 0x000fe200000108a5 */
[----:B--2---:R-:W2:Y:S01]  /*11b00*/  LDSM.16.MT88.4 R4, [R191+0x4000] ;  /* 0x00400000bf04783b */ /* 0x004ea20000004200 */
[----:B------:R-:W4:Y:S01]  /*11b10*/  MUFU.EX2 R110, R110 ;  /* 0x0000006e006e7308 */ /* 0x000f220000000800 */
[----:B---3--:R-:W-:Y:S01]  /*11b20*/  FMUL.FTZ R11, R159, R166 ;  /* 0x000000a69f0b7220 */ /* 0x008fe20000410000 */
[----:B------:R-:W-:Y:S01]  /*11b30*/  MOV R159, R42 ;  /* 0x0000002a009f7202 */ /* 0x000fe20000000f00 */
[-C--:B------:R-:W-:Y:S01]  /*11b40*/  FMUL.FTZ R14, R154, R166.reuse ;  /* 0x000000a69a0e7220 */ /* 0x080fe20000410000 */
[----:B------:R-:W-:Y:S01]  /*11b50*/  MOV R154, R35 ;  /* 0x00000023009a7202 */ /* 0x000fe20000000f00 */
[----:B------:R-:W-:Y:S01]  /*11b60*/  FMUL.FTZ R10, R158, R166 ;  /* 0x000000a69e0a7220 */ /* 0x000fe20000410000 */
[----:B------:R-:W-:Y:S01]  /*11b70*/  MOV R158, R15 ;  /* 0x0000000f009e7202 */ /* 0x000fe20000000f00 */
[-C--:B-1----:R-:W-:Y:S01]  /*11b80*/  FMUL.FTZ R9, R157, R180.reuse ;  /* 0x000000b49d097220 */ /* 0x082fe20000410000 */
[----:B------:R-:W-:Y:S01]  /*11b90*/  MUFU.EX2 R164, R164 ;  /* 0x000000a400a47308 */ /* 0x000fe20000000800 */
[----:B------:R-:W-:Y:S01]  /*11ba0*/  FMUL.FTZ R13, R153, R180 ;  /* 0x000000b4990d7220 */ /* 0x000fe20000410000 */
[----:B------:R-:W-:Y:S01]  /*11bb0*/  MOV R153, R34 ;  /* 0x0000002200997202 */ /* 0x000fe20000000f00 */
[----:B------:R-:W-:Y:S01]  /*11bc0*/  FMUL.FTZ R12, R152, R180 ;  /* 0x000000b4980c7220 */ /* 0x000fe20000410000 */
[----:B------:R-:W-:Y:S01]  /*11bd0*/  MOV R157, R43 ;  /* 0x0000002b009d7202 */ /* 0x000fe20000000f00 */
[----:B------:R-:W1:Y:S01]  /*11be0*/  LDSM.16.MT88.4 R32, [R192+0x4400] ;  /* 0x00440000c020783b */ /* 0x000e620000004200 */
[----:B------:R-:W-:Y:S01]  /*11bf0*/  FMUL.FTZ R18, R142, R166 ;  /* 0x000000a68e127220 */ /* 0x000fe20000410000 */
[----:B------:R-:W-:Y:S01]  /*11c00*/  MOV R142, R19 ;  /* 0x00000013008e7202 */ /* 0x000fe20000000f00 */
[----:B------:R-:W3:Y:S01]  /*11c10*/  MUFU.EX2 R123, R123 ;  /* 0x0000007b007b7308 */ /* 0x000ee20000000800 */
[----:B------:R-:W5:Y:S01]  /*11c20*/  LDSM.16.MT88.4 R40, [R191+0x4400] ;  /* 0x00440000bf28783b */ /* 0x000f620000004200 */
[----:B----4-:R-:W-:Y:S01]  /*11c30*/  F2FP.PACK_AB R22, R110, R117 ;  /* 0x000000756e16723e */ /* 0x010fe200000000ff */
[----:B------:R-:W-:Y:S01]  /*11c40*/  FMUL.FTZ R8, R156, R180 ;  /* 0x000000b49c087220 */ /* 0x000fe20000410000 */
[----:B------:R-:W-:Y:S01]  /*11c50*/  MOV R156, R46 ;  /* 0x0000002e009c7202 */ /* 0x000fe20000000f00 */
[----:B------:R-:W-:Y:S01]  /*11c60*/  FMUL.FTZ R15, R155, R166 ;  /* 0x000000a69b0f7220 */ /* 0x000fe20000410000 */
[----:B------:R-:W-:Y:S01]  /*11c70*/  MOV R155, R47 ;  /* 0x0000002f009b7202 */ /* 0x000fe20000000f00 */
[----:B------:R-:W-:Y:S01]  /*11c80*/  FMUL.FTZ R17, R141, R180 ;  /* 0x000000b48d117220 */ /* 0x000fe20000410000 */
[----:B------:R-:W-:Y:S01]  /*11c90*/  MUFU.EX2 R116, R116 ;  /* 0x0000007400747308 */ /* 0x000fe20000000800 */
[----:B------:R-:W-:Y:S01]  /*11ca0*/  FMUL.FTZ R19, R143, R166 ;  /* 0x000000a68f137220 */ /* 0x000fe20000410000 */
[----:B------:R-:W-:Y:S01]  /*11cb0*/  MOV R141, R49 ;  /* 0x00000031008d7202 */ /* 0x000fe20000000f00 */
[-C--:B------:R-:W-:Y:S01]  /*11cc0*/  FMUL.FTZ R136, R136, R180.reuse ;  /* 0x000000b488887220 */ /* 0x080fe20000410000 */
[----:B------:R-:W-:Y:S01]  /*11cd0*/  MOV R143, R51 ;  /* 0x00000033008f7202 */ /* 0x000fe20000000f00 */
[----:B------:R-:W-:Y:S01]  /*11ce0*/  FMUL.FTZ R137, R137, R180 ;  /* 0x000000b489897220 */ /* 0x000fe20000410000 */
[----:B------:R-:W-:Y:S01]  /*11cf0*/  F2FP.PACK_AB R49, R125, R221 ;  /* 0x000000dd7d31723e */ /* 0x000fe200000000ff */
[----:B------:R-:W-:Y:S01]  /*11d00*/  FMUL.FTZ R138, R138, R166 ;  /* 0x000000a68a8a7220 */ /* 0x000fe20000410000 */
[----:B------:R-:W4:Y:S01]  /*11d10*/  MUFU.EX2 R115, R115 ;  /* 0x0000007300737308 */ /* 0x000f220000000800 */
[----:B---3--:R-:W-:Y:S01]  /*11d20*/  F2FP.PACK_AB R21, R123, R164 ;  /* 0x000000a47b15723e */ /* 0x008fe200000000ff */
[----:B------:R-:W-:Y:S01]  /*11d30*/  FMUL.FTZ R139, R139, R166 ;  /* 0x000000a68b8b7220 */ /* 0x000fe20000410000 */
[----:B------:R-:W-:Y:S01]  /*11d40*/  F2FP.PACK_AB R51, R112, R118 ;  /* 0x000000767033723e */ /* 0x000fe200000000ff */
[----:B------:R-:W-:-:S02]  /*11d50*/  FFMA.FTZ R2, R170, c[0x0][0x23c], -R220 ;  /* 0x00008f00aa027a23 */ /* 0x000fc400000108dc */
[--C-:B------:R-:W-:Y:S02]  /*11d60*/  FFMA.FTZ R170, R55, c[0x0][0x23c], -R220.reuse ;  /* 0x00008f0037aa7a23 */ /* 0x100fe400000108dc */
[----:B------:R3:W1:Y:S01]  /*11d70*/  MUFU.EX2 R152, R16 ;  /* 0x0000001000987308 */ /* 0x0006620000000800 */
[--C-:B------:R-:W-:Y:S01]  /*11d80*/  FFMA.FTZ R167, R58, c[0x0][0x23c], -R220.reuse ;  /* 0x00008f003aa77a23 */ /* 0x100fe200000108dc */
[----:B------:R-:W-:Y:S01]  /*11d90*/  F2FP.PACK_AB R58, R103, R104 ;  /* 0x00000068673a723e */ /* 0x000fe200000000ff */
[--C-:B------:R-:W-:Y:S01]  /*11da0*/  FFMA.FTZ R168, R57, c[0x0][0x23c], -R220.reuse ;  /* 0x00008f0039a87a23 */ /* 0x100fe200000108dc */
[----:B------:R-:W-:Y:S01]  /*11db0*/  F2FP.PACK_AB R57, R78, R111 ;  /* 0x0000006f4e39723e */ /* 0x000fe200000000ff */
[--C-:B------:R-:W-:Y:S01]  /*11dc0*/  FFMA.FTZ R169, R56, c[0x0][0x23c], -R220.reuse ;  /* 0x00008f0038a97a23 */ /* 0x100fe200000108dc */
[----:B------:R-:W-:Y:S01]  /*11dd0*/  F2FP.PACK_AB R56, R113, R114 ;  /* 0x000000727138723e */ /* 0x000fe200000000ff */
[----:B------:R-:W-:Y:S01]  /*11de0*/  FFMA.FTZ R178, R178, c[0x0][0x23c], -R165 ;  /* 0x00008f00b2b27a23 */ /* 0x000fe200000108a5 */
[----:B----4-:R-:W-:Y:S01]  /*11df0*/  F2FP.PACK_AB R23, R115, R116 ;  /* 0x000000747317723e */ /* 0x010fe200000000ff */
[----:B------:R-:W-:Y:S01]  /*11e00*/  MUFU.EX2 R109, R109 ;  /* 0x0000006d006d7308 */ /* 0x000fe20000000800 */
[----:B------:R-:W-:-:S02]  /*11e10*/  FFMA.FTZ R239, R239, c[0x0][0x23c], -R220 ;  /* 0x00008f00efef7a23 */ /* 0x000fc400000108dc */
[--C-:B------:R-:W-:Y:S02]  /*11e20*/  FFMA.FTZ R248, R248, c[0x0][0x23c], -R165.reuse ;  /* 0x00008f00f8f87a23 */ /* 0x100fe400000108a5 */
[----:B------:R-:W-:Y:S01]  /*11e30*/  FFMA.FTZ R245, R245, c[0x0][0x23c], -R165 ;  /* 0x00008f00f5f57a23 */ /* 0x000fe200000108a5 */
[C---:B------:R-:W-:Y:S01]  /*11e40*/  HMMA.16816.F32 R8, R20.reuse, R28, R8 ;  /* 0x0000001c1408723c */ /* 0x040fe20000001808 */
[----:B---3--:R-:W-:Y:S01]  /*11e50*/  FMUL.FTZ R16, R140, R180 ;  /* 0x000000b48c107220 */ /* 0x008fe20000410000 */
[----:B------:R-:W-:Y:S01]  /*11e60*/  MUFU.EX2 R0, R0 ;  /* 0x0000000000007308 */ /* 0x000fe20000000800 */
[-C--:B-1----:R-:W-:Y:S02]  /*11e70*/  FMUL.FTZ R25, R161, R152.reuse ;  /* 0x00000098a1197220 */ /* 0x082fe40000410000 */
[-C--:B------:R-:W-:Y:S02]  /*11e80*/  FMUL.FTZ R44, R144, R152.reuse ;  /* 0x00000098902c7220 */ /* 0x080fe40000410000 */
[-C--:B------:R-:W-:Y:S01]  /*11e90*/  FMUL.FTZ R45, R145, R152.reuse ;  /* 0x00000098912d7220 */ /* 0x080fe20000410000 */
[----:B------:R-:W-:Y:S01]  /*11ea0*/  HMMA.16816.F32 R12, R20, R30, R12 ;  /* 0x0000001e140c723c */ /* 0x000fe2000000180c */
[-C--:B------:R-:W-:Y:S01]  /*11eb0*/  FMUL.FTZ R148, R148, R152.reuse ;  /* 0x0000009894947220 */ /* 0x080fe20000410000 */
[----:B------:R1:W3:Y:S01]  /*11ec0*/  MUFU.EX2 R140, R24 ;  /* 0x00000018008c7308 */ /* 0x0002e20000000800 */
[----:B------:R-:W-:-:S02]  /*11ed0*/  FMUL.FTZ R149, R149, R152 ;  /* 0x0000009895957220 */ /* 0x000fc40000410000 */
[-C--:B------:R-:W-:Y:S02]  /*11ee0*/  FMUL.FTZ R132, R132, R152.reuse ;  /* 0x0000009884847220 */ /* 0x080fe40000410000 */
[-C--:B------:R-:W-:Y:S01]  /*11ef0*/  FMUL.FTZ R133, R133, R152.reuse ;  /* 0x0000009885857220 */ /* 0x080fe20000410000 */
[C---:B--2---:R-:W-:Y:S01]  /*11f00*/  HMMA.16816.F32 R16, R20.reuse, R4, R16 ;  /* 0x000000041410723c */ /* 0x044fe20000001810 */
[--C-:B------:R-:W-:Y:S01]  /*11f10*/  FFMA.FTZ R249, R249, c[0x0][0x23c], -R165.reuse ;  /* 0x00008f00f9f97a23 */ /* 0x100fe200000108a5 */
[----:B------:R-:W-:Y:S01]  /*11f20*/  MUFU.EX2 R2, R2 ;  /* 0x0000000200027308 */ /* 0x000fe20000000800 */
[----:B------:R-:W-:Y:S02]  /*11f30*/  FFMA.FTZ R243, R243, c[0x0][0x23c], -R165 ;  /* 0x00008f00f3f37a23 */ /* 0x000fe400000108a5 */
[--C-:B------:R-:W-:Y:S02]  /*11f40*/  FFMA.FTZ R242, R242, c[0x0][0x23c], -R220.reuse ;  /* 0x00008f00f2f27a23 */ /* 0x100fe400000108dc */
[--C-:B------:R-:W-:Y:S01]  /*11f50*/  FFMA.FTZ R252, R252, c[0x0][0x23c], -R220.reuse ;  /* 0x00008f00fcfc7a23 */ /* 0x100fe200000108dc */
[----:B------:R-:W-:Y:S01]  /*11f60*/  HMMA.16816.F32 R20, R20, R6, R136 ;  /* 0x000000061414723c */ /* 0x000fe20000001888 */
[----:B------:R-:W-:Y:S01]  /*11f70*/  FFMA.FTZ R251, R251, c[0x0][0x23c], -R220 ;  /* 0x00008f00fbfb7a23 */ /* 0x000fe200000108dc */
[----:B------:R2:W-:Y:S01]  /*11f80*/  MUFU.EX2 R3, R173 ;  /* 0x000000ad00037308 */ /* 0x0005e20000000800 */
[----:B-1----:R-:W-:-:S02]  /*11f90*/  FMUL.FTZ R24, R160, R152 ;  /* 0x00000098a0187220 */ /* 0x002fc40000410000 */
[-C--:B---3--:R-:W-:Y:S02]  /*11fa0*/  FMUL.FTZ R26, R162, R140.reuse ;  /* 0x0000008ca21a7220 */ /* 0x088fe40000410000 */
[-C--:B------:R-:W-:Y:S02]  /*11fb0*/  FMUL.FTZ R27, R163, R140.reuse ;  /* 0x0000008ca31b7220 */ /* 0x080fe40000410000 */
[-C--:B------:R-:W-:Y:S01]  /*11fc0*/  FMUL.FTZ R46, R146, R140.reuse ;  /* 0x0000008c922e7220 */ /* 0x080fe20000410000 */
[----:B------:R-:W-:Y:S01]  /*11fd0*/  MUFU.EX2 R120, R120 ;  /* 0x0000007800787308 */ /* 0x000fe20000000800 */
[-C--:B------:R-:W-:Y:S02]  /*11fe0*/  FMUL.FTZ R47, R147, R140.reuse ;  /* 0x0000008c932f7220 */ /* 0x080fe40000410000 */
[-C--:B------:R-:W-:Y:S01]  /*11ff0*/  FMUL.FTZ R150, R150, R140.reuse ;  /* 0x0000008c96967220 */ /* 0x080fe20000410000 */
[----:B------:R-:W-:Y:S01]  /*12000*/  HMMA.16816.F32 R24, R48, R28, R24 ;  /* 0x0000001c3018723c */ /* 0x000fe20000001818 */
[----:B------:R-:W-:-:S02]  /*12010*/  FMUL.FTZ R151, R151, R140 ;  /* 0x0000008c97977220 */ /* 0x000fc40000410000 */
[-C--:B------:R-:W-:Y:S01]  /*12020*/  FMUL.FTZ R134, R134, R140.reuse ;  /* 0x0000008c86867220 */ /* 0x080fe20000410000 */
[----:B------:R-:W1:Y:S01]  /*12030*/  MUFU.EX2 R36, R36 ;  /* 0x0000002400247308 */ /* 0x000e620000000800 */
[----:B------:R-:W-:Y:S02]  /*12040*/  FMUL.FTZ R135, R135, R140 ;  /* 0x0000008c87877220 */ /* 0x000fe40000410000 */
[--C-:B--2---:R-:W-:Y:S01]  /*12050*/  FFMA.FTZ R173, R54, c[0x0][0x23c], -R165.reuse ;  /* 0x00008f0036ad7a23 */ /* 0x104fe200000108a5 */
[----:B------:R-:W-:Y:S01]  /*12060*/  HMMA.16816.F32 R44, R48, R4, R44 ;  /* 0x00000004302c723c */ /* 0x000fe2000000182c */
[----:B------:R-:W2:Y:S01]  /*12070*/  LDSM.16.MT88.4 R52, [R191+0x4800] ;  /* 0x00480000bf34783b */ /* 0x000ea20000004200 */
[--C-:B------:R-:W-:Y:S02]  /*12080*/  FFMA.FTZ R232, R232, c[0x0][0x23c], -R165.reuse ;  /* 0x00008f00e8e87a23 */ /* 0x100fe400000108a5 */
[----:B------:R-:W-:Y:S01]  /*12090*/  MUFU.EX2 R121, R121 ;  /* 0x0000007900797308 */ /* 0x000fe20000000800 */
[----:B------:R-:W-:-:S02]  /*120a0*/  FFMA.FTZ R235, R235, c[0x0][0x23c], -R165 ;  /* 0x00008f00ebeb7a23 */ /* 0x000fc400000108a5 */
[--C-:B------:R-:W-:Y:S01]  /*120b0*/  FFMA.FTZ R234, R234, c[0x0][0x23c], -R165.reuse ;  /* 0x00008f00eaea7a23 */ /* 0x100fe200000108a5 */
[C---:B------:R-:W-:Y:S01]  /*120c0*/  HMMA.16816.F32 R28, R48.reuse, R30, R148 ;  /* 0x0000001e301c723c */ /* 0x040fe20000001894 */
[----:B------:R-:W-:Y:S01]  /*120d0*/  FFMA.FTZ R233, R233, c[0x0][0x23c], -R165 ;  /* 0x00008f00e9e97a23 */ /* 0x000fe200000108a5 */
[----:B------:R-:W-:Y:S01]  /*120e0*/  LDSM.16.MT88.4 R148, [R192+0x5c00] ;  /* 0x005c0000c094783b */ /* 0x000fe20000004200 */
[----:B------:R-:W-:Y:S01]  /*120f0*/  FFMA.FTZ R152, R244, R152, R222 ;  /* 0x00000098f4987223 */ /* 0x000fe200000100de */
[----:B------:R-:W3:Y:S01]  /*12100*/  MUFU.EX2 R128, R128 ;  /* 0x0000008000807308 */ /* 0x000ee20000000800 */
[----:B------:R-:W-:Y:S02]  /*12110*/  FFMA.FTZ R140, R219, R140, R221 ;  /* 0x0000008cdb8c7223 */ /* 0x000fe400000100dd */
[----:B------:R-:W-:Y:S01]  /*12120*/  FFMA.FTZ R180, R218, R180, R179 ;  /* 0x000000b4dab47223 */ /* 0x000fe200000100b3 */
[----:B------:R-:W-:Y:S01]  /*12130*/  HMMA.16816.F32 R4, R48, R6, R132 ;  /* 0x000000063004723c */ /* 0x000fe20000001884 */
[----:B------:R-:W-:-:S02]  /*12140*/  FFMA.FTZ R164, R213, R166, R164 ;  /* 0x000000a6d5a47223 */ /* 0x000fc400000100a4 */
[----:B------:R-:W-:Y:S01]  /*12150*/  FADD.FTZ R152, R127, R152 ;  /* 0x000000987f987221 */ /* 0x000fe20000010000 */
[----:B------:R-:W-:Y:S01]  /*12160*/  MUFU.EX2 R167, R167 ;  /* 0x000000a700a77308 */ /* 0x000fe20000000800 */
[----:B------:R-:W-:Y:S02]  /*12170*/  FADD.FTZ R140, R125, R140 ;  /* 0x0000008c7d8c7221 */ /* 0x000fe40000010000 */
[----:B------:R-:W-:Y:S01]  /*12180*/  F2FP.PACK_AB R48, R0, R109 ;  /* 0x0000006d0030723e */ /* 0x000fe200000000ff */
[----:B------:R-:W-:Y:S01]  /*12190*/  HMMA.16816.F32 R24, R56, R32, R24 ;  /* 0x000000203818723c */ /* 0x000fe20000001818 */
[----:B-1----:R-:W-:Y:S01]  /*121a0*/  F2FP.PACK_AB R49, R36, R120 ;  /* 0x000000782431723e */ /* 0x002fe200000000ff */
[----:B------:R-:W-:Y:S01]  /*121b0*/  FADD.FTZ R180, R124, R180 ;  /* 0x000000b47cb47221 */ /* 0x000fe20000010000 */
[----:B------:R-:W-:Y:S01]  /*121c0*/  F2FP.PACK_AB R50, R3, R2 ;  /* 0x000000020332723e */ /* 0x000fe200000000ff */
[----:B------:R-:W1:Y:S01]  /*121d0*/  MUFU.EX2 R168, R168 ;  /* 0x000000a800a87308 */ /* 0x000e620000000800 */
[----:B---3--:R-:W-:Y:S01]  /*121e0*/  F2FP.PACK_AB R51, R128, R121 ;  /* 0x000000798033723e */ /* 0x008fe200000000ff */
[----:B------:R-:W-:-:S02]  /*121f0*/  FADD.FTZ R123, R123, R164 ;  /* 0x000000a47b7b7221 */ /* 0x000fc40000010000 */
[----:B-----5:R-:W-:Y:S01]  /*12200*/  HMMA.16816.F32 R44, R56, R40, R44 ;  /* 0x00000028382c723c */ /* 0x020fe2000000182c */
[----:B------:R-:W-:Y:S02]  /*12210*/  FADD.FTZ R126, R126, R152 ;  /* 0x000000987e7e7221 */ /* 0x000fe40000010000 */
[----:B------:R-:W-:Y:S01]  /*12220*/  FADD.FTZ R140, R118, R140 ;  /* 0x0000008c768c7221 */ /* 0x000fe20000010000 */
[----:B------:R-:W-:Y:S01]  /*12230*/  MUFU.EX2 R169, R169 ;  /* 0x000000a900a97308 */ /* 0x000fe20000000800 */
        /* <DEDUP_REMOVED lines=18> */
[----:B------:R-:W-:Y:S02]  /*12360*/  FADD.FTZ R111, R78, R111 ;  /* 0x0000006f4e6f7221 */ /* 0x000fe40000010000 */
[----:B------:R-:W-:Y:S01]  /*12370*/  FFMA.FTZ R40, R143, c[0x0][0x23c], -R165 ;  /* 0x00008f008f287a23 */ /* 0x000fe200000108a5 */
[----:B------:R-:W-:Y:S01]  /*12380*/  HMMA.16816.F32 R20, R48, R42, R20 ;  /* 0x0000002a3014723c */ /* 0x000fe20000001814 */
[----:B------:R-:W3:Y:S01]  /*12390*/  LDSM.16.MT88.4 R48, [R192+0x4800] ;  /* 0x00480000c030783b */ /* 0x000ee20000004200 */
[----:B------:R-:W-:Y:S01]  /*123a0*/  FADD.FTZ R109, R0, R109 ;  /* 0x0000006d006d7221 */ /* 0x000fe20000010000 */
[----:B------:R-:W-:Y:S01]  /*123b0*/  MOV R0, R105 ;  /* 0x0000006900007202 */ /* 0x000fe20000000f00 */
[----:B------:R-:W-:Y:S01]  /*123c0*/  MUFU.EX2 R175, R175 ;  /* 0x000000af00af7308 */ /* 0x000fe20000000800 */
[----:B------:R-:W-:Y:S01]  /*123d0*/  FADD.FTZ R120, R36, R120 ;  /* 0x0000007824787221 */ /* 0x000fe20000010000 */
[----:B------:R-:W-:Y:S01]  /*123e0*/  MOV R36, R108 ;  /* 0x0000006c00247202 */ /* 0x000fe20000000f00 */
[----:B------:R-:W-:Y:S01]  /*123f0*/  FADD.FTZ R113, R104, R113 ;  /* 0x0000007168717221 */ /* 0x000fe20000010000 */
[----:B------:R-:W-:Y:S01]  /*12400*/  HMMA.16816.F32 R28, R56, R34, R28 ;  /* 0x00000022381c723c */ /* 0x000fe2000000181c */
[----:B------:R-:W-:-:S02]  /*12410*/  FADD.FTZ R111, R77, R111 ;  /* 0x0000006f4d6f7221 */ /* 0x000fc40000010000 */
[----:B------:R-:W-:Y:S01]  /*12420*/  FADD.FTZ R109, R2, R109 ;  /* 0x0000006d026d7221 */ /* 0x000fe20000010000 */
[----:B------:R-:W4:Y:S01]  /*12430*/  MUFU.EX2 R178, R178 ;  /* 0x000000b200b27308 */ /* 0x000f220000000800 */
[----:B-1----:R-:W-:Y:S01]  /*12440*/  F2FP.PACK_AB R33, R172, R173 ;  /* 0x000000adac21723e */ /* 0x002fe200000000ff */
[----:B------:R-:W-:Y:S01]  /*12450*/  FADD.FTZ R120, R121, R120 ;  /* 0x0000007879787221 */ /* 0x000fe20000010000 */
[----:B------:R-:W-:Y:S01]  /*12460*/  F2FP.PACK_AB R34, R170, R169 ;  /* 0x000000a9aa22723e */ /* 0x000fe200000000ff */
[----:B------:R-:W-:Y:S01]  /*12470*/  HMMA.16816.F32 R4, R56, R42, R4 ;  /* 0x0000002a3804723c */ /* 0x000fe20000001804 */
[----:B------:R-:W-:Y:S01]  /*12480*/  FADD.FTZ R113, R103, R113 ;  /* 0x0000007167717221 */ /* 0x000fe20000010000 */
[----:B------:R-:W-:Y:S01]  /*12490*/  MOV R2, R106 ;  /* 0x0000006a00027202 */ /* 0x000fe20000000f00 */
[----:B------:R-:W-:Y:S01]  /*124a0*/  FADD.FTZ R111, R76, R111 ;  /* 0x0000006f4c6f7221 */ /* 0x000fe20000010000 */
[----:B------:R-:W1:Y:S01]  /*124b0*/  MUFU.EX2 R75, R75 ;  /* 0x0000004b004b7308 */ /* 0x000e620000000800 */
[----:B------:R-:W-:Y:S01]  /*124c0*/  FADD.FTZ R109, R3, R109 ;  /* 0x0000006d036d7221 */ /* 0x000fe20000010000 */
[----:B------:R-:W-:Y:S01]  /*124d0*/  MOV R3, R107 ;  /* 0x0000006b00037202 */ /* 0x000fe20000000f00 */
[----:B------:R-:W-:Y:S01]  /*124e0*/  FADD.FTZ R120, R128, R120 ;  /* 0x0000007880787221 */ /* 0x000fe20000010000 */
[----:B------:R-:W-:Y:S01]  /*124f0*/  F2FP.PACK_AB R56, R101, R102 ;  /* 0x000000666538723e */ /* 0x000fe200000000ff */
[----:B------:R-:W-:Y:S01]  /*12500*/  FADD.FTZ R113, R102, R113 ;  /* 0x0000007166717221 */ /* 0x000fe20000010000 */
[----:B------:R-:W-:Y:S01]  /*12510*/  F2FP.PACK_AB R58, R99, R100 ;  /* 0x00000064633a723e */ /* 0x000fe200000000ff */
[----:B------:R-:W-:Y:S01]  /*12520*/  FADD.FTZ R109, R167, R109 ;  /* 0x0000006da76d7221 */ /* 0x000fe20000010000 */
[----:B------:R-:W5:Y:S01]  /*12530*/  MUFU.EX2 R74, R74 ;  /* 0x0000004a004a7308 */ /* 0x000f620000000800 */
[----:B----4-:R-:W-:Y:S01]  /*12540*/  F2FP.PACK_AB R35, R178, R175 ;  /* 0x000000afb223723e */ /* 0x010fe200000000ff */
[----:B------:R-:W-:-:S02]  /*12550*/  FADD.FTZ R120, R173, R120 ;  /* 0x00000078ad787221 */ /* 0x000fc40000010000 */
[--C-:B------:R-:W-:Y:S02]  /*12560*/  FFMA.FTZ R250, R250, c[0x0][0x23c], -R220.reuse ;  /* 0x00008f00fafa7a23 */ /* 0x100fe400000108dc */
[--C-:B------:R-:W-:Y:S02]  /*12570*/  FFMA.FTZ R240, R240, c[0x0][0x23c], -R220.reuse ;  /* 0x00008f00f0f07a23 */ /* 0x100fe400000108dc */
[----:B------:R-:W-:Y:S01]  /*12580*/  MUFU.EX2 R73, R73 ;  /* 0x0000004900497308 */ /* 0x000fe20000000800 */
[----:B--2---:R-:W-:Y:S01]  /*12590*/  HMMA.16816.F32 R16, R32, R52, R16 ;  /* 0x000000342010723c */ /* 0x004fe20000001810 */
[----:B-1----:R-:W-:Y:S02]  /*125a0*/  FADD.FTZ R111, R75, R111 ;  /* 0x0000006f4b6f7221 */ /* 0x002fe40000010000 */
[--C-:B------:R-:W-:Y:S02]  /*125b0*/  FFMA.FTZ R241, R241, c[0x0][0x23c], -R220.reuse ;  /* 0x00008f00f1f17a23 */ /* 0x100fe400000108dc */
[----:B------:R-:W-:-:S02]  /*125c0*/  FFMA.FTZ R230, R230, c[0x0][0x23c], -R220 ;  /* 0x00008f00e6e67a23 */ /* 0x000fc400000108dc */
[----:B------:R-:W1:Y:S01]  /*125d0*/  MUFU.EX2 R72, R72 ;  /* 0x0000004800487308 */ /* 0x000e620000000800 */
[C---:B---3--:R-:W-:Y:S01]  /*125e0*/  HMMA.16816.F32 R8, R32.reuse, R48, R8 ;  /* 0x000000302008723c */ /* 0x048fe20000001808 */
[----:B-----5:R-:W-:Y:S01]  /*125f0*/  F2FP.PACK_AB R57, R74, R75 ;  /* 0x0000004b4a39723e */ /* 0x020fe200000000ff */
[--C-:B------:R-:W-:Y:S02]  /*12600*/  FFMA.FTZ R177, R177, c[0x0][0x23c], -R165.reuse ;  /* 0x00008f00b1b17a23 */ /* 0x100fe400000108a5 */
[--C-:B------:R-:W-:Y:S02]  /*12610*/  FFMA.FTZ R176, R176, c[0x0][0x23c], -R165.reuse ;  /* 0x00008f00b0b07a23 */ /* 0x100fe400000108a5 */
[--C-:B------:R-:W-:Y:S01]  /*12620*/  FFMA.FTZ R174, R174, c[0x0][0x23c], -R165.reuse ;  /* 0x00008f00aeae7a23 */ /* 0x100fe200000108a5 */
[----:B------:R2:W-:Y:S01]  /*12630*/  MUFU.EX2 R132, R40 ;  /* 0x0000002800847308 */ /* 0x0005e20000000800 */
[----:B------:R-:W-:Y:S01]  /*12640*/  HMMA.16816.F32 R12, R32, R50, R12 ;  /* 0x00000032200c723c */ /* 0x000fe2000000180c */
[----:B------:R-:W-:-:S02]  /*12650*/  FFMA.FTZ R171, R171, c[0x0][0x23c], -R165 ;  /* 0x00008f00abab7a23 */ /* 0x000fc400000108a5 */
[----:B------:R-:W-:Y:S02]  /*12660*/  FADD.FTZ R113, R101, R113 ;  /* 0x0000007165717221 */ /* 0x000fe40000010000 */
[----:B------:R-:W-:Y:S01]  /*12670*/  FADD.FTZ R111, R74, R111 ;  /* 0x0000006f4a6f7221 */ /* 0x000fe20000010000 */
[----:B-1----:R-:W-:Y:S02]  /*12680*/  F2FP.PACK_AB R59, R72, R73 ;  /* 0x00000049483b723e */ /* 0x002fe400000000ff */
[----:B------:R-:W-:Y:S01]  /*12690*/  HMMA.16816.F32 R20, R32, R54, R20 ;  /* 0x000000362014723c */ /* 0x000fe20000001814 */
[----:B------:R-:W1:Y:S01]  /*126a0*/  LDSM.16.MT88.4 R32, [R192+0x4c00] ;  /* 0x004c0000c020783b */ /* 0x000e620000004200 */
[----:B------:R-:W3:Y:S01]  /*126b0*/  MUFU.EX2 R236, R236 ;  /* 0x000000ec00ec7308 */ /* 0x000ee20000000800 */
[----:B------:R-:W-:Y:S02]  /*126c0*/  FADD.FTZ R109, R168, R109 ;  /* 0x0000006da86d7221 */ /* 0x000fe40000010000 */
[----:B------:R-:W-:Y:S01]  /*126d0*/  FADD.FTZ R120, R172, R120 ;  /* 0x00000078ac787221 */ /* 0x000fe20000010000 */
[----:B--2---:R-:W2:Y:S02]  /*126e0*/  LDSM.16.MT88.4 R40, [R191+0x4c00] ;  /* 0x004c0000bf28783b */ /* 0x004ea40000004200 */
[----:B------:R-:W-:Y:S01]  /*126f0*/  HMMA.16816.F32 R24, R56, R48, R24 ;  /* 0x000000303818723c */ /* 0x000fe20000001818 */
[----:B------:R-:W-:Y:S01]  /*12700*/  FADD.FTZ R113, R100, R113 ;  /* 0x0000007164717221 */ /* 0x000fe20000010000 */
[----:B------:R-:W4:Y:S01]  /*12710*/  MUFU.EX2 R237, R237 ;  /* 0x000000ed00ed7308 */ /* 0x000f220000000800 */
[----:B------:R-:W-:-:S02]  /*12720*/  FADD.FTZ R111, R73, R111 ;  /* 0x0000006f496f7221 */ /* 0x000fc40000010000 */
[----:B------:R-:W-:Y:S02]  /*12730*/  FADD.FTZ R109, R169, R109 ;  /* 0x0000006da96d7221 */ /* 0x000fe40000010000 */
[----:B------:R-:W-:Y:S01]  /*12740*/  FFMA.FTZ R48, R142, c[0x0][0x23c], -R165 ;  /* 0x00008f008e307a23 */ /* 0x000fe200000108a5 */
[C---:B------:R-:W-:Y:S01]  /*12750*/  HMMA.16816.F32 R44, R56.reuse, R52, R44 ;  /* 0x00000034382c723c */ /* 0x040fe2000000182c */
[----:B------:R-:W-:Y:S01]  /*12760*/  FADD.FTZ R120, R175, R120 ;  /* 0x00000078af787221 */ /* 0x000fe20000010000 */
[----:B------:R-:W-:Y:S01]  /*12770*/  MUFU.EX2 R238, R238 ;  /* 0x000000ee00ee7308 */ /* 0x000fe20000000800 */
[----:B------:R-:W-:Y:S02]  /*12780*/  FADD.FTZ R113, R99, R113 ;  /* 0x0000007163717221 */ /* 0x000fe40000010000 */
[----:B------:R-:W-:Y:S02]  /*12790*/  FADD.FTZ R111, R72, R111 ;  /* 0x0000006f486f7221 */ /* 0x000fe40000010000 */
[----:B------:R-:W-:Y:S01]  /*127a0*/  FFMA.FTZ R52, R154, c[0x0][0x23c], -R220 ;  /* 0x00008f009a347a23 */ /* 0x000fe200000108dc */
[----:B------:R-:W-:Y:S01]  /*127b0*/  HMMA.16816.F32 R28, R56, R50, R28 ;  /* 0x00000032381c723c */ /* 0x000fe2000000181c */
[----:B------:R-:W-:Y:S01]  /*127c0*/  FADD.FTZ R109, R170, R109 ;  /* 0x0000006daa6d7221 */ /* 0x000fe20000010000 */
[----:B------:R-:W5:Y:S01]  /*127d0*/  MUFU.EX2 R239, R239 ;  /* 0x000000ef00ef7308 */ /* 0x000f620000000800 */
[----:B------:R-:W-:-:S02]  /*127e0*/  FADD.FTZ R120, R178, R120 ;  /* 0x00000078b2787221 */ /* 0x000fc40000010000 */
[----:B------:R-:W-:Y:S02]  /*127f0*/  FADD.FTZ R113, R98, R113 ;  /* 0x0000007162717221 */ /* 0x000fe40000010000 */
[----:B---3--:R-:W-:Y:S01]  /*12800*/  FADD.FTZ R109, R236, R109 ;  /* 0x0000006dec6d7221 */ /* 0x008fe20000010000 */
[----:B------:R-:W-:Y:S01]  /*12810*/  HMMA.16816.F32 R4, R56, R54, R4 ;  /* 0x000000363804723c */ /* 0x000fe20000001804 */
[----:B------:R-:W-:Y:S01]  /*12820*/  FADD.FTZ R113, R97, R113 ;  /* 0x0000007161717221 */ /* 0x000fe20000010000 */
[----:B------:R-:W3:Y:S01]  /*12830*/  MUFU.EX2 R248, R248 ;  /* 0x000000f800f87308 */ /* 0x000ee20000000800 */
[----:B----4-:R-:W-:Y:S02]  /*12840*/  FADD.FTZ R109, R237, R109 ;  /* 0x0000006ded6d7221 */ /* 0x010fe40000010000 */
[----:B------:R-:W-:Y:S02]  /*12850*/  FFMA.FTZ R182, R182, c[0x0][0x23c], -R220 ;  /* 0x00008f00b6b67a23 */ /* 0x000fe400000108dc */
[----:B------:R-:W-:Y:S01]  /*12860*/  F2FP.PACK_AB R56, R97, R98 ;  /* 0x000000626138723e */ /* 0x000fe200000000ff */
[----:B------:R-:W-:Y:S01]  /*12870*/  FADD.FTZ R113, R96, R113 ;  /* 0x0000007160717221 */ /* 0x000fe20000010000 */
[----:B------:R-:W-:Y:S01]  /*12880*/  F2FP.PACK_AB R58, R95, R96 ;  /* 0x000000605f3a723e */ /* 0x000fe200000000ff */
[----:B------:R-:W4:Y:S01]  /*12890*/  MUFU.EX2 R245, R245 ;  /* 0x000000f500f57308 */ /* 0x000f220000000800 */
[----:B-----5:R-:W-:Y:S01]  /*128a0*/  F2FP.PACK_AB R50, R239, R238 ;  /* 0x000000eeef32723e */ /* 0x020fe200000000ff */
[----:B------:R-:W-:-:S02]  /*128b0*/  FADD.FTZ R109, R238, R109 ;  /* 0x0000006dee6d7221 */ /* 0x000fc40000010000 */
[----:B------:R-:W-:Y:S02]  /*128c0*/  FADD.FTZ R113, R95, R113 ;  /* 0x000000715f717221 */ /* 0x000fe40000010000 */
[----:B------:R-:W-:Y:S02]  /*128d0*/  FADD.FTZ R109, R239, R109 ;  /* 0x0000006def6d7221 */ /* 0x000fe40000010000 */
[----:B------:R5:W1:Y:S01]  /*128e0*/  MUFU.EX2 R133, R48 ;  /* 0x0000003000857308 */ /* 0x000a620000000800 */
[----:B---3--:R-:W-:Y:S02]  /*128f0*/  FADD.FTZ R120, R248, R120 ;  /* 0x00000078f8787221 */ /* 0x008fe40000010000 */
[--C-:B------:R-:W-:Y:S02]  /*12900*/  FFMA.FTZ R226, R226, c[0x0][0x23c], -R220.reuse ;  /* 0x00008f00e2e27a23 */ /* 0x100fe400000108dc */
[--C-:B------:R-:W-:Y:S02]  /*12910*/  FFMA.FTZ R225, R225, c[0x0][0x23c], -R220.reuse ;  /* 0x00008f00e1e17a23 */ /* 0x100fe400000108dc */
[----:B------:R-:W-:Y:S01]  /*12920*/  FFMA.FTZ R181, R181, c[0x0][0x23c], -R220 ;  /* 0x00008f00b5b57a23 */ /* 0x000fe200000108dc */
[----:B------:R3:W2:Y:S01]  /*12930*/  MUFU.EX2 R136, R52 ;  /* 0x0000003400887308 */ /* 0x0006a20000000800 */
[C---:B----4-:R-:W-:Y:S01]  /*12940*/  F2FP.PACK_AB R49, R245.reuse, R248 ;  /* 0x000000f8f531723e */ /* 0x050fe200000000ff */
[----:B------:R-:W-:-:S02]  /*12950*/  FADD.FTZ R120, R245, R120 ;  /* 0x00000078f5787221 */ /* 0x000fc40000010000 */
[--C-:B------:R-:W-:Y:S02]  /*12960*/  FFMA.FTZ R130, R130, c[0x0][0x23c], -R165.reuse ;  /* 0x00008f0082827a23 */ /* 0x100fe400000108a5 */
[----:B------:R-:W-:Y:S02]  /*12970*/  FFMA.FTZ R129, R129, c[0x0][0x23c], -R165 ;  /* 0x00008f0081817a23 */ /* 0x000fe400000108a5 */
[----:B-----5:R-:W-:Y:S01]  /*12980*/  FFMA.FTZ R48, R141, c[0x0][0x23c], -R229 ;  /* 0x00008f008d307a23 */ /* 0x020fe200000108e5 */
[----:B-1----:R-:W-:Y:S01]  /*12990*/  F2FP.PACK_AB R51, R133, R132 ;  /* 0x000000848533723e */ /* 0x002fe200000000ff */
[----:B------:R-:W1:Y:S01]  /*129a0*/  MUFU.EX2 R71, R71 ;  /* 0x0000004700477308 */ /* 0x000e620000000800 */
[----:B---3--:R-:W-:Y:S01]  /*129b0*/  FFMA.FTZ R52, R153, c[0x0][0x23c], -R220 ;  /* 0x00008f0099347a23 */ /* 0x008fe200000108dc */
[----:B--2---:R-:W-:-:S06]  /*129c0*/  MOV R219, R136 ;  /* 0x0000008800db7202 */ /* 0x004fcc0000000f00 */
[----:B------:R2:W3:Y:S08]  /*129d0*/  MUFU.EX2 R142, R48 ;  /* 0x00000030008e7308 */ /* 0x0004f00000000800 */
[----:B------:R4:W5:Y:S01]  /*129e0*/  MUFU.EX2 R138, R52 ;  /* 0x00000034008a7308 */ /* 0x0009620000000800 */
[----:B-1----:R-:W-:Y:S02]  /*129f0*/  FADD.FTZ R111, R71, R111 ;  /* 0x0000006f476f7221 */ /* 0x002fe40000010000 */
[----:B--2---:R-:W-:-:S05]  /*12a00*/  FFMA.FTZ R48, R155, c[0x0][0x23c], -R220 ;  /* 0x00008f009b307a23 */ /* 0x004fca00000108dc */
[----:B------:R-:W1:Y:S01]  /*12a10*/  MUFU.EX2 R70, R70 ;  /* 0x0000004600467308 */ /* 0x000e620000000800 */
[----:B---3--:R-:W-:Y:S01]  /*12a20*/  MOV R229, R142 ;  /* 0x0000008e00e57202 */ /* 0x008fe20000000f00 */
[----:B----4-:R-:W-:-:S06]  /*12a30*/  FFMA.FTZ R52, R159, c[0x0][0x23c], -R220 ;  /* 0x00008f009f347a23 */ /* 0x010fcc00000108dc */
[----:B------:R2:W-:Y:S01]  /*12a40*/  MUFU.EX2 R134, R48 ;  /* 0x0000003000867308 */ /* 0x0005e20000000800 */
[----:B-----5:R-:W-:-:S07]  /*12a50*/  MOV R244, R138 ;  /* 0x0000008a00f47202 */ /* 0x020fce0000000f00 */
[----:B------:R3:W4:Y:S01]  /*12a60*/  MUFU.EX2 R139, R52 ;  /* 0x00000034008b7308 */ /* 0x0007220000000800 */
[C---:B-1----:R-:W-:Y:S01]  /*12a70*/  F2FP.PACK_AB R57, R70.reuse, R71 ;  /* 0x000000474639723e */ /* 0x042fe200000000ff */
[----:B------:R-:W-:Y:S01]  /*12a80*/  FADD.FTZ R111, R70, R111 ;  /* 0x0000006f466f7221 */ /* 0x000fe20000010000 */
[----:B--2---:R-:W-:-:S05]  /*12a90*/  F2FP.PACK_AB R48, R237, R236 ;  /* 0x000000eced30723e */ /* 0x004fca00000000ff */
[----:B------:R-:W1:Y:S02]  /*12aa0*/  MUFU.EX2 R69, R69 ;  /* 0x0000004500457308 */ /* 0x000e640000000800 */
[----:B------:R-:W-:Y:S01]  /*12ab0*/  HMMA.16816.F32 R8, R48, R32, R8 ;  /* 0x000000203008723c */ /* 0x000fe20000001808 */
[----:B---3--:R-:W-:-:S05]  /*12ac0*/  FFMA.FTZ R52, R158, c[0x0][0x23c], -R165 ;  /* 0x00008f009e347a23 */ /* 0x008fca00000108a5 */
[----:B------:R-:W2:Y:S01]  /*12ad0*/  MUFU.EX2 R68, R68 ;  /* 0x0000004400447308 */ /* 0x000ea20000000800 */
[----:B----4-:R-:W-:Y:S01]  /*12ae0*/  MOV R222, R139 ;  /* 0x0000008b00de7202 */ /* 0x010fe20000000f00 */
[C---:B------:R-:W-:Y:S06]  /*12af0*/  HMMA.16816.F32 R12, R48.reuse, R34, R12 ;  /* 0x00000022300c723c */ /* 0x040fec000000180c */
[----:B------:R3:W-:Y:S01]  /*12b00*/  MUFU.EX2 R135, R52 ;  /* 0x0000003400877308 */ /* 0x0007e20000000800 */
[----:B-1----:R-:W-:Y:S01]  /*12b10*/  FADD.FTZ R111, R69, R111 ;  /* 0x0000006f456f7221 */ /* 0x002fe20000010000 */
[C---:B------:R-:W-:Y:S06]  /*12b20*/  HMMA.16816.F32 R16, R48.reuse, R40, R16 ;  /* 0x000000283010723c */ /* 0x040fec0000001810 */
[----:B------:R-:W-:Y:S01]  /*12b30*/  MUFU.EX2 R249, R249 ;  /* 0x000000f900f97308 */ /* 0x000fe20000000800 */
[C---:B--2---:R-:W-:Y:S01]  /*12b40*/  F2FP.PACK_AB R59, R68.reuse, R69 ;  /* 0x00000045443b723e */ /* 0x044fe200000000ff */
[----:B------:R-:W-:Y:S01]  /*12b50*/  FADD.FTZ R111, R68, R111 ;  /* 0x0000006f446f7221 */ /* 0x000fe20000010000 */
[----:B------:R-:W-:Y:S01]  /*12b60*/  HMMA.16816.F32 R20, R48, R42, R20 ;  /* 0x0000002a3014723c */ /* 0x000fe20000001814 */
[----:B------:R-:W1:Y:S01]  /*12b70*/  LDSM.16.MT88.4 R48, [R192+0x5000] ;  /* 0x00500000c030783b */ /* 0x000e620000004200 */
[----:B---3--:R-:W-:-:S03]  /*12b80*/  FFMA.FTZ R52, R157, c[0x0][0x23c], -R165 ;  /* 0x00008f009d347a23 */ /* 0x008fc600000108a5 */
[----:B------:R-:W2:Y:S03]  /*12b90*/  MUFU.EX2 R243, R243 ;  /* 0x000000f300f37308 */ /* 0x000ea60000000800 */
[C---:B------:R-:W-:Y:S05]  /*12ba0*/  HMMA.16816.F32 R24, R56.reuse, R32, R24 ;  /* 0x000000203818723c */ /* 0x040fea0000001818 */
[----:B------:R3:W4:Y:S02]  /*12bb0*/  MUFU.EX2 R137, R52 ;  /* 0x0000003400897308 */ /* 0x0007240000000800 */
[----:B------:R-:W-:Y:S01]  /*12bc0*/  FFMA.FTZ R32, R156, c[0x0][0x23c], -R220 ;  /* 0x00008f009c207a23 */ /* 0x000fe200000108dc */
[C---:B------:R-:W-:Y:S05]  /*12bd0*/  HMMA.16816.F32 R28, R56.reuse, R34, R28 ;  /* 0x00000022381c723c */ /* 0x040fea000000181c */
[----:B------:R5:W5:Y:S02]  /*12be0*/  MUFU.EX2 R141, R32 ;  /* 0x00000020008d7308 */ /* 0x000b640000000800 */
[----:B------:R-:W-:Y:S01]  /*12bf0*/  F2FP.PACK_AB R34, R139, R138 ;  /* 0x0000008a8b22723e */ /* 0x000fe200000000ff */
[----:B------:R-:W-:Y:S01]  /*12c00*/  HMMA.16816.F32 R44, R56, R40, R44 ;  /* 0x00000028382c723c */ /* 0x000fe2000000182c */
[----:B--2---:R-:W-:Y:S01]  /*12c10*/  F2FP.PACK_AB R35, R243, R249 ;  /* 0x000000f9f323723e */ /* 0x004fe200000000ff */
[----:B---3--:R-:W2:Y:S01]  /*12c20*/  LDSM.16.MT88.4 R52, [R191+0x5000] ;  /* 0x00500000bf34783b */ /* 0x008ea20000004200 */
[----:B----4-:R-:W-:-:S02]  /*12c30*/  F2FP.PACK_AB R33, R137, R135 ;  /* 0x000000878921723e */ /* 0x010fc400000000ff */
[----:B------:R-:W3:Y:S01]  /*12c40*/  MUFU.EX2 R94, R94 ;  /* 0x0000005e005e7308 */ /* 0x000ee20000000800 */
[----:B------:R-:W-:Y:S02]  /*12c50*/  MOV R221, R137 ;  /* 0x0000008900dd7202 */ /* 0x000fe40000000f00 */
[----:B------:R-:W-:Y:S01]  /*12c60*/  HMMA.16816.F32 R4, R56, R42, R4 ;  /* 0x0000002a3804723c */ /* 0x000fe20000001804 */
[----:B------:R-:W-:Y:S01]  /*12c70*/  LDSM.16.MT88.4 R40, [R191+0x5400] ;  /* 0x00540000bf28783b */ /* 0x000fe20000004200 */
[----:B-----5:R-:W-:-:S03]  /*12c80*/  F2FP.PACK_AB R32, R136, R134 ;  /* 0x000000868820723e */ /* 0x020fc600000000ff */
[----:B------:R-:W4:Y:S01]  /*12c90*/  MUFU.EX2 R93, R93 ;  /* 0x0000005d005d7308 */ /* 0x000f220000000800 */
[----:B------:R-:W-:-:S03]  /*12ca0*/  MOV R220, R141 ;  /* 0x0000008d00dc7202 */ /* 0x000fc60000000f00 */
[----:B-1----:R-:W-:Y:S04]  /*12cb0*/  HMMA.16816.F32 R8, R32, R48, R8 ;  /* 0x000000302008723c */ /* 0x002fe80000001808 */
[----:B------:R-:W1:Y:S01]  /*12cc0*/  MUFU.EX2 R92, R92 ;  /* 0x0000005c005c7308 */ /* 0x000e620000000800 */
[----:B---3--:R-:W-:-:S03]  /*12cd0*/  FADD.FTZ R113, R94, R113 ;  /* 0x000000715e717221 */ /* 0x008fc60000010000 */
[----:B------:R-:W-:Y:S04]  /*12ce0*/  HMMA.16816.F32 R12, R32, R50, R12 ;  /* 0x00000032200c723c */ /* 0x000fe8000000180c */
[----:B------:R-:W3:Y:S01]  /*12cf0*/  MUFU.EX2 R91, R91 ;  /* 0x0000005b005b7308 */ /* 0x000ee20000000800 */
[C---:B----4-:R-:W-:Y:S01]  /*12d00*/  F2FP.PACK_AB R56, R93.reuse, R94 ;  /* 0x0000005e5d38723e */ /* 0x050fe200000000ff */
[----:B------:R-:W-:-:S06]  /*12d10*/  FADD.FTZ R113, R93, R113 ;  /* 0x000000715d717221 */ /* 0x000fcc0000010000 */
[----:B------:R-:W4:Y:S01]  /*12d20*/  MUFU.EX2 R67, R67 ;  /* 0x0000004300437308 */ /* 0x000f220000000800 */
[----:B-1----:R-:W-:Y:S01]  /*12d30*/  FADD.FTZ R113, R92, R113 ;  /* 0x000000715c717221 */ /* 0x002fe20000010000 */
[C---:B--2---:R-:W-:Y:S06]  /*12d40*/  HMMA.16816.F32 R16, R32.reuse, R52, R16 ;  /* 0x000000342010723c */ /* 0x044fec0000001810 */
[----:B------:R-:W1:Y:S01]  /*12d50*/  MUFU.EX2 R66, R66 ;  /* 0x0000004200427308 */ /* 0x000e620000000800 */
[C---:B---3--:R-:W-:Y:S01]  /*12d60*/  F2FP.PACK_AB R58, R91.reuse, R92 ;  /* 0x0000005c5b3a723e */ /* 0x048fe200000000ff */
[----:B------:R-:W-:Y:S01]  /*12d70*/  FADD.FTZ R113, R91, R113 ;  /* 0x000000715b717221 */ /* 0x000fe20000010000 */
[----:B------:R-:W-:Y:S01]  /*12d80*/  HMMA.16816.F32 R20, R32, R54, R20 ;  /* 0x000000362014723c */ /* 0x000fe20000001814 */
[----:B------:R-:W2:Y:S04]  /*12d90*/  LDSM.16.MT88.4 R32, [R192+0x5400] ;  /* 0x00540000c020783b */ /* 0x000ea80000004200 */
[----:B------:R-:W3:Y:S01]  /*12da0*/  MUFU.EX2 R65, R65 ;  /* 0x0000004100417308 */ /* 0x000ee20000000800 */
[----:B----4-:R-:W-:-:S07]  /*12db0*/  FADD.FTZ R111, R67, R111 ;  /* 0x0000006f436f7221 */ /* 0x010fce0000010000 */
[----:B------:R-:W4:Y:S01]  /*12dc0*/  MUFU.EX2 R64, R64 ;  /* 0x0000004000407308 */ /* 0x000f220000000800 */
[C---:B-1----:R-:W-:Y:S01]  /*12dd0*/  F2FP.PACK_AB R57, R66.reuse, R67 ;  /* 0x000000434239723e */ /* 0x042fe200000000ff */
[----:B------:R-:W-:-:S06]  /*12de0*/  FADD.FTZ R111, R66, R111 ;  /* 0x0000006f426f7221 */ /* 0x000fcc0000010000 */
[----:B------:R-:W1:Y:S01]  /*12df0*/  MUFU.EX2 R242, R242 ;  /* 0x000000f200f27308 */ /* 0x000e620000000800 */
[----:B---3--:R-:W-:-:S07]  /*12e00*/  FADD.FTZ R111, R65, R111 ;  /* 0x0000006f416f7221 */ /* 0x008fce0000010000 */
[----:B------:R-:W-:Y:S01]  /*12e10*/  MUFU.EX2 R252, R252 ;  /* 0x000000fc00fc7308 */ /* 0x000fe20000000800 */
[C---:B----4-:R-:W-:Y:S01]  /*12e20*/  F2FP.PACK_AB R59, R64.reuse, R65 ;  /* 0x00000041403b723e */ /* 0x050fe200000000ff */
[----:B------:R-:W-:-:S06]  /*12e30*/  FADD.FTZ R111, R64, R111 ;  /* 0x0000006f406f7221 */ /* 0x000fcc0000010000 */
[----:B------:R-:W3:Y:S01]  /*12e40*/  MUFU.EX2 R251, R251 ;  /* 0x000000fb00fb7308 */ /* 0x000ee20000000800 */
[C---:B------:R-:W-:Y:S07]  /*12e50*/  HMMA.16816.F32 R44, R56.reuse, R52, R44 ;  /* 0x00000034382c723c */ /* 0x040fee000000182c */
[----:B------:R-:W-:Y:S01]  /*12e60*/  MUFU.EX2 R232, R232 ;  /* 0x000000e800e87308 */ /* 0x000fe20000000800 */
[----:B------:R-:W-:Y:S01]  /*12e70*/  HMMA.16816.F32 R4, R56, R54, R4 ;  /* 0x000000363804723c */ /* 0x000fe20000001804 */
[----:B-1----:R-:W-:-:S06]  /*12e80*/  F2FP.PACK_AB R52, R141, R242 ;  /* 0x000000f28d34723e */ /* 0x002fcc00000000ff */
[----:B------:R-:W1:Y:S01]  /*12e90*/  MUFU.EX2 R235, R235 ;  /* 0x000000eb00eb7308 */ /* 0x000e620000000800 */
[----:B---3--:R-:W-:Y:S01]  /*12ea0*/  F2FP.PACK_AB R54, R251, R252 ;  /* 0x000000fcfb36723e */ /* 0x008fe200000000ff */
[C---:B------:R-:W-:Y:S06]  /*12eb0*/  HMMA.16816.F32 R24, R56.reuse, R48, R24 ;  /* 0x000000303818723c */ /* 0x040fec0000001818 */
[----:B------:R-:W-:Y:S02]  /*12ec0*/  MUFU.EX2 R234, R234 ;  /* 0x000000ea00ea7308 */ /* 0x000fe40000000800 */
[----:B------:R-:W-:Y:S01]  /*12ed0*/  HMMA.16816.F32 R28, R56, R50, R28 ;  /* 0x00000032381c723c */ /* 0x000fe2000000181c */
[----:B------:R-:W3:Y:S05]  /*12ee0*/  LDSM.16.MT88.4 R48, [R192+0x5800] ;  /* 0x00580000c030783b */ /* 0x000eea0000004200 */
[----:B------:R-:W4:Y:S01]  /*12ef0*/  MUFU.EX2 R233, R233 ;  /* 0x000000e900e97308 */ /* 0x000f220000000800 */
[----:B-1----:R-:W-:-:S07]  /*12f00*/  F2FP.PACK_AB R53, R235, R232 ;  /* 0x000000e8eb35723e */ /* 0x002fce00000000ff */
[----:B------:R-:W1:Y:S01]  /*12f10*/  MUFU.EX2 R90, R90 ;  /* 0x0000005a005a7308 */ /* 0x000e620000000800 */
[----:B----4-:R-:W-:-:S07]  /*12f20*/  F2FP.PACK_AB R55, R233, R234 ;  /* 0x000000eae937723e */ /* 0x010fce00000000ff */
[----:B------:R-:W4:Y:S01]  /*12f30*/  MUFU.EX2 R89, R89 ;  /* 0x0000005900597308 */ /* 0x000f220000000800 */
[----:B--2---:R-:W-:Y:S01]  /*12f40*/  HMMA.16816.F32 R8, R52, R32, R8 ;  /* 0x000000203408723c */ /* 0x004fe20000001808 */
[----:B-1----:R-:W-:-:S06]  /*12f50*/  FADD.FTZ R113, R90, R113 ;  /* 0x000000715a717221 */ /* 0x002fcc0000010000 */
[----:B------:R-:W1:Y:S01]  /*12f60*/  MUFU.EX2 R88, R88 ;  /* 0x0000005800587308 */ /* 0x000e620000000800 */
[C---:B------:R-:W-:Y:S07]  /*12f70*/  HMMA.16816.F32 R12, R52.reuse, R34, R12 ;  /* 0x00000022340c723c */ /* 0x040fee000000180c */
[----:B------:R-:W2:Y:S01]  /*12f80*/  MUFU.EX2 R87, R87 ;  /* 0x0000005700577308 */ /* 0x000ea20000000800 */
[C---:B----4-:R-:W-:Y:S01]  /*12f90*/  F2FP.PACK_AB R56, R89.reuse, R90 ;  /* 0x0000005a5938723e */ /* 0x050fe200000000ff */
[----:B------:R-:W-:Y:S01]  /*12fa0*/  FADD.FTZ R113, R89, R113 ;  /* 0x0000007159717221 */ /* 0x000fe20000010000 */
[----:B------:R-:W-:Y:S05]  /*12fb0*/  HMMA.16816.F32 R16, R52, R40, R16 ;  /* 0x000000283410723c */ /* 0x000fea0000001810 */
[----:B------:R-:W4:Y:S01]  /*12fc0*/  MUFU.EX2 R63, R63 ;  /* 0x0000003f003f7308 */ /* 0x000f220000000800 */
[----:B-1----:R-:W-:-:S02]  /*12fd0*/  FADD.FTZ R113, R88, R113 ;  /* 0x0000007158717221 */ /* 0x002fc40000010000 */
[----:B------:R-:W-:Y:S01]  /*12fe0*/  HMMA.16816.F32 R20, R52, R42, R20 ;  /* 0x0000002a3414723c */ /* 0x000fe20000001814 */
[----:B------:R-:W1:Y:S04]  /*12ff0*/  LDSM.16.MT88.4 R52, [R191+0x5800] ;  /* 0x00580000bf34783b */ /* 0x000e680000004200 */
[----:B------:R-:W5:Y:S01]  /*13000*/  MUFU.EX2 R62, R62 ;  /* 0x0000003e003e7308 */ /* 0x000f620000000800 */
[C---:B--2---:R-:W-:Y:S01]  /*13010*/  F2FP.PACK_AB R58, R87.reuse, R88 ;  /* 0x00000058573a723e */ /* 0x044fe200000000ff */
[----:B------:R-:W-:-:S06]  /*13020*/  FADD.FTZ R113, R87, R113 ;  /* 0x0000007157717221 */ /* 0x000fcc0000010000 */
[----:B------:R-:W2:Y:S01]  /*13030*/  MUFU.EX2 R61, R61 ;  /* 0x0000003d003d7308 */ /* 0x000ea20000000800 */
[----:B----4-:R-:W-:-:S07]  /*13040*/  FADD.FTZ R111, R63, R111 ;  /* 0x0000006f3f6f7221 */ /* 0x010fce0000010000 */
[----:B------:R-:W4:Y:S01]  /*13050*/  MUFU.EX2 R60, R60 ;  /* 0x0000003c003c7308 */ /* 0x000f220000000800 */
[C---:B-----5:R-:W-:Y:S01]  /*13060*/  F2FP.PACK_AB R57, R62.reuse, R63 ;  /* 0x0000003f3e39723e */ /* 0x060fe200000000ff */
[----:B------:R-:W-:-:S06]  /*13070*/  FADD.FTZ R111, R62, R111 ;  /* 0x0000006f3e6f7221 */ /* 0x000fcc0000010000 */
[----:B------:R-:W-:Y:S01]  /*13080*/  MUFU.EX2 R250, R250 ;  /* 0x000000fa00fa7308 */ /* 0x000fe20000000800 */
[----:B--2---:R-:W-:-:S07]  /*13090*/  FADD.FTZ R111, R61, R111 ;  /* 0x0000006f3d6f7221 */ /* 0x004fce0000010000 */
[----:B------:R-:W2:Y:S01]  /*130a0*/  MUFU.EX2 R240, R240 ;  /* 0x000000f000f07308 */ /* 0x000ea20000000800 */
[C---:B----4-:R-:W-:Y:S01]  /*130b0*/  F2FP.PACK_AB R59, R60.reuse, R61 ;  /* 0x0000003d3c3b723e */ /* 0x050fe200000000ff */
[----:B------:R-:W-:-:S06]  /*130c0*/  FADD.FTZ R111, R60, R111 ;  /* 0x0000006f3c6f7221 */ /* 0x000fcc0000010000 */
[----:B------:R-:W-:Y:S01]  /*130d0*/  MUFU.EX2 R241, R241 ;  /* 0x000000f100f17308 */ /* 0x000fe20000000800 */
[C---:B------:R-:W-:Y:S07]  /*130e0*/  HMMA.16816.F32 R24, R56.reuse, R32, R24 ;  /* 0x000000203818723c */ /* 0x040fee0000001818 */
[----:B------:R-:W4:Y:S01]  /*130f0*/  MUFU.EX2 R230, R230 ;  /* 0x000000e600e67308 */ /* 0x000f220000000800 */
[----:B------:R-:W-:Y:S01]  /*13100*/  HMMA.16816.F32 R28, R56, R34, R28 ;  /* 0x00000022381c723c */ /* 0x000fe2000000181c */
[----:B--2---:R-:W-:-:S06]  /*13110*/  F2FP.PACK_AB R32, R240, R250 ;  /* 0x000000faf020723e */ /* 0x004fcc00000000ff */
[----:B------:R-:W-:Y:S01]  /*13120*/  MUFU.EX2 R177, R177 ;  /* 0x000000b100b17308 */ /* 0x000fe20000000800 */
[C---:B------:R-:W-:Y:S07]  /*13130*/  HMMA.16816.F32 R44, R56.reuse, R40, R44 ;  /* 0x00000028382c723c */ /* 0x040fee000000182c */
[----:B------:R-:W2:Y:S01]  /*13140*/  MUFU.EX2 R176, R176 ;  /* 0x000000b000b07308 */ /* 0x000ea20000000800 */
[----:B------:R-:W-:Y:S01]  /*13150*/  HMMA.16816.F32 R4, R56, R42, R4 ;  /* 0x0000002a3804723c */ /* 0x000fe20000001804 */
[----:B----4-:R-:W-:-:S06]  /*13160*/  F2FP.PACK_AB R34, R230, R241 ;  /* 0x000000f1e622723e */ /* 0x010fcc00000000ff */
[----:B------:R-:W-:Y:S01]  /*13170*/  MUFU.EX2 R174, R174 ;  /* 0x000000ae00ae7308 */ /* 0x000fe20000000800 */
[----:B------:R-:W-:Y:S01]  /*13180*/  MOV R58, R132 ;  /* 0x00000084003a7202 */ /* 0x000fe20000000f00 */
[--C-:B------:R-:W-:Y:S01]  /*13190*/  FFMA.FTZ R43, R122, c[0x0][0x23c], -R165.reuse ;  /* 0x00008f007a2b7a23 */ /* 0x100fe200000108a5 */
[----:B------:R-:W-:Y:S01]  /*131a0*/  MOV R59, R133 ;  /* 0x00000085003b7202 */ /* 0x000fe20000000f00 */
[----:B------:R-:W-:Y:S02]  /*131b0*/  FFMA.FTZ R56, R131, c[0x0][0x23c], -R165 ;  /* 0x00008f0083387a23 */ /* 0x000fe400000108a5 */
[----:B------:R-:W-:Y:S02]  /*131c0*/  FADD.FTZ R120, R58, R120 ;  /* 0x000000783a787221 */ /* 0x000fe40000010000 */
[----:B------:R-:W4:Y:S01]  /*131d0*/  MUFU.EX2 R171, R171 ;  /* 0x000000ab00ab7308 */ /* 0x000f220000000800 */
[----:B--2---:R-:W-:Y:S01]  /*131e0*/  F2FP.PACK_AB R33, R176, R177 ;  /* 0x000000b1b021723e */ /* 0x004fe200000000ff */
[----:B------:R-:W-:-:S06]  /*131f0*/  FADD.FTZ R120, R59, R120 ;  /* 0x000000783b787221 */ /* 0x000fcc0000010000 */
[----:B------:R-:W2:Y:S08]  /*13200*/  MUFU.EX2 R86, R86 ;  /* 0x0000005600567308 */ /* 0x000eb00000000800 */
[----:B------:R-:W5:Y:S01]  /*13210*/  MUFU.EX2 R85, R85 ;  /* 0x0000005500557308 */ /* 0x000f620000000800 */
[----:B----4-:R-:W-:-:S07]  /*13220*/  F2FP.PACK_AB R35, R171, R174 ;  /* 0x000000aeab23723e */ /* 0x010fce00000000ff */
[----:B------:R-:W4:Y:S01]  /*13230*/  MUFU.EX2 R84, R84 ;  /* 0x0000005400547308 */ /* 0x000f220000000800 */
[----:B---3--:R-:W-:Y:S01]  /*13240*/  HMMA.16816.F32 R8, R32, R48, R8 ;  /* 0x000000302008723c */ /* 0x008fe20000001808 */
[----:B--2---:R-:W-:-:S06]  /*13250*/  FADD.FTZ R113, R86, R113 ;  /* 0x0000007156717221 */ /* 0x004fcc0000010000 */
[----:B------:R-:W2:Y:S01]  /*13260*/  MUFU.EX2 R83, R83 ;  /* 0x0000005300537308 */ /* 0x000ea20000000800 */
[----:B------:R-:W-:Y:S01]  /*13270*/  HMMA.16816.F32 R12, R32, R50, R12 ;  /* 0x00000032200c723c */ /* 0x000fe2000000180c */
[----:B-----5:R-:W-:-:S06]  /*13280*/  FADD.FTZ R113, R85, R113 ;  /* 0x0000007155717221 */ /* 0x020fcc0000010000 */
[----:B------:R-:W3:Y:S01]  /*13290*/  MUFU.EX2 R37, R37 ;  /* 0x0000002500257308 */ /* 0x000ee20000000800 */
[----:B-1----:R-:W-:Y:S01]  /*132a0*/  HMMA.16816.F32 R16, R32, R52, R16 ;  /* 0x000000342010723c */ /* 0x002fe20000001810 */
[----:B----4-:R-:W-:-:S06]  /*132b0*/  FADD.FTZ R113, R84, R113 ;  /* 0x0000007154717221 */ /* 0x010fcc0000010000 */
[----:B------:R-:W1:Y:S01]  /*132c0*/  MUFU.EX2 R224, R224 ;  /* 0x000000e000e07308 */ /* 0x000e620000000800 */
[----:B------:R-:W-:Y:S01]  /*132d0*/  HMMA.16816.F32 R20, R32, R54, R20 ;  /* 0x000000362014723c */ /* 0x000fe20000001814 */
[----:B--2---:R-:W-:-:S04]  /*132e0*/  FADD.FTZ R113, R83, R113 ;  /* 0x0000007153717221 */ /* 0x004fc80000010000 */
[----:B------:R-:W-:Y:S02]  /*132f0*/  FADD.FTZ R113, R82, R113 ;  /* 0x0000007152717221 */ /* 0x000fe40000010000 */
[----:B------:R2:W4:Y:S01]  /*13300*/  MUFU.EX2 R179, R183 ;  /* 0x000000b700b37308 */ /* 0x0005220000000800 */
[----:B------:R-:W-:Y:S01]  /*13310*/  F2FP.PACK_AB R32, R85, R86 ;  /* 0x000000565520723e */ /* 0x000fe200000000ff */
[----:B---3--:R-:W-:Y:S01]  /*13320*/  FADD.FTZ R111, R37, R111 ;  /* 0x0000006f256f7221 */ /* 0x008fe20000010000 */
[----:B------:R-:W-:-:S05]  /*13330*/  F2FP.PACK_AB R34, R83, R84 ;  /* 0x000000545322723e */ /* 0x000fca00000000ff */
[----:B------:R3:W-:Y:S01]  /*13340*/  MUFU.EX2 R40, R182 ;  /* 0x000000b600287308 */ /* 0x0007e20000000800 */
[C---:B-1----:R-:W-:Y:S01]  /*13350*/  F2FP.PACK_AB R33, R224.reuse, R37 ;  /* 0x00000025e021723e */ /* 0x042fe200000000ff */
[----:B------:R-:W-:-:S04]  /*13360*/  FADD.FTZ R111, R224, R111 ;  /* 0x0000006fe06f7221 */ /* 0x000fc80000010000 */
[----:B------:R-:W-:Y:S01]  /*13370*/  FADD.FTZ R111, R229, R111 ;  /* 0x0000006fe56f7221 */ /* 0x000fe20000010000 */
[----:B--2---:R-:W-:Y:S01]  /*13380*/  MOV R183, R135 ;  /* 0x0000008700b77202 */ /* 0x004fe20000000f00 */
[----:B------:R-:W1:Y:S01]  /*13390*/  MUFU.EX2 R41, R226 ;  /* 0x000000e200297308 */ /* 0x000e620000000800 */
[C---:B----4-:R-:W-:Y:S01]  /*133a0*/  F2FP.PACK_AB R35, R179.reuse, R229 ;  /* 0x000000e5b323723e */ /* 0x050fe200000000ff */
[----:B------:R-:W-:Y:S02]  /*133b0*/  FADD.FTZ R111, R179, R111 ;  /* 0x0000006fb36f7221 */ /* 0x000fe40000010000 */
[----:B------:R-:W-:Y:S01]  /*133c0*/  FADD.FTZ R120, R183, R120 ;  /* 0x00000078b7787221 */ /* 0x000fe20000010000 */
[----:B---3--:R-:W-:-:S03]  /*133d0*/  MOV R182, R134 ;  /* 0x0000008600b67202 */ /* 0x008fc60000000f00 */
[----:B------:R-:W-:Y:S01]  /*133e0*/  FADD.FTZ R120, R221, R120 ;  /* 0x00000078dd787221 */ /* 0x000fe20000010000 */
[----:B------:R-:W2:Y:S01]  /*133f0*/  LDSM.16.MT88.4 R132, [R191+0x5c00] ;  /* 0x005c0000bf84783b */ /* 0x000ea20000004200 */
[C---:B------:R-:W-:Y:S01]  /*13400*/  HMMA.16816.F32 R24, R32.reuse, R48, R24 ;  /* 0x000000302018723c */ /* 0x040fe20000001818 */
[----:B------:R-:W-:Y:S01]  /*13410*/  MUFU.EX2 R42, R225 ;  /* 0x000000e1002a7308 */ /* 0x000fe20000000800 */
[----:B------:R-:W-:Y:S02]  /*13420*/  FADD.FTZ R109, R182, R109 ;  /* 0x0000006db66d7221 */ /* 0x000fe40000010000 */
[----:B------:R-:W-:Y:S02]  /*13430*/  FADD.FTZ R120, R249, R120 ;  /* 0x00000078f9787221 */ /* 0x000fe40000010000 */
[----:B------:R-:W-:Y:S01]  /*13440*/  FADD.FTZ R109, R219, R109 ;  /* 0x0000006ddb6d7221 */ /* 0x000fe20000010000 */
[----:B-1----:R-:W-:Y:S01]  /*13450*/  F2FP.PACK_AB R136, R41, R40 ;  /* 0x000000282988723e */ /* 0x002fe200000000ff */
        /* <DEDUP_REMOVED lines=16> */
[----:B-1----:R-:W-:Y:S01]  /*13560*/  F2FP.PACK_AB R138, R218, R42 ;  /* 0x0000002ada8a723e */ /* 0x002fe200000000ff */
[----:B------:R-:W-:-:S02]  /*13570*/  FADD.FTZ R120, R177, R120 ;  /* 0x00000078b1787221 */ /* 0x000fc40000010000 */
[----:B------:R-:W-:Y:S02]  /*13580*/  FADD.FTZ R109, R251, R109 ;  /* 0x0000006dfb6d7221 */ /* 0x000fe40000010000 */
[----:B------:R-:W1:Y:S01]  /*13590*/  MUFU.EX2 R48, R130 ;  /* 0x0000008200307308 */ /* 0x000e620000000800 */
[----:B------:R-:W-:Y:S02]  /*135a0*/  FADD.FTZ R120, R176, R120 ;  /* 0x00000078b0787221 */ /* 0x000fe40000010000 */
[----:B------:R-:W-:Y:S02]  /*135b0*/  FADD.FTZ R109, R250, R109 ;  /* 0x0000006dfa6d7221 */ /* 0x000fe40000010000 */
[----:B------:R-:W-:Y:S02]  /*135c0*/  FADD.FTZ R120, R174, R120 ;  /* 0x00000078ae787221 */ /* 0x000fe40000010000 */
[----:B------:R-:W-:Y:S01]  /*135d0*/  FADD.FTZ R109, R240, R109 ;  /* 0x0000006df06d7221 */ /* 0x000fe20000010000 */
[----:B------:R-:W4:Y:S01]  /*135e0*/  MUFU.EX2 R213, R129 ;  /* 0x0000008100d57308 */ /* 0x000f220000000800 */
[----:B---3--:R-:W-:Y:S01]  /*135f0*/  F2FP.PACK_AB R137, R56, R43 ;  /* 0x0000002b3889723e */ /* 0x008fe200000000ff */
[----:B------:R-:W-:-:S02]  /*13600*/  FADD.FTZ R120, R171, R120 ;  /* 0x00000078ab787221 */ /* 0x000fc40000010000 */
[----:B------:R-:W-:Y:S02]  /*13610*/  FADD.FTZ R109, R241, R109 ;  /* 0x0000006df16d7221 */ /* 0x000fe40000010000 */
[----:B------:R-:W-:Y:S02]  /*13620*/  FADD.FTZ R120, R43, R120 ;  /* 0x000000782b787221 */ /* 0x000fe40000010000 */
[----:B------:R-:W3:Y:S01]  /*13630*/  MUFU.EX2 R81, R81 ;  /* 0x0000005100517308 */ /* 0x000ee20000000800 */
[----:B------:R-:W-:Y:S02]  /*13640*/  FADD.FTZ R109, R230, R109 ;  /* 0x0000006de66d7221 */ /* 0x000fe40000010000 */
[----:B------:R-:W-:Y:S02]  /*13650*/  FADD.FTZ R120, R56, R120 ;  /* 0x0000007838787221 */ /* 0x000fe40000010000 */
[----:B------:R-:W-:Y:S02]  /*13660*/  FADD.FTZ R109, R40, R109 ;  /* 0x0000006d286d7221 */ /* 0x000fe40000010000 */
[----:B-1----:R-:W-:Y:S01]  /*13670*/  FADD.FTZ R120, R48, R120 ;  /* 0x0000007830787221 */ /* 0x002fe20000010000 */
[----:B------:R-:W1:Y:S01]  /*13680*/  MUFU.EX2 R80, R80 ;  /* 0x0000005000507308 */ /* 0x000e620000000800 */
[----:B----4-:R-:W-:Y:S01]  /*13690*/  F2FP.PACK_AB R139, R213, R48 ;  /* 0x00000030d58b723e */ /* 0x010fe200000000ff */
[----:B------:R-:W-:-:S02]  /*136a0*/  FADD.FTZ R109, R41, R109 ;  /* 0x0000006d296d7221 */ /* 0x000fc40000010000 */
[----:B------:R-:W-:Y:S02]  /*136b0*/  FADD.FTZ R213, R213, R120 ;  /* 0x00000078d5d57221 */ /* 0x000fe40000010000 */
[----:B------:R-:W-:Y:S02]  /*136c0*/  FADD.FTZ R109, R42, R109 ;  /* 0x0000006d2a6d7221 */ /* 0x000fe40000010000 */
[----:B------:R-:W4:Y:S01]  /*136d0*/  MUFU.EX2 R79, R79 ;  /* 0x0000004f004f7308 */ /* 0x000f220000000800 */
[----:B------:R-:W-:Y:S01]  /*136e0*/  HMMA.16816.F32 R156, R136, R148, R8 ;  /* 0x00000094889c723c */ /* 0x000fe20000001808 */
[----:B---3--:R-:W-:Y:S02]  /*136f0*/  FADD.FTZ R113, R81, R113 ;  /* 0x0000007151717221 */ /* 0x008fe40000010000 */
[----:B------:R-:W-:-:S04]  /*13700*/  FADD.FTZ R218, R218, R109 ;  /* 0x0000006ddada7221 */ /* 0x000fc80000010000 */
[----:B------:R-:W3:Y:S01]  /*13710*/  MUFU.EX2 R223, R223 ;  /* 0x000000df00df7308 */ /* 0x000ee20000000800 */
[----:B------:R-:W-:Y:S01]  /*13720*/  F2FP.PACK_AB R8, R81, R82 ;  /* 0x000000525108723e */ /* 0x000fe200000000ff */
[----:B------:R-:W-:Y:S01]  /*13730*/  HMMA.16816.F32 R152, R136, R150, R12 ;  /* 0x000000968898723c */ /* 0x000fe2000000180c */
[----:B-1----:R-:W-:-:S05]  /*13740*/  FADD.FTZ R113, R80, R113 ;  /* 0x0000007150717221 */ /* 0x002fca0000010000 */
[----:B------:R-:W1:Y:S01]  /*13750*/  MUFU.EX2 R231, R231 ;  /* 0x000000e700e77308 */ /* 0x000e620000000800 */
[C---:B----4-:R-:W-:Y:S01]  /*13760*/  F2FP.PACK_AB R10, R79.reuse, R80 ;  /* 0x000000504f0a723e */ /* 0x050fe200000000ff */
[----:B--2---:R-:W-:Y:S01]  /*13770*/  HMMA.16816.F32 R140, R136, R132, R16 ;  /* 0x00000084888c723c */ /* 0x004fe20000001810 */
[----:B------:R-:W-:-:S05]  /*13780*/  FADD.FTZ R244, R79, R113 ;  /* 0x000000714ff47221 */ /* 0x000fca0000010000 */
[----:B------:R-:W2:Y:S01]  /*13790*/  MUFU.EX2 R228, R228 ;  /* 0x000000e400e47308 */ /* 0x000ea20000000800 */
[----:B---3--:R-:W-:Y:S01]  /*137a0*/  FADD.FTZ R111, R223, R111 ;  /* 0x0000006fdf6f7221 */ /* 0x008fe20000010000 */
[----:B------:R-:W-:Y:S06]  /*137b0*/  HMMA.16816.F32 R136, R136, R134, R20 ;  /* 0x000000868888723c */ /* 0x000fec0000001814 */
        /* <DEDUP_REMOVED lines=9> */
[----:B------:R-:W-:Y:S08]  /*13850*/  HMMA.16816.F32 R132, R8, R134, R4 ;  /* 0x000000860884723c */ /* 0x000ff00000001804 */
.L_x_1103:
        /* <DEDUP_REMOVED lines=23> */
.L_x_1110:
        /* <DEDUP_REMOVED lines=50> */
.L_x_1108:
        /* <DEDUP_REMOVED lines=109> */
[----:B------:R3:W4:Y:S01]  /*143c0*/  MUFU.TANH R170, R7 ;  /* 0x0000000700aa7308 */ /* 0x0007220000002400 */
[----:B------:R-:W-:Y:S02]  /*143d0*/  FMUL.FTZ R17, R17, c[0x0][0x2ec] ;  /* 0x0000bb0011117a20 */ /* 0x000fe40000410000 */
[----:B------:R-:W-:Y:S02]  /*143e0*/  FMUL.FTZ R19, R19, c[0x0][0x2ec] ;  /* 0x0000bb0013137a20 */ /* 0x000fe40000410000 */
[----:B------:R-:W-:Y:S02]  /*143f0*/  FMUL.FTZ R14, R14, c[0x0][0x2ec] ;  /* 0x0000bb000e0e7a20 */ /* 0x000fe40000410000 */
[----:B------:R-:W-:Y:S02]  /*14400*/  FMUL.FTZ R15, R15, c[0x0][0x2ec] ;  /* 0x0000bb000f0f7a20 */ /* 0x000fe40000410000 */
[----:B------:R-:W-:Y:S01]  /*14410*/  FMUL.FTZ R16, R16, c[0x0][0x2ec] ;  /* 0x0000bb0010107a20 */ /* 0x000fe20000410000 */
[----:B------:R-:W1:Y:S01]  /*14420*/  MUFU.TANH R171, R8 ;  /* 0x0000000800ab7308 */ /* 0x000e620000002400 */
[----:B------:R-:W-:Y:S09]  /*14430*/  FMUL.FTZ R18, R18, c[0x0][0x2ec] ;  /* 0x0000bb0012127a20 */ /* 0x000ff20000410000 */
[----:B------:R5:W1:Y:S01]  /*14440*/  MUFU.TANH R176, R10 ;  /* 0x0000000a00b07308 */ /* 0x000a620000002400 */
[----:B---3--:R-:W3:Y:S09]  /*14450*/  LDSM.16.M88.4 R4, [R190] ;  /* 0x00000000be04783b */ /* 0x008ef20000000200 */
[----:B------:R1:W1:Y:S10]  /*14460*/  MUFU.TANH R177, R17 ;  /* 0x0000001100b17308 */ /* 0x0002740000002400 */
[----:B------:R1:W1:Y:S01]  /*14470*/  MUFU.TANH R178, R19 ;  /* 0x0000001300b27308 */ /* 0x0002620000002400 */
[----:B-----5:R-:W5:Y:S09]  /*14480*/  LDSM.16.M88.4 R8, [R189] ;  /* 0x00000000bd08783b */ /* 0x020f720000000200 */
[----:B------:R-:W1:Y:S10]  /*14490*/  MUFU.TANH R3, R3 ;  /* 0x0000000300037308 */ /* 0x000e740000002400 */
[----:B------:R-:W1:Y:S01]  /*144a0*/  MUFU.TANH R0, R0 ;  /* 0x0000000000007308 */ /* 0x000e620000002400 */
[-C--:B---3--:R-:W-:Y:S09]  /*144b0*/  HMMA.16816.F32 R20, R172, R4.reuse, R20 ;  /* 0x00000004ac14723c */ /* 0x088ff20000001814 */
[----:B------:R-:W3:Y:S01]  /*144c0*/  MUFU.TANH R2, R2 ;  /* 0x0000000200027308 */ /* 0x000ee20000002400 */
[C---:B------:R-:W-:Y:S09]  /*144d0*/  HMMA.16816.F32 R24, R180.reuse, R4, R24 ;  /* 0x00000004b418723c */ /* 0x040ff20000001818 */
[----:B------:R-:W2:Y:S01]  /*144e0*/  MUFU.TANH R12, R12 ;  /* 0x0000000c000c7308 */ /* 0x000ea20000002400 */
[-C--:B------:R-:W-:Y:S04]  /*144f0*/  HMMA.16816.F32 R28, R180, R6.reuse, R28 ;  /* 0x00000006b41c723c */ /* 0x080fe8000000181c */
[----:B------:R-:W-:Y:S04]  /*14500*/  FMUL.FTZ R20, R20, c[0x0][0x2ec] ;  /* 0x0000bb0014147a20 */ /* 0x000fe80000410000 */
[C---:B------:R-:W-:Y:S01]  /*14510*/  HMMA.16816.F32 R32, R172.reuse, R6, R32 ;  /* 0x00000006ac20723c */ /* 0x040fe20000001820 */
[----:B------:R-:W2:Y:S01]  /*14520*/  MUFU.TANH R13, R13 ;  /* 0x0000000d000d7308 */ /* 0x000ea20000002400 */
[----:B------:R-:W2:Y:S02]  /*14530*/  LDSM.16.M88.4 R4, [R188] ;  /* 0x00000000bc04783b */ /* 0x000ea40000000200 */
[----:B------:R-:W-:Y:S02]  /*14540*/  FMUL.FTZ R21, R21, c[0x0][0x2ec] ;  /* 0x0000bb0015157a20 */ /* 0x000fe40000410000 */
[----:B------:R-:W-:Y:S02]  /*14550*/  FMUL.FTZ R22, R22, c[0x0][0x2ec] ;  /* 0x0000bb0016167a20 */ /* 0x000fe40000410000 */
[-C--:B-----5:R-:W-:Y:S03]  /*14560*/  HMMA.16816.F32 R36, R172, R8.reuse, R36 ;  /* 0x00000008ac24723c */ /* 0x0a0fe60000001824 */
[----:B------:R5:W2:Y:S01]  /*14570*/  MUFU.TANH R179, R20 ;  /* 0x0000001400b37308 */ /* 0x000aa20000002400 */
[----:B------:R-:W-:Y:S02]  /*14580*/  FMUL.FTZ R23, R23, c[0x0][0x2ec] ;  /* 0x0000bb0017177a20 */ /* 0x000fe40000410000 */
[----:B-1----:R-:W-:Y:S02]  /*14590*/  FMUL.FTZ R17, R24, c[0x0][0x2ec] ;  /* 0x0000bb0018117a20 */ /* 0x002fe40000410000 */
[C---:B------:R-:W-:Y:S04]  /*145a0*/  HMMA.16816.F32 R40, R180.reuse, R8, R40 ;  /* 0x00000008b428723c */ /* 0x040fe80000001828 */
[----:B------:R-:W-:Y:S01]  /*145b0*/  FMUL.FTZ R19, R25, c[0x0][0x2ec] ;  /* 0x0000bb0019137a20 */ /* 0x000fe20000410000 */
[----:B------:R1:W1:Y:S01]  /*145c0*/  MUFU.TANH R222, R21 ;  /* 0x0000001500de7308 */ /* 0x0002620000002400 */
[----:B------:R-:W-:Y:S02]  /*145d0*/  FMUL.FTZ R24, R30, c[0x0][0x2ec] ;  /* 0x0000bb001e187a20 */ /* 0x000fe40000410000 */
[-C--:B------:R-:W-:Y:S04]  /*145e0*/  HMMA.16816.F32 R44, R180, R10.reuse, R44 ;  /* 0x0000000ab42c723c */ /* 0x080fe8000000182c */
[----:B------:R-:W-:Y:S02]  /*145f0*/  FMUL.FTZ R25, R31, c[0x0][0x2ec] ;  /* 0x0000bb001f197a20 */ /* 0x000fe40000410000 */
[----:B------:R-:W-:Y:S01]  /*14600*/  FMUL.FTZ R31, R34, c[0x0][0x2ec] ;  /* 0x0000bb00221f7a20 */ /* 0x000fe20000410000 */
[----:B------:R3:W3:Y:S01]  /*14610*/  MUFU.TANH R223, R22 ;  /* 0x0000001600df7308 */ /* 0x0006e20000002400 */
[C---:B------:R-:W-:Y:S01]  /*14620*/  HMMA.16816.F32 R48, R172.reuse, R10, R48 ;  /* 0x0000000aac30723c */ /* 0x040fe20000001830 */
[----:B------:R-:W4:Y:S03]  /*14630*/  LDSM.16.M88.4 R8, [R187] ;  /* 0x00000000bb08783b */ /* 0x000f260000000200 */
[----:B------:R-:W-:Y:S02]  /*14640*/  FMUL.FTZ R38, R38, c[0x0][0x2ec] ;  /* 0x0000bb0026267a20 */ /* 0x000fe40000410000 */
[----:B------:R-:W-:Y:S02]  /*14650*/  FMUL.FTZ R39, R39, c[0x0][0x2ec] ;  /* 0x0000bb0027277a20 */ /* 0x000fe40000410000 */
[----:B-----5:R-:W-:Y:S01]  /*14660*/  FMUL.FTZ R20, R26, c[0x0][0x2ec] ;  /* 0x0000bb001a147a20 */ /* 0x020fe20000410000 */
[----:B------:R5:W4:Y:S01]  /*14670*/  MUFU.TANH R224, R23 ;  /* 0x0000001700e07308 */ /* 0x000b220000002400 */
[-C--:B--2---:R-:W-:Y:S03]  /*14680*/  HMMA.16816.F32 R52, R172, R4.reuse, R52 ;  /* 0x00000004ac34723c */ /* 0x084fe60000001834 */
[----:B-1----:R-:W-:Y:S02]  /*14690*/  FMUL.FTZ R21, R27, c[0x0][0x2ec] ;  /* 0x0000bb001b157a20 */ /* 0x002fe40000410000 */
[----:B------:R-:W-:Y:S02]  /*146a0*/  FMUL.FTZ R26, R32, c[0x0][0x2ec] ;  /* 0x0000bb00201a7a20 */ /* 0x000fe40000410000 */
[----:B------:R-:W-:Y:S01]  /*146b0*/  FMUL.FTZ R37, R37, c[0x0][0x2ec] ;  /* 0x0000bb0025257a20 */ /* 0x000fe20000410000 */
[C---:B------:R-:W-:Y:S01]  /*146c0*/  HMMA.16816.F32 R56, R180.reuse, R4, R56 ;  /* 0x00000004b438723c */ /* 0x040fe20000001838 */
[----:B------:R1:W2:Y:S03]  /*146d0*/  MUFU.TANH R225, R38 ;  /* 0x0000002600e17308 */ /* 0x0002a60000002400 */
[----:B------:R-:W-:Y:S02]  /*146e0*/  FMUL.FTZ R27, R40, c[0x0][0x2ec] ;  /* 0x0000bb00281b7a20 */ /* 0x000fe40000410000 */
[----:B---3--:R-:W-:Y:S02]  /*146f0*/  FMUL.FTZ R22, R28, c[0x0][0x2ec] ;  /* 0x0000bb001c167a20 */ /* 0x008fe40000410000 */
[-C--:B------:R-:W-:Y:S03]  /*14700*/  HMMA.16816.F32 R60, R180, R6.reuse, R60 ;  /* 0x00000006b43c723c */ /* 0x080fe6000000183c */
[----:B------:R3:W1:Y:S01]  /*14710*/  MUFU.TANH R226, R39 ;  /* 0x0000002700e27308 */ /* 0x0006620000002400 */
[----:B------:R-:W-:Y:S02]  /*14720*/  FMUL.FTZ R28, R41, c[0x0][0x2ec] ;  /* 0x0000bb00291c7a20 */ /* 0x000fe40000410000 */
[----:B------:R-:W-:Y:S02]  /*14730*/  FMUL.FTZ R30, R42, c[0x0][0x2ec] ;  /* 0x0000bb002a1e7a20 */ /* 0x000fe40000410000 */
[C---:B------:R-:W-:Y:S01]  /*14740*/  HMMA.16816.F32 R64, R172.reuse, R6, R64 ;  /* 0x00000006ac40723c */ /* 0x040fe20000001840 */
[----:B------:R-:W2:Y:S03]  /*14750*/  LDSM.16.M88.4 R4, [R186] ;  /* 0x00000000ba04783b */ /* 0x000ea60000000200 */
[----:B-----5:R-:W-:Y:S01]  /*14760*/  FMUL.FTZ R23, R29, c[0x0][0x2ec] ;  /* 0x0000bb001d177a20 */ /* 0x020fe20000410000 */
[----:B------:R-:W1:Y:S01]  /*14770*/  MUFU.TANH R14, R14 ;  /* 0x0000000e000e7308 */ /* 0x000e620000002400 */
[----:B------:R-:W-:Y:S02]  /*14780*/  FMUL.FTZ R29, R33, c[0x0][0x2ec] ;  /* 0x0000bb00211d7a20 */ /* 0x000fe40000410000 */
[-C--:B----4-:R-:W-:Y:S04]  /*14790*/  HMMA.16816.F32 R68, R172, R8.reuse, R68 ;  /* 0x00000008ac44723c */ /* 0x090fe80000001844 */
[----:B------:R-:W-:Y:S02]  /*147a0*/  FMUL.FTZ R33, R35, c[0x0][0x2ec] ;  /* 0x0000bb0023217a20 */ /* 0x000fe40000410000 */
[----:B------:R-:W-:Y:S01]  /*147b0*/  FMUL.FTZ R35, R36, c[0x0][0x2ec] ;  /* 0x0000bb0024237a20 */ /* 0x000fe20000410000 */
[----:B------:R-:W4:Y:S01]  /*147c0*/  MUFU.TANH R15, R15 ;  /* 0x0000000f000f7308 */ /* 0x000f220000002400 */
[C---:B------:R-:W-:Y:S04]  /*147d0*/  HMMA.16816.F32 R72, R180.reuse, R8, R72 ;  /* 0x00000008b448723c */ /* 0x040fe80000001848 */
[----:B------:R-:W-:Y:S02]  /*147e0*/  FMUL.FTZ R32, R43, c[0x0][0x2ec] ;  /* 0x0000bb002b207a20 */ /* 0x000fe40000410000 */
[----:B------:R-:W-:Y:S02]  /*147f0*/  FMUL.FTZ R34, R44, c[0x0][0x2ec] ;  /* 0x0000bb002c227a20 */ /* 0x000fe40000410000 */
[-C--:B------:R-:W-:Y:S01]  /*14800*/  HMMA.16816.F32 R76, R180, R10.reuse, R76 ;  /* 0x0000000ab44c723c */ /* 0x080fe2000000184c */
[----:B------:R-:W4:Y:S03]  /*14810*/  MUFU.TANH R16, R16 ;  /* 0x0000001000107308 */ /* 0x000f260000002400 */
[----:B------:R-:W-:Y:S02]  /*14820*/  FMUL.FTZ R36, R45, c[0x0][0x2ec] ;  /* 0x0000bb002d247a20 */ /* 0x000fe40000410000 */
[----:B-1----:R-:W-:Y:S02]  /*14830*/  FMUL.FTZ R38, R46, c[0x0][0x2ec] ;  /* 0x0000bb002e267a20 */ /* 0x002fe40000410000 */
[C---:B------:R-:W-:Y:S01]  /*14840*/  HMMA.16816.F32 R80, R172.reuse, R10, R80 ;  /* 0x0000000aac50723c */ /* 0x040fe20000001850 */
[----:B------:R-:W1:Y:S02]  /*14850*/  LDSM.16.M88.4 R8, [R185] ;  /* 0x00000000b908783b */ /* 0x000e640000000200 */
[----:B------:R-:W1:Y:S01]  /*14860*/  MUFU.TANH R18, R18 ;  /* 0x0000001200127308 */ /* 0x000e620000002400 */
[----:B---3--:R-:W-:Y:S02]  /*14870*/  FMUL.FTZ R39, R47, c[0x0][0x2ec] ;  /* 0x0000bb002f277a20 */ /* 0x008fe40000410000 */
[----:B------:R-:W-:Y:S02]  /*14880*/  FMUL.FTZ R41, R48, c[0x0][0x2ec] ;  /* 0x0000bb0030297a20 */ /* 0x000fe40000410000 */
[----:B------:R-:W-:Y:S01]  /*14890*/  FMUL.FTZ R45, R49, c[0x0][0x2ec] ;  /* 0x0000bb00312d7a20 */ /* 0x000fe20000410000 */
[-C--:B--2---:R-:W-:Y:S03]  /*148a0*/  HMMA.16816.F32 R84, R172, R4.reuse, R84 ;  /* 0x00000004ac54723c */ /* 0x084fe60000001854 */
[----:B------:R-:W-:Y:S01]  /*148b0*/  FMUL.FTZ R46, R50, c[0x0][0x2ec] ;  /* 0x0000bb00322e7a20 */ /* 0x000fe20000410000 */
[----:B------:R-:W2:Y:S01]  /*148c0*/  MUFU.TANH R17, R17 ;  /* 0x0000001100117308 */ /* 0x000ea20000002400 */
[----:B------:R-:W-:Y:S02]  /*148d0*/  FMUL.FTZ R47, R51, c[0x0][0x2ec] ;  /* 0x0000bb00332f7a20 */ /* 0x000fe40000410000 */
[----:B------:R-:W-:Y:S01]  /*148e0*/  FMUL.FTZ R52, R52, c[0x0][0x2ec] ;  /* 0x0000bb0034347a20 */ /* 0x000fe20000410000 */
[C---:B------:R-:W-:Y:S04]  /*148f0*/  HMMA.16816.F32 R88, R180.reuse, R4, R88 ;  /* 0x00000004b458723c */ /* 0x040fe80000001858 */
[----:B------:R-:W-:Y:S02]  /*14900*/  FMUL.FTZ R53, R53, c[0x0][0x2ec] ;  /* 0x0000bb0035357a20 */ /* 0x000fe40000410000 */
[----:B------:R-:W3:Y:S01]  /*14910*/  MUFU.TANH R19, R19 ;  /* 0x0000001300137308 */ /* 0x000ee20000002400 */
[----:B------:R-:W-:Y:S01]  /*14920*/  FMUL.FTZ R54, R54, c[0x0][0x2ec] ;  /* 0x0000bb0036367a20 */ /* 0x000fe20000410000 */
[-C--:B------:R-:W-:Y:S04]  /*14930*/  HMMA.16816.F32 R92, R180, R6.reuse, R92 ;  /* 0x00000006b45c723c */ /* 0x080fe8000000185c */
[----:B------:R-:W-:Y:S02]  /*14940*/  FMUL.FTZ R55, R55, c[0x0][0x2ec] ;  /* 0x0000bb0037377a20 */ /* 0x000fe40000410000 */
[----:B------:R-:W-:Y:S02]  /*14950*/  FMUL.FTZ R40, R56, c[0x0][0x2ec] ;  /* 0x0000bb0038287a20 */ /* 0x000fe40000410000 */
[----:B------:R-:W2:Y:S01]  /*14960*/  MUFU.TANH R20, R20 ;  /* 0x0000001400147308 */ /* 0x000ea20000002400 */
[C---:B------:R-:W-:Y:S01]  /*14970*/  HMMA.16816.F32 R96, R172.reuse, R6, R96 ;  /* 0x00000006ac60723c */ /* 0x040fe20000001860 */
[----:B------:R-:W5:Y:S01]  /*14980*/  LDSM.16.M88.4 R4, [R184] ;  /* 0x00000000b804783b */ /* 0x000f620000000200 */
[----:B------:R-:W-:Y:S04]  /*14990*/  DEPBAR.LE SB0, 0x0 ;  /* 0x000080000000791a */ /* 0x000fe80000000000 */
[----:B------:R-:W-:Y:S02]  /*149a0*/  FMUL.FTZ R42, R57, c[0x0][0x2ec] ;  /* 0x0000bb00392a7a20 */ /* 0x000fe40000410000 */
[-C--:B-1----:R-:W-:Y:S01]  /*149b0*/  HMMA.16816.F32 R100, R172, R8.reuse, R100 ;  /* 0x00000008ac64723c */ /* 0x082fe20000001864 */
[----:B------:R-:W1:Y:S01]  /*149c0*/  MUFU.TANH R21, R21 ;  /* 0x0000001500157308 */ /* 0x000e620000002400 */
[----:B------:R-:W-:Y:S03]  /*149d0*/  BAR.SYNC.DEFER_BLOCKING 0x0 ;  /* 0x0000000000007b1d */ /* 0x000fe60000010000 */
[----:B------:R-:W-:Y:S02]  /*149e0*/  FMUL.FTZ R43, R58, c[0x0][0x2ec] ;  /* 0x0000bb003a2b7a20 */ /* 0x000fe40000410000 */
[----:B------:R-:W-:Y:S01]  /*149f0*/  FMUL.FTZ R44, R59, c[0x0][0x2ec] ;  /* 0x0000bb003b2c7a20 */ /* 0x000fe20000410000 */
[C---:B------:R-:W-:Y:S03]  /*14a00*/  HMMA.16816.F32 R104, R180.reuse, R8, R104 ;  /* 0x00000008b468723c */ /* 0x040fe60000001868 */
[----:B------:R-:W1:Y:S01]  /*14a10*/  MUFU.TANH R22, R22 ;  /* 0x0000001600167308 */ /* 0x000e620000002400 */
[----:B------:R-:W-:Y:S02]  /*14a20*/  FMUL.FTZ R48, R60, c[0x0][0x2ec] ;  /* 0x0000bb003c307a20 */ /* 0x000fe40000410000 */
[----:B------:R-:W-:Y:S02]  /*14a30*/  FMUL.FTZ R49, R61, c[0x0][0x2ec] ;  /* 0x0000bb003d317a20 */ /* 0x000fe40000410000 */
[-C--:B------:R-:W-:Y:S04]  /*14a40*/  HMMA.16816.F32 R108, R180, R10.reuse, R108 ;  /* 0x0000000ab46c723c */ /* 0x080fe8000000186c */
[----:B------:R-:W-:Y:S01]  /*14a50*/  FMUL.FTZ R98, R98, c[0x0][0x2ec] ;  /* 0x0000bb0062627a20 */ /* 0x000fe20000410000 */
[----:B------:R-:W1:Y:S01]  /*14a60*/  MUFU.TANH R23, R23 ;  /* 0x0000001700177308 */ /* 0x000e620000002400 */
[----:B------:R-:W-:Y:S02]  /*14a70*/  FMUL.FTZ R51, R62, c[0x0][0x2ec] ;  /* 0x0000bb003e337a20 */ /* 0x000fe40000410000 */
[C---:B------:R-:W-:Y:S04]  /*14a80*/  HMMA.16816.F32 R112, R172.reuse, R10, R112 ;  /* 0x0000000aac70723c */ /* 0x040fe80000001870 */
[----:B------:R-:W-:Y:S02]  /*14a90*/  FMUL.FTZ R101, R101, c[0x0][0x2ec] ;  /* 0x0000bb0065657a20 */ /* 0x000fe40000410000 */
[----:B------:R-:W-:Y:S01]  /*14aa0*/  FMUL.FTZ R50, R63, c[0x0][0x2ec] ;  /* 0x0000bb003f327a20 */ /* 0x000fe20000410000 */
[----:B------:R-:W1:Y:S01]  /*14ab0*/  MUFU.TANH R232, R98 ;  /* 0x0000006200e87308 */ /* 0x000e620000002400 */
[----:B------:R-:W-:Y:S01]  /*14ac0*/  FMUL.FTZ R56, R64, c[0x0][0x2ec] ;  /* 0x0000bb0040387a20 */ /* 0x000fe20000410000 */
[-C--:B-----5:R-:W-:Y:S03]  /*14ad0*/  HMMA.16816.F32 R116, R172, R4.reuse, R116 ;  /* 0x00000004ac74723c */ /* 0x0a0fe60000001874 */
[----:B------:R-:W-:Y:S02]  /*14ae0*/  FMUL.FTZ R61, R65, c[0x0][0x2ec] ;  /* 0x0000bb00413d7a20 */ /* 0x000fe40000410000 */
[----:B------:R-:W-:Y:S02]  /*14af0*/  FMUL.FTZ R62, R66, c[0x0][0x2ec] ;  /* 0x0000bb00423e7a20 */ /* 0x000fe40000410000 */
[----:B------:R-:W-:Y:S01]  /*14b00*/  FMUL.FTZ R63, R67, c[0x0][0x2ec] ;  /* 0x0000bb00433f7a20 */ /* 0x000fe20000410000 */
[----:B------:R5:W1:Y:S01]  /*14b10*/  MUFU.TANH R233, R101 ;  /* 0x0000006500e97308 */ /* 0x000a620000002400 */
[C---:B------:R-:W-:Y:S04]  /*14b20*/  HMMA.16816.F32 R120, R180.reuse, R4, R120 ;  /* 0x00000004b478723c */ /* 0x040fe80000001878 */
[----:B------:R-:W-:Y:S02]  /*14b30*/  FMUL.FTZ R68, R68, c[0x0][0x2ec] ;  /* 0x0000bb0044447a20 */ /* 0x000fe40000410000 */
[----:B------:R-:W-:Y:S02]  /*14b40*/  FMUL.FTZ R69, R69, c[0x0][0x2ec] ;  /* 0x0000bb0045457a20 */ /* 0x000fe40000410000 */
[-C--:B------:R-:W-:Y:S01]  /*14b50*/  HMMA.16816.F32 R124, R180, R6.reuse, R124 ;  /* 0x00000006b47c723c */ /* 0x080fe2000000187c */
[----:B------:R-:W1:Y:S03]  /*14b60*/  MUFU.TANH R24, R24 ;  /* 0x0000001800187308 */ /* 0x000e660000002400 */
[----:B------:R-:W-:Y:S02]  /*14b70*/  FMUL.FTZ R70, R70, c[0x0][0x2ec] ;  /* 0x0000bb0046467a20 */ /* 0x000fe40000410000 */
[----:B------:R-:W-:Y:S02]  /*14b80*/  FMUL.FTZ R71, R71, c[0x0][0x2ec] ;  /* 0x0000bb0047477a20 */ /* 0x000fe40000410000 */
[----:B------:R-:W-:Y:S03]  /*14b90*/  HMMA.16816.F32 R128, R172, R6, R128 ;  /* 0x00000006ac80723c */ /* 0x000fe60000001880 */
[----:B------:R-:W1:Y:S01]  /*14ba0*/  MUFU.TANH R25, R25 ;  /* 0x0000001900197308 */ /* 0x000e620000002400 */
[----:B------:R-:W-:Y:S02]  /*14bb0*/  FMUL.FTZ R57, R72, c[0x0][0x2ec] ;  /* 0x0000bb0048397a20 */ /* 0x000fe40000410000 */
[----:B------:R-:W-:Y:S02]  /*14bc0*/  FMUL.FTZ R60, R73, c[0x0][0x2ec] ;  /* 0x0000bb00493c7a20 */ /* 0x000fe40000410000 */
[----:B------:R-:W-:Y:S04]  /*14bd0*/  FMUL.FTZ R59, R74, c[0x0][0x2ec] ;  /* 0x0000bb004a3b7a20 */ /* 0x000fe80000410000 */
        /* <DEDUP_REMOVED lines=51> */
[----:B-----5:R-:W-:Y:S02]  /*14f10*/  FMUL.FTZ R101, R124, c[0x0][0x2ec] ;  /* 0x0000bb007c657a20 */ /* 0x020fe40000410000 */
        /* <DEDUP_REMOVED lines=98> */
[----:B------:R1:W1:Y:S02]  /*15540*/  MUFU.TANH R234, R131 ;  /* 0x0000008300ea7308 */ /* 0x0002640000002400 */
[----:B-1234-:R-:W-:-:S05]  /*15550*/  @P0 BRA `(.L_x_1110) ;  /* 0xffffe47000000947 */ /* 0x01efca000383ffff */
.L_x_1109:
[----:B------:R-:W-:Y:S01]  /*15560*/  IMAD.U32 R183, RZ, RZ, UR15 ;  /* 0x0000000fffb77e24 */ /* 0x000fe2000f8e00ff */
[----:B------:R-:W-:Y:S02]  /*15570*/  UISETP.GT.AND UP0, UPT, UR15, UR9, UPT ;  /* 0x000000090f00728c */ /* 0x000fe4000bf04270 */
[----:B------:R-:W-:Y:S01]  /*15580*/  UMOV UR7, UR15 ;  /* 0x0000000f00077c82 */ /* 0x000fe20008000000 */
[----:B------:R-:W-:Y:S04]  /*15590*/  IMAD R183, R183, 0x80, R198 ;  /* 0x00000080b7b77824 */ /* 0x000fe800078e02c6 */
[--C-:B------:R-:W-:Y:S01]  /*155a0*/  IMAD.IADD R251, R210, 0x1, -R183.reuse ;  /* 0x00000001d2fb7824 */ /* 0x100fe200078e0ab7 */
[C---:B-1----:R-:W-:Y:S01]  /*155b0*/  IADD3 R117, R183.reuse, 0x39, RZ ;  /* 0x00000039b7757810 */ /* 0x042fe20007ffe0ff */
[--C-:B------:R-:W-:Y:S01]  /*155c0*/  IMAD.IADD R6, R204, 0x1, -R183.reuse ;  /* 0x00000001cc067824 */ /* 0x100fe200078e0ab7 */
[----:B------:R-:W-:Y:S01]  /*155d0*/  IADD3 R240, R183, 0x11, RZ ;  /* 0x00000011b7f07810 */ /* 0x000fe20007ffe0ff */
[--C-:B------:R-:W-:Y:S01]  /*155e0*/  IMAD.IADD R118, R207, 0x1, -R183.reuse ;  /* 0x00000001cf767824 */ /* 0x100fe200078e0ab7 */
[----:B------:R-:W-:Y:S01]  /*155f0*/  IADD3 R245, R183, 0x10, RZ ;  /* 0x00000010b7f57810 */ /* 0x000fe20007ffe0ff */
[----:B------:R-:W-:Y:S01]  /*15600*/  IMAD.IADD R110, R197, 0x1, -R183 ;  /* 0x00000001c56e7824 */ /* 0x000fe200078e0ab7 */
[----:B------:R-:W-:Y:S01]  /*15610*/  IADD3 R182, R183, 0x18, RZ ;  /* 0x00000018b7b67810 */ /* 0x000fe20007ffe0ff */
[----:B------:R-:W-:Y:S01]  /*15620*/  IMAD.IADD R115, R197, 0x1, -R240 ;  /* 0x00000001c5737824 */ /* 0x000fe200078e0af0 */
[C---:B------:R-:W-:Y:S01]  /*15630*/  IADD3 R181, R183.reuse, 0x19, RZ ;  /* 0x00000019b7b57810 */ /* 0x040fe20007ffe0ff */
[C---:B------:R-:W-:Y:S01]  /*15640*/  IMAD.IADD R121, R210.reuse, 0x1, -R245 ;  /* 0x00000001d2797824 */ /* 0x040fe200078e0af5 */
        /* <DEDUP_REMOVED lines=10> */
[C---:B------:R-:W-:Y:S01]  /*156f0*/  IADD3 R180, R183.reuse, 0x20, RZ ;  /* 0x00000020b7b47810 */ /* 0x040fe20007ffe0ff */
[C---:B------:R-:W-:Y:S01]  /*15700*/  IMAD.IADD R116, R210.reuse, 0x1, -R123 ;  /* 0x00000001d2747824 */ /* 0x040fe200078e0a7b */
[C---:B------:R-:W-:Y:S01]  /*15710*/  IADD3 R174, R183.reuse, 0x21, RZ ;  /* 0x00000021b7ae7810 */ /* 0x040fe20007ffe0ff */
[C---:B------:R-:W-:Y:S01]  /*15720*/  IMAD.IADD R7, R210.reuse, 0x1, -R122 ;  /* 0x00000001d2077824 */ /* 0x040fe200078e0a7a */
[----:B------:R-:W-:Y:S01]  /*15730*/  IADD3 R172, R183, 0x29, RZ ;  /* 0x00000029b7ac7810 */ /* 0x000fe20007ffe0ff */
[C---:B------:R-:W-:Y:S01]  /*15740*/  IMAD.IADD R243, R197.reuse, 0x1, -R180 ;  /* 0x00000001c5f37824 */ /* 0x040fe200078e0ab4 */
[----:B------:R-:W-:Y:S01]  /*15750*/  IABS R127, R127 ;  /* 0x0000007f007f7213 */ /* 0x000fe20000000000 */
[C-C-:B------:R-:W-:Y:S01]  /*15760*/  IMAD.IADD R248, R210.reuse, 0x1, -R174.reuse ;  /* 0x00000001d2f87824 */ /* 0x140fe200078e0aae */
[----:B------:R-:W-:Y:S01]  /*15770*/  IABS R116, R116 ;  /* 0x0000007400747213 */ /* 0x000fe20000000000 */
[----:B------:R-:W-:Y:S01]  /*15780*/  IMAD.IADD R130, R197, 0x1, -R174 ;  /* 0x00000001c5827824 */ /* 0x000fe200078e0aae */
[----:B------:R-:W-:Y:S01]  /*15790*/  ISETP.GE.AND P2, PT, R183, R206, PT ;  /* 0x000000ceb700720c */ /* 0x000fe20003f46270 */
[C---:B------:R-:W-:Y:S01]  /*157a0*/  IMAD.IADD R246, R210.reuse, 0x1, -R180 ;  /* 0x00000001d2f67824 */ /* 0x040fe200078e0ab4 */
[----:B------:R-:W-:Y:S01]  /*157b0*/  I2F R127, R127 ;  /* 0x0000007f007f7306 */ /* 0x000fe20000201400 */
[----:B------:R-:W-:Y:S01]  /*157c0*/  IABS R6, R6 ;  /* 0x0000000600067213 */ /* 0x000fe20000000000 */
[----:B------:R-:W-:Y:S01]  /*157d0*/  IMAD.IADD R126, R197, 0x1, -R182 ;  /* 0x00000001c57e7824 */ /* 0x000fe200078e0ab6 */
[----:B------:R-:W-:Y:S01]  /*157e0*/  ISETP.GE.OR P2, PT, R183, R205, !P2 ;  /* 0x000000cdb700720c */ /* 0x000fe20005746670 */
[----:B------:R-:W-:Y:S01]  /*157f0*/  IMAD.IADD R114, R197, 0x1, -R245 ;  /* 0x00000001c5727824 */ /* 0x000fe200078e0af5 */
[----:B------:R-:W-:Y:S01]  /*15800*/  IABS R118, R118 ;  /* 0x0000007600767213 */ /* 0x000fe20000000000 */
[C---:B------:R-:W-:Y:S01]  /*15810*/  IMAD.IADD R239, R210.reuse, 0x1, -R240 ;  /* 0x00000001d2ef7824 */ /* 0x040fe200078e0af0 */
[----:B------:R-:W-:Y:S01]  /*15820*/  IADD3 R238, R183, 0x8, RZ ;  /* 0x00000008b7ee7810 */ /* 0x000fe20007ffe0ff */
[C---:B------:R-:W-:Y:S01]  /*15830*/  IMAD.IADD R175, R210.reuse, 0x1, -R172 ;  /* 0x00000001d2af7824 */ /* 0x040fe200078e0aac */
[----:B------:R-:W-:Y:S01]  /*15840*/  IABS R126, R126 ;  /* 0x0000007e007e7213 */ /* 0x000fe20000000000 */
[----:B------:R-:W-:Y:S01]  /*15850*/  I2F R6, R6 ;  /* 0x0000000600067306 */ /* 0x000fe20000201400 */
[----:B------:R-:W-:Y:S01]  /*15860*/  IABS R243, R243 ;  /* 0x000000f300f37213 */ /* 0x000fe20000000000 */
[C---:B------:R-:W-:Y:S01]  /*15870*/  IMAD.IADD R129, R197.reuse, 0x1, -R124 ;  /* 0x00000001c5817824 */ /* 0x040fe200078e0a7c */
[----:B------:R-:W-:Y:S01]  /*15880*/  IABS R114, R114 ;  /* 0x0000007200727213 */ /* 0x000fe20000000000 */
[----:B------:R-:W-:Y:S01]  /*15890*/  IMAD.IADD R250, R197, 0x1, -R172 ;  /* 0x00000001c5fa7824 */ /* 0x000fe200078e0aac */
[----:B------:R-:W-:Y:S01]  /*158a0*/  IABS R128, R128 ;  /* 0x0000008000807213 */ /* 0x000fe20000000000 */
[C---:B------:R-:W-:Y:S01]  /*158b0*/  IMAD.IADD R131, R210.reuse, 0x1, -R124 ;  /* 0x00000001d2837824 */ /* 0x040fe200078e0a7c */
[----:B------:R-:W-:Y:S01]  /*158c0*/  IABS R129, R129 ;  /* 0x0000008100817213 */ /* 0x000fe20000000000 */
[C---:B------:R-:W-:Y:S01]  /*158d0*/  IMAD.IADD R120, R210.reuse, 0x1, -R5 ;  /* 0x00000001d2787824 */ /* 0x040fe200078e0a05 */
[----:B------:R-:W-:Y:S01]  /*158e0*/  IADD3 R173, R183, 0x28, RZ ;  /* 0x00000028b7ad7810 */ /* 0x000fe20007ffe0ff */
[----:B------:R-:W-:Y:S01]  /*158f0*/  I2F R118, R118 ;  /* 0x0000007600767306 */ /* 0x000fe20000201400 */
[----:B------:R-:W-:Y:S01]  /*15900*/  IABS R131, R131 ;  /* 0x0000008300837213 */ /* 0x000fe20000000000 */
[C---:B------:R-:W-:Y:S01]  /*15910*/  IMAD.IADD R112, R210.reuse, 0x1, -R247 ;  /* 0x00000001d2707824 */ /* 0x040fe200078e0af7 */
[----:B------:R-:W-:Y:S01]  /*15920*/  IABS R120, R120 ;  /* 0x0000007800787213 */ /* 0x000fe20000000000 */
[C-C-:B------:R-:W-:Y:S01]  /*15930*/  IMAD.IADD R125, R210.reuse, 0x1, -R173.reuse ;  /* 0x00000001d27d7824 */ /* 0x140fe200078e0aad */
[----:B------:R-:W-:Y:S01]  /*15940*/  IABS R130, R130 ;  /* 0x0000008200827213 */ /* 0x000fe20000000000 */
[C---:B------:R-:W-:Y:S01]  /*15950*/  IMAD.IADD R249, R197.reuse, 0x1, -R173 ;  /* 0x00000001c5f97824 */ /* 0x040fe200078e0aad */
[----:B------:R-:W-:Y:S01]  /*15960*/  IABS R250, R250 ;  /* 0x000000fa00fa7213 */ /* 0x000fe20000000000 */
[C---:B------:R-:W-:Y:S01]  /*15970*/  IMAD.IADD R119, R197.reuse, 0x1, -R247 ;  /* 0x00000001c5777824 */ /* 0x040fe200078e0af7 */
[----:B------:R-:W-:Y:S01]  /*15980*/  IABS R125, R125 ;  /* 0x0000007d007d7213 */ /* 0x000fe20000000000 */
[----:B------:R-:W-:Y:S01]  /*15990*/  I2F R120, R120 ;  /* 0x0000007800787306 */ /* 0x000fe20000201400 */
[----:B------:R-:W-:Y:S01]  /*159a0*/  IABS R111, R111 ;  /* 0x0000006f006f7213 */ /* 0x000fe20000000000 */
[----:B------:R-:W-:Y:S01]  /*159b0*/  IMAD.IADD R109, R197, 0x1, -R5 ;  /* 0x00000001c56d7824 */ /* 0x000fe200078e0a05 */
[C---:B------:R-:W-:Y:S01]  /*159c0*/  ISETP.GE.AND P0, PT, R183.reuse, R212, PT ;  /* 0x000000d4b700720c */ /* 0x040fe20003f06270 */
[--C-:B------:R-:W-:Y:S01]  /*159d0*/  IMAD.IADD R108, R210, 0x1, -R238.reuse ;  /* 0x00000001d26c7824 */ /* 0x100fe200078e0aee */
[----:B------:R-:W-:Y:S01]  /*159e0*/  ISETP.GE.AND P3, PT, R183, R209, PT ;  /* 0x000000d1b700720c */ /* 0x000fe20003f66270 */
[----:B------:R-:W-:Y:S01]  /*159f0*/  IMAD.IADD R113, R197, 0x1, -R238 ;  /* 0x00000001c5717824 */ /* 0x000fe200078e0aee */
[C---:B------:R-:W-:Y:S02]  /*15a00*/  ISETP.GE.OR P0, PT, R183.reuse, R211, !P0 ;  /* 0x000000d3b700720c */ /* 0x040fe40004706670 */
[----:B------:R-:W-:Y:S01]  /*15a10*/  ISETP.GE.OR P3, PT, R183, R208, !P3 ;  /* 0x000000d0b700720c */ /* 0x000fe20005f66670 */
[----:B------:R-:W-:Y:S01]  /*15a20*/  I2F R126, R126 ;  /* 0x0000007e007e7306 */ /* 0x000fe20000201400 */
[----:B------:R-:W-:Y:S02]  /*15a30*/  ISETP.GE.AND P1, PT, R5, R212, PT ;  /* 0x000000d40500720c */ /* 0x000fe40003f26270 */
[----:B------:R-:W-:Y:S02]  /*15a40*/  ISETP.GE.AND P5, PT, R183, R203, PT ;  /* 0x000000cbb700720c */ /* 0x000fe40003fa6270 */
[----:B------:R-:W-:Y:S02]  /*15a50*/  ISETP.GE.OR P1, PT, R5, R211, !P1 ;  /* 0x000000d30500720c */ /* 0x000fe40004f26670 */
[----:B------:R-:W-:Y:S02]  /*15a60*/  ISETP.GE.OR P5, PT, R183, R202, !P5 ;  /* 0x000000cab700720c */ /* 0x000fe40006fa6670 */
        /* <DEDUP_REMOVED lines=11> */
[C---:B------:R-:W-:Y:S02]  /*15b20*/  ISETP.GE.AND P6, PT, R5.reuse, R209, PT ;  /* 0x000000d10500720c */ /* 0x040fe40003fc6270 */
[----:B------:R-:W-:Y:S01]  /*15b30*/  IABS R251, R251 ;  /* 0x000000fb00fb7213 */ /* 0x000fe20000000000 */
        /* <DEDUP_REMOVED lines=9> */
[----:B------:R-:W-:Y:S05]  /*15bd0*/  IABS R113, R113 ;  /* 0x0000007100717213 */ /* 0x000fea0000000000 */
        /* <DEDUP_REMOVED lines=23> */
[----:B-1----:R-:W-:Y:S01]  /*15d50*/  FFMA.FTZ R54, R131, -UR17, R54 ;  /* 0x8000001183367c23 */ /* 0x002fe20008010036 */
[----:B------:R-:W-:Y:S01]  /*15d60*/  IADD3 R131, R183, 0x69, RZ ;  /* 0x00000069b7837810 */ /* 0x000fe20007ffe0ff */
[----:B------:R-:W-:Y:S01]  /*15d70*/  FFMA.FTZ R52, R129, -UR17, R52 ;  /* 0x8000001181347c23 */ /* 0x000fe20008010034 */
[----:B------:R-:W-:Y:S01]  /*15d80*/  IADD3 R129, R183, 0x60, RZ ;  /* 0x00000060b7817810 */ /* 0x000fe20007ffe0ff */
[----:B------:R-:W-:Y:S02]  /*15d90*/  FFMA.FTZ R53, R127, -UR17, R53 ;  /* 0x800000117f357c23 */ /* 0x000fe40008010035 */
        /* <DEDUP_REMOVED lines=8> */
[----:B------:R-:W-:Y:S02]  /*15e20*/  IMAD.IADD R252, R197, 0x1, -R118 ;  /* 0x00000001c5fc7824 */ /* 0x000fe400078e0a76 */
[----:B------:R-:W-:Y:S01]  /*15e30*/  FFMA.FTZ R170, R120, -UR17, R170 ;  /* 0x8000001178aa7c23 */ /* 0x000fe200080100aa */
[----:B------:R-:W-:Y:S01]  /*15e40*/  IADD3 R120, R183, 0x41, RZ ;  /* 0x00000041b7787810 */ /* 0x000fe20007ffe0ff */
[----:B------:R-:W-:Y:S02]  /*15e50*/  FFMA.FTZ R168, R109, -UR17, R168 ;  /* 0x800000116da87c23 */ /* 0x000fe400080100a8 */
[----:B------:R-:W-:Y:S01]  /*15e60*/  FFMA.FTZ R223, R121, -UR17, R223 ;  /* 0x8000001179df7c23 */ /* 0x000fe200080100df */
[C---:B------:R-:W-:Y:S01]  /*15e70*/  IADD3 R121, R183.reuse, 0x49, RZ ;  /* 0x00000049b7797810 */ /* 0x040fe20007ffe0ff */
[----:B------:R-:W-:Y:S01]  /*15e80*/  FFMA.FTZ R18, R108, -UR17, R18 ;  /* 0x800000116c127c23 */ /* 0x000fe20008010012 */
[----:B------:R-:W-:Y:S01]  /*15e90*/  FSEL R168, R168, -INF , !P1 ;  /* 0xff800000a8a87808 */ /* 0x000fe20004800000 */
[----:B------:R-:W-:Y:S01]  /*15ea0*/  FFMA.FTZ R26, R126, -UR17, R26 ;  /* 0x800000117e1a7c23 */ /* 0x000fe2000801001a */
[----:B------:R-:W-:Y:S01]  /*15eb0*/  IADD3 R126, R183, 0x50, RZ ;  /* 0x00000050b77e7810 */ /* 0x000fe20007ffe0ff */
[----:B------:R-:W-:Y:S01]  /*15ec0*/  FFMA.FTZ R35, R243, -UR17, R35 ;  /* 0x80000011f3237c23 */ /* 0x000fe20008010023 */
[C---:B------:R-:W-:Y:S01]  /*15ed0*/  ISETP.GE.AND P1, PT, R245.reuse, R212, PT ;  /* 0x000000d4f500720c */ /* 0x040fe20003f26270 */
[----:B------:R-:W-:Y:S01]  /*15ee0*/  FFMA.FTZ R179, R114, -UR17, R179 ;  /* 0x8000001172b37c23 */ /* 0x000fe200080100b3 */
[----:B------:R-:W-:Y:S01]  /*15ef0*/  FSEL R170, R170, -INF , !P6 ;  /* 0xff800000aaaa7808 */ /* 0x000fe20007000000 */
[----:B------:R-:W-:Y:S01]  /*15f00*/  FFMA.FTZ R226, R248, -UR17, R226 ;  /* 0x80000011f8e27c23 */ /* 0x000fe200080100e2 */
[----:B------:R-:W-:Y:S01]  /*15f10*/  ISETP.GE.OR P1, PT, R245, R211, !P1 ;  /* 0x000000d3f500720c */ /* 0x000fe20004f26670 */
[----:B------:R-:W-:Y:S01]  /*15f20*/  FFMA.FTZ R37, R130, -UR17, R37 ;  /* 0x8000001182257c23 */ /* 0x000fe20008010025 */
[----:B------:R-:W-:Y:S01]  /*15f30*/  IADD3 R130, R183, 0x58, RZ ;  /* 0x00000058b7827810 */ /* 0x000fe20007ffe0ff */
[----:B------:R-:W-:Y:S01]  /*15f40*/  FFMA.FTZ R46, R125, -UR17, R46 ;  /* 0x800000117d2e7c23 */ /* 0x000fe2000801002e */
[----:B------:R-:W-:Y:S01]  /*15f50*/  IADD3 R125, R183, 0x59, RZ ;  /* 0x00000059b77d7810 */ /* 0x000fe20007ffe0ff */
[----:B------:R-:W-:Y:S01]  /*15f60*/  FFMA.FTZ R47, R175, -UR17, R47 ;  /* 0x80000011af2f7c23 */ /* 0x000fe2000801002f */
[----:B------:R-:W-:Y:S01]  /*15f70*/  ISETP.GE.AND P6, PT, R245, R209, PT ;  /* 0x000000d1f500720c */ /* 0x000fe20003fc6270 */
[----:B------:R-:W-:Y:S02]  /*15f80*/  FFMA.FTZ R3, R110, -UR17, R3 ;  /* 0x800000116e037c23 */ /* 0x000fe40008010003 */
[----:B------:R-:W-:Y:S01]  /*15f90*/  FFMA.FTZ R41, R249, -UR17, R41 ;  /* 0x80000011f9297c23 */ /* 0x000fe20008010029 */
[----:B------:R-:W-:Y:S01]  /*15fa0*/  ISETP.GE.OR P6, PT, R245, R208, !P6 ;  /* 0x000000d0f500720c */ /* 0x000fe200077c6670 */
[----:B------:R-:W-:Y:S01]  /*15fb0*/  FFMA.FTZ R169, R251, -UR17, R169 ;  /* 0x80000011fba97c23 */ /* 0x000fe200080100a9 */
[----:B------:R-:W-:Y:S01]  /*15fc0*/  FSEL R3, R3, -INF , !P0 ;  /* 0xff80000003037808 */ /* 0x000fe20004000000 */
[----:B------:R-:W-:Y:S01]  /*15fd0*/  IMAD.IADD R251, R210, 0x1, -R117 ;  /* 0x00000001d2fb7824 */ /* 0x000fe200078e0a75 */
[----:B------:R-:W-:Y:S01]  /*15fe0*/  ISETP.GE.AND P0, PT, R238, R212, PT ;  /* 0x000000d4ee00720c */ /* 0x000fe20003f06270 */
[----:B------:R-:W-:Y:S01]  /*15ff0*/  FFMA.FTZ R177, R119, -UR17, R177 ;  /* 0x8000001177b17c23 */ /* 0x000fe200080100b1 */
[----:B------:R-:W-:Y:S01]  /*16000*/  FSEL R169, R169, -INF , !P3 ;  /* 0xff800000a9a97808 */ /* 0x000fe20005800000 */
[----:B------:R-:W-:Y:S01]  /*16010*/  FFMA.FTZ R222, R115, -UR17, R222 ;  /* 0x8000001173de7c23 */ /* 0x000fe200080100de */
[----:B------:R-:W-:Y:S01]  /*16020*/  IABS R251, R251 ;  /* 0x000000fb00fb7213 */ /* 0x000fe20000000000 */
[----:B------:R-:W-:Y:S01]  /*16030*/  FFMA.FTZ R31, R241, -UR17, R31 ;  /* 0x80000011f11f7c23 */ /* 0x000fe2000801001f */
[----:B------:R-:W-:Y:S01]  /*16040*/  IADD3 R119, R183, 0x48, RZ ;  /* 0x00000048b7777810 */ /* 0x000fe20007ffe0ff */
[----:B------:R-:W-:Y:S01]  /*16050*/  FFMA.FTZ R224, R239, -UR17, R224 ;  /* 0x80000011efe07c23 */ /* 0x000fe200080100e0 */
[----:B------:R-:W1:Y:S01]  /*16060*/  I2F R6, R251 ;  /* 0x000000fb00067306 */ /* 0x000e620000201400 */
[----:B------:R-:W-:Y:S01]  /*16070*/  IMAD.IADD R175, R210, 0x1, -R125 ;  /* 0x00000001d2af7824 */ /* 0x000fe200078e0a7d */
[----:B------:R-:W-:Y:S01]  /*16080*/  ISETP.GE.OR P0, PT, R238, R211, !P0 ;  /* 0x000000d3ee00720c */ /* 0x000fe20004706670 */
[----:B------:R-:W-:Y:S01]  /*16090*/  IMAD.IADD R127, R210, 0x1, -R129 ;  /* 0x00000001d27f7824 */ /* 0x000fe200078e0a81 */
[----:B------:R-:W-:Y:S01]  /*160a0*/  ISETP.GE.AND P3, PT, R238, R209, PT ;  /* 0x000000d1ee00720c */ /* 0x000fe20003f66270 */
[----:B------:R-:W-:Y:S01]  /*160b0*/  IMAD.IADD R110, R197, 0x1, -R117 ;  /* 0x00000001c56e7824 */ /* 0x000fe200078e0a75 */
[----:B------:R-:W-:Y:S01]  /*160c0*/  IABS R175, R175 ;  /* 0x000000af00af7213 */ /* 0x000fe20000000000 */
[----:B------:R-:W-:Y:S01]  /*160d0*/  FFMA.FTZ R29, R242, -UR17, R29 ;  /* 0x80000011f21d7c23 */ /* 0x000fe2000801001d */
[----:B------:R-:W-:Y:S01]  /*160e0*/  ISETP.GE.OR P3, PT, R238, R208, !P3 ;  /* 0x000000d0ee00720c */ /* 0x000fe20005f66670 */
[----:B------:R-:W-:Y:S01]  /*160f0*/  FFMA.FTZ R62, R7, -UR17, R62 ;  /* 0x80000011073e7c23 */ /* 0x000fe2000801003e */
[----:B------:R-:W-:Y:S01]  /*16100*/  IABS R110, R110 ;  /* 0x0000006e006e7213 */ /* 0x000fe20000000000 */
[----:B------:R-:W-:Y:S01]  /*16110*/  FFMA.FTZ R225, R246, -UR17, R225 ;  /* 0x80000011f6e17c23 */ /* 0x000fe200080100e1 */
[----:B------:R-:W-:Y:S01]  /*16120*/  IABS R127, R127 ;  /* 0x0000007f007f7213 */ /* 0x000fe20000000000 */
[----:B------:R-:W-:Y:S02]  /*16130*/  FFMA.FTZ R16, R113, -UR17, R16 ;  /* 0x8000001171107c23 */ /* 0x000fe40008010010 */
[----:B------:R-:W-:Y:S01]  /*16140*/  FFMA.FTZ R178, R112, -UR17, R178 ;  /* 0x8000001170b27c23 */ /* 0x000fe200080100b2 */
[----:B------:R-:W-:Y:S01]  /*16150*/  I2F R111, R127 ;  /* 0x0000007f006f7306 */ /* 0x000fe20000201400 */
[----:B-1----:R-:W-:Y:S01]  /*16160*/  FFMA.FTZ R63, R6, -UR17, R63 ;  /* 0x80000011063f7c23 */ /* 0x002fe2000801003f */
[----:B------:R-:W-:Y:S08]  /*16170*/  IABS R251, R252 ;  /* 0x000000fc00fb7213 */ /* 0x000ff00000000000 */
[----:B------:R-:W1:Y:S01]  /*16180*/  I2F R110, R110 ;  /* 0x0000006e006e7306 */ /* 0x000e620000201400 */
[----:B------:R-:W-:Y:S05]  /*16190*/  IMAD.IADD R252, R210, 0x1, -R118 ;  /* 0x00000001d2fc7824 */ /* 0x000fea00078e0a76 */
[----:B------:R-:W-:Y:S04]  /*161a0*/  IABS R252, R252 ;  /* 0x000000fc00fc7213 */ /* 0x000fe80000000000 */
[----:B------:R-:W2:Y:S10]  /*161b0*/  I2F R113, R252 ;  /* 0x000000fc00717306 */ /* 0x000eb40000201400 */
[----:B------:R-:W3:Y:S01]  /*161c0*/  I2F R109, R251 ;  /* 0x000000fb006d7306 */ /* 0x000ee20000201400 */
[----:B-1----:R-:W-:Y:S02]  /*161d0*/  FFMA.FTZ R61, R110, -UR17, R61 ;  /* 0x800000116e3d7c23 */ /* 0x002fe4000801003d */
[----:B--2---:R-:W-:Y:S02]  /*161e0*/  FFMA.FTZ R70, R113, -UR17, R70 ;  /* 0x8000001171467c23 */ /* 0x004fe40008010046 */
[----:B------:R-:W-:Y:S02]  /*161f0*/  IMAD.IADD R113, R197, 0x1, -R129 ;  /* 0x00000001c5717824 */ /* 0x000fe400078e0a81 */
[C---:B------:R-:W-:Y:S03]  /*16200*/  IMAD.IADD R252, R210.reuse, 0x1, -R120 ;  /* 0x00000001d2fc7824 */ /* 0x040fe600078e0a78 */
[----:B------:R-:W-:Y:S02]  /*16210*/  IABS R113, R113 ;  /* 0x0000007100717213 */ /* 0x000fe40000000000 */
[----:B------:R-:W-:Y:S01]  /*16220*/  IABS R252, R252 ;  /* 0x000000fc00fc7213 */ /* 0x000fe20000000000 */
[----:B---3--:R-:W-:Y:S02]  /*16230*/  FFMA.FTZ R68, R109, -UR17, R68 ;  /* 0x800000116d447c23 */ /* 0x008fe40008010044 */
[----:B------:R-:W-:Y:S01]  /*16240*/  IMAD.IADD R251, R197, 0x1, -R120 ;  /* 0x00000001c5fb7824 */ /* 0x000fe200078e0a78 */
[----:B------:R1:W2:Y:S04]  /*16250*/  I2F R112, R252 ;  /* 0x000000fc00707306 */ /* 0x0002a80000201400 */
[----:B------:R-:W-:Y:S06]  /*16260*/  IABS R251, R251 ;  /* 0x000000fb00fb7213 */ /* 0x000fec0000000000 */
[----:B------:R3:W4:Y:S10]  /*16270*/  I2F R108, R251 ;  /* 0x000000fb006c7306 */ /* 0x0007340000201400 */
[----:B------:R-:W-:Y:S01]  /*16280*/  I2F R113, R113 ;  /* 0x0000007100717306 */ /* 0x000fe20000201400 */
[----:B-1----:R-:W-:Y:S02]  /*16290*/  IMAD.IADD R252, R210, 0x1, -R119 ;  /* 0x00000001d2fc7824 */ /* 0x002fe400078e0a77 */
[----:B--2---:R-:W-:Y:S01]  /*162a0*/  FFMA.FTZ R71, R112, -UR17, R71 ;  /* 0x8000001170477c23 */ /* 0x004fe20008010047 */
[----:B------:R-:W-:Y:S02]  /*162b0*/  FSEL R112, R179, -INF , !P1 ;  /* 0xff800000b3707808 */ /* 0x000fe40004800000 */
[C---:B------:R-:W-:Y:S02]  /*162c0*/  ISETP.GE.AND P1, PT, R181.reuse, R212, PT ;  /* 0x000000d4b500720c */ /* 0x040fe40003f26270 */
[----:B------:R-:W-:Y:S02]  /*162d0*/  IABS R252, R252 ;  /* 0x000000fc00fc7213 */ /* 0x000fe40000000000 */
[----:B------:R-:W-:Y:S01]  /*162e0*/  ISETP.GE.OR P1, PT, R181, R211, !P1 ;  /* 0x000000d3b500720c */ /* 0x000fe20004f26670 */
[C---:B---3--:R-:W-:Y:S01]  /*162f0*/  IMAD.IADD R251, R197.reuse, 0x1, -R119 ;  /* 0x00000001c5fb7824 */ /* 0x048fe200078e0a77 */
[----:B------:R-:W1:Y:S01]  /*16300*/  I2F R115, R252 ;  /* 0x000000fc00737306 */ /* 0x000e620000201400 */
[----:B----4-:R-:W-:Y:S02]  /*16310*/  FFMA.FTZ R69, R108, -UR17, R69 ;  /* 0x800000116c457c23 */ /* 0x010fe40008010045 */
[----:B------:R-:W-:Y:S01]  /*16320*/  IMAD.IADD R108, R197, 0x1, -R131 ;  /* 0x00000001c56c7824 */ /* 0x000fe200078e0a83 */
[----:B------:R-:W-:Y:S04]  /*16330*/  IABS R251, R251 ;  /* 0x000000fb00fb7213 */ /* 0x000fe80000000000 */
[----:B------:R-:W-:Y:S02]  /*16340*/  IABS R108, R108 ;  /* 0x0000006c006c7213 */ /* 0x000fe40000000000 */
[----:B------:R-:W2:Y:S10]  /*16350*/  I2F R114, R251 ;  /* 0x000000fb00727306 */ /* 0x000eb40000201400 */
[----:B------:R-:W-:Y:S01]  /*16360*/  I2F R108, R108 ;  /* 0x0000006c006c7306 */ /* 0x000fe20000201400 */
[----:B-1----:R-:W-:Y:S01]  /*16370*/  FFMA.FTZ R81, R115, -UR17, R81 ;  /* 0x8000001173517c23 */ /* 0x002fe20008010051 */
[----:B------:R-:W-:Y:S01]  /*16380*/  FSEL R115, R18, -INF , !P3 ;  /* 0xff80000012737808 */ /* 0x000fe20005800000 */
[--C-:B------:R-:W-:Y:S01]  /*16390*/  IMAD.IADD R252, R210, 0x1, -R121.reuse ;  /* 0x00000001d2fc7824 */ /* 0x100fe200078e0a79 */
[C---:B------:R-:W-:Y:S04]  /*163a0*/  ISETP.GE.AND P3, PT, R240.reuse, R209, PT ;  /* 0x000000d1f000720c */ /* 0x040fe80003f66270 */
[----:B------:R-:W-:Y:S02]  /*163b0*/  ISETP.GE.OR P3, PT, R240, R208, !P3 ;  /* 0x000000d0f000720c */ /* 0x000fe40005f66670 */
[----:B------:R-:W-:Y:S01]  /*163c0*/  IABS R252, R252 ;  /* 0x000000fc00fc7213 */ /* 0x000fe20000000000 */
[----:B--2---:R-:W-:Y:S01]  /*163d0*/  FFMA.FTZ R76, R114, -UR17, R76 ;  /* 0x80000011724c7c23 */ /* 0x004fe2000801004c */
[----:B------:R-:W-:Y:S01]  /*163e0*/  FSEL R114, R171, -INF , !P2 ;  /* 0xff800000ab727808 */ /* 0x000fe20005000000 */
[----:B------:R-:W-:Y:S01]  /*163f0*/  IMAD.IADD R251, R197, 0x1, -R121 ;  /* 0x00000001c5fb7824 */ /* 0x000fe200078e0a79 */
[----:B------:R1:W2:Y:S01]  /*16400*/  I2F R241, R252 ;  /* 0x000000fc00f17306 */ /* 0x0002a20000201400 */
[CC--:B------:R-:W-:Y:S03]  /*16410*/  ISETP.GE.AND P2, PT, R247.reuse, R212.reuse, PT ;  /* 0x000000d4f700720c */ /* 0x0c0fe60003f46270 */
[----:B------:R-:W-:Y:S02]  /*16420*/  IABS R251, R251 ;  /* 0x000000fb00fb7213 */ /* 0x000fe40000000000 */
[-C--:B------:R-:W-:Y:S04]  /*16430*/  ISETP.GE.OR P2, PT, R247, R211.reuse, !P2 ;  /* 0x000000d3f700720c */ /* 0x080fe80005746670 */
[----:B------:R3:W4:Y:S01]  /*16440*/  I2F R239, R251 ;  /* 0x000000fb00ef7306 */ /* 0x0007220000201400 */
[----:B------:R-:W-:Y:S02]  /*16450*/  FSEL R177, R177, -INF , !P2 ;  /* 0xff800000b1b17808 */ /* 0x000fe40005000000 */
[C---:B------:R-:W-:Y:S04]  /*16460*/  ISETP.GE.AND P2, PT, R182.reuse, R212, PT ;  /* 0x000000d4b600720c */ /* 0x040fe80003f46270 */
[----:B------:R-:W-:Y:S01]  /*16470*/  ISETP.GE.OR P2, PT, R182, R211, !P2 ;  /* 0x000000d3b600720c */ /* 0x000fe20005746670 */
[C-C-:B-1----:R-:W-:Y:S02]  /*16480*/  IMAD.IADD R252, R210.reuse, 0x1, -R126.reuse ;  /* 0x00000001d2fc7824 */ /* 0x142fe400078e0a7e */
[----:B--2---:R-:W-:Y:S01]  /*16490*/  FFMA.FTZ R83, R241, -UR17, R83 ;  /* 0x80000011f1537c23 */ /* 0x004fe20008010053 */
[----:B------:R-:W-:Y:S02]  /*164a0*/  IADD3 R241, R183, 0x71, RZ ;  /* 0x00000071b7f17810 */ /* 0x000fe40007ffe0ff */
[----:B------:R-:W-:Y:S04]  /*164b0*/  IABS R252, R252 ;  /* 0x000000fc00fc7213 */ /* 0x000fe80000000000 */
[----:B------:R-:W1:Y:S01]  /*164c0*/  I2F R243, R252 ;  /* 0x000000fc00f37306 */ /* 0x000e620000201400 */
[----:B---3--:R-:W-:Y:S02]  /*164d0*/  IMAD.IADD R251, R197, 0x1, -R126 ;  /* 0x00000001c5fb7824 */ /* 0x008fe400078e0a7e */
[----:B----4-:R-:W-:Y:S03]  /*164e0*/  FFMA.FTZ R79, R239, -UR17, R79 ;  /* 0x80000011ef4f7c23 */ /* 0x010fe6000801004f */
[----:B------:R-:W-:Y:S04]  /*164f0*/  IABS R251, R251 ;  /* 0x000000fb00fb7213 */ /* 0x000fe80000000000 */
[----:B------:R-:W2:Y:S01]  /*16500*/  I2F R242, R251 ;  /* 0x000000fb00f27306 */ /* 0x000ea20000201400 */
[----:B-1----:R-:W-:Y:S02]  /*16510*/  FFMA.FTZ R86, R243, -UR17, R86 ;  /* 0x80000011f3567c23 */ /* 0x002fe40008010056 */
[----:B------:R-:W-:Y:S05]  /*16520*/  IMAD.IADD R252, R210, 0x1, -R128 ;  /* 0x00000001d2fc7824 */ /* 0x000fea00078e0a80 */
[----:B------:R-:W-:Y:S01]  /*16530*/  IABS R252, R252 ;  /* 0x000000fc00fc7213 */ /* 0x000fe20000000000 */
[----:B--2---:R-:W-:Y:S03]  /*16540*/  FFMA.FTZ R84, R242, -UR17, R84 ;  /* 0x80000011f2547c23 */ /* 0x004fe60008010054 */
[----:B------:R-:W1:Y:S01]  /*16550*/  I2F R248, R252 ;  /* 0x000000fc00f87306 */ /* 0x000e620000201400 */
[----:B------:R-:W-:Y:S01]  /*16560*/  IMAD.IADD R251, R197, 0x1, -R128 ;  /* 0x00000001c5fb7824 */ /* 0x000fe200078e0a80 */
[----:B------:R-:W-:Y:S04]  /*16570*/  IADD3 R242, R183, 0x70, RZ ;  /* 0x00000070b7f27810 */ /* 0x000fe80007ffe0ff */
[----:B------:R-:W-:Y:S04]  /*16580*/  IABS R251, R251 ;  /* 0x000000fb00fb7213 */ /* 0x000fe80000000000 */
[----:B------:R-:W2:Y:S01]  /*16590*/  I2F R246, R251 ;  /* 0x000000fb00f67306 */ /* 0x000ea20000201400 */
[----:B-1----:R-:W-:Y:S02]  /*165a0*/  FFMA.FTZ R87, R248, -UR17, R87 ;  /* 0x80000011f8577c23 */ /* 0x002fe40008010057 */
[----:B------:R-:W-:Y:S05]  /*165b0*/  IMAD.IADD R252, R210, 0x1, -R130 ;  /* 0x00000001d2fc7824 */ /* 0x000fea00078e0a82 */
[----:B------:R-:W-:Y:S01]  /*165c0*/  IABS R252, R252 ;  /* 0x000000fc00fc7213 */ /* 0x000fe20000000000 */
[----:B--2---:R-:W-:Y:S03]  /*165d0*/  FFMA.FTZ R85, R246, -UR17, R85 ;  /* 0x80000011f6557c23 */ /* 0x004fe60008010055 */
[----:B------:R-:W1:Y:S01]  /*165e0*/  I2F R250, R252 ;  /* 0x000000fc00fa7306 */ /* 0x000e620000201400 */
[----:B------:R-:W-:Y:S02]  /*165f0*/  FFMA.FTZ R246, R111, -UR17, R102 ;  /* 0x800000116ff67c23 */ /* 0x000fe40008010066 */
[----:B------:R-:W-:Y:S05]  /*16600*/  IMAD.IADD R251, R197, 0x1, -R130 ;  /* 0x00000001c5fb7824 */ /* 0x000fea00078e0a82 */
[----:B------:R-:W-:Y:S02]  /*16610*/  IABS R251, R251 ;  /* 0x000000fb00fb7213 */ /* 0x000fe40000000000 */
[----:B------:R-:W2:Y:S10]  /*16620*/  I2F R252, R175 ;  /* 0x000000af00fc7306 */ /* 0x000eb40000201400 */
[----:B------:R-:W3:Y:S01]  /*16630*/  I2F R249, R251 ;  /* 0x000000fb00f97306 */ /* 0x000ee20000201400 */
[----:B-1----:R-:W-:Y:S02]  /*16640*/  FFMA.FTZ R232, R250, -UR17, R232 ;  /* 0x80000011fae87c23 */ /* 0x002fe400080100e8 */
[----:B------:R-:W-:Y:S01]  /*16650*/  FFMA.FTZ R250, R108, -UR17, R106 ;  /* 0x800000116cfa7c23 */ /* 0x000fe2000801006a */
[----:B------:R-:W-:Y:S02]  /*16660*/  FSEL R108, R26, -INF , !P2 ;  /* 0xff8000001a6c7808 */ /* 0x000fe40005000000 */
[CC--:B------:R-:W-:Y:S04]  /*16670*/  ISETP.GE.AND P2, PT, R174.reuse, R212.reuse, PT ;  /* 0x000000d4ae00720c */ /* 0x0c0fe80003f46270 */
[-C--:B------:R-:W-:Y:S01]  /*16680*/  ISETP.GE.OR P2, PT, R174, R211.reuse, !P2 ;  /* 0x000000d3ae00720c */ /* 0x080fe20005746670 */
[----:B--2---:R-:W-:Y:S01]  /*16690*/  FFMA.FTZ R243, R252, -UR17, R99 ;  /* 0x80000011fcf37c23 */ /* 0x004fe20008010063 */
[----:B------:R-:W-:Y:S01]  /*166a0*/  IADD3 R175, R183, 0x61, RZ ;  /* 0x00000061b7af7810 */ /* 0x000fe20007ffe0ff */
[----:B------:R-:W-:Y:S01]  /*166b0*/  FFMA.FTZ R252, R113, -UR17, R100 ;  /* 0x8000001171fc7c23 */ /* 0x000fe20008010064 */
[----:B------:R-:W-:Y:S02]  /*166c0*/  FSEL R102, R37, -INF , !P2 ;  /* 0xff80000025667808 */ /* 0x000fe40005000000 */
[----:B------:R-:W-:Y:S01]  /*166d0*/  ISETP.GE.AND P2, PT, R124, R212, PT ;  /* 0x000000d47c00720c */ /* 0x000fe20003f46270 */
[--C-:B------:R-:W-:Y:S01]  /*166e0*/  IMAD.IADD R116, R197, 0x1, -R175.reuse ;  /* 0x00000001c5747824 */ /* 0x100fe200078e0aaf */
[----:B------:R-:W-:Y:S01]  /*166f0*/  FSEL R113, R176, -INF , !P5 ;  /* 0xff800000b0717808 */ /* 0x000fe20006800000 */
[----:B------:R-:W-:Y:S01]  /*16700*/  IMAD.IADD R127, R210, 0x1, -R175 ;  /* 0x00000001d27f7824 */ /* 0x000fe200078e0aaf */
[----:B------:R-:W-:Y:S01]  /*16710*/  ISETP.GE.OR P2, PT, R124, R211, !P2 ;  /* 0x000000d37c00720c */ /* 0x000fe20005746670 */
[----:B---3--:R-:W-:Y:S01]  /*16720*/  FFMA.FTZ R93, R249, -UR17, R93 ;  /* 0x80000011f95d7c23 */ /* 0x008fe2000801005d */
[----:B------:R-:W-:Y:S01]  /*16730*/  IABS R116, R116 ;  /* 0x0000007400747213 */ /* 0x000fe20000000000 */
[----:B------:R-:W-:Y:S01]  /*16740*/  IMAD.IADD R251, R197, 0x1, -R125 ;  /* 0x00000001c5fb7824 */ /* 0x000fe200078e0a7d */
[----:B------:R-:W-:Y:S01]  /*16750*/  FSEL R52, R52, -INF , !P2 ;  /* 0xff80000034347808 */ /* 0x000fe20005000000 */
[----:B------:R-:W-:Y:S01]  /*16760*/  IMAD.MOV.U32 R18, RZ, RZ, R93 ;  /* 0x000000ffff127224 */ /* 0x000fe200078e005d */
[----:B------:R1:W-:Y:S01]  /*16770*/  I2F R7, R116 ;  /* 0x0000007400077306 */ /* 0x0003e20000201400 */
[CC--:B------:R-:W-:Y:S02]  /*16780*/  ISETP.GE.AND P2, PT, R117.reuse, R212.reuse, PT ;  /* 0x000000d47500720c */ /* 0x0c0fe40003f46270 */
[----:B------:R-:W-:Y:S02]  /*16790*/  IABS R110, R127 ;  /* 0x0000007f006e7213 */ /* 0x000fe40000000000 */
[----:B------:R-:W-:Y:S02]  /*167a0*/  ISETP.GE.OR P2, PT, R117, R211, !P2 ;  /* 0x000000d37500720c */ /* 0x000fe40005746670 */
[----:B------:R-:W-:Y:S02]  /*167b0*/  IADD3 R127, R183, 0x68, RZ ;  /* 0x00000068b77f7810 */ /* 0x000fe40007ffe0ff */
[----:B------:R-:W-:Y:S01]  /*167c0*/  FSEL R37, R61, -INF , !P2 ;  /* 0xff8000003d257808 */ /* 0x000fe20005000000 */
[----:B------:R-:W2:Y:S01]  /*167d0*/  I2F R6, R110 ;  /* 0x0000006e00067306 */ /* 0x000ea20000201400 */
[----:B------:R-:W-:Y:S01]  /*167e0*/  IMAD.MOV.U32 R61, RZ, RZ, R18 ;  /* 0x000000ffff3d7224 */ /* 0x000fe200078e0012 */
[CC--:B------:R-:W-:Y:S02]  /*167f0*/  ISETP.GE.AND P2, PT, R119.reuse, R212.reuse, PT ;  /* 0x000000d47700720c */ /* 0x0c0fe40003f46270 */
[----:B------:R-:W-:Y:S02]  /*16800*/  IABS R251, R251 ;  /* 0x000000fb00fb7213 */ /* 0x000fe40000000000 */
[----:B------:R-:W-:Y:S02]  /*16810*/  ISETP.GE.OR P2, PT, R119, R211, !P2 ;  /* 0x000000d37700720c */ /* 0x000fe40005746670 */
[----:B------:R-:W-:Y:S02]  /*16820*/  ISETP.GE.AND P5, PT, R247, R209, PT ;  /* 0x000000d1f700720c */ /* 0x000fe40003fa6270 */
[----:B------:R-:W3:Y:S01]  /*16830*/  I2F R251, R251 ;  /* 0x000000fb00fb7306 */ /* 0x000ee20000201400 */
[----:B------:R-:W-:Y:S02]  /*16840*/  FSEL R76, R76, -INF , !P2 ;  /* 0xff8000004c4c7808 */ /* 0x000fe40005000000 */
[C---:B------:R-:W-:Y:S01]  /*16850*/  ISETP.GE.AND P2, PT, R126.reuse, R212, PT ;  /* 0x000000d47e00720c */ /* 0x040fe20003f46270 */
[----:B-1----:R-:W-:Y:S01]  /*16860*/  IMAD.IADD R116, R197, 0x1, -R127 ;  /* 0x00000001c5747824 */ /* 0x002fe200078e0a7f */
[----:B------:R-:W-:Y:S02]  /*16870*/  ISETP.GE.OR P5, PT, R247, R208, !P5 ;  /* 0x000000d0f700720c */ /* 0x000fe40006fa6670 */
[-C--:B------:R-:W-:Y:S02]  /*16880*/  ISETP.GE.OR P2, PT, R126, R211.reuse, !P2 ;  /* 0x000000d37e00720c */ /* 0x080fe40005746670 */
[----:B------:R-:W-:Y:S02]  /*16890*/  FSEL R178, R178, -INF , !P5 ;  /* 0xff800000b2b27808 */ /* 0x000fe40006800000 */
[----:B------:R-:W-:Y:S01]  /*168a0*/  FSEL R18, R84, -INF , !P2 ;  /* 0xff80000054127808 */ /* 0x000fe20005000000 */
[----:B------:R-:W-:Y:S01]  /*168b0*/  IMAD.IADD R84, R197, 0x1, -R242 ;  /* 0x00000001c5547824 */ /* 0x000fe200078e0af2 */
[----:B------:R-:W-:Y:S01]  /*168c0*/  ISETP.GE.AND P2, PT, R130, R212, PT ;  /* 0x000000d48200720c */ /* 0x000fe20003f46270 */
[----:B--2---:R-:W-:Y:S01]  /*168d0*/  FFMA.FTZ R248, R6, -UR17, R103 ;  /* 0x8000001106f87c23 */ /* 0x004fe20008010067 */
[----:B------:R-:W-:Y:S01]  /*168e0*/  IABS R110, R116 ;  /* 0x00000074006e7213 */ /* 0x000fe20000000000 */
[----:B------:R-:W-:Y:S01]  /*168f0*/  IMAD.IADD R116, R210, 0x1, -R127 ;  /* 0x00000001d2747824 */ /* 0x000fe200078e0a7f */
[----:B------:R-:W-:Y:S01]  /*16900*/  ISETP.GE.OR P2, PT, R130, R211, !P2 ;  /* 0x000000d38200720c */ /* 0x000fe20005746670 */
[----:B------:R-:W-:Y:S01]  /*16910*/  IMAD.IADD R6, R210, 0x1, -R131 ;  /* 0x00000001d2067824 */ /* 0x000fe200078e0a83 */
[----:B------:R-:W1:Y:S01]  /*16920*/  I2F R109, R110 ;  /* 0x0000006e006d7306 */ /* 0x000e620000201400 */
[CC--:B------:R-:W-:Y:S02]  /*16930*/  ISETP.GE.AND P5, PT, R182.reuse, R209.reuse, PT ;  /* 0x000000d1b600720c */ /* 0x0c0fe40003fa6270 */
[----:B------:R-:W-:Y:S01]  /*16940*/  IABS R116, R116 ;  /* 0x0000007400747213 */ /* 0x000fe20000000000 */
[----:B---3--:R-:W-:Y:S01]  /*16950*/  FFMA.FTZ R97, R251, -UR17, R97 ;  /* 0x80000011fb617c23 */ /* 0x008fe20008010061 */
[-C--:B------:R-:W-:Y:S01]  /*16960*/  ISETP.GE.OR P5, PT, R182, R208.reuse, !P5 ;  /* 0x000000d0b600720c */ /* 0x080fe20006fa6670 */
[----:B------:R-:W-:Y:S01]  /*16970*/  FFMA.FTZ R251, R7, -UR17, R233 ;  /* 0x8000001107fb7c23 */ /* 0x000fe200080100e9 */
[----:B------:R-:W-:Y:S01]  /*16980*/  IADD3 R233, R183, 0x78, RZ ;  /* 0x00000078b7e97810 */ /* 0x000fe20007ffe0ff */
[----:B------:R-:W-:Y:S02]  /*16990*/  IMAD.MOV.U32 R26, RZ, RZ, R97 ;  /* 0x000000ffff1a7224 */ /* 0x000fe400078e0061 */
[----:B------:R-:W2:Y:S01]  /*169a0*/  I2F R110, R116 ;  /* 0x00000074006e7306 */ /* 0x000ea20000201400 */
[----:B------:R-:W-:Y:S01]  /*169b0*/  IMAD.IADD R7, R197, 0x1, -R241 ;  /* 0x00000001c5077824 */ /* 0x000fe200078e0af1 */
[----:B------:R-:W-:Y:S02]  /*169c0*/  IADD3 R183, R183, 0x79, RZ ;  /* 0x00000079b7b77810 */ /* 0x000fe40007ffe0ff */
[----:B------:R-:W-:Y:S02]  /*169d0*/  FSEL R106, R31, -INF , !P5 ;  /* 0xff8000001f6a7808 */ /* 0x000fe40006800000 */
[C---:B------:R-:W-:Y:S02]  /*169e0*/  ISETP.GE.AND P5, PT, R174.reuse, R209, PT ;  /* 0x000000d1ae00720c */ /* 0x040fe40003fa6270 */
[----:B------:R-:W-:Y:S02]  /*169f0*/  IABS R7, R7 ;  /* 0x0000000700077213 */ /* 0x000fe40000000000 */
[----:B------:R-:W-:Y:S02]  /*16a00*/  ISETP.GE.OR P5, PT, R174, R208, !P5 ;  /* 0x000000d0ae00720c */ /* 0x000fe40006fa6670 */
[----:B------:R-:W-:Y:S02]  /*16a10*/  IABS R6, R6 ;  /* 0x0000000600067213 */ /* 0x000fe40000000000 */
[----:B------:R-:W-:Y:S01]  /*16a20*/  FSEL R99, R226, -INF , !P5 ;  /* 0xff800000e2637808 */ /* 0x000fe20006800000 */
[----:B-1----:R-:W-:Y:S01]  /*16a30*/  FFMA.FTZ R249, R109, -UR17, R104 ;  /* 0x800000116df97c23 */ /* 0x002fe20008010068 */
[-C--:B------:R-:W-:Y:S02]  /*16a40*/  ISETP.GE.AND P5, PT, R124, R209.reuse, PT ;  /* 0x000000d17c00720c */ /* 0x080fe40003fa6270 */
[----:B------:R-:W-:Y:S02]  /*16a50*/  FSEL R109, R224, -INF , !P3 ;  /* 0xff800000e06d7808 */ /* 0x000fe40005800000 */
[-C--:B------:R-:W-:Y:S02]  /*16a60*/  ISETP.GE.OR P5, PT, R124, R208.reuse, !P5 ;  /* 0x000000d07c00720c */ /* 0x080fe40006fa6670 */
[-C--:B------:R-:W-:Y:S02]  /*16a70*/  ISETP.GE.AND P3, PT, R180, R209.reuse, PT ;  /* 0x000000d1b400720c */ /* 0x080fe40003f66270 */
[----:B------:R-:W-:Y:S01]  /*16a80*/  FSEL R54, R54, -INF , !P5 ;  /* 0xff80000036367808 */ /* 0x000fe20006800000 */
[----:B--2---:R-:W-:Y:S01]  /*16a90*/  FFMA.FTZ R239, R110, -UR17, R107 ;  /* 0x800000116eef7c23 */ /* 0x004fe2000801006b */
[----:B------:R-:W-:Y:S02]  /*16aa0*/  FSEL R110, R223, -INF , !P6 ;  /* 0xff800000df6e7808 */ /* 0x000fe40007000000 */
[CC--:B------:R-:W-:Y:S02]  /*16ab0*/  ISETP.GE.AND P6, PT, R181.reuse, R209.reuse, PT ;  /* 0x000000d1b500720c */ /* 0x0c0fe40003fc6270 */
[-C--:B------:R-:W-:Y:S02]  /*16ac0*/  ISETP.GE.OR P3, PT, R180, R208.reuse, !P3 ;  /* 0x000000d0b400720c */ /* 0x080fe40005f66670 */
[-C--:B------:R-:W-:Y:S02]  /*16ad0*/  ISETP.GE.OR P6, PT, R181, R208.reuse, !P6 ;  /* 0x000000d0b500720c */ /* 0x080fe400077c6670 */
[----:B------:R-:W-:Y:S02]  /*16ae0*/  FSEL R107, R29, -INF , !P1 ;  /* 0xff8000001d6b7808 */ /* 0x000fe40004800000 */
[----:B------:R-:W-:Y:S02]  /*16af0*/  FSEL R104, R33, -INF , !P6 ;  /* 0xff80000021687808 */ /* 0x000fe40007000000 */
[----:B------:R-:W-:Y:S02]  /*16b00*/  ISETP.GE.AND P5, PT, R117, R209, PT ;  /* 0x000000d17500720c */ /* 0x000fe40003fa6270 */
[----:B------:R-:W-:Y:S01]  /*16b10*/  FSEL R116, R16, -INF , !P0 ;  /* 0xff80000010747808 */ /* 0x000fe20004000000 */
[----:B------:R-:W-:Y:S01]  /*16b20*/  IMAD.IADD R16, R207, 0x1, -R240 ;  /* 0x00000001cf107824 */ /* 0x000fe200078e0af0 */
[----:B------:R-:W-:Y:S02]  /*16b30*/  ISETP.GE.OR P5, PT, R117, R208, !P5 ;  /* 0x000000d07500720c */ /* 0x000fe40006fa6670 */
[C---:B------:R-:W-:Y:S02]  /*16b40*/  ISETP.GE.AND P0, PT, R240.reuse, R212, PT ;  /* 0x000000d4f000720c */ /* 0x040fe40003f06270 */
[----:B------:R-:W-:Y:S02]  /*16b50*/  FSEL R33, R63, -INF , !P5 ;  /* 0xff8000003f217808 */ /* 0x000fe40006800000 */
[----:B------:R-:W-:Y:S02]  /*16b60*/  IABS R16, R16 ;  /* 0x0000001000107213 */ /* 0x000fe40000000000 */
[----:B------:R-:W-:Y:S02]  /*16b70*/  ISETP.GE.OR P0, PT, R240, R211, !P0 ;  /* 0x000000d3f000720c */ /* 0x000fe40004706670 */
[----:B------:R-:W-:Y:S02]  /*16b80*/  FSEL R100, R225, -INF , !P3 ;  /* 0xff800000e1647808 */ /* 0x000fe40005800000 */
[----:B------:R1:W2:Y:S01]  /*16b90*/  I2F R225, R7 ;  /* 0x0000000700e17306 */ /* 0x0002a20000201400 */
[----:B------:R-:W-:Y:S02]  /*16ba0*/  FSEL R111, R222, -INF , !P0 ;  /* 0xff800000de6f7808 */ /* 0x000fe40004000000 */
[----:B------:R-:W-:Y:S02]  /*16bb0*/  ISETP.GE.AND P0, PT, R180, R212, PT ;  /* 0x000000d4b400720c */ /* 0x000fe40003f06270 */
[----:B------:R-:W-:Y:S02]  /*16bc0*/  ISETP.GE.AND P3, PT, R172, R209, PT ;  /* 0x000000d1ac00720c */ /* 0x000fe40003f66270 */
[----:B------:R-:W-:Y:S02]  /*16bd0*/  ISETP.GE.OR P0, PT, R180, R211, !P0 ;  /* 0x000000d3b400720c */ /* 0x000fe40004706670 */
[----:B------:R-:W-:Y:S01]  /*16be0*/  ISETP.GE.OR P3, PT, R172, R208, !P3 ;  /* 0x000000d0ac00720c */ /* 0x000fe20005f66670 */
[----:B------:R3:W4:Y:S01]  /*16bf0*/  I2F R222, R6 ;  /* 0x0000000600de7306 */ /* 0x0007220000201400 */
[----:B------:R-:W-:Y:S02]  /*16c00*/  FSEL R103, R35, -INF , !P0 ;  /* 0xff80000023677808 */ /* 0x000fe40004000000 */
[----:B------:R-:W-:Y:S02]  /*16c10*/  FSEL R47, R47, -INF , !P3 ;  /* 0xff8000002f2f7808 */ /* 0x000fe40005800000 */
[----:B------:R-:W-:Y:S02]  /*16c20*/  ISETP.GE.AND P3, PT, R122, R209, PT ;  /* 0x000000d17a00720c */ /* 0x000fe40003f66270 */
[----:B------:R-:W-:Y:S02]  /*16c30*/  ISETP.GE.AND P0, PT, R172, R212, PT ;  /* 0x000000d4ac00720c */ /* 0x000fe40003f06270 */
[----:B------:R-:W-:Y:S02]  /*16c40*/  ISETP.GE.OR P3, PT, R122, R208, !P3 ;  /* 0x000000d07a00720c */ /* 0x000fe40005f66670 */
[-C--:B------:R-:W-:Y:S02]  /*16c50*/  ISETP.GE.OR P0, PT, R172, R211.reuse, !P0 ;  /* 0x000000d3ac00720c */ /* 0x080fe40004706670 */
[----:B------:R-:W-:Y:S01]  /*16c60*/  FSEL R35, R62, -INF , !P3 ;  /* 0xff8000003e237808 */ /* 0x000fe20005800000 */
[----:B-1----:R-:W-:Y:S01]  /*16c70*/  IMAD.IADD R7, R197, 0x1, -R233 ;  /* 0x00000001c5077824 */ /* 0x002fe200078e0ae9 */
[----:B------:R-:W-:Y:S01]  /*16c80*/  FSEL R93, R45, -INF , !P0 ;  /* 0xff8000002d5d7808 */ /* 0x000fe20004000000 */
[----:B--2---:R-:W-:Y:S01]  /*16c90*/  FFMA.FTZ R230, R225, -UR17, R230 ;  /* 0x80000011e1e67c23 */ /* 0x004fe200080100e6 */
[CC--:B------:R-:W-:Y:S02]  /*16ca0*/  ISETP.GE.AND P0, PT, R122.reuse, R212.reuse, PT ;  /* 0x000000d47a00720c */ /* 0x0c0fe40003f06270 */
[CC--:B------:R-:W-:Y:S02]  /*16cb0*/  ISETP.GE.AND P1, PT, R173.reuse, R212.reuse, PT ;  /* 0x000000d4ad00720c */ /* 0x0c0fe40003f26270 */
[-C--:B------:R-:W-:Y:S02]  /*16cc0*/  ISETP.GE.OR P0, PT, R122, R211.reuse, !P0 ;  /* 0x000000d37a00720c */ /* 0x080fe40004706670 */
[-C--:B------:R-:W-:Y:S01]  /*16cd0*/  ISETP.GE.OR P1, PT, R173, R211.reuse, !P1 ;  /* 0x000000d3ad00720c */ /* 0x080fe20004f26670 */
[----:B---3--:R-:W-:Y:S01]  /*16ce0*/  IMAD.IADD R6, R210, 0x1, -R242 ;  /* 0x00000001d2067824 */ /* 0x008fe200078e0af2 */
[----:B------:R-:W-:Y:S01]  /*16cf0*/  FSEL R45, R56, -INF , !P0 ;  /* 0xff800000382d7808 */ /* 0x000fe20004000000 */
[----:B------:R-:W-:Y:S01]  /*16d00*/  IMAD.MOV.U32 R56, RZ, RZ, R26 ;  /* 0x000000ffff387224 */ /* 0x000fe200078e001a */
[----:B------:R-:W-:Y:S01]  /*16d10*/  FSEL R97, R41, -INF , !P1 ;  /* 0xff80000029617808 */ /* 0x000fe20004800000 */
[----:B----4-:R-:W-:Y:S01]  /*16d20*/  FFMA.FTZ R228, R222, -UR17, R228 ;  /* 0x80000011dee47c23 */ /* 0x010fe200080100e4 */
[C---:B------:R-:W-:Y:S02]  /*16d30*/  ISETP.GE.AND P1, PT, R123.reuse, R212, PT ;  /* 0x000000d47b00720c */ /* 0x040fe40003f26270 */
[----:B------:R-:W-:Y:S02]  /*16d40*/  IABS R6, R6 ;  /* 0x0000000600067213 */ /* 0x000fe40000000000 */
[----:B------:R-:W-:Y:S02]  /*16d50*/  ISETP.GE.OR P1, PT, R123, R211, !P1 ;  /* 0x000000d37b00720c */ /* 0x000fe40004f26670 */
[----:B------:R1:W2:Y:S01]  /*16d60*/  I2F R179, R6 ;  /* 0x0000000600b37306 */ /* 0x0002a20000201400 */
[----:B------:R-:W-:Y:S02]  /*16d70*/  ISETP.GE.AND P6, PT, R173, R209, PT ;  /* 0x000000d1ad00720c */ /* 0x000fe40003fc6270 */
[----:B------:R-:W-:Y:S02]  /*16d80*/  FSEL R53, R53, -INF , !P1 ;  /* 0xff80000035357808 */ /* 0x000fe40004800000 */
[C---:B------:R-:W-:Y:S02]  /*16d90*/  ISETP.GE.AND P1, PT, R118.reuse, R212, PT ;  /* 0x000000d47600720c */ /* 0x040fe40003f26270 */
[-C--:B------:R-:W-:Y:S02]  /*16da0*/  ISETP.GE.OR P6, PT, R173, R208.reuse, !P6 ;  /* 0x000000d0ad00720c */ /* 0x080fe400077c6670 */
[----:B------:R-:W-:Y:S02]  /*16db0*/  ISETP.GE.OR P1, PT, R118, R211, !P1 ;  /* 0x000000d37600720c */ /* 0x000fe40004f26670 */
[----:B------:R-:W-:Y:S02]  /*16dc0*/  FSEL R46, R46, -INF , !P6 ;  /* 0xff8000002e2e7808 */ /* 0x000fe40007000000 */
[-C--:B------:R-:W-:Y:S02]  /*16dd0*/  ISETP.GE.AND P6, PT, R123, R209.reuse, PT ;  /* 0x000000d17b00720c */ /* 0x080fe40003fc6270 */
[-C--:B------:R-:W-:Y:S02]  /*16de0*/  ISETP.GE.AND P5, PT, R119, R209.reuse, PT ;  /* 0x000000d17700720c */ /* 0x080fe40003fa6270 */
[-C--:B------:R-:W-:Y:S02]  /*16df0*/  ISETP.GE.OR P6, PT, R123, R208.reuse, !P6 ;  /* 0x000000d07b00720c */ /* 0x080fe400077c6670 */
[----:B------:R-:W-:Y:S02]  /*16e00*/  FSEL R68, R68, -INF , !P1 ;  /* 0xff80000044447808 */ /* 0x000fe40004800000 */
[----:B------:R-:W-:Y:S02]  /*16e10*/  FSEL R55, R55, -INF , !P6 ;  /* 0xff80000037377808 */ /* 0x000fe40007000000 */
[----:B------:R-:W-:Y:S01]  /*16e20*/  ISETP.GE.AND P6, PT, R118, R209, PT ;  /* 0x000000d17600720c */ /* 0x000fe20003fc6270 */
[----:B-1----:R-:W-:Y:S01]  /*16e30*/  IMAD.IADD R6, R210, 0x1, -R241 ;  /* 0x00000001d2067824 */ /* 0x002fe200078e0af1 */
[-C--:B------:R-:W-:Y:S01]  /*16e40*/  ISETP.GE.OR P5, PT, R119, R208.reuse, !P5 ;  /* 0x000000d07700720c */ /* 0x080fe20006fa6670 */
[----:B--2---:R-:W-:Y:S01]  /*16e50*/  FFMA.FTZ R231, R179, -UR17, R231 ;  /* 0x80000011b3e77c23 */ /* 0x004fe200080100e7 */
[----:B------:R-:W-:Y:S02]  /*16e60*/  ISETP.GE.OR P6, PT, R118, R208, !P6 ;  /* 0x000000d07600720c */ /* 0x000fe400077c6670 */
[----:B------:R-:W-:Y:S02]  /*16e70*/  IABS R6, R6 ;  /* 0x0000000600067213 */ /* 0x000fe40000000000 */
[----:B------:R-:W-:Y:S02]  /*16e80*/  FSEL R70, R70, -INF , !P6 ;  /* 0xff80000046467808 */ /* 0x000fe40007000000 */
[----:B------:R1:W2:Y:S01]  /*16e90*/  I2F R176, R6 ;  /* 0x0000000600b07306 */ /* 0x0002a20000201400 */
[C---:B------:R-:W-:Y:S02]  /*16ea0*/  ISETP.GE.AND P6, PT, R5.reuse, R206, PT ;  /* 0x000000ce0500720c */ /* 0x040fe40003fc6270 */
[----:B------:R-:W-:Y:S02]  /*16eb0*/  IABS R7, R7 ;  /* 0x0000000700077213 */ /* 0x000fe40000000000 */
[----:B------:R-:W-:Y:S02]  /*16ec0*/  ISETP.GE.OR P6, PT, R5, R205, !P6 ;  /* 0x000000cd0500720c */ /* 0x000fe400077c6670 */
[C---:B------:R-:W-:Y:S02]  /*16ed0*/  ISETP.GE.AND P1, PT, R121.reuse, R212, PT ;  /* 0x000000d47900720c */ /* 0x040fe40003f26270 */
[C---:B------:R-:W-:Y:S01]  /*16ee0*/  ISETP.GE.AND P3, PT, R120.reuse, R209, PT ;  /* 0x000000d17800720c */ /* 0x040fe20003f66270 */
[----:B------:R3:W-:Y:S01]  /*16ef0*/  I2F R224, R7 ;  /* 0x0000000700e07306 */ /* 0x0007e20000201400 */
[-C--:B------:R-:W-:Y:S02]  /*16f00*/  ISETP.GE.OR P1, PT, R121, R211.reuse, !P1 ;  /* 0x000000d37900720c */ /* 0x080fe40004f26670 */
[C---:B------:R-:W-:Y:S02]  /*16f10*/  ISETP.GE.OR P3, PT, R120.reuse, R208, !P3 ;  /* 0x000000d07800720c */ /* 0x040fe40005f66670 */
[C---:B------:R-:W-:Y:S02]  /*16f20*/  ISETP.GE.AND P0, PT, R120.reuse, R212, PT ;  /* 0x000000d47800720c */ /* 0x040fe40003f06270 */
[----:B------:R-:W-:Y:S02]  /*16f30*/  FSEL R71, R71, -INF , !P3 ;  /* 0xff80000047477808 */ /* 0x000fe40005800000 */
[----:B------:R-:W-:Y:S02]  /*16f40*/  ISETP.GE.OR P0, PT, R120, R211, !P0 ;  /* 0x000000d37800720c */ /* 0x000fe40004706670 */
[----:B------:R-:W-:Y:S02]  /*16f50*/  ISETP.GE.AND P3, PT, R121, R209, PT ;  /* 0x000000d17900720c */ /* 0x000fe40003f66270 */
[----:B------:R-:W-:Y:S01]  /*16f60*/  FSEL R69, R69, -INF , !P0 ;  /* 0xff80000045457808 */ /* 0x000fe20004000000 */
[----:B-1----:R-:W-:Y:S01]  /*16f70*/  IMAD.IADD R6, R210, 0x1, -R233 ;  /* 0x00000001d2067824 */ /* 0x002fe200078e0ae9 */
[----:B------:R-:W-:Y:S01]  /*16f80*/  ISETP.GE.OR P3, PT, R121, R208, !P3 ;  /* 0x000000d07900720c */ /* 0x000fe20005f66670 */
[----:B--2---:R-:W-:Y:S01]  /*16f90*/  FFMA.FTZ R229, R176, -UR17, R229 ;  /* 0x80000011b0e57c23 */ /* 0x004fe200080100e5 */
[C---:B------:R-:W-:Y:S02]  /*16fa0*/  ISETP.GE.AND P0, PT, R5.reuse, R203, PT ;  /* 0x000000cb0500720c */ /* 0x040fe40003f06270 */
[----:B------:R-:W-:Y:S02]  /*16fb0*/  IABS R6, R6 ;  /* 0x0000000600067213 */ /* 0x000fe40000000000 */
[----:B------:R-:W-:Y:S02]  /*16fc0*/  ISETP.GE.OR P0, PT, R5, R202, !P0 ;  /* 0x000000ca0500720c */ /* 0x000fe40004706670 */
[----:B------:R1:W-:Y:S01]  /*16fd0*/  I2F R171, R6 ;  /* 0x0000000600ab7306 */ /* 0x0003e20000201400 */
[--C-:B---3--:R-:W-:Y:S01]  /*16fe0*/  IMAD.IADD R7, R197, 0x1, -R183.reuse ;  /* 0x00000001c5077824 */ /* 0x108fe200078e0ab7 */
[----:B------:R-:W-:Y:S04]  /*16ff0*/  IABS R84, R84 ;  /* 0x0000005400547213 */ /* 0x000fe80000000000 */
[----:B------:R-:W-:Y:S04]  /*17000*/  IABS R7, R7 ;  /* 0x0000000700077213 */ /* 0x000fe80000000000 */
[----:B------:R-:W2:Y:S10]  /*17010*/  I2F R223, R7 ;  /* 0x0000000700df7306 */ /* 0x000eb40000201400 */
[----:B------:R-:W3:Y:S01]  /*17020*/  I2F R84, R84 ;  /* 0x0000005400547306 */ /* 0x000ee20000201400 */
[----:B-1----:R-:W-:Y:S05]  /*17030*/  IMAD.IADD R6, R210, 0x1, -R183 ;  /* 0x00000001d2067824 */ /* 0x002fea00078e0ab7 */
[----:B------:R-:W-:Y:S04]  /*17040*/  IABS R6, R6 ;  /* 0x0000000600067213 */ /* 0x000fe80000000000 */
[----:B------:R1:W-:Y:S01]  /*17050*/  I2F R62, R6 ;  /* 0x00000006003e7306 */ /* 0x0003e20000201400 */
[----:B--2---:R-:W-:Y:S02]  /*17060*/  FFMA.FTZ R223, R223, -UR17, R235 ;  /* 0x80000011dfdf7c23 */ /* 0x004fe400080100eb */
[C---:B------:R-:W-:Y:S05]  /*17070*/  IMAD.IADD R7, R207.reuse, 0x1, -R5 ;  /* 0x00000001cf077824 */ /* 0x040fea00078e0a05 */
[----:B------:R-:W-:Y:S01]  /*17080*/  IABS R7, R7 ;  /* 0x0000000700077213 */ /* 0x000fe20000000000 */
[----:B---3--:R-:W-:Y:S03]  /*17090*/  FFMA.FTZ R227, R84, -UR17, R227 ;  /* 0x8000001154e37c23 */ /* 0x008fe600080100e3 */
[----:B------:R-:W2:Y:S01]  /*170a0*/  I2F R41, R7 ;  /* 0x0000000700297306 */ /* 0x000ea20000201400 */
[----:B------:R-:W-:Y:S05]  /*170b0*/  IMAD.IADD R84, R204, 0x1, -R240 ;  /* 0x00000001cc547824 */ /* 0x000fea00078e0af0 */
[----:B------:R-:W-:Y:S01]  /*170c0*/  IABS R84, R84 ;  /* 0x0000005400547213 */ /* 0x000fe20000000000 */
[----:B-1----:R-:W-:Y:S05]  /*170d0*/  IMAD.IADD R6, R207, 0x1, -R238 ;  /* 0x00000001cf067824 */ /* 0x002fea00078e0aee */
[----:B------:R-:W-:Y:S04]  /*170e0*/  IABS R6, R6 ;  /* 0x0000000600067213 */ /* 0x000fe80000000000 */
[----:B------:R1:W-:Y:S01]  /*170f0*/  I2F R29, R6 ;  /* 0x00000006001d7306 */ /* 0x0003e20000201400 */
[----:B--2---:R-:W-:Y:S02]  /*17100*/  FFMA.FTZ R0, R41, -UR17, R0 ;  /* 0x8000001129007c23 */ /* 0x004fe40008010000 */
[----:B------:R-:W-:Y:S05]  /*17110*/  IMAD.IADD R7, R207, 0x1, -R247 ;  /* 0x00000001cf077824 */ /* 0x000fea00078e0af7 */
[----:B------:R-:W-:Y:S04]  /*17120*/  IABS R7, R7 ;  /* 0x0000000700077213 */ /* 0x000fe80000000000 */
[----:B------:R-:W2:Y:S01]  /*17130*/  I2F R226, R7 ;  /* 0x0000000700e27306 */ /* 0x000ea20000201400 */
[----:B-1----:R-:W-:Y:S01]  /*17140*/  FSEL R6, R81, -INF , !P5 ;  /* 0xff80000051067808 */ /* 0x002fe20006800000 */
[----:B------:R-:W-:Y:S01]  /*17150*/  IMAD.IADD R81, R207, 0x1, -R180 ;  /* 0x00000001cf517824 */ /* 0x000fe200078e0ab4 */
[C---:B------:R-:W-:Y:S04]  /*17160*/  ISETP.GE.AND P5, PT, R126.reuse, R209, PT ;  /* 0x000000d17e00720c */ /* 0x040fe80003fa6270 */
[----:B------:R-:W-:Y:S02]  /*17170*/  ISETP.GE.OR P5, PT, R126, R208, !P5 ;  /* 0x000000d07e00720c */ /* 0x000fe40006fa6670 */
[----:B------:R-:W-:Y:S02]  /*17180*/  IABS R81, R81 ;  /* 0x0000005100517213 */ /* 0x000fe40000000000 */
[----:B------:R-:W-:Y:S02]  /*17190*/  FSEL R31, R86, -INF , !P5 ;  /* 0xff800000561f7808 */ /* 0x000fe40006800000 */
[----:B------:R-:W1:Y:S01]  /*171a0*/  I2F R222, R81 ;  /* 0x0000005100de7306 */ /* 0x000e620000201400 */
[----:B------:R-:W-:Y:S01]  /*171b0*/  ISETP.GE.AND P5, PT, R238, R206, PT ;  /* 0x000000ceee00720c */ /* 0x000fe20003fa6270 */
[----:B--2---:R-:W-:Y:S01]  /*171c0*/  FFMA.FTZ R13, R226, -UR17, R13 ;  /* 0x80000011e20d7c23 */ /* 0x004fe2000801000d */
[----:B------:R-:W-:Y:S01]  /*171d0*/  FSEL R7, R79, -INF , !P1 ;  /* 0xff8000004f077808 */ /* 0x000fe20004800000 */
[----:B------:R-:W-:Y:S01]  /*171e0*/  IMAD.MOV.U32 R79, RZ, RZ, R16 ;  /* 0x000000ffff4f7224 */ /* 0x000fe200078e0010 */
[----:B------:R-:W-:Y:S01]  /*171f0*/  ISETP.GE.AND P1, PT, R128, R212, PT ;  /* 0x000000d48000720c */ /* 0x000fe20003f26270 */
[----:B------:R-:W-:Y:S01]  /*17200*/  IMAD.IADD R16, R204, 0x1, -R5 ;  /* 0x00000001cc107824 */ /* 0x000fe200078e0a05 */
[----:B------:R-:W-:Y:S02]  /*17210*/  ISETP.GE.OR P5, PT, R238, R205, !P5 ;  /* 0x000000cdee00720c */ /* 0x000fe40006fa6670 */
[----:B------:R-:W-:Y:S01]  /*17220*/  ISETP.GE.OR P1, PT, R128, R211, !P1 ;  /* 0x000000d38000720c */ /* 0x000fe20004f26670 */
[----:B------:R-:W2:Y:S01]  /*17230*/  I2F R79, R79 ;  /* 0x0000004f004f7306 */ /* 0x000ea20000201400 */
[----:B------:R-:W-:Y:S02]  /*17240*/  IABS R26, R16 ;  /* 0x00000010001a7213 */ /* 0x000fe40000000000 */
[----:B------:R-:W-:Y:S02]  /*17250*/  FSEL R16, R85, -INF , !P1 ;  /* 0xff80000055107808 */ /* 0x000fe40004800000 */
[----:B------:R-:W-:Y:S01]  /*17260*/  ISETP.GE.AND P1, PT, R238, R203, PT ;  /* 0x000000cbee00720c */ /* 0x000fe20003f26270 */
[----:B------:R-:W-:Y:S01]  /*17270*/  IMAD.MOV.U32 R85, RZ, RZ, R26 ;  /* 0x000000ffff557224 */ /* 0x000fe200078e001a */
[----:B------:R-:W-:Y:S01]  /*17280*/  FSEL R5, R83, -INF , !P3 ;  /* 0xff80000053057808 */ /* 0x000fe20005800000 */
[----:B------:R-:W-:Y:S01]  /*17290*/  IMAD.MOV.U32 R83, RZ, RZ, R29 ;  /* 0x000000ffff537224 */ /* 0x000fe200078e001d */
[----:B------:R-:W-:Y:S01]  /*172a0*/  ISETP.GE.AND P3, PT, R128, R209, PT ;  /* 0x000000d18000720c */ /* 0x000fe20003f66270 */
[----:B------:R-:W-:Y:S01]  /*172b0*/  IMAD.IADD R29, R207, 0x1, -R181 ;  /* 0x00000001cf1d7824 */ /* 0x000fe200078e0ab5 */
[----:B------:R-:W-:Y:S01]  /*172c0*/  ISETP.GE.OR P1, PT, R238, R202, !P1 ;  /* 0x000000caee00720c */ /* 0x000fe20004f26670 */
[----:B------:R-:W3:Y:S01]  /*172d0*/  I2F R85, R85 ;  /* 0x0000005500557306 */ /* 0x000ee20000201400 */
[-C--:B------:R-:W-:Y:S01]  /*172e0*/  ISETP.GE.OR P3, PT, R128, R208.reuse, !P3 ;  /* 0x000000d08000720c */ /* 0x080fe20005f66670 */
[----:B-1----:R-:W-:Y:S01]  /*172f0*/  FFMA.FTZ R27, R222, -UR17, R27 ;  /* 0x80000011de1b7c23 */ /* 0x002fe2000801001b */
[----:B------:R-:W-:Y:S01]  /*17300*/  IABS R29, R29 ;  /* 0x0000001d001d7213 */ /* 0x000fe20000000000 */
[----:B------:R-:W-:Y:S01]  /*17310*/  IMAD.IADD R238, R204, 0x1, -R238 ;  /* 0x00000001ccee7824 */ /* 0x000fe200078e0aee */
[----:B------:R-:W-:Y:S02]  /*17320*/  FSEL R26, R87, -INF , !P3 ;  /* 0xff800000571a7808 */ /* 0x000fe40005800000 */
[C---:B------:R-:W-:Y:S01]  /*17330*/  ISETP.GE.AND P3, PT, R130.reuse, R209, PT ;  /* 0x000000d18200720c */ /* 0x040fe20003f66270 */
[----:B------:R-:W-:Y:S01]  /*17340*/  IMAD.MOV.U32 R86, RZ, RZ, R29 ;  /* 0x000000ffff567224 */ /* 0x000fe200078e001d */
[----:B------:R-:W-:Y:S02]  /*17350*/  FSEL R29, R61, -INF , !P2 ;  /* 0xff8000003d1d7808 */ /* 0x000fe40005000000 */
[----:B------:R-:W-:Y:S01]  /*17360*/  ISETP.GE.OR P3, PT, R130, R208, !P3 ;  /* 0x000000d08200720c */ /* 0x000fe20005f66670 */
[----:B--2---:R-:W-:Y:S01]  /*17370*/  FFMA.FTZ R19, R79, -UR17, R19 ;  /* 0x800000114f137c23 */ /* 0x004fe20008010013 */
[C---:B------:R-:W-:Y:S01]  /*17380*/  ISETP.GE.AND P2, PT, R125.reuse, R212, PT ;  /* 0x000000d47d00720c */ /* 0x040fe20003f46270 */
[----:B------:R-:W1:Y:S01]  /*17390*/  I2F R86, R86 ;  /* 0x0000005600567306 */ /* 0x000e620000201400 */
[----:B------:R-:W-:Y:S02]  /*173a0*/  FSEL R63, R232, -INF , !P3 ;  /* 0xff800000e83f7808 */ /* 0x000fe40005800000 */
[C---:B------:R-:W-:Y:S02]  /*173b0*/  ISETP.GE.OR P2, PT, R125.reuse, R211, !P2 ;  /* 0x000000d37d00720c */ /* 0x040fe40005746670 */
[CC--:B------:R-:W-:Y:S02]  /*173c0*/  ISETP.GE.AND P3, PT, R125.reuse, R209.reuse, PT ;  /* 0x000000d17d00720c */ /* 0x0c0fe40003f66270 */
[----:B------:R-:W-:Y:S02]  /*173d0*/  FSEL R56, R56, -INF , !P2 ;  /* 0xff80000038387808 */ /* 0x000fe40005000000 */
[----:B------:R-:W-:Y:S01]  /*173e0*/  ISETP.GE.OR P3, PT, R125, R208, !P3 ;  /* 0x000000d07d00720c */ /* 0x000fe20005f66670 */
[----:B---3--:R-:W-:Y:S01]  /*173f0*/  FFMA.FTZ R2, R85, -UR17, R2 ;  /* 0x8000001155027c23 */ /* 0x008fe20008010002 */
[----:B------:R-:W-:Y:S01]  /*17400*/  ISETP.GE.AND P2, PT, R129, R212, PT ;  /* 0x000000d48100720c */ /* 0x000fe20003f46270 */
[----:B------:R-:W-:Y:S01]  /*17410*/  IMAD.IADD R85, R207, 0x1, -R118 ;  /* 0x00000001cf557824 */ /* 0x000fe200078e0a76 */
[----:B------:R-:W-:Y:S02]  /*17420*/  FSEL R61, R243, -INF , !P3 ;  /* 0xff800000f33d7808 */ /* 0x000fe40005800000 */
[C---:B------:R-:W-:Y:S02]  /*17430*/  ISETP.GE.AND P3, PT, R129.reuse, R209, PT ;  /* 0x000000d18100720c */ /* 0x040fe40003f66270 */
[----:B------:R-:W-:Y:S02]  /*17440*/  IABS R85, R85 ;  /* 0x0000005500557213 */ /* 0x000fe40000000000 */
[C---:B------:R-:W-:Y:S02]  /*17450*/  ISETP.GE.OR P3, PT, R129.reuse, R208, !P3 ;  /* 0x000000d08100720c */ /* 0x040fe40005f66670 */
[----:B------:R-:W2:Y:S01]  /*17460*/  I2F R222, R85 ;  /* 0x0000005500de7306 */ /* 0x000ea20000201400 */
[----:B------:R-:W-:Y:S01]  /*17470*/  ISETP.GE.OR P2, PT, R129, R211, !P2 ;  /* 0x000000d38100720c */ /* 0x000fe20005746670 */
[----:B-1----:R-:W-:Y:S01]  /*17480*/  FFMA.FTZ R23, R86, -UR17, R23 ;  /* 0x8000001156177c23 */ /* 0x002fe20008010017 */
[----:B------:R-:W-:Y:S01]  /*17490*/  FSEL R246, R246, -INF , !P3 ;  /* 0xff800000f6f67808 */ /* 0x000fe20005800000 */
[----:B------:R-:W-:Y:S01]  /*174a0*/  IMAD.IADD R86, R207, 0x1, -R120 ;  /* 0x00000001cf567824 */ /* 0x000fe200078e0a78 */
[----:B------:R-:W-:Y:S02]  /*174b0*/  FSEL R232, R252, -INF , !P2 ;  /* 0xff800000fce87808 */ /* 0x000fe40005000000 */
[----:B------:R-:W-:Y:S02]  /*174c0*/  IABS R238, R238 ;  /* 0x000000ee00ee7213 */ /* 0x000fe40000000000 */
[----:B------:R-:W-:Y:S02]  /*174d0*/  IABS R86, R86 ;  /* 0x0000005600567213 */ /* 0x000fe40000000000 */
[----:B------:R1:W3:Y:S01]  /*174e0*/  I2F R87, R238 ;  /* 0x000000ee00577306 */ /* 0x0002e20000201400 */
[C---:B------:R-:W-:Y:S02]  /*174f0*/  ISETP.GE.AND P3, PT, R175.reuse, R209, PT ;  /* 0x000000d1af00720c */ /* 0x040fe40003f66270 */
[C---:B------:R-:W-:Y:S02]  /*17500*/  ISETP.GE.AND P2, PT, R175.reuse, R212, PT ;  /* 0x000000d4af00720c */ /* 0x040fe40003f46270 */
[C---:B------:R-:W-:Y:S02]  /*17510*/  ISETP.GE.OR P3, PT, R175.reuse, R208, !P3 ;  /* 0x000000d0af00720c */ /* 0x040fe40005f66670 */
[----:B------:R-:W-:Y:S02]  /*17520*/  ISETP.GE.OR P2, PT, R175, R211, !P2 ;  /* 0x000000d3af00720c */ /* 0x000fe40005746670 */
[----:B------:R-:W-:Y:S02]  /*17530*/  FSEL R248, R248, -INF , !P3 ;  /* 0xff800000f8f87808 */ /* 0x000fe40005800000 */
[----:B------:R-:W-:Y:S01]  /*17540*/  FSEL R243, R251, -INF , !P2 ;  /* 0xff800000fbf37808 */ /* 0x000fe20005000000 */
[----:B--2---:R-:W-:Y:S01]  /*17550*/  FFMA.FTZ R57, R222, -UR17, R57 ;  /* 0x80000011de397c23 */ /* 0x004fe20008010039 */
[C---:B------:R-:W-:Y:S02]  /*17560*/  ISETP.GE.AND P3, PT, R127.reuse, R209, PT ;  /* 0x000000d17f00720c */ /* 0x040fe40003f66270 */
[C---:B------:R-:W-:Y:S02]  /*17570*/  ISETP.GE.AND P2, PT, R127.reuse, R212, PT ;  /* 0x000000d47f00720c */ /* 0x040fe40003f46270 */
[C---:B------:R-:W-:Y:S02]  /*17580*/  ISETP.GE.OR P3, PT, R127.reuse, R208, !P3 ;  /* 0x000000d07f00720c */ /* 0x040fe40005f66670 */
[----:B------:R-:W-:Y:S02]  /*17590*/  ISETP.GE.OR P2, PT, R127, R211, !P2 ;  /* 0x000000d37f00720c */ /* 0x000fe40005746670 */
[----:B------:R-:W-:Y:S02]  /*175a0*/  FSEL R251, R239, -INF , !P3 ;  /* 0xff800000effb7808 */ /* 0x000fe40005800000 */
[----:B------:R-:W-:Y:S01]  /*175b0*/  FSEL R249, R249, -INF , !P2 ;  /* 0xff800000f9f97808 */ /* 0x000fe20005000000 */
[----:B-1----:R-:W-:Y:S01]  /*175c0*/  IMAD.MOV.U32 R238, RZ, RZ, R83 ;  /* 0x000000ffffee7224 */ /* 0x002fe200078e0053 */
[C---:B------:R-:W-:Y:S01]  /*175d0*/  ISETP.GE.AND P3, PT, R131.reuse, R209, PT ;  /* 0x000000d18300720c */ /* 0x040fe20003f66270 */
[----:B------:R-:W-:Y:S01]  /*175e0*/  IMAD.IADD R83, R204, 0x1, -R247 ;  /* 0x00000001cc537824 */ /* 0x000fe200078e0af7 */
[----:B------:R-:W-:Y:S01]  /*175f0*/  ISETP.GE.AND P2, PT, R131, R212, PT ;  /* 0x000000d48300720c */ /* 0x000fe20003f46270 */
[----:B---3--:R-:W-:Y:S01]  /*17600*/  FFMA.FTZ R14, R87, -UR17, R14 ;  /* 0x80000011570e7c23 */ /* 0x008fe2000801000e */
[----:B------:R-:W-:Y:S02]  /*17610*/  FSEL R87, R2, -INF , !P0 ;  /* 0xff80000002577808 */ /* 0x000fe40004000000 */
[----:B------:R-:W-:Y:S02]  /*17620*/  ISETP.GE.AND P0, PT, R180, R206, PT ;  /* 0x000000ceb400720c */ /* 0x000fe40003f06270 */
[----:B------:R-:W-:Y:S01]  /*17630*/  FSEL R85, R14, -INF , !P1 ;  /* 0xff8000000e557808 */ /* 0x000fe20004800000 */
[----:B------:R-:W-:Y:S01]  /*17640*/  IMAD.IADD R14, R204, 0x1, -R124 ;  /* 0x00000001cc0e7824 */ /* 0x000fe200078e0a7c */
[C---:B------:R-:W-:Y:S02]  /*17650*/  ISETP.GE.AND P1, PT, R181.reuse, R203, PT ;  /* 0x000000cbb500720c */ /* 0x040fe40003f26270 */
[C---:B------:R-:W-:Y:S02]  /*17660*/  ISETP.GE.OR P0, PT, R180.reuse, R205, !P0 ;  /* 0x000000cdb400720c */ /* 0x040fe40004706670 */
[-C--:B------:R-:W-:Y:S02]  /*17670*/  ISETP.GE.OR P1, PT, R181, R202.reuse, !P1 ;  /* 0x000000cab500720c */ /* 0x080fe40004f26670 */
[----:B------:R-:W-:Y:S02]  /*17680*/  FSEL R27, R27, -INF , !P0 ;  /* 0xff8000001b1b7808 */ /* 0x000fe40004000000 */
[C---:B------:R-:W-:Y:S02]  /*17690*/  ISETP.GE.AND P0, PT, R180.reuse, R203, PT ;  /* 0x000000cbb400720c */ /* 0x040fe40003f06270 */
[----:B------:R-:W-:Y:S01]  /*176a0*/  IABS R81, R83 ;  /* 0x0000005300517213 */ /* 0x000fe20000000000 */
[----:B------:R-:W-:Y:S01]  /*176b0*/  IMAD.IADD R83, R207, 0x1, -R174 ;  /* 0x00000001cf537824 */ /* 0x000fe200078e0aae */
[----:B------:R-:W-:Y:S02]  /*176c0*/  ISETP.GE.OR P0, PT, R180, R202, !P0 ;  /* 0x000000cab400720c */ /* 0x000fe40004706670 */
[----:B------:R-:W1:Y:S01]  /*176d0*/  I2F R179, R81 ;  /* 0x0000005100b37306 */ /* 0x000e620000201400 */
[----:B------:R-:W-:Y:S02]  /*176e0*/  ISETP.GE.OR P3, PT, R131, R208, !P3 ;  /* 0x000000d08300720c */ /* 0x000fe40005f66670 */
[----:B------:R-:W-:Y:S02]  /*176f0*/  IABS R14, R14 ;  /* 0x0000000e000e7213 */ /* 0x000fe40000000000 */
[----:B------:R-:W-:Y:S01]  /*17700*/  FSEL R252, R228, -INF , !P3 ;  /* 0xff800000e4fc7808 */ /* 0x000fe20005800000 */
[----:B------:R-:W-:Y:S01]  /*17710*/  IMAD.IADD R228, R207, 0x1, -R245 ;  /* 0x00000001cfe47824 */ /* 0x000fe200078e0af5 */
[C---:B------:R-:W-:Y:S02]  /*17720*/  ISETP.GE.AND P3, PT, R242.reuse, R209, PT ;  /* 0x000000d1f200720c */ /* 0x040fe40003f66270 */
[-C--:B------:R-:W-:Y:S02]  /*17730*/  ISETP.GE.OR P2, PT, R131, R211.reuse, !P2 ;  /* 0x000000d38300720c */ /* 0x080fe40005746670 */
[----:B------:R-:W-:Y:S02]  /*17740*/  ISETP.GE.OR P3, PT, R242, R208, !P3 ;  /* 0x000000d0f200720c */ /* 0x000fe40005f66670 */
[----:B------:R-:W-:Y:S02]  /*17750*/  IABS R228, R228 ;  /* 0x000000e400e47213 */ /* 0x000fe40000000000 */
[----:B------:R-:W-:Y:S02]  /*17760*/  FSEL R250, R250, -INF , !P2 ;  /* 0xff800000fafa7808 */ /* 0x000fe40005000000 */
[CC--:B------:R-:W-:Y:S02]  /*17770*/  ISETP.GE.AND P2, PT, R242.reuse, R212.reuse, PT ;  /* 0x000000d4f200720c */ /* 0x0c0fe40003f46270 */
[----:B------:R-:W-:Y:S02]  /*17780*/  I2F R228, R228 ;  /* 0x000000e400e47306 */ /* 0x000fe40000201400 */
[----:B------:R-:W-:Y:S01]  /*17790*/  ISETP.GE.OR P2, PT, R242, R211, !P2 ;  /* 0x000000d3f200720c */ /* 0x000fe20005746670 */
[----:B-1----:R-:W-:Y:S01]  /*177a0*/  FFMA.FTZ R15, R179, -UR17, R15 ;  /* 0x80000011b30f7c23 */ /* 0x002fe2000801000f */
[----:B------:R-:W-:Y:S01]  /*177b0*/  IABS R81, R83 ;  /* 0x0000005300517213 */ /* 0x000fe20000000000 */
[----:B------:R-:W-:Y:S01]  /*177c0*/  IMAD.IADD R83, R204, 0x1, -R245 ;  /* 0x00000001cc537824 */ /* 0x000fe200078e0af5 */
[----:B------:R-:W-:Y:S01]  /*177d0*/  FSEL R239, R227, -INF , !P2 ;  /* 0xff800000e3ef7808 */ /* 0x000fe20005000000 */
[----:B------:R-:W-:Y:S03]  /*177e0*/  IMAD.IADD R227, R207, 0x1, -R172 ;  /* 0x00000001cfe37824 */ /* 0x000fe600078e0aac */
[----:B------:R1:W2:Y:S01]  /*177f0*/  I2F R225, R81 ;  /* 0x0000005100e17306 */ /* 0x0002a20000201400 */
[CC--:B------:R-:W-:Y:S04]  /*17800*/  ISETP.GE.AND P2, PT, R241.reuse, R212.reuse, PT ;  /* 0x000000d4f100720c */ /* 0x0c0fe80003f46270 */
[----:B------:R-:W-:Y:S05]  /*17810*/  ISETP.GE.OR P2, PT, R241, R211, !P2 ;  /* 0x000000d3f100720c */ /* 0x000fea0005746670 */
[----:B------:R-:W3:Y:S01]  /*17820*/  I2F R179, R86 ;  /* 0x0000005600b37306 */ /* 0x000ee20000201400 */
[----:B-1----:R-:W-:Y:S01]  /*17830*/  IABS R81, R83 ;  /* 0x0000005300517213 */ /* 0x002fe20000000000 */
[----:B--2---:R-:W-:Y:S02]  /*17840*/  FFMA.FTZ R28, R225, -UR17, R28 ;  /* 0x80000011e11c7c23 */ /* 0x004fe4000801001c */
[----:B------:R-:W-:Y:S06]  /*17850*/  IMAD.IADD R83, R207, 0x1, -R173 ;  /* 0x00000001cf537824 */ /* 0x000fec00078e0aad */
[----:B------:R-:W1:Y:S01]  /*17860*/  I2F R176, R81 ;  /* 0x0000005100b07306 */ /* 0x000e620000201400 */
[----:B------:R-:W-:Y:S01]  /*17870*/  IABS R83, R83 ;  /* 0x0000005300537213 */ /* 0x000fe20000000000 */
[----:B---3--:R-:W-:Y:S02]  /*17880*/  FFMA.FTZ R60, R179, -UR17, R60 ;  /* 0x80000011b33c7c23 */ /* 0x008fe4000801003c */
[----:B-1----:R-:W-:Y:S02]  /*17890*/  FFMA.FTZ R20, R176, -UR17, R20 ;  /* 0x80000011b0147c23 */ /* 0x002fe40008010014 */
[----:B------:R-:W-:Y:S01]  /*178a0*/  FFMA.FTZ R81, R224, -UR17, R237 ;  /* 0x80000011e0517c23 */ /* 0x000fe200080100ed */
[----:B------:R-:W-:Y:S03]  /*178b0*/  FSEL R237, R231, -INF , !P3 ;  /* 0xff800000e7ed7808 */ /* 0x000fe60005800000 */
[----:B------:R1:W2:Y:S01]  /*178c0*/  I2F R224, R83 ;  /* 0x0000005300e07306 */ /* 0x0002a20000201400 */
[----:B------:R-:W-:Y:S01]  /*178d0*/  IMAD.MOV.U32 R231, RZ, RZ, R228 ;  /* 0x000000ffffe77224 */ /* 0x000fe200078e00e4 */
[----:B------:R-:W-:Y:S01]  /*178e0*/  ISETP.GE.AND P3, PT, R241, R209, PT ;  /* 0x000000d1f100720c */ /* 0x000fe20003f66270 */
[----:B------:R-:W-:Y:S01]  /*178f0*/  IMAD.MOV.U32 R228, RZ, RZ, R238 ;  /* 0x000000ffffe47224 */ /* 0x000fe200078e00ee */
[----:B------:R-:W-:Y:S01]  /*17900*/  FSEL R238, R230, -INF , !P2 ;  /* 0xff800000e6ee7808 */ /* 0x000fe20005000000 */
[----:B------:R-:W-:Y:S01]  /*17910*/  FFMA.FTZ R17, R231, -UR17, R17 ;  /* 0x80000011e7117c23 */ /* 0x000fe20008010011 */
[----:B------:R-:W-:Y:S01]  /*17920*/  ISETP.GE.AND P2, PT, R233, R212, PT ;  /* 0x000000d4e900720c */ /* 0x000fe20003f46270 */
[----:B------:R-:W-:Y:S01]  /*17930*/  FFMA.FTZ R12, R228, -UR17, R12 ;  /* 0x80000011e40c7c23 */ /* 0x000fe2000801000c */
[----:B------:R-:W-:Y:S01]  /*17940*/  ISETP.GE.OR P3, PT, R241, R208, !P3 ;  /* 0x000000d0f100720c */ /* 0x000fe20005f66670 */
[----:B------:R-:W-:Y:S01]  /*17950*/  IMAD.IADD R231, R207, 0x1, -R117 ;  /* 0x00000001cfe77824 */ /* 0x000fe200078e0a75 */
[----:B------:R-:W-:Y:S04]  /*17960*/  ISETP.GE.OR P2, PT, R233, R211, !P2 ;  /* 0x000000d3e900720c */ /* 0x000fe80005746670 */
[----:B------:R-:W-:Y:S02]  /*17970*/  IABS R231, R231 ;  /* 0x000000e700e77213 */ /* 0x000fe40000000000 */
[----:B------:R-:W-:Y:S01]  /*17980*/  FSEL R235, R81, -INF , !P2 ;  /* 0xff80000051eb7808 */ /* 0x000fe20005000000 */
[----:B------:R-:W-:Y:S01]  /*17990*/  IMAD.IADD R81, R204, 0x1, -R182 ;  /* 0x00000001cc517824 */ /* 0x000fe200078e0ab6 */
[----:B------:R-:W-:Y:S04]  /*179a0*/  ISETP.GE.AND P2, PT, R183, R212, PT ;  /* 0x000000d4b700720c */ /* 0x000fe80003f46270 */
[----:B------:R-:W-:Y:S01]  /*179b0*/  IABS R81, R81 ;  /* 0x0000005100517213 */ /* 0x000fe20000000000 */
[----:B-1----:R-:W-:Y:S01]  /*179c0*/  FFMA.FTZ R83, R171, -UR17, R236 ;  /* 0x80000011ab537c23 */ /* 0x002fe200080100ec */
[----:B------:R-:W-:Y:S01]  /*179d0*/  ISETP.GE.OR P2, PT, R183, R211, !P2 ;  /* 0x000000d3b700720c */ /* 0x000fe20005746670 */
[----:B------:R-:W1:Y:S01]  /*179e0*/  I2F R171, R84 ;  /* 0x0000005400ab7306 */ /* 0x000e620000201400 */
[----:B--2---:R-:W-:Y:S01]  /*179f0*/  FFMA.FTZ R34, R224, -UR17, R34 ;  /* 0x80000011e0227c23 */ /* 0x004fe20008010022 */
[----:B------:R-:W-:Y:S01]  /*17a00*/  FSEL R236, R229, -INF , !P3 ;  /* 0xff800000e5ec7808 */ /* 0x000fe20005800000 */
[----:B------:R-:W-:Y:S01]  /*17a10*/  FFMA.FTZ R229, R62, -UR17, R234 ;  /* 0x800000113ee57c23 */ /* 0x000fe200080100ea */
[----:B------:R-:W-:Y:S02]  /*17a20*/  FSEL R234, R223, -INF , !P2 ;  /* 0xff800000dfea7808 */ /* 0x000fe40005000000 */
[----:B------:R-:W-:Y:S02]  /*17a30*/  ISETP.GE.AND P3, PT, R233, R209, PT ;  /* 0x000000d1e900720c */ /* 0x000fe40003f66270 */
[----:B------:R-:W-:Y:S02]  /*17a40*/  ISETP.GE.AND P2, PT, R247, R206, PT ;  /* 0x000000cef700720c */ /* 0x000fe40003f46270 */
[----:B------:R2:W3:Y:S01]  /*17a50*/  I2F R62, R81 ;  /* 0x00000051003e7306 */ /* 0x0004e20000201400 */
[-C--:B------:R-:W-:Y:S02]  /*17a60*/  ISETP.GE.OR P3, PT, R233, R208.reuse, !P3 ;  /* 0x000000d0e900720c */ /* 0x080fe40005f66670 */
[----:B------:R-:W-:Y:S02]  /*17a70*/  ISETP.GE.OR P2, PT, R247, R205, !P2 ;  /* 0x000000cdf700720c */ /* 0x000fe40005746670 */
[----:B------:R-:W-:Y:S01]  /*17a80*/  FSEL R230, R83, -INF , !P3 ;  /* 0xff80000053e67808 */ /* 0x000fe20005800000 */
[----:B------:R-:W-:Y:S01]  /*17a90*/  IMAD.IADD R83, R207, 0x1, -R124 ;  /* 0x00000001cf537824 */ /* 0x000fe200078e0a7c */
[C---:B------:R-:W-:Y:S04]  /*17aa0*/  ISETP.GE.AND P3, PT, R183.reuse, R209, PT ;  /* 0x000000d1b700720c */ /* 0x040fe80003f66270 */
[----:B------:R-:W-:Y:S02]  /*17ab0*/  IABS R83, R83 ;  /* 0x0000005300537213 */ /* 0x000fe40000000000 */
[----:B------:R-:W-:Y:S01]  /*17ac0*/  ISETP.GE.OR P3, PT, R183, R208, !P3 ;  /* 0x000000d0b700720c */ /* 0x000fe20005f66670 */
[----:B-1----:R-:W-:Y:S01]  /*17ad0*/  FFMA.FTZ R21, R171, -UR17, R21 ;  /* 0x80000011ab157c23 */ /* 0x002fe20008010015 */
[----:B------:R1:W4:Y:S01]  /*17ae0*/  I2F R223, R83 ;  /* 0x0000005300df7306 */ /* 0x0003220000201400 */
[----:B------:R-:W-:Y:S02]  /*17af0*/  IABS R84, R227 ;  /* 0x000000e300547213 */ /* 0x000fe40000000000 */
[----:B------:R-:W-:Y:S02]  /*17b00*/  FSEL R229, R229, -INF , !P3 ;  /* 0xff800000e5e57808 */ /* 0x000fe40005800000 */
[C---:B------:R-:W-:Y:S01]  /*17b10*/  ISETP.GE.AND P3, PT, R247.reuse, R203, PT ;  /* 0x000000cbf700720c */ /* 0x040fe20003f66270 */
[----:B--2---:R-:W-:Y:S04]  /*17b20*/  IMAD.IADD R81, R204, 0x1, -R181 ;  /* 0x00000001cc517824 */ /* 0x004fe800078e0ab5 */
[----:B------:R-:W2:Y:S01]  /*17b30*/  I2F R227, R84 ;  /* 0x0000005400e37306 */ /* 0x000ea20000201400 */
[----:B------:R-:W-:Y:S01]  /*17b40*/  ISETP.GE.OR P3, PT, R247, R202, !P3 ;  /* 0x000000caf700720c */ /* 0x000fe20005f66670 */
[----:B---3--:R-:W-:Y:S01]  /*17b50*/  FFMA.FTZ R24, R62, -UR17, R24 ;  /* 0x800000113e187c23 */ /* 0x008fe20008010018 */
[----:B------:R-:W-:Y:S01]  /*17b60*/  IABS R81, R81 ;  /* 0x0000005100517213 */ /* 0x000fe20000000000 */
[----:B------:R-:W-:Y:S01]  /*17b70*/  IMAD.IADD R247, R207, 0x1, -R182 ;  /* 0x00000001cff77824 */ /* 0x000fe200078e0ab6 */
[----:B------:R-:W-:Y:S02]  /*17b80*/  FSEL R86, R15, -INF , !P3 ;  /* 0xff8000000f567808 */ /* 0x000fe40005800000 */
[CC--:B------:R-:W-:Y:S03]  /*17b90*/  ISETP.GE.AND P3, PT, R174.reuse, R206.reuse, PT ;  /* 0x000000ceae00720c */ /* 0x0c0fe60003f66270 */
[----:B------:R-:W3:Y:S01]  /*17ba0*/  I2F R41, R81 ;  /* 0x0000005100297306 */ /* 0x000ee20000201400 */
[----:B------:R-:W-:Y:S02]  /*17bb0*/  IABS R247, R247 ;  /* 0x000000f700f77213 */ /* 0x000fe40000000000 */
[-C--:B------:R-:W-:Y:S01]  /*17bc0*/  ISETP.GE.OR P3, PT, R174, R205.reuse, !P3 ;  /* 0x000000cdae00720c */ /* 0x080fe20005f66670 */
[----:B-1----:R-:W-:Y:S02]  /*17bd0*/  IMAD.IADD R83, R207, 0x1, -R123 ;  /* 0x00000001cf537824 */ /* 0x002fe400078e0a7b */
[----:B----4-:R-:W-:Y:S01]  /*17be0*/  FFMA.FTZ R40, R223, -UR17, R40 ;  /* 0x80000011df287c23 */ /* 0x010fe20008010028 */
[----:B------:R-:W-:Y:S02]  /*17bf0*/  FSEL R28, R28, -INF , !P3 ;  /* 0xff8000001c1c7808 */ /* 0x000fe40005800000 */
[CC--:B------:R-:W-:Y:S01]  /*17c00*/  ISETP.GE.AND P3, PT, R173.reuse, R206.reuse, PT ;  /* 0x000000cead00720c */ /* 0x0c0fe20003f66270 */
[----:B------:R1:W4:Y:S03]  /*17c10*/  I2F R15, R14 ;  /* 0x0000000e000f7306 */ /* 0x0003260000201400 */
[-C--:B------:R-:W-:Y:S01]  /*17c20*/  ISETP.GE.OR P3, PT, R173, R205.reuse, !P3 ;  /* 0x000000cdad00720c */ /* 0x080fe20005f66670 */
[----:B--2---:R-:W-:Y:S01]  /*17c30*/  FFMA.FTZ R36, R227, -UR17, R36 ;  /* 0x80000011e3247c23 */ /* 0x004fe20008010024 */
[----:B------:R-:W-:Y:S01]  /*17c40*/  FSEL R84, R0, -INF , !P6 ;  /* 0xff80000000547808 */ /* 0x000fe20007000000 */
[----:B------:R-:W-:Y:S01]  /*17c50*/  IMAD.IADD R0, R204, 0x1, -R180 ;  /* 0x00000001cc007824 */ /* 0x000fe200078e0ab4 */
[C---:B------:R-:W-:Y:S02]  /*17c60*/  ISETP.GE.AND P6, PT, R245.reuse, R206, PT ;  /* 0x000000cef500720c */ /* 0x040fe40003fc6270 */
[----:B------:R-:W-:Y:S01]  /*17c70*/  FSEL R34, R34, -INF , !P3 ;  /* 0xff80000022227808 */ /* 0x000fe20005800000 */
[----:B------:R-:W2:Y:S01]  /*17c80*/  I2F R247, R247 ;  /* 0x000000f700f77306 */ /* 0x000ea20000201400 */
[----:B------:R-:W-:Y:S02]  /*17c90*/  ISETP.GE.OR P6, PT, R245, R205, !P6 ;  /* 0x000000cdf500720c */ /* 0x000fe400077c6670 */
[-C--:B------:R-:W-:Y:S01]  /*17ca0*/  ISETP.GE.AND P3, PT, R174, R203.reuse, PT ;  /* 0x000000cbae00720c */ /* 0x080fe20003f66270 */
[----:B---3--:R-:W-:Y:S01]  /*17cb0*/  FFMA.FTZ R25, R41, -UR17, R25 ;  /* 0x8000001129197c23 */ /* 0x008fe20008010019 */
[----:B------:R-:W-:Y:S01]  /*17cc0*/  FSEL R79, R17, -INF , !P6 ;  /* 0xff800000114f7808 */ /* 0x000fe20007000000 */
[----:B------:R-:W-:Y:S01]  /*17cd0*/  IMAD.IADD R17, R204, 0x1, -R173 ;  /* 0x00000001cc117824 */ /* 0x000fe200078e0aad */
[C---:B------:R-:W-:Y:S02]  /*17ce0*/  ISETP.GE.AND P6, PT, R240.reuse, R203, PT ;  /* 0x000000cbf000720c */ /* 0x040fe40003fc6270 */
[----:B------:R-:W-:Y:S01]  /*17cf0*/  IABS R81, R83 ;  /* 0x0000005300517213 */ /* 0x000fe20000000000 */
[----:B------:R-:W-:Y:S01]  /*17d00*/  IMAD.IADD R83, R207, 0x1, -R122 ;  /* 0x00000001cf537824 */ /* 0x000fe200078e0a7a */
[----:B------:R-:W-:Y:S02]  /*17d10*/  ISETP.GE.OR P6, PT, R240, R202, !P6 ;  /* 0x000000caf000720c */ /* 0x000fe400077c6670 */
[----:B------:R-:W3:Y:S01]  /*17d20*/  I2F R228, R81 ;  /* 0x0000005100e47306 */ /* 0x000ee20000201400 */
[C---:B-1----:R-:W-:Y:S01]  /*17d30*/  IMAD.IADD R14, R204.reuse, 0x1, -R123 ;  /* 0x00000001cc0e7824 */ /* 0x042fe200078e0a7b */
[----:B------:R-:W-:Y:S01]  /*17d40*/  FSEL R21, R21, -INF , !P6 ;  /* 0xff80000015157808 */ /* 0x000fe20007000000 */
[----:B----4-:R-:W-:Y:S01]  /*17d50*/  FFMA.FTZ R43, R15, -UR17, R43 ;  /* 0x800000110f2b7c23 */ /* 0x010fe2000801002b */
[----:B------:R-:W-:Y:S01]  /*17d60*/  FSEL R25, R25, -INF , !P1 ;  /* 0xff80000019197808 */ /* 0x000fe20004800000 */
[----:B------:R-:W-:Y:S01]  /*17d70*/  IMAD.IADD R15, R204, 0x1, -R119 ;  /* 0x00000001cc0f7824 */ /* 0x000fe200078e0a77 */
[C---:B------:R-:W-:Y:S02]  /*17d80*/  ISETP.GE.AND P1, PT, R122.reuse, R206, PT ;  /* 0x000000ce7a00720c */ /* 0x040fe40003f26270 */
[----:B------:R-:W-:Y:S02]  /*17d90*/  IABS R14, R14 ;  /* 0x0000000e000e7213 */ /* 0x000fe40000000000 */
[----:B------:R-:W-:Y:S01]  /*17da0*/  ISETP.GE.OR P1, PT, R122, R205, !P1 ;  /* 0x000000cd7a00720c */ /* 0x000fe20004f26670 */
[----:B--2---:R-:W-:Y:S01]  /*17db0*/  FFMA.FTZ R22, R247, -UR17, R22 ;  /* 0x80000011f7167c23 */ /* 0x004fe20008010016 */
[----:B------:R-:W1:Y:S01]  /*17dc0*/  I2F R171, R14 ;  /* 0x0000000e00ab7306 */ /* 0x000e620000201400 */
[----:B------:R-:W-:Y:S02]  /*17dd0*/  ISETP.GE.OR P3, PT, R174, R202, !P3 ;  /* 0x000000caae00720c */ /* 0x000fe40005f66670 */
[----:B------:R-:W-:Y:S02]  /*17de0*/  IABS R0, R0 ;  /* 0x0000000000007213 */ /* 0x000fe40000000000 */
[----:B------:R-:W-:Y:S02]  /*17df0*/  IABS R17, R17 ;  /* 0x0000001100117213 */ /* 0x000fe40000000000 */
[CC--:B------:R-:W-:Y:S04]  /*17e00*/  ISETP.GE.AND P6, PT, R173.reuse, R203.reuse, PT ;  /* 0x000000cbad00720c */ /* 0x0c0fe80003fc6270 */
[-C--:B------:R-:W-:Y:S01]  /*17e10*/  ISETP.GE.OR P6, PT, R173, R202.reuse, !P6 ;  /* 0x000000caad00720c */ /* 0x080fe200077c6670 */
[----:B---3--:R-:W-:Y:S01]  /*17e20*/  FFMA.FTZ R42, R228, -UR17, R42 ;  /* 0x80000011e42a7c23 */ /* 0x008fe2000801002a */
[----:B------:R-:W-:Y:S01]  /*17e30*/  FSEL R81, R12, -INF , !P5 ;  /* 0xff8000000c517808 */ /* 0x000fe20006800000 */
[----:B------:R-:W-:Y:S01]  /*17e40*/  IMAD.IADD R173, R204, 0x1, -R122 ;  /* 0x00000001ccad7824 */ /* 0x000fe200078e0a7a */
[----:B------:R2:W3:Y:S01]  /*17e50*/  I2F R12, R0 ;  /* 0x00000000000c7306 */ /* 0x0004e20000201400 */
[C---:B------:R-:W-:Y:S03]  /*17e60*/  ISETP.GE.AND P5, PT, R245.reuse, R203, PT ;  /* 0x000000cbf500720c */ /* 0x040fe60003fa6270 */
[----:B------:R-:W-:Y:S02]  /*17e70*/  IABS R173, R173 ;  /* 0x000000ad00ad7213 */ /* 0x000fe40000000000 */
[----:B------:R-:W-:Y:S01]  /*17e80*/  ISETP.GE.OR P5, PT, R245, R202, !P5 ;  /* 0x000000caf500720c */ /* 0x000fe20006fa6670 */
[----:B-1----:R-:W-:Y:S03]  /*17e90*/  FFMA.FTZ R44, R171, -UR17, R44 ;  /* 0x80000011ab2c7c23 */ /* 0x002fe6000801002c */
[----:B------:R-:W1:Y:S01]  /*17ea0*/  I2F R41, R173 ;  /* 0x000000ad00297306 */ /* 0x000e620000201400 */
[----:B------:R-:W-:Y:S02]  /*17eb0*/  FSEL R20, R20, -INF , !P5 ;  /* 0xff80000014147808 */ /* 0x000fe40006800000 */
[C---:B------:R-:W-:Y:S04]  /*17ec0*/  ISETP.GE.AND P5, PT, R172.reuse, R206, PT ;  /* 0x000000ceac00720c */ /* 0x040fe80003fa6270 */
[----:B------:R-:W-:Y:S02]  /*17ed0*/  ISETP.GE.OR P5, PT, R172, R205, !P5 ;  /* 0x000000cdac00720c */ /* 0x000fe40006fa6670 */
[----:B--2---:R-:W-:Y:S01]  /*17ee0*/  IABS R0, R83 ;  /* 0x0000005300007213 */ /* 0x004fe20000000000 */
[----:B------:R-:W-:Y:S02]  /*17ef0*/  IMAD.IADD R83, R204, 0x1, -R174 ;  /* 0x00000001cc537824 */ /* 0x000fe400078e0aae */
[----:B------:R-:W-:Y:S01]  /*17f00*/  IMAD.MOV.U32 R174, RZ, RZ, R252 ;  /* 0x000000ffffae7224 */ /* 0x000fe200078e00fc */
[----:B------:R-:W2:Y:S01]  /*17f10*/  I2F R226, R0 ;  /* 0x0000000000e27306 */ /* 0x000ea20000201400 */
[----:B---3--:R-:W-:Y:S02]  /*17f20*/  FFMA.FTZ R30, R12, -UR17, R30 ;  /* 0x800000110c1e7c23 */ /* 0x008fe4000801001e */
[----:B------:R-:W-:Y:S02]  /*17f30*/  IMAD.IADD R12, R204, 0x1, -R117 ;  /* 0x00000001cc0c7824 */ /* 0x000fe400078e0a75 */
[----:B-1----:R-:W-:Y:S01]  /*17f40*/  FFMA.FTZ R51, R41, -UR17, R51 ;  /* 0x8000001129337c23 */ /* 0x002fe20008010033 */
[----:B------:R-:W-:Y:S01]  /*17f50*/  FSEL R30, R30, -INF , !P0 ;  /* 0xff8000001e1e7808 */ /* 0x000fe20004000000 */
[----:B------:R-:W-:Y:S01]  /*17f60*/  IMAD.IADD R41, R204, 0x1, -R121 ;  /* 0x00000001cc297824 */ /* 0x000fe200078e0a79 */
[----:B------:R-:W-:Y:S02]  /*17f70*/  IABS R12, R12 ;  /* 0x0000000c000c7213 */ /* 0x000fe40000000000 */
[C---:B------:R-:W-:Y:S02]  /*17f80*/  ISETP.GE.AND P0, PT, R123.reuse, R203, PT ;  /* 0x000000cb7b00720c */ /* 0x040fe40003f06270 */
[----:B------:R-:W-:Y:S02]  /*17f90*/  IABS R41, R41 ;  /* 0x0000002900297213 */ /* 0x000fe40000000000 */
[----:B------:R-:W-:Y:S04]  /*17fa0*/  ISETP.GE.OR P0, PT, R123, R202, !P0 ;  /* 0x000000ca7b00720c */ /* 0x000fe80004706670 */
[----:B------:R-:W1:Y:S01]  /*17fb0*/  I2F R41, R41 ;  /* 0x0000002900297306 */ /* 0x000e620000201400 */
[----:B------:R-:W-:Y:S02]  /*17fc0*/  FSEL R44, R44, -INF , !P0 ;  /* 0xff8000002c2c7808 */ /* 0x000fe40004000000 */
[----:B------:R-:W-:Y:S01]  /*17fd0*/  ISETP.GE.AND P0, PT, R119, R203, PT ;  /* 0x000000cb7700720c */ /* 0x000fe20003f06270 */
[----:B--2---:R-:W-:Y:S01]  /*17fe0*/  FFMA.FTZ R48, R226, -UR17, R48 ;  /* 0x80000011e2307c23 */ /* 0x004fe20008010030 */
[----:B------:R-:W-:Y:S02]  /*17ff0*/  IABS R0, R83 ;  /* 0x0000005300007213 */ /* 0x000fe40000000000 */
[----:B------:R-:W-:Y:S03]  /*18000*/  FSEL R83, R13, -INF , !P2 ;  /* 0xff8000000d537808 */ /* 0x000fe60005000000 */
[----:B------:R-:W2:Y:S01]  /*18010*/  I2F R13, R231 ;  /* 0x000000e7000d7306 */ /* 0x000ea20000201400 */
[----:B------:R-:W-:Y:S02]  /*18020*/  FSEL R48, R48, -INF , !P1 ;  /* 0xff80000030307808 */ /* 0x000fe40004800000 */
[----:B------:R-:W-:Y:S02]  /*18030*/  ISETP.GE.AND P1, PT, R122, R203, PT ;  /* 0x000000cb7a00720c */ /* 0x000fe40003f26270 */
[----:B------:R-:W-:Y:S02]  /*18040*/  ISETP.GE.AND P2, PT, R240, R206, PT ;  /* 0x000000cef000720c */ /* 0x000fe40003f46270 */
[----:B------:R-:W-:Y:S02]  /*18050*/  ISETP.GE.OR P1, PT, R122, R202, !P1 ;  /* 0x000000ca7a00720c */ /* 0x000fe40004f26670 */
[-C--:B------:R-:W-:Y:S01]  /*18060*/  ISETP.GE.OR P2, PT, R240, R205.reuse, !P2 ;  /* 0x000000cdf000720c */ /* 0x080fe20005746670 */
[----:B------:R-:W3:Y:S01]  /*18070*/  I2F R231, R17 ;  /* 0x0000001100e77306 */ /* 0x000ee20000201400 */
[----:B------:R-:W-:Y:S02]  /*18080*/  FSEL R51, R51, -INF , !P1 ;  /* 0xff80000033337808 */ /* 0x000fe40004800000 */
[----:B------:R-:W-:Y:S01]  /*18090*/  FSEL R19, R19, -INF , !P2 ;  /* 0xff80000013137808 */ /* 0x000fe20005000000 */
[----:B-1----:R-:W-:Y:S01]  /*180a0*/  FFMA.FTZ R65, R41, -UR17, R65 ;  /* 0x8000001129417c23 */ /* 0x002fe20008010041 */
[C---:B------:R-:W-:Y:S02]  /*180b0*/  ISETP.GE.AND P2, PT, R182.reuse, R206, PT ;  /* 0x000000ceb600720c */ /* 0x040fe40003f46270 */
[----:B------:R-:W-:Y:S02]  /*180c0*/  ISETP.GE.OR P0, PT, R119, R202, !P0 ;  /* 0x000000ca7700720c */ /* 0x000fe40004706670 */
[----:B------:R-:W-:Y:S01]  /*180d0*/  ISETP.GE.OR P2, PT, R182, R205, !P2 ;  /* 0x000000cdb600720c */ /* 0x000fe20005746670 */
[----:B------:R-:W1:Y:S01]  /*180e0*/  I2F R0, R0 ;  /* 0x0000000000007306 */ /* 0x000e620000201400 */
[----:B------:R-:W-:Y:S02]  /*180f0*/  ISETP.GE.AND P1, PT, R121, R203, PT ;  /* 0x000000cb7900720c */ /* 0x000fe40003f26270 */
[----:B------:R-:W-:Y:S01]  /*18100*/  FSEL R22, R22, -INF , !P2 ;  /* 0xff80000016167808 */ /* 0x000fe20005000000 */
[----:B--2---:R-:W-:Y:S01]  /*18110*/  FFMA.FTZ R49, R13, -UR17, R49 ;  /* 0x800000110d317c23 */ /* 0x004fe20008010031 */
[----:B------:R-:W-:Y:S01]  /*18120*/  ISETP.GE.AND P2, PT, R181, R206, PT ;  /* 0x000000ceb500720c */ /* 0x000fe20003f46270 */
[----:B------:R-:W-:Y:S01]  /*18130*/  IMAD.IADD R13, R207, 0x1, -R130 ;  /* 0x00000001cf0d7824 */ /* 0x000fe200078e0a82 */
[-C--:B------:R-:W-:Y:S02]  /*18140*/  ISETP.GE.OR P1, PT, R121, R202.reuse, !P1 ;  /* 0x000000ca7900720c */ /* 0x080fe40004f26670 */
[----:B------:R-:W-:Y:S02]  /*18150*/  ISETP.GE.OR P2, PT, R181, R205, !P2 ;  /* 0x000000cdb500720c */ /* 0x000fe40005746670 */
[----:B------:R-:W-:Y:S02]  /*18160*/  IABS R13, R13 ;  /* 0x0000000d000d7213 */ /* 0x000fe40000000000 */
[----:B------:R-:W-:Y:S01]  /*18170*/  FSEL R23, R23, -INF , !P2 ;  /* 0xff80000017177808 */ /* 0x000fe20005000000 */
[----:B---3--:R-:W-:Y:S01]  /*18180*/  FFMA.FTZ R38, R231, -UR17, R38 ;  /* 0x80000011e7267c23 */ /* 0x008fe20008010026 */
[-C--:B------:R-:W-:Y:S01]  /*18190*/  ISETP.GE.AND P2, PT, R182, R203.reuse, PT ;  /* 0x000000cbb600720c */ /* 0x080fe20003f46270 */
[----:B------:R-:W-:Y:S03]  /*181a0*/  IMAD.IADD R17, R204, 0x1, -R172 ;  /* 0x00000001cc117824 */ /* 0x000fe600078e0aac */
[----:B------:R-:W-:Y:S02]  /*181b0*/  FSEL R38, R38, -INF , !P6 ;  /* 0xff80000026267808 */ /* 0x000fe40007000000 */
[C---:B------:R-:W-:Y:S02]  /*181c0*/  ISETP.GE.AND P6, PT, R117.reuse, R203, PT ;  /* 0x000000cb7500720c */ /* 0x040fe40003fc6270 */
[----:B------:R-:W-:Y:S01]  /*181d0*/  IABS R17, R17 ;  /* 0x0000001100117213 */ /* 0x000fe20000000000 */
[----:B-1----:R-:W-:Y:S01]  /*181e0*/  FFMA.FTZ R32, R0, -UR17, R32 ;  /* 0x8000001100207c23 */ /* 0x002fe20008010020 */
[CC--:B------:R-:W-:Y:S02]  /*181f0*/  ISETP.GE.OR P6, PT, R117.reuse, R202.reuse, !P6 ;  /* 0x000000ca7500720c */ /* 0x0c0fe400077c6670 */
[----:B------:R-:W1:Y:S01]  /*18200*/  I2F R2, R17 ;  /* 0x0000001100027306 */ /* 0x000e620000201400 */
[----:B------:R-:W-:Y:S02]  /*18210*/  ISETP.GE.OR P2, PT, R182, R202, !P2 ;  /* 0x000000cab600720c */ /* 0x000fe40005746670 */
[----:B------:R-:W-:Y:S02]  /*18220*/  FSEL R32, R32, -INF , !P3 ;  /* 0xff80000020207808 */ /* 0x000fe40005800000 */
[CC--:B------:R-:W-:Y:S02]  /*18230*/  ISETP.GE.AND P3, PT, R117.reuse, R206.reuse, PT ;  /* 0x000000ce7500720c */ /* 0x0c0fe40003f66270 */
[----:B------:R-:W-:Y:S02]  /*18240*/  FSEL R24, R24, -INF , !P2 ;  /* 0xff80000018187808 */ /* 0x000fe40005000000 */
[-C--:B------:R-:W-:Y:S02]  /*18250*/  ISETP.GE.OR P3, PT, R117, R205.reuse, !P3 ;  /* 0x000000cd7500720c */ /* 0x080fe40005f66670 */
[-C--:B------:R-:W-:Y:S02]  /*18260*/  ISETP.GE.AND P2, PT, R124, R206.reuse, PT ;  /* 0x000000ce7c00720c */ /* 0x080fe40003f46270 */
[----:B------:R-:W-:Y:S02]  /*18270*/  FSEL R49, R49, -INF , !P3 ;  /* 0xff80000031317808 */ /* 0x000fe40005800000 */
[-C--:B------:R-:W-:Y:S02]  /*18280*/  ISETP.GE.AND P3, PT, R118, R206.reuse, PT ;  /* 0x000000ce7600720c */ /* 0x080fe40003f66270 */
[-C--:B------:R-:W-:Y:S02]  /*18290*/  ISETP.GE.OR P2, PT, R124, R205.reuse, !P2 ;  /* 0x000000cd7c00720c */ /* 0x080fe40005746670 */
[----:B------:R-:W-:Y:S02]  /*182a0*/  ISETP.GE.OR P3, PT, R118, R205, !P3 ;  /* 0x000000cd7600720c */ /* 0x000fe40005f66670 */
[----:B------:R-:W-:Y:S02]  /*182b0*/  FSEL R40, R40, -INF , !P2 ;  /* 0xff80000028287808 */ /* 0x000fe40005000000 */
[----:B------:R-:W-:Y:S01]  /*182c0*/  FSEL R57, R57, -INF , !P3 ;  /* 0xff80000039397808 */ /* 0x000fe20005800000 */
[----:B-1----:R-:W-:Y:S01]  /*182d0*/  FFMA.FTZ R39, R2, -UR17, R39 ;  /* 0x8000001102277c23 */ /* 0x002fe20008010027 */
[C---:B------:R-:W-:Y:S01]  /*182e0*/  ISETP.GE.AND P3, PT, R118.reuse, R203, PT ;  /* 0x000000cb7600720c */ /* 0x040fe20003f66270 */
[----:B------:R-:W-:Y:S01]  /*182f0*/  IMAD.IADD R17, R207, 0x1, -R119 ;  /* 0x00000001cf117824 */ /* 0x000fe200078e0a77 */
[C---:B------:R-:W-:Y:S02]  /*18300*/  ISETP.GE.AND P2, PT, R123.reuse, R206, PT ;  /* 0x000000ce7b00720c */ /* 0x040fe40003f46270 */
[-C--:B------:R-:W-:Y:S02]  /*18310*/  ISETP.GE.OR P3, PT, R118, R202.reuse, !P3 ;  /* 0x000000ca7600720c */ /* 0x080fe40005f66670 */
[----:B------:R-:W-:Y:S02]  /*18320*/  ISETP.GE.OR P2, PT, R123, R205, !P2 ;  /* 0x000000cd7b00720c */ /* 0x000fe40005746670 */
[----:B------:R-:W1:Y:S01]  /*18330*/  I2F R123, R13 ;  /* 0x0000000d007b7306 */ /* 0x000e620000201400 */
[----:B------:R-:W-:Y:S09]  /*18340*/  IABS R17, R17 ;  /* 0x0000001100117213 */ /* 0x000ff20000000000 */
[----:B------:R2:W3:Y:S01]  /*18350*/  I2F R176, R17 ;  /* 0x0000001100b07306 */ /* 0x0004e20000201400 */
[----:B-1----:R-:W-:Y:S02]  /*18360*/  FFMA.FTZ R82, R123, -UR17, R82 ;  /* 0x800000117b527c23 */ /* 0x002fe40008010052 */
[----:B------:R-:W-:Y:S02]  /*18370*/  IMAD.MOV.U32 R123, RZ, RZ, R251 ;  /* 0x000000ffff7b7224 */ /* 0x000fe400078e00fb */
[C---:B------:R-:W-:Y:S05]  /*18380*/  IMAD.IADD R13, R207.reuse, 0x1, -R125 ;  /* 0x00000001cf0d7824 */ /* 0x040fea00078e0a7d */
[----:B------:R-:W-:Y:S01]  /*18390*/  IABS R13, R13 ;  /* 0x0000000d000d7213 */ /* 0x000fe20000000000 */
[C---:B--2---:R-:W-:Y:S02]  /*183a0*/  IMAD.IADD R17, R207.reuse, 0x1, -R121 ;  /* 0x00000001cf117824 */ /* 0x044fe400078e0a79 */
[----:B---3--:R-:W-:Y:S01]  /*183b0*/  FFMA.FTZ R66, R176, -UR17, R66 ;  /* 0x80000011b0427c23 */ /* 0x008fe20008010042 */
[----:B------:R1:W2:Y:S02]  /*183c0*/  I2F R117, R13 ;  /* 0x0000000d00757306 */ /* 0x0002a40000201400 */
[----:B------:R-:W-:Y:S05]  /*183d0*/  IABS R17, R17 ;  /* 0x0000001100117213 */ /* 0x000fea0000000000 */
[----:B------:R-:W-:Y:S01]  /*183e0*/  IMAD.MOV.U32 R14, RZ, RZ, R17 ;  /* 0x000000ffff0e7224 */ /* 0x000fe200078e0011 */
[----:B------:R-:W-:Y:S02]  /*183f0*/  FSEL R17, R36, -INF , !P5 ;  /* 0xff80000024117808 */ /* 0x000fe40006800000 */
[C---:B------:R-:W-:Y:S01]  /*18400*/  ISETP.GE.AND P5, PT, R172.reuse, R203, PT ;  /* 0x000000cbac00720c */ /* 0x040fe20003fa6270 */
[----:B------:R-:W3:Y:S03]  /*18410*/  I2F R36, R14 ;  /* 0x0000000e00247306 */ /* 0x000ee60000201400 */
[----:B------:R-:W-:Y:S01]  /*18420*/  ISETP.GE.OR P5, PT, R172, R202, !P5 ;  /* 0x000000caac00720c */ /* 0x000fe20006fa6670 */
[----:B------:R-:W-:Y:S03]  /*18430*/  IMAD.IADD R172, R207, 0x1, -R128 ;  /* 0x00000001cfac7824 */ /* 0x000fe600078e0a80 */
[----:B------:R-:W-:Y:S02]  /*18440*/  FSEL R39, R39, -INF , !P5 ;  /* 0xff80000027277808 */ /* 0x000fe40006800000 */
[----:B------:R-:W-:Y:S02]  /*18450*/  IABS R172, R172 ;  /* 0x000000ac00ac7213 */ /* 0x000fe40000000000 */
[C---:B------:R-:W-:Y:S02]  /*18460*/  ISETP.GE.AND P5, PT, R120.reuse, R206, PT ;  /* 0x000000ce7800720c */ /* 0x040fe40003fa6270 */
[----:B------:R-:W4:Y:S01]  /*18470*/  I2F R0, R172 ;  /* 0x000000ac00007306 */ /* 0x000f220000201400 */
[----:B-1----:R-:W-:Y:S01]  /*18480*/  IABS R13, R15 ;  /* 0x0000000f000d7213 */ /* 0x002fe20000000000 */
[----:B--2---:R-:W-:Y:S01]  /*18490*/  FFMA.FTZ R80, R117, -UR17, R80 ;  /* 0x8000001175507c23 */ /* 0x004fe20008010050 */
[----:B------:R-:W-:Y:S01]  /*184a0*/  ISETP.GE.OR P5, PT, R120, R205, !P5 ;  /* 0x000000cd7800720c */ /* 0x000fe20006fa6670 */
[----:B---3--:R-:W-:Y:S02]  /*184b0*/  FFMA.FTZ R67, R36, -UR17, R67 ;  /* 0x8000001124437c23 */ /* 0x008fe40008010043 */
[----:B------:R-:W-:Y:S05]  /*184c0*/  IMAD.IADD R14, R207, 0x1, -R126 ;  /* 0x00000001cf0e7824 */ /* 0x000fea00078e0a7e */
[----:B------:R-:W-:Y:S04]  /*184d0*/  IABS R14, R14 ;  /* 0x0000000e000e7213 */ /* 0x000fe80000000000 */
[----:B------:R-:W1:Y:S01]  /*184e0*/  I2F R62, R14 ;  /* 0x0000000e003e7306 */ /* 0x000e620000201400 */
[----:B----4-:R-:W-:Y:S02]  /*184f0*/  FFMA.FTZ R75, R0, -UR17, R75 ;  /* 0x80000011004b7c23 */ /* 0x010fe4000801004b */
[----:B-1----:R-:W-:Y:S01]  /*18500*/  FFMA.FTZ R73, R62, -UR17, R73 ;  /* 0x800000113e497c23 */ /* 0x002fe20008010049 */
[----:B------:R-:W-:Y:S06]  /*18510*/  FSEL R14, R42, -INF , !P2 ;  /* 0xff8000002a0e7808 */ /* 0x000fec0005000000 */
[----:B------:R-:W1:Y:S01]  /*18520*/  I2F R42, R12 ;  /* 0x0000000c002a7306 */ /* 0x000e620000201400 */
[C---:B------:R-:W-:Y:S04]  /*18530*/  ISETP.GE.AND P2, PT, R124.reuse, R203, PT ;  /* 0x000000cb7c00720c */ /* 0x040fe80003f46270 */
[----:B------:R-:W-:Y:S01]  /*18540*/  ISETP.GE.OR P2, PT, R124, R202, !P2 ;  /* 0x000000ca7c00720c */ /* 0x000fe20005746670 */
[----:B------:R-:W-:Y:S03]  /*18550*/  IMAD.MOV.U32 R124, RZ, RZ, R250 ;  /* 0x000000ffff7c7224 */ /* 0x000fe600078e00fa */
[----:B------:R-:W-:Y:S02]  /*18560*/  FSEL R15, R43, -INF , !P2 ;  /* 0xff8000002b0f7808 */ /* 0x000fe40005000000 */
[----:B------:R-:W2:Y:S01]  /*18570*/  I2F R43, R13 ;  /* 0x0000000d002b7306 */ /* 0x000ea20000201400 */
[CC--:B------:R-:W-:Y:S04]  /*18580*/  ISETP.GE.AND P2, PT, R119.reuse, R206.reuse, PT ;  /* 0x000000ce7700720c */ /* 0x0c0fe80003f46270 */
[----:B------:R-:W-:Y:S01]  /*18590*/  ISETP.GE.OR P2, PT, R119, R205, !P2 ;  /* 0x000000cd7700720c */ /* 0x000fe20005746670 */
[----:B------:R-:W-:Y:S03]  /*185a0*/  IMAD.IADD R119, R207, 0x1, -R241 ;  /* 0x00000001cf777824 */ /* 0x000fe600078e0af1 */
[----:B------:R-:W-:Y:S02]  /*185b0*/  FSEL R66, R66, -INF , !P2 ;  /* 0xff80000042427808 */ /* 0x000fe40005000000 */
[----:B------:R-:W-:Y:S01]  /*185c0*/  IABS R119, R119 ;  /* 0x0000007700777213 */ /* 0x000fe20000000000 */
[----:B-1----:R-:W-:Y:S01]  /*185d0*/  FFMA.FTZ R50, R42, -UR17, R50 ;  /* 0x800000112a327c23 */ /* 0x002fe20008010032 */
[-C--:B------:R-:W-:Y:S01]  /*185e0*/  ISETP.GE.AND P2, PT, R121, R206.reuse, PT ;  /* 0x000000ce7900720c */ /* 0x080fe20003f46270 */
[----:B------:R-:W-:Y:S01]  /*185f0*/  IMAD.IADD R12, R204, 0x1, -R118 ;  /* 0x00000001cc0c7824 */ /* 0x000fe200078e0a76 */
[----:B------:R-:W-:Y:S02]  /*18600*/  FMNMX.FTZ R118, R3, R167, !PT ;  /* 0x000000a703767209 */ /* 0x000fe40007810000 */
[----:B------:R-:W1:Y:S01]  /*18610*/  I2F R119, R119 ;  /* 0x0000007700777306 */ /* 0x000e620000201400 */
[----:B------:R-:W-:Y:S02]  /*18620*/  FSEL R50, R50, -INF , !P6 ;  /* 0xff80000032327808 */ /* 0x000fe40007000000 */
[----:B------:R-:W-:Y:S02]  /*18630*/  ISETP.GE.AND P6, PT, R128, R206, PT ;  /* 0x000000ce8000720c */ /* 0x000fe40003fc6270 */
[----:B------:R-:W-:Y:S02]  /*18640*/  FMNMX.FTZ R118, R168, R118, !PT ;  /* 0x00000076a8767209 */ /* 0x000fe40007810000 */
[-C--:B------:R-:W-:Y:S01]  /*18650*/  ISETP.GE.OR P6, PT, R128, R205.reuse, !P6 ;  /* 0x000000cd8000720c */ /* 0x080fe200077c6670 */
[----:B--2---:R-:W-:Y:S01]  /*18660*/  FFMA.FTZ R64, R43, -UR17, R64 ;  /* 0x800000112b407c23 */ /* 0x004fe20008010040 */
[----:B------:R-:W-:Y:S02]  /*18670*/  IABS R12, R12 ;  /* 0x0000000c000c7213 */ /* 0x000fe40000000000 */
[-C--:B------:R-:W-:Y:S02]  /*18680*/  ISETP.GE.OR P2, PT, R121, R205.reuse, !P2 ;  /* 0x000000cd7900720c */ /* 0x080fe40005746670 */
[----:B------:R-:W2:Y:S01]  /*18690*/  I2F R122, R12 ;  /* 0x0000000c007a7306 */ /* 0x000ea20000201400 */
[----:B------:R-:W-:Y:S02]  /*186a0*/  FSEL R64, R64, -INF , !P0 ;  /* 0xff80000040407808 */ /* 0x000fe40004000000 */
[----:B------:R-:W-:Y:S01]  /*186b0*/  FSEL R13, R67, -INF , !P2 ;  /* 0xff800000430d7808 */ /* 0x000fe20005000000 */
[----:B------:R-:W-:Y:S01]  /*186c0*/  IMAD.IADD R67, R207, 0x1, -R127 ;  /* 0x00000001cf437824 */ /* 0x000fe200078e0a7f */
[----:B------:R-:W-:Y:S02]  /*186d0*/  ISETP.GE.AND P2, PT, R126, R206, PT ;  /* 0x000000ce7e00720c */ /* 0x000fe40003f46270 */
[----:B------:R-:W-:Y:S02]  /*186e0*/  FMNMX.FTZ R118, R116, R118, !PT ;  /* 0x0000007674767209 */ /* 0x000fe40007810000 */
[C---:B------:R-:W-:Y:S01]  /*186f0*/  ISETP.GE.OR P2, PT, R126.reuse, R205, !P2 ;  /* 0x000000cd7e00720c */ /* 0x040fe20005746670 */
[----:B-1----:R-:W-:Y:S01]  /*18700*/  FFMA.FTZ R95, R119, -UR17, R95 ;  /* 0x80000011775f7c23 */ /* 0x002fe2000801005f */
[----:B------:R-:W-:Y:S02]  /*18710*/  FMNMX.FTZ R118, R177, R118, !PT ;  /* 0x00000076b1767209 */ /* 0x000fe40007810000 */
[----:B------:R-:W-:Y:S01]  /*18720*/  FSEL R62, R73, -INF , !P2 ;  /* 0xff800000493e7808 */ /* 0x000fe20005000000 */
[----:B------:R-:W-:Y:S01]  /*18730*/  IMAD.IADD R73, R207, 0x1, -R131 ;  /* 0x00000001cf497824 */ /* 0x000fe200078e0a83 */
[C---:B------:R-:W-:Y:S02]  /*18740*/  ISETP.GE.AND P2, PT, R126.reuse, R203, PT ;  /* 0x000000cb7e00720c */ /* 0x040fe40003f46270 */
[----:B------:R-:W-:Y:S02]  /*18750*/  IABS R67, R67 ;  /* 0x0000004300437213 */ /* 0x000fe40000000000 */
[----:B------:R-:W-:Y:S02]  /*18760*/  IABS R73, R73 ;  /* 0x0000004900497213 */ /* 0x000fe40000000000 */
[----:B------:R-:W-:Y:S01]  /*18770*/  ISETP.GE.OR P2, PT, R126, R202, !P2 ;  /* 0x000000ca7e00720c */ /* 0x000fe20005746670 */
[----:B------:R-:W-:Y:S01]  /*18780*/  IMAD.IADD R126, R204, 0x1, -R126 ;  /* 0x00000001cc7e7824 */ /* 0x000fe200078e0a7e */
[----:B------:R-:W1:Y:S01]  /*18790*/  I2F R67, R67 ;  /* 0x0000004300437306 */ /* 0x000e620000201400 */
[----:B--2---:R-:W-:Y:S01]  /*187a0*/  FFMA.FTZ R59, R122, -UR17, R59 ;  /* 0x800000117a3b7c23 */ /* 0x004fe2000801003b */
[----:B------:R-:W-:Y:S01]  /*187b0*/  ISETP.GE.AND P0, PT, R175, R206, PT ;  /* 0x000000ceaf00720c */ /* 0x000fe20003f06270 */
[----:B------:R-:W-:Y:S01]  /*187c0*/  IMAD.IADD R12, R204, 0x1, -R120 ;  /* 0x00000001cc0c7824 */ /* 0x000fe200078e0a78 */
[----:B------:R-:W-:Y:S02]  /*187d0*/  IABS R126, R126 ;  /* 0x0000007e007e7213 */ /* 0x000fe40000000000 */
[----:B------:R-:W-:Y:S02]  /*187e0*/  FSEL R59, R59, -INF , !P3 ;  /* 0xff8000003b3b7808 */ /* 0x000fe40005800000 */
[----:B------:R-:W-:Y:S02]  /*187f0*/  IABS R12, R12 ;  /* 0x0000000c000c7213 */ /* 0x000fe40000000000 */
[----:B------:R-:W2:Y:S01]  /*18800*/  I2F R0, R126 ;  /* 0x0000007e00007306 */ /* 0x000ea20000201400 */
[C---:B------:R-:W-:Y:S02]  /*18810*/  ISETP.GE.AND P3, PT, R130.reuse, R206, PT ;  /* 0x000000ce8200720c */ /* 0x040fe40003f66270 */
[-C--:B------:R-:W-:Y:S02]  /*18820*/  ISETP.GE.OR P0, PT, R175, R205.reuse, !P0 ;  /* 0x000000cdaf00720c */ /* 0x080fe40004706670 */
[----:B------:R-:W-:Y:S04]  /*18830*/  ISETP.GE.OR P3, PT, R130, R205, !P3 ;  /* 0x000000cd8200720c */ /* 0x000fe80005f66670 */
[----:B------:R-:W-:Y:S01]  /*18840*/  FSEL R121, R82, -INF , !P3 ;  /* 0xff80000052797808 */ /* 0x000fe20005800000 */
[----:B------:R-:W3:Y:S01]  /*18850*/  I2F R2, R12 ;  /* 0x0000000c00027306 */ /* 0x000ee20000201400 */
[----:B------:R-:W-:Y:S01]  /*18860*/  FMNMX.FTZ R82, R112, R118, !PT ;  /* 0x0000007670527209 */ /* 0x000fe20007810000 */
[----:B------:R-:W-:Y:S01]  /*18870*/  IMAD.IADD R118, R207, 0x1, -R233 ;  /* 0x00000001cf767824 */ /* 0x000fe200078e0ae9 */
[----:B------:R-:W-:Y:S01]  /*18880*/  ISETP.GE.AND P3, PT, R130, R203, PT ;  /* 0x000000cb8200720c */ /* 0x000fe20003f66270 */
[----:B-1----:R-:W-:Y:S01]  /*18890*/  FFMA.FTZ R90, R67, -UR17, R90 ;  /* 0x80000011435a7c23 */ /* 0x002fe2000801005a */
[----:B------:R-:W-:Y:S01]  /*188a0*/  FMNMX.FTZ R82, R111, R82, !PT ;  /* 0x000000526f527209 */ /* 0x000fe20007810000 */
[----:B------:R-:W-:Y:S01]  /*188b0*/  IMAD.IADD R67, R204, 0x1, -R241 ;  /* 0x00000001cc437824 */ /* 0x000fe200078e0af1 */
[----:B------:R-:W-:Y:S01]  /*188c0*/  ISETP.GE.OR P3, PT, R130, R202, !P3 ;  /* 0x000000ca8200720c */ /* 0x000fe20005f66670 */
[----:B------:R-:W-:Y:S01]  /*188d0*/  IMAD.IADD R130, R204, 0x1, -R130 ;  /* 0x00000001cc827824 */ /* 0x000fe200078e0a82 */
[----:B------:R-:W-:Y:S01]  /*188e0*/  IABS R118, R118 ;  /* 0x0000007600767213 */ /* 0x000fe20000000000 */
[----:B------:R-:W1:Y:S01]  /*188f0*/  I2F R73, R73 ;  /* 0x0000004900497306 */ /* 0x000e620000201400 */
[----:B------:R-:W-:Y:S02]  /*18900*/  FMNMX.FTZ R82, R108, R82, !PT ;  /* 0x000000526c527209 */ /* 0x000fe40007810000 */
[----:B------:R-:W-:Y:S01]  /*18910*/  IABS R130, R130 ;  /* 0x0000008200827213 */ /* 0x000fe20000000000 */
[----:B--2---:R-:W-:Y:S01]  /*18920*/  FFMA.FTZ R72, R0, -UR17, R72 ;  /* 0x8000001100487c23 */ /* 0x004fe20008010048 */
[----:B------:R-:W-:Y:S02]  /*18930*/  FMNMX.FTZ R0, R114, R165, !PT ;  /* 0x000000a572007209 */ /* 0x000fe40007810000 */
[----:B------:R-:W-:Y:S02]  /*18940*/  FMNMX.FTZ R82, R107, R82, !PT ;  /* 0x000000526b527209 */ /* 0x000fe40007810000 */
[----:B------:R-:W-:Y:S01]  /*18950*/  FMNMX.FTZ R0, R84, R0, !PT ;  /* 0x0000000054007209 */ /* 0x000fe20007810000 */
[----:B------:R-:W2:Y:S01]  /*18960*/  I2F R43, R130 ;  /* 0x00000082002b7306 */ /* 0x000ea20000201400 */
[----:B------:R-:W-:Y:S02]  /*18970*/  FMNMX.FTZ R82, R103, R82, !PT ;  /* 0x0000005267527209 */ /* 0x000fe40007810000 */
[----:B------:R-:W-:Y:S01]  /*18980*/  FMNMX.FTZ R0, R81, R0, !PT ;  /* 0x0000000051007209 */ /* 0x000fe20007810000 */
[----:B---3--:R-:W-:Y:S01]  /*18990*/  FFMA.FTZ R58, R2, -UR17, R58 ;  /* 0x80000011023a7c23 */ /* 0x008fe2000801003a */
[----:B------:R-:W-:Y:S01]  /*189a0*/  FMNMX.FTZ R82, R102, R82, !PT ;  /* 0x0000005266527209 */ /* 0x000fe20007810000 */
[----:B------:R-:W-:Y:S01]  /*189b0*/  IMAD.IADD R2, R204, 0x1, -R128 ;  /* 0x00000001cc027824 */ /* 0x000fe200078e0a80 */
[----:B------:R-:W-:Y:S02]  /*189c0*/  FMNMX.FTZ R0, R83, R0, !PT ;  /* 0x0000000053007209 */ /* 0x000fe40007810000 */
[----:B------:R-:W-:Y:S01]  /*189d0*/  FMNMX.FTZ R82, R97, R82, !PT ;  /* 0x0000005261527209 */ /* 0x000fe20007810000 */
[----:B------:R-:W3:Y:S01]  /*189e0*/  I2F R118, R118 ;  /* 0x0000007600767306 */ /* 0x000ee20000201400 */
[----:B------:R-:W-:Y:S02]  /*189f0*/  FMNMX.FTZ R0, R79, R0, !PT ;  /* 0x000000004f007209 */ /* 0x000fe40007810000 */
[----:B------:R-:W-:Y:S01]  /*18a00*/  FMNMX.FTZ R82, R93, R82, !PT ;  /* 0x000000525d527209 */ /* 0x000fe20007810000 */
[----:B-1----:R-:W-:Y:S01]  /*18a10*/  FFMA.FTZ R11, R73, -UR17, R11 ;  /* 0x80000011490b7c23 */ /* 0x002fe2000801000b */
[----:B------:R-:W-:Y:S02]  /*18a20*/  FMNMX.FTZ R0, R19, R0, !PT ;  /* 0x0000000013007209 */ /* 0x000fe40007810000 */
[----:B------:R-:W-:Y:S01]  /*18a30*/  FSEL R12, R60, -INF , !P5 ;  /* 0xff8000003c0c7808 */ /* 0x000fe20006800000 */
[----:B------:R-:W-:Y:S01]  /*18a40*/  IMAD.IADD R60, R207, 0x1, -R129 ;  /* 0x00000001cf3c7824 */ /* 0x000fe200078e0a81 */
[----:B------:R-:W-:Y:S02]  /*18a50*/  FMNMX.FTZ R0, R22, R0, !PT ;  /* 0x0000000016007209 */ /* 0x000fe40007810000 */
[C---:B------:R-:W-:Y:S02]  /*18a60*/  ISETP.GE.AND P5, PT, R120.reuse, R203, PT ;  /* 0x000000cb7800720c */ /* 0x040fe40003fa6270 */
[----:B------:R-:W-:Y:S01]  /*18a70*/  FMNMX.FTZ R0, R23, R0, !PT ;  /* 0x0000000017007209 */ /* 0x000fe20007810000 */
[----:B--2---:R-:W-:Y:S01]  /*18a80*/  FFMA.FTZ R77, R43, -UR17, R77 ;  /* 0x800000112b4d7c23 */ /* 0x004fe2000801004d */
[----:B------:R-:W-:Y:S01]  /*18a90*/  ISETP.GE.OR P5, PT, R120, R202, !P5 ;  /* 0x000000ca7800720c */ /* 0x000fe20006fa6670 */
[C---:B------:R-:W-:Y:S01]  /*18aa0*/  IMAD.IADD R43, R204.reuse, 0x1, -R183 ;  /* 0x00000001cc2b7824 */ /* 0x040fe200078e0ab7 */
[----:B------:R-:W-:Y:S01]  /*18ab0*/  IABS R60, R60 ;  /* 0x0000003c003c7213 */ /* 0x000fe20000000000 */
[----:B------:R-:W-:Y:S01]  /*18ac0*/  IMAD.IADD R120, R204, 0x1, -R125 ;  /* 0x00000001cc787824 */ /* 0x000fe200078e0a7d */
[----:B------:R-:W-:Y:S02]  /*18ad0*/  FSEL R58, R58, -INF , !P5 ;  /* 0xff8000003a3a7808 */ /* 0x000fe40006800000 */
[----:B------:R-:W1:Y:S01]  /*18ae0*/  I2F R36, R60 ;  /* 0x0000003c00247306 */ /* 0x000e620000201400 */
[----:B------:R-:W-:Y:S01]  /*18af0*/  FMNMX.FTZ R0, R27, R0, !PT ;  /* 0x000000001b007209 */ /* 0x000fe20007810000 */
[----:B---3--:R-:W-:Y:S01]  /*18b00*/  FFMA.FTZ R101, R118, -UR17, R101 ;  /* 0x8000001176657c23 */ /* 0x008fe20008010065 */
[----:B------:R-:W-:Y:S02]  /*18b10*/  IABS R120, R120 ;  /* 0x0000007800787213 */ /* 0x000fe40000000000 */
[----:B------:R-:W-:Y:S02]  /*18b20*/  FMNMX.FTZ R0, R28, R0, !PT ;  /* 0x000000001c007209 */ /* 0x000fe40007810000 */
[----:B------:R-:W-:Y:S03]  /*18b30*/  IABS R43, R43 ;  /* 0x0000002b002b7213 */ /* 0x000fe60000000000 */
[----:B------:R-:W2:Y:S01]  /*18b40*/  I2F R120, R120 ;  /* 0x0000007800787306 */ /* 0x000ea20000201400 */
[----:B------:R-:W-:Y:S02]  /*18b50*/  FMNMX.FTZ R0, R34, R0, !PT ;  /* 0x0000000022007209 */ /* 0x000fe40007810000 */
[----:B------:R-:W-:Y:S02]  /*18b60*/  ISETP.GE.AND P5, PT, R125, R206, PT ;  /* 0x000000ce7d00720c */ /* 0x000fe40003fa6270 */
[----:B------:R-:W-:Y:S01]  /*18b70*/  FMNMX.FTZ R73, R17, R0, !PT ;  /* 0x0000000011497209 */ /* 0x000fe20007810000 */
[----:B------:R-:W-:Y:S01]  /*18b80*/  IMAD.IADD R0, R204, 0x1, -R233 ;  /* 0x00000001cc007824 */ /* 0x000fe200078e0ae9 */
[----:B------:R-:W-:Y:S02]  /*18b90*/  ISETP.GE.OR P5, PT, R125, R205, !P5 ;  /* 0x000000cd7d00720c */ /* 0x000fe40006fa6670 */
[----:B------:R-:W-:Y:S01]  /*18ba0*/  FMNMX.FTZ R73, R40, R73, !PT ;  /* 0x0000004928497209 */ /* 0x000fe20007810000 */
[----:B------:R-:W3:Y:S01]  /*18bb0*/  I2F R43, R43 ;  /* 0x0000002b002b7306 */ /* 0x000ee20000201400 */
[----:B------:R-:W-:Y:S02]  /*18bc0*/  IABS R0, R0 ;  /* 0x0000000000007213 */ /* 0x000fe40000000000 */
[----:B------:R-:W-:Y:S01]  /*18bd0*/  FMNMX.FTZ R73, R14, R73, !PT ;  /* 0x000000490e497209 */ /* 0x000fe20007810000 */
[----:B-1----:R-:W-:Y:S01]  /*18be0*/  FFMA.FTZ R8, R36, -UR17, R8 ;  /* 0x8000001124087c23 */ /* 0x002fe20008010008 */
[----:B------:R-:W-:Y:S01]  /*18bf0*/  FMNMX.FTZ R36, R52, R82, !PT ;  /* 0x0000005234247209 */ /* 0x000fe20007810000 */
[----:B------:R-:W-:Y:S01]  /*18c00*/  IMAD.IADD R60, R207, 0x1, -R175 ;  /* 0x00000001cf3c7824 */ /* 0x000fe200078e0aaf */
[----:B------:R-:W-:Y:S01]  /*18c10*/  FMNMX.FTZ R73, R48, R73, !PT ;  /* 0x0000004930497209 */ /* 0x000fe20007810000 */
[----:B------:R-:W-:Y:S01]  /*18c20*/  IMAD.IADD R82, R204, 0x1, -R129 ;  /* 0x00000001cc527824 */ /* 0x000fe200078e0a81 */
[----:B------:R-:W-:Y:S01]  /*18c30*/  FMNMX.FTZ R36, R53, R36, !PT ;  /* 0x0000002435247209 */ /* 0x000fe20007810000 */
        /* <DEDUP_REMOVED lines=11> */
[----:B------:R-:W-:Y:S01]  /*18cf0*/  FSEL R122, R80, -INF , !P5 ;  /* 0xff800000507a7808 */ /* 0x000fe20006800000 */
[----:B------:R-:W-:Y:S01]  /*18d00*/  IMAD.IADD R80, R204, 0x1, -R175 ;  /* 0x00000001cc507824 */ /* 0x000fe200078e0aaf */
[----:B------:R-:W-:Y:S02]  /*18d10*/  FMNMX.FTZ R73, R13, R73, !PT ;  /* 0x000000490d497209 */ /* 0x000fe40007810000 */
[C---:B------:R-:W-:Y:S01]  /*18d20*/  ISETP.GE.AND P5, PT, R129.reuse, R206, PT ;  /* 0x000000ce8100720c */ /* 0x040fe20003fa6270 */
[----:B------:R-:W-:Y:S01]  /*18d30*/  IMAD.MOV.U32 R119, RZ, RZ, R122 ;  /* 0x000000ffff777224 */ /* 0x000fe200078e007a */
[----:B------:R-:W-:Y:S02]  /*18d40*/  FMNMX.FTZ R73, R62, R73, !PT ;  /* 0x000000493e497209 */ /* 0x000fe40007810000 */
[----:B------:R-:W-:Y:S01]  /*18d50*/  FMNMX.FTZ R36, R68, R36, !PT ;  /* 0x0000002444247209 */ /* 0x000fe20007810000 */
[----:B-1----:R-:W-:Y:S01]  /*18d60*/  FFMA.FTZ R94, R0, -UR17, R94 ;  /* 0x80000011005e7c23 */ /* 0x002fe2000801005e */
[----:B------:R-:W-:Y:S02]  /*18d70*/  ISETP.GE.OR P5, PT, R129, R205, !P5 ;  /* 0x000000cd8100720c */ /* 0x000fe40006fa6670 */
[----:B------:R-:W-:Y:S02]  /*18d80*/  FMNMX.FTZ R36, R69, R36, !PT ;  /* 0x0000002445247209 */ /* 0x000fe40007810000 */
[----:B------:R-:W-:Y:S02]  /*18d90*/  FSEL R252, R8, -INF , !P5 ;  /* 0xff80000008fc7808 */ /* 0x000fe40006800000 */
[----:B------:R-:W-:Y:S02]  /*18da0*/  ISETP.GE.AND P5, PT, R125, R203, PT ;  /* 0x000000cb7d00720c */ /* 0x000fe40003fa6270 */
[----:B------:R-:W-:Y:S01]  /*18db0*/  FMNMX.FTZ R36, R76, R36, !PT ;  /* 0x000000244c247209 */ /* 0x000fe20007810000 */
[----:B--2---:R-:W-:Y:S01]  /*18dc0*/  FFMA.FTZ R91, R42, -UR17, R91 ;  /* 0x800000112a5b7c23 */ /* 0x004fe2000801005b */
[----:B------:R-:W-:Y:S02]  /*18dd0*/  FSEL R60, R75, -INF , !P6 ;  /* 0xff8000004b3c7808 */ /* 0x000fe40007000000 */
[----:B------:R-:W-:Y:S01]  /*18de0*/  ISETP.GE.OR P5, PT, R125, R202, !P5 ;  /* 0x000000ca7d00720c */ /* 0x000fe20006fa6670 */
[----:B------:R-:W-:Y:S01]  /*18df0*/  IMAD.MOV.U32 R125, RZ, RZ, R121 ;  /* 0x000000ffff7d7224 */ /* 0x000fe200078e0079 */
[----:B------:R-:W-:Y:S02]  /*18e00*/  FMNMX.FTZ R73, R60, R73, !PT ;  /* 0x000000493c497209 */ /* 0x000fe40007810000 */
[----:B------:R-:W-:Y:S02]  /*18e10*/  FSEL R78, R78, -INF , !P5 ;  /* 0xff8000004e4e7808 */ /* 0x000fe40006800000 */
[----:B------:R-:W-:Y:S02]  /*18e20*/  FMNMX.FTZ R36, R7, R36, !PT ;  /* 0x0000002407247209 */ /* 0x000fe40007810000 */
[----:B------:R-:W-:Y:S02]  /*18e30*/  FMNMX.FTZ R75, R169, R166, !PT ;  /* 0x000000a6a94b7209 */ /* 0x000fe40007810000 */
[----:B------:R-:W-:Y:S02]  /*18e40*/  FMNMX.FTZ R36, R18, R36, !PT ;  /* 0x0000002412247209 */ /* 0x000fe40007810000 */
[----:B------:R-:W-:Y:S02]  /*18e50*/  FSEL R121, R72, -INF , !P2 ;  /* 0xff80000048797808 */ /* 0x000fe40005000000 */
        /* <DEDUP_REMOVED lines=48> */
[----:B------:R-:W-:Y:S01]  /*19160*/  FMNMX.FTZ R117, R99, R75, !PT ;  /* 0x0000004b63757209 */ /* 0x000fe20007810000 */
[----:B------:R-:W-:Y:S01]  /*19170*/  IMAD.IADD R75, R207, 0x1, -R242 ;  /* 0x00000001cf4b7824 */ /* 0x000fe200078e0af2 */
[----:B------:R-:W-:Y:S02]  /*19180*/  FMNMX.FTZ R11, R30, R11, !PT ;  /* 0x0000000b1e0b7209 */ /* 0x000fe40007810000 */
[----:B------:R-:W-:Y:S02]  /*19190*/  FMNMX.FTZ R117, R46, R117, !PT ;  /* 0x000000752e757209 */ /* 0x000fe40007810000 */
[----:B------:R-:W-:Y:S02]  /*191a0*/  IABS R75, R75 ;  /* 0x0000004b004b7213 */ /* 0x000fe40000000000 */
[----:B------:R-:W-:Y:S02]  /*191b0*/  FMNMX.FTZ R117, R47, R117, !PT ;  /* 0x000000752f757209 */ /* 0x000fe40007810000 */
[----:B------:R-:W-:Y:S02]  /*191c0*/  FMNMX.FTZ R11, R32, R11, !PT ;  /* 0x0000000b200b7209 */ /* 0x000fe40007810000 */
[----:B------:R-:W1:Y:S01]  /*191d0*/  I2F R75, R75 ;  /* 0x0000004b004b7306 */ /* 0x000e620000201400 */
[----:B------:R-:W-:Y:S01]  /*191e0*/  FMNMX.FTZ R41, R54, R117, !PT ;  /* 0x0000007536297209 */ /* 0x000fe20007810000 */
[----:B------:R-:W-:Y:S01]  /*191f0*/  IMAD.IADD R117, R207, 0x1, -R183 ;  /* 0x00000001cf757824 */ /* 0x000fe200078e0ab7 */
        /* <DEDUP_REMOVED lines=11> */
[----:B------:R-:W-:Y:S01]  /*192b0*/  FMNMX.FTZ R11, R50, R11, !PT ;  /* 0x0000000b320b7209 */ /* 0x000fe20007810000 */
[----:B-1----:R-:W-:Y:S01]  /*192c0*/  FFMA.FTZ R96, R75, -UR17, R96 ;  /* 0x800000114b607c23 */ /* 0x002fe20008010060 */
[----:B------:R-:W-:Y:S02]  /*192d0*/  FSEL R75, R77, -INF , !P3 ;  /* 0xff8000004d4b7808 */ /* 0x000fe40005800000 */
[----:B------:R-:W-:Y:S02]  /*192e0*/  FMNMX.FTZ R11, R59, R11, !PT ;  /* 0x0000000b3b0b7209 */ /* 0x000fe40007810000 */
[----:B------:R-:W-:Y:S02]  /*192f0*/  FMNMX.FTZ R42, R6, R42, !PT ;  /* 0x0000002a062a7209 */ /* 0x000fe40007810000 */
[----:B------:R-:W-:Y:S02]  /*19300*/  FMNMX.FTZ R11, R58, R11, !PT ;  /* 0x0000000b3a0b7209 */ /* 0x000fe40007810000 */
[----:B------:R-:W-:Y:S02]  /*19310*/  FMNMX.FTZ R42, R5, R42, !PT ;  /* 0x0000002a052a7209 */ /* 0x000fe40007810000 */
[----:B------:R-:W-:Y:S02]  /*19320*/  FMNMX.FTZ R11, R64, R11, !PT ;  /* 0x0000000b400b7209 */ /* 0x000fe40007810000 */
[----:B------:R-:W-:Y:S02]  /*19330*/  FMNMX.FTZ R42, R31, R42, !PT ;  /* 0x0000002a1f2a7209 */ /* 0x000fe40007810000 */
[----:B--2---:R-:W-:Y:S01]  /*19340*/  FMNMX.FTZ R41, R65, R41, !PT ;  /* 0x0000002941297209 */ /* 0x004fe20007810000 */
[----:B------:R-:W-:Y:S01]  /*19350*/  IMAD.IADD R65, R204, 0x1, -R131 ;  /* 0x00000001cc417824 */ /* 0x000fe200078e0a83 */
[----:B------:R-:W-:Y:S02]  /*19360*/  FMNMX.FTZ R42, R26, R42, !PT ;  /* 0x0000002a1a2a7209 */ /* 0x000fe40007810000 */
[----:B------:R-:W-:Y:S01]  /*19370*/  FMNMX.FTZ R11, R8, R11, !PT ;  /* 0x0000000b080b7209 */ /* 0x000fe20007810000 */
[----:B------:R-:W-:Y:S01]  /*19380*/  SHFL.BFLY PT, R72, R41, 0x1, 0x1f ;  /* 0x0c201f0029487f89 */ /* 0x000fe200000e0000 */
[----:B------:R-:W-:Y:S02]  /*19390*/  FMNMX.FTZ R42, R63, R42, !PT ;  /* 0x0000002a3f2a7209 */ /* 0x000fe40007810000 */
[----:B------:R-:W-:Y:S02]  /*193a0*/  IABS R65, R65 ;  /* 0x0000004100417213 */ /* 0x000fe40000000000 */
[----:B------:R-:W-:Y:S02]  /*193b0*/  FMNMX.FTZ R42, R61, R42, !PT ;  /* 0x0000002a3d2a7209 */ /* 0x000fe40007810000 */
[C---:B------:R-:W-:Y:S02]  /*193c0*/  ISETP.GE.AND P3, PT, R127.reuse, R203, PT ;  /* 0x000000cb7f00720c */ /* 0x040fe40003f66270 */
[----:B------:R-:W1:Y:S01]  /*193d0*/  I2F R65, R65 ;  /* 0x0000004100417306 */ /* 0x000e620000201400 */
[----:B------:R-:W-:Y:S02]  /*193e0*/  FMNMX.FTZ R42, R246, R42, !PT ;  /* 0x0000002af62a7209 */ /* 0x000fe40007810000 */
[----:B------:R-:W-:Y:S01]  /*193f0*/  ISETP.GE.OR P3, PT, R127, R202, !P3 ;  /* 0x000000ca7f00720c */ /* 0x000fe20005f66670 */
[----:B------:R-:W-:Y:S01]  /*19400*/  IMAD.IADD R127, R204, 0x1, -R127 ;  /* 0x00000001cc7f7824 */ /* 0x000fe200078e0a7f */
[----:B------:R-:W-:Y:S02]  /*19410*/  FMNMX.FTZ R42, R248, R42, !PT ;  /* 0x0000002af82a7209 */ /* 0x000fe40007810000 */
[----:B------:R-:W-:Y:S02]  /*19420*/  IABS R117, R117 ;  /* 0x0000007500757213 */ /* 0x000fe40000000000 */
[----:B------:R-:W-:Y:S02]  /*19430*/  FMNMX.FTZ R42, R123, R42, !PT ;  /* 0x0000002a7b2a7209 */ /* 0x000fe40007810000 */
[----:B------:R-:W-:Y:S02]  /*19440*/  IABS R2, R2 ;  /* 0x0000000200027213 */ /* 0x000fe40000000000 */
[----:B------:R-:W2:Y:S01]  /*19450*/  I2F R117, R117 ;  /* 0x0000007500757306 */ /* 0x000ea20000201400 */
[----:B------:R-:W-:Y:S02]  /*19460*/  FMNMX.FTZ R42, R174, R42, !PT ;  /* 0x0000002aae2a7209 */ /* 0x000fe40007810000 */
[----:B------:R-:W-:Y:S02]  /*19470*/  IABS R80, R80 ;  /* 0x0000005000507213 */ /* 0x000fe40000000000 */
[----:B------:R-:W-:Y:S02]  /*19480*/  FMNMX.FTZ R42, R237, R42, !PT ;  /* 0x0000002aed2a7209 */ /* 0x000fe40007810000 */
[----:B------:R-:W-:Y:S02]  /*19490*/  IABS R82, R82 ;  /* 0x0000005200527213 */ /* 0x000fe40000000000 */
[----:B------:R-:W-:Y:S01]  /*194a0*/  FMNMX.FTZ R42, R236, R42, !PT ;  /* 0x0000002aec2a7209 */ /* 0x000fe20007810000 */
[----:B------:R-:W3:Y:S01]  /*194b0*/  I2F R2, R2 ;  /* 0x0000000200027306 */ /* 0x000ee20000201400 */
[----:B-1----:R-:W-:Y:S01]  /*194c0*/  FFMA.FTZ R10, R65, -UR17, R10 ;  /* 0x80000011410a7c23 */ /* 0x002fe2000801000a */
[C---:B------:R-:W-:Y:S02]  /*194d0*/  ISETP.GE.AND P0, PT, R175.reuse, R203, PT ;  /* 0x000000cbaf00720c */ /* 0x040fe40003f06270 */
[----:B------:R-:W-:Y:S02]  /*194e0*/  FMNMX.FTZ R42, R230, R42, !PT ;  /* 0x0000002ae62a7209 */ /* 0x000fe40007810000 */
[----:B------:R-:W-:Y:S02]  /*194f0*/  ISETP.GE.OR P0, PT, R175, R202, !P0 ;  /* 0x000000caaf00720c */ /* 0x000fe40004706670 */
[----:B------:R-:W-:Y:S02]  /*19500*/  FMNMX.FTZ R42, R229, R42, !PT ;  /* 0x0000002ae52a7209 */ /* 0x000fe40007810000 */
[----:B------:R-:W1:Y:S01]  /*19510*/  I2F R80, R80 ;  /* 0x0000005000507306 */ /* 0x000e620000201400 */
[----:B------:R-:W-:Y:S02]  /*19520*/  IABS R67, R67 ;  /* 0x0000004300437213 */ /* 0x000fe40000000000 */
[----:B------:R-:W4:Y:S01]  /*19530*/  SHFL.BFLY PT, R36, R42, 0x2, 0x1f ;  /* 0x0c401f002a247f89 */ /* 0x000f2200000e0000 */
[----:B--2---:R-:W-:Y:S01]  /*19540*/  FFMA.FTZ R105, R117, -UR17, R105 ;  /* 0x8000001175697c23 */ /* 0x004fe20008010069 */
[----:B------:R-:W-:Y:S04]  /*19550*/  FMNMX.FTZ R73, R252, R73, !PT ;  /* 0x00000049fc497209 */ /* 0x000fe80007810000 */
[----:B------:R-:W-:Y:S01]  /*19560*/  FMNMX.FTZ R73, R251, R73, !PT ;  /* 0x00000049fb497209 */ /* 0x000fe20007810000 */
[----:B------:R-:W2:Y:S03]  /*19570*/  I2F R82, R82 ;  /* 0x0000005200527306 */ /* 0x000ea60000201400 */
[----:B------:R-:W-:Y:S01]  /*19580*/  FMNMX.FTZ R73, R250, R73, !PT ;  /* 0x00000049fa497209 */ /* 0x000fe20007810000 */
[----:B---3--:R-:W-:Y:S01]  /*19590*/  FFMA.FTZ R74, R2, -UR17, R74 ;  /* 0x80000011024a7c23 */ /* 0x008fe2000801004a */
[----:B------:R-:W-:Y:S02]  /*195a0*/  IABS R2, R127 ;  /* 0x0000007f00027213 */ /* 0x000fe40000000000 */
[----:B------:R-:W-:Y:S02]  /*195b0*/  FMNMX.FTZ R73, R247, R73, !PT ;  /* 0x00000049f7497209 */ /* 0x000fe40007810000 */
[----:B------:R-:W-:Y:S01]  /*195c0*/  FSEL R91, R74, -INF , !P6 ;  /* 0xff8000004a5b7808 */ /* 0x000fe20007000000 */
[----:B------:R-:W3:Y:S01]  /*195d0*/  I2F R67, R67 ;  /* 0x0000004300437306 */ /* 0x000ee20000201400 */
[----:B------:R-:W-:Y:S01]  /*195e0*/  ISETP.GE.AND P6, PT, R242, R206, PT ;  /* 0x000000cef200720c */ /* 0x000fe20003fc6270 */
[----:B-1----:R-:W-:Y:S03]  /*195f0*/  FFMA.FTZ R89, R80, -UR17, R89 ;  /* 0x8000001150597c23 */ /* 0x002fe60008010059 */
[----:B------:R-:W-:Y:S02]  /*19600*/  ISETP.GE.OR P6, PT, R242, R205, !P6 ;  /* 0x000000cdf200720c */ /* 0x000fe400077c6670 */
[----:B----4-:R-:W-:Y:S01]  /*19610*/  FMNMX.FTZ R42, R42, R36, !PT ;  /* 0x000000242a2a7209 */ /* 0x010fe20007810000 */
[----:B------:R-:W-:Y:S01]  /*19620*/  IMAD.IADD R36, R204, 0x1, -R242 ;  /* 0x00000001cc247824 */ /* 0x000fe200078e0af2 */
[----:B------:R-:W-:Y:S01]  /*19630*/  FSEL R228, R96, -INF , !P6 ;  /* 0xff80000060e47808 */ /* 0x000fe20007000000 */
[----:B------:R-:W1:Y:S01]  /*19640*/  I2F R2, R2 ;  /* 0x0000000200027306 */ /* 0x000e620000201400 */
[----:B------:R-:W-:Y:S01]  /*19650*/  FSEL R242, R89, -INF , !P0 ;  /* 0xff80000059f27808 */ /* 0x000fe20004000000 */
[----:B------:R-:W-:Y:S01]  /*19660*/  IMAD.MOV.U32 R89, RZ, RZ, R121 ;  /* 0x000000ffff597224 */ /* 0x000fe200078e0079 */
[----:B------:R-:W-:Y:S01]  /*19670*/  FMNMX.FTZ R73, R228, R73, !PT ;  /* 0x00000049e4497209 */ /* 0x000fe20007810000 */
[----:B--2---:R-:W-:Y:S01]  /*19680*/  FFMA.FTZ R88, R82, -UR17, R88 ;  /* 0x8000001152587c23 */ /* 0x004fe20008010058 */
[----:B------:R-:W-:Y:S02]  /*19690*/  IABS R36, R36 ;  /* 0x0000002400247213 */ /* 0x000fe40000000000 */
[----:B------:R-:W-:Y:S02]  /*196a0*/  FMNMX.FTZ R11, R89, R11, !PT ;  /* 0x0000000b590b7209 */ /* 0x000fe40007810000 */
[----:B------:R-:W-:Y:S02]  /*196b0*/  FMNMX.FTZ R73, R227, R73, !PT ;  /* 0x00000049e3497209 */ /* 0x000fe40007810000 */
[----:B------:R-:W2:Y:S01]  /*196c0*/  I2F R36, R36 ;  /* 0x0000002400247306 */ /* 0x000ea20000201400 */
[----:B------:R-:W-:Y:S02]  /*196d0*/  FMNMX.FTZ R11, R91, R11, !PT ;  /* 0x0000000b5b0b7209 */ /* 0x000fe40007810000 */
[----:B------:R-:W-:Y:S01]  /*196e0*/  FSEL R245, R88, -INF , !P1 ;  /* 0xff80000058f57808 */ /* 0x000fe20004800000 */
[----:B---3--:R-:W-:Y:S01]  /*196f0*/  FFMA.FTZ R4, R67, -UR17, R4 ;  /* 0x8000001143047c23 */ /* 0x008fe20008010004 */
[----:B------:R-:W-:Y:S02]  /*19700*/  FMNMX.FTZ R74, R75, R11, !PT ;  /* 0x0000000b4b4a7209 */ /* 0x000fe40007810000 */
[----:B------:R-:W3:Y:S01]  /*19710*/  SHFL.BFLY PT, R11, R42, 0x1, 0x1f ;  /* 0x0c201f002a0b7f89 */ /* 0x000ee200000e0000 */
[C---:B------:R-:W-:Y:S02]  /*19720*/  ISETP.GE.AND P1, PT, R233.reuse, R206, PT ;  /* 0x000000cee900720c */ /* 0x040fe40003f26270 */
[----:B------:R-:W-:Y:S02]  /*19730*/  FMNMX.FTZ R74, R78, R74, !PT ;  /* 0x0000004a4e4a7209 */ /* 0x000fe40007810000 */
[----:B------:R-:W-:Y:S01]  /*19740*/  ISETP.GE.OR P1, PT, R233, R205, !P1 ;  /* 0x000000cde900720c */ /* 0x000fe20004f26670 */
[----:B-1----:R-:W-:Y:S01]  /*19750*/  FFMA.FTZ R9, R2, -UR17, R9 ;  /* 0x8000001102097c23 */ /* 0x002fe20008010009 */
[----:B------:R-:W-:Y:S02]  /*19760*/  FMNMX.FTZ R74, R245, R74, !PT ;  /* 0x0000004af54a7209 */ /* 0x000fe40007810000 */
[----:B------:R-:W-:Y:S02]  /*19770*/  FSEL R226, R101, -INF , !P1 ;  /* 0xff80000065e27808 */ /* 0x000fe40004800000 */
[----:B------:R-:W-:Y:S02]  /*19780*/  FSEL R241, R9, -INF , !P3 ;  /* 0xff80000009f17808 */ /* 0x000fe40005800000 */
[----:B------:R-:W-:Y:S02]  /*19790*/  FMNMX.FTZ R73, R226, R73, !PT ;  /* 0x00000049e2497209 */ /* 0x000fe40007810000 */
[----:B------:R-:W-:Y:S01]  /*197a0*/  FMNMX.FTZ R74, R242, R74, !PT ;  /* 0x0000004af24a7209 */ /* 0x000fe20007810000 */
[----:B--2---:R-:W-:Y:S01]  /*197b0*/  FFMA.FTZ R92, R36, -UR17, R92 ;  /* 0x80000011245c7c23 */ /* 0x004fe2000801005c */
[----:B------:R-:W-:Y:S02]  /*197c0*/  FMNMX.FTZ R36, R41, R72, !PT ;  /* 0x0000004829247209 */ /* 0x000fe40007810000 */
[CC--:B------:R-:W-:Y:S02]  /*197d0*/  ISETP.GE.AND P1, PT, R233.reuse, R203.reuse, PT ;  /* 0x000000cbe900720c */ /* 0x0c0fe40003f26270 */
[C---:B------:R-:W-:Y:S02]  /*197e0*/  FSETP.NEU.FTZ.AND P3, PT, R36.reuse, -INF , PT ;  /* 0xff8000002400780b */ /* 0x040fe40003f7d000 */
[----:B------:R-:W-:Y:S01]  /*197f0*/  ISETP.GE.OR P1, PT, R233, R202, !P1 ;  /* 0x000000cae900720c */ /* 0x000fe20004f26670 */
[----:B------:R-:W-:Y:S01]  /*19800*/  FMUL.FTZ R233, R36, c[0x0][0x23c] ;  /* 0x00008f0024e97a20 */ /* 0x000fe20000410000 */
[----:B------:R-:W-:Y:S02]  /*19810*/  FSEL R182, R4, -INF , !P2 ;  /* 0xff80000004b67808 */ /* 0x000fe40005000000 */
[----:B------:R-:W-:Y:S02]  /*19820*/  FSEL R181, R94, -INF , !P1 ;  /* 0xff8000005eb57808 */ /* 0x000fe40004800000 */
[----:B------:R-:W-:Y:S02]  /*19830*/  FSEL R233, R233, RZ, P3 ;  /* 0x000000ffe9e97208 */ /* 0x000fe40001800000 */
[----:B------:R-:W-:Y:S02]  /*19840*/  ISETP.GE.AND P0, PT, R183, R206, PT ;  /* 0x000000ceb700720c */ /* 0x000fe40003f06270 */
[----:B------:R-:W-:Y:S01]  /*19850*/  ISETP.GE.AND P6, PT, R131, R203, PT ;  /* 0x000000cb8300720c */ /* 0x000fe20003fc6270 */
[--C-:B------:R-:W-:Y:S01]  /*19860*/  FFMA.FTZ R96, R52, c[0x0][0x23c], -R233.reuse ;  /* 0x00008f0034607a23 */ /* 0x100fe200000108e9 */
[----:B------:R-:W-:Y:S01]  /*19870*/  ISETP.GE.OR P0, PT, R183, R205, !P0 ;  /* 0x000000cdb700720c */ /* 0x000fe20004706670 */
[--C-:B------:R-:W-:Y:S01]  /*19880*/  FFMA.FTZ R95, R53, c[0x0][0x23c], -R233.reuse ;  /* 0x00008f00355f7a23 */ /* 0x100fe200000108e9 */
[-C--:B------:R-:W-:Y:S01]  /*19890*/  ISETP.GE.OR P6, PT, R131, R202.reuse, !P6 ;  /* 0x000000ca8300720c */ /* 0x080fe200077c6670 */
[--C-:B------:R-:W-:Y:S01]  /*198a0*/  FFMA.FTZ R180, R3, c[0x0][0x23c], -R233.reuse ;  /* 0x00008f0003b47a23 */ /* 0x100fe200000108e9 */
[----:B---3--:R-:W-:Y:S01]  /*198b0*/  FMNMX.FTZ R3, R42, R11, !PT ;  /* 0x0000000b2a037209 */ /* 0x008fe20007810000 */
[----:B------:R-:W-:Y:S01]  /*198c0*/  MUFU.EX2 R96, R96 ;  /* 0x0000006000607308 */ /* 0x000fe20000000800 */
[----:B------:R-:W-:Y:S01]  /*198d0*/  FSEL R225, R105, -INF , !P0 ;  /* 0xff80000069e17808 */ /* 0x000fe20004000000 */
[--C-:B------:R-:W-:Y:S01]  /*198e0*/  FFMA.FTZ R176, R168, c[0x0][0x23c], -R233.reuse ;  /* 0x00008f00a8b07a23 */ /* 0x100fe200000108e9 */
[C---:B------:R-:W-:Y:S01]  /*198f0*/  FSETP.NEU.FTZ.AND P2, PT, R3.reuse, -INF , PT ;  /* 0xff8000000300780b */ /* 0x040fe20003f5d000 */
[----:B------:R-:W-:Y:S01]  /*19900*/  FMUL.FTZ R224, R3, c[0x0][0x23c] ;  /* 0x00008f0003e07a20 */ /* 0x000fe20000410000 */
[----:B------:R-:W-:Y:S01]  /*19910*/  FMNMX.FTZ R9, R225, R73, !PT ;  /* 0x00000049e1097209 */ /* 0x000fe20007810000 */
[--C-:B------:R-:W-:Y:S01]  /*19920*/  FFMA.FTZ R243, R243, c[0x0][0x23c], -R233.reuse ;  /* 0x00008f00f3f37a23 */ /* 0x100fe200000108e9 */
[----:B------:R-:W-:Y:S01]  /*19930*/  ISETP.GE.AND P0, PT, R183, R203, PT ;  /* 0x000000cbb700720c */ /* 0x000fe20003f06270 */
[--C-:B------:R-:W-:Y:S01]  /*19940*/  FFMA.FTZ R249, R249, c[0x0][0x23c], -R233.reuse ;  /* 0x00008f00f9f97a23 */ /* 0x100fe200000108e9 */
[----:B------:R-:W-:Y:S01]  /*19950*/  FSEL R224, R224, RZ, P2 ;  /* 0x000000ffe0e07208 */ /* 0x000fe20001000000 */
[----:B------:R-:W-:Y:S01]  /*19960*/  MUFU.EX2 R180, R180 ;  /* 0x000000b400b47308 */ /* 0x000fe20000000800 */
[----:B------:R-:W-:Y:S01]  /*19970*/  ISETP.GE.OR P0, PT, R183, R202, !P0 ;  /* 0x000000cab700720c */ /* 0x000fe20004706670 */
[--C-:B------:R-:W-:Y:S01]  /*19980*/  FFMA.FTZ R173, R116, c[0x0][0x23c], -R233.reuse ;  /* 0x00008f0074ad7a23 */ /* 0x100fe200000108e9 */
[----:B------:R-:W-:Y:S01]  /*19990*/  FSEL R240, R10, -INF , !P6 ;  /* 0xff8000000af07808 */ /* 0x000fe20007000000 */
[--C-:B------:R-:W-:Y:S01]  /*199a0*/  FFMA.FTZ R94, R54, c[0x0][0x23c], -R224.reuse ;  /* 0x00008f00365e7a23 */ /* 0x100fe200000108e0 */
[----:B------:R-:W-:Y:S01]  /*199b0*/  FSEL R41, R98, -INF , !P0 ;  /* 0xff80000062297808 */ /* 0x000fe20004000000 */
[----:B------:R-:W-:Y:S01]  /*199c0*/  FFMA.FTZ R128, R110, c[0x0][0x23c], -R224 ;  /* 0x00008f006e807a23 */ /* 0x000fe200000108e0 */
[----:B------:R-:W-:Y:S01]  /*199d0*/  FMNMX.FTZ R10, R241, R74, !PT ;  /* 0x0000004af10a7209 */ /* 0x000fe20007810000 */
[----:B------:R-:W-:Y:S01]  /*199e0*/  IMAD.MOV.U32 R110, RZ, RZ, R78 ;  /* 0x000000ffff6e7224 */ /* 0x000fe200078e004e */
[----:B------:R-:W-:Y:S01]  /*199f0*/  FSEL R183, R92, -INF , !P5 ;  /* 0xff8000005cb77808 */ /* 0x000fe20006800000 */
[----:B------:R-:W-:Y:S01]  /*19a00*/  MUFU.EX2 R176, R176 ;  /* 0x000000b000b07308 */ /* 0x000fe20000000800 */
[--C-:B------:R-:W-:Y:S01]  /*19a10*/  FFMA.FTZ R246, R246, c[0x0][0x23c], -R224.reuse ;  /* 0x00008f00f6f67a23 */ /* 0x100fe200000108e0 */
[----:B------:R-:W-:Y:S01]  /*19a20*/  FMNMX.FTZ R10, R240, R10, !PT ;  /* 0x0000000af00a7209 */ /* 0x000fe20007810000 */
[--C-:B------:R-:W-:Y:S01]  /*19a30*/  FFMA.FTZ R248, R248, c[0x0][0x23c], -R224.reuse ;  /* 0x00008f00f8f87a23 */ /* 0x100fe200000108e0 */
[----:B------:R-:W1:Y:S01]  /*19a40*/  SHFL.BFLY PT, R2, R9, 0x2, 0x1f ;  /* 0x0c401f0009027f89 */ /* 0x000e6200000e0000 */
[----:B------:R-:W-:Y:S01]  /*19a50*/  FFMA.FTZ R223, R169, c[0x0][0x23c], -R224 ;  /* 0x00008f00a9df7a23 */ /* 0x000fe200000108e0 */
[----:B------:R-:W-:Y:S01]  /*19a60*/  FMNMX.FTZ R10, R183, R10, !PT ;  /* 0x0000000ab70a7209 */ /* 0x000fe20007810000 */
[----:B------:R-:W-:Y:S02]  /*19a70*/  FFMA.FTZ R130, R177, c[0x0][0x23c], -R233 ;  /* 0x00008f00b1827a23 */ /* 0x000fe400000108e9 */
[----:B------:R-:W-:Y:S01]  /*19a80*/  IMAD.MOV.U32 R11, RZ, RZ, R91 ;  /* 0x000000ffff0b7224 */ /* 0x000fe200078e005b */
[----:B------:R-:W-:Y:S01]  /*19a90*/  MUFU.EX2 R173, R173 ;  /* 0x000000ad00ad7308 */ /* 0x000fe20000000800 */
[----:B------:R-:W-:Y:S01]  /*19aa0*/  IMAD.MOV.U32 R91, RZ, RZ, R174 ;  /* 0x000000ffff5b7224 */ /* 0x000fe200078e00ae */
[----:B------:R-:W-:Y:S01]  /*19ab0*/  FMNMX.FTZ R0, R182, R10, !PT ;  /* 0x0000000ab6007209 */ /* 0x000fe20007810000 */
[----:B------:R-:W-:Y:S02]  /*19ac0*/  IMAD.MOV.U32 R10, RZ, RZ, R75 ;  /* 0x000000ffff0a7224 */ /* 0x000fe400078e004b */
[----:B------:R-:W-:Y:S01]  /*19ad0*/  IMAD.MOV.U32 R75, RZ, RZ, R232 ;  /* 0x000000ffff4b7224 */ /* 0x000fe200078e00e8 */
[----:B------:R-:W-:Y:S01]  /*19ae0*/  FMNMX.FTZ R0, R181, R0, !PT ;  /* 0x00000000b5007209 */ /* 0x000fe20007810000 */
[--C-:B------:R-:W-:Y:S02]  /*19af0*/  FFMA.FTZ R121, R106, c[0x0][0x23c], -R224.reuse ;  /* 0x00008f006a797a23 */ /* 0x100fe400000108e0 */
[--C-:B------:R-:W-:Y:S01]  /*19b00*/  FFMA.FTZ R106, R46, c[0x0][0x23c], -R224.reuse ;  /* 0x00008f002e6a7a23 */ /* 0x100fe200000108e0 */
[----:B------:R-:W-:Y:S01]  /*19b10*/  MUFU.EX2 R223, R223 ;  /* 0x000000df00df7308 */ /* 0x000fe20000000800 */
[----:B------:R-:W-:Y:S01]  /*19b20*/  FMNMX.FTZ R0, R41, R0, !PT ;  /* 0x0000000029007209 */ /* 0x000fe20007810000 */
[--C-:B------:R-:W-:Y:S02]  /*19b30*/  FFMA.FTZ R90, R45, c[0x0][0x23c], -R233.reuse ;  /* 0x00008f002d5a7a23 */ /* 0x100fe400000108e9 */
[--C-:B------:R-:W-:Y:S02]  /*19b40*/  FFMA.FTZ R80, R70, c[0x0][0x23c], -R224.reuse ;  /* 0x00008f0046507a23 */ /* 0x100fe400000108e0 */
[--C-:B------:R-:W-:Y:S01]  /*19b50*/  FFMA.FTZ R74, R71, c[0x0][0x23c], -R224.reuse ;  /* 0x00008f00474a7a23 */ /* 0x100fe200000108e0 */
[----:B------:R-:W2:Y:S01]  /*19b60*/  SHFL.BFLY PT, R4, R0, 0x2, 0x1f ;  /* 0x0c401f0000047f89 */ /* 0x000ea200000e0000 */
[--C-:B------:R-:W-:Y:S01]  /*19b70*/  FFMA.FTZ R71, R7, c[0x0][0x23c], -R233.reuse ;  /* 0x00008f0007477a23 */ /* 0x100fe200000108e9 */
[----:B-1----:R-:W-:Y:S01]  /*19b80*/  FMNMX.FTZ R2, R9, R2, !PT ;  /* 0x0000000209027209 */ /* 0x002fe20007810000 */
[----:B------:R-:W1:Y:S01]  /*19b90*/  MUFU.EX2 R130, R130 ;  /* 0x0000008200827308 */ /* 0x000e620000000800 */
[--C-:B------:R-:W-:Y:S02]  /*19ba0*/  FFMA.FTZ R70, R6, c[0x0][0x23c], -R224.reuse ;  /* 0x00008f0006467a23 */ /* 0x100fe400000108e0 */
[--C-:B------:R-:W-:Y:S02]  /*19bb0*/  FFMA.FTZ R120, R104, c[0x0][0x23c], -R224.reuse ;  /* 0x00008f0068787a23 */ /* 0x100fe400000108e0 */
[--C-:B------:R-:W-:Y:S01]  /*19bc0*/  FFMA.FTZ R116, R103, c[0x0][0x23c], -R233.reuse ;  /* 0x00008f0067747a23 */ /* 0x100fe200000108e9 */
[----:B------:R-:W3:Y:S01]  /*19bd0*/  SHFL.BFLY PT, R9, R2, 0x1, 0x1f ;  /* 0x0c201f0002097f89 */ /* 0x000ee200000e0000 */
        /* <DEDUP_REMOVED lines=10> */
[----:B--2---:R-:W-:Y:S01]  /*19c80*/  FMNMX.FTZ R4, R0, R4, !PT ;  /* 0x0000000400047209 */ /* 0x004fe20007810000 */
[--C-:B------:R-:W-:Y:S01]  /*19c90*/  FFMA.FTZ R102, R93, c[0x0][0x23c], -R233.reuse ;  /* 0x00008f005d667a23 */ /* 0x100fe200000108e9 */
[----:B-1----:R-:W-:Y:S01]  /*19ca0*/  F2FP.PACK_AB R46, R130, R173 ;  /* 0x000000ad822e723e */ /* 0x002fe200000000ff */
[----:B------:R-:W-:Y:S02]  /*19cb0*/  FFMA.FTZ R93, R55, c[0x0][0x23c], -R224 ;  /* 0x00008f00375d7a23 */ /* 0x000fe400000108e0 */
[----:B------:R-:W-:Y:S01]  /*19cc0*/  LDSM.16.MT88.4 R52, [R192+0x4400] ;  /* 0x00440000c034783b */ /* 0x000fe20000004200 */
[--C-:B------:R-:W-:Y:S02]  /*19cd0*/  FFMA.FTZ R129, R111, c[0x0][0x23c], -R233.reuse ;  /* 0x00008f006f817a23 */ /* 0x100fe400000108e9 */
[----:B------:R-:W-:Y:S01]  /*19ce0*/  MUFU.EX2 R127, R127 ;  /* 0x0000007f007f7308 */ /* 0x000fe20000000800 */
[----:B---3--:R-:W-:Y:S01]  /*19cf0*/  FMNMX.FTZ R2, R2, R9, !PT ;  /* 0x0000000902027209 */ /* 0x008fe20007810000 */
[----:B------:R-:W-:Y:S02]  /*19d00*/  IMAD.MOV.U32 R9, RZ, RZ, R124 ;  /* 0x000000ffff097224 */ /* 0x000fe400078e007c */
[--C-:B------:R-:W-:Y:S01]  /*19d10*/  FFMA.FTZ R124, R108, c[0x0][0x23c], -R233.reuse ;  /* 0x00008f006c7c7a23 */ /* 0x100fe200000108e9 */
[C---:B------:R-:W-:Y:S01]  /*19d20*/  FSETP.NEU.FTZ.AND P1, PT, R2.reuse, -INF , PT ;  /* 0xff8000000200780b */ /* 0x040fe20003f3d000 */
[----:B------:R-:W-:Y:S01]  /*19d30*/  FMUL.FTZ R232, R2, c[0x0][0x23c] ;  /* 0x00008f0002e87a20 */ /* 0x000fe20000410000 */
[----:B------:R-:W1:Y:S01]  /*19d40*/  SHFL.BFLY PT, R0, R4, 0x1, 0x1f ;  /* 0x0c201f0004007f89 */ /* 0x000e6200000e0000 */
[--C-:B------:R-:W-:Y:S02]  /*19d50*/  FFMA.FTZ R108, R97, c[0x0][0x23c], -R233.reuse ;  /* 0x00008f00616c7a23 */ /* 0x100fe400000108e9 */
[----:B------:R-:W-:Y:S01]  /*19d60*/  MUFU.EX2 R129, R129 ;  /* 0x0000008100817308 */ /* 0x000fe20000000800 */
[----:B------:R-:W-:Y:S01]  /*19d70*/  FSEL R232, R232, RZ, P1 ;  /* 0x000000ffe8e87208 */ /* 0x000fe20000800000 */
[--C-:B------:R-:W-:Y:S02]  /*19d80*/  FFMA.FTZ R97, R16, c[0x0][0x23c], -R233.reuse ;  /* 0x00008f0010617a23 */ /* 0x100fe400000108e9 */
[----:B------:R-:W-:Y:S02]  /*19d90*/  FFMA.FTZ R239, R239, c[0x0][0x23c], -R233 ;  /* 0x00008f00efef7a23 */ /* 0x000fe400000108e9 */
        /* <DEDUP_REMOVED lines=10> */
[----:B-1----:R-:W-:Y:S01]  /*19e40*/  FMNMX.FTZ R0, R4, R0, !PT ;  /* 0x0000000004007209 */ /* 0x002fe20007810000 */
[--C-:B------:R-:W-:Y:S02]  /*19e50*/  FFMA.FTZ R43, R19, c[0x0][0x23c], -R232.reuse ;  /* 0x00008f00132b7a23 */ /* 0x100fe400000108e8 */
[----:B------:R-:W-:Y:S01]  /*19e60*/  IMAD.MOV.U32 R19, RZ, RZ, R123 ;  /* 0x000000ffff137224 */ /* 0x000fe200078e007b */
[C---:B------:R-:W-:Y:S01]  /*19e70*/  FSETP.NEU.FTZ.AND P0, PT, R0.reuse, -INF , PT ;  /* 0xff8000000000780b */ /* 0x040fe20003f1d000 */
[----:B------:R-:W-:Y:S02]  /*19e80*/  FMUL.FTZ R231, R0, c[0x0][0x23c] ;  /* 0x00008f0000e77a20 */ /* 0x000fe40000410000 */
[--C-:B------:R-:W-:Y:S01]  /*19e90*/  FFMA.FTZ R92, R40, c[0x0][0x23c], -R232.reuse ;  /* 0x00008f00285c7a23 */ /* 0x100fe200000108e8 */
[----:B------:R-:W1:Y:S01]  /*19ea0*/  MUFU.EX2 R174, R174 ;  /* 0x000000ae00ae7308 */ /* 0x000e620000000800 */
[--C-:B------:R-:W-:Y:S01]  /*19eb0*/  FFMA.FTZ R104, R34, c[0x0][0x23c], -R232.reuse ;  /* 0x00008f0022687a23 */ /* 0x100fe200000108e8 */
[----:B------:R-:W-:Y:S01]  /*19ec0*/  FSEL R231, R231, RZ, P0 ;  /* 0x000000ffe7e77208 */ /* 0x000fe20000000000 */
[--C-:B------:R-:W-:Y:S01]  /*19ed0*/  FFMA.FTZ R68, R12, c[0x0][0x23c], -R232.reuse ;  /* 0x00008f000c447a23 */ /* 0x100fe200000108e8 */
[----:B------:R-:W-:Y:S01]  /*19ee0*/  FSEL R40, R36, RZ, P3 ;  /* 0x000000ff24287208 */ /* 0x000fe20001800000 */
[--C-:B------:R-:W-:Y:S01]  /*19ef0*/  FFMA.FTZ R67, R66, c[0x0][0x23c], -R232.reuse ;  /* 0x00008f0042437a23 */ /* 0x100fe200000108e8 */
[----:B------:R-:W-:Y:S01]  /*19f00*/  FSEL R4, R0, RZ, P0 ;  /* 0x000000ff00047208 */ /* 0x000fe20000000000 */
[--C-:B------:R-:W-:Y:S01]  /*19f10*/  FFMA.FTZ R42, R20, c[0x0][0x23c], -R231.reuse ;  /* 0x00008f00142a7a23 */ /* 0x100fe200000108e7 */
[----:B------:R-:W-:Y:S01]  /*19f20*/  PLOP3.LUT P0, PT, PT, PT, UP0, 0x80, 0x0 ;  /* 0x000000000000781c */ /* 0x000fe20003f0f008 */
[--C-:B------:R-:W-:Y:S01]  /*19f30*/  FFMA.FTZ R123, R21, c[0x0][0x23c], -R231.reuse ;  /* 0x00008f00157b7a23 */ /* 0x100fe200000108e7 */
[----:B------:R-:W-:Y:S01]  /*19f40*/  MUFU.EX2 R122, R122 ;  /* 0x0000007a007a7308 */ /* 0x000fe20000000800 */
[----:B------:R-:W2:Y:S01]  /*19f50*/  LDSM.16.MT88.4 R20, [R192+0x4000] ;  /* 0x00400000c014783b */ /* 0x000ea20000004200 */
[--C-:B------:R-:W-:Y:S02]  /*19f60*/  FFMA.FTZ R84, R51, c[0x0][0x23c], -R231.reuse ;  /* 0x00008f0033547a23 */ /* 0x100fe400000108e7 */
[--C-:B------:R-:W-:Y:S02]  /*19f70*/  FFMA.FTZ R77, R50, c[0x0][0x23c], -R231.reuse ;  /* 0x00008f00324d7a23 */ /* 0x100fe400000108e7 */
[--C-:B------:R-:W-:Y:S02]  /*19f80*/  FFMA.FTZ R73, R59, c[0x0][0x23c], -R231.reuse ;  /* 0x00008f003b497a23 */ /* 0x100fe400000108e7 */
[--C-:B------:R-:W-:Y:S02]  /*19f90*/  FFMA.FTZ R65, R58, c[0x0][0x23c], -R231.reuse ;  /* 0x00008f003a417a23 */ /* 0x100fe400000108e7 */
[----:B------:R-:W-:Y:S01]  /*19fa0*/  MUFU.EX2 R121, R121 ;  /* 0x0000007900797308 */ /* 0x000fe20000000800 */
[--C-:B------:R-:W-:Y:S02]  /*19fb0*/  FFMA.FTZ R168, R86, c[0x0][0x23c], -R231.reuse ;  /* 0x00008f0056a87a23 */ /* 0x100fe400000108e7 */
[--C-:B------:R-:W-:Y:S02]  /*19fc0*/  FFMA.FTZ R86, R48, c[0x0][0x23c], -R232.reuse ;  /* 0x00008f0030567a23 */ /* 0x100fe400000108e8 */
[----:B------:R-:W3:Y:S01]  /*19fd0*/  LDSM.16.MT88.4 R48, [R191+0x4000] ;  /* 0x00400000bf30783b */ /* 0x000ee20000004200 */
[--C-:B------:R-:W-:Y:S01]  /*19fe0*/  FFMA.FTZ R98, R39, c[0x0][0x23c], -R231.reuse ;  /* 0x00008f0027627a23 */ /* 0x100fe200000108e7 */
[----:B------:R-:W-:Y:S01]  /*19ff0*/  FSEL R39, R3, RZ, P2 ;  /* 0x000000ff03277208 */ /* 0x000fe20001000000 */
[----:B------:R-:W-:Y:S02]  /*1a000*/  FFMA.FTZ R117, R24, c[0x0][0x23c], -R231 ;  /* 0x00008f0018757a23 */ /* 0x000fe400000108e7 */
[----:B------:R-:W-:Y:S01]  /*1a010*/  MUFU.EX2 R168, R168 ;  /* 0x000000a800a87308 */ /* 0x000fe20000000800 */
[----:B------:R-:W-:Y:S02]  /*1a020*/  IMAD.MOV.U32 R24, RZ, RZ, R75 ;  /* 0x000000ffff187224 */ /* 0x000fe400078e004b */
[--C-:B------:R-:W-:Y:S02]  /*1a030*/  FFMA.FTZ R101, R38, c[0x0][0x23c], -R231.reuse ;  /* 0x00008f0026657a23 */ /* 0x100fe400000108e7 */
[--C-:B------:R-:W-:Y:S02]  /*1a040*/  FFMA.FTZ R222, R113, c[0x0][0x23c], -R231.reuse ;  /* 0x00008f0071de7a23 */ /* 0x100fe400000108e7 */
[--C-:B------:R-:W-:Y:S02]  /*1a050*/  FFMA.FTZ R177, R87, c[0x0][0x23c], -R231.reuse ;  /* 0x00008f0057b17a23 */ /* 0x100fe400000108e7 */
[--C-:B------:R-:W-:Y:S01]  /*1a060*/  FFMA.FTZ R169, R85, c[0x0][0x23c], -R231.reuse ;  /* 0x00008f0055a97a23 */ /* 0x100fe200000108e7 */
[----:B------:R-:W-:Y:S01]  /*1a070*/  MUFU.EX2 R120, R120 ;  /* 0x0000007800787308 */ /* 0x000fe20000000800 */
[--C-:B------:R-:W-:Y:S01]  /*1a080*/  FFMA.FTZ R85, R44, c[0x0][0x23c], -R231.reuse ;  /* 0x00008f002c557a23 */ /* 0x100fe200000108e7 */
[----:B------:R-:W-:Y:S01]  /*1a090*/  F2FP.PACK_AB R44, R176, R180 ;  /* 0x000000b4b02c723e */ /* 0x000fe200000000ff */
[--C-:B------:R-:W-:Y:S01]  /*1a0a0*/  FFMA.FTZ R103, R32, c[0x0][0x23c], -R231.reuse ;  /* 0x00008f0020677a23 */ /* 0x100fe200000108e7 */
[----:B-1----:R-:W-:Y:S01]  /*1a0b0*/  F2FP.PACK_AB R32, R174, R179 ;  /* 0x000000b3ae20723e */ /* 0x002fe200000000ff */
[--C-:B------:R-:W-:Y:S02]  /*1a0c0*/  FFMA.FTZ R76, R8, c[0x0][0x23c], -R231.reuse ;  /* 0x00008f00084c7a23 */ /* 0x100fe400000108e7 */
[----:B------:R-:W-:Y:S02]  /*1a0d0*/  FFMA.FTZ R112, R25, c[0x0][0x23c], -R231 ;  /* 0x00008f0019707a23 */ /* 0x000fe400000108e7 */
[----:B------:R-:W-:Y:S01]  /*1a0e0*/  IMAD.MOV.U32 R25, RZ, RZ, R91 ;  /* 0x000000ffff197224 */ /* 0x000fe200078e005b */
[----:B------:R-:W-:Y:S01]  /*1a0f0*/  MUFU.EX2 R222, R222 ;  /* 0x000000de00de7308 */ /* 0x000fe20000000800 */
        /* <DEDUP_REMOVED lines=14> */
[----:B------:R-:W-:Y:S01]  /*1a1e0*/  FFMA.FTZ R69, R5, c[0x0][0x23c], -R224 ;  /* 0x00008f0005457a23 */ /* 0x000fe200000108e0 */
[----:B------:R-:W-:Y:S01]  /*1a1f0*/  FSEL R5, R2, RZ, P1 ;  /* 0x000000ff02057208 */ /* 0x000fe20000800000 */
[----:B------:R-:W-:Y:S02]  /*1a200*/  FADD.FTZ R40, -R40, R167 ;  /* 0x000000a728287221 */ /* 0x000fe40000010100 */
[----:B------:R-:W-:Y:S01]  /*1a210*/  IMAD.MOV.U32 R167, RZ, RZ, R24 ;  /* 0x000000ffffa77224 */ /* 0x000fe200078e0018 */
[----:B------:R-:W-:Y:S01]  /*1a220*/  MUFU.EX2 R126, R126 ;  /* 0x0000007e007e7308 */ /* 0x000fe20000000800 */
[----:B------:R-:W-:Y:S02]  /*1a230*/  FMUL.FTZ R40, R40, c[0x0][0x23c] ;  /* 0x00008f0028287a20 */ /* 0x000fe40000410000 */
[----:B------:R-:W-:Y:S02]  /*1a240*/  FFMA.FTZ R167, R167, c[0x0][0x23c], -R233 ;  /* 0x00008f00a7a77a23 */ /* 0x000fe400000108e9 */
[----:B------:R-:W-:Y:S02]  /*1a250*/  FADD.FTZ R39, -R39, R166 ;  /* 0x000000a627277221 */ /* 0x000fe40000010100 */
[----:B------:R-:W-:Y:S02]  /*1a260*/  FADD.FTZ R5, -R5, R165 ;  /* 0x000000a505057221 */ /* 0x000fe40000010100 */
[----:B------:R-:W-:Y:S01]  /*1a270*/  FMUL.FTZ R39, R39, c[0x0][0x23c] ;  /* 0x00008f0027277a20 */ /* 0x000fe20000410000 */
[----:B------:R-:W4:Y:S01]  /*1a280*/  MUFU.EX2 R40, R40 ;  /* 0x0000002800287308 */ /* 0x000f220000000800 */
[----:B------:R-:W-:Y:S02]  /*1a290*/  FMUL.FTZ R5, R5, c[0x0][0x23c] ;  /* 0x00008f0005057a20 */ /* 0x000fe40000410000 */
[----:B------:R-:W-:Y:S01]  /*1a2a0*/  FADD.FTZ R4, -R4, R164 ;  /* 0x000000a404047221 */ /* 0x000fe20000010100 */
[----:B-1----:R-:W-:Y:S01]  /*1a2b0*/  F2FP.PACK_AB R35, R168, R169 ;  /* 0x000000a9a823723e */ /* 0x002fe200000000ff */
[----:B------:R-:W-:Y:S02]  /*1a2c0*/  IMAD.MOV.U32 R165, RZ, RZ, R10 ;  /* 0x000000ffffa57224 */ /* 0x000fe400078e000a */
[----:B------:R-:W-:Y:S02]  /*1a2d0*/  FMUL.FTZ R4, R4, c[0x0][0x23c] ;  /* 0x00008f0004047a20 */ /* 0x000fe40000410000 */
[----:B------:R-:W-:Y:S01]  /*1a2e0*/  FFMA.FTZ R165, R165, c[0x0][0x23c], -R231 ;  /* 0x00008f00a5a57a23 */ /* 0x000fe200000108e7 */
[----:B------:R-:W1:Y:S01]  /*1a2f0*/  MUFU.EX2 R39, R39 ;  /* 0x0000002700277308 */ /* 0x000e620000000800 */
[----:B------:R-:W-:Y:S02]  /*1a300*/  IMAD.MOV.U32 R164, RZ, RZ, R11 ;  /* 0x000000ffffa47224 */ /* 0x000fe400078e000b */
[--C-:B------:R-:W-:Y:S02]  /*1a310*/  FFMA.FTZ R87, R14, c[0x0][0x23c], -R232.reuse ;  /* 0x00008f000e577a23 */ /* 0x100fe400000108e8 */
[--C-:B------:R-:W-:Y:S02]  /*1a320*/  FFMA.FTZ R164, R164, c[0x0][0x23c], -R231.reuse ;  /* 0x00008f00a4a47a23 */ /* 0x100fe400000108e7 */
[--C-:B------:R-:W-:Y:S02]  /*1a330*/  FFMA.FTZ R66, R13, c[0x0][0x23c], -R232.reuse ;  /* 0x00008f000d427a23 */ /* 0x100fe400000108e8 */
[----:B------:R-:W-:Y:S01]  /*1a340*/  FFMA.FTZ R105, R28, c[0x0][0x23c], -R232 ;  /* 0x00008f001c697a23 */ /* 0x000fe200000108e8 */
[----:B------:R5:W2:Y:S01]  /*1a350*/  MUFU.EX2 R38, R5 ;  /* 0x0000000500267308 */ /* 0x000aa20000000800 */
[----:B------:R-:W-:Y:S02]  /*1a360*/  IMAD.MOV.U32 R166, RZ, RZ, R110 ;  /* 0x000000ffffa67224 */ /* 0x000fe400078e006e */
[----:B------:R-:W-:Y:S02]  /*1a370*/  FFMA.FTZ R110, R31, c[0x0][0x23c], -R224 ;  /* 0x00008f001f6e7a23 */ /* 0x000fe400000108e0 */
[C---:B----4-:R-:W-:Y:S02]  /*1a380*/  FMUL.FTZ R16, R40.reuse, R148 ;  /* 0x0000009428107220 */ /* 0x050fe40000410000 */
[C---:B------:R-:W-:Y:S02]  /*1a390*/  FMUL.FTZ R17, R40.reuse, R149 ;  /* 0x0000009528117220 */ /* 0x040fe40000410000 */
[----:B------:R-:W-:Y:S01]  /*1a3a0*/  FFMA.FTZ R180, R40, R244, R180 ;  /* 0x000000f428b47223 */ /* 0x000fe200000100b4 */
[----:B------:R-:W-:Y:S01]  /*1a3b0*/  MUFU.EX2 R43, R43 ;  /* 0x0000002b002b7308 */ /* 0x000fe20000000800 */
[----:B------:R-:W-:Y:S02]  /*1a3c0*/  FFMA.FTZ R166, R166, c[0x0][0x23c], -R231 ;  /* 0x00008f00a6a67a23 */ /* 0x000fe400000108e7 */
[----:B------:R-:W-:Y:S02]  /*1a3d0*/  FFMA.FTZ R238, R238, c[0x0][0x23c], -R233 ;  /* 0x00008f00eeee7a23 */ /* 0x000fe400000108e9 */
[C---:B-1----:R-:W-:Y:S02]  /*1a3e0*/  FMUL.FTZ R6, R39.reuse, R162 ;  /* 0x000000a227067220 */ /* 0x042fe40000410000 */
[C---:B------:R-:W-:Y:S02]  /*1a3f0*/  FMUL.FTZ R7, R39.reuse, R163 ;  /* 0x000000a327077220 */ /* 0x040fe40000410000 */
[----:B------:R-:W-:Y:S01]  /*1a400*/  IMAD.MOV.U32 R163, RZ, RZ, R89 ;  /* 0x000000ffffa37224 */ /* 0x000fe200078e0059 */
[----:B------:R-:W-:Y:S01]  /*1a410*/  MUFU.EX2 R118, R118 ;  /* 0x0000007600767308 */ /* 0x000fe20000000800 */
[----:B------:R-:W-:Y:S02]  /*1a420*/  FFMA.FTZ R89, R18, c[0x0][0x23c], -R233 ;  /* 0x00008f0012597a23 */ /* 0x000fe400000108e9 */
[C---:B------:R-:W-:Y:S02]  /*1a430*/  FMUL.FTZ R18, R39.reuse, R150 ;  /* 0x0000009627127220 */ /* 0x040fe40000410000 */
[----:B-----5:R-:W-:Y:S02]  /*1a440*/  FMUL.FTZ R5, R40, R161 ;  /* 0x000000a128057220 */ /* 0x020fe40000410000 */
[----:B------:R-:W-:Y:S02]  /*1a450*/  IMAD.MOV.U32 R161, RZ, RZ, R19 ;  /* 0x000000ffffa17224 */ /* 0x000fe400078e0013 */
[----:B------:R-:W-:Y:S01]  /*1a460*/  FMUL.FTZ R19, R39, R151 ;  /* 0x0000009727137220 */ /* 0x000fe20000410000 */
[----:B------:R-:W-:Y:S01]  /*1a470*/  MUFU.EX2 R114, R114 ;  /* 0x0000007200727308 */ /* 0x000fe20000000800 */
[----:B------:R-:W-:Y:S01]  /*1a480*/  LDSM.16.MT88.4 R148, [R192+0x5c00] ;  /* 0x005c0000c094783b */ /* 0x000fe20000004200 */
[----:B--2---:R-:W-:Y:S02]  /*1a490*/  FMUL.FTZ R24, R38, R140 ;  /* 0x0000008c26187220 */ /* 0x004fe40000410000 */
[----:B------:R-:W-:Y:S02]  /*1a4a0*/  FFMA.FTZ R140, R56, c[0x0][0x23c], -R233 ;  /* 0x00008f00388c7a23 */ /* 0x000fe400000108e9 */
[C---:B------:R-:W-:Y:S02]  /*1a4b0*/  FMUL.FTZ R8, R38.reuse, R156 ;  /* 0x0000009c26087220 */ /* 0x040fe40000410000 */
[C---:B------:R-:W-:Y:S01]  /*1a4c0*/  FMUL.FTZ R12, R38.reuse, R152 ;  /* 0x00000098260c7220 */ /* 0x040fe20000410000 */
[----:B------:R-:W1:Y:S01]  /*1a4d0*/  LDSM.16.MT88.4 R56, [R191+0x4400] ;  /* 0x00440000bf38783b */ /* 0x000e620000004200 */
[----:B------:R-:W-:Y:S01]  /*1a4e0*/  MUFU.EX2 R42, R42 ;  /* 0x0000002a002a7308 */ /* 0x000fe20000000800 */
[C---:B------:R-:W-:Y:S02]  /*1a4f0*/  FMUL.FTZ R13, R38.reuse, R153 ;  /* 0x00000099260d7220 */ /* 0x040fe40000410000 */
[C---:B------:R-:W-:Y:S02]  /*1a500*/  FMUL.FTZ R28, R38.reuse, R136 ;  /* 0x00000088261c7220 */ /* 0x040fe40000410000 */
[----:B------:R-:W-:Y:S02]  /*1a510*/  IMAD.MOV.U32 R162, RZ, RZ, R9 ;  /* 0x000000ffffa27224 */ /* 0x000fe400078e0009 */
[----:B------:R-:W-:Y:S02]  /*1a520*/  FMUL.FTZ R9, R38, R157 ;  /* 0x0000009d26097220 */ /* 0x000fe40000410000 */
[----:B------:R-:W-:Y:S01]  /*1a530*/  IMAD.MOV.U32 R156, RZ, RZ, R119 ;  /* 0x000000ffff9c7224 */ /* 0x000fe200078e0077 */
[----:B------:R-:W-:Y:S01]  /*1a540*/  MUFU.EX2 R123, R123 ;  /* 0x0000007b007b7308 */ /* 0x000fe20000000800 */
[--C-:B------:R-:W-:Y:S02]  /*1a550*/  FFMA.FTZ R119, R26, c[0x0][0x23c], -R224.reuse ;  /* 0x00008f001a777a23 */ /* 0x100fe400000108e0 */
[----:B------:R-:W-:Y:S02]  /*1a560*/  IMAD.MOV.U32 R157, RZ, RZ, R125 ;  /* 0x000000ffff9d7224 */ /* 0x000fe400078e007d */
[--C-:B------:R-:W-:Y:S02]  /*1a570*/  FFMA.FTZ R125, R29, c[0x0][0x23c], -R233.reuse ;  /* 0x00008f001d7d7a23 */ /* 0x100fe400000108e9 */
[----:B------:R-:W-:Y:S02]  /*1a580*/  FMUL.FTZ R29, R38, R137 ;  /* 0x00000089261d7220 */ /* 0x000fe40000410000 */
[--C-:B------:R-:W-:Y:S01]  /*1a590*/  FFMA.FTZ R235, R235, c[0x0][0x23c], -R233.reuse ;  /* 0x00008f00ebeb7a23 */ /* 0x100fe200000108e9 */
[----:B------:R-:W-:Y:S01]  /*1a5a0*/  MUFU.EX2 R117, R117 ;  /* 0x0000007500757308 */ /* 0x000fe20000000800 */
[--C-:B------:R-:W-:Y:S02]  /*1a5b0*/  FFMA.FTZ R171, R170, c[0x0][0x23c], -R224.reuse ;  /* 0x00008f00aaab7a23 */ /* 0x100fe400000108e0 */
[--C-:B------:R-:W-:Y:S02]  /*1a5c0*/  FFMA.FTZ R175, R115, c[0x0][0x23c], -R224.reuse ;  /* 0x00008f0073af7a23 */ /* 0x100fe400000108e0 */
[--C-:B------:R-:W-:Y:S02]  /*1a5d0*/  FFMA.FTZ R115, R100, c[0x0][0x23c], -R224.reuse ;  /* 0x00008f0064737a23 */ /* 0x100fe400000108e0 */
[--C-:B------:R-:W-:Y:S02]  /*1a5e0*/  FFMA.FTZ R100, R47, c[0x0][0x23c], -R224.reuse ;  /* 0x00008f002f647a23 */ /* 0x100fe400000108e0 */
[----:B------:R-:W-:Y:S01]  /*1a5f0*/  FFMA.FTZ R131, R178, c[0x0][0x23c], -R224 ;  /* 0x00008f00b2837a23 */ /* 0x000fe200000108e0 */
[----:B------:R-:W2:Y:S01]  /*1a600*/  MUFU.EX2 R171, R171 ;  /* 0x000000ab00ab7308 */ /* 0x000ea20000000800 */
[--C-:B------:R-:W-:Y:S02]  /*1a610*/  FFMA.FTZ R170, R83, c[0x0][0x23c], -R232.reuse ;  /* 0x00008f0053aa7a23 */ /* 0x100fe400000108e8 */
[----:B------:R-:W-:Y:S02]  /*1a620*/  FFMA.FTZ R83, R37, c[0x0][0x23c], -R233 ;  /* 0x00008f0025537a23 */ /* 0x000fe400000108e9 */
[----:B------:R-:W-:Y:S02]  /*1a630*/  FFMA.FTZ R178, R81, c[0x0][0x23c], -R232 ;  /* 0x00008f0051b27a23 */ /* 0x000fe400000108e8 */
[----:B------:R-:W-:Y:S01]  /*1a640*/  FFMA.FTZ R81, R33, c[0x0][0x23c], -R224 ;  /* 0x00008f0021517a23 */ /* 0x000fe200000108e0 */
[----:B------:R-:W-:Y:S01]  /*1a650*/  F2FP.PACK_AB R33, R177, R222 ;  /* 0x000000deb121723e */ /* 0x000fe200000000ff */
[--C-:B------:R-:W-:Y:S01]  /*1a660*/  FFMA.FTZ R252, R252, c[0x0][0x23c], -R232.reuse ;  /* 0x00008f00fcfc7a23 */ /* 0x100fe200000108e8 */
[----:B------:R-:W4:Y:S01]  /*1a670*/  MUFU.EX2 R175, R175 ;  /* 0x000000af00af7308 */ /* 0x000f220000000800 */
[--C-:B------:R-:W-:Y:S02]  /*1a680*/  FFMA.FTZ R251, R251, c[0x0][0x23c], -R232.reuse ;  /* 0x00008f00fbfb7a23 */ /* 0x100fe400000108e8 */
[--C-:B------:R-:W-:Y:S02]  /*1a690*/  FFMA.FTZ R250, R250, c[0x0][0x23c], -R232.reuse ;  /* 0x00008f00fafa7a23 */ /* 0x100fe400000108e8 */
[----:B------:R-:W-:Y:S02]  /*1a6a0*/  FFMA.FTZ R247, R247, c[0x0][0x23c], -R232 ;  /* 0x00008f00f7f77a23 */ /* 0x000fe400000108e8 */
[----:B------:R-:W-:Y:S02]  /*1a6b0*/  FFMA.FTZ R179, R38, R218, R179 ;  /* 0x000000da26b37223 */ /* 0x000fe400000100b3 */
[----:B------:R-:W-:Y:S01]  /*1a6c0*/  FADD.FTZ R180, R176, R180 ;  /* 0x000000b4b0b47221 */ /* 0x000fe20000010000 */
[----:B------:R-:W5:Y:S01]  /*1a6d0*/  MUFU.EX2 R131, R131 ;  /* 0x0000008300837308 */ /* 0x000f620000000800 */
[----:B------:R-:W-:Y:S02]  /*1a6e0*/  FADD.FTZ R179, R174, R179 ;  /* 0x000000b3aeb37221 */ /* 0x000fe40000010000 */
[----:B------:R-:W-:Y:S01]  /*1a6f0*/  FADD.FTZ R180, R173, R180 ;  /* 0x000000b4adb47221 */ /* 0x000fe20000010000 */
[----:B--2---:R-:W-:Y:S01]  /*1a700*/  F2FP.PACK_AB R45, R171, R223 ;  /* 0x000000dfab2d723e */ /* 0x004fe200000000ff */
[----:B------:R-:W-:Y:S02]  /*1a710*/  FFMA.FTZ R223, R39, R219, R223 ;  /* 0x000000db27df7223 */ /* 0x000fe400000100df */
[----:B------:R-:W-:Y:S02]  /*1a720*/  FADD.FTZ R180, R130, R180 ;  /* 0x000000b482b47221 */ /* 0x000fe40000010000 */
[----:B------:R-:W-:Y:S01]  /*1a730*/  FADD.FTZ R223, R171, R223 ;  /* 0x000000dfabdf7221 */ /* 0x000fe20000010000 */
[----:B------:R2:W1:Y:S01]  /*1a740*/  MUFU.EX2 R37, R4 ;  /* 0x0000000400257308 */ /* 0x0004620000000800 */
[----:B------:R-:W-:Y:S02]  /*1a750*/  FADD.FTZ R180, R172, R180 ;  /* 0x000000b4acb47221 */ /* 0x000fe40000010000 */
[--C-:B------:R-:W-:Y:S02]  /*1a760*/  FFMA.FTZ R237, R237, c[0x0][0x23c], -R224.reuse ;  /* 0x00008f00eded7a23 */ /* 0x100fe400000108e0 */
[----:B----4-:R-:W-:Y:S02]  /*1a770*/  FADD.FTZ R223, R175, R223 ;  /* 0x000000dfafdf7221 */ /* 0x010fe40000010000 */
[----:B------:R-:W-:Y:S02]  /*1a780*/  FFMA.FTZ R236, R236, c[0x0][0x23c], -R224 ;  /* 0x00008f00ecec7a23 */ /* 0x000fe400000108e0 */
[--C-:B------:R-:W-:Y:S01]  /*1a790*/  FFMA.FTZ R228, R228, c[0x0][0x23c], -R232.reuse ;  /* 0x00008f00e4e47a23 */ /* 0x100fe200000108e8 */
[----:B------:R-:W-:Y:S01]  /*1a7a0*/  MUFU.EX2 R178, R178 ;  /* 0x000000b200b27308 */ /* 0x000fe20000000800 */
[--C-:B------:R-:W-:Y:S02]  /*1a7b0*/  FFMA.FTZ R227, R227, c[0x0][0x23c], -R232.reuse ;  /* 0x00008f00e3e37a23 */ /* 0x100fe400000108e8 */
[----:B------:R-:W-:Y:S01]  /*1a7c0*/  FFMA.FTZ R226, R226, c[0x0][0x23c], -R232 ;  /* 0x00008f00e2e27a23 */ /* 0x000fe200000108e8 */
[C---:B-----5:R-:W-:Y:S01]  /*1a7d0*/  F2FP.PACK_AB R47, R131.reuse, R175 ;  /* 0x000000af832f723e */ /* 0x060fe200000000ff */
[----:B------:R-:W-:Y:S04]  /*1a7e0*/  FADD.FTZ R223, R131, R223 ;  /* 0x000000df83df7221 */ /* 0x000fe80000010000 */
[----:B------:R-:W-:Y:S01]  /*1a7f0*/  FADD.FTZ R223, R128, R223 ;  /* 0x000000df80df7221 */ /* 0x000fe20000010000 */
[----:B------:R-:W4:Y:S01]  /*1a800*/  MUFU.EX2 R170, R170 ;  /* 0x000000aa00aa7308 */ /* 0x000f220000000800 */
[----:B--2---:R-:W-:Y:S02]  /*1a810*/  FMUL.FTZ R4, R40, R160 ;  /* 0x000000a028047220 */ /* 0x004fe40000410000 */
[----:B------:R-:W-:Y:S02]  /*1a820*/  IMAD.MOV.U32 R160, RZ, RZ, R25 ;  /* 0x000000ffffa07224 */ /* 0x000fe400078e0019 */
[----:B------:R-:W-:Y:S05]  /*1a830*/  FMUL.FTZ R25, R38, R141 ;  /* 0x0000008d26197220 */ /* 0x000fea0000410000 */
[----:B------:R-:W2:Y:S01]  /*1a840*/  MUFU.EX2 R112, R112 ;  /* 0x0000007000707308 */ /* 0x000ea20000000800 */
[--C-:B------:R-:W-:Y:S01]  /*1a850*/  FFMA.FTZ R141, R63, c[0x0][0x23c], -R224.reuse ;  /* 0x00008f003f8d7a23 */ /* 0x100fe200000108e0 */
[-C--:B------:R-:W-:Y:S05]  /*1a860*/  HMMA.16816.F32 R4, R44, R20.reuse, R4 ;  /* 0x000000142c04723c */ /* 0x080fea0000001804 */
[----:B-1----:R-:W-:Y:S02]  /*1a870*/  FMUL.FTZ R26, R37, R142 ;  /* 0x0000008e251a7220 */ /* 0x002fe40000410000 */
[----:B------:R-:W-:Y:S01]  /*1a880*/  FFMA.FTZ R142, R61, c[0x0][0x23c], -R224 ;  /* 0x00008f003d8e7a23 */ /* 0x000fe200000108e0 */
[----:B------:R-:W1:Y:S01]  /*1a890*/  MUFU.EX2 R116, R116 ;  /* 0x0000007400747308 */ /* 0x000e620000000800 */
[C---:B------:R-:W-:Y:S03]  /*1a8a0*/  FMUL.FTZ R27, R37.reuse, R143 ;  /* 0x0000008f251b7220 */ /* 0x040fe60000410000 */
[--C-:B------:R-:W-:Y:S01]  /*1a8b0*/  FFMA.FTZ R143, R62, c[0x0][0x23c], -R232.reuse ;  /* 0x00008f003e8f7a23 */ /* 0x100fe200000108e8 */
[----:B----4-:R-:W-:Y:S01]  /*1a8c0*/  F2FP.PACK_AB R34, R170, R178 ;  /* 0x000000b2aa22723e */ /* 0x010fe200000000ff */
[C---:B------:R-:W-:Y:S02]  /*1a8d0*/  FMUL.FTZ R10, R37.reuse, R158 ;  /* 0x0000009e250a7220 */ /* 0x040fe40000410000 */
[C---:B------:R-:W-:Y:S02]  /*1a8e0*/  FMUL.FTZ R11, R37.reuse, R159 ;  /* 0x0000009f250b7220 */ /* 0x040fe40000410000 */
[----:B------:R-:W-:Y:S01]  /*1a8f0*/  MUFU.EX2 R109, R109 ;  /* 0x0000006d006d7308 */ /* 0x000fe20000000800 */
[C---:B------:R-:W-:Y:S02]  /*1a900*/  FMUL.FTZ R14, R37.reuse, R154 ;  /* 0x0000009a250e7220 */ /* 0x040fe40000410000 */
[C---:B------:R-:W-:Y:S02]  /*1a910*/  FMUL.FTZ R15, R37.reuse, R155 ;  /* 0x0000009b250f7220 */ /* 0x040fe40000410000 */
[C---:B------:R-:W-:Y:S04]  /*1a920*/  HMMA.16816.F32 R8, R32.reuse, R20, R8 ;  /* 0x000000142008723c */ /* 0x040fe80000001808 */
[C---:B------:R-:W-:Y:S01]  /*1a930*/  FMUL.FTZ R30, R37.reuse, R138 ;  /* 0x0000008a251e7220 */ /* 0x040fe20000410000 */
[----:B------:R-:W4:Y:S01]  /*1a940*/  MUFU.EX2 R115, R115 ;  /* 0x0000007300737308 */ /* 0x000f220000000800 */
[----:B------:R-:W-:Y:S02]  /*1a950*/  FMUL.FTZ R31, R37, R139 ;  /* 0x0000008b251f7220 */ /* 0x000fe40000410000 */
[-C--:B------:R-:W-:Y:S04]  /*1a960*/  HMMA.16816.F32 R12, R32, R22.reuse, R12 ;  /* 0x00000016200c723c */ /* 0x080fe8000000180c */
[----:B------:R-:W-:Y:S02]  /*1a970*/  FMUL.FTZ R20, R40, R144 ;  /* 0x0000009028147220 */ /* 0x000fe40000410000 */
[--C-:B------:R-:W-:Y:S01]  /*1a980*/  FFMA.FTZ R144, R60, c[0x0][0x23c], -R232.reuse ;  /* 0x00008f003c907a23 */ /* 0x100fe200000108e8 */
[----:B------:R-:W5:Y:S01]  /*1a990*/  MUFU.EX2 R107, R107 ;  /* 0x0000006b006b7308 */ /* 0x000f620000000800 */
[----:B------:R-:W1:Y:S01]  /*1a9a0*/  LDSM.16.MT88.4 R60, [R192+0x4800] ;  /* 0x00480000c03c783b */ /* 0x000e620000004200 */
[C---:B------:R-:W-:Y:S04]  /*1a9b0*/  HMMA.16816.F32 R16, R44.reuse, R22, R16 ;  /* 0x000000162c10723c */ /* 0x040fe80000001810 */
[----:B------:R-:W-:Y:S02]  /*1a9c0*/  FMUL.FTZ R21, R40, R145 ;  /* 0x0000009128157220 */ /* 0x000fe40000410000 */
[--C-:B------:R-:W-:Y:S02]  /*1a9d0*/  FFMA.FTZ R145, R157, c[0x0][0x23c], -R232.reuse ;  /* 0x00008f009d917a23 */ /* 0x100fe400000108e8 */
[----:B------:R-:W-:Y:S01]  /*1a9e0*/  MUFU.EX2 R108, R108 ;  /* 0x0000006c006c7308 */ /* 0x000fe20000000800 */
[C---:B------:R-:W-:Y:S03]  /*1a9f0*/  FMUL.FTZ R22, R39.reuse, R146 ;  /* 0x0000009227167220 */ /* 0x040fe60000410000 */
[----:B------:R-:W-:Y:S02]  /*1aa00*/  FMUL.FTZ R23, R39, R147 ;  /* 0x0000009327177220 */ /* 0x000fe40000410000 */
[----:B------:R-:W-:Y:S02]  /*1aa10*/  FFMA.FTZ R146, R156, c[0x0][0x23c], -R232 ;  /* 0x00008f009c927a23 */ /* 0x000fe400000108e8 */
[--C-:B------:R-:W-:Y:S02]  /*1aa20*/  FFMA.FTZ R147, R163, c[0x0][0x23c], -R231.reuse ;  /* 0x00008f00a3937a23 */ /* 0x100fe400000108e7 */
[----:B------:R-:W-:Y:S01]  /*1aa30*/  MUFU.EX2 R102, R102 ;  /* 0x0000006600667308 */ /* 0x000fe20000000800 */
[-C--:B---3--:R-:W-:Y:S03]  /*1aa40*/  HMMA.16816.F32 R20, R44, R48.reuse, R20 ;  /* 0x000000302c14723c */ /* 0x088fe60000001814 */
[----:B------:R-:W-:Y:S02]  /*1aa50*/  FFMA.FTZ R231, R41, c[0x0][0x23c], -R231 ;  /* 0x00008f0029e77a23 */ /* 0x000fe400000108e7 */
[----:B------:R-:W-:Y:S02]  /*1aa60*/  FADD.FTZ R179, R178, R179 ;  /* 0x000000b3b2b37221 */ /* 0x000fe40000010000 */
[----:B------:R-:W-:Y:S01]  /*1aa70*/  FFMA.FTZ R222, R37, R213, R222 ;  /* 0x000000d525de7223 */ /* 0x000fe200000100de */
[C---:B------:R-:W-:Y:S01]  /*1aa80*/  HMMA.16816.F32 R24, R32.reuse, R48, R24 ;  /* 0x000000302018723c */ /* 0x040fe20000001818 */
[----:B------:R-:W-:Y:S03]  /*1aa90*/  MUFU.EX2 R106, R106 ;  /* 0x0000006a006a7308 */ /* 0x000fe60000000800 */
[----:B------:R-:W-:Y:S02]  /*1aaa0*/  FADD.FTZ R179, R170, R179 ;  /* 0x000000b3aab37221 */ /* 0x000fe40000010000 */
[----:B------:R-:W-:Y:S01]  /*1aab0*/  FADD.FTZ R222, R177, R222 ;  /* 0x000000deb1de7221 */ /* 0x000fe20000010000 */
[----:B------:R-:W-:Y:S01]  /*1aac0*/  F2FP.PACK_AB R48, R43, R126 ;  /* 0x0000007e2b30723e */ /* 0x000fe200000000ff */
[-C--:B------:R-:W-:Y:S03]  /*1aad0*/  HMMA.16816.F32 R28, R32, R50.reuse, R28 ;  /* 0x00000032201c723c */ /* 0x080fe6000000181c */
[----:B------:R-:W-:Y:S01]  /*1aae0*/  MUFU.EX2 R100, R100 ;  /* 0x0000006400647308 */ /* 0x000fe20000000800 */
[----:B------:R-:W-:Y:S01]  /*1aaf0*/  F2FP.PACK_AB R49, R123, R42 ;  /* 0x0000002a7b31723e */ /* 0x000fe200000000ff */
[----:B------:R-:W-:Y:S02]  /*1ab00*/  FADD.FTZ R222, R169, R222 ;  /* 0x000000dea9de7221 */ /* 0x000fe40000010000 */
[C---:B------:R-:W-:Y:S02]  /*1ab10*/  FMUL.FTZ R32, R40.reuse, R132 ;  /* 0x0000008428207220 */ /* 0x040fe40000410000 */
[----:B------:R-:W-:Y:S03]  /*1ab20*/  FMUL.FTZ R33, R40, R133 ;  /* 0x0000008528217220 */ /* 0x000fe60000410000 */
[C---:B------:R-:W-:Y:S01]  /*1ab30*/  FMUL.FTZ R34, R39.reuse, R134 ;  /* 0x0000008627227220 */ /* 0x040fe20000410000 */
[----:B------:R-:W-:Y:S01]  /*1ab40*/  MUFU.EX2 R113, R113 ;  /* 0x0000007100717308 */ /* 0x000fe20000000800 */
[----:B------:R-:W-:Y:S02]  /*1ab50*/  FMUL.FTZ R35, R39, R135 ;  /* 0x0000008727237220 */ /* 0x000fe40000410000 */
[----:B------:R-:W-:Y:S02]  /*1ab60*/  FADD.FTZ R39, R168, R222 ;  /* 0x000000dea8277221 */ /* 0x000fe40000010000 */
[----:B------:R-:W-:Y:S02]  /*1ab70*/  FFMA.FTZ R232, R225, c[0x0][0x23c], -R232 ;  /* 0x00008f00e1e87a23 */ /* 0x000fe400000108e8 */
[----:B------:R-:W-:Y:S01]  /*1ab80*/  FADD.FTZ R39, R42, R39 ;  /* 0x000000272a277221 */ /* 0x000fe20000010000 */
[----:B------:R-:W-:Y:S02]  /*1ab90*/  HMMA.16816.F32 R32, R44, R50, R32 ;  /* 0x000000322c20723c */ /* 0x000fe40000001820 */
[----:B------:R-:W-:Y:S02]  /*1aba0*/  MUFU.EX2 R105, R105 ;  /* 0x0000006900697308 */ /* 0x000fe40000000800 */
[----:B------:R-:W-:Y:S03]  /*1abb0*/  FADD.FTZ R123, R123, R39 ;  /* 0x000000277b7b7221 */ /* 0x000fe60000010000 */
[C---:B------:R-:W-:Y:S01]  /*1abc0*/  F2FP.PACK_AB R44, R129.reuse, R172 ;  /* 0x000000ac812c723e */ /* 0x040fe200000000ff */
[----:B------:R-:W-:Y:S01]  /*1abd0*/  FADD.FTZ R129, R129, R180 ;  /* 0x000000b481817221 */ /* 0x000fe20000010000 */
[C---:B------:R-:W-:Y:S03]  /*1abe0*/  F2FP.PACK_AB R45, R127.reuse, R128 ;  /* 0x000000807f2d723e */ /* 0x040fe600000000ff */
[----:B------:R-:W-:Y:S01]  /*1abf0*/  MUFU.EX2 R104, R104 ;  /* 0x0000006800687308 */ /* 0x000fe20000000800 */
[----:B------:R-:W-:Y:S01]  /*1ac00*/  F2FP.PACK_AB R46, R122, R124 ;  /* 0x0000007c7a2e723e */ /* 0x000fe200000000ff */
[----:B------:R-:W-:Y:S01]  /*1ac10*/  FADD.FTZ R127, R127, R223 ;  /* 0x000000df7f7f7221 */ /* 0x000fe20000010000 */
[----:B------:R-:W-:Y:S01]  /*1ac20*/  F2FP.PACK_AB R47, R120, R121 ;  /* 0x00000079782f723e */ /* 0x000fe200000000ff */
[----:B------:R-:W-:Y:S01]  /*1ac30*/  FADD.FTZ R129, R124, R129 ;  /* 0x000000817c817221 */ /* 0x000fe20000010000 */
[----:B------:R-:W-:Y:S01]  /*1ac40*/  F2FP.PACK_AB R50, R114, R118 ;  /* 0x000000767232723e */ /* 0x000fe200000000ff */
[----:B------:R-:W-:Y:S01]  /*1ac50*/  FADD.FTZ R127, R121, R127 ;  /* 0x0000007f797f7221 */ /* 0x000fe20000010000 */
[----:B--2---:R-:W-:Y:S01]  /*1ac60*/  F2FP.PACK_AB R51, R112, R117 ;  /* 0x000000757033723e */ /* 0x004fe200000000ff */
[----:B------:R-:W-:Y:S02]  /*1ac70*/  FADD.FTZ R123, R117, R123 ;  /* 0x0000007b757b7221 */ /* 0x000fe40000010000 */
[----:B------:R-:W-:Y:S01]  /*1ac80*/  MUFU.EX2 R99, R99 ;  /* 0x0000006300637308 */ /* 0x000fe20000000800 */
[-C--:B------:R-:W-:Y:S03]  /*1ac90*/  HMMA.16816.F32 R4, R44, R52.reuse, R4 ;  /* 0x000000342c04723c */ /* 0x080fe60000001804 */
[----:B------:R-:W-:Y:S02]  /*1aca0*/  FADD.FTZ R129, R122, R129 ;  /* 0x000000817a817221 */ /* 0x000fe40000010000 */
[----:B------:R-:W-:Y:S02]  /*1acb0*/  FADD.FTZ R127, R120, R127 ;  /* 0x0000007f787f7221 */ /* 0x000fe40000010000 */
[----:B------:R-:W-:Y:S01]  /*1acc0*/  FADD.FTZ R123, R112, R123 ;  /* 0x0000007b707b7221 */ /* 0x000fe20000010000 */
[C---:B------:R-:W-:Y:S01]  /*1acd0*/  HMMA.16816.F32 R8, R48.reuse, R52, R8 ;  /* 0x000000343008723c */ /* 0x040fe20000001808 */
[----:B------:R-:W2:Y:S03]  /*1ace0*/  MUFU.EX2 R111, R111 ;  /* 0x0000006f006f7308 */ /* 0x000ea60000000800 */
[----:B-1----:R-:W-:Y:S02]  /*1acf0*/  FADD.FTZ R129, R116, R129 ;  /* 0x0000008174817221 */ /* 0x002fe40000010000 */
[----:B----4-:R-:W-:Y:S02]  /*1ad00*/  FADD.FTZ R127, R115, R127 ;  /* 0x0000007f737f7221 */ /* 0x010fe40000010000 */
[-C--:B------:R-:W-:Y:S03]  /*1ad10*/  HMMA.16816.F32 R12, R48, R54.reuse, R12 ;  /* 0x00000036300c723c */ /* 0x080fe6000000180c */
[----:B------:R-:W1:Y:S01]  /*1ad20*/  MUFU.EX2 R103, R103 ;  /* 0x0000006700677308 */ /* 0x000e620000000800 */
[----:B------:R-:W-:Y:S02]  /*1ad30*/  FADD.FTZ R129, R109, R129 ;  /* 0x000000816d817221 */ /* 0x000fe40000010000 */
[----:B-----5:R-:W-:Y:S02]  /*1ad40*/  FADD.FTZ R127, R107, R127 ;  /* 0x0000007f6b7f7221 */ /* 0x020fe40000010000 */
[C---:B------:R-:W-:Y:S01]  /*1ad50*/  HMMA.16816.F32 R16, R44.reuse, R54, R16 ;  /* 0x000000362c10723c */ /* 0x040fe20000001810 */
[----:B------:R-:W3:Y:S04]  /*1ad60*/  LDSM.16.MT88.4 R52, [R191+0x4800] ;  /* 0x00480000bf34783b */ /* 0x000ee80000004200 */
[----:B------:R-:W4:Y:S03]  /*1ad70*/  MUFU.EX2 R101, R101 ;  /* 0x0000006500657308 */ /* 0x000f260000000800 */
[-C--:B------:R-:W-:Y:S04]  /*1ad80*/  HMMA.16816.F32 R20, R44, R56.reuse, R20 ;  /* 0x000000382c14723c */ /* 0x080fe80000001814 */
[----:B--2---:R-:W-:Y:S03]  /*1ad90*/  FADD.FTZ R123, R111, R123 ;  /* 0x0000007b6f7b7221 */ /* 0x004fe60000010000 */
[----:B------:R-:W2:Y:S01]  /*1ada0*/  MUFU.EX2 R98, R98 ;  /* 0x0000006200627308 */ /* 0x000ea20000000800 */
[C---:B------:R-:W-:Y:S04]  /*1adb0*/  HMMA.16816.F32 R24, R48.reuse, R56, R24 ;  /* 0x000000383018723c */ /* 0x040fe80000001818 */
[----:B-1----:R-:W-:Y:S04]  /*1adc0*/  FADD.FTZ R123, R103, R123 ;  /* 0x0000007b677b7221 */ /* 0x002fe80000010000 */
[-C--:B------:R-:W-:Y:S01]  /*1add0*/  HMMA.16816.F32 R28, R48, R58.reuse, R28 ;  /* 0x0000003a301c723c */ /* 0x080fe2000000181c */
[----:B------:R-:W-:Y:S03]  /*1ade0*/  MUFU.EX2 R95, R95 ;  /* 0x0000005f005f7308 */ /* 0x000fe60000000800 */
[----:B----4-:R-:W-:Y:S03]  /*1adf0*/  FADD.FTZ R123, R101, R123 ;  /* 0x0000007b657b7221 */ /* 0x010fe60000010000 */
[----:B------:R-:W-:Y:S01]  /*1ae00*/  F2FP.PACK_AB R48, R105, R113 ;  /* 0x000000716930723e */ /* 0x000fe200000000ff */
[----:B------:R-:W-:Y:S01]  /*1ae10*/  HMMA.16816.F32 R32, R44, R58, R32 ;  /* 0x0000003a2c20723c */ /* 0x000fe20000001820 */
[----:B------:R-:W1:Y:S02]  /*1ae20*/  LDSM.16.MT88.4 R56, [R192+0x4c00] ;  /* 0x004c0000c038783b */ /* 0x000e640000004200 */
[----:B------:R-:W4:Y:S01]  /*1ae30*/  MUFU.EX2 R94, R94 ;  /* 0x0000005e005e7308 */ /* 0x000f220000000800 */
[----:B------:R-:W-:Y:S02]  /*1ae40*/  F2FP.PACK_AB R50, R99, R104 ;  /* 0x000000686332723e */ /* 0x000fe400000000ff */
[----:B------:R-:W-:Y:S01]  /*1ae50*/  F2FP.PACK_AB R49, R103, R111 ;  /* 0x0000006f6731723e */ /* 0x000fe200000000ff */
[----:B--2---:R-:W-:Y:S01]  /*1ae60*/  FADD.FTZ R123, R98, R123 ;  /* 0x0000007b627b7221 */ /* 0x004fe20000010000 */
[----:B------:R-:W-:Y:S04]  /*1ae70*/  F2FP.PACK_AB R44, R109, R116 ;  /* 0x000000746d2c723e */ /* 0x000fe800000000ff */
[----:B------:R-:W-:Y:S01]  /*1ae80*/  F2FP.PACK_AB R45, R107, R115 ;  /* 0x000000736b2d723e */ /* 0x000fe200000000ff */
[----:B------:R-:W2:Y:S01]  /*1ae90*/  MUFU.EX2 R93, R93 ;  /* 0x0000005d005d7308 */ /* 0x000ea20000000800 */
[----:B------:R-:W-:Y:S01]  /*1aea0*/  F2FP.PACK_AB R46, R102, R108 ;  /* 0x0000006c662e723e */ /* 0x000fe200000000ff */
[----:B------:R-:W-:Y:S01]  /*1aeb0*/  FADD.FTZ R108, R108, R129 ;  /* 0x000000816c6c7221 */ /* 0x000fe20000010000 */
[----:B------:R-:W-:Y:S01]  /*1aec0*/  F2FP.PACK_AB R47, R100, R106 ;  /* 0x0000006a642f723e */ /* 0x000fe200000000ff */
[----:B------:R-:W-:Y:S01]  /*1aed0*/  FADD.FTZ R106, R106, R127 ;  /* 0x0000007f6a6a7221 */ /* 0x000fe20000010000 */
[----:B------:R-:W-:Y:S01]  /*1aee0*/  F2FP.PACK_AB R51, R98, R101 ;  /* 0x000000656233723e */ /* 0x000fe200000000ff */
[----:B------:R-:W-:Y:S02]  /*1aef0*/  FADD.FTZ R108, R102, R108 ;  /* 0x0000006c666c7221 */ /* 0x000fe40000010000 */
[----:B------:R-:W-:Y:S02]  /*1af00*/  FADD.FTZ R106, R100, R106 ;  /* 0x0000006a646a7221 */ /* 0x000fe40000010000 */
[----:B------:R-:W5:Y:S01]  /*1af10*/  MUFU.EX2 R90, R90 ;  /* 0x0000005a005a7308 */ /* 0x000f620000000800 */
[-C--:B------:R-:W-:Y:S03]  /*1af20*/  HMMA.16816.F32 R4, R44, R60.reuse, R4 ;  /* 0x0000003c2c04723c */ /* 0x080fe60000001804 */
[----:B------:R-:W-:Y:S02]  /*1af30*/  FADD.FTZ R108, R96, R108 ;  /* 0x0000006c606c7221 */ /* 0x000fe40000010000 */
[----:B----4-:R-:W-:Y:S02]  /*1af40*/  FADD.FTZ R106, R94, R106 ;  /* 0x0000006a5e6a7221 */ /* 0x010fe40000010000 */
[----:B------:R-:W-:Y:S01]  /*1af50*/  FADD.FTZ R108, R95, R108 ;  /* 0x0000006c5f6c7221 */ /* 0x000fe20000010000 */
[C---:B------:R-:W-:Y:S01]  /*1af60*/  HMMA.16816.F32 R8, R48.reuse, R60, R8 ;  /* 0x0000003c3008723c */ /* 0x040fe20000001808 */
[----:B------:R-:W4:Y:S03]  /*1af70*/  MUFU.EX2 R83, R83 ;  /* 0x0000005300537308 */ /* 0x000f260000000800 */
[----:B--2---:R-:W-:Y:S04]  /*1af80*/  FADD.FTZ R106, R93, R106 ;  /* 0x0000006a5d6a7221 */ /* 0x004fe80000010000 */
[-C--:B------:R-:W-:Y:S03]  /*1af90*/  HMMA.16816.F32 R12, R48, R62.reuse, R12 ;  /* 0x0000003e300c723c */ /* 0x080fe6000000180c */
[----:B------:R-:W2:Y:S01]  /*1afa0*/  MUFU.EX2 R88, R88 ;  /* 0x0000005800587308 */ /* 0x000ea20000000800 */
[----:B-----5:R-:W-:Y:S04]  /*1afb0*/  FADD.FTZ R108, R90, R108 ;  /* 0x0000006c5a6c7221 */ /* 0x020fe80000010000 */
[C---:B------:R-:W-:Y:S01]  /*1afc0*/  HMMA.16816.F32 R16, R44.reuse, R62, R16 ;  /* 0x0000003e2c10723c */ /* 0x040fe20000001810 */
[----:B------:R-:W5:Y:S04]  /*1afd0*/  LDSM.16.MT88.4 R60, [R191+0x4c00] ;  /* 0x004c0000bf3c783b */ /* 0x000f680000004200 */
[----:B------:R-:W1:Y:S03]  /*1afe0*/  MUFU.EX2 R81, R81 ;  /* 0x0000005100517308 */ /* 0x000e660000000800 */
[-C--:B---3--:R-:W-:Y:S04]  /*1aff0*/  HMMA.16816.F32 R20, R44, R52.reuse, R20 ;  /* 0x000000342c14723c */ /* 0x088fe80000001814 */
[----:B----4-:R-:W-:Y:S03]  /*1b000*/  FADD.FTZ R108, R83, R108 ;  /* 0x0000006c536c7221 */ /* 0x010fe60000010000 */
[----:B------:R-:W-:Y:S01]  /*1b010*/  MUFU.EX2 R92, R92 ;  /* 0x0000005c005c7308 */ /* 0x000fe20000000800 */
[C---:B------:R-:W-:Y:S04]  /*1b020*/  HMMA.16816.F32 R24, R48.reuse, R52, R24 ;  /* 0x000000343018723c */ /* 0x040fe80000001818 */
[----:B--2---:R-:W-:Y:S03]  /*1b030*/  FADD.FTZ R106, R88, R106 ;  /* 0x0000006a586a7221 */ /* 0x004fe60000010000 */
[----:B------:R-:W-:Y:S01]  /*1b040*/  FFMA.FTZ R52, R161, c[0x0][0x23c], -R224 ;  /* 0x00008f00a1347a23 */ /* 0x000fe200000108e0 */
[-C--:B------:R-:W-:Y:S01]  /*1b050*/  HMMA.16816.F32 R28, R48, R54.reuse, R28 ;  /* 0x00000036301c723c */ /* 0x080fe2000000181c */
[----:B------:R-:W-:Y:S03]  /*1b060*/  MUFU.EX2 R87, R87 ;  /* 0x0000005700577308 */ /* 0x000fe60000000800 */
[----:B-1----:R-:W-:Y:S03]  /*1b070*/  FADD.FTZ R106, R81, R106 ;  /* 0x0000006a516a7221 */ /* 0x002fe60000010000 */
[--C-:B------:R-:W-:Y:S01]  /*1b080*/  FFMA.FTZ R48, R162, c[0x0][0x23c], -R233.reuse ;  /* 0x00008f00a2307a23 */ /* 0x100fe200000108e9 */
[----:B------:R-:W-:Y:S03]  /*1b090*/  HMMA.16816.F32 R32, R44, R54, R32 ;  /* 0x000000362c20723c */ /* 0x000fe60000001820 */
[----:B------:R-:W-:Y:S01]  /*1b0a0*/  MUFU.EX2 R86, R86 ;  /* 0x0000005600567308 */ /* 0x000fe20000000800 */
[----:B------:R-:W-:Y:S03]  /*1b0b0*/  FFMA.FTZ R233, R234, c[0x0][0x23c], -R233 ;  /* 0x00008f00eae97a23 */ /* 0x000fe600000108e9 */
[----:B------:R-:W-:Y:S02]  /*1b0c0*/  F2FP.PACK_AB R44, R95, R96 ;  /* 0x000000605f2c723e */ /* 0x000fe400000000ff */
[----:B------:R-:W-:Y:S03]  /*1b0d0*/  F2FP.PACK_AB R45, R93, R94 ;  /* 0x0000005e5d2d723e */ /* 0x000fe600000000ff */
[----:B------:R-:W-:Y:S01]  /*1b0e0*/  F2FP.PACK_AB R46, R83, R90 ;  /* 0x0000005a532e723e */ /* 0x000fe200000000ff */
[----:B------:R-:W1:Y:S01]  /*1b0f0*/  MUFU.EX2 R79, R79 ;  /* 0x0000004f004f7308 */ /* 0x000e620000000800 */
[----:B------:R-:W-:Y:S07]  /*1b100*/  F2FP.PACK_AB R47, R81, R88 ;  /* 0x00000058512f723e */ /* 0x000fee00000000ff */
[-C--:B------:R-:W-:Y:S02]  /*1b110*/  HMMA.16816.F32 R4, R44, R56.reuse, R4 ;  /* 0x000000382c04723c */ /* 0x080fe40000001804 */
[----:B------:R-:W2:Y:S10]  /*1b120*/  MUFU.EX2 R91, R91 ;  /* 0x0000005b005b7308 */ /* 0x000eb40000000800 */
        /* <DEDUP_REMOVED lines=9> */
[----:B------:R1:W-:Y:S01]  /*1b1c0*/  MUFU.EX2 R132, R52 ;  /* 0x0000003400847308 */ /* 0x0003e20000000800 */
[C---:B--2---:R-:W-:Y:S01]  /*1b1d0*/  F2FP.PACK_AB R51, R77.reuse, R84 ;  /* 0x000000544d33723e */ /* 0x044fe200000000ff */
[----:B------:R-:W-:Y:S08]  /*1b1e0*/  FADD.FTZ R123, R77, R123 ;  /* 0x0000007b4d7b7221 */ /* 0x000ff00000010000 */
[----:B------:R-:W-:Y:S01]  /*1b1f0*/  MUFU.EX2 R82, R82 ;  /* 0x0000005200527308 */ /* 0x000fe20000000800 */
[----:B---3--:R-:W-:Y:S01]  /*1b200*/  IMAD.MOV.U32 R234, RZ, RZ, R133 ;  /* 0x000000ffffea7224 */ /* 0x008fe200078e0085 */
[----:B------:R-:W-:Y:S08]  /*1b210*/  F2FP.PACK_AB R48, R87, R92 ;  /* 0x0000005c5730723e */ /* 0x000ff000000000ff */
[----:B------:R-:W2:Y:S01]  /*1b220*/  MUFU.EX2 R75, R75 ;  /* 0x0000004b004b7308 */ /* 0x000ea20000000800 */
[C---:B------:R-:W-:Y:S04]  /*1b230*/  HMMA.16816.F32 R8, R48.reuse, R56, R8 ;  /* 0x000000383008723c */ /* 0x040fe80000001808 */
[----:B-1----:R-:W-:Y:S05]  /*1b240*/  FFMA.FTZ R52, R160, c[0x0][0x23c], -R224 ;  /* 0x00008f00a0347a23 */ /* 0x002fea00000108e0 */
[----:B------:R1:W-:Y:S01]  /*1b250*/  MUFU.EX2 R134, R52 ;  /* 0x0000003400867308 */ /* 0x0003e20000000800 */
[-C--:B------:R-:W-:Y:S08]  /*1b260*/  HMMA.16816.F32 R12, R48, R58.reuse, R12 ;  /* 0x0000003a300c723c */ /* 0x080ff0000000180c */
[C---:B------:R-:W-:Y:S01]  /*1b270*/  HMMA.16816.F32 R16, R44.reuse, R58, R16 ;  /* 0x0000003a2c10723c */ /* 0x040fe20000001810 */
[----:B------:R-:W-:Y:S01]  /*1b280*/  MUFU.EX2 R80, R80 ;  /* 0x0000005000507308 */ /* 0x000fe20000000800 */
[----:B------:R-:W-:Y:S06]  /*1b290*/  LDSM.16.MT88.4 R56, [R191+0x5000] ;  /* 0x00500000bf38783b */ /* 0x000fec0000004200 */
[-C--:B-----5:R-:W-:Y:S03]  /*1b2a0*/  HMMA.16816.F32 R20, R44, R60.reuse, R20 ;  /* 0x0000003c2c14723c */ /* 0x0a0fe60000001814 */
[----:B------:R-:W3:Y:S01]  /*1b2b0*/  MUFU.EX2 R74, R74 ;  /* 0x0000004a004a7308 */ /* 0x000ee20000000800 */
[----:B-1----:R-:W1:Y:S04]  /*1b2c0*/  LDSM.16.MT88.4 R52, [R192+0x5000] ;  /* 0x00500000c034783b */ /* 0x002e680000004200 */
[C---:B------:R-:W-:Y:S05]  /*1b2d0*/  HMMA.16816.F32 R24, R48.reuse, R60, R24 ;  /* 0x0000003c3018723c */ /* 0x040fea0000001818 */
[----:B------:R-:W4:Y:S03]  /*1b2e0*/  MUFU.EX2 R72, R72 ;  /* 0x0000004800487308 */ /* 0x000f260000000800 */
[-C--:B------:R-:W-:Y:S07]  /*1b2f0*/  HMMA.16816.F32 R28, R48, R62.reuse, R28 ;  /* 0x0000003e301c723c */ /* 0x080fee000000181c */
[----:B------:R-:W5:Y:S01]  /*1b300*/  MUFU.EX2 R71, R71 ;  /* 0x0000004700477308 */ /* 0x000f620000000800 */
[----:B------:R-:W-:Y:S01]  /*1b310*/  HMMA.16816.F32 R32, R44, R62, R32 ;  /* 0x0000003e2c20723c */ /* 0x000fe20000001820 */
[----:B------:R-:W1:Y:S06]  /*1b320*/  LDSM.16.MT88.4 R60, [R192+0x5400] ;  /* 0x00540000c03c783b */ /* 0x000e6c0000004200 */
[C---:B--2---:R-:W-:Y:S01]  /*1b330*/  F2FP.PACK_AB R44, R75.reuse, R82 ;  /* 0x000000524b2c723e */ /* 0x044fe200000000ff */
[----:B------:R-:W-:Y:S01]  /*1b340*/  FADD.FTZ R82, R82, R108 ;  /* 0x0000006c52527221 */ /* 0x000fe20000010000 */
[----:B------:R-:W2:Y:S03]  /*1b350*/  MUFU.EX2 R70, R70 ;  /* 0x0000004600467308 */ /* 0x000ea60000000800 */
[----:B---3--:R-:W-:Y:S01]  /*1b360*/  F2FP.PACK_AB R45, R74, R80 ;  /* 0x000000504a2d723e */ /* 0x008fe200000000ff */
[----:B------:R-:W-:Y:S02]  /*1b370*/  FADD.FTZ R80, R80, R106 ;  /* 0x0000006a50507221 */ /* 0x000fe40000010000 */
[----:B------:R-:W-:Y:S02]  /*1b380*/  FADD.FTZ R82, R75, R82 ;  /* 0x000000524b527221 */ /* 0x000fe40000010000 */
[----:B------:R-:W-:Y:S02]  /*1b390*/  FADD.FTZ R80, R74, R80 ;  /* 0x000000504a507221 */ /* 0x000fe40000010000 */
[----:B------:R-:W3:Y:S01]  /*1b3a0*/  MUFU.EX2 R69, R69 ;  /* 0x0000004500457308 */ /* 0x000ee20000000800 */
[----:B----4-:R-:W-:Y:S01]  /*1b3b0*/  FADD.FTZ R82, R72, R82 ;  /* 0x0000005248527221 */ /* 0x010fe20000010000 */
[C---:B-----5:R-:W-:Y:S03]  /*1b3c0*/  F2FP.PACK_AB R46, R71.reuse, R72 ;  /* 0x00000048472e723e */ /* 0x060fe600000000ff */
[----:B------:R-:W-:Y:S05]  /*1b3d0*/  FADD.FTZ R82, R71, R82 ;  /* 0x0000005247527221 */ /* 0x000fea0000010000 */
[----:B------:R-:W-:Y:S01]  /*1b3e0*/  MUFU.EX2 R78, R78 ;  /* 0x0000004e004e7308 */ /* 0x000fe20000000800 */
[----:B--2---:R-:W-:Y:S09]  /*1b3f0*/  FADD.FTZ R80, R70, R80 ;  /* 0x0000005046507221 */ /* 0x004ff20000010000 */
[----:B------:R-:W2:Y:S01]  /*1b400*/  MUFU.EX2 R68, R68 ;  /* 0x0000004400447308 */ /* 0x000ea20000000800 */
[C---:B---3--:R-:W-:Y:S01]  /*1b410*/  F2FP.PACK_AB R47, R69.reuse, R70 ;  /* 0x00000046452f723e */ /* 0x048fe200000000ff */
[----:B------:R-:W-:Y:S08]  /*1b420*/  FADD.FTZ R80, R69, R80 ;  /* 0x0000005045507221 */ /* 0x000ff00000010000 */
[----:B------:R-:W-:Y:S01]  /*1b430*/  MUFU.EX2 R67, R67 ;  /* 0x0000004300437308 */ /* 0x000fe20000000800 */
[-C--:B-1----:R-:W-:Y:S09]  /*1b440*/  HMMA.16816.F32 R4, R44, R52.reuse, R4 ;  /* 0x000000342c04723c */ /* 0x082ff20000001804 */
[----:B------:R-:W1:Y:S03]  /*1b450*/  MUFU.EX2 R66, R66 ;  /* 0x0000004200427308 */ /* 0x000e660000000800 */
[----:B--2---:R-:W-:Y:S07]  /*1b460*/  F2FP.PACK_AB R48, R68, R78 ;  /* 0x0000004e4430723e */ /* 0x004fee00000000ff */
        /* <DEDUP_REMOVED lines=14> */
[C---:B------:R-:W-:Y:S04]  /*1b550*/  HMMA.16816.F32 R8, R48.reuse, R52, R8 ;  /* 0x000000343008723c */ /* 0x040fe80000001808 */
[----:B---3--:R-:W-:Y:S04]  /*1b560*/  FADD.FTZ R82, R89, R82 ;  /* 0x0000005259527221 */ /* 0x008fe80000010000 */
        /* <DEDUP_REMOVED lines=9> */
[C---:B------:R-:W-:Y:S04]  /*1b600*/  HMMA.16816.F32 R24, R48.reuse, R56, R24 ;  /* 0x000000383018723c */ /* 0x040fe80000001818 */
[----:B---3--:R-:W-:Y:S03]  /*1b610*/  FADD.FTZ R80, R119, R80 ;  /* 0x0000005077507221 */ /* 0x008fe60000010000 */
[----:B------:R-:W3:Y:S01]  /*1b620*/  MUFU.EX2 R141, R141 ;  /* 0x0000008d008d7308 */ /* 0x000ee20000000800 */
[-C--:B------:R-:W-:Y:S04]  /*1b630*/  HMMA.16816.F32 R28, R48, R58.reuse, R28 ;  /* 0x0000003a301c723c */ /* 0x080fe8000000181c */
[----:B----4-:R-:W-:Y:S04]  /*1b640*/  FADD.FTZ R82, R125, R82 ;  /* 0x000000527d527221 */ /* 0x010fe80000010000 */
[----:B------:R-:W-:Y:S01]  /*1b650*/  HMMA.16816.F32 R32, R44, R58, R32 ;  /* 0x0000003a2c20723c */ /* 0x000fe20000001820 */
[----:B------:R-:W4:Y:S01]  /*1b660*/  MUFU.EX2 R142, R142 ;  /* 0x0000008e008e7308 */ /* 0x000f220000000800 */
[----:B------:R-:W5:Y:S02]  /*1b670*/  LDSM.16.MT88.4 R56, [R192+0x5800] ;  /* 0x00580000c038783b */ /* 0x000f640000004200 */
[C---:B--2---:R-:W-:Y:S03]  /*1b680*/  FADD.FTZ R82, R140.reuse, R82 ;  /* 0x000000528c527221 */ /* 0x044fe60000010000 */
        /* <DEDUP_REMOVED lines=19> */
[----:B------:R-:W-:Y:S02]  /*1b7c0*/  FADD.FTZ R123, R164, R123 ;  /* 0x0000007ba47b7221 */ /* 0x000fe40000010000 */
[----:B------:R-:W-:Y:S06]  /*1b7d0*/  IMAD.MOV.U32 R164, RZ, RZ, R0 ;  /* 0x000000ffffa47224 */ /* 0x000fec00078e0000 */
[----:B------:R-:W4:Y:S01]  /*1b7e0*/  MUFU.EX2 R167, R167 ;  /* 0x000000a700a77308 */ /* 0x000f220000000800 */
[----:B---3--:R-:W-:Y:S09]  /*1b7f0*/  FADD.FTZ R123, R165, R123 ;  /* 0x0000007ba57b7221 */ /* 0x008ff20000010000 */
[----:B------:R-:W3:Y:S01]  /*1b800*/  MUFU.EX2 R243, R243 ;  /* 0x000000f300f37308 */ /* 0x000ee20000000800 */
[C---:B--2---:R-:W-:Y:S01]  /*1b810*/  F2FP.PACK_AB R51, R166.reuse, R165 ;  /* 0x000000a5a633723e */ /* 0x044fe200000000ff */
[----:B------:R-:W-:Y:S02]  /*1b820*/  FADD.FTZ R123, R166, R123 ;  /* 0x0000007ba67b7221 */ /* 0x000fe40000010000 */
[----:B------:R-:W-:Y:S02]  /*1b830*/  IMAD.MOV.U32 R166, RZ, RZ, R3 ;  /* 0x000000ffffa67224 */ /* 0x000fe400078e0003 */
[----:B------:R-:W-:Y:S04]  /*1b840*/  IMAD.MOV.U32 R165, RZ, RZ, R2 ;  /* 0x000000ffffa57224 */ /* 0x000fe800078e0002 */
[----:B------:R-:W2:Y:S01]  /*1b850*/  MUFU.EX2 R246, R246 ;  /* 0x000000f600f67308 */ /* 0x000ea20000000800 */
[C---:B------:R-:W-:Y:S04]  /*1b860*/  HMMA.16816.F32 R8, R48.reuse, R60, R8 ;  /* 0x0000003c3008723c */ /* 0x040fe80000001808 */
[----:B----4-:R-:W-:Y:S03]  /*1b870*/  FADD.FTZ R82, R167, R82 ;  /* 0x00000052a7527221 */ /* 0x010fe60000010000 */
[----:B------:R-:W-:Y:S01]  /*1b880*/  IMAD.MOV.U32 R61, RZ, RZ, R134 ;  /* 0x000000ffff3d7224 */ /* 0x000fe200078e0086 */
[-C--:B------:R-:W-:Y:S01]  /*1b890*/  HMMA.16816.F32 R12, R48, R62.reuse, R12 ;  /* 0x0000003e300c723c */ /* 0x080fe2000000180c */
[----:B------:R-:W4:Y:S03]  /*1b8a0*/  MUFU.EX2 R248, R248 ;  /* 0x000000f800f87308 */ /* 0x000f260000000800 */
[----:B------:R-:W-:Y:S01]  /*1b8b0*/  FFMA.FTZ R60, R230, c[0x0][0x23c], -R224 ;  /* 0x00008f00e63c7a23 */ /* 0x000fe200000108e0 */
[----:B---3--:R-:W-:Y:S01]  /*1b8c0*/  F2FP.PACK_AB R40, R243, R167 ;  /* 0x000000a7f328723e */ /* 0x008fe200000000ff */
[----:B------:R-:W-:Y:S02]  /*1b8d0*/  IMAD.MOV.U32 R230, RZ, RZ, R132 ;  /* 0x000000ffffe67224 */ /* 0x000fe400078e0084 */
[C---:B------:R-:W-:Y:S03]  /*1b8e0*/  HMMA.16816.F32 R16, R44.reuse, R62, R16 ;  /* 0x0000003e2c10723c */ /* 0x040fe60000001810 */
[----:B------:R-:W3:Y:S01]  /*1b8f0*/  MUFU.EX2 R249, R249 ;  /* 0x000000f900f97308 */ /* 0x000ee20000000800 */
[----:B------:R-:W-:Y:S02]  /*1b900*/  FFMA.FTZ R224, R229, c[0x0][0x23c], -R224 ;  /* 0x00008f00e5e07a23 */ /* 0x000fe400000108e0 */
[----:B------:R-:W-:Y:S02]  /*1b910*/  FADD.FTZ R82, R243, R82 ;  /* 0x00000052f3527221 */ /* 0x000fe40000010000 */
[-C--:B-1----:R-:W-:Y:S04]  /*1b920*/  HMMA.16816.F32 R20, R44, R52.reuse, R20 ;  /* 0x000000342c14723c */ /* 0x082fe80000001814 */
[----:B--2---:R-:W-:Y:S01]  /*1b930*/  FADD.FTZ R80, R246, R80 ;  /* 0x00000050f6507221 */ /* 0x004fe20000010000 */
[----:B------:R-:W-:Y:S01]  /*1b940*/  MUFU.EX2 R252, R252 ;  /* 0x000000fc00fc7308 */ /* 0x000fe20000000800 */
[----:B------:R-:W-:Y:S02]  /*1b950*/  IMAD.MOV.U32 R167, RZ, RZ, R36 ;  /* 0x000000ffffa77224 */ /* 0x000fe400078e0024 */
[C---:B------:R-:W-:Y:S04]  /*1b960*/  HMMA.16816.F32 R24, R48.reuse, R52, R24 ;  /* 0x000000343018723c */ /* 0x040fe80000001818 */
[C---:B----4-:R-:W-:Y:S01]  /*1b970*/  F2FP.PACK_AB R41, R248.reuse, R246 ;  /* 0x000000f6f829723e */ /* 0x050fe200000000ff */
[----:B------:R-:W-:Y:S02]  /*1b980*/  FADD.FTZ R80, R248, R80 ;  /* 0x00000050f8507221 */ /* 0x000fe40000010000 */
[----:B------:R-:W1:Y:S01]  /*1b990*/  MUFU.EX2 R251, R251 ;  /* 0x000000fb00fb7308 */ /* 0x000e620000000800 */
[-C--:B------:R-:W-:Y:S01]  /*1b9a0*/  HMMA.16816.F32 R28, R48, R54.reuse, R28 ;  /* 0x00000036301c723c */ /* 0x080fe2000000181c */
[----:B------:R-:W2:Y:S03]  /*1b9b0*/  LDSM.16.MT88.4 R48, [R191+0x5800] ;  /* 0x00580000bf30783b */ /* 0x000ea60000004200 */
[----:B---3--:R-:W-:Y:S01]  /*1b9c0*/  F2FP.PACK_AB R42, R234, R249 ;  /* 0x000000f9ea2a723e */ /* 0x008fe200000000ff */
[----:B------:R-:W-:Y:S02]  /*1b9d0*/  FADD.FTZ R52, R126, R179 ;  /* 0x000000b37e347221 */ /* 0x000fe40000010000 */
[----:B------:R-:W-:Y:S01]  /*1b9e0*/  FADD.FTZ R82, R249, R82 ;  /* 0x00000052f9527221 */ /* 0x000fe20000010000 */
[----:B------:R-:W-:Y:S01]  /*1b9f0*/  HMMA.16816.F32 R32, R44, R54, R32 ;  /* 0x000000362c20723c */ /* 0x000fe20000001820 */
[----:B------:R-:W-:Y:S03]  /*1ba00*/  MUFU.EX2 R250, R250 ;  /* 0x000000fa00fa7308 */ /* 0x000fe60000000800 */
[----:B------:R-:W-:Y:S01]  /*1ba10*/  FADD.FTZ R52, R43, R52 ;  /* 0x000000342b347221 */ /* 0x000fe20000010000 */
[----:B------:R-:W-:Y:S01]  /*1ba20*/  F2FP.PACK_AB R43, R61, R230 ;  /* 0x000000e63d2b723e */ /* 0x000fe200000000ff */
[----:B------:R-:W-:Y:S02]  /*1ba30*/  FADD.FTZ R80, R230, R80 ;  /* 0x00000050e6507221 */ /* 0x000fe40000010000 */
[----:B------:R-:W-:Y:S03]  /*1ba40*/  FADD.FTZ R52, R118, R52 ;  /* 0x0000003476347221 */ /* 0x000fe60000010000 */
[----:B------:R-:W3:Y:S01]  /*1ba50*/  MUFU.EX2 R247, R247 ;  /* 0x000000f700f77308 */ /* 0x000ee20000000800 */
[-C--:B-----5:R-:W-:Y:S05]  /*1ba60*/  HMMA.16816.F32 R4, R40, R56.reuse, R4 ;  /* 0x000000382804723c */ /* 0x0a0fea0000001804 */
[----:B-1----:R-:W-:Y:S01]  /*1ba70*/  F2FP.PACK_AB R44, R251, R252 ;  /* 0x000000fcfb2c723e */ /* 0x002fe200000000ff */
[----:B------:R-:W-:Y:S02]  /*1ba80*/  FADD.FTZ R52, R114, R52 ;  /* 0x0000003472347221 */ /* 0x000fe40000010000 */
[----:B------:R-:W-:Y:S01]  /*1ba90*/  FADD.FTZ R82, R234, R82 ;  /* 0x00000052ea527221 */ /* 0x000fe20000010000 */
[----:B------:R-:W1:Y:S03]  /*1baa0*/  MUFU.EX2 R245, R245 ;  /* 0x000000f500f57308 */ /* 0x000e660000000800 */
[----:B------:R-:W-:Y:S02]  /*1bab0*/  FADD.FTZ R52, R113, R52 ;  /* 0x0000003471347221 */ /* 0x000fe40000010000 */
[----:B------:R-:W-:Y:S02]  /*1bac0*/  FADD.FTZ R80, R61, R80 ;  /* 0x000000503d507221 */ /* 0x000fe40000010000 */
[----:B------:R-:W-:Y:S03]  /*1bad0*/  FADD.FTZ R52, R105, R52 ;  /* 0x0000003469347221 */ /* 0x000fe60000010000 */
[----:B------:R-:W4:Y:S01]  /*1bae0*/  MUFU.EX2 R242, R242 ;  /* 0x000000f200f27308 */ /* 0x000f220000000800 */
[----:B------:R-:W-:Y:S01]  /*1baf0*/  FADD.FTZ R104, R104, R52 ;  /* 0x0000003468687221 */ /* 0x000fe20000010000 */
[----:B---3--:R-:W-:Y:S03]  /*1bb00*/  F2FP.PACK_AB R46, R247, R250 ;  /* 0x000000faf72e723e */ /* 0x008fe600000000ff */
[----:B------:R-:W-:Y:S04]  /*1bb10*/  FADD.FTZ R104, R99, R104 ;  /* 0x0000006863687221 */ /* 0x000fe80000010000 */
[----:B------:R-:W-:Y:S01]  /*1bb20*/  FADD.FTZ R104, R92, R104 ;  /* 0x000000685c687221 */ /* 0x000fe20000010000 */
[----:B------:R-:W3:Y:S03]  /*1bb30*/  MUFU.EX2 R241, R241 ;  /* 0x000000f100f17308 */ /* 0x000ee60000000800 */
[----:B------:R-:W-:Y:S02]  /*1bb40*/  FADD.FTZ R104, R87, R104 ;  /* 0x0000006857687221 */ /* 0x000fe40000010000 */
[----:B-1----:R-:W-:Y:S02]  /*1bb50*/  FADD.FTZ R123, R245, R123 ;  /* 0x0000007bf57b7221 */ /* 0x002fe40000010000 */
[----:B------:R-:W-:Y:S03]  /*1bb60*/  FADD.FTZ R104, R86, R104 ;  /* 0x0000006856687221 */ /* 0x000fe60000010000 */
[----:B------:R-:W1:Y:S01]  /*1bb70*/  MUFU.EX2 R240, R240 ;  /* 0x000000f000f07308 */ /* 0x000e620000000800 */
[----:B------:R-:W-:Y:S01]  /*1bb80*/  FADD.FTZ R104, R79, R104 ;  /* 0x000000684f687221 */ /* 0x000fe20000010000 */
[----:B----4-:R-:W-:Y:S03]  /*1bb90*/  F2FP.PACK_AB R45, R242, R245 ;  /* 0x000000f5f22d723e */ /* 0x010fe600000000ff */
[----:B------:R-:W-:Y:S02]  /*1bba0*/  FADD.FTZ R78, R78, R104 ;  /* 0x000000684e4e7221 */ /* 0x000fe40000010000 */
[----:B------:R-:W-:Y:S02]  /*1bbb0*/  FADD.FTZ R123, R242, R123 ;  /* 0x0000007bf27b7221 */ /* 0x000fe40000010000 */
[----:B------:R-:W-:Y:S01]  /*1bbc0*/  FADD.FTZ R78, R68, R78 ;  /* 0x0000004e444e7221 */ /* 0x000fe20000010000 */
[----:B------:R-:W4:Y:S03]  /*1bbd0*/  MUFU.EX2 R239, R239 ;  /* 0x000000ef00ef7308 */ /* 0x000f260000000800 */
[----:B------:R-:W-:Y:S02]  /*1bbe0*/  FADD.FTZ R78, R67, R78 ;  /* 0x0000004e434e7221 */ /* 0x000fe40000010000 */
[----:B---3--:R-:W-:Y:S02]  /*1bbf0*/  FADD.FTZ R123, R241, R123 ;  /* 0x0000007bf17b7221 */ /* 0x008fe40000010000 */
[----:B------:R-:W-:Y:S03]  /*1bc00*/  FADD.FTZ R78, R66, R78 ;  /* 0x0000004e424e7221 */ /* 0x000fe60000010000 */
[----:B------:R-:W3:Y:S01]  /*1bc10*/  MUFU.EX2 R238, R238 ;  /* 0x000000ee00ee7308 */ /* 0x000ee20000000800 */
[----:B------:R-:W-:Y:S01]  /*1bc20*/  FADD.FTZ R78, R143, R78 ;  /* 0x0000004e8f4e7221 */ /* 0x000fe20000010000 */
[----:B-1----:R-:W-:Y:S03]  /*1bc30*/  F2FP.PACK_AB R47, R240, R241 ;  /* 0x000000f1f02f723e */ /* 0x002fe600000000ff */
[----:B------:R-:W-:Y:S02]  /*1bc40*/  FADD.FTZ R78, R144, R78 ;  /* 0x0000004e904e7221 */ /* 0x000fe40000010000 */
[----:B------:R-:W-:Y:S02]  /*1bc50*/  FADD.FTZ R123, R240, R123 ;  /* 0x0000007bf07b7221 */ /* 0x000fe40000010000 */
[----:B------:R-:W-:Y:S01]  /*1bc60*/  FADD.FTZ R78, R145, R78 ;  /* 0x0000004e914e7221 */ /* 0x000fe20000010000 */
[----:B------:R-:W1:Y:S01]  /*1bc70*/  MUFU.EX2 R237, R237 ;  /* 0x000000ed00ed7308 */ /* 0x000e620000000800 */
[C---:B------:R-:W-:Y:S04]  /*1bc80*/  HMMA.16816.F32 R8, R44.reuse, R56, R8 ;  /* 0x000000382c08723c */ /* 0x040fe80000001808 */
[----:B------:R-:W-:Y:S02]  /*1bc90*/  FADD.FTZ R78, R146, R78 ;  /* 0x0000004e924e7221 */ /* 0x000fe40000010000 */
[----:B----4-:R-:W-:Y:S02]  /*1bca0*/  FADD.FTZ R82, R239, R82 ;  /* 0x00000052ef527221 */ /* 0x010fe40000010000 */
[-C--:B------:R-:W-:Y:S01]  /*1bcb0*/  HMMA.16816.F32 R12, R44, R58.reuse, R12 ;  /* 0x0000003a2c0c723c */ /* 0x080fe2000000180c */
[----:B------:R-:W4:Y:S03]  /*1bcc0*/  MUFU.EX2 R236, R236 ;  /* 0x000000ec00ec7308 */ /* 0x000f260000000800 */
[----:B------:R-:W-:Y:S01]  /*1bcd0*/  FADD.FTZ R78, R252, R78 ;  /* 0x0000004efc4e7221 */ /* 0x000fe20000010000 */
[C---:B---3--:R-:W-:Y:S01]  /*1bce0*/  F2FP.PACK_AB R132, R238.reuse, R239 ;  /* 0x000000efee84723e */ /* 0x048fe200000000ff */
[----:B------:R-:W-:Y:S02]  /*1bcf0*/  FADD.FTZ R82, R238, R82 ;  /* 0x00000052ee527221 */ /* 0x000fe40000010000 */
[C---:B------:R-:W-:Y:S03]  /*1bd00*/  HMMA.16816.F32 R16, R40.reuse, R58, R16 ;  /* 0x0000003a2810723c */ /* 0x040fe60000001810 */
[----:B------:R-:W3:Y:S01]  /*1bd10*/  MUFU.EX2 R235, R235 ;  /* 0x000000eb00eb7308 */ /* 0x000ee20000000800 */
[----:B------:R-:W-:Y:S02]  /*1bd20*/  FADD.FTZ R78, R251, R78 ;  /* 0x0000004efb4e7221 */ /* 0x000fe40000010000 */
[----:B-1----:R-:W-:Y:S02]  /*1bd30*/  FADD.FTZ R80, R237, R80 ;  /* 0x00000050ed507221 */ /* 0x002fe40000010000 */
[-C--:B--2---:R-:W-:Y:S04]  /*1bd40*/  HMMA.16816.F32 R20, R40, R48.reuse, R20 ;  /* 0x000000302814723c */ /* 0x084fe80000001814 */
[----:B------:R-:W-:Y:S01]  /*1bd50*/  FADD.FTZ R78, R250, R78 ;  /* 0x0000004efa4e7221 */ /* 0x000fe20000010000 */
[----:B------:R-:W1:Y:S03]  /*1bd60*/  MUFU.EX2 R233, R233 ;  /* 0x000000e900e97308 */ /* 0x000e660000000800 */
[C---:B------:R-:W-:Y:S04]  /*1bd70*/  HMMA.16816.F32 R24, R44.reuse, R48, R24 ;  /* 0x000000302c18723c */ /* 0x040fe80000001818 */
[C---:B----4-:R-:W-:Y:S01]  /*1bd80*/  F2FP.PACK_AB R133, R236.reuse, R237 ;  /* 0x000000edec85723e */ /* 0x050fe200000000ff */
[----:B------:R-:W-:Y:S02]  /*1bd90*/  FADD.FTZ R78, R247, R78 ;  /* 0x0000004ef74e7221 */ /* 0x000fe40000010000 */
[----:B------:R-:W2:Y:S01]  /*1bda0*/  MUFU.EX2 R60, R60 ;  /* 0x0000003c003c7308 */ /* 0x000ea20000000800 */
[-C--:B------:R-:W-:Y:S04]  /*1bdb0*/  HMMA.16816.F32 R28, R44, R50.reuse, R28 ;  /* 0x000000322c1c723c */ /* 0x080fe8000000181c */
[----:B------:R-:W-:Y:S02]  /*1bdc0*/  FADD.FTZ R80, R236, R80 ;  /* 0x00000050ec507221 */ /* 0x000fe40000010000 */
[----:B---3--:R-:W-:Y:S02]  /*1bdd0*/  FADD.FTZ R82, R235, R82 ;  /* 0x00000052eb527221 */ /* 0x008fe40000010000 */
[----:B------:R-:W-:Y:S01]  /*1bde0*/  HMMA.16816.F32 R32, R40, R50, R32 ;  /* 0x000000322820723c */ /* 0x000fe20000001820 */
[----:B------:R-:W3:Y:S01]  /*1bdf0*/  MUFU.EX2 R224, R224 ;  /* 0x000000e000e07308 */ /* 0x000ee20000000800 */
[----:B------:R-:W4:Y:S02]  /*1be00*/  LDSM.16.MT88.4 R40, [R191+0x5c00] ;  /* 0x005c0000bf28783b */ /* 0x000f240000004200 */
        /* <DEDUP_REMOVED lines=8> */
[-C--:B------:R-:W-:Y:S05]  /*1be90*/  HMMA.16816.F32 R160, R132, R148.reuse, R4 ;  /* 0x0000009484a0723c */ /* 0x080fea0000001804 */
[----:B-1----:R-:W-:Y:S04]  /*1bea0*/  FADD.FTZ R78, R37, R78 ;  /* 0x0000004e254e7221 */ /* 0x002fe80000010000 */
        /* <DEDUP_REMOVED lines=12> */
[----:B------:R-:W-:Y:S04]  /*1bf70*/  FADD.FTZ R123, R182, R123 ;  /* 0x0000007bb67b7221 */ /* 0x000fe80000010000 */
[----:B-1----:R-:W-:Y:S01]  /*1bf80*/  FADD.FTZ R123, R181, R123 ;  /* 0x0000007bb57b7221 */ /* 0x002fe20000010000 */
        /* <DEDUP_REMOVED lines=10> */
.L_x_1107:
        /* <DEDUP_REMOVED lines=192> */
[----:B------:R1:W1:Y:S01]  /*1cc30*/  LDS.128 R28, [R199+0x1800] ;  /* 0x00180000c71c7984 */ /* 0x0002620000000c00 */
        /* <DEDUP_REMOVED lines=46> */
.L_x_1112:
[----:B------:R-:W-:Y:S05]  /*1cf20*/  BSYNC B0 ;  /* 0x0000000000007941 */ /* 0x000fea0003800000 */
.L_x_1111:
        /* <DEDUP_REMOVED lines=33> */
.L_x_1114:
[----:B------:R-:W-:Y:S05]  /*1d140*/  BSYNC B0 ;  /* 0x0000000000007941 */ /* 0x000fea0003800000 */
.L_x_1113:
        /* <DEDUP_REMOVED lines=15> */
.L_x_1116:
[----:B------:R-:W-:Y:S05]  /*1d240*/  BSYNC B0 ;  /* 0x0000000000007941 */ /* 0x000fea0003800000 */
.L_x_1115:
        /* <DEDUP_REMOVED lines=15> */
.L_x_1118:
[----:B------:R-:W-:Y:S05]  /*1d340*/  BSYNC B0 ;  /* 0x0000000000007941 */ /* 0x000fea0003800000 */
.L_x_1117:
        /* <DEDUP_REMOVED lines=15> */
.L_x_1119:
        /* <DEDUP_REMOVED lines=12> */
.L_x_1148:


//--------------------- .nv.shared._ZN5flash16flash_fwd_kernelI23Flash_fwd_kernel_traitsILi32ELi128ELi128ELi4ELb0ELb0EN7cutlass6half_tE19Flash_kernel_traitsILi32ELi128ELi128ELi4ES3_EELb0ELb0ELb0ELb0ELb0ELb1ELb0ELb0EEEvNS_16Flash_fwd_paramsE --------------------------
	.section	.nv.shared._ZN5flash16flash_fwd_kernelI23Flash_fwd_kernel_traitsILi32ELi128ELi128ELi4ELb0ELb0EN7cutlass6half_tE19Flash_kernel_traitsILi32ELi128ELi128ELi4ES3_EELb0ELb0ELb0ELb0ELb0ELb1ELb0ELb0EEEvNS_16Flash_fwd_paramsE,"aw",@nobits
	.sectionflags	@""
	.align	16


//--------------------- .nv.global                --------------------------
	.section	.nv.global,"aw",@nobits
.nv.global:
	.type		_ZN65_INTERNAL_adb80482_29_flash_fwd_hdim32_fp16_sm80_cu_c0233546_28444cute1_E,@object
	.size		_ZN65_INTERNAL_adb80482_29_flash_fwd_hdim32_fp16_sm80_cu_c0233546_28444cute1_E,(_ZN65_INTERNAL_adb80482_29_flash_fwd_hdim32_fp16_sm80_cu_c0233546_28444cuda3std3__45__cpo6cbeginE - _ZN65_INTERNAL_adb80482_29_flash_fwd_hdim32_fp16_sm80_cu_c0233546_28444cute1_E)
_ZN65_INTERNAL_adb80482_29_flash_fwd_hdim32_fp16_sm80_cu_c0233546_28444cute1_E:
	.zero		1
	.type		_ZN65_INTERNAL_adb80482_29_flash_fwd_hdim32_fp16_sm80_cu_c0233546_28444cuda3std3__45__cpo6cbeginE,@object
	.size		_ZN65_INTERNAL_adb80482_29_flash_fwd_hdim32_fp16_sm80_cu_c0233546_28444cuda3std3__45__cpo6cbeginE,(_ZN65_INTERNAL_adb80482_29_flash_fwd_hdim32_fp16_sm80_cu_c0233546_28444cuda3std3__48in_placeE - _ZN65_INTERNAL_adb80482_29_flash_fwd_hdim32_fp16_sm80_cu_c0233546_28444cuda3std3__45__cpo6cbeginE)
_ZN65_INTERNAL_adb80482_29_flash_fwd_hdim32_fp16_sm80_cu_c0233546_28444cuda3std3__45__cpo6cbeginE:
	.zero		1
	.type		_ZN65_INTERNAL_adb80482_29_flash_fwd_hdim32_fp16_sm80_cu_c0233546_28444cuda3std3__48in_placeE,@object
	.size		_ZN65_INTERNAL_adb80482_29_flash_fwd_hdim32_fp16_sm80_cu_c0233546_28444cuda3std3__48in_placeE,(_ZN65_INTERNAL_adb80482_29_flash_fwd_hdim32_fp16_sm80_cu_c0233546_28444cuda3std6ranges3__45__cpo9iter_moveE - _ZN65_INTERNAL_adb80482_29_flash_fwd_hdim32_fp16_sm80_cu_c0233546_28444cuda3std3__48in_placeE)
_ZN65_INTERNAL_adb80482_29_flash_fwd_hdim32_fp16_sm80_cu_c0233546_28444cuda3std3__48in_placeE:
	.zero		1
	.type		_ZN65_INTERNAL_adb80482_29_flash_fwd_hdim32_fp16_sm80_cu_c0233546_28444cuda3std6ranges3__45__cpo9iter_moveE,@object
	.size		_ZN65_INTERNAL_adb80482_29_flash_fwd_hdim32_fp16_sm80_cu_c0233546_28444cuda3std6ranges3__45__cpo9iter_moveE,(_ZN65_INTERNAL_adb80482_29_flash_fwd_hdim32_fp16_sm80_cu_c0233546_28444cuda3std3__45__cpo5beginE - _ZN65_INTERNAL_adb80482_29_flash_fwd_hdim32_fp16_sm80_cu_c0233546_28444cuda3std6ranges3__45__cpo9iter_moveE)
_ZN65_INTERNAL_adb80482_29_flash_fwd_hdim32_fp16_sm80_cu_c0233546_28444cuda3std6ranges3__45__cpo9iter_moveE:
	.zero		1
	.type		_ZN65_INTERNAL_adb80482_29_flash_fwd_hdim32_fp16_sm80_cu_c0233546_28444cuda3std3__45__cpo5beginE,@object
	.size		_ZN65_INTERNAL_adb80482_29_flash_fwd_hdim32_fp16_sm80_cu_c0233546_28444cuda3std3__45__cpo5beginE,(_ZN65_INTERNAL_adb80482_29_flash_fwd_hdim32_fp16_sm80_cu_c0233546_28444cuda3std3__467_GLOBAL__N__adb80482_29_flash_fwd_hdim32_fp16_sm80_cu_c0233546_28446ignoreE - _ZN65_INTERNAL_adb80482_29_flash_fwd_hdim32_fp16_sm80_cu_c0233546_28444cuda3std3__45__cpo5beginE)
_ZN65_INTERNAL_adb80482_29_flash_fwd_hdim32_fp16_sm80_cu_c0233546_28444cuda3std3__45__cpo5beginE:
	.zero		1
	.type		_ZN65_INTERNAL_adb80482_29_flash_fwd_hdim32_fp16_sm80_cu_c0233546_28444cuda3std3__467_GLOBAL__N__adb80482_29_flash_fwd_hdim32_fp16_sm80_cu_c0233546_28446ignoreE,@object
	.size		_ZN65_INTERNAL_adb80482_29_flash_fwd_hdim32_fp16_sm80_cu_c0233546_28444cuda3std3__467_GLOBAL__N__adb80482_29_flash_fwd_hdim32_fp16_sm80_cu_c0233546_28446ignoreE,(_ZN65_INTERNAL_adb80482_29_flash_fwd_hdim32_fp16_sm80_cu_c0233546_28444cute7productE - _ZN65_INTERNAL_adb80482_29_flash_fwd_hdim32_fp16_sm80_cu_c0233546_28444cuda3std3__467_GLOBAL__N__adb80482_29_flash_fwd_hdim32_fp16_sm80_cu_c0233546_28446ignoreE)
_ZN65_INTERNAL_adb80482_29_flash_fwd_hdim32_fp16_sm80_cu_c0233546_28444cuda3std3__467_GLOBAL__N__adb80482_29_flash_fwd_hdim32_fp16_sm80_cu_c0233546_28446ignoreE:
	.zero		1
	.type		_ZN65_INTERNAL_adb80482_29_flash_fwd_hdim32_fp16_sm80_cu_c0233546_28444cute7productE,@object
	.size		_ZN65_INTERNAL_adb80482_29_flash_fwd_hdim32_fp16_sm80_cu_c0233546_28444cute7productE,(_ZN65_INTERNAL_adb80482_29_flash_fwd_hdim32_fp16_sm80_cu_c0233546_28444cuda3std3__45__cpo3endE - _ZN65_INTERNAL_adb80482_29_flash_fwd_hdim32_fp16_sm80_cu_c0233546_28444cute7productE)
_ZN65_INTERNAL_adb80482_29_flash_fwd_hdim32_fp16_sm80_cu_c0233546_28444cute7productE:
	.zero		1
	.type		_ZN65_INTERNAL_adb80482_29_flash_fwd_hdim32_fp16_sm80_cu_c0233546_28444cuda3std3__45__cpo3endE,@object
	.size		_ZN65_INTERNAL_adb80482_29_flash_fwd_hdim32_fp16_sm80_cu_c0233546_28444cuda3std3__45__cpo3endE,(_ZN65_INTERNAL_adb80482_29_flash_fwd_hdim32_fp16_sm80_cu_c0233546_28444cuda3std3__419piecewise_constructE - _ZN65_INTERNAL_adb80482_29_flash_fwd_hdim32_fp16_sm80_cu_c0233546_28444cuda3std3__45__cpo3endE)
_ZN65_INTERNAL_adb80482_29_flash_fwd_hdim32_fp16_sm80_cu_c0233546_28444cuda3std3__45__cpo3endE:
	.zero		1
	.type		_ZN65_INTERNAL_adb80482_29_flash_fwd_hdim32_fp16_sm80_cu_c0233546_28444cuda3std3__419piecewise_constructE,@object
	.size		_ZN65_INTERNAL_adb80482_29_flash_fwd_hdim32_fp16_sm80_cu_c0233546_28444cuda3std3__419piecewise_constructE,(_ZN65_INTERNAL_adb80482_29_flash_fwd_hdim32_fp16_sm80_cu_c0233546_28444cuda3std3__45__cpo4cendE - _ZN65_INTERNAL_adb80482_29_flash_fwd_hdim32_fp16_sm80_cu_c0233546_28444cuda3std3__419piecewise_constructE)
_ZN65_INTERNAL_adb80482_29_flash_fwd_hdim32_fp16_sm80_cu_c0233546_28444cuda3std3__419piecewise_constructE:
	.zero		1
	.type		_ZN65_INTERNAL_adb80482_29_flash_fwd_hdim32_fp16_sm80_cu_c0233546_28444cuda3std3__45__cpo4cendE,@object
	.size		_ZN65_INTERNAL_adb80482_29_flash_fwd_hdim32_fp16_sm80_cu_c0233546_28444cuda3std3__45__cpo4cendE,(_ZN65_INTERNAL_adb80482_29_flash_fwd_hdim32_fp16_sm80_cu_c0233546_28444cuda3std6ranges3__45__cpo4swapE - _ZN65_INTERNAL_adb80482_29_flash_fwd_hdim32_fp16_sm80_cu_c0233546_28444cuda3std3__45__cpo4cendE)
_ZN65_INTERNAL_adb80482_29_flash_fwd_hdim32_fp16_sm80_cu_c0233546_28444cuda3std3__45__cpo4cendE:
	.zero		1
	.type		_ZN65_INTERNAL_adb80482_29_flash_fwd_hdim32_fp16_sm80_cu_c0233546_28444cuda3std6ranges3__45__cpo4swapE,@object
	.size		_ZN65_INTERNAL_adb80482_29_flash_fwd_hdim32_fp16_sm80_cu_c0233546_28444cuda3std6ranges3__45__cpo4swapE,(.L_7 - _ZN65_INTERNAL_adb80482_29_flash_fwd_hdim32_fp16_sm80_cu_c0233546_28444cuda3std6ranges3__45__cpo4swapE)
_ZN65_INTERNAL_adb80482_29_flash_fwd_hdim32_fp16_sm80_cu_c0233546_28444cuda3std6ranges3__45__cpo4swapE:
	.zero		1
.L_7:


//--------------------- .nv.shared._ZN5flash16flash_fwd_kernelI23Flash_fwd_kernel_traitsILi32ELi128ELi128ELi4ELb0ELb0EN7cutlass6half_tE19Flash_kernel_traitsILi32ELi128ELi128ELi4ES3_EELb0ELb0ELb0ELb0ELb1ELb1ELb0ELb0EEEvNS_16Flash_fwd_paramsE --------------------------
	.section	.nv.shared._ZN5flash16flash_fwd_kernelI23Flash_fwd_kernel_traitsILi32ELi128ELi128ELi4ELb0ELb0EN7cutlass6half_tE19Flash_kernel_traitsILi32ELi128ELi128ELi4ES3_EELb0ELb0ELb0ELb0ELb1ELb1ELb0ELb0EEEvNS_16Flash_fwd_paramsE,"aw",@nobits
	.sectionflags	@""
	.align	16


//--------------------- .nv.shared._ZN5flash16flash_fwd_kernelI23Flash_fwd_kernel_traitsILi32ELi128ELi128ELi4ELb0ELb0EN7cutlass6half_tE19Flash_kernel_traitsILi32ELi128ELi128ELi4ES3_EELb0ELb0ELb0ELb0ELb0ELb0ELb0ELb0EEEvNS_16Flash_fwd_paramsE --------------------------
	.section	.nv.shared._ZN5flash16flash_fwd_kernelI23Flash_fwd_kernel_traitsILi32ELi128ELi128ELi4ELb0ELb0EN7cutlass6half_tE19Flash_kernel_traitsILi32ELi128ELi128ELi4ES3_EELb0ELb0ELb0ELb0ELb0ELb0ELb0ELb0EEEvNS_16Flash_fwd_paramsE,"aw",@nobits
	.sectionflags	@""
	.align	16


//--------------------- .nv.shared._ZN5flash16flash_fwd_kernelI23Flash_fwd_kernel_traitsILi32ELi128ELi128ELi4ELb0ELb0EN7cutlass6half_tE19Flash_kernel_traitsILi32ELi128ELi128ELi4ES3_EELb0ELb0ELb0ELb1ELb0ELb0ELb0ELb0EEEvNS_16Flash_fwd_paramsE --------------------------
	.section	.nv.shared._ZN5flash16flash_fwd_kernelI23Flash_fwd_kernel_traitsILi32ELi128ELi128ELi4ELb0ELb0EN7cutlass6half_tE19Flash_kernel_traitsILi32ELi128ELi128ELi4ES3_EELb0ELb0ELb0ELb1ELb0ELb0ELb0ELb0EEEvNS_16Flash_fwd_paramsE,"aw",@nobits
	.sectionflags	@""
	.align	16


//--------------------- .nv.shared._ZN5flash16flash_fwd_kernelI23Flash_fwd_kernel_traitsILi32ELi128ELi128ELi4ELb0ELb0EN7cutlass6half_tE19Flash_kernel_traitsILi32ELi128ELi128ELi4ES3_EELb0ELb0ELb1ELb0ELb0ELb1ELb0ELb0EEEvNS_16Flash_fwd_paramsE --------------------------
	.section	.nv.shared._ZN5flash16flash_fwd_kernelI23Flash_fwd_kernel_traitsILi32ELi128ELi128ELi4ELb0ELb0EN7cutlass6half_tE19Flash_kernel_traitsILi32ELi128ELi128ELi4ES3_EELb0ELb0ELb1ELb0ELb0ELb1ELb0ELb0EEEvNS_16Flash_fwd_paramsE,"aw",@nobits
	.sectionflags	@""
	.align	16


//--------------------- .nv.shared._ZN5flash16flash_fwd_kernelI23Flash_fwd_kernel_traitsILi32ELi128ELi128ELi4ELb0ELb0EN7cutlass6half_tE19Flash_kernel_traitsILi32ELi128ELi128ELi4ES3_EELb0ELb0ELb1ELb0ELb0ELb0ELb0ELb0EEEvNS_16Flash_fwd_paramsE --------------------------
	.section	.nv.shared._ZN5flash16flash_fwd_kernelI23Flash_fwd_kernel_traitsILi32ELi128ELi128ELi4ELb0ELb0EN7cutlass6half_tE19Flash_kernel_traitsILi32ELi128ELi128ELi4ES3_EELb0ELb0ELb1ELb0ELb0ELb0ELb0ELb0EEEvNS_16Flash_fwd_paramsE,"aw",@nobits
	.sectionflags	@""
	.align	16


//--------------------- .nv.shared._ZN5flash16flash_fwd_kernelI23Flash_fwd_kernel_traitsILi32ELi128ELi128ELi4ELb0ELb0EN7cutlass6half_tE19Flash_kernel_traitsILi32ELi128ELi128ELi4ES3_EELb0ELb0ELb1ELb1ELb0ELb0ELb0ELb0EEEvNS_16Flash_fwd_paramsE --------------------------
	.section	.nv.shared._ZN5flash16flash_fwd_kernelI23Flash_fwd_kernel_traitsILi32ELi128ELi128ELi4ELb0ELb0EN7cutlass6half_tE19Flash_kernel_traitsILi32ELi128ELi128ELi4ES3_EELb0ELb0ELb1ELb1ELb0ELb0ELb0ELb0EEEvNS_16Flash_fwd_paramsE,"aw",@nobits
	.sectionflags	@""
	.align	16


//--------------------- .nv.shared._ZN5flash16flash_fwd_kernelI23Flash_fwd_kernel_traitsILi32ELi128ELi128ELi4ELb0ELb0EN7cutlass6half_tE19Flash_kernel_traitsILi32ELi128ELi128ELi4ES3_EELb1ELb0ELb0ELb0ELb0ELb1ELb0ELb0EEEvNS_16Flash_fwd_paramsE --------------------------
	.section	.nv.shared._ZN5flash16flash_fwd_kernelI23Flash_fwd_kernel_traitsILi32ELi128ELi128ELi4ELb0ELb0EN7cutlass6half_tE19Flash_kernel_traitsILi32ELi128ELi128ELi4ES3_EELb1ELb0ELb0ELb0ELb0ELb1ELb0ELb0EEEvNS_16Flash_fwd_paramsE,"aw",@nobits
	.sectionflags	@""
	.align	16


//--------------------- .nv.shared._ZN5flash16flash_fwd_kernelI23Flash_fwd_kernel_traitsILi32ELi128ELi128ELi4ELb0ELb0EN7cutlass6half_tE19Flash_kernel_traitsILi32ELi128ELi128ELi4ES3_EELb0ELb0ELb0ELb0ELb0ELb1ELb1ELb0EEEvNS_16Flash_fwd_paramsE --------------------------
	.section	.nv.shared._ZN5flash16flash_fwd_kernelI23Flash_fwd_kernel_traitsILi32ELi128ELi128ELi4ELb0ELb0EN7cutlass6half_tE19Flash_kernel_traitsILi32ELi128ELi128ELi4ES3_EELb0ELb0ELb0ELb0ELb0ELb1ELb1ELb0EEEvNS_16Flash_fwd_paramsE,"aw",@nobits
	.sectionflags	@""
	.align	16


//--------------------- .nv.shared._ZN5flash16flash_fwd_kernelI23Flash_fwd_kernel_traitsILi32ELi128ELi128ELi4ELb0ELb0EN7cutlass6half_tE19Flash_kernel_traitsILi32ELi128ELi128ELi4ES3_EELb1ELb0ELb0ELb0ELb0ELb0ELb0ELb0EEEvNS_16Flash_fwd_paramsE --------------------------
	.section	.nv.shared._ZN5flash16flash_fwd_kernelI23Flash_fwd_kernel_traitsILi32ELi128ELi128ELi4ELb0ELb0EN7cutlass6half_tE19Flash_kernel_traitsILi32ELi128ELi128ELi4ES3_EELb1ELb0ELb0ELb0ELb0ELb0ELb0ELb0EEEvNS_16Flash_fwd_paramsE,"aw",@nobits
	.sectionflags	@""
	.align	16


//--------------------- .nv.shared._ZN5flash16flash_fwd_kernelI23Flash_fwd_kernel_traitsILi32ELi128ELi128ELi4ELb0ELb0EN7cutlass6half_tE19Flash_kernel_traitsILi32ELi128ELi128ELi4ES3_EELb1ELb0ELb1ELb0ELb0ELb0ELb0ELb0EEEvNS_16Flash_fwd_paramsE --------------------------
	.section	.nv.shared._ZN5flash16flash_fwd_kernelI23Flash_fwd_kernel_traitsILi32ELi128ELi128ELi4ELb0ELb0EN7cutlass6half_tE19Flash_kernel_traitsILi32ELi128ELi128ELi4ES3_EELb1ELb0ELb1ELb0ELb0ELb0ELb0ELb0EEEvNS_16Flash_fwd_paramsE,"aw",@nobits
	.sectionflags	@""
	.align	16


//--------------------- .nv.shared._ZN5flash16flash_fwd_kernelI23Flash_fwd_kernel_traitsILi32ELi128ELi128ELi4ELb0ELb0EN7cutlass6half_tE19Flash_kernel_traitsILi32ELi128ELi128ELi4ES3_EELb1ELb0ELb0ELb0ELb1ELb1ELb0ELb0EEEvNS_16Flash_fwd_paramsE --------------------------
	.section	.nv.shared._ZN5flash16flash_fwd_kernelI23Flash_fwd_kernel_traitsILi32ELi128ELi128ELi4ELb0ELb0EN7cutlass6half_tE19Flash_kernel_traitsILi32ELi128ELi128ELi4ES3_EELb1ELb0ELb0ELb0ELb1ELb1ELb0ELb0EEEvNS_16Flash_fwd_paramsE,"aw",@nobits
	.sectionflags	@""
	.align	16


//--------------------- .nv.shared._ZN5flash16flash_fwd_kernelI23Flash_fwd_kernel_traitsILi32ELi128ELi128ELi4ELb0ELb0EN7cutlass6half_tE19Flash_kernel_traitsILi32ELi128ELi128ELi4ES3_EELb0ELb0ELb0ELb0ELb1ELb1ELb1ELb0EEEvNS_16Flash_fwd_paramsE --------------------------
	.section	.nv.shared._ZN5flash16flash_fwd_kernelI23Flash_fwd_kernel_traitsILi32ELi128ELi128ELi4ELb0ELb0EN7cutlass6half_tE19Flash_kernel_traitsILi32ELi128ELi128ELi4ES3_EELb0ELb0ELb0ELb0ELb1ELb1ELb1ELb0EEEvNS_16Flash_fwd_paramsE,"aw",@nobits
	.sectionflags	@""
	.align	16


//--------------------- .nv.shared._ZN5flash16flash_fwd_kernelI23Flash_fwd_kernel_traitsILi32ELi128ELi128ELi4ELb0ELb0EN7cutlass6half_tE19Flash_kernel_traitsILi32ELi128ELi128ELi4ES3_EELb1ELb0ELb0ELb1ELb0ELb0ELb0ELb0EEEvNS_16Flash_fwd_paramsE --------------------------
	.section	.nv.shared._ZN5flash16flash_fwd_kernelI23Flash_fwd_kernel_traitsILi32ELi128ELi128ELi4ELb0ELb0EN7cutlass6half_tE19Flash_kernel_traitsILi32ELi128ELi128ELi4ES3_EELb1ELb0ELb0ELb1ELb0ELb0ELb0ELb0EEEvNS_16Flash_fwd_paramsE,"aw",@nobits
	.sectionflags	@""
	.align	16


//--------------------- .nv.shared._ZN5flash16flash_fwd_kernelI23Flash_fwd_kernel_traitsILi32ELi128ELi128ELi4ELb0ELb0EN7cutlass6half_tE19Flash_kernel_traitsILi32ELi128ELi128ELi4ES3_EELb1ELb0ELb0ELb0ELb0ELb0ELb0ELb1EEEvNS_16Flash_fwd_paramsE --------------------------
	.section	.nv.shared._ZN5flash16flash_fwd_kernelI23Flash_fwd_kernel_traitsILi32ELi128ELi128ELi4ELb0ELb0EN7cutlass6half_tE19Flash_kernel_traitsILi32ELi128ELi128ELi4ES3_EELb1ELb0ELb0ELb0ELb0ELb0ELb0ELb1EEEvNS_16Flash_fwd_paramsE,"aw",@nobits
	.sectionflags	@""
	.align	16


//--------------------- .nv.shared._ZN5flash16flash_fwd_kernelI23Flash_fwd_kernel_traitsILi32ELi128ELi128ELi4ELb0ELb0EN7cutlass6half_tE19Flash_kernel_traitsILi32ELi128ELi128ELi4ES3_EELb0ELb0ELb0ELb0ELb0ELb0ELb1ELb0EEEvNS_16Flash_fwd_paramsE --------------------------
	.section	.nv.shared._ZN5flash16flash_fwd_kernelI23Flash_fwd_kernel_traitsILi32ELi128ELi128ELi4ELb0ELb0EN7cutlass6half_tE19Flash_kernel_traitsILi32ELi128ELi128ELi4ES3_EELb0ELb0ELb0ELb0ELb0ELb0ELb1ELb0EEEvNS_16Flash_fwd_paramsE,"aw",@nobits
	.sectionflags	@""
	.align	16


//--------------------- .nv.shared._ZN5flash16flash_fwd_kernelI23Flash_fwd_kernel_traitsILi32ELi128ELi128ELi4ELb0ELb0EN7cutlass6half_tE19Flash_kernel_traitsILi32ELi128ELi128ELi4ES3_EELb1ELb0ELb0ELb1ELb0ELb0ELb0ELb1EEEvNS_16Flash_fwd_paramsE --------------------------
	.section	.nv.shared._ZN5flash16flash_fwd_kernelI23Flash_fwd_kernel_traitsILi32ELi128ELi128ELi4ELb0ELb0EN7cutlass6half_tE19Flash_kernel_traitsILi32ELi128ELi128ELi4ES3_EELb1ELb0ELb0ELb1ELb0ELb0ELb0ELb1EEEvNS_16Flash_fwd_paramsE,"aw",@nobits
	.sectionflags	@""
	.align	16


//--------------------- .nv.shared._ZN5flash16flash_fwd_kernelI23Flash_fwd_kernel_traitsILi32ELi128ELi128ELi4ELb0ELb0EN7cutlass6half_tE19Flash_kernel_traitsILi32ELi128ELi128ELi4ES3_EELb0ELb0ELb0ELb1ELb0ELb0ELb1ELb0EEEvNS_16Flash_fwd_paramsE --------------------------
	.section	.nv.shared._ZN5flash16flash_fwd_kernelI23Flash_fwd_kernel_traitsILi32ELi128ELi128ELi4ELb0ELb0EN7cutlass6half_tE19Flash_kernel_traitsILi32ELi128ELi128ELi4ES3_EELb0ELb0ELb0ELb1ELb0ELb0ELb1ELb0EEEvNS_16Flash_fwd_paramsE,"aw",@nobits
	.sectionflags	@""
	.align	16


//--------------------- .nv.shared._ZN5flash16flash_fwd_kernelI23Flash_fwd_kernel_traitsILi32ELi128ELi128ELi4ELb0ELb0EN7cutlass6half_tE19Flash_kernel_traitsILi32ELi128ELi128ELi4ES3_EELb1ELb0ELb1ELb0ELb0ELb1ELb0ELb0EEEvNS_16Flash_fwd_paramsE --------------------------
	.section	.nv.shared._ZN5flash16flash_fwd_kernelI23Flash_fwd_kernel_traitsILi32ELi128ELi128ELi4ELb0ELb0EN7cutlass6half_tE19Flash_kernel_traitsILi32ELi128ELi128ELi4ES3_EELb1ELb0ELb1ELb0ELb0ELb1ELb0ELb0EEEvNS_16Flash_fwd_paramsE,"aw",@nobits
	.sectionflags	@""
	.align	16


//--------------------- .nv.shared._ZN5flash16flash_fwd_kernelI23Flash_fwd_kernel_traitsILi32ELi128ELi128ELi4ELb0ELb0EN7cutlass6half_tE19Flash_kernel_traitsILi32ELi128ELi128ELi4ES3_EELb0ELb0ELb1ELb0ELb0ELb1ELb1ELb0EEEvNS_16Flash_fwd_paramsE --------------------------
	.section	.nv.shared._ZN5flash16flash_fwd_kernelI23Flash_fwd_kernel_traitsILi32ELi128ELi128ELi4ELb0ELb0EN7cutlass6half_tE19Flash_kernel_traitsILi32ELi128ELi128ELi4ES3_EELb0ELb0ELb1ELb0ELb0ELb1ELb1ELb0EEEvNS_16Flash_fwd_paramsE,"aw",@nobits
	.sectionflags	@""
	.align	16


//--------------------- .nv.shared._ZN5flash16flash_fwd_kernelI23Flash_fwd_kernel_traitsILi32ELi128ELi128ELi4ELb0ELb0EN7cutlass6half_tE19Flash_kernel_traitsILi32ELi128ELi128ELi4ES3_EELb1ELb0ELb1ELb1ELb0ELb0ELb0ELb0EEEvNS_16Flash_fwd_paramsE --------------------------
	.section	.nv.shared._ZN5flash16flash_fwd_kernelI23Flash_fwd_kernel_traitsILi32ELi128ELi128ELi4ELb0ELb0EN7cutlass6half_tE19Flash_kernel_traitsILi32ELi128ELi128ELi4ES3_EELb1ELb0ELb1ELb1ELb0ELb0ELb0ELb0EEEvNS_16Flash_fwd_paramsE,"aw",@nobits
	.sectionflags	@""
	.align	16


//--------------------- .nv.shared._ZN5flash16flash_fwd_kernelI23Flash_fwd_kernel_traitsILi32ELi128ELi128ELi4ELb0ELb0EN7cutlass6half_tE19Flash_kernel_traitsILi32ELi128ELi128ELi4ES3_EELb1ELb0ELb1ELb0ELb0ELb0ELb0ELb1EEEvNS_16Flash_fwd_paramsE --------------------------
	.section	.nv.shared._ZN5flash16flash_fwd_kernelI23Flash_fwd_kernel_traitsILi32ELi128ELi128ELi4ELb0ELb0EN7cutlass6half_tE19Flash_kernel_traitsILi32ELi128ELi128ELi4ES3_EELb1ELb0ELb1ELb0ELb0ELb0ELb0ELb1EEEvNS_16Flash_fwd_paramsE,"aw",@nobits
	.sectionflags	@""
	.align	16


//--------------------- .nv.shared._ZN5flash16flash_fwd_kernelI23Flash_fwd_kernel_traitsILi32ELi128ELi128ELi4ELb0ELb0EN7cutlass6half_tE19Flash_kernel_traitsILi32ELi128ELi128ELi4ES3_EELb0ELb0ELb1ELb0ELb0ELb0ELb1ELb0EEEvNS_16Flash_fwd_paramsE --------------------------
	.section	.nv.shared._ZN5flash16flash_fwd_kernelI23Flash_fwd_kernel_traitsILi32ELi128ELi128ELi4ELb0ELb0EN7cutlass6half_tE19Flash_kernel_traitsILi32ELi128ELi128ELi4ES3_EELb0ELb0ELb1ELb0ELb0ELb0ELb1ELb0EEEvNS_16Flash_fwd_paramsE,"aw",@nobits
	.sectionflags	@""
	.align	16


//--------------------- .nv.shared._ZN5flash16flash_fwd_kernelI23Flash_fwd_kernel_traitsILi32ELi128ELi128ELi4ELb0ELb0EN7cutlass6half_tE19Flash_kernel_traitsILi32ELi128ELi128ELi4ES3_EELb1ELb0ELb1ELb1ELb0ELb0ELb0ELb1EEEvNS_16Flash_fwd_paramsE --------------------------
	.section	.nv.shared._ZN5flash16flash_fwd_kernelI23Flash_fwd_kernel_traitsILi32ELi128ELi128ELi4ELb0ELb0EN7cutlass6half_tE19Flash_kernel_traitsILi32ELi128ELi128ELi4ES3_EELb1ELb0ELb1ELb1ELb0ELb0ELb0ELb1EEEvNS_16Flash_fwd_paramsE,"aw",@nobits
	.sectionflags	@""
	.align	16


//--------------------- .nv.shared._ZN5flash16flash_fwd_kernelI23Flash_fwd_kernel_traitsILi32ELi128ELi128ELi4ELb0ELb0EN7cutlass6half_tE19Flash_kernel_traitsILi32ELi128ELi128ELi4ES3_EELb0ELb0ELb1ELb1ELb0ELb0ELb1ELb0EEEvNS_16Flash_fwd_paramsE --------------------------
	.section	.nv.shared._ZN5flash16flash_fwd_kernelI23Flash_fwd_kernel_traitsILi32ELi128ELi128ELi4ELb0ELb0EN7cutlass6half_tE19Flash_kernel_traitsILi32ELi128ELi128ELi4ES3_EELb0ELb0ELb1ELb1ELb0ELb0ELb1ELb0EEEvNS_16Flash_fwd_paramsE,"aw",@nobits
	.sectionflags	@""
	.align	16
